	.target	sm_80

	.elftype	@"ET_EXEC"


//--------------------- .note.nv.tkinfo           --------------------------
	.section	.note.nv.tkinfo,"",@"SHT_NOTE"
	.sectionflags	@"SHF_NOTE_NV_TKINFO"
	.tkinfo
        /*0018*/ 	.word	0x00000002
        /*0030*/ 	.string	""
        /*0030*/ 	.string	"ptxas"
        /*0030*/ 	.string	"Cuda compilation tools, release 13.0, V13.0.88"
        /*0030*/ 	.string	"Build cuda_13.0.r13.0/compiler.36424714_0"
        /*0030*/ 	.string	"-arch sm_80 -m 64 "



//--------------------- .note.nv.cuinfo           --------------------------
	.section	.note.nv.cuinfo,"",@"SHT_NOTE"
	.sectionflags	@"SHF_NOTE_NV_CUINFO"
        /*0018*/ 	.short	0x0002
        /*001a*/ 	.short	0x0050
        /*001c*/ 	.short	0x0082
	.zero		2


//--------------------- .nv.info                  --------------------------
	.section	.nv.info,"",@"SHT_CUDA_INFO"
	.align	4


	//----- nvinfo : EIATTR_REGCOUNT
	.align		4
        /*0000*/ 	.byte	0x04, 0x2f
        /*0002*/ 	.short	(.L_12 - .L_11)
	.align		4
.L_11:
        /*0004*/ 	.word	index@(_ZN7cutlass13device_kernelIN5flash19enable_sm80_to_sm89INS1_16FlashAttnFwdSm80INS1_25CollectiveMainloopFwdSm80ILi4ELi1ELb0EN4cute5tupleIJNS5_1CILi128EEENS7_ILi64EEES8_EEELi128ENS_6half_tEfNS_4arch4Sm80ELb1ELb0ELb0ELb1ELb0ELb1ELb1ELb0EEENS1_21CollectiveEpilogueFwdINS6_IJS8_S8_S9_EEENS6_IJNS7_ILi1EEESH_SH_EEESB_SD_Li128ELb1ELb1ELb0ELb0EEENS1_19SingleTileSchedulerILb1ELb0ELb1ELi128EEEEEEEEEvNT_6ParamsE)
        /*0008*/ 	.word	0x000000ff


	//----- nvinfo : EIATTR_FRAME_SIZE
	.align		4
.L_12:
        /*000c*/ 	.byte	0x04, 0x11
        /*000e*/ 	.short	(.L_14 - .L_13)
	.align		4
.L_13:
        /*0010*/ 	.word	index@(_ZN7cutlass13device_kernelIN5flash19enable_sm80_to_sm89INS1_16FlashAttnFwdSm80INS1_25CollectiveMainloopFwdSm80ILi4ELi1ELb0EN4cute5tupleIJNS5_1CILi128EEENS7_ILi64EEES8_EEELi128ENS_6half_tEfNS_4arch4Sm80ELb1ELb0ELb0ELb1ELb0ELb1ELb1ELb0EEENS1_21CollectiveEpilogueFwdINS6_IJS8_S8_S9_EEENS6_IJNS7_ILi1EEESH_SH_EEESB_SD_Li128ELb1ELb1ELb0ELb0EEENS1_19SingleTileSchedulerILb1ELb0ELb1ELi128EEEEEEEEEvNT_6ParamsE)
        /*0014*/ 	.word	0x000000a0


	//----- nvinfo : EIATTR_REGCOUNT
	.align		4
.L_14:
        /*0018*/ 	.byte	0x04, 0x2f
        /*001a*/ 	.short	(.L_16 - .L_15)
	.align		4
.L_15:
        /*001c*/ 	.word	index@(_ZN7cutlass13device_kernelIN5flash19enable_sm80_to_sm89INS1_16FlashAttnFwdSm80INS1_25CollectiveMainloopFwdSm80ILi4ELi1ELb0EN4cute5tupleIJNS5_1CILi128EEENS7_ILi64EEES8_EEELi128ENS_6half_tEfNS_4arch4Sm80ELb1ELb0ELb0ELb1ELb0ELb0ELb1ELb0EEENS1_21CollectiveEpilogueFwdINS6_IJS8_S8_S9_EEENS6_IJNS7_ILi1EEESH_SH_EEESB_SD_Li128ELb1ELb1ELb0ELb0EEENS1_19SingleTileSchedulerILb1ELb0ELb1ELi128EEEEEEEEEvNT_6ParamsE)
        /*0020*/ 	.word	0x000000ff


	//----- nvinfo : EIATTR_FRAME_SIZE
	.align		4
.L_16:
        /*0024*/ 	.byte	0x04, 0x11
        /*0026*/ 	.short	(.L_18 - .L_17)
	.align		4
.L_17:
        /*0028*/ 	.word	index@(_ZN7cutlass13device_kernelIN5flash19enable_sm80_to_sm89INS1_16FlashAttnFwdSm80INS1_25CollectiveMainloopFwdSm80ILi4ELi1ELb0EN4cute5tupleIJNS5_1CILi128EEENS7_ILi64EEES8_EEELi128ENS_6half_tEfNS_4arch4Sm80ELb1ELb0ELb0ELb1ELb0ELb0ELb1ELb0EEENS1_21CollectiveEpilogueFwdINS6_IJS8_S8_S9_EEENS6_IJNS7_ILi1EEESH_SH_EEESB_SD_Li128ELb1ELb1ELb0ELb0EEENS1_19SingleTileSchedulerILb1ELb0ELb1ELi128EEEEEEEEEvNT_6ParamsE)
        /*002c*/ 	.word	0x000000c8


	//----- nvinfo : EIATTR_REGCOUNT
	.align		4
.L_18:
        /*0030*/ 	.byte	0x04, 0x2f
        /*0032*/ 	.short	(.L_20 - .L_19)
	.align		4
.L_19:
        /*0034*/ 	.word	index@(_ZN7cutlass13device_kernelIN5flash19enable_sm80_to_sm89INS1_16FlashAttnFwdSm80INS1_25CollectiveMainloopFwdSm80ILi4ELi1ELb0EN4cute5tupleIJNS5_1CILi128EEENS7_ILi64EEES8_EEELi128ENS_6half_tEfNS_4arch4Sm80ELb1ELb0ELb0ELb0ELb0ELb0ELb1ELb0EEENS1_21CollectiveEpilogueFwdINS6_IJS8_S8_S9_EEENS6_IJNS7_ILi1EEESH_SH_EEESB_SD_Li128ELb0ELb1ELb0ELb0EEENS1_30DynamicPersistentTileSchedulerILi128ELi128ELb0ELb1ELb0EEEEEEEEEvNT_6ParamsE)
        /*0038*/ 	.word	0x000000ff


	//----- nvinfo : EIATTR_FRAME_SIZE
	.align		4
.L_20:
        /*003c*/ 	.byte	0x04, 0x11
        /*003e*/ 	.short	(.L_22 - .L_21)
	.align		4
.L_21:
        /*0040*/ 	.word	index@($__internal_3_$__cuda_sm70_shflsync_idx_p)
        /*0044*/ 	.word	0x00000000


	//----- nvinfo : EIATTR_FRAME_SIZE
	.align		4
.L_22:
        /*0048*/ 	.byte	0x04, 0x11
        /*004a*/ 	.short	(.L_24 - .L_23)
	.align		4
.L_23:
        /*004c*/ 	.word	index@($__internal_2_$__cuda_sm70_shflsync_bfly_p)
        /*0050*/ 	.word	0x00000000


	//----- nvinfo : EIATTR_FRAME_SIZE
	.align		4
.L_24:
        /*0054*/ 	.byte	0x04, 0x11
        /*0056*/ 	.short	(.L_26 - .L_25)
	.align		4
.L_25:
        /*0058*/ 	.word	index@(_ZN7cutlass13device_kernelIN5flash19enable_sm80_to_sm89INS1_16FlashAttnFwdSm80INS1_25CollectiveMainloopFwdSm80ILi4ELi1ELb0EN4cute5tupleIJNS5_1CILi128EEENS7_ILi64EEES8_EEELi128ENS_6half_tEfNS_4arch4Sm80ELb1ELb0ELb0ELb0ELb0ELb0ELb1ELb0EEENS1_21CollectiveEpilogueFwdINS6_IJS8_S8_S9_EEENS6_IJNS7_ILi1EEESH_SH_EEESB_SD_Li128ELb0ELb1ELb0ELb0EEENS1_30DynamicPersistentTileSchedulerILi128ELi128ELb0ELb1ELb0EEEEEEEEEvNT_6ParamsE)
        /*005c*/ 	.word	0x000000b0


	//----- nvinfo : EIATTR_REGCOUNT
	.align		4
.L_26:
        /*0060*/ 	.byte	0x04, 0x2f
        /*0062*/ 	.short	(.L_28 - .L_27)
	.align		4
.L_27:
        /*0064*/ 	.word	index@(_ZN7cutlass13device_kernelIN5flash19enable_sm80_to_sm89INS1_16FlashAttnFwdSm80INS1_25CollectiveMainloopFwdSm80ILi4ELi1ELb0EN4cute5tupleIJNS5_1CILi128EEENS7_ILi48EEES8_EEELi128ENS_6half_tEfNS_4arch4Sm80ELb0ELb1ELb0ELb1ELb0ELb1ELb1ELb0EEENS1_21CollectiveEpilogueFwdINS6_IJS8_S8_S9_EEENS6_IJNS7_ILi1EEESH_SH_EEESB_SD_Li128ELb1ELb1ELb0ELb0EEENS1_19SingleTileSchedulerILb1ELb0ELb1ELi128EEEEEEEEEvNT_6ParamsE)
        /*0068*/ 	.word	0x000000ff


	//----- nvinfo : EIATTR_FRAME_SIZE
	.align		4
.L_28:
        /*006c*/ 	.byte	0x04, 0x11
        /*006e*/ 	.short	(.L_30 - .L_29)
	.align		4
.L_29:
        /*0070*/ 	.word	index@(_ZN7cutlass13device_kernelIN5flash19enable_sm80_to_sm89INS1_16FlashAttnFwdSm80INS1_25CollectiveMainloopFwdSm80ILi4ELi1ELb0EN4cute5tupleIJNS5_1CILi128EEENS7_ILi48EEES8_EEELi128ENS_6half_tEfNS_4arch4Sm80ELb0ELb1ELb0ELb1ELb0ELb1ELb1ELb0EEENS1_21CollectiveEpilogueFwdINS6_IJS8_S8_S9_EEENS6_IJNS7_ILi1EEESH_SH_EEESB_SD_Li128ELb1ELb1ELb0ELb0EEENS1_19SingleTileSchedulerILb1ELb0ELb1ELi128EEEEEEEEEvNT_6ParamsE)
        /*0074*/ 	.word	0x000000a8


	//----- nvinfo : EIATTR_REGCOUNT
	.align		4
.L_30:
        /*0078*/ 	.byte	0x04, 0x2f
        /*007a*/ 	.short	(.L_32 - .L_31)
	.align		4
.L_31:
        /*007c*/ 	.word	index@(_ZN7cutlass13device_kernelIN5flash19enable_sm80_to_sm89INS1_16FlashAttnFwdSm80INS1_25CollectiveMainloopFwdSm80ILi4ELi1ELb0EN4cute5tupleIJNS5_1CILi128EEENS7_ILi48EEES8_EEELi128ENS_6half_tEfNS_4arch4Sm80ELb0ELb1ELb0ELb1ELb0ELb0ELb1ELb0EEENS1_21CollectiveEpilogueFwdINS6_IJS8_S8_S9_EEENS6_IJNS7_ILi1EEESH_SH_EEESB_SD_Li128ELb1ELb1ELb0ELb0EEENS1_19SingleTileSchedulerILb1ELb0ELb1ELi128EEEEEEEEEvNT_6ParamsE)
        /*0080*/ 	.word	0x000000ff


	//----- nvinfo : EIATTR_FRAME_SIZE
	.align		4
.L_32:
        /*0084*/ 	.byte	0x04, 0x11
        /*0086*/ 	.short	(.L_34 - .L_33)
	.align		4
.L_33:
        /*0088*/ 	.word	index@(_ZN7cutlass13device_kernelIN5flash19enable_sm80_to_sm89INS1_16FlashAttnFwdSm80INS1_25CollectiveMainloopFwdSm80ILi4ELi1ELb0EN4cute5tupleIJNS5_1CILi128EEENS7_ILi48EEES8_EEELi128ENS_6half_tEfNS_4arch4Sm80ELb0ELb1ELb0ELb1ELb0ELb0ELb1ELb0EEENS1_21CollectiveEpilogueFwdINS6_IJS8_S8_S9_EEENS6_IJNS7_ILi1EEESH_SH_EEESB_SD_Li128ELb1ELb1ELb0ELb0EEENS1_19SingleTileSchedulerILb1ELb0ELb1ELi128EEEEEEEEEvNT_6ParamsE)
        /*008c*/ 	.word	0x00000078


	//----- nvinfo : EIATTR_REGCOUNT
	.align		4
.L_34:
        /*0090*/ 	.byte	0x04, 0x2f
        /*0092*/ 	.short	(.L_36 - .L_35)
	.align		4
.L_35:
        /*0094*/ 	.word	index@(_ZN7cutlass13device_kernelIN5flash19enable_sm80_to_sm89INS1_16FlashAttnFwdSm80INS1_25CollectiveMainloopFwdSm80ILi4ELi1ELb0EN4cute5tupleIJNS5_1CILi128EEENS7_ILi48EEES8_EEELi128ENS_6half_tEfNS_4arch4Sm80ELb0ELb1ELb0ELb0ELb0ELb0ELb1ELb0EEENS1_21CollectiveEpilogueFwdINS6_IJS8_S8_S9_EEENS6_IJNS7_ILi1EEESH_SH_EEESB_SD_Li128ELb0ELb1ELb0ELb0EEENS1_19SingleTileSchedulerILb0ELb0ELb1ELi128EEEEEEEEEvNT_6ParamsE)
        /*0098*/ 	.word	0x000000ff


	//----- nvinfo : EIATTR_FRAME_SIZE
	.align		4
.L_36:
        /*009c*/ 	.byte	0x04, 0x11
        /*009e*/ 	.short	(.L_38 - .L_37)
	.align		4
.L_37:
        /*00a0*/ 	.word	index@(_ZN7cutlass13device_kernelIN5flash19enable_sm80_to_sm89INS1_16FlashAttnFwdSm80INS1_25CollectiveMainloopFwdSm80ILi4ELi1ELb0EN4cute5tupleIJNS5_1CILi128EEENS7_ILi48EEES8_EEELi128ENS_6half_tEfNS_4arch4Sm80ELb0ELb1ELb0ELb0ELb0ELb0ELb1ELb0EEENS1_21CollectiveEpilogueFwdINS6_IJS8_S8_S9_EEENS6_IJNS7_ILi1EEESH_SH_EEESB_SD_Li128ELb0ELb1ELb0ELb0EEENS1_19SingleTileSchedulerILb0ELb0ELb1ELi128EEEEEEEEEvNT_6ParamsE)
        /*00a4*/ 	.word	0x00000080


	//----- nvinfo : EIATTR_REGCOUNT
	.align		4
.L_38:
        /*00a8*/ 	.byte	0x04, 0x2f
        /*00aa*/ 	.short	(.L_40 - .L_39)
	.align		4
.L_39:
        /*00ac*/ 	.word	index@(_ZN7cutlass13device_kernelIN5flash19enable_sm80_to_sm89INS1_16FlashAttnFwdSm80INS1_25CollectiveMainloopFwdSm80ILi4ELi1ELb0EN4cute5tupleIJNS5_1CILi128EEENS7_ILi64EEES8_EEELi128ENS_6half_tEfNS_4arch4Sm80ELb0ELb0ELb0ELb1ELb0ELb1ELb1ELb0EEENS1_21CollectiveEpilogueFwdINS6_IJS8_S8_S9_EEENS6_IJNS7_ILi1EEESH_SH_EEESB_SD_Li128ELb1ELb1ELb0ELb0EEENS1_19SingleTileSchedulerILb1ELb0ELb1ELi128EEEEEEEEEvNT_6ParamsE)
        /*00b0*/ 	.word	0x000000ff


	//----- nvinfo : EIATTR_FRAME_SIZE
	.align		4
.L_40:
        /*00b4*/ 	.byte	0x04, 0x11
        /*00b6*/ 	.short	(.L_42 - .L_41)
	.align		4
.L_41:
        /*00b8*/ 	.word	index@(_ZN7cutlass13device_kernelIN5flash19enable_sm80_to_sm89INS1_16FlashAttnFwdSm80INS1_25CollectiveMainloopFwdSm80ILi4ELi1ELb0EN4cute5tupleIJNS5_1CILi128EEENS7_ILi64EEES8_EEELi128ENS_6half_tEfNS_4arch4Sm80ELb0ELb0ELb0ELb1ELb0ELb1ELb1ELb0EEENS1_21CollectiveEpilogueFwdINS6_IJS8_S8_S9_EEENS6_IJNS7_ILi1EEESH_SH_EEESB_SD_Li128ELb1ELb1ELb0ELb0EEENS1_19SingleTileSchedulerILb1ELb0ELb1ELi128EEEEEEEEEvNT_6ParamsE)
        /*00bc*/ 	.word	0x000000a8


	//----- nvinfo : EIATTR_REGCOUNT
	.align		4
.L_42:
        /*00c0*/ 	.byte	0x04, 0x2f
        /*00c2*/ 	.short	(.L_44 - .L_43)
	.align		4
.L_43:
        /*00c4*/ 	.word	index@(_ZN7cutlass13device_kernelIN5flash19enable_sm80_to_sm89INS1_16FlashAttnFwdSm80INS1_25CollectiveMainloopFwdSm80ILi4ELi1ELb0EN4cute5tupleIJNS5_1CILi128EEENS7_ILi64EEES8_EEELi128ENS_6half_tEfNS_4arch4Sm80ELb0ELb0ELb0ELb1ELb0ELb0ELb1ELb0EEENS1_21CollectiveEpilogueFwdINS6_IJS8_S8_S9_EEENS6_IJNS7_ILi1EEESH_SH_EEESB_SD_Li128ELb1ELb1ELb0ELb0EEENS1_19SingleTileSchedulerILb1ELb0ELb1ELi128EEEEEEEEEvNT_6ParamsE)
        /*00c8*/ 	.word	0x000000ff


	//----- nvinfo : EIATTR_FRAME_SIZE
	.align		4
.L_44:
        /*00cc*/ 	.byte	0x04, 0x11
        /*00ce*/ 	.short	(.L_46 - .L_45)
	.align		4
.L_45:
        /*00d0*/ 	.word	index@(_ZN7cutlass13device_kernelIN5flash19enable_sm80_to_sm89INS1_16FlashAttnFwdSm80INS1_25CollectiveMainloopFwdSm80ILi4ELi1ELb0EN4cute5tupleIJNS5_1CILi128EEENS7_ILi64EEES8_EEELi128ENS_6half_tEfNS_4arch4Sm80ELb0ELb0ELb0ELb1ELb0ELb0ELb1ELb0EEENS1_21CollectiveEpilogueFwdINS6_IJS8_S8_S9_EEENS6_IJNS7_ILi1EEESH_SH_EEESB_SD_Li128ELb1ELb1ELb0ELb0EEENS1_19SingleTileSchedulerILb1ELb0ELb1ELi128EEEEEEEEEvNT_6ParamsE)
        /*00d4*/ 	.word	0x00000090


	//----- nvinfo : EIATTR_REGCOUNT
	.align		4
.L_46:
        /*00d8*/ 	.byte	0x04, 0x2f
        /*00da*/ 	.short	(.L_48 - .L_47)
	.align		4
.L_47:
        /*00dc*/ 	.word	index@(_ZN7cutlass13device_kernelIN5flash19enable_sm80_to_sm89INS1_16FlashAttnFwdSm80INS1_25CollectiveMainloopFwdSm80ILi4ELi1ELb0EN4cute5tupleIJNS5_1CILi128EEENS7_ILi64EEES8_EEELi128ENS_6half_tEfNS_4arch4Sm80ELb0ELb0ELb0ELb0ELb0ELb0ELb1ELb0EEENS1_21CollectiveEpilogueFwdINS6_IJS8_S8_S9_EEENS6_IJNS7_ILi1EEESH_SH_EEESB_SD_Li128ELb0ELb1ELb0ELb0EEENS1_19SingleTileSchedulerILb0ELb0ELb1ELi128EEEEEEEEEvNT_6ParamsE)
        /*00e0*/ 	.word	0x000000ff


	//----- nvinfo : EIATTR_FRAME_SIZE
	.align		4
.L_48:
        /*00e4*/ 	.byte	0x04, 0x11
        /*00e6*/ 	.short	(.L_50 - .L_49)
	.align		4
.L_49:
        /*00e8*/ 	.word	index@(_ZN7cutlass13device_kernelIN5flash19enable_sm80_to_sm89INS1_16FlashAttnFwdSm80INS1_25CollectiveMainloopFwdSm80ILi4ELi1ELb0EN4cute5tupleIJNS5_1CILi128EEENS7_ILi64EEES8_EEELi128ENS_6half_tEfNS_4arch4Sm80ELb0ELb0ELb0ELb0ELb0ELb0ELb1ELb0EEENS1_21CollectiveEpilogueFwdINS6_IJS8_S8_S9_EEENS6_IJNS7_ILi1EEESH_SH_EEESB_SD_Li128ELb0ELb1ELb0ELb0EEENS1_19SingleTileSchedulerILb0ELb0ELb1ELi128EEEEEEEEEvNT_6ParamsE)
        /*00ec*/ 	.word	0x00000058


	//----- nvinfo : EIATTR_REGCOUNT
	.align		4
.L_50:
        /*00f0*/ 	.byte	0x04, 0x2f
        /*00f2*/ 	.short	(.L_52 - .L_51)
	.align		4
.L_51:
        /*00f4*/ 	.word	index@(_ZN7cutlass13device_kernelIN5flash19enable_sm80_to_sm89INS1_16FlashAttnFwdSm80INS1_25CollectiveMainloopFwdSm80ILi8ELi1ELb1EN4cute5tupleIJNS5_1CILi128EEES8_S8_EEELi128ENS_6half_tEfNS_4arch4Sm80ELb1ELb0ELb0ELb1ELb0ELb1ELb1ELb0EEENS1_21CollectiveEpilogueFwdIS9_NS6_IJNS7_ILi1EEESF_SF_EEESA_SC_Li256ELb1ELb1ELb0ELb0EEENS1_19SingleTileSchedulerILb1ELb0ELb1ELi128EEEEEEEEEvNT_6ParamsE)
        /*00f8*/ 	.word	0x000000ff


	//----- nvinfo : EIATTR_FRAME_SIZE
	.align		4
.L_52:
        /*00fc*/ 	.byte	0x04, 0x11
        /*00fe*/ 	.short	(.L_54 - .L_53)
	.align		4
.L_53:
        /*0100*/ 	.word	index@(_ZN7cutlass13device_kernelIN5flash19enable_sm80_to_sm89INS1_16FlashAttnFwdSm80INS1_25CollectiveMainloopFwdSm80ILi8ELi1ELb1EN4cute5tupleIJNS5_1CILi128EEES8_S8_EEELi128ENS_6half_tEfNS_4arch4Sm80ELb1ELb0ELb0ELb1ELb0ELb1ELb1ELb0EEENS1_21CollectiveEpilogueFwdIS9_NS6_IJNS7_ILi1EEESF_SF_EEESA_SC_Li256ELb1ELb1ELb0ELb0EEENS1_19SingleTileSchedulerILb1ELb0ELb1ELi128EEEEEEEEEvNT_6ParamsE)
        /*0104*/ 	.word	0x00000060


	//----- nvinfo : EIATTR_REGCOUNT
	.align		4
.L_54:
        /*0108*/ 	.byte	0x04, 0x2f
        /*010a*/ 	.short	(.L_56 - .L_55)
	.align		4
.L_55:
        /*010c*/ 	.word	index@(_ZN7cutlass13device_kernelIN5flash19enable_sm80_to_sm89INS1_16FlashAttnFwdSm80INS1_25CollectiveMainloopFwdSm80ILi8ELi1ELb1EN4cute5tupleIJNS5_1CILi128EEES8_S8_EEELi128ENS_6half_tEfNS_4arch4Sm80ELb1ELb0ELb0ELb1ELb0ELb0ELb1ELb0EEENS1_21CollectiveEpilogueFwdIS9_NS6_IJNS7_ILi1EEESF_SF_EEESA_SC_Li256ELb1ELb1ELb0ELb0EEENS1_19SingleTileSchedulerILb1ELb0ELb1ELi128EEEEEEEEEvNT_6ParamsE)
        /*0110*/ 	.word	0x000000ff


	//----- nvinfo : EIATTR_FRAME_SIZE
	.align		4
.L_56:
        /*0114*/ 	.byte	0x04, 0x11
        /*0116*/ 	.short	(.L_58 - .L_57)
	.align		4
.L_57:
        /*0118*/ 	.word	index@(_ZN7cutlass13device_kernelIN5flash19enable_sm80_to_sm89INS1_16FlashAttnFwdSm80INS1_25CollectiveMainloopFwdSm80ILi8ELi1ELb1EN4cute5tupleIJNS5_1CILi128EEES8_S8_EEELi128ENS_6half_tEfNS_4arch4Sm80ELb1ELb0ELb0ELb1ELb0ELb0ELb1ELb0EEENS1_21CollectiveEpilogueFwdIS9_NS6_IJNS7_ILi1EEESF_SF_EEESA_SC_Li256ELb1ELb1ELb0ELb0EEENS1_19SingleTileSchedulerILb1ELb0ELb1ELi128EEEEEEEEEvNT_6ParamsE)
        /*011c*/ 	.word	0x00000000


	//----- nvinfo : EIATTR_REGCOUNT
	.align		4
.L_58:
        /*0120*/ 	.byte	0x04, 0x2f
        /*0122*/ 	.short	(.L_60 - .L_59)
	.align		4
.L_59:
        /*0124*/ 	.word	index@(_ZN7cutlass13device_kernelIN5flash19enable_sm80_to_sm89INS1_16FlashAttnFwdSm80INS1_25CollectiveMainloopFwdSm80ILi8ELi1ELb1EN4cute5tupleIJNS5_1CILi128EEES8_S8_EEELi128ENS_6half_tEfNS_4arch4Sm80ELb1ELb0ELb0ELb0ELb0ELb0ELb1ELb0EEENS1_21CollectiveEpilogueFwdIS9_NS6_IJNS7_ILi1EEESF_SF_EEESA_SC_Li256ELb0ELb1ELb0ELb0EEENS1_30DynamicPersistentTileSchedulerILi256ELi256ELb0ELb1ELb0EEEEEEEEEvNT_6ParamsE)
        /*0128*/ 	.word	0x000000ff


	//----- nvinfo : EIATTR_FRAME_SIZE
	.align		4
.L_60:
        /*012c*/ 	.byte	0x04, 0x11
        /*012e*/ 	.short	(.L_62 - .L_61)
	.align		4
.L_61:
        /*0130*/ 	.word	index@($__internal_1_$__cuda_sm70_shflsync_idx_p)
        /*0134*/ 	.word	0x00000000


	//----- nvinfo : EIATTR_FRAME_SIZE
	.align		4
.L_62:
        /*0138*/ 	.byte	0x04, 0x11
        /*013a*/ 	.short	(.L_64 - .L_63)
	.align		4
.L_63:
        /*013c*/ 	.word	index@($__internal_0_$__cuda_sm70_shflsync_bfly_p)
        /*0140*/ 	.word	0x00000000


	//----- nvinfo : EIATTR_FRAME_SIZE
	.align		4
.L_64:
        /*0144*/ 	.byte	0x04, 0x11
        /*0146*/ 	.short	(.L_66 - .L_65)
	.align		4
.L_65:
        /*0148*/ 	.word	index@(_ZN7cutlass13device_kernelIN5flash19enable_sm80_to_sm89INS1_16FlashAttnFwdSm80INS1_25CollectiveMainloopFwdSm80ILi8ELi1ELb1EN4cute5tupleIJNS5_1CILi128EEES8_S8_EEELi128ENS_6half_tEfNS_4arch4Sm80ELb1ELb0ELb0ELb0ELb0ELb0ELb1ELb0EEENS1_21CollectiveEpilogueFwdIS9_NS6_IJNS7_ILi1EEESF_SF_EEESA_SC_Li256ELb0ELb1ELb0ELb0EEENS1_30DynamicPersistentTileSchedulerILi256ELi256ELb0ELb1ELb0EEEEEEEEEvNT_6ParamsE)
        /*014c*/ 	.word	0x00000080


	//----- nvinfo : EIATTR_REGCOUNT
	.align		4
.L_66:
        /*0150*/ 	.byte	0x04, 0x2f
        /*0152*/ 	.short	(.L_68 - .L_67)
	.align		4
.L_67:
        /*0154*/ 	.word	index@(_ZN7cutlass13device_kernelIN5flash19enable_sm80_to_sm89INS1_16FlashAttnFwdSm80INS1_25CollectiveMainloopFwdSm80ILi8ELi1ELb1EN4cute5tupleIJNS5_1CILi128EEENS7_ILi96EEES8_EEELi128ENS_6half_tEfNS_4arch4Sm80ELb0ELb1ELb0ELb1ELb0ELb1ELb1ELb0EEENS1_21CollectiveEpilogueFwdINS6_IJS8_S8_S9_EEENS6_IJNS7_ILi1EEESH_SH_EEESB_SD_Li256ELb1ELb1ELb0ELb0EEENS1_19SingleTileSchedulerILb1ELb0ELb1ELi128EEEEEEEEEvNT_6ParamsE)
        /*0158*/ 	.word	0x000000fe


	//----- nvinfo : EIATTR_FRAME_SIZE
	.align		4
.L_68:
        /*015c*/ 	.byte	0x04, 0x11
        /*015e*/ 	.short	(.L_70 - .L_69)
	.align		4
.L_69:
        /*0160*/ 	.word	index@(_ZN7cutlass13device_kernelIN5flash19enable_sm80_to_sm89INS1_16FlashAttnFwdSm80INS1_25CollectiveMainloopFwdSm80ILi8ELi1ELb1EN4cute5tupleIJNS5_1CILi128EEENS7_ILi96EEES8_EEELi128ENS_6half_tEfNS_4arch4Sm80ELb0ELb1ELb0ELb1ELb0ELb1ELb1ELb0EEENS1_21CollectiveEpilogueFwdINS6_IJS8_S8_S9_EEENS6_IJNS7_ILi1EEESH_SH_EEESB_SD_Li256ELb1ELb1ELb0ELb0EEENS1_19SingleTileSchedulerILb1ELb0ELb1ELi128EEEEEEEEEvNT_6ParamsE)
        /*0164*/ 	.word	0x00000000


	//----- nvinfo : EIATTR_REGCOUNT
	.align		4
.L_70:
        /*0168*/ 	.byte	0x04, 0x2f
        /*016a*/ 	.short	(.L_72 - .L_71)
	.align		4
.L_71:
        /*016c*/ 	.word	index@(_ZN7cutlass13device_kernelIN5flash19enable_sm80_to_sm89INS1_16FlashAttnFwdSm80INS1_25CollectiveMainloopFwdSm80ILi8ELi1ELb1EN4cute5tupleIJNS5_1CILi128EEENS7_ILi96EEES8_EEELi128ENS_6half_tEfNS_4arch4Sm80ELb0ELb1ELb0ELb1ELb0ELb0ELb1ELb0EEENS1_21CollectiveEpilogueFwdINS6_IJS8_S8_S9_EEENS6_IJNS7_ILi1EEESH_SH_EEESB_SD_Li256ELb1ELb1ELb0ELb0EEENS1_19SingleTileSchedulerILb1ELb0ELb1ELi128EEEEEEEEEvNT_6ParamsE)
        /*0170*/ 	.word	0x000000fc


	//----- nvinfo : EIATTR_FRAME_SIZE
	.align		4
.L_72:
        /*0174*/ 	.byte	0x04, 0x11
        /*0176*/ 	.short	(.L_74 - .L_73)
	.align		4
.L_73:
        /*0178*/ 	.word	index@(_ZN7cutlass13device_kernelIN5flash19enable_sm80_to_sm89INS1_16FlashAttnFwdSm80INS1_25CollectiveMainloopFwdSm80ILi8ELi1ELb1EN4cute5tupleIJNS5_1CILi128EEENS7_ILi96EEES8_EEELi128ENS_6half_tEfNS_4arch4Sm80ELb0ELb1ELb0ELb1ELb0ELb0ELb1ELb0EEENS1_21CollectiveEpilogueFwdINS6_IJS8_S8_S9_EEENS6_IJNS7_ILi1EEESH_SH_EEESB_SD_Li256ELb1ELb1ELb0ELb0EEENS1_19SingleTileSchedulerILb1ELb0ELb1ELi128EEEEEEEEEvNT_6ParamsE)
        /*017c*/ 	.word	0x00000000


	//----- nvinfo : EIATTR_REGCOUNT
	.align		4
.L_74:
        /*0180*/ 	.byte	0x04, 0x2f
        /*0182*/ 	.short	(.L_76 - .L_75)
	.align		4
.L_75:
        /*0184*/ 	.word	index@(_ZN7cutlass13device_kernelIN5flash19enable_sm80_to_sm89INS1_16FlashAttnFwdSm80INS1_25CollectiveMainloopFwdSm80ILi8ELi1ELb1EN4cute5tupleIJNS5_1CILi128EEENS7_ILi96EEES8_EEELi128ENS_6half_tEfNS_4arch4Sm80ELb0ELb1ELb0ELb0ELb0ELb0ELb1ELb0EEENS1_21CollectiveEpilogueFwdINS6_IJS8_S8_S9_EEENS6_IJNS7_ILi1EEESH_SH_EEESB_SD_Li256ELb0ELb1ELb0ELb0EEENS1_19SingleTileSchedulerILb0ELb0ELb1ELi128EEEEEEEEEvNT_6ParamsE)
        /*0188*/ 	.word	0x000000f8


	//----- nvinfo : EIATTR_FRAME_SIZE
	.align		4
.L_76:
        /*018c*/ 	.byte	0x04, 0x11
        /*018e*/ 	.short	(.L_78 - .L_77)
	.align		4
.L_77:
        /*0190*/ 	.word	index@(_ZN7cutlass13device_kernelIN5flash19enable_sm80_to_sm89INS1_16FlashAttnFwdSm80INS1_25CollectiveMainloopFwdSm80ILi8ELi1ELb1EN4cute5tupleIJNS5_1CILi128EEENS7_ILi96EEES8_EEELi128ENS_6half_tEfNS_4arch4Sm80ELb0ELb1ELb0ELb0ELb0ELb0ELb1ELb0EEENS1_21CollectiveEpilogueFwdINS6_IJS8_S8_S9_EEENS6_IJNS7_ILi1EEESH_SH_EEESB_SD_Li256ELb0ELb1ELb0ELb0EEENS1_19SingleTileSchedulerILb0ELb0ELb1ELi128EEEEEEEEEvNT_6ParamsE)
        /*0194*/ 	.word	0x00000000


	//----- nvinfo : EIATTR_REGCOUNT
	.align		4
.L_78:
        /*0198*/ 	.byte	0x04, 0x2f
        /*019a*/ 	.short	(.L_80 - .L_79)
	.align		4
.L_79:
        /*019c*/ 	.word	index@(_ZN7cutlass13device_kernelIN5flash19enable_sm80_to_sm89INS1_16FlashAttnFwdSm80INS1_25CollectiveMainloopFwdSm80ILi8ELi1ELb1EN4cute5tupleIJNS5_1CILi128EEES8_S8_EEELi128ENS_6half_tEfNS_4arch4Sm80ELb0ELb0ELb0ELb1ELb0ELb1ELb1ELb0EEENS1_21CollectiveEpilogueFwdIS9_NS6_IJNS7_ILi1EEESF_SF_EEESA_SC_Li256ELb1ELb1ELb0ELb0EEENS1_19SingleTileSchedulerILb1ELb0ELb1ELi128EEEEEEEEEvNT_6ParamsE)
        /*01a0*/ 	.word	0x000000ff


	//----- nvinfo : EIATTR_FRAME_SIZE
	.align		4
.L_80:
        /*01a4*/ 	.byte	0x04, 0x11
        /*01a6*/ 	.short	(.L_82 - .L_81)
	.align		4
.L_81:
        /*01a8*/ 	.word	index@(_ZN7cutlass13device_kernelIN5flash19enable_sm80_to_sm89INS1_16FlashAttnFwdSm80INS1_25CollectiveMainloopFwdSm80ILi8ELi1ELb1EN4cute5tupleIJNS5_1CILi128EEES8_S8_EEELi128ENS_6half_tEfNS_4arch4Sm80ELb0ELb0ELb0ELb1ELb0ELb1ELb1ELb0EEENS1_21CollectiveEpilogueFwdIS9_NS6_IJNS7_ILi1EEESF_SF_EEESA_SC_Li256ELb1ELb1ELb0ELb0EEENS1_19SingleTileSchedulerILb1ELb0ELb1ELi128EEEEEEEEEvNT_6ParamsE)
        /*01ac*/ 	.word	0x00000008


	//----- nvinfo : EIATTR_REGCOUNT
	.align		4
.L_82:
        /*01b0*/ 	.byte	0x04, 0x2f
        /*01b2*/ 	.short	(.L_84 - .L_83)
	.align		4
.L_83:
        /*01b4*/ 	.word	index@(_ZN7cutlass13device_kernelIN5flash19enable_sm80_to_sm89INS1_16FlashAttnFwdSm80INS1_25CollectiveMainloopFwdSm80ILi8ELi1ELb1EN4cute5tupleIJNS5_1CILi128EEES8_S8_EEELi128ENS_6half_tEfNS_4arch4Sm80ELb0ELb0ELb0ELb1ELb0ELb0ELb1ELb0EEENS1_21CollectiveEpilogueFwdIS9_NS6_IJNS7_ILi1EEESF_SF_EEESA_SC_Li256ELb1ELb1ELb0ELb0EEENS1_19SingleTileSchedulerILb1ELb0ELb1ELi128EEEEEEEEEvNT_6ParamsE)
        /*01b8*/ 	.word	0x000000ff


	//----- nvinfo : EIATTR_FRAME_SIZE
	.align		4
.L_84:
        /*01bc*/ 	.byte	0x04, 0x11
        /*01be*/ 	.short	(.L_86 - .L_85)
	.align		4
.L_85:
        /*01c0*/ 	.word	index@(_ZN7cutlass13device_kernelIN5flash19enable_sm80_to_sm89INS1_16FlashAttnFwdSm80INS1_25CollectiveMainloopFwdSm80ILi8ELi1ELb1EN4cute5tupleIJNS5_1CILi128EEES8_S8_EEELi128ENS_6half_tEfNS_4arch4Sm80ELb0ELb0ELb0ELb1ELb0ELb0ELb1ELb0EEENS1_21CollectiveEpilogueFwdIS9_NS6_IJNS7_ILi1EEESF_SF_EEESA_SC_Li256ELb1ELb1ELb0ELb0EEENS1_19SingleTileSchedulerILb1ELb0ELb1ELi128EEEEEEEEEvNT_6ParamsE)
        /*01c4*/ 	.word	0x00000000


	//----- nvinfo : EIATTR_REGCOUNT
	.align		4
.L_86:
        /*01c8*/ 	.byte	0x04, 0x2f
        /*01ca*/ 	.short	(.L_88 - .L_87)
	.align		4
.L_87:
        /*01cc*/ 	.word	index@(_ZN7cutlass13device_kernelIN5flash19enable_sm80_to_sm89INS1_16FlashAttnFwdSm80INS1_25CollectiveMainloopFwdSm80ILi8ELi1ELb1EN4cute5tupleIJNS5_1CILi128EEES8_S8_EEELi128ENS_6half_tEfNS_4arch4Sm80ELb0ELb0ELb0ELb0ELb0ELb0ELb1ELb0EEENS1_21CollectiveEpilogueFwdIS9_NS6_IJNS7_ILi1EEESF_SF_EEESA_SC_Li256ELb0ELb1ELb0ELb0EEENS1_19SingleTileSchedulerILb0ELb0ELb1ELi128EEEEEEEEEvNT_6ParamsE)
        /*01d0*/ 	.word	0x000000ff


	//----- nvinfo : EIATTR_FRAME_SIZE
	.align		4
.L_88:
        /*01d4*/ 	.byte	0x04, 0x11
        /*01d6*/ 	.short	(.L_90 - .L_89)
	.align		4
.L_89:
        /*01d8*/ 	.word	index@(_ZN7cutlass13device_kernelIN5flash19enable_sm80_to_sm89INS1_16FlashAttnFwdSm80INS1_25CollectiveMainloopFwdSm80ILi8ELi1ELb1EN4cute5tupleIJNS5_1CILi128EEES8_S8_EEELi128ENS_6half_tEfNS_4arch4Sm80ELb0ELb0ELb0ELb0ELb0ELb0ELb1ELb0EEENS1_21CollectiveEpilogueFwdIS9_NS6_IJNS7_ILi1EEESF_SF_EEESA_SC_Li256ELb0ELb1ELb0ELb0EEENS1_19SingleTileSchedulerILb0ELb0ELb1ELi128EEEEEEEEEvNT_6ParamsE)
        /*01dc*/ 	.word	0x00000010


	//----- nvinfo : EIATTR_MIN_STACK_SIZE
	.align		4
.L_90:
        /*01e0*/ 	.byte	0x04, 0x12
        /*01e2*/ 	.short	(.L_92 - .L_91)
	.align		4
.L_91:
        /*01e4*/ 	.word	index@(_ZN7cutlass13device_kernelIN5flash19enable_sm80_to_sm89INS1_16FlashAttnFwdSm80INS1_25CollectiveMainloopFwdSm80ILi8ELi1ELb1EN4cute5tupleIJNS5_1CILi128EEES8_S8_EEELi128ENS_6half_tEfNS_4arch4Sm80ELb0ELb0ELb0ELb0ELb0ELb0ELb1ELb0EEENS1_21CollectiveEpilogueFwdIS9_NS6_IJNS7_ILi1EEESF_SF_EEESA_SC_Li256ELb0ELb1ELb0ELb0EEENS1_19SingleTileSchedulerILb0ELb0ELb1ELi128EEEEEEEEEvNT_6ParamsE)
        /*01e8*/ 	.word	0x00000010


	//----- nvinfo : EIATTR_MIN_STACK_SIZE
	.align		4
.L_92:
        /*01ec*/ 	.byte	0x04, 0x12
        /*01ee*/ 	.short	(.L_94 - .L_93)
	.align		4
.L_93:
        /*01f0*/ 	.word	index@(_ZN7cutlass13device_kernelIN5flash19enable_sm80_to_sm89INS1_16FlashAttnFwdSm80INS1_25CollectiveMainloopFwdSm80ILi8ELi1ELb1EN4cute5tupleIJNS5_1CILi128EEES8_S8_EEELi128ENS_6half_tEfNS_4arch4Sm80ELb0ELb0ELb0ELb1ELb0ELb0ELb1ELb0EEENS1_21CollectiveEpilogueFwdIS9_NS6_IJNS7_ILi1EEESF_SF_EEESA_SC_Li256ELb1ELb1ELb0ELb0EEENS1_19SingleTileSchedulerILb1ELb0ELb1ELi128EEEEEEEEEvNT_6ParamsE)
        /*01f4*/ 	.word	0x00000000


	//----- nvinfo : EIATTR_MIN_STACK_SIZE
	.align		4
.L_94:
        /*01f8*/ 	.byte	0x04, 0x12
        /*01fa*/ 	.short	(.L_96 - .L_95)
	.align		4
.L_95:
        /*01fc*/ 	.word	index@(_ZN7cutlass13device_kernelIN5flash19enable_sm80_to_sm89INS1_16FlashAttnFwdSm80INS1_25CollectiveMainloopFwdSm80ILi8ELi1ELb1EN4cute5tupleIJNS5_1CILi128EEES8_S8_EEELi128ENS_6half_tEfNS_4arch4Sm80ELb0ELb0ELb0ELb1ELb0ELb1ELb1ELb0EEENS1_21CollectiveEpilogueFwdIS9_NS6_IJNS7_ILi1EEESF_SF_EEESA_SC_Li256ELb1ELb1ELb0ELb0EEENS1_19SingleTileSchedulerILb1ELb0ELb1ELi128EEEEEEEEEvNT_6ParamsE)
        /*0200*/ 	.word	0x00000008


	//----- nvinfo : EIATTR_MIN_STACK_SIZE
	.align		4
.L_96:
        /*0204*/ 	.byte	0x04, 0x12
        /*0206*/ 	.short	(.L_98 - .L_97)
	.align		4
.L_97:
        /*0208*/ 	.word	index@(_ZN7cutlass13device_kernelIN5flash19enable_sm80_to_sm89INS1_16FlashAttnFwdSm80INS1_25CollectiveMainloopFwdSm80ILi8ELi1ELb1EN4cute5tupleIJNS5_1CILi128EEENS7_ILi96EEES8_EEELi128ENS_6half_tEfNS_4arch4Sm80ELb0ELb1ELb0ELb0ELb0ELb0ELb1ELb0EEENS1_21CollectiveEpilogueFwdINS6_IJS8_S8_S9_EEENS6_IJNS7_ILi1EEESH_SH_EEESB_SD_Li256ELb0ELb1ELb0ELb0EEENS1_19SingleTileSchedulerILb0ELb0ELb1ELi128EEEEEEEEEvNT_6ParamsE)
        /*020c*/ 	.word	0x00000000


	//----- nvinfo : EIATTR_MIN_STACK_SIZE
	.align		4
.L_98:
        /*0210*/ 	.byte	0x04, 0x12
        /*0212*/ 	.short	(.L_100 - .L_99)
	.align		4
.L_99:
        /*0214*/ 	.word	index@(_ZN7cutlass13device_kernelIN5flash19enable_sm80_to_sm89INS1_16FlashAttnFwdSm80INS1_25CollectiveMainloopFwdSm80ILi8ELi1ELb1EN4cute5tupleIJNS5_1CILi128EEENS7_ILi96EEES8_EEELi128ENS_6half_tEfNS_4arch4Sm80ELb0ELb1ELb0ELb1ELb0ELb0ELb1ELb0EEENS1_21CollectiveEpilogueFwdINS6_IJS8_S8_S9_EEENS6_IJNS7_ILi1EEESH_SH_EEESB_SD_Li256ELb1ELb1ELb0ELb0EEENS1_19SingleTileSchedulerILb1ELb0ELb1ELi128EEEEEEEEEvNT_6ParamsE)
        /*0218*/ 	.word	0x00000000


	//----- nvinfo : EIATTR_MIN_STACK_SIZE
	.align		4
.L_100:
        /*021c*/ 	.byte	0x04, 0x12
        /*021e*/ 	.short	(.L_102 - .L_101)
	.align		4
.L_101:
        /*0220*/ 	.word	index@(_ZN7cutlass13device_kernelIN5flash19enable_sm80_to_sm89INS1_16FlashAttnFwdSm80INS1_25CollectiveMainloopFwdSm80ILi8ELi1ELb1EN4cute5tupleIJNS5_1CILi128EEENS7_ILi96EEES8_EEELi128ENS_6half_tEfNS_4arch4Sm80ELb0ELb1ELb0ELb1ELb0ELb1ELb1ELb0EEENS1_21CollectiveEpilogueFwdINS6_IJS8_S8_S9_EEENS6_IJNS7_ILi1EEESH_SH_EEESB_SD_Li256ELb1ELb1ELb0ELb0EEENS1_19SingleTileSchedulerILb1ELb0ELb1ELi128EEEEEEEEEvNT_6ParamsE)
        /*0224*/ 	.word	0x00000000


	//----- nvinfo : EIATTR_MIN_STACK_SIZE
	.align		4
.L_102:
        /*0228*/ 	.byte	0x04, 0x12
        /*022a*/ 	.short	(.L_104 - .L_103)
	.align		4
.L_103:
        /*022c*/ 	.word	index@(_ZN7cutlass13device_kernelIN5flash19enable_sm80_to_sm89INS1_16FlashAttnFwdSm80INS1_25CollectiveMainloopFwdSm80ILi8ELi1ELb1EN4cute5tupleIJNS5_1CILi128EEES8_S8_EEELi128ENS_6half_tEfNS_4arch4Sm80ELb1ELb0ELb0ELb0ELb0ELb0ELb1ELb0EEENS1_21CollectiveEpilogueFwdIS9_NS6_IJNS7_ILi1EEESF_SF_EEESA_SC_Li256ELb0ELb1ELb0ELb0EEENS1_30DynamicPersistentTileSchedulerILi256ELi256ELb0ELb1ELb0EEEEEEEEEvNT_6ParamsE)
        /*0230*/ 	.word	0x00000080


	//----- nvinfo : EIATTR_MIN_STACK_SIZE
	.align		4
.L_104:
        /*0234*/ 	.byte	0x04, 0x12
        /*0236*/ 	.short	(.L_106 - .L_105)
	.align		4
.L_105:
        /*0238*/ 	.word	index@(_ZN7cutlass13device_kernelIN5flash19enable_sm80_to_sm89INS1_16FlashAttnFwdSm80INS1_25CollectiveMainloopFwdSm80ILi8ELi1ELb1EN4cute5tupleIJNS5_1CILi128EEES8_S8_EEELi128ENS_6half_tEfNS_4arch4Sm80ELb1ELb0ELb0ELb1ELb0ELb0ELb1ELb0EEENS1_21CollectiveEpilogueFwdIS9_NS6_IJNS7_ILi1EEESF_SF_EEESA_SC_Li256ELb1ELb1ELb0ELb0EEENS1_19SingleTileSchedulerILb1ELb0ELb1ELi128EEEEEEEEEvNT_6ParamsE)
        /*023c*/ 	.word	0x00000000


	//----- nvinfo : EIATTR_MIN_STACK_SIZE
	.align		4
.L_106:
        /*0240*/ 	.byte	0x04, 0x12
        /*0242*/ 	.short	(.L_108 - .L_107)
	.align		4
.L_107:
        /*0244*/ 	.word	index@(_ZN7cutlass13device_kernelIN5flash19enable_sm80_to_sm89INS1_16FlashAttnFwdSm80INS1_25CollectiveMainloopFwdSm80ILi8ELi1ELb1EN4cute5tupleIJNS5_1CILi128EEES8_S8_EEELi128ENS_6half_tEfNS_4arch4Sm80ELb1ELb0ELb0ELb1ELb0ELb1ELb1ELb0EEENS1_21CollectiveEpilogueFwdIS9_NS6_IJNS7_ILi1EEESF_SF_EEESA_SC_Li256ELb1ELb1ELb0ELb0EEENS1_19SingleTileSchedulerILb1ELb0ELb1ELi128EEEEEEEEEvNT_6ParamsE)
        /*0248*/ 	.word	0x00000060


	//----- nvinfo : EIATTR_MIN_STACK_SIZE
	.align		4
.L_108:
        /*024c*/ 	.byte	0x04, 0x12
        /*024e*/ 	.short	(.L_110 - .L_109)
	.align		4
.L_109:
        /*0250*/ 	.word	index@(_ZN7cutlass13device_kernelIN5flash19enable_sm80_to_sm89INS1_16FlashAttnFwdSm80INS1_25CollectiveMainloopFwdSm80ILi4ELi1ELb0EN4cute5tupleIJNS5_1CILi128EEENS7_ILi64EEES8_EEELi128ENS_6half_tEfNS_4arch4Sm80ELb0ELb0ELb0ELb0ELb0ELb0ELb1ELb0EEENS1_21CollectiveEpilogueFwdINS6_IJS8_S8_S9_EEENS6_IJNS7_ILi1EEESH_SH_EEESB_SD_Li128ELb0ELb1ELb0ELb0EEENS1_19SingleTileSchedulerILb0ELb0ELb1ELi128EEEEEEEEEvNT_6ParamsE)
        /*0254*/ 	.word	0x00000058


	//----- nvinfo : EIATTR_MIN_STACK_SIZE
	.align		4
.L_110:
        /*0258*/ 	.byte	0x04, 0x12
        /*025a*/ 	.short	(.L_112 - .L_111)
	.align		4
.L_111:
        /*025c*/ 	.word	index@(_ZN7cutlass13device_kernelIN5flash19enable_sm80_to_sm89INS1_16FlashAttnFwdSm80INS1_25CollectiveMainloopFwdSm80ILi4ELi1ELb0EN4cute5tupleIJNS5_1CILi128EEENS7_ILi64EEES8_EEELi128ENS_6half_tEfNS_4arch4Sm80ELb0ELb0ELb0ELb1ELb0ELb0ELb1ELb0EEENS1_21CollectiveEpilogueFwdINS6_IJS8_S8_S9_EEENS6_IJNS7_ILi1EEESH_SH_EEESB_SD_Li128ELb1ELb1ELb0ELb0EEENS1_19SingleTileSchedulerILb1ELb0ELb1ELi128EEEEEEEEEvNT_6ParamsE)
        /*0260*/ 	.word	0x00000090


	//----- nvinfo : EIATTR_MIN_STACK_SIZE
	.align		4
.L_112:
        /*0264*/ 	.byte	0x04, 0x12
        /*0266*/ 	.short	(.L_114 - .L_113)
	.align		4
.L_113:
        /*0268*/ 	.word	index@(_ZN7cutlass13device_kernelIN5flash19enable_sm80_to_sm89INS1_16FlashAttnFwdSm80INS1_25CollectiveMainloopFwdSm80ILi4ELi1ELb0EN4cute5tupleIJNS5_1CILi128EEENS7_ILi64EEES8_EEELi128ENS_6half_tEfNS_4arch4Sm80ELb0ELb0ELb0ELb1ELb0ELb1ELb1ELb0EEENS1_21CollectiveEpilogueFwdINS6_IJS8_S8_S9_EEENS6_IJNS7_ILi1EEESH_SH_EEESB_SD_Li128ELb1ELb1ELb0ELb0EEENS1_19SingleTileSchedulerILb1ELb0ELb1ELi128EEEEEEEEEvNT_6ParamsE)
        /*026c*/ 	.word	0x000000a8


	//----- nvinfo : EIATTR_MIN_STACK_SIZE
	.align		4
.L_114:
        /*0270*/ 	.byte	0x04, 0x12
        /*0272*/ 	.short	(.L_116 - .L_115)
	.align		4
.L_115:
        /*0274*/ 	.word	index@(_ZN7cutlass13device_kernelIN5flash19enable_sm80_to_sm89INS1_16FlashAttnFwdSm80INS1_25CollectiveMainloopFwdSm80ILi4ELi1ELb0EN4cute5tupleIJNS5_1CILi128EEENS7_ILi48EEES8_EEELi128ENS_6half_tEfNS_4arch4Sm80ELb0ELb1ELb0ELb0ELb0ELb0ELb1ELb0EEENS1_21CollectiveEpilogueFwdINS6_IJS8_S8_S9_EEENS6_IJNS7_ILi1EEESH_SH_EEESB_SD_Li128ELb0ELb1ELb0ELb0EEENS1_19SingleTileSchedulerILb0ELb0ELb1ELi128EEEEEEEEEvNT_6ParamsE)
        /*0278*/ 	.word	0x00000080


	//----- nvinfo : EIATTR_MIN_STACK_SIZE
	.align		4
.L_116:
        /*027c*/ 	.byte	0x04, 0x12
        /*027e*/ 	.short	(.L_118 - .L_117)
	.align		4
.L_117:
        /*0280*/ 	.word	index@(_ZN7cutlass13device_kernelIN5flash19enable_sm80_to_sm89INS1_16FlashAttnFwdSm80INS1_25CollectiveMainloopFwdSm80ILi4ELi1ELb0EN4cute5tupleIJNS5_1CILi128EEENS7_ILi48EEES8_EEELi128ENS_6half_tEfNS_4arch4Sm80ELb0ELb1ELb0ELb1ELb0ELb0ELb1ELb0EEENS1_21CollectiveEpilogueFwdINS6_IJS8_S8_S9_EEENS6_IJNS7_ILi1EEESH_SH_EEESB_SD_Li128ELb1ELb1ELb0ELb0EEENS1_19SingleTileSchedulerILb1ELb0ELb1ELi128EEEEEEEEEvNT_6ParamsE)
        /*0284*/ 	.word	0x00000078


	//----- nvinfo : EIATTR_MIN_STACK_SIZE
	.align		4
.L_118:
        /*0288*/ 	.byte	0x04, 0x12
        /*028a*/ 	.short	(.L_120 - .L_119)
	.align		4
.L_119:
        /*028c*/ 	.word	index@(_ZN7cutlass13device_kernelIN5flash19enable_sm80_to_sm89INS1_16FlashAttnFwdSm80INS1_25CollectiveMainloopFwdSm80ILi4ELi1ELb0EN4cute5tupleIJNS5_1CILi128EEENS7_ILi48EEES8_EEELi128ENS_6half_tEfNS_4arch4Sm80ELb0ELb1ELb0ELb1ELb0ELb1ELb1ELb0EEENS1_21CollectiveEpilogueFwdINS6_IJS8_S8_S9_EEENS6_IJNS7_ILi1EEESH_SH_EEESB_SD_Li128ELb1ELb1ELb0ELb0EEENS1_19SingleTileSchedulerILb1ELb0ELb1ELi128EEEEEEEEEvNT_6ParamsE)
        /*0290*/ 	.word	0x000000a8


	//----- nvinfo : EIATTR_MIN_STACK_SIZE
	.align		4
.L_120:
        /*0294*/ 	.byte	0x04, 0x12
        /*0296*/ 	.short	(.L_122 - .L_121)
	.align		4
.L_121:
        /*0298*/ 	.word	index@(_ZN7cutlass13device_kernelIN5flash19enable_sm80_to_sm89INS1_16FlashAttnFwdSm80INS1_25CollectiveMainloopFwdSm80ILi4ELi1ELb0EN4cute5tupleIJNS5_1CILi128EEENS7_ILi64EEES8_EEELi128ENS_6half_tEfNS_4arch4Sm80ELb1ELb0ELb0ELb0ELb0ELb0ELb1ELb0EEENS1_21CollectiveEpilogueFwdINS6_IJS8_S8_S9_EEENS6_IJNS7_ILi1EEESH_SH_EEESB_SD_Li128ELb0ELb1ELb0ELb0EEENS1_30DynamicPersistentTileSchedulerILi128ELi128ELb0ELb1ELb0EEEEEEEEEvNT_6ParamsE)
        /*029c*/ 	.word	0x000000b0


	//----- nvinfo : EIATTR_MIN_STACK_SIZE
	.align		4
.L_122:
        /*02a0*/ 	.byte	0x04, 0x12
        /*02a2*/ 	.short	(.L_124 - .L_123)
	.align		4
.L_123:
        /*02a4*/ 	.word	index@(_ZN7cutlass13device_kernelIN5flash19enable_sm80_to_sm89INS1_16FlashAttnFwdSm80INS1_25CollectiveMainloopFwdSm80ILi4ELi1ELb0EN4cute5tupleIJNS5_1CILi128EEENS7_ILi64EEES8_EEELi128ENS_6half_tEfNS_4arch4Sm80ELb1ELb0ELb0ELb1ELb0ELb0ELb1ELb0EEENS1_21CollectiveEpilogueFwdINS6_IJS8_S8_S9_EEENS6_IJNS7_ILi1EEESH_SH_EEESB_SD_Li128ELb1ELb1ELb0ELb0EEENS1_19SingleTileSchedulerILb1ELb0ELb1ELi128EEEEEEEEEvNT_6ParamsE)
        /*02a8*/ 	.word	0x000000c8


	//----- nvinfo : EIATTR_MIN_STACK_SIZE
	.align		4
.L_124:
        /*02ac*/ 	.byte	0x04, 0x12
        /*02ae*/ 	.short	(.L_126 - .L_125)
	.align		4
.L_125:
        /*02b0*/ 	.word	index@(_ZN7cutlass13device_kernelIN5flash19enable_sm80_to_sm89INS1_16FlashAttnFwdSm80INS1_25CollectiveMainloopFwdSm80ILi4ELi1ELb0EN4cute5tupleIJNS5_1CILi128EEENS7_ILi64EEES8_EEELi128ENS_6half_tEfNS_4arch4Sm80ELb1ELb0ELb0ELb1ELb0ELb1ELb1ELb0EEENS1_21CollectiveEpilogueFwdINS6_IJS8_S8_S9_EEENS6_IJNS7_ILi1EEESH_SH_EEESB_SD_Li128ELb1ELb1ELb0ELb0EEENS1_19SingleTileSchedulerILb1ELb0ELb1ELi128EEEEEEEEEvNT_6ParamsE)
        /*02b4*/ 	.word	0x000000a0
.L_126:


//--------------------- .nv.info._ZN7cutlass13device_kernelIN5flash19enable_sm80_to_sm89INS1_16FlashAttnFwdSm80INS1_25CollectiveMainloopFwdSm80ILi8ELi1ELb1EN4cute5tupleIJNS5_1CILi128EEES8_S8_EEELi128ENS_6half_tEfNS_4arch4Sm80ELb0ELb0ELb0ELb0ELb0ELb0ELb1ELb0EEENS1_21CollectiveEpilogueFwdIS9_NS6_IJNS7_ILi1EEESF_SF_EEESA_SC_Li256ELb0ELb1ELb0ELb0EEENS1_19SingleTileSchedulerILb0ELb0ELb1ELi128EEEEEEEEEvNT_6ParamsE --------------------------
	.section	.nv.info._ZN7cutlass13device_kernelIN5flash19enable_sm80_to_sm89INS1_16FlashAttnFwdSm80INS1_25CollectiveMainloopFwdSm80ILi8ELi1ELb1EN4cute5tupleIJNS5_1CILi128EEES8_S8_EEELi128ENS_6half_tEfNS_4arch4Sm80ELb0ELb0ELb0ELb0ELb0ELb0ELb1ELb0EEENS1_21CollectiveEpilogueFwdIS9_NS6_IJNS7_ILi1EEESF_SF_EEESA_SC_Li256ELb0ELb1ELb0ELb0EEENS1_19SingleTileSchedulerILb0ELb0ELb1ELi128EEEEEEEEEvNT_6ParamsE,"",@"SHT_CUDA_INFO"
	.sectionflags	@""
	.align	4


	//----- nvinfo : EIATTR_CUDA_API_VERSION
	.align		4
        /*0000*/ 	.byte	0x04, 0x37
        /*0002*/ 	.short	(.L_128 - .L_127)
.L_127:
        /*0004*/ 	.word	0x00000082


	//----- nvinfo : EIATTR_SW2861232_WAR
	.align		4
.L_128:
        /*0008*/ 	.byte	0x01, 0x35
	.zero		2


	//----- nvinfo : EIATTR_PARAM_CBANK
	.align		4
        /*000c*/ 	.byte	0x04, 0x0a
        /*000e*/ 	.short	(.L_130 - .L_129)
	.align		4
.L_129:
        /*0010*/ 	.word	index@(.nv.constant0._ZN7cutlass13device_kernelIN5flash19enable_sm80_to_sm89INS1_16FlashAttnFwdSm80INS1_25CollectiveMainloopFwdSm80ILi8ELi1ELb1EN4cute5tupleIJNS5_1CILi128EEES8_S8_EEELi128ENS_6half_tEfNS_4arch4Sm80ELb0ELb0ELb0ELb0ELb0ELb0ELb1ELb0EEENS1_21CollectiveEpilogueFwdIS9_NS6_IJNS7_ILi1EEESF_SF_EEESA_SC_Li256ELb0ELb1ELb0ELb0EEENS1_19SingleTileSchedulerILb0ELb0ELb1ELi128EEEEEEEEEvNT_6ParamsE)
        /*0014*/ 	.short	0x0160
        /*0016*/ 	.short	0x0418


	//----- nvinfo : EIATTR_CBANK_PARAM_SIZE
	.align		4
.L_130:
        /*0018*/ 	.byte	0x03, 0x19
        /*001a*/ 	.short	0x0418


	//----- nvinfo : EIATTR_KPARAM_INFO
	.align		4
        /*001c*/ 	.byte	0x04, 0x17
        /*001e*/ 	.short	(.L_132 - .L_131)
.L_131:
        /*0020*/ 	.word	0x00000000
        /*0024*/ 	.short	0x0000
        /*0026*/ 	.short	0x0000
        /*0028*/ 	.byte	0x00, 0xf0, 0x61, 0x10


	//----- nvinfo : EIATTR_MAXREG_COUNT
	.align		4
.L_132:
        /*002c*/ 	.byte	0x03, 0x1b
        /*002e*/ 	.short	0x00ff


	//----- nvinfo : EIATTR_NUM_BARRIERS
	.align		4
        /*0030*/ 	.byte	0x02, 0x4c
        /*0032*/ 	.byte	0x02
	.zero		1


	//----- nvinfo : EIATTR_ANNOTATIONS
	.align		4
        /*0034*/ 	.byte	0x04, 0x55
        /*0036*/ 	.short	(.L_134 - .L_133)


	//   ....[0]....
.L_133:
        /*0038*/ 	.word	0x00000001
        /*003c*/ 	.byte	0x50, 0x03, 0x00, 0x00, 0x01, 0x00, 0x00, 0x00, 0x10, 0x04, 0x00, 0x00, 0x01, 0x00, 0x00, 0x00
        /*004c*/ 	.byte	0xd0, 0x24, 0x00, 0x00, 0x01, 0x00, 0x00, 0x00, 0xe0, 0x84, 0x00, 0x00, 0x01, 0x00, 0x00, 0x00
        /*005c*/ 	.byte	0x00, 0x85, 0x00, 0x00, 0x01, 0x00, 0x00, 0x00, 0x90, 0x8a, 0x00, 0x00


	//----- nvinfo : EIATTR_MERCURY_ISA_VERSION
	.align		4
.L_134:
        /*0068*/ 	.byte	0x03, 0x5f
        /*006a*/ 	.short	0x0000


	//----- nvinfo : EIATTR_INT_WARP_WIDE_INSTR_OFFSETS
	.align		4
        /*006c*/ 	.byte	0x04, 0x31
        /*006e*/ 	.short	(.L_136 - .L_135)


	//   ....[0]....
.L_135:
        /*0070*/ 	.word	0x00000ac0


	//----- nvinfo : EIATTR_COOP_GROUP_MASK_REGIDS
	.align		4
.L_136:
        /*0074*/ 	.byte	0x04, 0x29
        /*0076*/ 	.short	(.L_138 - .L_137)


	//   ....[0]....
.L_137:
        /*0078*/ 	.word	0xffffffff


	//   ....[1]....
        /*007c*/ 	.word	0xffffffff


	//   ....[2]....
        /*0080*/ 	.word	0xffffffff


	//   ....[3]....
        /*0084*/ 	.word	0xffffffff


	//   ....[4]....
        /*0088*/ 	.word	0xffffffff


	//   ....[5]....
        /*008c*/ 	.word	0xffffffff


	//   ....[6]....
        /*0090*/ 	.word	0xffffffff


	//   ....[7]....
        /*0094*/ 	.word	0xffffffff


	//   ....[8]....
        /*0098*/ 	.word	0xffffffff


	//   ....[9]....
        /*009c*/ 	.word	0xffffffff


	//   ....[10]....
        /*00a0*/ 	.word	0xffffffff


	//   ....[11]....
        /*00a4*/ 	.word	0xffffffff


	//   ....[12]....
        /*00a8*/ 	.word	0xffffffff


	//   ....[13]....
        /*00ac*/ 	.word	0xffffffff


	//   ....[14]....
        /*00b0*/ 	.word	0xffffffff


	//   ....[15]....
        /*00b4*/ 	.word	0xffffffff


	//   ....[16]....
        /*00b8*/ 	.word	0xffffffff


	//   ....[17]....
        /*00bc*/ 	.word	0xffffffff


	//   ....[18]....
        /*00c0*/ 	.word	0xffffffff


	//   ....[19]....
        /*00c4*/ 	.word	0xffffffff


	//   ....[20]....
        /*00c8*/ 	.word	0xffffffff


	//   ....[21]....
        /*00cc*/ 	.word	0xffffffff


	//   ....[22]....
        /*00d0*/ 	.word	0xffffffff


	//   ....[23]....
        /*00d4*/ 	.word	0xffffffff


	//   ....[24]....
        /*00d8*/ 	.word	0xffffffff


	//   ....[25]....
        /*00dc*/ 	.word	0xffffffff


	//   ....[26]....
        /*00e0*/ 	.word	0xffffffff


	//   ....[27]....
        /*00e4*/ 	.word	0xffffffff


	//   ....[28]....
        /*00e8*/ 	.word	0xffffffff


	//   ....[29]....
        /*00ec*/ 	.word	0xffffffff


	//   ....[30]....
        /*00f0*/ 	.word	0xffffffff


	//   ....[31]....
        /*00f4*/ 	.word	0xffffffff


	//----- nvinfo : EIATTR_COOP_GROUP_INSTR_OFFSETS
	.align		4
.L_138:
        /*00f8*/ 	.byte	0x04, 0x28
        /*00fa*/ 	.short	(.L_140 - .L_139)


	//   ....[0]....
.L_139:
        /*00fc*/ 	.word	0x000005f0


	//   ....[1]....
        /*0100*/ 	.word	0x00000640


	//   ....[2]....
        /*0104*/ 	.word	0x00000680


	//   ....[3]....
        /*0108*/ 	.word	0x000006c0


	//   ....[4]....
        /*010c*/ 	.word	0x000006f0


	//   ....[5]....
        /*0110*/ 	.word	0x00000740


	//   ....[6]....
        /*0114*/ 	.word	0x00000760


	//   ....[7]....
        /*0118*/ 	.word	0x000007f0


	//   ....[8]....
        /*011c*/ 	.word	0x00002ee0


	//   ....[9]....
        /*0120*/ 	.word	0x00002f90


	//   ....[10]....
        /*0124*/ 	.word	0x00002fa0


	//   ....[11]....
        /*0128*/ 	.word	0x00002fd0


	//   ....[12]....
        /*012c*/ 	.word	0x000063d0


	//   ....[13]....
        /*0130*/ 	.word	0x000063f0


	//   ....[14]....
        /*0134*/ 	.word	0x00006410


	//   ....[15]....
        /*0138*/ 	.word	0x00006430


	//   ....[16]....
        /*013c*/ 	.word	0x00008520


	//   ....[17]....
        /*0140*/ 	.word	0x00008530


	//   ....[18]....
        /*0144*/ 	.word	0x00008580


	//   ....[19]....
        /*0148*/ 	.word	0x000085a0


	//   ....[20]....
        /*014c*/ 	.word	0x00009570


	//   ....[21]....
        /*0150*/ 	.word	0x00009580


	//   ....[22]....
        /*0154*/ 	.word	0x000095a0


	//   ....[23]....
        /*0158*/ 	.word	0x000095b0


	//   ....[24]....
        /*015c*/ 	.word	0x00009690


	//   ....[25]....
        /*0160*/ 	.word	0x000096b0


	//   ....[26]....
        /*0164*/ 	.word	0x000097a0


	//   ....[27]....
        /*0168*/ 	.word	0x000097d0


	//   ....[28]....
        /*016c*/ 	.word	0x000098a0


	//   ....[29]....
        /*0170*/ 	.word	0x000098d0


	//   ....[30]....
        /*0174*/ 	.word	0x000099a0


	//   ....[31]....
        /*0178*/ 	.word	0x000099c0


	//----- nvinfo : EIATTR_EXIT_INSTR_OFFSETS
	.align		4
.L_140:
        /*017c*/ 	.byte	0x04, 0x1c
        /*017e*/ 	.short	(.L_142 - .L_141)


	//   ....[0]....
.L_141:
        /*0180*/ 	.word	0x00000040


	//   ....[1]....
        /*0184*/ 	.word	0x000099d0


	//   ....[2]....
        /*0188*/ 	.word	0x00009a20


	//   ....[3]....
        /*018c*/ 	.word	0x00009a80


	//----- nvinfo : EIATTR_CTAIDZ_USED
	.align		4
.L_142:
        /*0190*/ 	.byte	0x01, 0x04
	.zero		2


	//----- nvinfo : EIATTR_MAX_THREADS
	.align		4
        /*0194*/ 	.byte	0x04, 0x05
        /*0196*/ 	.short	(.L_144 - .L_143)
.L_143:
        /*0198*/ 	.word	0x00000100
        /*019c*/ 	.word	0x00000001
        /*01a0*/ 	.word	0x00000001


	//----- nvinfo : EIATTR_CRS_STACK_SIZE
	.align		4
.L_144:
        /*01a4*/ 	.byte	0x04, 0x1e
        /*01a6*/ 	.short	(.L_146 - .L_145)
.L_145:
        /*01a8*/ 	.word	0x00000000
.L_146:


//--------------------- .nv.info._ZN7cutlass13device_kernelIN5flash19enable_sm80_to_sm89INS1_16FlashAttnFwdSm80INS1_25CollectiveMainloopFwdSm80ILi8ELi1ELb1EN4cute5tupleIJNS5_1CILi128EEES8_S8_EEELi128ENS_6half_tEfNS_4arch4Sm80ELb0ELb0ELb0ELb1ELb0ELb0ELb1ELb0EEENS1_21CollectiveEpilogueFwdIS9_NS6_IJNS7_ILi1EEESF_SF_EEESA_SC_Li256ELb1ELb1ELb0ELb0EEENS1_19SingleTileSchedulerILb1ELb0ELb1ELi128EEEEEEEEEvNT_6ParamsE --------------------------
	.section	.nv.info._ZN7cutlass13device_kernelIN5flash19enable_sm80_to_sm89INS1_16FlashAttnFwdSm80INS1_25CollectiveMainloopFwdSm80ILi8ELi1ELb1EN4cute5tupleIJNS5_1CILi128EEES8_S8_EEELi128ENS_6half_tEfNS_4arch4Sm80ELb0ELb0ELb0ELb1ELb0ELb0ELb1ELb0EEENS1_21CollectiveEpilogueFwdIS9_NS6_IJNS7_ILi1EEESF_SF_EEESA_SC_Li256ELb1ELb1ELb0ELb0EEENS1_19SingleTileSchedulerILb1ELb0ELb1ELi128EEEEEEEEEvNT_6ParamsE,"",@"SHT_CUDA_INFO"
	.sectionflags	@""
	.align	4


	//----- nvinfo : EIATTR_CUDA_API_VERSION
	.align		4
        /*0000*/ 	.byte	0x04, 0x37
        /*0002*/ 	.short	(.L_148 - .L_147)
.L_147:
        /*0004*/ 	.word	0x00000082


	//----- nvinfo : EIATTR_SW2861232_WAR
	.align		4
.L_148:
        /*0008*/ 	.byte	0x01, 0x35
	.zero		2


	//----- nvinfo : EIATTR_PARAM_CBANK
	.align		4
        /*000c*/ 	.byte	0x04, 0x0a
        /*000e*/ 	.short	(.L_150 - .L_149)
	.align		4
.L_149:
        /*0010*/ 	.word	index@(.nv.constant0._ZN7cutlass13device_kernelIN5flash19enable_sm80_to_sm89INS1_16FlashAttnFwdSm80INS1_25CollectiveMainloopFwdSm80ILi8ELi1ELb1EN4cute5tupleIJNS5_1CILi128EEES8_S8_EEELi128ENS_6half_tEfNS_4arch4Sm80ELb0ELb0ELb0ELb1ELb0ELb0ELb1ELb0EEENS1_21CollectiveEpilogueFwdIS9_NS6_IJNS7_ILi1EEESF_SF_EEESA_SC_Li256ELb1ELb1ELb0ELb0EEENS1_19SingleTileSchedulerILb1ELb0ELb1ELi128EEEEEEEEEvNT_6ParamsE)
        /*0014*/ 	.short	0x0160
        /*0016*/ 	.short	0x0418


	//----- nvinfo : EIATTR_CBANK_PARAM_SIZE
	.align		4
.L_150:
        /*0018*/ 	.byte	0x03, 0x19
        /*001a*/ 	.short	0x0418


	//----- nvinfo : EIATTR_KPARAM_INFO
	.align		4
        /*001c*/ 	.byte	0x04, 0x17
        /*001e*/ 	.short	(.L_152 - .L_151)
.L_151:
        /*0020*/ 	.word	0x00000000
        /*0024*/ 	.short	0x0000
        /*0026*/ 	.short	0x0000
        /*0028*/ 	.byte	0x00, 0xf0, 0x61, 0x10


	//----- nvinfo : EIATTR_MAXREG_COUNT
	.align		4
.L_152:
        /*002c*/ 	.byte	0x03, 0x1b
        /*002e*/ 	.short	0x00ff


	//----- nvinfo : EIATTR_NUM_BARRIERS
	.align		4
        /*0030*/ 	.byte	0x02, 0x4c
        /*0032*/ 	.byte	0x02
	.zero		1


	//----- nvinfo : EIATTR_MERCURY_ISA_VERSION
	.align		4
        /*0034*/ 	.byte	0x03, 0x5f
        /*0036*/ 	.short	0x0000


	//----- nvinfo : EIATTR_INT_WARP_WIDE_INSTR_OFFSETS
	.align		4
        /*0038*/ 	.byte	0x04, 0x31
        /*003a*/ 	.short	(.L_154 - .L_153)


	//   ....[0]....
.L_153:
        /*003c*/ 	.word	0x00001390


	//----- nvinfo : EIATTR_COOP_GROUP_MASK_REGIDS
	.align		4
.L_154:
        /*0040*/ 	.byte	0x04, 0x29
        /*0042*/ 	.short	(.L_156 - .L_155)


	//   ....[0]....
.L_155:
        /*0044*/ 	.word	0xffffffff


	//   ....[1]....
        /*0048*/ 	.word	0xffffffff


	//   ....[2]....
        /*004c*/ 	.word	0xffffffff


	//   ....[3]....
        /*0050*/ 	.word	0xffffffff


	//   ....[4]....
        /*0054*/ 	.word	0xffffffff


	//   ....[5]....
        /*0058*/ 	.word	0xffffffff


	//   ....[6]....
        /*005c*/ 	.word	0xffffffff


	//   ....[7]....
        /*0060*/ 	.word	0xffffffff


	//   ....[8]....
        /*0064*/ 	.word	0xffffffff


	//   ....[9]....
        /*0068*/ 	.word	0xffffffff


	//   ....[10]....
        /*006c*/ 	.word	0xffffffff


	//   ....[11]....
        /*0070*/ 	.word	0xffffffff


	//   ....[12]....
        /*0074*/ 	.word	0xffffffff


	//   ....[13]....
        /*0078*/ 	.word	0xffffffff


	//   ....[14]....
        /*007c*/ 	.word	0xffffffff


	//   ....[15]....
        /*0080*/ 	.word	0xffffffff


	//   ....[16]....
        /*0084*/ 	.word	0xffffffff


	//   ....[17]....
        /*0088*/ 	.word	0xffffffff


	//   ....[18]....
        /*008c*/ 	.word	0xffffffff


	//   ....[19]....
        /*0090*/ 	.word	0xffffffff


	//   ....[20]....
        /*0094*/ 	.word	0xffffffff


	//   ....[21]....
        /*0098*/ 	.word	0xffffffff


	//   ....[22]....
        /*009c*/ 	.word	0xffffffff


	//   ....[23]....
        /*00a0*/ 	.word	0xffffffff


	//   ....[24]....
        /*00a4*/ 	.word	0xffffffff


	//   ....[25]....
        /*00a8*/ 	.word	0xffffffff


	//   ....[26]....
        /*00ac*/ 	.word	0xffffffff


	//   ....[27]....
        /*00b0*/ 	.word	0xffffffff


	//   ....[28]....
        /*00b4*/ 	.word	0xffffffff


	//   ....[29]....
        /*00b8*/ 	.word	0xffffffff


	//   ....[30]....
        /*00bc*/ 	.word	0xffffffff


	//   ....[31]....
        /*00c0*/ 	.word	0xffffffff


	//   ....[32]....
        /*00c4*/ 	.word	0xffffffff


	//   ....[33]....
        /*00c8*/ 	.word	0xffffffff


	//   ....[34]....
        /*00cc*/ 	.word	0xffffffff


	//   ....[35]....
        /*00d0*/ 	.word	0xffffffff


	//   ....[36]....
        /*00d4*/ 	.word	0xffffffff


	//   ....[37]....
        /*00d8*/ 	.word	0xffffffff


	//   ....[38]....
        /*00dc*/ 	.word	0xffffffff


	//   ....[39]....
        /*00e0*/ 	.word	0xffffffff


	//   ....[40]....
        /*00e4*/ 	.word	0xffffffff


	//----- nvinfo : EIATTR_COOP_GROUP_INSTR_OFFSETS
	.align		4
.L_156:
        /*00e8*/ 	.byte	0x04, 0x28
        /*00ea*/ 	.short	(.L_158 - .L_157)


	//   ....[0]....
.L_157:
        /*00ec*/ 	.word	0x00000080


	//   ....[1]....
        /*00f0*/ 	.word	0x00000d80


	//   ....[2]....
        /*00f4*/ 	.word	0x00000dc0


	//   ....[3]....
        /*00f8*/ 	.word	0x00000e00


	//   ....[4]....
        /*00fc*/ 	.word	0x00000e30


	//   ....[5]....
        /*0100*/ 	.word	0x00000e70


	//   ....[6]....
        /*0104*/ 	.word	0x00000ea0


	//   ....[7]....
        /*0108*/ 	.word	0x00000ed0


	//   ....[8]....
        /*010c*/ 	.word	0x00000f00


	//   ....[9]....
        /*0110*/ 	.word	0x00003650


	//   ....[10]....
        /*0114*/ 	.word	0x00003710


	//   ....[11]....
        /*0118*/ 	.word	0x00003720


	//   ....[12]....
        /*011c*/ 	.word	0x00003750


	//   ....[13]....
        /*0120*/ 	.word	0x00006510


	//   ....[14]....
        /*0124*/ 	.word	0x00006530


	//   ....[15]....
        /*0128*/ 	.word	0x00006550


	//   ....[16]....
        /*012c*/ 	.word	0x00006580


	//   ....[17]....
        /*0130*/ 	.word	0x00008610


	//   ....[18]....
        /*0134*/ 	.word	0x00008640


	//   ....[19]....
        /*0138*/ 	.word	0x00008680


	//   ....[20]....
        /*013c*/ 	.word	0x00008690


	//   ....[21]....
        /*0140*/ 	.word	0x000097f0


	//   ....[22]....
        /*0144*/ 	.word	0x00009820


	//   ....[23]....
        /*0148*/ 	.word	0x00009860


	//   ....[24]....
        /*014c*/ 	.word	0x000098a0


	//   ....[25]....
        /*0150*/ 	.word	0x00009a60


	//   ....[26]....
        /*0154*/ 	.word	0x00009a70


	//   ....[27]....
        /*0158*/ 	.word	0x00009b60


	//   ....[28]....
        /*015c*/ 	.word	0x00009b90


	//   ....[29]....
        /*0160*/ 	.word	0x00009c60


	//   ....[30]....
        /*0164*/ 	.word	0x00009c90


	//   ....[31]....
        /*0168*/ 	.word	0x00009d60


	//   ....[32]....
        /*016c*/ 	.word	0x00009d80


	//   ....[33]....
        /*0170*/ 	.word	0x0000a500


	//   ....[34]....
        /*0174*/ 	.word	0x0000a520


	//   ....[35]....
        /*0178*/ 	.word	0x0000a5f0


	//   ....[36]....
        /*017c*/ 	.word	0x0000a620


	//   ....[37]....
        /*0180*/ 	.word	0x0000a6f0


	//   ....[38]....
        /*0184*/ 	.word	0x0000a720


	//   ....[39]....
        /*0188*/ 	.word	0x0000a7f0


	//   ....[40]....
        /*018c*/ 	.word	0x0000a810


	//----- nvinfo : EIATTR_EXIT_INSTR_OFFSETS
	.align		4
.L_158:
        /*0190*/ 	.byte	0x04, 0x1c
        /*0192*/ 	.short	(.L_160 - .L_159)


	//   ....[0]....
.L_159:
        /*0194*/ 	.word	0x00000310


	//   ....[1]....
        /*0198*/ 	.word	0x00009d90


	//   ....[2]....
        /*019c*/ 	.word	0x00009de0


	//   ....[3]....
        /*01a0*/ 	.word	0x00009e40


	//   ....[4]....
        /*01a4*/ 	.word	0x0000a820


	//   ....[5]....
        /*01a8*/ 	.word	0x0000a870


	//   ....[6]....
        /*01ac*/ 	.word	0x0000a8d0


	//----- nvinfo : EIATTR_CTAIDZ_USED
	.align		4
.L_160:
        /*01b0*/ 	.byte	0x01, 0x04
	.zero		2


	//----- nvinfo : EIATTR_MAX_THREADS
	.align		4
        /*01b4*/ 	.byte	0x04, 0x05
        /*01b6*/ 	.short	(.L_162 - .L_161)
.L_161:
        /*01b8*/ 	.word	0x00000100
        /*01bc*/ 	.word	0x00000001
        /*01c0*/ 	.word	0x00000001


	//----- nvinfo : EIATTR_CRS_STACK_SIZE
	.align		4
.L_162:
        /*01c4*/ 	.byte	0x04, 0x1e
        /*01c6*/ 	.short	(.L_164 - .L_163)
.L_163:
        /*01c8*/ 	.word	0x00000000
.L_164:


//--------------------- .nv.info._ZN7cutlass13device_kernelIN5flash19enable_sm80_to_sm89INS1_16FlashAttnFwdSm80INS1_25CollectiveMainloopFwdSm80ILi8ELi1ELb1EN4cute5tupleIJNS5_1CILi128EEES8_S8_EEELi128ENS_6half_tEfNS_4arch4Sm80ELb0ELb0ELb0ELb1ELb0ELb1ELb1ELb0EEENS1_21CollectiveEpilogueFwdIS9_NS6_IJNS7_ILi1EEESF_SF_EEESA_SC_Li256ELb1ELb1ELb0ELb0EEENS1_19SingleTileSchedulerILb1ELb0ELb1ELi128EEEEEEEEEvNT_6ParamsE --------------------------
	.section	.nv.info._ZN7cutlass13device_kernelIN5flash19enable_sm80_to_sm89INS1_16FlashAttnFwdSm80INS1_25CollectiveMainloopFwdSm80ILi8ELi1ELb1EN4cute5tupleIJNS5_1CILi128EEES8_S8_EEELi128ENS_6half_tEfNS_4arch4Sm80ELb0ELb0ELb0ELb1ELb0ELb1ELb1ELb0EEENS1_21CollectiveEpilogueFwdIS9_NS6_IJNS7_ILi1EEESF_SF_EEESA_SC_Li256ELb1ELb1ELb0ELb0EEENS1_19SingleTileSchedulerILb1ELb0ELb1ELi128EEEEEEEEEvNT_6ParamsE,"",@"SHT_CUDA_INFO"
	.sectionflags	@""
	.align	4


	//----- nvinfo : EIATTR_CUDA_API_VERSION
	.align		4
        /*0000*/ 	.byte	0x04, 0x37
        /*0002*/ 	.short	(.L_166 - .L_165)
.L_165:
        /*0004*/ 	.word	0x00000082


	//----- nvinfo : EIATTR_SW2861232_WAR
	.align		4
.L_166:
        /*0008*/ 	.byte	0x01, 0x35
	.zero		2


	//----- nvinfo : EIATTR_PARAM_CBANK
	.align		4
        /*000c*/ 	.byte	0x04, 0x0a
        /*000e*/ 	.short	(.L_168 - .L_167)
	.align		4
.L_167:
        /*0010*/ 	.word	index@(.nv.constant0._ZN7cutlass13device_kernelIN5flash19enable_sm80_to_sm89INS1_16FlashAttnFwdSm80INS1_25CollectiveMainloopFwdSm80ILi8ELi1ELb1EN4cute5tupleIJNS5_1CILi128EEES8_S8_EEELi128ENS_6half_tEfNS_4arch4Sm80ELb0ELb0ELb0ELb1ELb0ELb1ELb1ELb0EEENS1_21CollectiveEpilogueFwdIS9_NS6_IJNS7_ILi1EEESF_SF_EEESA_SC_Li256ELb1ELb1ELb0ELb0EEENS1_19SingleTileSchedulerILb1ELb0ELb1ELi128EEEEEEEEEvNT_6ParamsE)
        /*0014*/ 	.short	0x0160
        /*0016*/ 	.short	0x0418


	//----- nvinfo : EIATTR_CBANK_PARAM_SIZE
	.align		4
.L_168:
        /*0018*/ 	.byte	0x03, 0x19
        /*001a*/ 	.short	0x0418


	//----- nvinfo : EIATTR_KPARAM_INFO
	.align		4
        /*001c*/ 	.byte	0x04, 0x17
        /*001e*/ 	.short	(.L_170 - .L_169)
.L_169:
        /*0020*/ 	.word	0x00000000
        /*0024*/ 	.short	0x0000
        /*0026*/ 	.short	0x0000
        /*0028*/ 	.byte	0x00, 0xf0, 0x61, 0x10


	//----- nvinfo : EIATTR_MAXREG_COUNT
	.align		4
.L_170:
        /*002c*/ 	.byte	0x03, 0x1b
        /*002e*/ 	.short	0x00ff


	//----- nvinfo : EIATTR_NUM_BARRIERS
	.align		4
        /*0030*/ 	.byte	0x02, 0x4c
        /*0032*/ 	.byte	0x02
	.zero		1


	//----- nvinfo : EIATTR_ANNOTATIONS
	.align		4
        /*0034*/ 	.byte	0x04, 0x55
        /*0036*/ 	.short	(.L_172 - .L_171)


	//   ....[0]....
.L_171:
        /*0038*/ 	.word	0x00000001
        /*003c*/ 	.byte	0xe0, 0x06, 0x00, 0x00, 0x01, 0x00, 0x00, 0x00, 0x50, 0x7d, 0x00, 0x00, 0x01, 0x00, 0x00, 0x00
        /*004c*/ 	.byte	0xf0, 0xc7, 0x00, 0x00, 0x01, 0x00, 0x00, 0x00, 0xf0, 0x00, 0x01, 0x00, 0x01, 0x00, 0x00, 0x00
        /*005c*/ 	.byte	0x00, 0x01, 0x01, 0x00


	//----- nvinfo : EIATTR_MERCURY_ISA_VERSION
	.align		4
.L_172:
        /*0060*/ 	.byte	0x03, 0x5f
        /*0062*/ 	.short	0x0000


	//----- nvinfo : EIATTR_COOP_GROUP_MASK_REGIDS
	.align		4
        /*0064*/ 	.byte	0x04, 0x29
        /*0066*/ 	.short	(.L_174 - .L_173)


	//   ....[0]....
.L_173:
        /*0068*/ 	.word	0xffffffff


	//   ....[1]....
        /*006c*/ 	.word	0xffffffff


	//   ....[2]....
        /*0070*/ 	.word	0xffffffff


	//   ....[3]....
        /*0074*/ 	.word	0xffffffff


	//   ....[4]....
        /*0078*/ 	.word	0xffffffff


	//   ....[5]....
        /*007c*/ 	.word	0xffffffff


	//   ....[6]....
        /*0080*/ 	.word	0xffffffff


	//   ....[7]....
        /*0084*/ 	.word	0xffffffff


	//   ....[8]....
        /*0088*/ 	.word	0xffffffff


	//   ....[9]....
        /*008c*/ 	.word	0xffffffff


	//   ....[10]....
        /*0090*/ 	.word	0xffffffff


	//   ....[11]....
        /*0094*/ 	.word	0xffffffff


	//   ....[12]....
        /*0098*/ 	.word	0xffffffff


	//   ....[13]....
        /*009c*/ 	.word	0xffffffff


	//   ....[14]....
        /*00a0*/ 	.word	0xffffffff


	//   ....[15]....
        /*00a4*/ 	.word	0xffffffff


	//   ....[16]....
        /*00a8*/ 	.word	0xffffffff


	//   ....[17]....
        /*00ac*/ 	.word	0xffffffff


	//   ....[18]....
        /*00b0*/ 	.word	0xffffffff


	//   ....[19]....
        /*00b4*/ 	.word	0xffffffff


	//   ....[20]....
        /*00b8*/ 	.word	0xffffffff


	//   ....[21]....
        /*00bc*/ 	.word	0xffffffff


	//   ....[22]....
        /*00c0*/ 	.word	0xffffffff


	//   ....[23]....
        /*00c4*/ 	.word	0xffffffff


	//   ....[24]....
        /*00c8*/ 	.word	0xffffffff


	//   ....[25]....
        /*00cc*/ 	.word	0xffffffff


	//   ....[26]....
        /*00d0*/ 	.word	0xffffffff


	//   ....[27]....
        /*00d4*/ 	.word	0xffffffff


	//   ....[28]....
        /*00d8*/ 	.word	0xffffffff


	//   ....[29]....
        /*00dc*/ 	.word	0xffffffff


	//   ....[30]....
        /*00e0*/ 	.word	0xffffffff


	//   ....[31]....
        /*00e4*/ 	.word	0xffffffff


	//   ....[32]....
        /*00e8*/ 	.word	0xffffffff


	//   ....[33]....
        /*00ec*/ 	.word	0xffffffff


	//   ....[34]....
        /*00f0*/ 	.word	0xffffffff


	//   ....[35]....
        /*00f4*/ 	.word	0xffffffff


	//   ....[36]....
        /*00f8*/ 	.word	0xffffffff


	//   ....[37]....
        /*00fc*/ 	.word	0xffffffff


	//   ....[38]....
        /*0100*/ 	.word	0xffffffff


	//   ....[39]....
        /*0104*/ 	.word	0xffffffff


	//   ....[40]....
        /*0108*/ 	.word	0xffffffff


	//----- nvinfo : EIATTR_COOP_GROUP_INSTR_OFFSETS
	.align		4
.L_174:
        /*010c*/ 	.byte	0x04, 0x28
        /*010e*/ 	.short	(.L_176 - .L_175)


	//   ....[0]....
.L_175:
        /*0110*/ 	.word	0x00000090


	//   ....[1]....
        /*0114*/ 	.word	0x00008140


	//   ....[2]....
        /*0118*/ 	.word	0x00008180


	//   ....[3]....
        /*011c*/ 	.word	0x00008230


	//   ....[4]....
        /*0120*/ 	.word	0x00008260


	//   ....[5]....
        /*0124*/ 	.word	0x00008390


	//   ....[6]....
        /*0128*/ 	.word	0x000083d0


	//   ....[7]....
        /*012c*/ 	.word	0x00008500


	//   ....[8]....
        /*0130*/ 	.word	0x00008540


	//   ....[9]....
        /*0134*/ 	.word	0x0000e140


	//   ....[10]....
        /*0138*/ 	.word	0x0000e1f0


	//   ....[11]....
        /*013c*/ 	.word	0x0000e200


	//   ....[12]....
        /*0140*/ 	.word	0x0000e230


	//   ....[13]....
        /*0144*/ 	.word	0x000114d0


	//   ....[14]....
        /*0148*/ 	.word	0x00011510


	//   ....[15]....
        /*014c*/ 	.word	0x00011530


	//   ....[16]....
        /*0150*/ 	.word	0x00011550


	//   ....[17]....
        /*0154*/ 	.word	0x00013670


	//   ....[18]....
        /*0158*/ 	.word	0x000136a0


	//   ....[19]....
        /*015c*/ 	.word	0x000136f0


	//   ....[20]....
        /*0160*/ 	.word	0x00013700


	//   ....[21]....
        /*0164*/ 	.word	0x000148a0


	//   ....[22]....
        /*0168*/ 	.word	0x000148d0


	//   ....[23]....
        /*016c*/ 	.word	0x00014900


	//   ....[24]....
        /*0170*/ 	.word	0x00014930


	//   ....[25]....
        /*0174*/ 	.word	0x00014af0


	//   ....[26]....
        /*0178*/ 	.word	0x00014b00


	//   ....[27]....
        /*017c*/ 	.word	0x00014bf0


	//   ....[28]....
        /*0180*/ 	.word	0x00014c20


	//   ....[29]....
        /*0184*/ 	.word	0x00014cf0


	//   ....[30]....
        /*0188*/ 	.word	0x00014d20


	//   ....[31]....
        /*018c*/ 	.word	0x00014df0


	//   ....[32]....
        /*0190*/ 	.word	0x00014e10


	//   ....[33]....
        /*0194*/ 	.word	0x00015540


	//   ....[34]....
        /*0198*/ 	.word	0x00015560


	//   ....[35]....
        /*019c*/ 	.word	0x00015640


	//   ....[36]....
        /*01a0*/ 	.word	0x00015670


	//   ....[37]....
        /*01a4*/ 	.word	0x00015740


	//   ....[38]....
        /*01a8*/ 	.word	0x00015770


	//   ....[39]....
        /*01ac*/ 	.word	0x00015840


	//   ....[40]....
        /*01b0*/ 	.word	0x00015860


	//----- nvinfo : EIATTR_EXIT_INSTR_OFFSETS
	.align		4
.L_176:
        /*01b4*/ 	.byte	0x04, 0x1c
        /*01b6*/ 	.short	(.L_178 - .L_177)


	//   ....[0]....
.L_177:
        /*01b8*/ 	.word	0x00000320


	//   ....[1]....
        /*01bc*/ 	.word	0x00014e20


	//   ....[2]....
        /*01c0*/ 	.word	0x00014e70


	//   ....[3]....
        /*01c4*/ 	.word	0x00014ed0


	//   ....[4]....
        /*01c8*/ 	.word	0x00015870


	//   ....[5]....
        /*01cc*/ 	.word	0x000158c0


	//   ....[6]....
        /*01d0*/ 	.word	0x00015920


	//----- nvinfo : EIATTR_CTAIDZ_USED
	.align		4
.L_178:
        /*01d4*/ 	.byte	0x01, 0x04
	.zero		2


	//----- nvinfo : EIATTR_MAX_THREADS
	.align		4
        /*01d8*/ 	.byte	0x04, 0x05
        /*01da*/ 	.short	(.L_180 - .L_179)
.L_179:
        /*01dc*/ 	.word	0x00000100
        /*01e0*/ 	.word	0x00000001
        /*01e4*/ 	.word	0x00000001


	//----- nvinfo : EIATTR_CRS_STACK_SIZE
	.align		4
.L_180:
        /*01e8*/ 	.byte	0x04, 0x1e
        /*01ea*/ 	.short	(.L_182 - .L_181)
.L_181:
        /*01ec*/ 	.word	0x00000000
.L_182:


//--------------------- .nv.info._ZN7cutlass13device_kernelIN5flash19enable_sm80_to_sm89INS1_16FlashAttnFwdSm80INS1_25CollectiveMainloopFwdSm80ILi8ELi1ELb1EN4cute5tupleIJNS5_1CILi128EEENS7_ILi96EEES8_EEELi128ENS_6half_tEfNS_4arch4Sm80ELb0ELb1ELb0ELb0ELb0ELb0ELb1ELb0EEENS1_21CollectiveEpilogueFwdINS6_IJS8_S8_S9_EEENS6_IJNS7_ILi1EEESH_SH_EEESB_SD_Li256ELb0ELb1ELb0ELb0EEENS1_19SingleTileSchedulerILb0ELb0ELb1ELi128EEEEEEEEEvNT_6ParamsE --------------------------
	.section	.nv.info._ZN7cutlass13device_kernelIN5flash19enable_sm80_to_sm89INS1_16FlashAttnFwdSm80INS1_25CollectiveMainloopFwdSm80ILi8ELi1ELb1EN4cute5tupleIJNS5_1CILi128EEENS7_ILi96EEES8_EEELi128ENS_6half_tEfNS_4arch4Sm80ELb0ELb1ELb0ELb0ELb0ELb0ELb1ELb0EEENS1_21CollectiveEpilogueFwdINS6_IJS8_S8_S9_EEENS6_IJNS7_ILi1EEESH_SH_EEESB_SD_Li256ELb0ELb1ELb0ELb0EEENS1_19SingleTileSchedulerILb0ELb0ELb1ELi128EEEEEEEEEvNT_6ParamsE,"",@"SHT_CUDA_INFO"
	.sectionflags	@""
	.align	4


	//----- nvinfo : EIATTR_CUDA_API_VERSION
	.align		4
        /*0000*/ 	.byte	0x04, 0x37
        /*0002*/ 	.short	(.L_184 - .L_183)
.L_183:
        /*0004*/ 	.word	0x00000082


	//----- nvinfo : EIATTR_SW2861232_WAR
	.align		4
.L_184:
        /*0008*/ 	.byte	0x01, 0x35
	.zero		2


	//----- nvinfo : EIATTR_PARAM_CBANK
	.align		4
        /*000c*/ 	.byte	0x04, 0x0a
        /*000e*/ 	.short	(.L_186 - .L_185)
	.align		4
.L_185:
        /*0010*/ 	.word	index@(.nv.constant0._ZN7cutlass13device_kernelIN5flash19enable_sm80_to_sm89INS1_16FlashAttnFwdSm80INS1_25CollectiveMainloopFwdSm80ILi8ELi1ELb1EN4cute5tupleIJNS5_1CILi128EEENS7_ILi96EEES8_EEELi128ENS_6half_tEfNS_4arch4Sm80ELb0ELb1ELb0ELb0ELb0ELb0ELb1ELb0EEENS1_21CollectiveEpilogueFwdINS6_IJS8_S8_S9_EEENS6_IJNS7_ILi1EEESH_SH_EEESB_SD_Li256ELb0ELb1ELb0ELb0EEENS1_19SingleTileSchedulerILb0ELb0ELb1ELi128EEEEEEEEEvNT_6ParamsE)
        /*0014*/ 	.short	0x0160
        /*0016*/ 	.short	0x0418


	//----- nvinfo : EIATTR_CBANK_PARAM_SIZE
	.align		4
.L_186:
        /*0018*/ 	.byte	0x03, 0x19
        /*001a*/ 	.short	0x0418


	//----- nvinfo : EIATTR_KPARAM_INFO
	.align		4
        /*001c*/ 	.byte	0x04, 0x17
        /*001e*/ 	.short	(.L_188 - .L_187)
.L_187:
        /*0020*/ 	.word	0x00000000
        /*0024*/ 	.short	0x0000
        /*0026*/ 	.short	0x0000
        /*0028*/ 	.byte	0x00, 0xf0, 0x61, 0x10


	//----- nvinfo : EIATTR_MAXREG_COUNT
	.align		4
.L_188:
        /*002c*/ 	.byte	0x03, 0x1b
        /*002e*/ 	.short	0x00ff


	//----- nvinfo : EIATTR_NUM_BARRIERS
	.align		4
        /*0030*/ 	.byte	0x02, 0x4c
        /*0032*/ 	.byte	0x02
	.zero		1


	//----- nvinfo : EIATTR_MERCURY_ISA_VERSION
	.align		4
        /*0034*/ 	.byte	0x03, 0x5f
        /*0036*/ 	.short	0x0000


	//----- nvinfo : EIATTR_COOP_GROUP_MASK_REGIDS
	.align		4
        /*0038*/ 	.byte	0x04, 0x29
        /*003a*/ 	.short	(.L_190 - .L_189)


	//   ....[0]....
.L_189:
        /*003c*/ 	.word	0xffffffff


	//   ....[1]....
        /*0040*/ 	.word	0xffffffff


	//   ....[2]....
        /*0044*/ 	.word	0xffffffff


	//   ....[3]....
        /*0048*/ 	.word	0xffffffff


	//   ....[4]....
        /*004c*/ 	.word	0xffffffff


	//   ....[5]....
        /*0050*/ 	.word	0xffffffff


	//   ....[6]....
        /*0054*/ 	.word	0xffffffff


	//   ....[7]....
        /*0058*/ 	.word	0xffffffff


	//   ....[8]....
        /*005c*/ 	.word	0xffffffff


	//   ....[9]....
        /*0060*/ 	.word	0xffffffff


	//   ....[10]....
        /*0064*/ 	.word	0xffffffff


	//   ....[11]....
        /*0068*/ 	.word	0xffffffff


	//   ....[12]....
        /*006c*/ 	.word	0xffffffff


	//   ....[13]....
        /*0070*/ 	.word	0xffffffff


	//   ....[14]....
        /*0074*/ 	.word	0xffffffff


	//   ....[15]....
        /*0078*/ 	.word	0xffffffff


	//   ....[16]....
        /*007c*/ 	.word	0xffffffff


	//   ....[17]....
        /*0080*/ 	.word	0xffffffff


	//   ....[18]....
        /*0084*/ 	.word	0xffffffff


	//   ....[19]....
        /*0088*/ 	.word	0xffffffff


	//   ....[20]....
        /*008c*/ 	.word	0xffffffff


	//   ....[21]....
        /*0090*/ 	.word	0xffffffff


	//   ....[22]....
        /*0094*/ 	.word	0xffffffff


	//   ....[23]....
        /*0098*/ 	.word	0xffffffff


	//   ....[24]....
        /*009c*/ 	.word	0xffffffff


	//   ....[25]....
        /*00a0*/ 	.word	0xffffffff


	//   ....[26]....
        /*00a4*/ 	.word	0xffffffff


	//   ....[27]....
        /*00a8*/ 	.word	0xffffffff


	//   ....[28]....
        /*00ac*/ 	.word	0xffffffff


	//   ....[29]....
        /*00b0*/ 	.word	0xffffffff


	//   ....[30]....
        /*00b4*/ 	.word	0xffffffff


	//   ....[31]....
        /*00b8*/ 	.word	0xffffffff


	//   ....[32]....
        /*00bc*/ 	.word	0xffffffff


	//   ....[33]....
        /*00c0*/ 	.word	0xffffffff


	//   ....[34]....
        /*00c4*/ 	.word	0xffffffff


	//   ....[35]....
        /*00c8*/ 	.word	0xffffffff


	//   ....[36]....
        /*00cc*/ 	.word	0xffffffff


	//   ....[37]....
        /*00d0*/ 	.word	0xffffffff


	//   ....[38]....
        /*00d4*/ 	.word	0xffffffff


	//   ....[39]....
        /*00d8*/ 	.word	0xffffffff


	//   ....[40]....
        /*00dc*/ 	.word	0xffffffff


	//   ....[41]....
        /*00e0*/ 	.word	0xffffffff


	//   ....[42]....
        /*00e4*/ 	.word	0xffffffff


	//   ....[43]....
        /*00e8*/ 	.word	0xffffffff


	//   ....[44]....
        /*00ec*/ 	.word	0xffffffff


	//   ....[45]....
        /*00f0*/ 	.word	0xffffffff


	//   ....[46]....
        /*00f4*/ 	.word	0xffffffff


	//   ....[47]....
        /*00f8*/ 	.word	0xffffffff


	//   ....[48]....
        /*00fc*/ 	.word	0xffffffff


	//   ....[49]....
        /*0100*/ 	.word	0xffffffff


	//   ....[50]....
        /*0104*/ 	.word	0xffffffff


	//   ....[51]....
        /*0108*/ 	.word	0xffffffff


	//   ....[52]....
        /*010c*/ 	.word	0xffffffff


	//   ....[53]....
        /*0110*/ 	.word	0xffffffff


	//----- nvinfo : EIATTR_COOP_GROUP_INSTR_OFFSETS
	.align		4
.L_190:
        /*0114*/ 	.byte	0x04, 0x28
        /*0116*/ 	.short	(.L_192 - .L_191)


	//   ....[0]....
.L_191:
        /*0118*/ 	.word	0x00000ae0


	//   ....[1]....
        /*011c*/ 	.word	0x00000b20


	//   ....[2]....
        /*0120*/ 	.word	0x00000b50


	//   ....[3]....
        /*0124*/ 	.word	0x00000b90


	//   ....[4]....
        /*0128*/ 	.word	0x00000bc0


	//   ....[5]....
        /*012c*/ 	.word	0x00000c60


	//   ....[6]....
        /*0130*/ 	.word	0x00000f40


	//   ....[7]....
        /*0134*/ 	.word	0x00000f70


	//   ....[8]....
        /*0138*/ 	.word	0x00002580


	//   ....[9]....
        /*013c*/ 	.word	0x00002ed0


	//   ....[10]....
        /*0140*/ 	.word	0x000039a0


	//   ....[11]....
        /*0144*/ 	.word	0x00003a00


	//   ....[12]....
        /*0148*/ 	.word	0x00003a20


	//   ....[13]....
        /*014c*/ 	.word	0x00003a40


	//   ....[14]....
        /*0150*/ 	.word	0x00005cc0


	//   ....[15]....
        /*0154*/ 	.word	0x00005fb0


	//   ....[16]....
        /*0158*/ 	.word	0x000071b0


	//   ....[17]....
        /*015c*/ 	.word	0x00007320


	//   ....[18]....
        /*0160*/ 	.word	0x00007380


	//   ....[19]....
        /*0164*/ 	.word	0x00007450


	//   ....[20]....
        /*0168*/ 	.word	0x00009d00


	//   ....[21]....
        /*016c*/ 	.word	0x00009d20


	//   ....[22]....
        /*0170*/ 	.word	0x00009d60


	//   ....[23]....
        /*0174*/ 	.word	0x00009d90


	//   ....[24]....
        /*0178*/ 	.word	0x0000c650


	//   ....[25]....
        /*017c*/ 	.word	0x0000c890


	//   ....[26]....
        /*0180*/ 	.word	0x0000d940


	//   ....[27]....
        /*0184*/ 	.word	0x0000dac0


	//   ....[28]....
        /*0188*/ 	.word	0x0000dc40


	//   ....[29]....
        /*018c*/ 	.word	0x0000dd40


	//   ....[30]....
        /*0190*/ 	.word	0x0000f520


	//   ....[31]....
        /*0194*/ 	.word	0x0000f550


	//   ....[32]....
        /*0198*/ 	.word	0x0000f590


	//   ....[33]....
        /*019c*/ 	.word	0x0000f5a0


	//   ....[34]....
        /*01a0*/ 	.word	0x000106c0


	//   ....[35]....
        /*01a4*/ 	.word	0x000106d0


	//   ....[36]....
        /*01a8*/ 	.word	0x000106f0


	//   ....[37]....
        /*01ac*/ 	.word	0x00010710


	//   ....[38]....
        /*01b0*/ 	.word	0x00010730


	//   ....[39]....
        /*01b4*/ 	.word	0x00010750


	//   ....[40]....
        /*01b8*/ 	.word	0x000108d0


	//   ....[41]....
        /*01bc*/ 	.word	0x00010900


	//   ....[42]....
        /*01c0*/ 	.word	0x000109d0


	//   ....[43]....
        /*01c4*/ 	.word	0x00010a00


	//   ....[44]....
        /*01c8*/ 	.word	0x00010ad0


	//   ....[45]....
        /*01cc*/ 	.word	0x00010af0


	//   ....[46]....
        /*01d0*/ 	.word	0x000110f0


	//   ....[47]....
        /*01d4*/ 	.word	0x00011110


	//   ....[48]....
        /*01d8*/ 	.word	0x000111e0


	//   ....[49]....
        /*01dc*/ 	.word	0x00011210


	//   ....[50]....
        /*01e0*/ 	.word	0x000112e0


	//   ....[51]....
        /*01e4*/ 	.word	0x00011310


	//   ....[52]....
        /*01e8*/ 	.word	0x000113e0


	//   ....[53]....
        /*01ec*/ 	.word	0x00011400


	//----- nvinfo : EIATTR_EXIT_INSTR_OFFSETS
	.align		4
.L_192:
        /*01f0*/ 	.byte	0x04, 0x1c
        /*01f2*/ 	.short	(.L_194 - .L_193)


	//   ....[0]....
.L_193:
        /*01f4*/ 	.word	0x00000030


	//   ....[1]....
        /*01f8*/ 	.word	0x00010b00


	//   ....[2]....
        /*01fc*/ 	.word	0x00010b50


	//   ....[3]....
        /*0200*/ 	.word	0x00010bb0


	//   ....[4]....
        /*0204*/ 	.word	0x00011410


	//   ....[5]....
        /*0208*/ 	.word	0x00011460


	//   ....[6]....
        /*020c*/ 	.word	0x000114c0


	//----- nvinfo : EIATTR_CTAIDZ_USED
	.align		4
.L_194:
        /*0210*/ 	.byte	0x01, 0x04
	.zero		2


	//----- nvinfo : EIATTR_MAX_THREADS
	.align		4
        /*0214*/ 	.byte	0x04, 0x05
        /*0216*/ 	.short	(.L_196 - .L_195)
.L_195:
        /*0218*/ 	.word	0x00000100
        /*021c*/ 	.word	0x00000001
        /*0220*/ 	.word	0x00000001


	//----- nvinfo : EIATTR_CRS_STACK_SIZE
	.align		4
.L_196:
        /*0224*/ 	.byte	0x04, 0x1e
        /*0226*/ 	.short	(.L_198 - .L_197)
.L_197:
        /*0228*/ 	.word	0x00000000
.L_198:


//--------------------- .nv.info._ZN7cutlass13device_kernelIN5flash19enable_sm80_to_sm89INS1_16FlashAttnFwdSm80INS1_25CollectiveMainloopFwdSm80ILi8ELi1ELb1EN4cute5tupleIJNS5_1CILi128EEENS7_ILi96EEES8_EEELi128ENS_6half_tEfNS_4arch4Sm80ELb0ELb1ELb0ELb1ELb0ELb0ELb1ELb0EEENS1_21CollectiveEpilogueFwdINS6_IJS8_S8_S9_EEENS6_IJNS7_ILi1EEESH_SH_EEESB_SD_Li256ELb1ELb1ELb0ELb0EEENS1_19SingleTileSchedulerILb1ELb0ELb1ELi128EEEEEEEEEvNT_6ParamsE --------------------------
	.section	.nv.info._ZN7cutlass13device_kernelIN5flash19enable_sm80_to_sm89INS1_16FlashAttnFwdSm80INS1_25CollectiveMainloopFwdSm80ILi8ELi1ELb1EN4cute5tupleIJNS5_1CILi128EEENS7_ILi96EEES8_EEELi128ENS_6half_tEfNS_4arch4Sm80ELb0ELb1ELb0ELb1ELb0ELb0ELb1ELb0EEENS1_21CollectiveEpilogueFwdINS6_IJS8_S8_S9_EEENS6_IJNS7_ILi1EEESH_SH_EEESB_SD_Li256ELb1ELb1ELb0ELb0EEENS1_19SingleTileSchedulerILb1ELb0ELb1ELi128EEEEEEEEEvNT_6ParamsE,"",@"SHT_CUDA_INFO"
	.sectionflags	@""
	.align	4


	//----- nvinfo : EIATTR_CUDA_API_VERSION
	.align		4
        /*0000*/ 	.byte	0x04, 0x37
        /*0002*/ 	.short	(.L_200 - .L_199)
.L_199:
        /*0004*/ 	.word	0x00000082


	//----- nvinfo : EIATTR_SW2861232_WAR
	.align		4
.L_200:
        /*0008*/ 	.byte	0x01, 0x35
	.zero		2


	//----- nvinfo : EIATTR_PARAM_CBANK
	.align		4
        /*000c*/ 	.byte	0x04, 0x0a
        /*000e*/ 	.short	(.L_202 - .L_201)
	.align		4
.L_201:
        /*0010*/ 	.word	index@(.nv.constant0._ZN7cutlass13device_kernelIN5flash19enable_sm80_to_sm89INS1_16FlashAttnFwdSm80INS1_25CollectiveMainloopFwdSm80ILi8ELi1ELb1EN4cute5tupleIJNS5_1CILi128EEENS7_ILi96EEES8_EEELi128ENS_6half_tEfNS_4arch4Sm80ELb0ELb1ELb0ELb1ELb0ELb0ELb1ELb0EEENS1_21CollectiveEpilogueFwdINS6_IJS8_S8_S9_EEENS6_IJNS7_ILi1EEESH_SH_EEESB_SD_Li256ELb1ELb1ELb0ELb0EEENS1_19SingleTileSchedulerILb1ELb0ELb1ELi128EEEEEEEEEvNT_6ParamsE)
        /*0014*/ 	.short	0x0160
        /*0016*/ 	.short	0x0418


	//----- nvinfo : EIATTR_CBANK_PARAM_SIZE
	.align		4
.L_202:
        /*0018*/ 	.byte	0x03, 0x19
        /*001a*/ 	.short	0x0418


	//----- nvinfo : EIATTR_KPARAM_INFO
	.align		4
        /*001c*/ 	.byte	0x04, 0x17
        /*001e*/ 	.short	(.L_204 - .L_203)
.L_203:
        /*0020*/ 	.word	0x00000000
        /*0024*/ 	.short	0x0000
        /*0026*/ 	.short	0x0000
        /*0028*/ 	.byte	0x00, 0xf0, 0x61, 0x10


	//----- nvinfo : EIATTR_MAXREG_COUNT
	.align		4
.L_204:
        /*002c*/ 	.byte	0x03, 0x1b
        /*002e*/ 	.short	0x00ff


	//----- nvinfo : EIATTR_NUM_BARRIERS
	.align		4
        /*0030*/ 	.byte	0x02, 0x4c
        /*0032*/ 	.byte	0x02
	.zero		1


	//----- nvinfo : EIATTR_MERCURY_ISA_VERSION
	.align		4
        /*0034*/ 	.byte	0x03, 0x5f
        /*0036*/ 	.short	0x0000


	//----- nvinfo : EIATTR_COOP_GROUP_MASK_REGIDS
	.align		4
        /*0038*/ 	.byte	0x04, 0x29
        /*003a*/ 	.short	(.L_206 - .L_205)


	//   ....[0]....
.L_205:
        /*003c*/ 	.word	0xffffffff


	//   ....[1]....
        /*0040*/ 	.word	0xffffffff


	//   ....[2]....
        /*0044*/ 	.word	0xffffffff


	//   ....[3]....
        /*0048*/ 	.word	0xffffffff


	//   ....[4]....
        /*004c*/ 	.word	0xffffffff


	//   ....[5]....
        /*0050*/ 	.word	0xffffffff


	//   ....[6]....
        /*0054*/ 	.word	0xffffffff


	//   ....[7]....
        /*0058*/ 	.word	0xffffffff


	//   ....[8]....
        /*005c*/ 	.word	0xffffffff


	//   ....[9]....
        /*0060*/ 	.word	0xffffffff


	//   ....[10]....
        /*0064*/ 	.word	0xffffffff


	//   ....[11]....
        /*0068*/ 	.word	0xffffffff


	//   ....[12]....
        /*006c*/ 	.word	0xffffffff


	//   ....[13]....
        /*0070*/ 	.word	0xffffffff


	//   ....[14]....
        /*0074*/ 	.word	0xffffffff


	//   ....[15]....
        /*0078*/ 	.word	0xffffffff


	//   ....[16]....
        /*007c*/ 	.word	0xffffffff


	//   ....[17]....
        /*0080*/ 	.word	0xffffffff


	//   ....[18]....
        /*0084*/ 	.word	0xffffffff


	//   ....[19]....
        /*0088*/ 	.word	0xffffffff


	//   ....[20]....
        /*008c*/ 	.word	0xffffffff


	//   ....[21]....
        /*0090*/ 	.word	0xffffffff


	//   ....[22]....
        /*0094*/ 	.word	0xffffffff


	//   ....[23]....
        /*0098*/ 	.word	0xffffffff


	//   ....[24]....
        /*009c*/ 	.word	0xffffffff


	//   ....[25]....
        /*00a0*/ 	.word	0xffffffff


	//   ....[26]....
        /*00a4*/ 	.word	0xffffffff


	//   ....[27]....
        /*00a8*/ 	.word	0xffffffff


	//   ....[28]....
        /*00ac*/ 	.word	0xffffffff


	//   ....[29]....
        /*00b0*/ 	.word	0xffffffff


	//   ....[30]....
        /*00b4*/ 	.word	0xffffffff


	//   ....[31]....
        /*00b8*/ 	.word	0xffffffff


	//   ....[32]....
        /*00bc*/ 	.word	0xffffffff


	//   ....[33]....
        /*00c0*/ 	.word	0xffffffff


	//   ....[34]....
        /*00c4*/ 	.word	0xffffffff


	//   ....[35]....
        /*00c8*/ 	.word	0xffffffff


	//   ....[36]....
        /*00cc*/ 	.word	0xffffffff


	//   ....[37]....
        /*00d0*/ 	.word	0xffffffff


	//   ....[38]....
        /*00d4*/ 	.word	0xffffffff


	//   ....[39]....
        /*00d8*/ 	.word	0xffffffff


	//   ....[40]....
        /*00dc*/ 	.word	0xffffffff


	//   ....[41]....
        /*00e0*/ 	.word	0xffffffff


	//   ....[42]....
        /*00e4*/ 	.word	0xffffffff


	//   ....[43]....
        /*00e8*/ 	.word	0xffffffff


	//   ....[44]....
        /*00ec*/ 	.word	0xffffffff


	//   ....[45]....
        /*00f0*/ 	.word	0xffffffff


	//   ....[46]....
        /*00f4*/ 	.word	0xffffffff


	//   ....[47]....
        /*00f8*/ 	.word	0xffffffff


	//   ....[48]....
        /*00fc*/ 	.word	0xffffffff


	//   ....[49]....
        /*0100*/ 	.word	0xffffffff


	//   ....[50]....
        /*0104*/ 	.word	0xffffffff


	//   ....[51]....
        /*0108*/ 	.word	0xffffffff


	//   ....[52]....
        /*010c*/ 	.word	0xffffffff


	//   ....[53]....
        /*0110*/ 	.word	0xffffffff


	//   ....[54]....
        /*0114*/ 	.word	0xffffffff


	//----- nvinfo : EIATTR_COOP_GROUP_INSTR_OFFSETS
	.align		4
.L_206:
        /*0118*/ 	.byte	0x04, 0x28
        /*011a*/ 	.short	(.L_208 - .L_207)


	//   ....[0]....
.L_207:
        /*011c*/ 	.word	0x00000080


	//   ....[1]....
        /*0120*/ 	.word	0x00000ff0


	//   ....[2]....
        /*0124*/ 	.word	0x00001030


	//   ....[3]....
        /*0128*/ 	.word	0x00001060


	//   ....[4]....
        /*012c*/ 	.word	0x000010a0


	//   ....[5]....
        /*0130*/ 	.word	0x00001260


	//   ....[6]....
        /*0134*/ 	.word	0x000012c0


	//   ....[7]....
        /*0138*/ 	.word	0x00001320


	//   ....[8]....
        /*013c*/ 	.word	0x00001400


	//   ....[9]....
        /*0140*/ 	.word	0x00002b00


	//   ....[10]....
        /*0144*/ 	.word	0x000033d0


	//   ....[11]....
        /*0148*/ 	.word	0x00003e80


	//   ....[12]....
        /*014c*/ 	.word	0x00003ee0


	//   ....[13]....
        /*0150*/ 	.word	0x00003f00


	//   ....[14]....
        /*0154*/ 	.word	0x00003f20


	//   ....[15]....
        /*0158*/ 	.word	0x00005b80


	//   ....[16]....
        /*015c*/ 	.word	0x00006460


	//   ....[17]....
        /*0160*/ 	.word	0x00007650


	//   ....[18]....
        /*0164*/ 	.word	0x000077c0


	//   ....[19]....
        /*0168*/ 	.word	0x00007820


	//   ....[20]....
        /*016c*/ 	.word	0x000078f0


	//   ....[21]....
        /*0170*/ 	.word	0x0000a190


	//   ....[22]....
        /*0174*/ 	.word	0x0000a1b0


	//   ....[23]....
        /*0178*/ 	.word	0x0000a1f0


	//   ....[24]....
        /*017c*/ 	.word	0x0000a220


	//   ....[25]....
        /*0180*/ 	.word	0x0000ca50


	//   ....[26]....
        /*0184*/ 	.word	0x0000cd00


	//   ....[27]....
        /*0188*/ 	.word	0x0000dda0


	//   ....[28]....
        /*018c*/ 	.word	0x0000df20


	//   ....[29]....
        /*0190*/ 	.word	0x0000e0a0


	//   ....[30]....
        /*0194*/ 	.word	0x0000e1a0


	//   ....[31]....
        /*0198*/ 	.word	0x0000f980


	//   ....[32]....
        /*019c*/ 	.word	0x0000f9b0


	//   ....[33]....
        /*01a0*/ 	.word	0x0000f9f0


	//   ....[34]....
        /*01a4*/ 	.word	0x0000fa00


	//   ....[35]....
        /*01a8*/ 	.word	0x00010b00


	//   ....[36]....
        /*01ac*/ 	.word	0x00010b40


	//   ....[37]....
        /*01b0*/ 	.word	0x00010b80


	//   ....[38]....
        /*01b4*/ 	.word	0x00010bc0


	//   ....[39]....
        /*01b8*/ 	.word	0x00010dc0


	//   ....[40]....
        /*01bc*/ 	.word	0x00010dd0


	//   ....[41]....
        /*01c0*/ 	.word	0x00010ec0


	//   ....[42]....
        /*01c4*/ 	.word	0x00010ef0


	//   ....[43]....
        /*01c8*/ 	.word	0x00010fc0


	//   ....[44]....
        /*01cc*/ 	.word	0x00010ff0


	//   ....[45]....
        /*01d0*/ 	.word	0x000110c0


	//   ....[46]....
        /*01d4*/ 	.word	0x000110e0


	//   ....[47]....
        /*01d8*/ 	.word	0x00011860


	//   ....[48]....
        /*01dc*/ 	.word	0x00011880


	//   ....[49]....
        /*01e0*/ 	.word	0x00011950


	//   ....[50]....
        /*01e4*/ 	.word	0x00011980


	//   ....[51]....
        /*01e8*/ 	.word	0x00011a50


	//   ....[52]....
        /*01ec*/ 	.word	0x00011a80


	//   ....[53]....
        /*01f0*/ 	.word	0x00011b50


	//   ....[54]....
        /*01f4*/ 	.word	0x00011b70


	//----- nvinfo : EIATTR_EXIT_INSTR_OFFSETS
	.align		4
.L_208:
        /*01f8*/ 	.byte	0x04, 0x1c
        /*01fa*/ 	.short	(.L_210 - .L_209)


	//   ....[0]....
.L_209:
        /*01fc*/ 	.word	0x00000330


	//   ....[1]....
        /*0200*/ 	.word	0x000110f0


	//   ....[2]....
        /*0204*/ 	.word	0x00011140


	//   ....[3]....
        /*0208*/ 	.word	0x000111a0


	//   ....[4]....
        /*020c*/ 	.word	0x00011b80


	//   ....[5]....
        /*0210*/ 	.word	0x00011bd0


	//   ....[6]....
        /*0214*/ 	.word	0x00011c30


	//----- nvinfo : EIATTR_CTAIDZ_USED
	.align		4
.L_210:
        /*0218*/ 	.byte	0x01, 0x04
	.zero		2


	//----- nvinfo : EIATTR_MAX_THREADS
	.align		4
        /*021c*/ 	.byte	0x04, 0x05
        /*021e*/ 	.short	(.L_212 - .L_211)
.L_211:
        /*0220*/ 	.word	0x00000100
        /*0224*/ 	.word	0x00000001
        /*0228*/ 	.word	0x00000001


	//----- nvinfo : EIATTR_CRS_STACK_SIZE
	.align		4
.L_212:
        /*022c*/ 	.byte	0x04, 0x1e
        /*022e*/ 	.short	(.L_214 - .L_213)
.L_213:
        /*0230*/ 	.word	0x00000000
.L_214:


//--------------------- .nv.info._ZN7cutlass13device_kernelIN5flash19enable_sm80_to_sm89INS1_16FlashAttnFwdSm80INS1_25CollectiveMainloopFwdSm80ILi8ELi1ELb1EN4cute5tupleIJNS5_1CILi128EEENS7_ILi96EEES8_EEELi128ENS_6half_tEfNS_4arch4Sm80ELb0ELb1ELb0ELb1ELb0ELb1ELb1ELb0EEENS1_21CollectiveEpilogueFwdINS6_IJS8_S8_S9_EEENS6_IJNS7_ILi1EEESH_SH_EEESB_SD_Li256ELb1ELb1ELb0ELb0EEENS1_19SingleTileSchedulerILb1ELb0ELb1ELi128EEEEEEEEEvNT_6ParamsE --------------------------
	.section	.nv.info._ZN7cutlass13device_kernelIN5flash19enable_sm80_to_sm89INS1_16FlashAttnFwdSm80INS1_25CollectiveMainloopFwdSm80ILi8ELi1ELb1EN4cute5tupleIJNS5_1CILi128EEENS7_ILi96EEES8_EEELi128ENS_6half_tEfNS_4arch4Sm80ELb0ELb1ELb0ELb1ELb0ELb1ELb1ELb0EEENS1_21CollectiveEpilogueFwdINS6_IJS8_S8_S9_EEENS6_IJNS7_ILi1EEESH_SH_EEESB_SD_Li256ELb1ELb1ELb0ELb0EEENS1_19SingleTileSchedulerILb1ELb0ELb1ELi128EEEEEEEEEvNT_6ParamsE,"",@"SHT_CUDA_INFO"
	.sectionflags	@""
	.align	4


	//----- nvinfo : EIATTR_CUDA_API_VERSION
	.align		4
        /*0000*/ 	.byte	0x04, 0x37
        /*0002*/ 	.short	(.L_216 - .L_215)
.L_215:
        /*0004*/ 	.word	0x00000082


	//----- nvinfo : EIATTR_SW2861232_WAR
	.align		4
.L_216:
        /*0008*/ 	.byte	0x01, 0x35
	.zero		2


	//----- nvinfo : EIATTR_PARAM_CBANK
	.align		4
        /*000c*/ 	.byte	0x04, 0x0a
        /*000e*/ 	.short	(.L_218 - .L_217)
	.align		4
.L_217:
        /*0010*/ 	.word	index@(.nv.constant0._ZN7cutlass13device_kernelIN5flash19enable_sm80_to_sm89INS1_16FlashAttnFwdSm80INS1_25CollectiveMainloopFwdSm80ILi8ELi1ELb1EN4cute5tupleIJNS5_1CILi128EEENS7_ILi96EEES8_EEELi128ENS_6half_tEfNS_4arch4Sm80ELb0ELb1ELb0ELb1ELb0ELb1ELb1ELb0EEENS1_21CollectiveEpilogueFwdINS6_IJS8_S8_S9_EEENS6_IJNS7_ILi1EEESH_SH_EEESB_SD_Li256ELb1ELb1ELb0ELb0EEENS1_19SingleTileSchedulerILb1ELb0ELb1ELi128EEEEEEEEEvNT_6ParamsE)
        /*0014*/ 	.short	0x0160
        /*0016*/ 	.short	0x0418


	//----- nvinfo : EIATTR_CBANK_PARAM_SIZE
	.align		4
.L_218:
        /*0018*/ 	.byte	0x03, 0x19
        /*001a*/ 	.short	0x0418


	//----- nvinfo : EIATTR_KPARAM_INFO
	.align		4
        /*001c*/ 	.byte	0x04, 0x17
        /*001e*/ 	.short	(.L_220 - .L_219)
.L_219:
        /*0020*/ 	.word	0x00000000
        /*0024*/ 	.short	0x0000
        /*0026*/ 	.short	0x0000
        /*0028*/ 	.byte	0x00, 0xf0, 0x61, 0x10


	//----- nvinfo : EIATTR_MAXREG_COUNT
	.align		4
.L_220:
        /*002c*/ 	.byte	0x03, 0x1b
        /*002e*/ 	.short	0x00ff


	//----- nvinfo : EIATTR_NUM_BARRIERS
	.align		4
        /*0030*/ 	.byte	0x02, 0x4c
        /*0032*/ 	.byte	0x02
	.zero		1


	//----- nvinfo : EIATTR_MERCURY_ISA_VERSION
	.align		4
        /*0034*/ 	.byte	0x03, 0x5f
        /*0036*/ 	.short	0x0000


	//----- nvinfo : EIATTR_COOP_GROUP_MASK_REGIDS
	.align		4
        /*0038*/ 	.byte	0x04, 0x29
        /*003a*/ 	.short	(.L_222 - .L_221)


	//   ....[0]....
.L_221:
        /*003c*/ 	.word	0xffffffff


	//   ....[1]....
        /*0040*/ 	.word	0xffffffff


	//   ....[2]....
        /*0044*/ 	.word	0xffffffff


	//   ....[3]....
        /*0048*/ 	.word	0xffffffff


	//   ....[4]....
        /*004c*/ 	.word	0xffffffff


	//   ....[5]....
        /*0050*/ 	.word	0xffffffff


	//   ....[6]....
        /*0054*/ 	.word	0xffffffff


	//   ....[7]....
        /*0058*/ 	.word	0xffffffff


	//   ....[8]....
        /*005c*/ 	.word	0xffffffff


	//   ....[9]....
        /*0060*/ 	.word	0xffffffff


	//   ....[10]....
        /*0064*/ 	.word	0xffffffff


	//   ....[11]....
        /*0068*/ 	.word	0xffffffff


	//   ....[12]....
        /*006c*/ 	.word	0xffffffff


	//   ....[13]....
        /*0070*/ 	.word	0xffffffff


	//   ....[14]....
        /*0074*/ 	.word	0xffffffff


	//   ....[15]....
        /*0078*/ 	.word	0xffffffff


	//   ....[16]....
        /*007c*/ 	.word	0xffffffff


	//   ....[17]....
        /*0080*/ 	.word	0xffffffff


	//   ....[18]....
        /*0084*/ 	.word	0xffffffff


	//   ....[19]....
        /*0088*/ 	.word	0xffffffff


	//   ....[20]....
        /*008c*/ 	.word	0xffffffff


	//   ....[21]....
        /*0090*/ 	.word	0xffffffff


	//   ....[22]....
        /*0094*/ 	.word	0xffffffff


	//   ....[23]....
        /*0098*/ 	.word	0xffffffff


	//   ....[24]....
        /*009c*/ 	.word	0xffffffff


	//   ....[25]....
        /*00a0*/ 	.word	0xffffffff


	//   ....[26]....
        /*00a4*/ 	.word	0xffffffff


	//   ....[27]....
        /*00a8*/ 	.word	0xffffffff


	//   ....[28]....
        /*00ac*/ 	.word	0xffffffff


	//   ....[29]....
        /*00b0*/ 	.word	0xffffffff


	//   ....[30]....
        /*00b4*/ 	.word	0xffffffff


	//   ....[31]....
        /*00b8*/ 	.word	0xffffffff


	//   ....[32]....
        /*00bc*/ 	.word	0xffffffff


	//   ....[33]....
        /*00c0*/ 	.word	0xffffffff


	//   ....[34]....
        /*00c4*/ 	.word	0xffffffff


	//   ....[35]....
        /*00c8*/ 	.word	0xffffffff


	//   ....[36]....
        /*00cc*/ 	.word	0xffffffff


	//   ....[37]....
        /*00d0*/ 	.word	0xffffffff


	//   ....[38]....
        /*00d4*/ 	.word	0xffffffff


	//   ....[39]....
        /*00d8*/ 	.word	0xffffffff


	//   ....[40]....
        /*00dc*/ 	.word	0xffffffff


	//   ....[41]....
        /*00e0*/ 	.word	0xffffffff


	//   ....[42]....
        /*00e4*/ 	.word	0xffffffff


	//   ....[43]....
        /*00e8*/ 	.word	0xffffffff


	//   ....[44]....
        /*00ec*/ 	.word	0xffffffff


	//   ....[45]....
        /*00f0*/ 	.word	0xffffffff


	//   ....[46]....
        /*00f4*/ 	.word	0xffffffff


	//   ....[47]....
        /*00f8*/ 	.word	0xffffffff


	//   ....[48]....
        /*00fc*/ 	.word	0xffffffff


	//   ....[49]....
        /*0100*/ 	.word	0xffffffff


	//   ....[50]....
        /*0104*/ 	.word	0xffffffff


	//   ....[51]....
        /*0108*/ 	.word	0xffffffff


	//   ....[52]....
        /*010c*/ 	.word	0xffffffff


	//   ....[53]....
        /*0110*/ 	.word	0xffffffff


	//   ....[54]....
        /*0114*/ 	.word	0xffffffff


	//   ....[55]....
        /*0118*/ 	.word	0xffffffff


	//   ....[56]....
        /*011c*/ 	.word	0xffffffff


	//   ....[57]....
        /*0120*/ 	.word	0xffffffff


	//   ....[58]....
        /*0124*/ 	.word	0xffffffff


	//   ....[59]....
        /*0128*/ 	.word	0xffffffff


	//   ....[60]....
        /*012c*/ 	.word	0xffffffff


	//   ....[61]....
        /*0130*/ 	.word	0xffffffff


	//   ....[62]....
        /*0134*/ 	.word	0xffffffff


	//   ....[63]....
        /*0138*/ 	.word	0xffffffff


	//   ....[64]....
        /*013c*/ 	.word	0xffffffff


	//   ....[65]....
        /*0140*/ 	.word	0xffffffff


	//   ....[66]....
        /*0144*/ 	.word	0xffffffff


	//   ....[67]....
        /*0148*/ 	.word	0xffffffff


	//   ....[68]....
        /*014c*/ 	.word	0xffffffff


	//   ....[69]....
        /*0150*/ 	.word	0xffffffff


	//   ....[70]....
        /*0154*/ 	.word	0xffffffff


	//   ....[71]....
        /*0158*/ 	.word	0xffffffff


	//   ....[72]....
        /*015c*/ 	.word	0xffffffff


	//   ....[73]....
        /*0160*/ 	.word	0xffffffff


	//   ....[74]....
        /*0164*/ 	.word	0xffffffff


	//   ....[75]....
        /*0168*/ 	.word	0xffffffff


	//   ....[76]....
        /*016c*/ 	.word	0xffffffff


	//   ....[77]....
        /*0170*/ 	.word	0xffffffff


	//   ....[78]....
        /*0174*/ 	.word	0xffffffff


	//   ....[79]....
        /*0178*/ 	.word	0xffffffff


	//   ....[80]....
        /*017c*/ 	.word	0xffffffff


	//   ....[81]....
        /*0180*/ 	.word	0xffffffff


	//   ....[82]....
        /*0184*/ 	.word	0xffffffff


	//   ....[83]....
        /*0188*/ 	.word	0xffffffff


	//   ....[84]....
        /*018c*/ 	.word	0xffffffff


	//   ....[85]....
        /*0190*/ 	.word	0xffffffff


	//   ....[86]....
        /*0194*/ 	.word	0xffffffff


	//----- nvinfo : EIATTR_COOP_GROUP_INSTR_OFFSETS
	.align		4
.L_222:
        /*0198*/ 	.byte	0x04, 0x28
        /*019a*/ 	.short	(.L_224 - .L_223)


	//   ....[0]....
.L_223:
        /*019c*/ 	.word	0x00000080


	//   ....[1]....
        /*01a0*/ 	.word	0x00006b30


	//   ....[2]....
        /*01a4*/ 	.word	0x00006b80


	//   ....[3]....
        /*01a8*/ 	.word	0x00006bb0


	//   ....[4]....
        /*01ac*/ 	.word	0x00006bf0


	//   ....[5]....
        /*01b0*/ 	.word	0x00006c70


	//   ....[6]....
        /*01b4*/ 	.word	0x00006ca0


	//   ....[7]....
        /*01b8*/ 	.word	0x00006df0


	//   ....[8]....
        /*01bc*/ 	.word	0x00006eb0


	//   ....[9]....
        /*01c0*/ 	.word	0x00007820


	//   ....[10]....
        /*01c4*/ 	.word	0x00007840


	//   ....[11]....
        /*01c8*/ 	.word	0x00007850


	//   ....[12]....
        /*01cc*/ 	.word	0x00007860


	//   ....[13]....
        /*01d0*/ 	.word	0x000079e0


	//   ....[14]....
        /*01d4*/ 	.word	0x00007a70


	//   ....[15]....
        /*01d8*/ 	.word	0x00007ab0


	//   ....[16]....
        /*01dc*/ 	.word	0x00007ae0


	//   ....[17]....
        /*01e0*/ 	.word	0x00007c60


	//   ....[18]....
        /*01e4*/ 	.word	0x00007cf0


	//   ....[19]....
        /*01e8*/ 	.word	0x00007d30


	//   ....[20]....
        /*01ec*/ 	.word	0x00007d70


	//   ....[21]....
        /*01f0*/ 	.word	0x00007f00


	//   ....[22]....
        /*01f4*/ 	.word	0x00007f90


	//   ....[23]....
        /*01f8*/ 	.word	0x00007fc0


	//   ....[24]....
        /*01fc*/ 	.word	0x00007fe0


	//   ....[25]....
        /*0200*/ 	.word	0x00009b10


	//   ....[26]....
        /*0204*/ 	.word	0x00009b80


	//   ....[27]....
        /*0208*/ 	.word	0x00009bd0


	//   ....[28]....
        /*020c*/ 	.word	0x00009bf0


	//   ....[29]....
        /*0210*/ 	.word	0x00009d20


	//   ....[30]....
        /*0214*/ 	.word	0x00009d30


	//   ....[31]....
        /*0218*/ 	.word	0x00009d40


	//   ....[32]....
        /*021c*/ 	.word	0x00009d50


	//   ....[33]....
        /*0220*/ 	.word	0x00009ea0


	//   ....[34]....
        /*0224*/ 	.word	0x00009ee0


	//   ....[35]....
        /*0228*/ 	.word	0x00009f20


	//   ....[36]....
        /*022c*/ 	.word	0x00009f40


	//   ....[37]....
        /*0230*/ 	.word	0x0000a070


	//   ....[38]....
        /*0234*/ 	.word	0x0000a090


	//   ....[39]....
        /*0238*/ 	.word	0x0000a0b0


	//   ....[40]....
        /*023c*/ 	.word	0x0000a0d0


	//   ....[41]....
        /*0240*/ 	.word	0x0000d0c0


	//   ....[42]....
        /*0244*/ 	.word	0x0000d960


	//   ....[43]....
        /*0248*/ 	.word	0x0000e470


	//   ....[44]....
        /*024c*/ 	.word	0x0000e4b0


	//   ....[45]....
        /*0250*/ 	.word	0x0000e4d0


	//   ....[46]....
        /*0254*/ 	.word	0x0000e4f0


	//   ....[47]....
        /*0258*/ 	.word	0x00010870


	//   ....[48]....
        /*025c*/ 	.word	0x00010a70


	//   ....[49]....
        /*0260*/ 	.word	0x00011a80


	//   ....[50]....
        /*0264*/ 	.word	0x00011d80


	//   ....[51]....
        /*0268*/ 	.word	0x00011da0


	//   ....[52]....
        /*026c*/ 	.word	0x00011dc0


	//   ....[53]....
        /*0270*/ 	.word	0x00014740


	//   ....[54]....
        /*0274*/ 	.word	0x00014760


	//   ....[55]....
        /*0278*/ 	.word	0x000147a0


	//   ....[56]....
        /*027c*/ 	.word	0x000147d0


	//   ....[57]....
        /*0280*/ 	.word	0x00017060


	//   ....[58]....
        /*0284*/ 	.word	0x00017310


	//   ....[59]....
        /*0288*/ 	.word	0x00018370


	//   ....[60]....
        /*028c*/ 	.word	0x00018470


	//   ....[61]....
        /*0290*/ 	.word	0x00018620


	//   ....[62]....
        /*0294*/ 	.word	0x00018720


	//   ....[63]....
        /*0298*/ 	.word	0x00019f00


	//   ....[64]....
        /*029c*/ 	.word	0x00019f30


	//   ....[65]....
        /*02a0*/ 	.word	0x00019f70


	//   ....[66]....
        /*02a4*/ 	.word	0x00019f80


	//   ....[67]....
        /*02a8*/ 	.word	0x0001b040


	//   ....[68]....
        /*02ac*/ 	.word	0x0001b080


	//   ....[69]....
        /*02b0*/ 	.word	0x0001b0c0


	//   ....[70]....
        /*02b4*/ 	.word	0x0001b100


	//   ....[71]....
        /*02b8*/ 	.word	0x0001b310


	//   ....[72]....
        /*02bc*/ 	.word	0x0001b320


	//   ....[73]....
        /*02c0*/ 	.word	0x0001b410


	//   ....[74]....
        /*02c4*/ 	.word	0x0001b440


	//   ....[75]....
        /*02c8*/ 	.word	0x0001b510


	//   ....[76]....
        /*02cc*/ 	.word	0x0001b540


	//   ....[77]....
        /*02d0*/ 	.word	0x0001b610


	//   ....[78]....
        /*02d4*/ 	.word	0x0001b630


	//   ....[79]....
        /*02d8*/ 	.word	0x0001bd70


	//   ....[80]....
        /*02dc*/ 	.word	0x0001bd90


	//   ....[81]....
        /*02e0*/ 	.word	0x0001be60


	//   ....[82]....
        /*02e4*/ 	.word	0x0001be90


	//   ....[83]....
        /*02e8*/ 	.word	0x0001bf60


	//   ....[84]....
        /*02ec*/ 	.word	0x0001bf90


	//   ....[85]....
        /*02f0*/ 	.word	0x0001c060


	//   ....[86]....
        /*02f4*/ 	.word	0x0001c080


	//----- nvinfo : EIATTR_EXIT_INSTR_OFFSETS
	.align		4
.L_224:
        /*02f8*/ 	.byte	0x04, 0x1c
        /*02fa*/ 	.short	(.L_226 - .L_225)


	//   ....[0]....
.L_225:
        /*02fc*/ 	.word	0x00000330


	//   ....[1]....
        /*0300*/ 	.word	0x0001b640


	//   ....[2]....
        /*0304*/ 	.word	0x0001b690


	//   ....[3]....
        /*0308*/ 	.word	0x0001b6f0


	//   ....[4]....
        /*030c*/ 	.word	0x0001c090


	//   ....[5]....
        /*0310*/ 	.word	0x0001c0e0


	//   ....[6]....
        /*0314*/ 	.word	0x0001c140


	//----- nvinfo : EIATTR_CTAIDZ_USED
	.align		4
.L_226:
        /*0318*/ 	.byte	0x01, 0x04
	.zero		2


	//----- nvinfo : EIATTR_MAX_THREADS
	.align		4
        /*031c*/ 	.byte	0x04, 0x05
        /*031e*/ 	.short	(.L_228 - .L_227)
.L_227:
        /*0320*/ 	.word	0x00000100
        /*0324*/ 	.word	0x00000001
        /*0328*/ 	.word	0x00000001


	//----- nvinfo : EIATTR_CRS_STACK_SIZE
	.align		4
.L_228:
        /*032c*/ 	.byte	0x04, 0x1e
        /*032e*/ 	.short	(.L_230 - .L_229)
.L_229:
        /*0330*/ 	.word	0x00000000
.L_230:


//--------------------- .nv.info._ZN7cutlass13device_kernelIN5flash19enable_sm80_to_sm89INS1_16FlashAttnFwdSm80INS1_25CollectiveMainloopFwdSm80ILi8ELi1ELb1EN4cute5tupleIJNS5_1CILi128EEES8_S8_EEELi128ENS_6half_tEfNS_4arch4Sm80ELb1ELb0ELb0ELb0ELb0ELb0ELb1ELb0EEENS1_21CollectiveEpilogueFwdIS9_NS6_IJNS7_ILi1EEESF_SF_EEESA_SC_Li256ELb0ELb1ELb0ELb0EEENS1_30DynamicPersistentTileSchedulerILi256ELi256ELb0ELb1ELb0EEEEEEEEEvNT_6ParamsE --------------------------
	.section	.nv.info._ZN7cutlass13device_kernelIN5flash19enable_sm80_to_sm89INS1_16FlashAttnFwdSm80INS1_25CollectiveMainloopFwdSm80ILi8ELi1ELb1EN4cute5tupleIJNS5_1CILi128EEES8_S8_EEELi128ENS_6half_tEfNS_4arch4Sm80ELb1ELb0ELb0ELb0ELb0ELb0ELb1ELb0EEENS1_21CollectiveEpilogueFwdIS9_NS6_IJNS7_ILi1EEESF_SF_EEESA_SC_Li256ELb0ELb1ELb0ELb0EEENS1_30DynamicPersistentTileSchedulerILi256ELi256ELb0ELb1ELb0EEEEEEEEEvNT_6ParamsE,"",@"SHT_CUDA_INFO"
	.sectionflags	@""
	.align	4


	//----- nvinfo : EIATTR_CUDA_API_VERSION
	.align		4
        /*0000*/ 	.byte	0x04, 0x37
        /*0002*/ 	.short	(.L_232 - .L_231)
.L_231:
        /*0004*/ 	.word	0x00000082


	//----- nvinfo : EIATTR_SW2861232_WAR
	.align		4
.L_232:
        /*0008*/ 	.byte	0x01, 0x35
	.zero		2


	//----- nvinfo : EIATTR_PARAM_CBANK
	.align		4
        /*000c*/ 	.byte	0x04, 0x0a
        /*000e*/ 	.short	(.L_234 - .L_233)
	.align		4
.L_233:
        /*0010*/ 	.word	index@(.nv.constant0._ZN7cutlass13device_kernelIN5flash19enable_sm80_to_sm89INS1_16FlashAttnFwdSm80INS1_25CollectiveMainloopFwdSm80ILi8ELi1ELb1EN4cute5tupleIJNS5_1CILi128EEES8_S8_EEELi128ENS_6half_tEfNS_4arch4Sm80ELb1ELb0ELb0ELb0ELb0ELb0ELb1ELb0EEENS1_21CollectiveEpilogueFwdIS9_NS6_IJNS7_ILi1EEESF_SF_EEESA_SC_Li256ELb0ELb1ELb0ELb0EEENS1_30DynamicPersistentTileSchedulerILi256ELi256ELb0ELb1ELb0EEEEEEEEEvNT_6ParamsE)
        /*0014*/ 	.short	0x0160
        /*0016*/ 	.short	0x0428


	//----- nvinfo : EIATTR_CBANK_PARAM_SIZE
	.align		4
.L_234:
        /*0018*/ 	.byte	0x03, 0x19
        /*001a*/ 	.short	0x0428


	//----- nvinfo : EIATTR_KPARAM_INFO
	.align		4
        /*001c*/ 	.byte	0x04, 0x17
        /*001e*/ 	.short	(.L_236 - .L_235)
.L_235:
        /*0020*/ 	.word	0x00000000
        /*0024*/ 	.short	0x0000
        /*0026*/ 	.short	0x0000
        /*0028*/ 	.byte	0x00, 0xf0, 0xa1, 0x10


	//----- nvinfo : EIATTR_MAXREG_COUNT
	.align		4
.L_236:
        /*002c*/ 	.byte	0x03, 0x1b
        /*002e*/ 	.short	0x00ff


	//----- nvinfo : EIATTR_NUM_BARRIERS
	.align		4
        /*0030*/ 	.byte	0x02, 0x4c
        /*0032*/ 	.byte	0x06
	.zero		1


	//----- nvinfo : EIATTR_ANNOTATIONS
	.align		4
        /*0034*/ 	.byte	0x04, 0x55
        /*0036*/ 	.short	(.L_238 - .L_237)


	//   ....[0]....
.L_237:
        /*0038*/ 	.word	0x00000001
        /*003c*/ 	.byte	0x70, 0x00, 0x00, 0x00, 0x01, 0x00, 0x00, 0x00, 0xa0, 0x04, 0x00, 0x00, 0x01, 0x00, 0x00, 0x00
        /* <DEDUP_REMOVED lines=49> */
        /*035c*/ 	.byte	0x00, 0xf1, 0x00, 0x00


	//----- nvinfo : EIATTR_MERCURY_ISA_VERSION
	.align		4
.L_238:
        /*0360*/ 	.byte	0x03, 0x5f
        /*0362*/ 	.short	0x0000


	//----- nvinfo : EIATTR_INT_WARP_WIDE_INSTR_OFFSETS
	.align		4
        /*0364*/ 	.byte	0x04, 0x31
        /*0366*/ 	.short	(.L_240 - .L_239)


	//   ....[0]....
.L_239:
        /*0368*/ 	.word	0x0000d540


	//   ....[1]....
        /*036c*/ 	.word	0x0000d5c0


	//----- nvinfo : EIATTR_COOP_GROUP_MASK_REGIDS
	.align		4
.L_240:
        /*0370*/ 	.byte	0x04, 0x29
        /*0372*/ 	.short	(.L_242 - .L_241)


	//   ....[0]....
.L_241:
        /*0374*/ 	.word	0xffffffff


	//   ....[1]....
        /*0378*/ 	.word	0xffffffff


	//   ....[2]....
        /*037c*/ 	.word	0xffffffff


	//   ....[3]....
        /*0380*/ 	.word	0xffffffff


	//   ....[4]....
        /*0384*/ 	.word	0xffffffff


	//   ....[5]....
        /*0388*/ 	.word	0xffffffff


	//   ....[6]....
        /*038c*/ 	.word	0xffffffff


	//   ....[7]....
        /*0390*/ 	.word	0xffffffff


	//   ....[8]....
        /*0394*/ 	.word	0xffffffff


	//   ....[9]....
        /*0398*/ 	.word	0xffffffff


	//   ....[10]....
        /*039c*/ 	.word	0xffffffff


	//   ....[11]....
        /*03a0*/ 	.word	0xffffffff


	//   ....[12]....
        /*03a4*/ 	.word	0xffffffff


	//   ....[13]....
        /*03a8*/ 	.word	0xffffffff


	//   ....[14]....
        /*03ac*/ 	.word	0xffffffff


	//   ....[15]....
        /*03b0*/ 	.word	0xffffffff


	//   ....[16]....
        /*03b4*/ 	.word	0xffffffff


	//   ....[17]....
        /*03b8*/ 	.word	0xffffffff


	//   ....[18]....
        /*03bc*/ 	.word	0xffffffff


	//   ....[19]....
        /*03c0*/ 	.word	0xffffffff


	//   ....[20]....
        /*03c4*/ 	.word	0xffffffff


	//   ....[21]....
        /*03c8*/ 	.word	0xffffffff


	//   ....[22]....
        /*03cc*/ 	.word	0xffffffff


	//   ....[23]....
        /*03d0*/ 	.word	0xffffffff


	//   ....[24]....
        /*03d4*/ 	.word	0xffffffff


	//   ....[25]....
        /*03d8*/ 	.word	0xffffffff


	//   ....[26]....
        /*03dc*/ 	.word	0xffffffff


	//   ....[27]....
        /*03e0*/ 	.word	0xffffffff


	//   ....[28]....
        /*03e4*/ 	.word	0xffffffff


	//   ....[29]....
        /*03e8*/ 	.word	0xffffffff


	//   ....[30]....
        /*03ec*/ 	.word	0xffffffff


	//   ....[31]....
        /*03f0*/ 	.word	0xffffffff


	//   ....[32]....
        /*03f4*/ 	.word	0xffffffff


	//   ....[33]....
        /*03f8*/ 	.word	0xffffffff


	//   ....[34]....
        /*03fc*/ 	.word	0xffffffff


	//   ....[35]....
        /*0400*/ 	.word	0xffffffff


	//   ....[36]....
        /*0404*/ 	.word	0xffffffff


	//   ....[37]....
        /*0408*/ 	.word	0xffffffff


	//   ....[38]....
        /*040c*/ 	.word	0xffffffff


	//   ....[39]....
        /*0410*/ 	.word	0xffffffff


	//   ....[40]....
        /*0414*/ 	.word	0xffffffff


	//   ....[41]....
        /*0418*/ 	.word	0xffffffff


	//   ....[42]....
        /*041c*/ 	.word	0xffffffff


	//   ....[43]....
        /*0420*/ 	.word	0xffffffff


	//   ....[44]....
        /*0424*/ 	.word	0xffffffff


	//   ....[45]....
        /*0428*/ 	.word	0xffffffff


	//   ....[46]....
        /*042c*/ 	.word	0xffffffff


	//   ....[47]....
        /*0430*/ 	.word	0xffffffff


	//   ....[48]....
        /*0434*/ 	.word	0xffffffff


	//   ....[49]....
        /*0438*/ 	.word	0xffffffff


	//   ....[50]....
        /*043c*/ 	.word	0xffffffff


	//   ....[51]....
        /*0440*/ 	.word	0xffffffff


	//   ....[52]....
        /*0444*/ 	.word	0xffffffff


	//   ....[53]....
        /*0448*/ 	.word	0xffffffff


	//   ....[54]....
        /*044c*/ 	.word	0xffffffff


	//   ....[55]....
        /*0450*/ 	.word	0xffffffff


	//   ....[56]....
        /*0454*/ 	.word	0xffffffff


	//   ....[57]....
        /*0458*/ 	.word	0xffffffff


	//   ....[58]....
        /*045c*/ 	.word	0xffffffff


	//   ....[59]....
        /*0460*/ 	.word	0xffffffff


	//   ....[60]....
        /*0464*/ 	.word	0xffffffff


	//   ....[61]....
        /*0468*/ 	.word	0xffffffff


	//   ....[62]....
        /*046c*/ 	.word	0xffffffff


	//   ....[63]....
        /*0470*/ 	.word	0xffffffff


	//----- nvinfo : EIATTR_COOP_GROUP_INSTR_OFFSETS
	.align		4
.L_242:
        /*0474*/ 	.byte	0x04, 0x28
        /*0476*/ 	.short	(.L_244 - .L_243)


	//   ....[0]....
.L_243:
        /*0478*/ 	.word	0x00000050


	//   ....[1]....
        /*047c*/ 	.word	0x00001620


	//   ....[2]....
        /*0480*/ 	.word	0x00001640


	//   ....[3]....
        /*0484*/ 	.word	0x00001660


	//   ....[4]....
        /*0488*/ 	.word	0x00001680


	//   ....[5]....
        /*048c*/ 	.word	0x000016b0


	//   ....[6]....
        /*0490*/ 	.word	0x000016d0


	//   ....[7]....
        /*0494*/ 	.word	0x00001730


	//   ....[8]....
        /*0498*/ 	.word	0x00001780


	//   ....[9]....
        /*049c*/ 	.word	0x00002e30


	//   ....[10]....
        /*04a0*/ 	.word	0x00002e40


	//   ....[11]....
        /*04a4*/ 	.word	0x00003a50


	//   ....[12]....
        /*04a8*/ 	.word	0x00003ad0


	//   ....[13]....
        /*04ac*/ 	.word	0x00003af0


	//   ....[14]....
        /*04b0*/ 	.word	0x00003b10


	//   ....[15]....
        /*04b4*/ 	.word	0x00005f70


	//   ....[16]....
        /*04b8*/ 	.word	0x00005f90


	//   ....[17]....
        /*04bc*/ 	.word	0x000072f0


	//   ....[18]....
        /*04c0*/ 	.word	0x00007420


	//   ....[19]....
        /*04c4*/ 	.word	0x00007580


	//   ....[20]....
        /*04c8*/ 	.word	0x00007630


	//   ....[21]....
        /*04cc*/ 	.word	0x0000ad00


	//   ....[22]....
        /*04d0*/ 	.word	0x0000ad30


	//   ....[23]....
        /*04d4*/ 	.word	0x0000ad50


	//   ....[24]....
        /*04d8*/ 	.word	0x0000ad70


	//   ....[25]....
        /*04dc*/ 	.word	0x0000cef0


	//   ....[26]....
        /*04e0*/ 	.word	0x0000cf40


	//   ....[27]....
        /*04e4*/ 	.word	0x0000cf60


	//   ....[28]....
        /*04e8*/ 	.word	0x0000cf80


	//   ....[29]....
        /*04ec*/ 	.word	0x0000dba0


	//   ....[30]....
        /*04f0*/ 	.word	0x0000df20


	//   ....[31]....
        /*04f4*/ 	.word	0x0000df50


	//   ....[32]....
        /*04f8*/ 	.word	0x0000df70


	//   ....[33]....
        /*04fc*/ 	.word	0x0000df90


	//   ....[34]....
        /*0500*/ 	.word	0x0000e1a0


	//   ....[35]....
        /*0504*/ 	.word	0x0000e1b0


	//   ....[36]....
        /*0508*/ 	.word	0x0000e290


	//   ....[37]....
        /*050c*/ 	.word	0x0000e2c0


	//   ....[38]....
        /*0510*/ 	.word	0x0000e380


	//   ....[39]....
        /*0514*/ 	.word	0x0000e3b0


	//   ....[40]....
        /*0518*/ 	.word	0x0000e470


	//   ....[41]....
        /*051c*/ 	.word	0x0000e490


	//   ....[42]....
        /*0520*/ 	.word	0x0000ea00


	//   ....[43]....
        /*0524*/ 	.word	0x0000ea20


	//   ....[44]....
        /*0528*/ 	.word	0x0000eb50


	//   ....[45]....
        /*052c*/ 	.word	0x0000eb60


	//   ....[46]....
        /*0530*/ 	.word	0x0000ec80


	//   ....[47]....
        /*0534*/ 	.word	0x0000eca0


	//   ....[48]....
        /*0538*/ 	.word	0x0000edc0


	//   ....[49]....
        /*053c*/ 	.word	0x0000edd0


	//   ....[50]....
        /*0540*/ 	.word	0x0000ef60


	//   ....[51]....
        /*0544*/ 	.word	0x0000f040


	//   ....[52]....
        /*0548*/ 	.word	0x0000f0a0


	//   ....[53]....
        /*054c*/ 	.word	0x0000f0f0


	//   ....[54]....
        /*0550*/ 	.word	0x0000f140


	//   ....[55]....
        /*0554*/ 	.word	0x0000f1b0


	//   ....[56]....
        /*0558*/ 	.word	0x0000f220


	//   ....[57]....
        /*055c*/ 	.word	0x0000f280


	//   ....[58]....
        /*0560*/ 	.word	0x0000f2e0


	//   ....[59]....
        /*0564*/ 	.word	0x0000f340


	//   ....[60]....
        /*0568*/ 	.word	0x0000f3b0


	//   ....[61]....
        /*056c*/ 	.word	0x0000f410


	//   ....[62]....
        /*0570*/ 	.word	0x0000f470


	//   ....[63]....
        /*0574*/ 	.word	0x0000f4e0


	//----- nvinfo : EIATTR_EXIT_INSTR_OFFSETS
	.align		4
.L_244:
        /*0578*/ 	.byte	0x04, 0x1c
        /*057a*/ 	.short	(.L_246 - .L_245)


	//   ....[0]....
.L_245:
        /*057c*/ 	.word	0x000000a0


	//   ....[1]....
        /*0580*/ 	.word	0x0000f000


	//----- nvinfo : EIATTR_MAX_THREADS
	.align		4
.L_246:
        /*0584*/ 	.byte	0x04, 0x05
        /*0586*/ 	.short	(.L_248 - .L_247)
.L_247:
        /*0588*/ 	.word	0x00000100
        /*058c*/ 	.word	0x00000001
        /*0590*/ 	.word	0x00000001


	//----- nvinfo : EIATTR_CRS_STACK_SIZE
	.align		4
.L_248:
        /*0594*/ 	.byte	0x04, 0x1e
        /*0596*/ 	.short	(.L_250 - .L_249)
.L_249:
        /*0598*/ 	.word	0x00000000
.L_250:


//--------------------- .nv.info._ZN7cutlass13device_kernelIN5flash19enable_sm80_to_sm89INS1_16FlashAttnFwdSm80INS1_25CollectiveMainloopFwdSm80ILi8ELi1ELb1EN4cute5tupleIJNS5_1CILi128EEES8_S8_EEELi128ENS_6half_tEfNS_4arch4Sm80ELb1ELb0ELb0ELb1ELb0ELb0ELb1ELb0EEENS1_21CollectiveEpilogueFwdIS9_NS6_IJNS7_ILi1EEESF_SF_EEESA_SC_Li256ELb1ELb1ELb0ELb0EEENS1_19SingleTileSchedulerILb1ELb0ELb1ELi128EEEEEEEEEvNT_6ParamsE --------------------------
	.section	.nv.info._ZN7cutlass13device_kernelIN5flash19enable_sm80_to_sm89INS1_16FlashAttnFwdSm80INS1_25CollectiveMainloopFwdSm80ILi8ELi1ELb1EN4cute5tupleIJNS5_1CILi128EEES8_S8_EEELi128ENS_6half_tEfNS_4arch4Sm80ELb1ELb0ELb0ELb1ELb0ELb0ELb1ELb0EEENS1_21CollectiveEpilogueFwdIS9_NS6_IJNS7_ILi1EEESF_SF_EEESA_SC_Li256ELb1ELb1ELb0ELb0EEENS1_19SingleTileSchedulerILb1ELb0ELb1ELi128EEEEEEEEEvNT_6ParamsE,"",@"SHT_CUDA_INFO"
	.sectionflags	@""
	.align	4


	//----- nvinfo : EIATTR_CUDA_API_VERSION
	.align		4
        /*0000*/ 	.byte	0x04, 0x37
        /*0002*/ 	.short	(.L_252 - .L_251)
.L_251:
        /*0004*/ 	.word	0x00000082


	//----- nvinfo : EIATTR_SW2861232_WAR
	.align		4
.L_252:
        /*0008*/ 	.byte	0x01, 0x35
	.zero		2


	//----- nvinfo : EIATTR_PARAM_CBANK
	.align		4
        /*000c*/ 	.byte	0x04, 0x0a
        /*000e*/ 	.short	(.L_254 - .L_253)
	.align		4
.L_253:
        /*0010*/ 	.word	index@(.nv.constant0._ZN7cutlass13device_kernelIN5flash19enable_sm80_to_sm89INS1_16FlashAttnFwdSm80INS1_25CollectiveMainloopFwdSm80ILi8ELi1ELb1EN4cute5tupleIJNS5_1CILi128EEES8_S8_EEELi128ENS_6half_tEfNS_4arch4Sm80ELb1ELb0ELb0ELb1ELb0ELb0ELb1ELb0EEENS1_21CollectiveEpilogueFwdIS9_NS6_IJNS7_ILi1EEESF_SF_EEESA_SC_Li256ELb1ELb1ELb0ELb0EEENS1_19SingleTileSchedulerILb1ELb0ELb1ELi128EEEEEEEEEvNT_6ParamsE)
        /*0014*/ 	.short	0x0160
        /*0016*/ 	.short	0x0418


	//----- nvinfo : EIATTR_CBANK_PARAM_SIZE
	.align		4
.L_254:
        /*0018*/ 	.byte	0x03, 0x19
        /*001a*/ 	.short	0x0418


	//----- nvinfo : EIATTR_KPARAM_INFO
	.align		4
        /*001c*/ 	.byte	0x04, 0x17
        /*001e*/ 	.short	(.L_256 - .L_255)
.L_255:
        /*0020*/ 	.word	0x00000000
        /*0024*/ 	.short	0x0000
        /*0026*/ 	.short	0x0000
        /*0028*/ 	.byte	0x00, 0xf0, 0x61, 0x10


	//----- nvinfo : EIATTR_MAXREG_COUNT
	.align		4
.L_256:
        /*002c*/ 	.byte	0x03, 0x1b
        /*002e*/ 	.short	0x00ff


	//----- nvinfo : EIATTR_NUM_BARRIERS
	.align		4
        /*0030*/ 	.byte	0x02, 0x4c
        /*0032*/ 	.byte	0x02
	.zero		1


	//----- nvinfo : EIATTR_MERCURY_ISA_VERSION
	.align		4
        /*0034*/ 	.byte	0x03, 0x5f
        /*0036*/ 	.short	0x0000


	//----- nvinfo : EIATTR_INT_WARP_WIDE_INSTR_OFFSETS
	.align		4
        /*0038*/ 	.byte	0x04, 0x31
        /*003a*/ 	.short	(.L_258 - .L_257)


	//   ....[0]....
.L_257:
        /*003c*/ 	.word	0x00001520


	//----- nvinfo : EIATTR_COOP_GROUP_MASK_REGIDS
	.align		4
.L_258:
        /*0040*/ 	.byte	0x04, 0x29
        /*0042*/ 	.short	(.L_260 - .L_259)


	//   ....[0]....
.L_259:
        /*0044*/ 	.word	0xffffffff


	//   ....[1]....
        /*0048*/ 	.word	0xffffffff


	//   ....[2]....
        /*004c*/ 	.word	0xffffffff


	//   ....[3]....
        /*0050*/ 	.word	0xffffffff


	//   ....[4]....
        /*0054*/ 	.word	0xffffffff


	//   ....[5]....
        /*0058*/ 	.word	0xffffffff


	//   ....[6]....
        /*005c*/ 	.word	0xffffffff


	//   ....[7]....
        /*0060*/ 	.word	0xffffffff


	//   ....[8]....
        /*0064*/ 	.word	0xffffffff


	//   ....[9]....
        /*0068*/ 	.word	0xffffffff


	//   ....[10]....
        /*006c*/ 	.word	0xffffffff


	//   ....[11]....
        /*0070*/ 	.word	0xffffffff


	//   ....[12]....
        /*0074*/ 	.word	0xffffffff


	//   ....[13]....
        /*0078*/ 	.word	0xffffffff


	//   ....[14]....
        /*007c*/ 	.word	0xffffffff


	//   ....[15]....
        /*0080*/ 	.word	0xffffffff


	//   ....[16]....
        /*0084*/ 	.word	0xffffffff


	//   ....[17]....
        /*0088*/ 	.word	0xffffffff


	//   ....[18]....
        /*008c*/ 	.word	0xffffffff


	//   ....[19]....
        /*0090*/ 	.word	0xffffffff


	//   ....[20]....
        /*0094*/ 	.word	0xffffffff


	//   ....[21]....
        /*0098*/ 	.word	0xffffffff


	//   ....[22]....
        /*009c*/ 	.word	0xffffffff


	//   ....[23]....
        /*00a0*/ 	.word	0xffffffff


	//   ....[24]....
        /*00a4*/ 	.word	0xffffffff


	//   ....[25]....
        /*00a8*/ 	.word	0xffffffff


	//   ....[26]....
        /*00ac*/ 	.word	0xffffffff


	//   ....[27]....
        /*00b0*/ 	.word	0xffffffff


	//   ....[28]....
        /*00b4*/ 	.word	0xffffffff


	//   ....[29]....
        /*00b8*/ 	.word	0xffffffff


	//   ....[30]....
        /*00bc*/ 	.word	0xffffffff


	//   ....[31]....
        /*00c0*/ 	.word	0xffffffff


	//   ....[32]....
        /*00c4*/ 	.word	0xffffffff


	//   ....[33]....
        /*00c8*/ 	.word	0xffffffff


	//   ....[34]....
        /*00cc*/ 	.word	0xffffffff


	//   ....[35]....
        /*00d0*/ 	.word	0xffffffff


	//   ....[36]....
        /*00d4*/ 	.word	0xffffffff


	//   ....[37]....
        /*00d8*/ 	.word	0xffffffff


	//   ....[38]....
        /*00dc*/ 	.word	0xffffffff


	//   ....[39]....
        /*00e0*/ 	.word	0xffffffff


	//   ....[40]....
        /*00e4*/ 	.word	0xffffffff


	//   ....[41]....
        /*00e8*/ 	.word	0xffffffff


	//   ....[42]....
        /*00ec*/ 	.word	0xffffffff


	//   ....[43]....
        /*00f0*/ 	.word	0xffffffff


	//   ....[44]....
        /*00f4*/ 	.word	0xffffffff


	//   ....[45]....
        /*00f8*/ 	.word	0xffffffff


	//   ....[46]....
        /*00fc*/ 	.word	0xffffffff


	//   ....[47]....
        /*0100*/ 	.word	0xffffffff


	//   ....[48]....
        /*0104*/ 	.word	0xffffffff


	//----- nvinfo : EIATTR_COOP_GROUP_INSTR_OFFSETS
	.align		4
.L_260:
        /*0108*/ 	.byte	0x04, 0x28
        /*010a*/ 	.short	(.L_262 - .L_261)


	//   ....[0]....
.L_261:
        /*010c*/ 	.word	0x00000080


	//   ....[1]....
        /*0110*/ 	.word	0x00000f60


	//   ....[2]....
        /*0114*/ 	.word	0x00000fa0


	//   ....[3]....
        /*0118*/ 	.word	0x00000ff0


	//   ....[4]....
        /*011c*/ 	.word	0x00001030


	//   ....[5]....
        /*0120*/ 	.word	0x00001080


	//   ....[6]....
        /*0124*/ 	.word	0x000010c0


	//   ....[7]....
        /*0128*/ 	.word	0x00001180


	//   ....[8]....
        /*012c*/ 	.word	0x000011c0


	//   ....[9]....
        /*0130*/ 	.word	0x00002f30


	//   ....[10]....
        /*0134*/ 	.word	0x00002f50


	//   ....[11]....
        /*0138*/ 	.word	0x00003b00


	//   ....[12]....
        /*013c*/ 	.word	0x00003c20


	//   ....[13]....
        /*0140*/ 	.word	0x00003c30


	//   ....[14]....
        /*0144*/ 	.word	0x00003c60


	//   ....[15]....
        /*0148*/ 	.word	0x00006560


	//   ....[16]....
        /*014c*/ 	.word	0x00006580


	//   ....[17]....
        /*0150*/ 	.word	0x000073f0


	//   ....[18]....
        /*0154*/ 	.word	0x000075a0


	//   ....[19]....
        /*0158*/ 	.word	0x000075b0


	//   ....[20]....
        /*015c*/ 	.word	0x000076d0


	//   ....[21]....
        /*0160*/ 	.word	0x0000ae40


	//   ....[22]....
        /*0164*/ 	.word	0x0000ae80


	//   ....[23]....
        /*0168*/ 	.word	0x0000aea0


	//   ....[24]....
        /*016c*/ 	.word	0x0000aec0


	//   ....[25]....
        /*0170*/ 	.word	0x0000cf30


	//   ....[26]....
        /*0174*/ 	.word	0x0000cf60


	//   ....[27]....
        /*0178*/ 	.word	0x0000cfa0


	//   ....[28]....
        /*017c*/ 	.word	0x0000cfb0


	//   ....[29]....
        /*0180*/ 	.word	0x0000e100


	//   ....[30]....
        /*0184*/ 	.word	0x0000e140


	//   ....[31]....
        /*0188*/ 	.word	0x0000e180


	//   ....[32]....
        /*018c*/ 	.word	0x0000e1b0


	//   ....[33]....
        /*0190*/ 	.word	0x0000e380


	//   ....[34]....
        /*0194*/ 	.word	0x0000e390


	//   ....[35]....
        /*0198*/ 	.word	0x0000e480


	//   ....[36]....
        /*019c*/ 	.word	0x0000e4b0


	//   ....[37]....
        /*01a0*/ 	.word	0x0000e580


	//   ....[38]....
        /*01a4*/ 	.word	0x0000e5b0


	//   ....[39]....
        /*01a8*/ 	.word	0x0000e680


	//   ....[40]....
        /*01ac*/ 	.word	0x0000e6a0


	//   ....[41]....
        /*01b0*/ 	.word	0x0000ee20


	//   ....[42]....
        /*01b4*/ 	.word	0x0000ee40


	//   ....[43]....
        /*01b8*/ 	.word	0x0000ef10


	//   ....[44]....
        /*01bc*/ 	.word	0x0000ef40


	//   ....[45]....
        /*01c0*/ 	.word	0x0000f010


	//   ....[46]....
        /*01c4*/ 	.word	0x0000f040


	//   ....[47]....
        /*01c8*/ 	.word	0x0000f110


	//   ....[48]....
        /*01cc*/ 	.word	0x0000f130


	//----- nvinfo : EIATTR_EXIT_INSTR_OFFSETS
	.align		4
.L_262:
        /*01d0*/ 	.byte	0x04, 0x1c
        /*01d2*/ 	.short	(.L_264 - .L_263)


	//   ....[0]....
.L_263:
        /*01d4*/ 	.word	0x00000330


	//   ....[1]....
        /*01d8*/ 	.word	0x0000e6b0


	//   ....[2]....
        /*01dc*/ 	.word	0x0000e700


	//   ....[3]....
        /*01e0*/ 	.word	0x0000e760


	//   ....[4]....
        /*01e4*/ 	.word	0x0000f140


	//   ....[5]....
        /*01e8*/ 	.word	0x0000f190


	//   ....[6]....
        /*01ec*/ 	.word	0x0000f1f0


	//----- nvinfo : EIATTR_CTAIDZ_USED
	.align		4
.L_264:
        /*01f0*/ 	.byte	0x01, 0x04
	.zero		2


	//----- nvinfo : EIATTR_MAX_THREADS
	.align		4
        /*01f4*/ 	.byte	0x04, 0x05
        /*01f6*/ 	.short	(.L_266 - .L_265)
.L_265:
        /*01f8*/ 	.word	0x00000100
        /*01fc*/ 	.word	0x00000001
        /*0200*/ 	.word	0x00000001


	//----- nvinfo : EIATTR_CRS_STACK_SIZE
	.align		4
.L_266:
        /*0204*/ 	.byte	0x04, 0x1e
        /*0206*/ 	.short	(.L_268 - .L_267)
.L_267:
        /*0208*/ 	.word	0x00000000
.L_268:


//--------------------- .nv.info._ZN7cutlass13device_kernelIN5flash19enable_sm80_to_sm89INS1_16FlashAttnFwdSm80INS1_25CollectiveMainloopFwdSm80ILi8ELi1ELb1EN4cute5tupleIJNS5_1CILi128EEES8_S8_EEELi128ENS_6half_tEfNS_4arch4Sm80ELb1ELb0ELb0ELb1ELb0ELb1ELb1ELb0EEENS1_21CollectiveEpilogueFwdIS9_NS6_IJNS7_ILi1EEESF_SF_EEESA_SC_Li256ELb1ELb1ELb0ELb0EEENS1_19SingleTileSchedulerILb1ELb0ELb1ELi128EEEEEEEEEvNT_6ParamsE --------------------------
	.section	.nv.info._ZN7cutlass13device_kernelIN5flash19enable_sm80_to_sm89INS1_16FlashAttnFwdSm80INS1_25CollectiveMainloopFwdSm80ILi8ELi1ELb1EN4cute5tupleIJNS5_1CILi128EEES8_S8_EEELi128ENS_6half_tEfNS_4arch4Sm80ELb1ELb0ELb0ELb1ELb0ELb1ELb1ELb0EEENS1_21CollectiveEpilogueFwdIS9_NS6_IJNS7_ILi1EEESF_SF_EEESA_SC_Li256ELb1ELb1ELb0ELb0EEENS1_19SingleTileSchedulerILb1ELb0ELb1ELi128EEEEEEEEEvNT_6ParamsE,"",@"SHT_CUDA_INFO"
	.sectionflags	@""
	.align	4


	//----- nvinfo : EIATTR_CUDA_API_VERSION
	.align		4
        /*0000*/ 	.byte	0x04, 0x37
        /*0002*/ 	.short	(.L_270 - .L_269)
.L_269:
        /*0004*/ 	.word	0x00000082


	//----- nvinfo : EIATTR_SW2861232_WAR
	.align		4
.L_270:
        /*0008*/ 	.byte	0x01, 0x35
	.zero		2


	//----- nvinfo : EIATTR_PARAM_CBANK
	.align		4
        /*000c*/ 	.byte	0x04, 0x0a
        /*000e*/ 	.short	(.L_272 - .L_271)
	.align		4
.L_271:
        /*0010*/ 	.word	index@(.nv.constant0._ZN7cutlass13device_kernelIN5flash19enable_sm80_to_sm89INS1_16FlashAttnFwdSm80INS1_25CollectiveMainloopFwdSm80ILi8ELi1ELb1EN4cute5tupleIJNS5_1CILi128EEES8_S8_EEELi128ENS_6half_tEfNS_4arch4Sm80ELb1ELb0ELb0ELb1ELb0ELb1ELb1ELb0EEENS1_21CollectiveEpilogueFwdIS9_NS6_IJNS7_ILi1EEESF_SF_EEESA_SC_Li256ELb1ELb1ELb0ELb0EEENS1_19SingleTileSchedulerILb1ELb0ELb1ELi128EEEEEEEEEvNT_6ParamsE)
        /*0014*/ 	.short	0x0160
        /*0016*/ 	.short	0x0418


	//----- nvinfo : EIATTR_CBANK_PARAM_SIZE
	.align		4
.L_272:
        /*0018*/ 	.byte	0x03, 0x19
        /*001a*/ 	.short	0x0418


	//----- nvinfo : EIATTR_KPARAM_INFO
	.align		4
        /*001c*/ 	.byte	0x04, 0x17
        /*001e*/ 	.short	(.L_274 - .L_273)
.L_273:
        /*0020*/ 	.word	0x00000000
        /*0024*/ 	.short	0x0000
        /*0026*/ 	.short	0x0000
        /*0028*/ 	.byte	0x00, 0xf0, 0x61, 0x10


	//----- nvinfo : EIATTR_MAXREG_COUNT
	.align		4
.L_274:
        /*002c*/ 	.byte	0x03, 0x1b
        /*002e*/ 	.short	0x00ff


	//----- nvinfo : EIATTR_NUM_BARRIERS
	.align		4
        /*0030*/ 	.byte	0x02, 0x4c
        /*0032*/ 	.byte	0x02
	.zero		1


	//----- nvinfo : EIATTR_ANNOTATIONS
	.align		4
        /*0034*/ 	.byte	0x04, 0x55
        /*0036*/ 	.short	(.L_276 - .L_275)


	//   ....[0]....
.L_275:
        /* <DEDUP_REMOVED lines=39> */


	//----- nvinfo : EIATTR_MERCURY_ISA_VERSION
	.align		4
.L_276:
        /*0290*/ 	.byte	0x03, 0x5f
        /*0292*/ 	.short	0x0000


	//----- nvinfo : EIATTR_COOP_GROUP_MASK_REGIDS
	.align		4
        /*0294*/ 	.byte	0x04, 0x29
        /*0296*/ 	.short	(.L_278 - .L_277)


	//   ....[0]....
.L_277:
        /*0298*/ 	.word	0xffffffff


	//   ....[1]....
        /*029c*/ 	.word	0xffffffff


	//   ....[2]....
        /*02a0*/ 	.word	0xffffffff


	//   ....[3]....
        /*02a4*/ 	.word	0xffffffff


	//   ....[4]....
        /*02a8*/ 	.word	0xffffffff


	//   ....[5]....
        /*02ac*/ 	.word	0xffffffff


	//   ....[6]....
        /*02b0*/ 	.word	0xffffffff


	//   ....[7]....
        /*02b4*/ 	.word	0xffffffff


	//   ....[8]....
        /*02b8*/ 	.word	0xffffffff


	//   ....[9]....
        /*02bc*/ 	.word	0xffffffff


	//   ....[10]....
        /*02c0*/ 	.word	0xffffffff


	//   ....[11]....
        /*02c4*/ 	.word	0xffffffff


	//   ....[12]....
        /*02c8*/ 	.word	0xffffffff


	//   ....[13]....
        /*02cc*/ 	.word	0xffffffff


	//   ....[14]....
        /*02d0*/ 	.word	0xffffffff


	//   ....[15]....
        /*02d4*/ 	.word	0xffffffff


	//   ....[16]....
        /*02d8*/ 	.word	0xffffffff


	//   ....[17]....
        /*02dc*/ 	.word	0xffffffff


	//   ....[18]....
        /*02e0*/ 	.word	0xffffffff


	//   ....[19]....
        /*02e4*/ 	.word	0xffffffff


	//   ....[20]....
        /*02e8*/ 	.word	0xffffffff


	//   ....[21]....
        /*02ec*/ 	.word	0xffffffff


	//   ....[22]....
        /*02f0*/ 	.word	0xffffffff


	//   ....[23]....
        /*02f4*/ 	.word	0xffffffff


	//   ....[24]....
        /*02f8*/ 	.word	0xffffffff


	//   ....[25]....
        /*02fc*/ 	.word	0xffffffff


	//   ....[26]....
        /*0300*/ 	.word	0xffffffff


	//   ....[27]....
        /*0304*/ 	.word	0xffffffff


	//   ....[28]....
        /*0308*/ 	.word	0xffffffff


	//   ....[29]....
        /*030c*/ 	.word	0xffffffff


	//   ....[30]....
        /*0310*/ 	.word	0xffffffff


	//   ....[31]....
        /*0314*/ 	.word	0xffffffff


	//   ....[32]....
        /*0318*/ 	.word	0xffffffff


	//   ....[33]....
        /*031c*/ 	.word	0xffffffff


	//   ....[34]....
        /*0320*/ 	.word	0xffffffff


	//   ....[35]....
        /*0324*/ 	.word	0xffffffff


	//   ....[36]....
        /*0328*/ 	.word	0xffffffff


	//   ....[37]....
        /*032c*/ 	.word	0xffffffff


	//   ....[38]....
        /*0330*/ 	.word	0xffffffff


	//   ....[39]....
        /*0334*/ 	.word	0xffffffff


	//   ....[40]....
        /*0338*/ 	.word	0xffffffff


	//   ....[41]....
        /*033c*/ 	.word	0xffffffff


	//   ....[42]....
        /*0340*/ 	.word	0xffffffff


	//   ....[43]....
        /*0344*/ 	.word	0xffffffff


	//   ....[44]....
        /*0348*/ 	.word	0xffffffff


	//   ....[45]....
        /*034c*/ 	.word	0xffffffff


	//   ....[46]....
        /*0350*/ 	.word	0xffffffff


	//   ....[47]....
        /*0354*/ 	.word	0xffffffff


	//   ....[48]....
        /*0358*/ 	.word	0xffffffff


	//   ....[49]....
        /*035c*/ 	.word	0xffffffff


	//   ....[50]....
        /*0360*/ 	.word	0xffffffff


	//   ....[51]....
        /*0364*/ 	.word	0xffffffff


	//   ....[52]....
        /*0368*/ 	.word	0xffffffff


	//   ....[53]....
        /*036c*/ 	.word	0xffffffff


	//   ....[54]....
        /*0370*/ 	.word	0xffffffff


	//   ....[55]....
        /*0374*/ 	.word	0xffffffff


	//   ....[56]....
        /*0378*/ 	.word	0xffffffff


	//   ....[57]....
        /*037c*/ 	.word	0xffffffff


	//   ....[58]....
        /*0380*/ 	.word	0xffffffff


	//   ....[59]....
        /*0384*/ 	.word	0xffffffff


	//   ....[60]....
        /*0388*/ 	.word	0xffffffff


	//   ....[61]....
        /*038c*/ 	.word	0xffffffff


	//   ....[62]....
        /*0390*/ 	.word	0xffffffff


	//   ....[63]....
        /*0394*/ 	.word	0xffffffff


	//   ....[64]....
        /*0398*/ 	.word	0xffffffff


	//   ....[65]....
        /*039c*/ 	.word	0xffffffff


	//   ....[66]....
        /*03a0*/ 	.word	0xffffffff


	//   ....[67]....
        /*03a4*/ 	.word	0xffffffff


	//   ....[68]....
        /*03a8*/ 	.word	0xffffffff


	//   ....[69]....
        /*03ac*/ 	.word	0xffffffff


	//   ....[70]....
        /*03b0*/ 	.word	0xffffffff


	//   ....[71]....
        /*03b4*/ 	.word	0xffffffff


	//   ....[72]....
        /*03b8*/ 	.word	0xffffffff


	//   ....[73]....
        /*03bc*/ 	.word	0xffffffff


	//   ....[74]....
        /*03c0*/ 	.word	0xffffffff


	//   ....[75]....
        /*03c4*/ 	.word	0xffffffff


	//   ....[76]....
        /*03c8*/ 	.word	0xffffffff


	//   ....[77]....
        /*03cc*/ 	.word	0xffffffff


	//   ....[78]....
        /*03d0*/ 	.word	0xffffffff


	//   ....[79]....
        /*03d4*/ 	.word	0xffffffff


	//   ....[80]....
        /*03d8*/ 	.word	0xffffffff


	//----- nvinfo : EIATTR_COOP_GROUP_INSTR_OFFSETS
	.align		4
.L_278:
        /*03dc*/ 	.byte	0x04, 0x28
        /*03de*/ 	.short	(.L_280 - .L_279)


	//   ....[0]....
.L_279:
        /*03e0*/ 	.word	0x00000090


	//   ....[1]....
        /*03e4*/ 	.word	0x000084b0


	//   ....[2]....
        /*03e8*/ 	.word	0x000084f0


	//   ....[3]....
        /*03ec*/ 	.word	0x00008500


	//   ....[4]....
        /*03f0*/ 	.word	0x00008510


	//   ....[5]....
        /*03f4*/ 	.word	0x000087d0


	//   ....[6]....
        /*03f8*/ 	.word	0x00008800


	//   ....[7]....
        /*03fc*/ 	.word	0x00008830


	//   ....[8]....
        /*0400*/ 	.word	0x00008860


	//   ....[9]....
        /*0404*/ 	.word	0x00009180


	//   ....[10]....
        /*0408*/ 	.word	0x000091a0


	//   ....[11]....
        /*040c*/ 	.word	0x000091f0


	//   ....[12]....
        /*0410*/ 	.word	0x00009200


	//   ....[13]....
        /*0414*/ 	.word	0x00009360


	//   ....[14]....
        /*0418*/ 	.word	0x00009420


	//   ....[15]....
        /*041c*/ 	.word	0x00009460


	//   ....[16]....
        /*0420*/ 	.word	0x000094a0


	//   ....[17]....
        /*0424*/ 	.word	0x00009620


	//   ....[18]....
        /*0428*/ 	.word	0x000096e0


	//   ....[19]....
        /*042c*/ 	.word	0x00009720


	//   ....[20]....
        /*0430*/ 	.word	0x00009760


	//   ....[21]....
        /*0434*/ 	.word	0x00009900


	//   ....[22]....
        /*0438*/ 	.word	0x000099c0


	//   ....[23]....
        /*043c*/ 	.word	0x00009a00


	//   ....[24]....
        /*0440*/ 	.word	0x00009a40


	//   ....[25]....
        /*0444*/ 	.word	0x0000b590


	//   ....[26]....
        /*0448*/ 	.word	0x0000b5e0


	//   ....[27]....
        /*044c*/ 	.word	0x0000b600


	//   ....[28]....
        /*0450*/ 	.word	0x0000b670


	//   ....[29]....
        /*0454*/ 	.word	0x0000b6f0


	//   ....[30]....
        /*0458*/ 	.word	0x0000b710


	//   ....[31]....
        /*045c*/ 	.word	0x0000b730


	//   ....[32]....
        /*0460*/ 	.word	0x0000b770


	//   ....[33]....
        /*0464*/ 	.word	0x0000b940


	//   ....[34]....
        /*0468*/ 	.word	0x0000b980


	//   ....[35]....
        /*046c*/ 	.word	0x0000b990


	//   ....[36]....
        /*0470*/ 	.word	0x0000b9a0


	//   ....[37]....
        /*0474*/ 	.word	0x0000ba80


	//   ....[38]....
        /*0478*/ 	.word	0x0000bae0


	//   ....[39]....
        /*047c*/ 	.word	0x0000bb40


	//   ....[40]....
        /*0480*/ 	.word	0x0000bb50


	//   ....[41]....
        /*0484*/ 	.word	0x0000f080


	//   ....[42]....
        /*0488*/ 	.word	0x0000f090


	//   ....[43]....
        /*048c*/ 	.word	0x0000fda0


	//   ....[44]....
        /*0490*/ 	.word	0x0000fdc0


	//   ....[45]....
        /*0494*/ 	.word	0x0000fde0


	//   ....[46]....
        /*0498*/ 	.word	0x0000fe00


	//   ....[47]....
        /*049c*/ 	.word	0x00012790


	//   ....[48]....
        /*04a0*/ 	.word	0x000127d0


	//   ....[49]....
        /*04a4*/ 	.word	0x00013960


	//   ....[50]....
        /*04a8*/ 	.word	0x00013a50


	//   ....[51]....
        /*04ac*/ 	.word	0x00013a70


	//   ....[52]....
        /*04b0*/ 	.word	0x00013ab0


	//   ....[53]....
        /*04b4*/ 	.word	0x000174e0


	//   ....[54]....
        /*04b8*/ 	.word	0x00017510


	//   ....[55]....
        /*04bc*/ 	.word	0x00017530


	//   ....[56]....
        /*04c0*/ 	.word	0x00017550


	//   ....[57]....
        /*04c4*/ 	.word	0x000196e0


	//   ....[58]....
        /*04c8*/ 	.word	0x000196f0


	//   ....[59]....
        /*04cc*/ 	.word	0x00019720


	//   ....[60]....
        /*04d0*/ 	.word	0x00019740


	//   ....[61]....
        /*04d4*/ 	.word	0x0001a8e0


	//   ....[62]....
        /*04d8*/ 	.word	0x0001a910


	//   ....[63]....
        /*04dc*/ 	.word	0x0001a940


	//   ....[64]....
        /*04e0*/ 	.word	0x0001a970


	//   ....[65]....
        /*04e4*/ 	.word	0x0001ab30


	//   ....[66]....
        /*04e8*/ 	.word	0x0001ab40


	//   ....[67]....
        /*04ec*/ 	.word	0x0001ac30


	//   ....[68]....
        /*04f0*/ 	.word	0x0001ac60


	//   ....[69]....
        /*04f4*/ 	.word	0x0001ad30


	//   ....[70]....
        /*04f8*/ 	.word	0x0001ad60


	//   ....[71]....
        /*04fc*/ 	.word	0x0001ae30


	//   ....[72]....
        /*0500*/ 	.word	0x0001ae50


	//   ....[73]....
        /*0504*/ 	.word	0x0001b590


	//   ....[74]....
        /*0508*/ 	.word	0x0001b5b0


	//   ....[75]....
        /*050c*/ 	.word	0x0001b690


	//   ....[76]....
        /*0510*/ 	.word	0x0001b6c0


	//   ....[77]....
        /*0514*/ 	.word	0x0001b790


	//   ....[78]....
        /*0518*/ 	.word	0x0001b7c0


	//   ....[79]....
        /*051c*/ 	.word	0x0001b890


	//   ....[80]....
        /*0520*/ 	.word	0x0001b8b0


	//----- nvinfo : EIATTR_EXIT_INSTR_OFFSETS
	.align		4
.L_280:
        /*0524*/ 	.byte	0x04, 0x1c
        /*0526*/ 	.short	(.L_282 - .L_281)


	//   ....[0]....
.L_281:
        /*0528*/ 	.word	0x00000370


	//   ....[1]....
        /*052c*/ 	.word	0x0001ae60


	//   ....[2]....
        /*0530*/ 	.word	0x0001aeb0


	//   ....[3]....
        /*0534*/ 	.word	0x0001af10


	//   ....[4]....
        /*0538*/ 	.word	0x0001b8c0


	//   ....[5]....
        /*053c*/ 	.word	0x0001b910


	//   ....[6]....
        /*0540*/ 	.word	0x0001b970


	//----- nvinfo : EIATTR_CTAIDZ_USED
	.align		4
.L_282:
        /*0544*/ 	.byte	0x01, 0x04
	.zero		2


	//----- nvinfo : EIATTR_MAX_THREADS
	.align		4
        /*0548*/ 	.byte	0x04, 0x05
        /*054a*/ 	.short	(.L_284 - .L_283)
.L_283:
        /*054c*/ 	.word	0x00000100
        /*0550*/ 	.word	0x00000001
        /*0554*/ 	.word	0x00000001


	//----- nvinfo : EIATTR_CRS_STACK_SIZE
	.align		4
.L_284:
        /*0558*/ 	.byte	0x04, 0x1e
        /*055a*/ 	.short	(.L_286 - .L_285)
.L_285:
        /*055c*/ 	.word	0x00000000
.L_286:


//--------------------- .nv.info._ZN7cutlass13device_kernelIN5flash19enable_sm80_to_sm89INS1_16FlashAttnFwdSm80INS1_25CollectiveMainloopFwdSm80ILi4ELi1ELb0EN4cute5tupleIJNS5_1CILi128EEENS7_ILi64EEES8_EEELi128ENS_6half_tEfNS_4arch4Sm80ELb0ELb0ELb0ELb0ELb0ELb0ELb1ELb0EEENS1_21CollectiveEpilogueFwdINS6_IJS8_S8_S9_EEENS6_IJNS7_ILi1EEESH_SH_EEESB_SD_Li128ELb0ELb1ELb0ELb0EEENS1_19SingleTileSchedulerILb0ELb0ELb1ELi128EEEEEEEEEvNT_6ParamsE --------------------------
	.section	.nv.info._ZN7cutlass13device_kernelIN5flash19enable_sm80_to_sm89INS1_16FlashAttnFwdSm80INS1_25CollectiveMainloopFwdSm80ILi4ELi1ELb0EN4cute5tupleIJNS5_1CILi128EEENS7_ILi64EEES8_EEELi128ENS_6half_tEfNS_4arch4Sm80ELb0ELb0ELb0ELb0ELb0ELb0ELb1ELb0EEENS1_21CollectiveEpilogueFwdINS6_IJS8_S8_S9_EEENS6_IJNS7_ILi1EEESH_SH_EEESB_SD_Li128ELb0ELb1ELb0ELb0EEENS1_19SingleTileSchedulerILb0ELb0ELb1ELi128EEEEEEEEEvNT_6ParamsE,"",@"SHT_CUDA_INFO"
	.sectionflags	@""
	.align	4


	//----- nvinfo : EIATTR_CUDA_API_VERSION
	.align		4
        /*0000*/ 	.byte	0x04, 0x37
        /*0002*/ 	.short	(.L_288 - .L_287)
.L_287:
        /*0004*/ 	.word	0x00000082


	//----- nvinfo : EIATTR_SW2861232_WAR
	.align		4
.L_288:
        /*0008*/ 	.byte	0x01, 0x35
	.zero		2


	//----- nvinfo : EIATTR_PARAM_CBANK
	.align		4
        /*000c*/ 	.byte	0x04, 0x0a
        /*000e*/ 	.short	(.L_290 - .L_289)
	.align		4
.L_289:
        /*0010*/ 	.word	index@(.nv.constant0._ZN7cutlass13device_kernelIN5flash19enable_sm80_to_sm89INS1_16FlashAttnFwdSm80INS1_25CollectiveMainloopFwdSm80ILi4ELi1ELb0EN4cute5tupleIJNS5_1CILi128EEENS7_ILi64EEES8_EEELi128ENS_6half_tEfNS_4arch4Sm80ELb0ELb0ELb0ELb0ELb0ELb0ELb1ELb0EEENS1_21CollectiveEpilogueFwdINS6_IJS8_S8_S9_EEENS6_IJNS7_ILi1EEESH_SH_EEESB_SD_Li128ELb0ELb1ELb0ELb0EEENS1_19SingleTileSchedulerILb0ELb0ELb1ELi128EEEEEEEEEvNT_6ParamsE)
        /*0014*/ 	.short	0x0160
        /*0016*/ 	.short	0x0418


	//----- nvinfo : EIATTR_CBANK_PARAM_SIZE
	.align		4
.L_290:
        /*0018*/ 	.byte	0x03, 0x19
        /*001a*/ 	.short	0x0418


	//----- nvinfo : EIATTR_KPARAM_INFO
	.align		4
        /*001c*/ 	.byte	0x04, 0x17
        /*001e*/ 	.short	(.L_292 - .L_291)
.L_291:
        /*0020*/ 	.word	0x00000000
        /*0024*/ 	.short	0x0000
        /*0026*/ 	.short	0x0000
        /*0028*/ 	.byte	0x00, 0xf0, 0x61, 0x10


	//----- nvinfo : EIATTR_MAXREG_COUNT
	.align		4
.L_292:
        /*002c*/ 	.byte	0x03, 0x1b
        /*002e*/ 	.short	0x00ff


	//----- nvinfo : EIATTR_NUM_BARRIERS
	.align		4
        /*0030*/ 	.byte	0x02, 0x4c
        /*0032*/ 	.byte	0x02
	.zero		1


	//----- nvinfo : EIATTR_ANNOTATIONS
	.align		4
        /*0034*/ 	.byte	0x04, 0x55
        /*0036*/ 	.short	(.L_294 - .L_293)


	//   ....[0]....
.L_293:
        /* <DEDUP_REMOVED lines=26> */


	//----- nvinfo : EIATTR_MERCURY_ISA_VERSION
	.align		4
.L_294:
        /*01c0*/ 	.byte	0x03, 0x5f
        /*01c2*/ 	.short	0x0000


	//----- nvinfo : EIATTR_INT_WARP_WIDE_INSTR_OFFSETS
	.align		4
        /*01c4*/ 	.byte	0x04, 0x31
        /*01c6*/ 	.short	(.L_296 - .L_295)


	//   ....[0]....
.L_295:
        /*01c8*/ 	.word	0x00000ca0


	//----- nvinfo : EIATTR_COOP_GROUP_MASK_REGIDS
	.align		4
.L_296:
        /*01cc*/ 	.byte	0x04, 0x29
        /*01ce*/ 	.short	(.L_298 - .L_297)


	//   ....[0]....
.L_297:
        /*01d0*/ 	.word	0xffffffff


	//   ....[1]....
        /*01d4*/ 	.word	0xffffffff


	//   ....[2]....
        /*01d8*/ 	.word	0xffffffff


	//   ....[3]....
        /*01dc*/ 	.word	0xffffffff


	//   ....[4]....
        /*01e0*/ 	.word	0xffffffff


	//   ....[5]....
        /*01e4*/ 	.word	0xffffffff


	//   ....[6]....
        /*01e8*/ 	.word	0xffffffff


	//   ....[7]....
        /*01ec*/ 	.word	0xffffffff


	//   ....[8]....
        /*01f0*/ 	.word	0xffffffff


	//   ....[9]....
        /*01f4*/ 	.word	0xffffffff


	//   ....[10]....
        /*01f8*/ 	.word	0xffffffff


	//   ....[11]....
        /*01fc*/ 	.word	0xffffffff


	//   ....[12]....
        /*0200*/ 	.word	0xffffffff


	//   ....[13]....
        /*0204*/ 	.word	0xffffffff


	//   ....[14]....
        /*0208*/ 	.word	0xffffffff


	//   ....[15]....
        /*020c*/ 	.word	0xffffffff


	//   ....[16]....
        /*0210*/ 	.word	0xffffffff


	//   ....[17]....
        /*0214*/ 	.word	0xffffffff


	//   ....[18]....
        /*0218*/ 	.word	0xffffffff


	//   ....[19]....
        /*021c*/ 	.word	0xffffffff


	//   ....[20]....
        /*0220*/ 	.word	0xffffffff


	//   ....[21]....
        /*0224*/ 	.word	0xffffffff


	//   ....[22]....
        /*0228*/ 	.word	0xffffffff


	//   ....[23]....
        /*022c*/ 	.word	0xffffffff


	//   ....[24]....
        /*0230*/ 	.word	0xffffffff


	//   ....[25]....
        /*0234*/ 	.word	0xffffffff


	//   ....[26]....
        /*0238*/ 	.word	0xffffffff


	//   ....[27]....
        /*023c*/ 	.word	0xffffffff


	//   ....[28]....
        /*0240*/ 	.word	0xffffffff


	//   ....[29]....
        /*0244*/ 	.word	0xffffffff


	//   ....[30]....
        /*0248*/ 	.word	0xffffffff


	//   ....[31]....
        /*024c*/ 	.word	0xffffffff


	//   ....[32]....
        /*0250*/ 	.word	0xffffffff


	//   ....[33]....
        /*0254*/ 	.word	0xffffffff


	//   ....[34]....
        /*0258*/ 	.word	0xffffffff


	//   ....[35]....
        /*025c*/ 	.word	0xffffffff


	//   ....[36]....
        /*0260*/ 	.word	0xffffffff


	//   ....[37]....
        /*0264*/ 	.word	0xffffffff


	//   ....[38]....
        /*0268*/ 	.word	0xffffffff


	//   ....[39]....
        /*026c*/ 	.word	0xffffffff


	//   ....[40]....
        /*0270*/ 	.word	0xffffffff


	//   ....[41]....
        /*0274*/ 	.word	0xffffffff


	//   ....[42]....
        /*0278*/ 	.word	0xffffffff


	//   ....[43]....
        /*027c*/ 	.word	0xffffffff


	//   ....[44]....
        /*0280*/ 	.word	0xffffffff


	//   ....[45]....
        /*0284*/ 	.word	0xffffffff


	//   ....[46]....
        /*0288*/ 	.word	0xffffffff


	//   ....[47]....
        /*028c*/ 	.word	0xffffffff


	//   ....[48]....
        /*0290*/ 	.word	0xffffffff


	//   ....[49]....
        /*0294*/ 	.word	0xffffffff


	//   ....[50]....
        /*0298*/ 	.word	0xffffffff


	//   ....[51]....
        /*029c*/ 	.word	0xffffffff


	//   ....[52]....
        /*02a0*/ 	.word	0xffffffff


	//   ....[53]....
        /*02a4*/ 	.word	0xffffffff


	//   ....[54]....
        /*02a8*/ 	.word	0xffffffff


	//   ....[55]....
        /*02ac*/ 	.word	0xffffffff


	//   ....[56]....
        /*02b0*/ 	.word	0xffffffff


	//   ....[57]....
        /*02b4*/ 	.word	0xffffffff


	//   ....[58]....
        /*02b8*/ 	.word	0xffffffff


	//   ....[59]....
        /*02bc*/ 	.word	0xffffffff


	//   ....[60]....
        /*02c0*/ 	.word	0xffffffff


	//   ....[61]....
        /*02c4*/ 	.word	0xffffffff


	//   ....[62]....
        /*02c8*/ 	.word	0xffffffff


	//   ....[63]....
        /*02cc*/ 	.word	0xffffffff


	//----- nvinfo : EIATTR_COOP_GROUP_INSTR_OFFSETS
	.align		4
.L_298:
        /*02d0*/ 	.byte	0x04, 0x28
        /*02d2*/ 	.short	(.L_300 - .L_299)


	//   ....[0]....
.L_299:
        /*02d4*/ 	.word	0x000004f0


	//   ....[1]....
        /*02d8*/ 	.word	0x00000520


	//   ....[2]....
        /*02dc*/ 	.word	0x00000550


	//   ....[3]....
        /*02e0*/ 	.word	0x00000580


	//   ....[4]....
        /*02e4*/ 	.word	0x000005c0


	//   ....[5]....
        /*02e8*/ 	.word	0x000005f0


	//   ....[6]....
        /*02ec*/ 	.word	0x00000620


	//   ....[7]....
        /*02f0*/ 	.word	0x000006a0


	//   ....[8]....
        /*02f4*/ 	.word	0x000006f0


	//   ....[9]....
        /*02f8*/ 	.word	0x00000860


	//   ....[10]....
        /*02fc*/ 	.word	0x00000880


	//   ....[11]....
        /*0300*/ 	.word	0x00000960


	//   ....[12]....
        /*0304*/ 	.word	0x00000980


	//   ....[13]....
        /*0308*/ 	.word	0x00000a30


	//   ....[14]....
        /*030c*/ 	.word	0x00000aa0


	//   ....[15]....
        /*0310*/ 	.word	0x00000ac0


	//   ....[16]....
        /*0314*/ 	.word	0x00002c90


	//   ....[17]....
        /*0318*/ 	.word	0x00002d90


	//   ....[18]....
        /*031c*/ 	.word	0x00003100


	//   ....[19]....
        /*0320*/ 	.word	0x000031f0


	//   ....[20]....
        /*0324*/ 	.word	0x00003250


	//   ....[21]....
        /*0328*/ 	.word	0x00003270


	//   ....[22]....
        /*032c*/ 	.word	0x000032c0


	//   ....[23]....
        /*0330*/ 	.word	0x00003390


	//   ....[24]....
        /*0334*/ 	.word	0x00005e50


	//   ....[25]....
        /*0338*/ 	.word	0x00005ed0


	//   ....[26]....
        /*033c*/ 	.word	0x00005f20


	//   ....[27]....
        /*0340*/ 	.word	0x00005f50


	//   ....[28]....
        /*0344*/ 	.word	0x00005f70


	//   ....[29]....
        /*0348*/ 	.word	0x00005f80


	//   ....[30]....
        /*034c*/ 	.word	0x00005fb0


	//   ....[31]....
        /*0350*/ 	.word	0x00005fd0


	//   ....[32]....
        /*0354*/ 	.word	0x00008490


	//   ....[33]....
        /*0358*/ 	.word	0x000084a0


	//   ....[34]....
        /*035c*/ 	.word	0x000084b0


	//   ....[35]....
        /*0360*/ 	.word	0x000084c0


	//   ....[36]....
        /*0364*/ 	.word	0x000084f0


	//   ....[37]....
        /*0368*/ 	.word	0x00008510


	//   ....[38]....
        /*036c*/ 	.word	0x00008530


	//   ....[39]....
        /*0370*/ 	.word	0x00008540


	//   ....[40]....
        /*0374*/ 	.word	0x00009e80


	//   ....[41]....
        /*0378*/ 	.word	0x00009e90


	//   ....[42]....
        /*037c*/ 	.word	0x00009eb0


	//   ....[43]....
        /*0380*/ 	.word	0x00009ec0


	//   ....[44]....
        /*0384*/ 	.word	0x00009ed0


	//   ....[45]....
        /*0388*/ 	.word	0x00009ee0


	//   ....[46]....
        /*038c*/ 	.word	0x00009ef0


	//   ....[47]....
        /*0390*/ 	.word	0x00009f00


	//   ....[48]....
        /*0394*/ 	.word	0x0000a080


	//   ....[49]....
        /*0398*/ 	.word	0x0000a0a0


	//   ....[50]....
        /*039c*/ 	.word	0x0000a190


	//   ....[51]....
        /*03a0*/ 	.word	0x0000a1c0


	//   ....[52]....
        /*03a4*/ 	.word	0x0000a290


	//   ....[53]....
        /*03a8*/ 	.word	0x0000a2c0


	//   ....[54]....
        /*03ac*/ 	.word	0x0000a390


	//   ....[55]....
        /*03b0*/ 	.word	0x0000a3c0


	//   ....[56]....
        /*03b4*/ 	.word	0x0000a490


	//   ....[57]....
        /*03b8*/ 	.word	0x0000a4c0


	//   ....[58]....
        /*03bc*/ 	.word	0x0000a590


	//   ....[59]....
        /*03c0*/ 	.word	0x0000a5c0


	//   ....[60]....
        /*03c4*/ 	.word	0x0000a690


	//   ....[61]....
        /*03c8*/ 	.word	0x0000a6c0


	//   ....[62]....
        /*03cc*/ 	.word	0x0000a790


	//   ....[63]....
        /*03d0*/ 	.word	0x0000a7b0


	//----- nvinfo : EIATTR_EXIT_INSTR_OFFSETS
	.align		4
.L_300:
        /*03d4*/ 	.byte	0x04, 0x1c
        /*03d6*/ 	.short	(.L_302 - .L_301)


	//   ....[0]....
.L_301:
        /*03d8*/ 	.word	0x00000040


	//   ....[1]....
        /*03dc*/ 	.word	0x0000a7c0


	//   ....[2]....
        /*03e0*/ 	.word	0x0000a810


	//   ....[3]....
        /*03e4*/ 	.word	0x0000a870


	//----- nvinfo : EIATTR_CTAIDZ_USED
	.align		4
.L_302:
        /*03e8*/ 	.byte	0x01, 0x04
	.zero		2


	//----- nvinfo : EIATTR_MAX_THREADS
	.align		4
        /*03ec*/ 	.byte	0x04, 0x05
        /*03ee*/ 	.short	(.L_304 - .L_303)
.L_303:
        /*03f0*/ 	.word	0x00000080
        /*03f4*/ 	.word	0x00000001
        /*03f8*/ 	.word	0x00000001


	//----- nvinfo : EIATTR_CRS_STACK_SIZE
	.align		4
.L_304:
        /*03fc*/ 	.byte	0x04, 0x1e
        /*03fe*/ 	.short	(.L_306 - .L_305)
.L_305:
        /*0400*/ 	.word	0x00000000
.L_306:


//--------------------- .nv.info._ZN7cutlass13device_kernelIN5flash19enable_sm80_to_sm89INS1_16FlashAttnFwdSm80INS1_25CollectiveMainloopFwdSm80ILi4ELi1ELb0EN4cute5tupleIJNS5_1CILi128EEENS7_ILi64EEES8_EEELi128ENS_6half_tEfNS_4arch4Sm80ELb0ELb0ELb0ELb1ELb0ELb0ELb1ELb0EEENS1_21CollectiveEpilogueFwdINS6_IJS8_S8_S9_EEENS6_IJNS7_ILi1EEESH_SH_EEESB_SD_Li128ELb1ELb1ELb0ELb0EEENS1_19SingleTileSchedulerILb1ELb0ELb1ELi128EEEEEEEEEvNT_6ParamsE --------------------------
	.section	.nv.info._ZN7cutlass13device_kernelIN5flash19enable_sm80_to_sm89INS1_16FlashAttnFwdSm80INS1_25CollectiveMainloopFwdSm80ILi4ELi1ELb0EN4cute5tupleIJNS5_1CILi128EEENS7_ILi64EEES8_EEELi128ENS_6half_tEfNS_4arch4Sm80ELb0ELb0ELb0ELb1ELb0ELb0ELb1ELb0EEENS1_21CollectiveEpilogueFwdINS6_IJS8_S8_S9_EEENS6_IJNS7_ILi1EEESH_SH_EEESB_SD_Li128ELb1ELb1ELb0ELb0EEENS1_19SingleTileSchedulerILb1ELb0ELb1ELi128EEEEEEEEEvNT_6ParamsE,"",@"SHT_CUDA_INFO"
	.sectionflags	@""
	.align	4


	//----- nvinfo : EIATTR_CUDA_API_VERSION
	.align		4
        /*0000*/ 	.byte	0x04, 0x37
        /*0002*/ 	.short	(.L_308 - .L_307)
.L_307:
        /*0004*/ 	.word	0x00000082


	//----- nvinfo : EIATTR_SW2861232_WAR
	.align		4
.L_308:
        /*0008*/ 	.byte	0x01, 0x35
	.zero		2


	//----- nvinfo : EIATTR_PARAM_CBANK
	.align		4
        /*000c*/ 	.byte	0x04, 0x0a
        /*000e*/ 	.short	(.L_310 - .L_309)
	.align		4
.L_309:
        /*0010*/ 	.word	index@(.nv.constant0._ZN7cutlass13device_kernelIN5flash19enable_sm80_to_sm89INS1_16FlashAttnFwdSm80INS1_25CollectiveMainloopFwdSm80ILi4ELi1ELb0EN4cute5tupleIJNS5_1CILi128EEENS7_ILi64EEES8_EEELi128ENS_6half_tEfNS_4arch4Sm80ELb0ELb0ELb0ELb1ELb0ELb0ELb1ELb0EEENS1_21CollectiveEpilogueFwdINS6_IJS8_S8_S9_EEENS6_IJNS7_ILi1EEESH_SH_EEESB_SD_Li128ELb1ELb1ELb0ELb0EEENS1_19SingleTileSchedulerILb1ELb0ELb1ELi128EEEEEEEEEvNT_6ParamsE)
        /*0014*/ 	.short	0x0160
        /*0016*/ 	.short	0x0418


	//----- nvinfo : EIATTR_CBANK_PARAM_SIZE
	.align		4
.L_310:
        /*0018*/ 	.byte	0x03, 0x19
        /*001a*/ 	.short	0x0418


	//----- nvinfo : EIATTR_KPARAM_INFO
	.align		4
        /*001c*/ 	.byte	0x04, 0x17
        /*001e*/ 	.short	(.L_312 - .L_311)
.L_311:
        /*0020*/ 	.word	0x00000000
        /*0024*/ 	.short	0x0000
        /*0026*/ 	.short	0x0000
        /*0028*/ 	.byte	0x00, 0xf0, 0x61, 0x10


	//----- nvinfo : EIATTR_MAXREG_COUNT
	.align		4
.L_312:
        /*002c*/ 	.byte	0x03, 0x1b
        /*002e*/ 	.short	0x00ff


	//----- nvinfo : EIATTR_NUM_BARRIERS
	.align		4
        /*0030*/ 	.byte	0x02, 0x4c
        /*0032*/ 	.byte	0x02
	.zero		1


	//----- nvinfo : EIATTR_ANNOTATIONS
	.align		4
        /*0034*/ 	.byte	0x04, 0x55
        /*0036*/ 	.short	(.L_314 - .L_313)


	//   ....[0]....
.L_313:
        /* <DEDUP_REMOVED lines=40> */
        /*02ac*/ 	.byte	0xd0, 0xaf, 0x00, 0x00, 0x01, 0x00, 0x00, 0x00, 0x30, 0xcc, 0x00, 0x00


	//----- nvinfo : EIATTR_MERCURY_ISA_VERSION
	.align		4
.L_314:
        /*02b8*/ 	.byte	0x03, 0x5f
        /*02ba*/ 	.short	0x0000


	//----- nvinfo : EIATTR_INT_WARP_WIDE_INSTR_OFFSETS
	.align		4
        /*02bc*/ 	.byte	0x04, 0x31
        /*02be*/ 	.short	(.L_316 - .L_315)


	//   ....[0]....
.L_315:
        /*02c0*/ 	.word	0x00001d70


	//----- nvinfo : EIATTR_COOP_GROUP_MASK_REGIDS
	.align		4
.L_316:
        /*02c4*/ 	.byte	0x04, 0x29
        /*02c6*/ 	.short	(.L_318 - .L_317)


	//   ....[0]....
.L_317:
        /*02c8*/ 	.word	0xffffffff


	//   ....[1]....
        /*02cc*/ 	.word	0xffffffff


	//   ....[2]....
        /*02d0*/ 	.word	0xffffffff


	//   ....[3]....
        /*02d4*/ 	.word	0xffffffff


	//   ....[4]....
        /*02d8*/ 	.word	0xffffffff


	//   ....[5]....
        /*02dc*/ 	.word	0xffffffff


	//   ....[6]....
        /*02e0*/ 	.word	0xffffffff


	//   ....[7]....
        /*02e4*/ 	.word	0xffffffff


	//   ....[8]....
        /*02e8*/ 	.word	0xffffffff


	//   ....[9]....
        /*02ec*/ 	.word	0xffffffff


	//   ....[10]....
        /*02f0*/ 	.word	0xffffffff


	//   ....[11]....
        /*02f4*/ 	.word	0xffffffff


	//   ....[12]....
        /*02f8*/ 	.word	0xffffffff


	//   ....[13]....
        /*02fc*/ 	.word	0xffffffff


	//   ....[14]....
        /*0300*/ 	.word	0xffffffff


	//   ....[15]....
        /*0304*/ 	.word	0xffffffff


	//   ....[16]....
        /*0308*/ 	.word	0xffffffff


	//   ....[17]....
        /*030c*/ 	.word	0xffffffff


	//   ....[18]....
        /*0310*/ 	.word	0xffffffff


	//   ....[19]....
        /*0314*/ 	.word	0xffffffff


	//   ....[20]....
        /*0318*/ 	.word	0xffffffff


	//   ....[21]....
        /*031c*/ 	.word	0xffffffff


	//   ....[22]....
        /*0320*/ 	.word	0xffffffff


	//   ....[23]....
        /*0324*/ 	.word	0xffffffff


	//   ....[24]....
        /*0328*/ 	.word	0xffffffff


	//   ....[25]....
        /*032c*/ 	.word	0xffffffff


	//   ....[26]....
        /*0330*/ 	.word	0xffffffff


	//   ....[27]....
        /*0334*/ 	.word	0xffffffff


	//   ....[28]....
        /*0338*/ 	.word	0xffffffff


	//   ....[29]....
        /*033c*/ 	.word	0xffffffff


	//   ....[30]....
        /*0340*/ 	.word	0xffffffff


	//   ....[31]....
        /*0344*/ 	.word	0xffffffff


	//   ....[32]....
        /*0348*/ 	.word	0xffffffff


	//   ....[33]....
        /*034c*/ 	.word	0xffffffff


	//   ....[34]....
        /*0350*/ 	.word	0xffffffff


	//   ....[35]....
        /*0354*/ 	.word	0xffffffff


	//   ....[36]....
        /*0358*/ 	.word	0xffffffff


	//   ....[37]....
        /*035c*/ 	.word	0xffffffff


	//   ....[38]....
        /*0360*/ 	.word	0xffffffff


	//   ....[39]....
        /*0364*/ 	.word	0xffffffff


	//   ....[40]....
        /*0368*/ 	.word	0xffffffff


	//   ....[41]....
        /*036c*/ 	.word	0xffffffff


	//   ....[42]....
        /*0370*/ 	.word	0xffffffff


	//   ....[43]....
        /*0374*/ 	.word	0xffffffff


	//   ....[44]....
        /*0378*/ 	.word	0xffffffff


	//   ....[45]....
        /*037c*/ 	.word	0xffffffff


	//   ....[46]....
        /*0380*/ 	.word	0xffffffff


	//   ....[47]....
        /*0384*/ 	.word	0xffffffff


	//   ....[48]....
        /*0388*/ 	.word	0xffffffff


	//   ....[49]....
        /*038c*/ 	.word	0xffffffff


	//   ....[50]....
        /*0390*/ 	.word	0xffffffff


	//   ....[51]....
        /*0394*/ 	.word	0xffffffff


	//   ....[52]....
        /*0398*/ 	.word	0xffffffff


	//   ....[53]....
        /*039c*/ 	.word	0xffffffff


	//   ....[54]....
        /*03a0*/ 	.word	0xffffffff


	//   ....[55]....
        /*03a4*/ 	.word	0xffffffff


	//   ....[56]....
        /*03a8*/ 	.word	0xffffffff


	//   ....[57]....
        /*03ac*/ 	.word	0xffffffff


	//   ....[58]....
        /*03b0*/ 	.word	0xffffffff


	//   ....[59]....
        /*03b4*/ 	.word	0xffffffff


	//   ....[60]....
        /*03b8*/ 	.word	0xffffffff


	//   ....[61]....
        /*03bc*/ 	.word	0xffffffff


	//   ....[62]....
        /*03c0*/ 	.word	0xffffffff


	//   ....[63]....
        /*03c4*/ 	.word	0xffffffff


	//   ....[64]....
        /*03c8*/ 	.word	0xffffffff


	//   ....[65]....
        /*03cc*/ 	.word	0xffffffff


	//   ....[66]....
        /*03d0*/ 	.word	0xffffffff


	//   ....[67]....
        /*03d4*/ 	.word	0xffffffff


	//   ....[68]....
        /*03d8*/ 	.word	0xffffffff


	//   ....[69]....
        /*03dc*/ 	.word	0xffffffff


	//   ....[70]....
        /*03e0*/ 	.word	0xffffffff


	//   ....[71]....
        /*03e4*/ 	.word	0xffffffff


	//   ....[72]....
        /*03e8*/ 	.word	0xffffffff


	//   ....[73]....
        /*03ec*/ 	.word	0xffffffff


	//   ....[74]....
        /*03f0*/ 	.word	0xffffffff


	//   ....[75]....
        /*03f4*/ 	.word	0xffffffff


	//   ....[76]....
        /*03f8*/ 	.word	0xffffffff


	//   ....[77]....
        /*03fc*/ 	.word	0xffffffff


	//   ....[78]....
        /*0400*/ 	.word	0xffffffff


	//   ....[79]....
        /*0404*/ 	.word	0xffffffff


	//   ....[80]....
        /*0408*/ 	.word	0xffffffff


	//----- nvinfo : EIATTR_COOP_GROUP_INSTR_OFFSETS
	.align		4
.L_318:
        /*040c*/ 	.byte	0x04, 0x28
        /*040e*/ 	.short	(.L_320 - .L_319)


	//   ....[0]....
.L_319:
        /*0410*/ 	.word	0x00000090


	//   ....[1]....
        /*0414*/ 	.word	0x00001190


	//   ....[2]....
        /*0418*/ 	.word	0x000011c0


	//   ....[3]....
        /*041c*/ 	.word	0x00001450


	//   ....[4]....
        /*0420*/ 	.word	0x00001480


	//   ....[5]....
        /*0424*/ 	.word	0x00001560


	//   ....[6]....
        /*0428*/ 	.word	0x00001590


	//   ....[7]....
        /*042c*/ 	.word	0x00001670


	//   ....[8]....
        /*0430*/ 	.word	0x000016a0


	//   ....[9]....
        /*0434*/ 	.word	0x00001780


	//   ....[10]....
        /*0438*/ 	.word	0x000017b0


	//   ....[11]....
        /*043c*/ 	.word	0x00001890


	//   ....[12]....
        /*0440*/ 	.word	0x000018c0


	//   ....[13]....
        /*0444*/ 	.word	0x000019a0


	//   ....[14]....
        /*0448*/ 	.word	0x000019d0


	//   ....[15]....
        /*044c*/ 	.word	0x00001aa0


	//   ....[16]....
        /*0450*/ 	.word	0x00001ae0


	//   ....[17]....
        /*0454*/ 	.word	0x00003ab0


	//   ....[18]....
        /*0458*/ 	.word	0x00003bc0


	//   ....[19]....
        /*045c*/ 	.word	0x00003dc0


	//   ....[20]....
        /*0460*/ 	.word	0x00003de0


	//   ....[21]....
        /*0464*/ 	.word	0x00003fb0


	//   ....[22]....
        /*0468*/ 	.word	0x00004040


	//   ....[23]....
        /*046c*/ 	.word	0x000042f0


	//   ....[24]....
        /*0470*/ 	.word	0x000043c0


	//   ....[25]....
        /*0474*/ 	.word	0x00007c20


	//   ....[26]....
        /*0478*/ 	.word	0x00007c80


	//   ....[27]....
        /*047c*/ 	.word	0x00007d30


	//   ....[28]....
        /*0480*/ 	.word	0x00007d90


	//   ....[29]....
        /*0484*/ 	.word	0x00007de0


	//   ....[30]....
        /*0488*/ 	.word	0x00007ef0


	//   ....[31]....
        /*048c*/ 	.word	0x00008020


	//   ....[32]....
        /*0490*/ 	.word	0x000084c0


	//   ....[33]....
        /*0494*/ 	.word	0x0000a4c0


	//   ....[34]....
        /*0498*/ 	.word	0x0000a4d0


	//   ....[35]....
        /*049c*/ 	.word	0x0000a4e0


	//   ....[36]....
        /*04a0*/ 	.word	0x0000a500


	//   ....[37]....
        /*04a4*/ 	.word	0x0000a520


	//   ....[38]....
        /*04a8*/ 	.word	0x0000a540


	//   ....[39]....
        /*04ac*/ 	.word	0x0000a550


	//   ....[40]....
        /*04b0*/ 	.word	0x0000a580


	//   ....[41]....
        /*04b4*/ 	.word	0x0000c0b0


	//   ....[42]....
        /*04b8*/ 	.word	0x0000c0d0


	//   ....[43]....
        /*04bc*/ 	.word	0x0000c100


	//   ....[44]....
        /*04c0*/ 	.word	0x0000c120


	//   ....[45]....
        /*04c4*/ 	.word	0x0000c140


	//   ....[46]....
        /*04c8*/ 	.word	0x0000c160


	//   ....[47]....
        /*04cc*/ 	.word	0x0000c170


	//   ....[48]....
        /*04d0*/ 	.word	0x0000c180


	//   ....[49]....
        /*04d4*/ 	.word	0x0000c3c0


	//   ....[50]....
        /*04d8*/ 	.word	0x0000c3d0


	//   ....[51]....
        /*04dc*/ 	.word	0x0000c4d0


	//   ....[52]....
        /*04e0*/ 	.word	0x0000c500


	//   ....[53]....
        /*04e4*/ 	.word	0x0000c5e0


	//   ....[54]....
        /*04e8*/ 	.word	0x0000c610


	//   ....[55]....
        /*04ec*/ 	.word	0x0000c6f0


	//   ....[56]....
        /*04f0*/ 	.word	0x0000c720


	//   ....[57]....
        /*04f4*/ 	.word	0x0000c800


	//   ....[58]....
        /*04f8*/ 	.word	0x0000c830


	//   ....[59]....
        /*04fc*/ 	.word	0x0000c910


	//   ....[60]....
        /*0500*/ 	.word	0x0000c940


	//   ....[61]....
        /*0504*/ 	.word	0x0000ca20


	//   ....[62]....
        /*0508*/ 	.word	0x0000ca50


	//   ....[63]....
        /*050c*/ 	.word	0x0000cb30


	//   ....[64]....
        /*0510*/ 	.word	0x0000cb50


	//   ....[65]....
        /*0514*/ 	.word	0x0000d300


	//   ....[66]....
        /*0518*/ 	.word	0x0000d310


	//   ....[67]....
        /*051c*/ 	.word	0x0000d3e0


	//   ....[68]....
        /*0520*/ 	.word	0x0000d410


	//   ....[69]....
        /*0524*/ 	.word	0x0000d4e0


	//   ....[70]....
        /*0528*/ 	.word	0x0000d510


	//   ....[71]....
        /*052c*/ 	.word	0x0000d5e0


	//   ....[72]....
        /*0530*/ 	.word	0x0000d610


	//   ....[73]....
        /*0534*/ 	.word	0x0000d6e0


	//   ....[74]....
        /*0538*/ 	.word	0x0000d710


	//   ....[75]....
        /*053c*/ 	.word	0x0000d7e0


	//   ....[76]....
        /*0540*/ 	.word	0x0000d810


	//   ....[77]....
        /*0544*/ 	.word	0x0000d8e0


	//   ....[78]....
        /*0548*/ 	.word	0x0000d910


	//   ....[79]....
        /*054c*/ 	.word	0x0000d9e0


	//   ....[80]....
        /*0550*/ 	.word	0x0000da00


	//----- nvinfo : EIATTR_EXIT_INSTR_OFFSETS
	.align		4
.L_320:
        /*0554*/ 	.byte	0x04, 0x1c
        /*0556*/ 	.short	(.L_322 - .L_321)


	//   ....[0]....
.L_321:
        /*0558*/ 	.word	0x00000350


	//   ....[1]....
        /*055c*/ 	.word	0x0000cb60


	//   ....[2]....
        /*0560*/ 	.word	0x0000cbc0


	//   ....[3]....
        /*0564*/ 	.word	0x0000cc20


	//   ....[4]....
        /*0568*/ 	.word	0x0000da10


	//   ....[5]....
        /*056c*/ 	.word	0x0000da60


	//   ....[6]....
        /*0570*/ 	.word	0x0000dac0


	//----- nvinfo : EIATTR_CTAIDZ_USED
	.align		4
.L_322:
        /*0574*/ 	.byte	0x01, 0x04
	.zero		2


	//----- nvinfo : EIATTR_MAX_THREADS
	.align		4
        /*0578*/ 	.byte	0x04, 0x05
        /*057a*/ 	.short	(.L_324 - .L_323)
.L_323:
        /*057c*/ 	.word	0x00000080
        /*0580*/ 	.word	0x00000001
        /*0584*/ 	.word	0x00000001


	//----- nvinfo : EIATTR_CRS_STACK_SIZE
	.align		4
.L_324:
        /*0588*/ 	.byte	0x04, 0x1e
        /*058a*/ 	.short	(.L_326 - .L_325)
.L_325:
        /*058c*/ 	.word	0x00000000
.L_326:


//--------------------- .nv.info._ZN7cutlass13device_kernelIN5flash19enable_sm80_to_sm89INS1_16FlashAttnFwdSm80INS1_25CollectiveMainloopFwdSm80ILi4ELi1ELb0EN4cute5tupleIJNS5_1CILi128EEENS7_ILi64EEES8_EEELi128ENS_6half_tEfNS_4arch4Sm80ELb0ELb0ELb0ELb1ELb0ELb1ELb1ELb0EEENS1_21CollectiveEpilogueFwdINS6_IJS8_S8_S9_EEENS6_IJNS7_ILi1EEESH_SH_EEESB_SD_Li128ELb1ELb1ELb0ELb0EEENS1_19SingleTileSchedulerILb1ELb0ELb1ELi128EEEEEEEEEvNT_6ParamsE --------------------------
	.section	.nv.info._ZN7cutlass13device_kernelIN5flash19enable_sm80_to_sm89INS1_16FlashAttnFwdSm80INS1_25CollectiveMainloopFwdSm80ILi4ELi1ELb0EN4cute5tupleIJNS5_1CILi128EEENS7_ILi64EEES8_EEELi128ENS_6half_tEfNS_4arch4Sm80ELb0ELb0ELb0ELb1ELb0ELb1ELb1ELb0EEENS1_21CollectiveEpilogueFwdINS6_IJS8_S8_S9_EEENS6_IJNS7_ILi1EEESH_SH_EEESB_SD_Li128ELb1ELb1ELb0ELb0EEENS1_19SingleTileSchedulerILb1ELb0ELb1ELi128EEEEEEEEEvNT_6ParamsE,"",@"SHT_CUDA_INFO"
	.sectionflags	@""
	.align	4


	//----- nvinfo : EIATTR_CUDA_API_VERSION
	.align		4
        /*0000*/ 	.byte	0x04, 0x37
        /*0002*/ 	.short	(.L_328 - .L_327)
.L_327:
        /*0004*/ 	.word	0x00000082


	//----- nvinfo : EIATTR_SW2861232_WAR
	.align		4
.L_328:
        /*0008*/ 	.byte	0x01, 0x35
	.zero		2


	//----- nvinfo : EIATTR_PARAM_CBANK
	.align		4
        /*000c*/ 	.byte	0x04, 0x0a
        /*000e*/ 	.short	(.L_330 - .L_329)
	.align		4
.L_329:
        /*0010*/ 	.word	index@(.nv.constant0._ZN7cutlass13device_kernelIN5flash19enable_sm80_to_sm89INS1_16FlashAttnFwdSm80INS1_25CollectiveMainloopFwdSm80ILi4ELi1ELb0EN4cute5tupleIJNS5_1CILi128EEENS7_ILi64EEES8_EEELi128ENS_6half_tEfNS_4arch4Sm80ELb0ELb0ELb0ELb1ELb0ELb1ELb1ELb0EEENS1_21CollectiveEpilogueFwdINS6_IJS8_S8_S9_EEENS6_IJNS7_ILi1EEESH_SH_EEESB_SD_Li128ELb1ELb1ELb0ELb0EEENS1_19SingleTileSchedulerILb1ELb0ELb1ELi128EEEEEEEEEvNT_6ParamsE)
        /*0014*/ 	.short	0x0160
        /*0016*/ 	.short	0x0418


	//----- nvinfo : EIATTR_CBANK_PARAM_SIZE
	.align		4
.L_330:
        /*0018*/ 	.byte	0x03, 0x19
        /*001a*/ 	.short	0x0418


	//----- nvinfo : EIATTR_KPARAM_INFO
	.align		4
        /*001c*/ 	.byte	0x04, 0x17
        /*001e*/ 	.short	(.L_332 - .L_331)
.L_331:
        /*0020*/ 	.word	0x00000000
        /*0024*/ 	.short	0x0000
        /*0026*/ 	.short	0x0000
        /*0028*/ 	.byte	0x00, 0xf0, 0x61, 0x10


	//----- nvinfo : EIATTR_MAXREG_COUNT
	.align		4
.L_332:
        /*002c*/ 	.byte	0x03, 0x1b
        /*002e*/ 	.short	0x00ff


	//----- nvinfo : EIATTR_NUM_BARRIERS
	.align		4
        /*0030*/ 	.byte	0x02, 0x4c
        /*0032*/ 	.byte	0x02
	.zero		1


	//----- nvinfo : EIATTR_ANNOTATIONS
	.align		4
        /*0034*/ 	.byte	0x04, 0x55
        /*0036*/ 	.short	(.L_334 - .L_333)


	//   ....[0]....
.L_333:
        /* <DEDUP_REMOVED lines=57> */


	//----- nvinfo : EIATTR_MERCURY_ISA_VERSION
	.align		4
.L_334:
        /*03b0*/ 	.byte	0x03, 0x5f
        /*03b2*/ 	.short	0x0000


	//----- nvinfo : EIATTR_COOP_GROUP_MASK_REGIDS
	.align		4
        /*03b4*/ 	.byte	0x04, 0x29
        /*03b6*/ 	.short	(.L_336 - .L_335)


	//   ....[0]....
.L_335:
        /*03b8*/ 	.word	0xffffffff


	//   ....[1]....
        /*03bc*/ 	.word	0xffffffff


	//   ....[2]....
        /*03c0*/ 	.word	0xffffffff


	//   ....[3]....
        /*03c4*/ 	.word	0xffffffff


	//   ....[4]....
        /*03c8*/ 	.word	0xffffffff


	//   ....[5]....
        /*03cc*/ 	.word	0xffffffff


	//   ....[6]....
        /*03d0*/ 	.word	0xffffffff


	//   ....[7]....
        /*03d4*/ 	.word	0xffffffff


	//   ....[8]....
        /*03d8*/ 	.word	0xffffffff


	//   ....[9]....
        /*03dc*/ 	.word	0xffffffff


	//   ....[10]....
        /*03e0*/ 	.word	0xffffffff


	//   ....[11]....
        /*03e4*/ 	.word	0xffffffff


	//   ....[12]....
        /*03e8*/ 	.word	0xffffffff


	//   ....[13]....
        /*03ec*/ 	.word	0xffffffff


	//   ....[14]....
        /*03f0*/ 	.word	0xffffffff


	//   ....[15]....
        /*03f4*/ 	.word	0xffffffff


	//   ....[16]....
        /*03f8*/ 	.word	0xffffffff


	//   ....[17]....
        /*03fc*/ 	.word	0xffffffff


	//   ....[18]....
        /*0400*/ 	.word	0xffffffff


	//   ....[19]....
        /*0404*/ 	.word	0xffffffff


	//   ....[20]....
        /*0408*/ 	.word	0xffffffff


	//   ....[21]....
        /*040c*/ 	.word	0xffffffff


	//   ....[22]....
        /*0410*/ 	.word	0xffffffff


	//   ....[23]....
        /*0414*/ 	.word	0xffffffff


	//   ....[24]....
        /*0418*/ 	.word	0xffffffff


	//   ....[25]....
        /*041c*/ 	.word	0xffffffff


	//   ....[26]....
        /*0420*/ 	.word	0xffffffff


	//   ....[27]....
        /*0424*/ 	.word	0xffffffff


	//   ....[28]....
        /*0428*/ 	.word	0xffffffff


	//   ....[29]....
        /*042c*/ 	.word	0xffffffff


	//   ....[30]....
        /*0430*/ 	.word	0xffffffff


	//   ....[31]....
        /*0434*/ 	.word	0xffffffff


	//   ....[32]....
        /*0438*/ 	.word	0xffffffff


	//   ....[33]....
        /*043c*/ 	.word	0xffffffff


	//   ....[34]....
        /*0440*/ 	.word	0xffffffff


	//   ....[35]....
        /*0444*/ 	.word	0xffffffff


	//   ....[36]....
        /*0448*/ 	.word	0xffffffff


	//   ....[37]....
        /*044c*/ 	.word	0xffffffff


	//   ....[38]....
        /*0450*/ 	.word	0xffffffff


	//   ....[39]....
        /*0454*/ 	.word	0xffffffff


	//   ....[40]....
        /*0458*/ 	.word	0xffffffff


	//   ....[41]....
        /*045c*/ 	.word	0xffffffff


	//   ....[42]....
        /*0460*/ 	.word	0xffffffff


	//   ....[43]....
        /*0464*/ 	.word	0xffffffff


	//   ....[44]....
        /*0468*/ 	.word	0xffffffff


	//   ....[45]....
        /*046c*/ 	.word	0xffffffff


	//   ....[46]....
        /*0470*/ 	.word	0xffffffff


	//   ....[47]....
        /*0474*/ 	.word	0xffffffff


	//   ....[48]....
        /*0478*/ 	.word	0xffffffff


	//   ....[49]....
        /*047c*/ 	.word	0xffffffff


	//   ....[50]....
        /*0480*/ 	.word	0xffffffff


	//   ....[51]....
        /*0484*/ 	.word	0xffffffff


	//   ....[52]....
        /*0488*/ 	.word	0xffffffff


	//   ....[53]....
        /*048c*/ 	.word	0xffffffff


	//   ....[54]....
        /*0490*/ 	.word	0xffffffff


	//   ....[55]....
        /*0494*/ 	.word	0xffffffff


	//   ....[56]....
        /*0498*/ 	.word	0xffffffff


	//   ....[57]....
        /*049c*/ 	.word	0xffffffff


	//   ....[58]....
        /*04a0*/ 	.word	0xffffffff


	//   ....[59]....
        /*04a4*/ 	.word	0xffffffff


	//   ....[60]....
        /*04a8*/ 	.word	0xffffffff


	//   ....[61]....
        /*04ac*/ 	.word	0xffffffff


	//   ....[62]....
        /*04b0*/ 	.word	0xffffffff


	//   ....[63]....
        /*04b4*/ 	.word	0xffffffff


	//   ....[64]....
        /*04b8*/ 	.word	0xffffffff


	//   ....[65]....
        /*04bc*/ 	.word	0xffffffff


	//   ....[66]....
        /*04c0*/ 	.word	0xffffffff


	//   ....[67]....
        /*04c4*/ 	.word	0xffffffff


	//   ....[68]....
        /*04c8*/ 	.word	0xffffffff


	//   ....[69]....
        /*04cc*/ 	.word	0xffffffff


	//   ....[70]....
        /*04d0*/ 	.word	0xffffffff


	//   ....[71]....
        /*04d4*/ 	.word	0xffffffff


	//   ....[72]....
        /*04d8*/ 	.word	0xffffffff


	//   ....[73]....
        /*04dc*/ 	.word	0xffffffff


	//   ....[74]....
        /*04e0*/ 	.word	0xffffffff


	//   ....[75]....
        /*04e4*/ 	.word	0xffffffff


	//   ....[76]....
        /*04e8*/ 	.word	0xffffffff


	//   ....[77]....
        /*04ec*/ 	.word	0xffffffff


	//   ....[78]....
        /*04f0*/ 	.word	0xffffffff


	//   ....[79]....
        /*04f4*/ 	.word	0xffffffff


	//   ....[80]....
        /*04f8*/ 	.word	0xffffffff


	//----- nvinfo : EIATTR_COOP_GROUP_INSTR_OFFSETS
	.align		4
.L_336:
        /*04fc*/ 	.byte	0x04, 0x28
        /*04fe*/ 	.short	(.L_338 - .L_337)


	//   ....[0]....
.L_337:
        /*0500*/ 	.word	0x00000090


	//   ....[1]....
        /*0504*/ 	.word	0x00008490


	//   ....[2]....
        /*0508*/ 	.word	0x000084d0


	//   ....[3]....
        /*050c*/ 	.word	0x00008500


	//   ....[4]....
        /*0510*/ 	.word	0x00008540


	//   ....[5]....
        /*0514*/ 	.word	0x00008570


	//   ....[6]....
        /*0518*/ 	.word	0x000085e0


	//   ....[7]....
        /*051c*/ 	.word	0x00008640


	//   ....[8]....
        /*0520*/ 	.word	0x00008700


	//   ....[9]....
        /*0524*/ 	.word	0x000087b0


	//   ....[10]....
        /*0528*/ 	.word	0x000087d0


	//   ....[11]....
        /*052c*/ 	.word	0x00008840


	//   ....[12]....
        /*0530*/ 	.word	0x000088d0


	//   ....[13]....
        /*0534*/ 	.word	0x000089b0


	//   ....[14]....
        /*0538*/ 	.word	0x000089d0


	//   ....[15]....
        /*053c*/ 	.word	0x00008bb0


	//   ....[16]....
        /*0540*/ 	.word	0x00008bf0


	//   ....[17]....
        /*0544*/ 	.word	0x000112a0


	//   ....[18]....
        /*0548*/ 	.word	0x000113c0


	//   ....[19]....
        /*054c*/ 	.word	0x00011640


	//   ....[20]....
        /*0550*/ 	.word	0x00011690


	//   ....[21]....
        /*0554*/ 	.word	0x000117c0


	//   ....[22]....
        /*0558*/ 	.word	0x000118a0


	//   ....[23]....
        /*055c*/ 	.word	0x000118d0


	//   ....[24]....
        /*0560*/ 	.word	0x00011920


	//   ....[25]....
        /*0564*/ 	.word	0x00015610


	//   ....[26]....
        /*0568*/ 	.word	0x00015670


	//   ....[27]....
        /*056c*/ 	.word	0x00015720


	//   ....[28]....
        /*0570*/ 	.word	0x00015790


	//   ....[29]....
        /*0574*/ 	.word	0x000157c0


	//   ....[30]....
        /*0578*/ 	.word	0x000158d0


	//   ....[31]....
        /*057c*/ 	.word	0x00015f20


	//   ....[32]....
        /*0580*/ 	.word	0x000160c0


	//   ....[33]....
        /*0584*/ 	.word	0x00018020


	//   ....[34]....
        /*0588*/ 	.word	0x00018030


	//   ....[35]....
        /*058c*/ 	.word	0x00018040


	//   ....[36]....
        /*0590*/ 	.word	0x00018060


	//   ....[37]....
        /*0594*/ 	.word	0x00018080


	//   ....[38]....
        /*0598*/ 	.word	0x000180a0


	//   ....[39]....
        /*059c*/ 	.word	0x000180b0


	//   ....[40]....
        /*05a0*/ 	.word	0x000180e0


	//   ....[41]....
        /*05a4*/ 	.word	0x00019be0


	//   ....[42]....
        /*05a8*/ 	.word	0x00019c20


	//   ....[43]....
        /*05ac*/ 	.word	0x00019c50


	//   ....[44]....
        /*05b0*/ 	.word	0x00019c70


	//   ....[45]....
        /*05b4*/ 	.word	0x00019c90


	//   ....[46]....
        /*05b8*/ 	.word	0x00019cb0


	//   ....[47]....
        /*05bc*/ 	.word	0x00019cc0


	//   ....[48]....
        /*05c0*/ 	.word	0x00019cd0


	//   ....[49]....
        /*05c4*/ 	.word	0x00019f10


	//   ....[50]....
        /*05c8*/ 	.word	0x00019f20


	//   ....[51]....
        /*05cc*/ 	.word	0x0001a020


	//   ....[52]....
        /*05d0*/ 	.word	0x0001a050


	//   ....[53]....
        /*05d4*/ 	.word	0x0001a130


	//   ....[54]....
        /*05d8*/ 	.word	0x0001a160


	//   ....[55]....
        /*05dc*/ 	.word	0x0001a240


	//   ....[56]....
        /*05e0*/ 	.word	0x0001a270


	//   ....[57]....
        /*05e4*/ 	.word	0x0001a350


	//   ....[58]....
        /*05e8*/ 	.word	0x0001a380


	//   ....[59]....
        /*05ec*/ 	.word	0x0001a460


	//   ....[60]....
        /*05f0*/ 	.word	0x0001a490


	//   ....[61]....
        /*05f4*/ 	.word	0x0001a570


	//   ....[62]....
        /*05f8*/ 	.word	0x0001a5a0


	//   ....[63]....
        /*05fc*/ 	.word	0x0001a680


	//   ....[64]....
        /*0600*/ 	.word	0x0001a6a0


	//   ....[65]....
        /*0604*/ 	.word	0x0001ae10


	//   ....[66]....
        /*0608*/ 	.word	0x0001ae20


	//   ....[67]....
        /*060c*/ 	.word	0x0001aef0


	//   ....[68]....
        /*0610*/ 	.word	0x0001af20


	//   ....[69]....
        /*0614*/ 	.word	0x0001aff0


	//   ....[70]....
        /*0618*/ 	.word	0x0001b020


	//   ....[71]....
        /*061c*/ 	.word	0x0001b0f0


	//   ....[72]....
        /*0620*/ 	.word	0x0001b120


	//   ....[73]....
        /*0624*/ 	.word	0x0001b1f0


	//   ....[74]....
        /*0628*/ 	.word	0x0001b220


	//   ....[75]....
        /*062c*/ 	.word	0x0001b2f0


	//   ....[76]....
        /*0630*/ 	.word	0x0001b320


	//   ....[77]....
        /*0634*/ 	.word	0x0001b3f0


	//   ....[78]....
        /*0638*/ 	.word	0x0001b420


	//   ....[79]....
        /*063c*/ 	.word	0x0001b4f0


	//   ....[80]....
        /*0640*/ 	.word	0x0001b510


	//----- nvinfo : EIATTR_EXIT_INSTR_OFFSETS
	.align		4
.L_338:
        /*0644*/ 	.byte	0x04, 0x1c
        /*0646*/ 	.short	(.L_340 - .L_339)


	//   ....[0]....
.L_339:
        /*0648*/ 	.word	0x00000350


	//   ....[1]....
        /*064c*/ 	.word	0x0001a6b0


	//   ....[2]....
        /*0650*/ 	.word	0x0001a710


	//   ....[3]....
        /*0654*/ 	.word	0x0001a770


	//   ....[4]....
        /*0658*/ 	.word	0x0001b520


	//   ....[5]....
        /*065c*/ 	.word	0x0001b570


	//   ....[6]....
        /*0660*/ 	.word	0x0001b5d0


	//----- nvinfo : EIATTR_CTAIDZ_USED
	.align		4
.L_340:
        /*0664*/ 	.byte	0x01, 0x04
	.zero		2


	//----- nvinfo : EIATTR_MAX_THREADS
	.align		4
        /*0668*/ 	.byte	0x04, 0x05
        /*066a*/ 	.short	(.L_342 - .L_341)
.L_341:
        /*066c*/ 	.word	0x00000080
        /*0670*/ 	.word	0x00000001
        /*0674*/ 	.word	0x00000001


	//----- nvinfo : EIATTR_CRS_STACK_SIZE
	.align		4
.L_342:
        /*0678*/ 	.byte	0x04, 0x1e
        /*067a*/ 	.short	(.L_344 - .L_343)
.L_343:
        /*067c*/ 	.word	0x00000000
.L_344:


//--------------------- .nv.info._ZN7cutlass13device_kernelIN5flash19enable_sm80_to_sm89INS1_16FlashAttnFwdSm80INS1_25CollectiveMainloopFwdSm80ILi4ELi1ELb0EN4cute5tupleIJNS5_1CILi128EEENS7_ILi48EEES8_EEELi128ENS_6half_tEfNS_4arch4Sm80ELb0ELb1ELb0ELb0ELb0ELb0ELb1ELb0EEENS1_21CollectiveEpilogueFwdINS6_IJS8_S8_S9_EEENS6_IJNS7_ILi1EEESH_SH_EEESB_SD_Li128ELb0ELb1ELb0ELb0EEENS1_19SingleTileSchedulerILb0ELb0ELb1ELi128EEEEEEEEEvNT_6ParamsE --------------------------
	.section	.nv.info._ZN7cutlass13device_kernelIN5flash19enable_sm80_to_sm89INS1_16FlashAttnFwdSm80INS1_25CollectiveMainloopFwdSm80ILi4ELi1ELb0EN4cute5tupleIJNS5_1CILi128EEENS7_ILi48EEES8_EEELi128ENS_6half_tEfNS_4arch4Sm80ELb0ELb1ELb0ELb0ELb0ELb0ELb1ELb0EEENS1_21CollectiveEpilogueFwdINS6_IJS8_S8_S9_EEENS6_IJNS7_ILi1EEESH_SH_EEESB_SD_Li128ELb0ELb1ELb0ELb0EEENS1_19SingleTileSchedulerILb0ELb0ELb1ELi128EEEEEEEEEvNT_6ParamsE,"",@"SHT_CUDA_INFO"
	.sectionflags	@""
	.align	4


	//----- nvinfo : EIATTR_CUDA_API_VERSION
	.align		4
        /*0000*/ 	.byte	0x04, 0x37
        /*0002*/ 	.short	(.L_346 - .L_345)
.L_345:
        /*0004*/ 	.word	0x00000082


	//----- nvinfo : EIATTR_SW2861232_WAR
	.align		4
.L_346:
        /*0008*/ 	.byte	0x01, 0x35
	.zero		2


	//----- nvinfo : EIATTR_PARAM_CBANK
	.align		4
        /*000c*/ 	.byte	0x04, 0x0a
        /*000e*/ 	.short	(.L_348 - .L_347)
	.align		4
.L_347:
        /*0010*/ 	.word	index@(.nv.constant0._ZN7cutlass13device_kernelIN5flash19enable_sm80_to_sm89INS1_16FlashAttnFwdSm80INS1_25CollectiveMainloopFwdSm80ILi4ELi1ELb0EN4cute5tupleIJNS5_1CILi128EEENS7_ILi48EEES8_EEELi128ENS_6half_tEfNS_4arch4Sm80ELb0ELb1ELb0ELb0ELb0ELb0ELb1ELb0EEENS1_21CollectiveEpilogueFwdINS6_IJS8_S8_S9_EEENS6_IJNS7_ILi1EEESH_SH_EEESB_SD_Li128ELb0ELb1ELb0ELb0EEENS1_19SingleTileSchedulerILb0ELb0ELb1ELi128EEEEEEEEEvNT_6ParamsE)
        /*0014*/ 	.short	0x0160
        /*0016*/ 	.short	0x0418


	//----- nvinfo : EIATTR_CBANK_PARAM_SIZE
	.align		4
.L_348:
        /*0018*/ 	.byte	0x03, 0x19
        /*001a*/ 	.short	0x0418


	//----- nvinfo : EIATTR_KPARAM_INFO
	.align		4
        /*001c*/ 	.byte	0x04, 0x17
        /*001e*/ 	.short	(.L_350 - .L_349)
.L_349:
        /*0020*/ 	.word	0x00000000
        /*0024*/ 	.short	0x0000
        /*0026*/ 	.short	0x0000
        /*0028*/ 	.byte	0x00, 0xf0, 0x61, 0x10


	//----- nvinfo : EIATTR_MAXREG_COUNT
	.align		4
.L_350:
        /*002c*/ 	.byte	0x03, 0x1b
        /*002e*/ 	.short	0x00ff


	//----- nvinfo : EIATTR_NUM_BARRIERS
	.align		4
        /*0030*/ 	.byte	0x02, 0x4c
        /*0032*/ 	.byte	0x02
	.zero		1


	//----- nvinfo : EIATTR_ANNOTATIONS
	.align		4
        /*0034*/ 	.byte	0x04, 0x55
        /*0036*/ 	.short	(.L_352 - .L_351)


	//   ....[0]....
.L_351:
        /* <DEDUP_REMOVED lines=43> */


	//----- nvinfo : EIATTR_MERCURY_ISA_VERSION
	.align		4
.L_352:
        /*02d0*/ 	.byte	0x03, 0x5f
        /*02d2*/ 	.short	0x0000


	//----- nvinfo : EIATTR_COOP_GROUP_MASK_REGIDS
	.align		4
        /*02d4*/ 	.byte	0x04, 0x29
        /*02d6*/ 	.short	(.L_354 - .L_353)


	//   ....[0]....
.L_353:
        /*02d8*/ 	.word	0xffffffff


	//   ....[1]....
        /*02dc*/ 	.word	0xffffffff


	//   ....[2]....
        /*02e0*/ 	.word	0xffffffff


	//   ....[3]....
        /*02e4*/ 	.word	0xffffffff


	//   ....[4]....
        /*02e8*/ 	.word	0xffffffff


	//   ....[5]....
        /*02ec*/ 	.word	0xffffffff


	//   ....[6]....
        /*02f0*/ 	.word	0xffffffff


	//   ....[7]....
        /*02f4*/ 	.word	0xffffffff


	//   ....[8]....
        /*02f8*/ 	.word	0xffffffff


	//   ....[9]....
        /*02fc*/ 	.word	0xffffffff


	//   ....[10]....
        /*0300*/ 	.word	0xffffffff


	//   ....[11]....
        /*0304*/ 	.word	0xffffffff


	//   ....[12]....
        /*0308*/ 	.word	0xffffffff


	//   ....[13]....
        /*030c*/ 	.word	0xffffffff


	//   ....[14]....
        /*0310*/ 	.word	0xffffffff


	//   ....[15]....
        /*0314*/ 	.word	0xffffffff


	//   ....[16]....
        /*0318*/ 	.word	0xffffffff


	//   ....[17]....
        /*031c*/ 	.word	0xffffffff


	//   ....[18]....
        /*0320*/ 	.word	0xffffffff


	//   ....[19]....
        /*0324*/ 	.word	0xffffffff


	//   ....[20]....
        /*0328*/ 	.word	0xffffffff


	//   ....[21]....
        /*032c*/ 	.word	0xffffffff


	//   ....[22]....
        /*0330*/ 	.word	0xffffffff


	//   ....[23]....
        /*0334*/ 	.word	0xffffffff


	//   ....[24]....
        /*0338*/ 	.word	0xffffffff


	//   ....[25]....
        /*033c*/ 	.word	0xffffffff


	//   ....[26]....
        /*0340*/ 	.word	0xffffffff


	//   ....[27]....
        /*0344*/ 	.word	0xffffffff


	//   ....[28]....
        /*0348*/ 	.word	0xffffffff


	//   ....[29]....
        /*034c*/ 	.word	0xffffffff


	//   ....[30]....
        /*0350*/ 	.word	0xffffffff


	//   ....[31]....
        /*0354*/ 	.word	0xffffffff


	//   ....[32]....
        /*0358*/ 	.word	0xffffffff


	//   ....[33]....
        /*035c*/ 	.word	0xffffffff


	//   ....[34]....
        /*0360*/ 	.word	0xffffffff


	//   ....[35]....
        /*0364*/ 	.word	0xffffffff


	//   ....[36]....
        /*0368*/ 	.word	0xffffffff


	//   ....[37]....
        /*036c*/ 	.word	0xffffffff


	//   ....[38]....
        /*0370*/ 	.word	0xffffffff


	//   ....[39]....
        /*0374*/ 	.word	0xffffffff


	//   ....[40]....
        /*0378*/ 	.word	0xffffffff


	//   ....[41]....
        /*037c*/ 	.word	0xffffffff


	//   ....[42]....
        /*0380*/ 	.word	0xffffffff


	//   ....[43]....
        /*0384*/ 	.word	0xffffffff


	//   ....[44]....
        /*0388*/ 	.word	0xffffffff


	//   ....[45]....
        /*038c*/ 	.word	0xffffffff


	//   ....[46]....
        /*0390*/ 	.word	0xffffffff


	//   ....[47]....
        /*0394*/ 	.word	0xffffffff


	//   ....[48]....
        /*0398*/ 	.word	0xffffffff


	//   ....[49]....
        /*039c*/ 	.word	0xffffffff


	//   ....[50]....
        /*03a0*/ 	.word	0xffffffff


	//   ....[51]....
        /*03a4*/ 	.word	0xffffffff


	//   ....[52]....
        /*03a8*/ 	.word	0xffffffff


	//   ....[53]....
        /*03ac*/ 	.word	0xffffffff


	//   ....[54]....
        /*03b0*/ 	.word	0xffffffff


	//   ....[55]....
        /*03b4*/ 	.word	0xffffffff


	//   ....[56]....
        /*03b8*/ 	.word	0xffffffff


	//   ....[57]....
        /*03bc*/ 	.word	0xffffffff


	//   ....[58]....
        /*03c0*/ 	.word	0xffffffff


	//   ....[59]....
        /*03c4*/ 	.word	0xffffffff


	//   ....[60]....
        /*03c8*/ 	.word	0xffffffff


	//   ....[61]....
        /*03cc*/ 	.word	0xffffffff


	//   ....[62]....
        /*03d0*/ 	.word	0xffffffff


	//   ....[63]....
        /*03d4*/ 	.word	0xffffffff


	//   ....[64]....
        /*03d8*/ 	.word	0xffffffff


	//   ....[65]....
        /*03dc*/ 	.word	0xffffffff


	//   ....[66]....
        /*03e0*/ 	.word	0xffffffff


	//   ....[67]....
        /*03e4*/ 	.word	0xffffffff


	//   ....[68]....
        /*03e8*/ 	.word	0xffffffff


	//   ....[69]....
        /*03ec*/ 	.word	0xffffffff


	//   ....[70]....
        /*03f0*/ 	.word	0xffffffff


	//   ....[71]....
        /*03f4*/ 	.word	0xffffffff


	//   ....[72]....
        /*03f8*/ 	.word	0xffffffff


	//   ....[73]....
        /*03fc*/ 	.word	0xffffffff


	//   ....[74]....
        /*0400*/ 	.word	0xffffffff


	//   ....[75]....
        /*0404*/ 	.word	0xffffffff


	//   ....[76]....
        /*0408*/ 	.word	0xffffffff


	//   ....[77]....
        /*040c*/ 	.word	0xffffffff


	//   ....[78]....
        /*0410*/ 	.word	0xffffffff


	//   ....[79]....
        /*0414*/ 	.word	0xffffffff


	//   ....[80]....
        /*0418*/ 	.word	0xffffffff


	//   ....[81]....
        /*041c*/ 	.word	0xffffffff


	//   ....[82]....
        /*0420*/ 	.word	0xffffffff


	//   ....[83]....
        /*0424*/ 	.word	0xffffffff


	//   ....[84]....
        /*0428*/ 	.word	0xffffffff


	//   ....[85]....
        /*042c*/ 	.word	0xffffffff


	//   ....[86]....
        /*0430*/ 	.word	0xffffffff


	//   ....[87]....
        /*0434*/ 	.word	0xffffffff


	//   ....[88]....
        /*0438*/ 	.word	0xffffffff


	//   ....[89]....
        /*043c*/ 	.word	0xffffffff


	//   ....[90]....
        /*0440*/ 	.word	0xffffffff


	//   ....[91]....
        /*0444*/ 	.word	0xffffffff


	//   ....[92]....
        /*0448*/ 	.word	0xffffffff


	//   ....[93]....
        /*044c*/ 	.word	0xffffffff


	//   ....[94]....
        /*0450*/ 	.word	0xffffffff


	//   ....[95]....
        /*0454*/ 	.word	0xffffffff


	//   ....[96]....
        /*0458*/ 	.word	0xffffffff


	//   ....[97]....
        /*045c*/ 	.word	0xffffffff


	//   ....[98]....
        /*0460*/ 	.word	0xffffffff


	//   ....[99]....
        /*0464*/ 	.word	0xffffffff


	//   ....[100]....
        /*0468*/ 	.word	0xffffffff


	//   ....[101]....
        /*046c*/ 	.word	0xffffffff


	//   ....[102]....
        /*0470*/ 	.word	0xffffffff


	//   ....[103]....
        /*0474*/ 	.word	0xffffffff


	//   ....[104]....
        /*0478*/ 	.word	0xffffffff


	//   ....[105]....
        /*047c*/ 	.word	0xffffffff


	//   ....[106]....
        /*0480*/ 	.word	0xffffffff


	//   ....[107]....
        /*0484*/ 	.word	0xffffffff


	//----- nvinfo : EIATTR_COOP_GROUP_INSTR_OFFSETS
	.align		4
.L_354:
        /*0488*/ 	.byte	0x04, 0x28
        /*048a*/ 	.short	(.L_356 - .L_355)


	//   ....[0]....
.L_355:
        /*048c*/ 	.word	0x00000ed0


	//   ....[1]....
        /*0490*/ 	.word	0x00000f10


	//   ....[2]....
        /*0494*/ 	.word	0x00000f40


	//   ....[3]....
        /*0498*/ 	.word	0x00000f70


	//   ....[4]....
        /*049c*/ 	.word	0x00001020


	//   ....[5]....
        /*04a0*/ 	.word	0x00001080


	//   ....[6]....
        /*04a4*/ 	.word	0x00001100


	//   ....[7]....
        /*04a8*/ 	.word	0x00001140


	//   ....[8]....
        /*04ac*/ 	.word	0x00001200


	//   ....[9]....
        /*04b0*/ 	.word	0x00001260


	//   ....[10]....
        /*04b4*/ 	.word	0x000012d0


	//   ....[11]....
        /*04b8*/ 	.word	0x000013b0


	//   ....[12]....
        /*04bc*/ 	.word	0x000013e0


	//   ....[13]....
        /*04c0*/ 	.word	0x00001410


	//   ....[14]....
        /*04c4*/ 	.word	0x00001450


	//   ....[15]....
        /*04c8*/ 	.word	0x00001470


	//   ....[16]....
        /*04cc*/ 	.word	0x00002be0


	//   ....[17]....
        /*04d0*/ 	.word	0x00002e20


	//   ....[18]....
        /*04d4*/ 	.word	0x00002fe0


	//   ....[19]....
        /*04d8*/ 	.word	0x00003a90


	//   ....[20]....
        /*04dc*/ 	.word	0x00003ec0


	//   ....[21]....
        /*04e0*/ 	.word	0x00004040


	//   ....[22]....
        /*04e4*/ 	.word	0x00004140


	//   ....[23]....
        /*04e8*/ 	.word	0x00004260


	//   ....[24]....
        /*04ec*/ 	.word	0x000046b0


	//   ....[25]....
        /*04f0*/ 	.word	0x000046f0


	//   ....[26]....
        /*04f4*/ 	.word	0x000047a0


	//   ....[27]....
        /*04f8*/ 	.word	0x00004920


	//   ....[28]....
        /*04fc*/ 	.word	0x00007510


	//   ....[29]....
        /*0500*/ 	.word	0x000077a0


	//   ....[30]....
        /*0504*/ 	.word	0x00007980


	//   ....[31]....
        /*0508*/ 	.word	0x00007ff0


	//   ....[32]....
        /*050c*/ 	.word	0x00008790


	//   ....[33]....
        /*0510*/ 	.word	0x000088b0


	//   ....[34]....
        /*0514*/ 	.word	0x000089f0


	//   ....[35]....
        /*0518*/ 	.word	0x00008b40


	//   ....[36]....
        /*051c*/ 	.word	0x00008be0


	//   ....[37]....
        /*0520*/ 	.word	0x00008d00


	//   ....[38]....
        /*0524*/ 	.word	0x00008ec0


	//   ....[39]....
        /*0528*/ 	.word	0x00008f10


	//   ....[40]....
        /*052c*/ 	.word	0x0000bd10


	//   ....[41]....
        /*0530*/ 	.word	0x0000bd70


	//   ....[42]....
        /*0534*/ 	.word	0x0000bda0


	//   ....[43]....
        /*0538*/ 	.word	0x0000bdd0


	//   ....[44]....
        /*053c*/ 	.word	0x0000be20


	//   ....[45]....
        /*0540*/ 	.word	0x0000be60


	//   ....[46]....
        /*0544*/ 	.word	0x0000c120


	//   ....[47]....
        /*0548*/ 	.word	0x0000c2a0


	//   ....[48]....
        /*054c*/ 	.word	0x0000ebb0


	//   ....[49]....
        /*0550*/ 	.word	0x0000ee20


	//   ....[50]....
        /*0554*/ 	.word	0x0000f330


	//   ....[51]....
        /*0558*/ 	.word	0x0000f800


	//   ....[52]....
        /*055c*/ 	.word	0x0000ffb0


	//   ....[53]....
        /*0560*/ 	.word	0x00010020


	//   ....[54]....
        /*0564*/ 	.word	0x000101e0


	//   ....[55]....
        /*0568*/ 	.word	0x00010210


	//   ....[56]....
        /*056c*/ 	.word	0x00010230


	//   ....[57]....
        /*0570*/ 	.word	0x00010310


	//   ....[58]....
        /*0574*/ 	.word	0x00010600


	//   ....[59]....
        /*0578*/ 	.word	0x00010670


	//   ....[60]....
        /*057c*/ 	.word	0x00012170


	//   ....[61]....
        /*0580*/ 	.word	0x00012180


	//   ....[62]....
        /*0584*/ 	.word	0x00012190


	//   ....[63]....
        /*0588*/ 	.word	0x000121a0


	//   ....[64]....
        /*058c*/ 	.word	0x000121d0


	//   ....[65]....
        /*0590*/ 	.word	0x000121f0


	//   ....[66]....
        /*0594*/ 	.word	0x00012210


	//   ....[67]....
        /*0598*/ 	.word	0x00012220


	//   ....[68]....
        /*059c*/ 	.word	0x000136d0


	//   ....[69]....
        /*05a0*/ 	.word	0x00013d20


	//   ....[70]....
        /*05a4*/ 	.word	0x00013d40


	//   ....[71]....
        /*05a8*/ 	.word	0x00013d50


	//   ....[72]....
        /*05ac*/ 	.word	0x00013d60


	//   ....[73]....
        /*05b0*/ 	.word	0x00013d70


	//   ....[74]....
        /*05b4*/ 	.word	0x00013d80


	//   ....[75]....
        /*05b8*/ 	.word	0x00013d90


	//   ....[76]....
        /*05bc*/ 	.word	0x00013ef0


	//   ....[77]....
        /*05c0*/ 	.word	0x00013f00


	//   ....[78]....
        /*05c4*/ 	.word	0x00014000


	//   ....[79]....
        /*05c8*/ 	.word	0x00014030


	//   ....[80]....
        /*05cc*/ 	.word	0x00014110


	//   ....[81]....
        /*05d0*/ 	.word	0x00014140


	//   ....[82]....
        /*05d4*/ 	.word	0x00014220


	//   ....[83]....
        /*05d8*/ 	.word	0x00014250


	//   ....[84]....
        /*05dc*/ 	.word	0x00014330


	//   ....[85]....
        /*05e0*/ 	.word	0x00014360


	//   ....[86]....
        /*05e4*/ 	.word	0x00014440


	//   ....[87]....
        /*05e8*/ 	.word	0x00014470


	//   ....[88]....
        /*05ec*/ 	.word	0x00014550


	//   ....[89]....
        /*05f0*/ 	.word	0x00014580


	//   ....[90]....
        /*05f4*/ 	.word	0x00014660


	//   ....[91]....
        /*05f8*/ 	.word	0x00014680


	//   ....[92]....
        /*05fc*/ 	.word	0x00014cb0


	//   ....[93]....
        /*0600*/ 	.word	0x00014cc0


	//   ....[94]....
        /*0604*/ 	.word	0x00014d90


	//   ....[95]....
        /*0608*/ 	.word	0x00014dc0


	//   ....[96]....
        /*060c*/ 	.word	0x00014e90


	//   ....[97]....
        /*0610*/ 	.word	0x00014ec0


	//   ....[98]....
        /*0614*/ 	.word	0x00014f90


	//   ....[99]....
        /*0618*/ 	.word	0x00014fc0


	//   ....[100]....
        /*061c*/ 	.word	0x00015090


	//   ....[101]....
        /*0620*/ 	.word	0x000150c0


	//   ....[102]....
        /*0624*/ 	.word	0x00015190


	//   ....[103]....
        /*0628*/ 	.word	0x000151c0


	//   ....[104]....
        /*062c*/ 	.word	0x00015290


	//   ....[105]....
        /*0630*/ 	.word	0x000152c0


	//   ....[106]....
        /*0634*/ 	.word	0x00015390


	//   ....[107]....
        /*0638*/ 	.word	0x000153b0


	//----- nvinfo : EIATTR_EXIT_INSTR_OFFSETS
	.align		4
.L_356:
        /*063c*/ 	.byte	0x04, 0x1c
        /*063e*/ 	.short	(.L_358 - .L_357)


	//   ....[0]....
.L_357:
        /*0640*/ 	.word	0x00000040


	//   ....[1]....
        /*0644*/ 	.word	0x00014690


	//   ....[2]....
        /*0648*/ 	.word	0x000146f0


	//   ....[3]....
        /*064c*/ 	.word	0x00014750


	//   ....[4]....
        /*0650*/ 	.word	0x000153c0


	//   ....[5]....
        /*0654*/ 	.word	0x00015410


	//   ....[6]....
        /*0658*/ 	.word	0x00015470


	//----- nvinfo : EIATTR_CTAIDZ_USED
	.align		4
.L_358:
        /*065c*/ 	.byte	0x01, 0x04
	.zero		2


	//----- nvinfo : EIATTR_MAX_THREADS
	.align		4
        /*0660*/ 	.byte	0x04, 0x05
        /*0662*/ 	.short	(.L_360 - .L_359)
.L_359:
        /*0664*/ 	.word	0x00000080
        /*0668*/ 	.word	0x00000001
        /*066c*/ 	.word	0x00000001


	//----- nvinfo : EIATTR_CRS_STACK_SIZE
	.align		4
.L_360:
        /*0670*/ 	.byte	0x04, 0x1e
        /*0672*/ 	.short	(.L_362 - .L_361)
.L_361:
        /*0674*/ 	.word	0x00000000
.L_362:


//--------------------- .nv.info._ZN7cutlass13device_kernelIN5flash19enable_sm80_to_sm89INS1_16FlashAttnFwdSm80INS1_25CollectiveMainloopFwdSm80ILi4ELi1ELb0EN4cute5tupleIJNS5_1CILi128EEENS7_ILi48EEES8_EEELi128ENS_6half_tEfNS_4arch4Sm80ELb0ELb1ELb0ELb1ELb0ELb0ELb1ELb0EEENS1_21CollectiveEpilogueFwdINS6_IJS8_S8_S9_EEENS6_IJNS7_ILi1EEESH_SH_EEESB_SD_Li128ELb1ELb1ELb0ELb0EEENS1_19SingleTileSchedulerILb1ELb0ELb1ELi128EEEEEEEEEvNT_6ParamsE --------------------------
	.section	.nv.info._ZN7cutlass13device_kernelIN5flash19enable_sm80_to_sm89INS1_16FlashAttnFwdSm80INS1_25CollectiveMainloopFwdSm80ILi4ELi1ELb0EN4cute5tupleIJNS5_1CILi128EEENS7_ILi48EEES8_EEELi128ENS_6half_tEfNS_4arch4Sm80ELb0ELb1ELb0ELb1ELb0ELb0ELb1ELb0EEENS1_21CollectiveEpilogueFwdINS6_IJS8_S8_S9_EEENS6_IJNS7_ILi1EEESH_SH_EEESB_SD_Li128ELb1ELb1ELb0ELb0EEENS1_19SingleTileSchedulerILb1ELb0ELb1ELi128EEEEEEEEEvNT_6ParamsE,"",@"SHT_CUDA_INFO"
	.sectionflags	@""
	.align	4


	//----- nvinfo : EIATTR_CUDA_API_VERSION
	.align		4
        /*0000*/ 	.byte	0x04, 0x37
        /*0002*/ 	.short	(.L_364 - .L_363)
.L_363:
        /*0004*/ 	.word	0x00000082


	//----- nvinfo : EIATTR_SW2861232_WAR
	.align		4
.L_364:
        /*0008*/ 	.byte	0x01, 0x35
	.zero		2


	//----- nvinfo : EIATTR_PARAM_CBANK
	.align		4
        /*000c*/ 	.byte	0x04, 0x0a
        /*000e*/ 	.short	(.L_366 - .L_365)
	.align		4
.L_365:
        /*0010*/ 	.word	index@(.nv.constant0._ZN7cutlass13device_kernelIN5flash19enable_sm80_to_sm89INS1_16FlashAttnFwdSm80INS1_25CollectiveMainloopFwdSm80ILi4ELi1ELb0EN4cute5tupleIJNS5_1CILi128EEENS7_ILi48EEES8_EEELi128ENS_6half_tEfNS_4arch4Sm80ELb0ELb1ELb0ELb1ELb0ELb0ELb1ELb0EEENS1_21CollectiveEpilogueFwdINS6_IJS8_S8_S9_EEENS6_IJNS7_ILi1EEESH_SH_EEESB_SD_Li128ELb1ELb1ELb0ELb0EEENS1_19SingleTileSchedulerILb1ELb0ELb1ELi128EEEEEEEEEvNT_6ParamsE)
        /*0014*/ 	.short	0x0160
        /*0016*/ 	.short	0x0418


	//----- nvinfo : EIATTR_CBANK_PARAM_SIZE
	.align		4
.L_366:
        /*0018*/ 	.byte	0x03, 0x19
        /*001a*/ 	.short	0x0418


	//----- nvinfo : EIATTR_KPARAM_INFO
	.align		4
        /*001c*/ 	.byte	0x04, 0x17
        /*001e*/ 	.short	(.L_368 - .L_367)
.L_367:
        /*0020*/ 	.word	0x00000000
        /*0024*/ 	.short	0x0000
        /*0026*/ 	.short	0x0000
        /*0028*/ 	.byte	0x00, 0xf0, 0x61, 0x10


	//----- nvinfo : EIATTR_MAXREG_COUNT
	.align		4
.L_368:
        /*002c*/ 	.byte	0x03, 0x1b
        /*002e*/ 	.short	0x00ff


	//----- nvinfo : EIATTR_NUM_BARRIERS
	.align		4
        /*0030*/ 	.byte	0x02, 0x4c
        /*0032*/ 	.byte	0x02
	.zero		1


	//----- nvinfo : EIATTR_ANNOTATIONS
	.align		4
        /*0034*/ 	.byte	0x04, 0x55
        /*0036*/ 	.short	(.L_370 - .L_369)


	//   ....[0]....
.L_369:
        /* <DEDUP_REMOVED lines=44> */


	//----- nvinfo : EIATTR_MERCURY_ISA_VERSION
	.align		4
.L_370:
        /*02e8*/ 	.byte	0x03, 0x5f
        /*02ea*/ 	.short	0x0000


	//----- nvinfo : EIATTR_COOP_GROUP_MASK_REGIDS
	.align		4
        /*02ec*/ 	.byte	0x04, 0x29
        /*02ee*/ 	.short	(.L_372 - .L_371)


	//   ....[0]....
.L_371:
        /*02f0*/ 	.word	0xffffffff


	//   ....[1]....
        /*02f4*/ 	.word	0xffffffff


	//   ....[2]....
        /*02f8*/ 	.word	0xffffffff


	//   ....[3]....
        /*02fc*/ 	.word	0xffffffff


	//   ....[4]....
        /*0300*/ 	.word	0xffffffff


	//   ....[5]....
        /*0304*/ 	.word	0xffffffff


	//   ....[6]....
        /*0308*/ 	.word	0xffffffff


	//   ....[7]....
        /*030c*/ 	.word	0xffffffff


	//   ....[8]....
        /*0310*/ 	.word	0xffffffff


	//   ....[9]....
        /*0314*/ 	.word	0xffffffff


	//   ....[10]....
        /*0318*/ 	.word	0xffffffff


	//   ....[11]....
        /*031c*/ 	.word	0xffffffff


	//   ....[12]....
        /*0320*/ 	.word	0xffffffff


	//   ....[13]....
        /*0324*/ 	.word	0xffffffff


	//   ....[14]....
        /*0328*/ 	.word	0xffffffff


	//   ....[15]....
        /*032c*/ 	.word	0xffffffff


	//   ....[16]....
        /*0330*/ 	.word	0xffffffff


	//   ....[17]....
        /*0334*/ 	.word	0xffffffff


	//   ....[18]....
        /*0338*/ 	.word	0xffffffff


	//   ....[19]....
        /*033c*/ 	.word	0xffffffff


	//   ....[20]....
        /*0340*/ 	.word	0xffffffff


	//   ....[21]....
        /*0344*/ 	.word	0xffffffff


	//   ....[22]....
        /*0348*/ 	.word	0xffffffff


	//   ....[23]....
        /*034c*/ 	.word	0xffffffff


	//   ....[24]....
        /*0350*/ 	.word	0xffffffff


	//   ....[25]....
        /*0354*/ 	.word	0xffffffff


	//   ....[26]....
        /*0358*/ 	.word	0xffffffff


	//   ....[27]....
        /*035c*/ 	.word	0xffffffff


	//   ....[28]....
        /*0360*/ 	.word	0xffffffff


	//   ....[29]....
        /*0364*/ 	.word	0xffffffff


	//   ....[30]....
        /*0368*/ 	.word	0xffffffff


	//   ....[31]....
        /*036c*/ 	.word	0xffffffff


	//   ....[32]....
        /*0370*/ 	.word	0xffffffff


	//   ....[33]....
        /*0374*/ 	.word	0xffffffff


	//   ....[34]....
        /*0378*/ 	.word	0xffffffff


	//   ....[35]....
        /*037c*/ 	.word	0xffffffff


	//   ....[36]....
        /*0380*/ 	.word	0xffffffff


	//   ....[37]....
        /*0384*/ 	.word	0xffffffff


	//   ....[38]....
        /*0388*/ 	.word	0xffffffff


	//   ....[39]....
        /*038c*/ 	.word	0xffffffff


	//   ....[40]....
        /*0390*/ 	.word	0xffffffff


	//   ....[41]....
        /*0394*/ 	.word	0xffffffff


	//   ....[42]....
        /*0398*/ 	.word	0xffffffff


	//   ....[43]....
        /*039c*/ 	.word	0xffffffff


	//   ....[44]....
        /*03a0*/ 	.word	0xffffffff


	//   ....[45]....
        /*03a4*/ 	.word	0xffffffff


	//   ....[46]....
        /*03a8*/ 	.word	0xffffffff


	//   ....[47]....
        /*03ac*/ 	.word	0xffffffff


	//   ....[48]....
        /*03b0*/ 	.word	0xffffffff


	//   ....[49]....
        /*03b4*/ 	.word	0xffffffff


	//   ....[50]....
        /*03b8*/ 	.word	0xffffffff


	//   ....[51]....
        /*03bc*/ 	.word	0xffffffff


	//   ....[52]....
        /*03c0*/ 	.word	0xffffffff


	//   ....[53]....
        /*03c4*/ 	.word	0xffffffff


	//   ....[54]....
        /*03c8*/ 	.word	0xffffffff


	//   ....[55]....
        /*03cc*/ 	.word	0xffffffff


	//   ....[56]....
        /*03d0*/ 	.word	0xffffffff


	//   ....[57]....
        /*03d4*/ 	.word	0xffffffff


	//   ....[58]....
        /*03d8*/ 	.word	0xffffffff


	//   ....[59]....
        /*03dc*/ 	.word	0xffffffff


	//   ....[60]....
        /*03e0*/ 	.word	0xffffffff


	//   ....[61]....
        /*03e4*/ 	.word	0xffffffff


	//   ....[62]....
        /*03e8*/ 	.word	0xffffffff


	//   ....[63]....
        /*03ec*/ 	.word	0xffffffff


	//   ....[64]....
        /*03f0*/ 	.word	0xffffffff


	//   ....[65]....
        /*03f4*/ 	.word	0xffffffff


	//   ....[66]....
        /*03f8*/ 	.word	0xffffffff


	//   ....[67]....
        /*03fc*/ 	.word	0xffffffff


	//   ....[68]....
        /*0400*/ 	.word	0xffffffff


	//   ....[69]....
        /*0404*/ 	.word	0xffffffff


	//   ....[70]....
        /*0408*/ 	.word	0xffffffff


	//   ....[71]....
        /*040c*/ 	.word	0xffffffff


	//   ....[72]....
        /*0410*/ 	.word	0xffffffff


	//   ....[73]....
        /*0414*/ 	.word	0xffffffff


	//   ....[74]....
        /*0418*/ 	.word	0xffffffff


	//   ....[75]....
        /*041c*/ 	.word	0xffffffff


	//   ....[76]....
        /*0420*/ 	.word	0xffffffff


	//   ....[77]....
        /*0424*/ 	.word	0xffffffff


	//   ....[78]....
        /*0428*/ 	.word	0xffffffff


	//   ....[79]....
        /*042c*/ 	.word	0xffffffff


	//   ....[80]....
        /*0430*/ 	.word	0xffffffff


	//   ....[81]....
        /*0434*/ 	.word	0xffffffff


	//   ....[82]....
        /*0438*/ 	.word	0xffffffff


	//   ....[83]....
        /*043c*/ 	.word	0xffffffff


	//   ....[84]....
        /*0440*/ 	.word	0xffffffff


	//   ....[85]....
        /*0444*/ 	.word	0xffffffff


	//   ....[86]....
        /*0448*/ 	.word	0xffffffff


	//   ....[87]....
        /*044c*/ 	.word	0xffffffff


	//   ....[88]....
        /*0450*/ 	.word	0xffffffff


	//   ....[89]....
        /*0454*/ 	.word	0xffffffff


	//   ....[90]....
        /*0458*/ 	.word	0xffffffff


	//   ....[91]....
        /*045c*/ 	.word	0xffffffff


	//   ....[92]....
        /*0460*/ 	.word	0xffffffff


	//   ....[93]....
        /*0464*/ 	.word	0xffffffff


	//   ....[94]....
        /*0468*/ 	.word	0xffffffff


	//   ....[95]....
        /*046c*/ 	.word	0xffffffff


	//   ....[96]....
        /*0470*/ 	.word	0xffffffff


	//   ....[97]....
        /*0474*/ 	.word	0xffffffff


	//   ....[98]....
        /*0478*/ 	.word	0xffffffff


	//   ....[99]....
        /*047c*/ 	.word	0xffffffff


	//   ....[100]....
        /*0480*/ 	.word	0xffffffff


	//   ....[101]....
        /*0484*/ 	.word	0xffffffff


	//   ....[102]....
        /*0488*/ 	.word	0xffffffff


	//   ....[103]....
        /*048c*/ 	.word	0xffffffff


	//   ....[104]....
        /*0490*/ 	.word	0xffffffff


	//   ....[105]....
        /*0494*/ 	.word	0xffffffff


	//   ....[106]....
        /*0498*/ 	.word	0xffffffff


	//   ....[107]....
        /*049c*/ 	.word	0xffffffff


	//   ....[108]....
        /*04a0*/ 	.word	0xffffffff


	//----- nvinfo : EIATTR_COOP_GROUP_INSTR_OFFSETS
	.align		4
.L_372:
        /*04a4*/ 	.byte	0x04, 0x28
        /*04a6*/ 	.short	(.L_374 - .L_373)


	//   ....[0]....
.L_373:
        /*04a8*/ 	.word	0x00000090


	//   ....[1]....
        /*04ac*/ 	.word	0x00001650


	//   ....[2]....
        /*04b0*/ 	.word	0x00001680


	//   ....[3]....
        /*04b4*/ 	.word	0x00001900


	//   ....[4]....
        /*04b8*/ 	.word	0x00001930


	//   ....[5]....
        /*04bc*/ 	.word	0x00001a10


	//   ....[6]....
        /*04c0*/ 	.word	0x00001a40


	//   ....[7]....
        /*04c4*/ 	.word	0x00001b20


	//   ....[8]....
        /*04c8*/ 	.word	0x00001b50


	//   ....[9]....
        /*04cc*/ 	.word	0x00001c30


	//   ....[10]....
        /*04d0*/ 	.word	0x00001c60


	//   ....[11]....
        /*04d4*/ 	.word	0x00001d40


	//   ....[12]....
        /*04d8*/ 	.word	0x00001d70


	//   ....[13]....
        /*04dc*/ 	.word	0x00001e50


	//   ....[14]....
        /*04e0*/ 	.word	0x00001e80


	//   ....[15]....
        /*04e4*/ 	.word	0x00001f60


	//   ....[16]....
        /*04e8*/ 	.word	0x00001fa0


	//   ....[17]....
        /*04ec*/ 	.word	0x00003570


	//   ....[18]....
        /*04f0*/ 	.word	0x000037b0


	//   ....[19]....
        /*04f4*/ 	.word	0x00003980


	//   ....[20]....
        /*04f8*/ 	.word	0x00004430


	//   ....[21]....
        /*04fc*/ 	.word	0x00004bb0


	//   ....[22]....
        /*0500*/ 	.word	0x00004bf0


	//   ....[23]....
        /*0504*/ 	.word	0x00004d70


	//   ....[24]....
        /*0508*/ 	.word	0x00004da0


	//   ....[25]....
        /*050c*/ 	.word	0x000053c0


	//   ....[26]....
        /*0510*/ 	.word	0x00005480


	//   ....[27]....
        /*0514*/ 	.word	0x000054e0


	//   ....[28]....
        /*0518*/ 	.word	0x000056e0


	//   ....[29]....
        /*051c*/ 	.word	0x00008230


	//   ....[30]....
        /*0520*/ 	.word	0x000084a0


	//   ....[31]....
        /*0524*/ 	.word	0x00008690


	//   ....[32]....
        /*0528*/ 	.word	0x00008f90


	//   ....[33]....
        /*052c*/ 	.word	0x000097d0


	//   ....[34]....
        /*0530*/ 	.word	0x000098f0


	//   ....[35]....
        /*0534*/ 	.word	0x000099a0


	//   ....[36]....
        /*0538*/ 	.word	0x00009ad0


	//   ....[37]....
        /*053c*/ 	.word	0x00009b20


	//   ....[38]....
        /*0540*/ 	.word	0x00009c00


	//   ....[39]....
        /*0544*/ 	.word	0x00009f70


	//   ....[40]....
        /*0548*/ 	.word	0x00009ff0


	//   ....[41]....
        /*054c*/ 	.word	0x0000ce00


	//   ....[42]....
        /*0550*/ 	.word	0x0000ce60


	//   ....[43]....
        /*0554*/ 	.word	0x0000ce90


	//   ....[44]....
        /*0558*/ 	.word	0x0000cec0


	//   ....[45]....
        /*055c*/ 	.word	0x0000cf10


	//   ....[46]....
        /*0560*/ 	.word	0x0000cf50


	//   ....[47]....
        /*0564*/ 	.word	0x0000d220


	//   ....[48]....
        /*0568*/ 	.word	0x0000d3a0


	//   ....[49]....
        /*056c*/ 	.word	0x0000fd30


	//   ....[50]....
        /*0570*/ 	.word	0x0000ff50


	//   ....[51]....
        /*0574*/ 	.word	0x00010140


	//   ....[52]....
        /*0578*/ 	.word	0x00010c10


	//   ....[53]....
        /*057c*/ 	.word	0x00011360


	//   ....[54]....
        /*0580*/ 	.word	0x00011470


	//   ....[55]....
        /*0584*/ 	.word	0x000114e0


	//   ....[56]....
        /*0588*/ 	.word	0x00011610


	//   ....[57]....
        /*058c*/ 	.word	0x00011690


	//   ....[58]....
        /*0590*/ 	.word	0x000117e0


	//   ....[59]....
        /*0594*/ 	.word	0x00011bb0


	//   ....[60]....
        /*0598*/ 	.word	0x00011c70


	//   ....[61]....
        /*059c*/ 	.word	0x000136f0


	//   ....[62]....
        /*05a0*/ 	.word	0x00013700


	//   ....[63]....
        /*05a4*/ 	.word	0x00013710


	//   ....[64]....
        /*05a8*/ 	.word	0x00013720


	//   ....[65]....
        /*05ac*/ 	.word	0x00013750


	//   ....[66]....
        /*05b0*/ 	.word	0x00013770


	//   ....[67]....
        /*05b4*/ 	.word	0x00013790


	//   ....[68]....
        /*05b8*/ 	.word	0x000137a0


	//   ....[69]....
        /*05bc*/ 	.word	0x00015320


	//   ....[70]....
        /*05c0*/ 	.word	0x00015340


	//   ....[71]....
        /*05c4*/ 	.word	0x00015370


	//   ....[72]....
        /*05c8*/ 	.word	0x00015390


	//   ....[73]....
        /*05cc*/ 	.word	0x000153b0


	//   ....[74]....
        /*05d0*/ 	.word	0x000153d0


	//   ....[75]....
        /*05d4*/ 	.word	0x000153e0


	//   ....[76]....
        /*05d8*/ 	.word	0x000153f0


	//   ....[77]....
        /*05dc*/ 	.word	0x00015630


	//   ....[78]....
        /*05e0*/ 	.word	0x00015640


	//   ....[79]....
        /*05e4*/ 	.word	0x00015740


	//   ....[80]....
        /*05e8*/ 	.word	0x00015770


	//   ....[81]....
        /*05ec*/ 	.word	0x00015850


	//   ....[82]....
        /*05f0*/ 	.word	0x00015880


	//   ....[83]....
        /*05f4*/ 	.word	0x00015960


	//   ....[84]....
        /*05f8*/ 	.word	0x00015990


	//   ....[85]....
        /*05fc*/ 	.word	0x00015a70


	//   ....[86]....
        /*0600*/ 	.word	0x00015aa0


	//   ....[87]....
        /*0604*/ 	.word	0x00015b80


	//   ....[88]....
        /*0608*/ 	.word	0x00015bb0


	//   ....[89]....
        /*060c*/ 	.word	0x00015c90


	//   ....[90]....
        /*0610*/ 	.word	0x00015cc0


	//   ....[91]....
        /*0614*/ 	.word	0x00015da0


	//   ....[92]....
        /*0618*/ 	.word	0x00015dc0


	//   ....[93]....
        /*061c*/ 	.word	0x00016570


	//   ....[94]....
        /*0620*/ 	.word	0x00016580


	//   ....[95]....
        /*0624*/ 	.word	0x00016650


	//   ....[96]....
        /*0628*/ 	.word	0x00016680


	//   ....[97]....
        /*062c*/ 	.word	0x00016750


	//   ....[98]....
        /*0630*/ 	.word	0x00016780


	//   ....[99]....
        /*0634*/ 	.word	0x00016850


	//   ....[100]....
        /*0638*/ 	.word	0x00016880


	//   ....[101]....
        /*063c*/ 	.word	0x00016950


	//   ....[102]....
        /*0640*/ 	.word	0x00016980


	//   ....[103]....
        /*0644*/ 	.word	0x00016a50


	//   ....[104]....
        /*0648*/ 	.word	0x00016a80


	//   ....[105]....
        /*064c*/ 	.word	0x00016b50


	//   ....[106]....
        /*0650*/ 	.word	0x00016b80


	//   ....[107]....
        /*0654*/ 	.word	0x00016c50


	//   ....[108]....
        /*0658*/ 	.word	0x00016c70


	//----- nvinfo : EIATTR_EXIT_INSTR_OFFSETS
	.align		4
.L_374:
        /*065c*/ 	.byte	0x04, 0x1c
        /*065e*/ 	.short	(.L_376 - .L_375)


	//   ....[0]....
.L_375:
        /*0660*/ 	.word	0x00000350


	//   ....[1]....
        /*0664*/ 	.word	0x00015dd0


	//   ....[2]....
        /*0668*/ 	.word	0x00015e30


	//   ....[3]....
        /*066c*/ 	.word	0x00015e90


	//   ....[4]....
        /*0670*/ 	.word	0x00016c80


	//   ....[5]....
        /*0674*/ 	.word	0x00016cd0


	//   ....[6]....
        /*0678*/ 	.word	0x00016d30


	//----- nvinfo : EIATTR_CTAIDZ_USED
	.align		4
.L_376:
        /*067c*/ 	.byte	0x01, 0x04
	.zero		2


	//----- nvinfo : EIATTR_MAX_THREADS
	.align		4
        /*0680*/ 	.byte	0x04, 0x05
        /*0682*/ 	.short	(.L_378 - .L_377)
.L_377:
        /*0684*/ 	.word	0x00000080
        /*0688*/ 	.word	0x00000001
        /*068c*/ 	.word	0x00000001


	//----- nvinfo : EIATTR_CRS_STACK_SIZE
	.align		4
.L_378:
        /*0690*/ 	.byte	0x04, 0x1e
        /*0692*/ 	.short	(.L_380 - .L_379)
.L_379:
        /*0694*/ 	.word	0x00000000
.L_380:


//--------------------- .nv.info._ZN7cutlass13device_kernelIN5flash19enable_sm80_to_sm89INS1_16FlashAttnFwdSm80INS1_25CollectiveMainloopFwdSm80ILi4ELi1ELb0EN4cute5tupleIJNS5_1CILi128EEENS7_ILi48EEES8_EEELi128ENS_6half_tEfNS_4arch4Sm80ELb0ELb1ELb0ELb1ELb0ELb1ELb1ELb0EEENS1_21CollectiveEpilogueFwdINS6_IJS8_S8_S9_EEENS6_IJNS7_ILi1EEESH_SH_EEESB_SD_Li128ELb1ELb1ELb0ELb0EEENS1_19SingleTileSchedulerILb1ELb0ELb1ELi128EEEEEEEEEvNT_6ParamsE --------------------------
	.section	.nv.info._ZN7cutlass13device_kernelIN5flash19enable_sm80_to_sm89INS1_16FlashAttnFwdSm80INS1_25CollectiveMainloopFwdSm80ILi4ELi1ELb0EN4cute5tupleIJNS5_1CILi128EEENS7_ILi48EEES8_EEELi128ENS_6half_tEfNS_4arch4Sm80ELb0ELb1ELb0ELb1ELb0ELb1ELb1ELb0EEENS1_21CollectiveEpilogueFwdINS6_IJS8_S8_S9_EEENS6_IJNS7_ILi1EEESH_SH_EEESB_SD_Li128ELb1ELb1ELb0ELb0EEENS1_19SingleTileSchedulerILb1ELb0ELb1ELi128EEEEEEEEEvNT_6ParamsE,"",@"SHT_CUDA_INFO"
	.sectionflags	@""
	.align	4


	//----- nvinfo : EIATTR_CUDA_API_VERSION
	.align		4
        /*0000*/ 	.byte	0x04, 0x37
        /*0002*/ 	.short	(.L_382 - .L_381)
.L_381:
        /*0004*/ 	.word	0x00000082


	//----- nvinfo : EIATTR_SW2861232_WAR
	.align		4
.L_382:
        /*0008*/ 	.byte	0x01, 0x35
	.zero		2


	//----- nvinfo : EIATTR_PARAM_CBANK
	.align		4
        /*000c*/ 	.byte	0x04, 0x0a
        /*000e*/ 	.short	(.L_384 - .L_383)
	.align		4
.L_383:
        /*0010*/ 	.word	index@(.nv.constant0._ZN7cutlass13device_kernelIN5flash19enable_sm80_to_sm89INS1_16FlashAttnFwdSm80INS1_25CollectiveMainloopFwdSm80ILi4ELi1ELb0EN4cute5tupleIJNS5_1CILi128EEENS7_ILi48EEES8_EEELi128ENS_6half_tEfNS_4arch4Sm80ELb0ELb1ELb0ELb1ELb0ELb1ELb1ELb0EEENS1_21CollectiveEpilogueFwdINS6_IJS8_S8_S9_EEENS6_IJNS7_ILi1EEESH_SH_EEESB_SD_Li128ELb1ELb1ELb0ELb0EEENS1_19SingleTileSchedulerILb1ELb0ELb1ELi128EEEEEEEEEvNT_6ParamsE)
        /*0014*/ 	.short	0x0160
        /*0016*/ 	.short	0x0418


	//----- nvinfo : EIATTR_CBANK_PARAM_SIZE
	.align		4
.L_384:
        /*0018*/ 	.byte	0x03, 0x19
        /*001a*/ 	.short	0x0418


	//----- nvinfo : EIATTR_KPARAM_INFO
	.align		4
        /*001c*/ 	.byte	0x04, 0x17
        /*001e*/ 	.short	(.L_386 - .L_385)
.L_385:
        /*0020*/ 	.word	0x00000000
        /*0024*/ 	.short	0x0000
        /*0026*/ 	.short	0x0000
        /*0028*/ 	.byte	0x00, 0xf0, 0x61, 0x10


	//----- nvinfo : EIATTR_MAXREG_COUNT
	.align		4
.L_386:
        /*002c*/ 	.byte	0x03, 0x1b
        /*002e*/ 	.short	0x00ff


	//----- nvinfo : EIATTR_NUM_BARRIERS
	.align		4
        /*0030*/ 	.byte	0x02, 0x4c
        /*0032*/ 	.byte	0x02
	.zero		1


	//----- nvinfo : EIATTR_ANNOTATIONS
	.align		4
        /*0034*/ 	.byte	0x04, 0x55
        /*0036*/ 	.short	(.L_388 - .L_387)


	//   ....[0]....
.L_387:
        /* <DEDUP_REMOVED lines=62> */


	//----- nvinfo : EIATTR_MERCURY_ISA_VERSION
	.align		4
.L_388:
        /*0408*/ 	.byte	0x03, 0x5f
        /*040a*/ 	.short	0x0000


	//----- nvinfo : EIATTR_COOP_GROUP_MASK_REGIDS
	.align		4
        /*040c*/ 	.byte	0x04, 0x29
        /*040e*/ 	.short	(.L_390 - .L_389)


	//   ....[0]....
.L_389:
        /*0410*/ 	.word	0xffffffff


	//   ....[1]....
        /*0414*/ 	.word	0xffffffff


	//   ....[2]....
        /*0418*/ 	.word	0xffffffff


	//   ....[3]....
        /*041c*/ 	.word	0xffffffff


	//   ....[4]....
        /*0420*/ 	.word	0xffffffff


	//   ....[5]....
        /*0424*/ 	.word	0xffffffff


	//   ....[6]....
        /*0428*/ 	.word	0xffffffff


	//   ....[7]....
        /*042c*/ 	.word	0xffffffff


	//   ....[8]....
        /*0430*/ 	.word	0xffffffff


	//   ....[9]....
        /*0434*/ 	.word	0xffffffff


	//   ....[10]....
        /*0438*/ 	.word	0xffffffff


	//   ....[11]....
        /*043c*/ 	.word	0xffffffff


	//   ....[12]....
        /*0440*/ 	.word	0xffffffff


	//   ....[13]....
        /*0444*/ 	.word	0xffffffff


	//   ....[14]....
        /*0448*/ 	.word	0xffffffff


	//   ....[15]....
        /*044c*/ 	.word	0xffffffff


	//   ....[16]....
        /*0450*/ 	.word	0xffffffff


	//   ....[17]....
        /*0454*/ 	.word	0xffffffff


	//   ....[18]....
        /*0458*/ 	.word	0xffffffff


	//   ....[19]....
        /*045c*/ 	.word	0xffffffff


	//   ....[20]....
        /*0460*/ 	.word	0xffffffff


	//   ....[21]....
        /*0464*/ 	.word	0xffffffff


	//   ....[22]....
        /*0468*/ 	.word	0xffffffff


	//   ....[23]....
        /*046c*/ 	.word	0xffffffff


	//   ....[24]....
        /*0470*/ 	.word	0xffffffff


	//   ....[25]....
        /*0474*/ 	.word	0xffffffff


	//   ....[26]....
        /*0478*/ 	.word	0xffffffff


	//   ....[27]....
        /*047c*/ 	.word	0xffffffff


	//   ....[28]....
        /*0480*/ 	.word	0xffffffff


	//   ....[29]....
        /*0484*/ 	.word	0xffffffff


	//   ....[30]....
        /*0488*/ 	.word	0xffffffff


	//   ....[31]....
        /*048c*/ 	.word	0xffffffff


	//   ....[32]....
        /*0490*/ 	.word	0xffffffff


	//   ....[33]....
        /*0494*/ 	.word	0xffffffff


	//   ....[34]....
        /*0498*/ 	.word	0xffffffff


	//   ....[35]....
        /*049c*/ 	.word	0xffffffff


	//   ....[36]....
        /*04a0*/ 	.word	0xffffffff


	//   ....[37]....
        /*04a4*/ 	.word	0xffffffff


	//   ....[38]....
        /*04a8*/ 	.word	0xffffffff


	//   ....[39]....
        /*04ac*/ 	.word	0xffffffff


	//   ....[40]....
        /*04b0*/ 	.word	0xffffffff


	//   ....[41]....
        /*04b4*/ 	.word	0xffffffff


	//   ....[42]....
        /*04b8*/ 	.word	0xffffffff


	//   ....[43]....
        /*04bc*/ 	.word	0xffffffff


	//   ....[44]....
        /*04c0*/ 	.word	0xffffffff


	//   ....[45]....
        /*04c4*/ 	.word	0xffffffff


	//   ....[46]....
        /*04c8*/ 	.word	0xffffffff


	//   ....[47]....
        /*04cc*/ 	.word	0xffffffff


	//   ....[48]....
        /*04d0*/ 	.word	0xffffffff


	//   ....[49]....
        /*04d4*/ 	.word	0xffffffff


	//   ....[50]....
        /*04d8*/ 	.word	0xffffffff


	//   ....[51]....
        /*04dc*/ 	.word	0xffffffff


	//   ....[52]....
        /*04e0*/ 	.word	0xffffffff


	//   ....[53]....
        /*04e4*/ 	.word	0xffffffff


	//   ....[54]....
        /*04e8*/ 	.word	0xffffffff


	//   ....[55]....
        /*04ec*/ 	.word	0xffffffff


	//   ....[56]....
        /*04f0*/ 	.word	0xffffffff


	//   ....[57]....
        /*04f4*/ 	.word	0xffffffff


	//   ....[58]....
        /*04f8*/ 	.word	0xffffffff


	//   ....[59]....
        /*04fc*/ 	.word	0xffffffff


	//   ....[60]....
        /*0500*/ 	.word	0xffffffff


	//   ....[61]....
        /*0504*/ 	.word	0xffffffff


	//   ....[62]....
        /*0508*/ 	.word	0xffffffff


	//   ....[63]....
        /*050c*/ 	.word	0xffffffff


	//   ....[64]....
        /*0510*/ 	.word	0xffffffff


	//   ....[65]....
        /*0514*/ 	.word	0xffffffff


	//   ....[66]....
        /*0518*/ 	.word	0xffffffff


	//   ....[67]....
        /*051c*/ 	.word	0xffffffff


	//   ....[68]....
        /*0520*/ 	.word	0xffffffff


	//   ....[69]....
        /*0524*/ 	.word	0xffffffff


	//   ....[70]....
        /*0528*/ 	.word	0xffffffff


	//   ....[71]....
        /*052c*/ 	.word	0xffffffff


	//   ....[72]....
        /*0530*/ 	.word	0xffffffff


	//   ....[73]....
        /*0534*/ 	.word	0xffffffff


	//   ....[74]....
        /*0538*/ 	.word	0xffffffff


	//   ....[75]....
        /*053c*/ 	.word	0xffffffff


	//   ....[76]....
        /*0540*/ 	.word	0xffffffff


	//   ....[77]....
        /*0544*/ 	.word	0xffffffff


	//   ....[78]....
        /*0548*/ 	.word	0xffffffff


	//   ....[79]....
        /*054c*/ 	.word	0xffffffff


	//   ....[80]....
        /*0550*/ 	.word	0xffffffff


	//   ....[81]....
        /*0554*/ 	.word	0xffffffff


	//   ....[82]....
        /*0558*/ 	.word	0xffffffff


	//   ....[83]....
        /*055c*/ 	.word	0xffffffff


	//   ....[84]....
        /*0560*/ 	.word	0xffffffff


	//   ....[85]....
        /*0564*/ 	.word	0xffffffff


	//   ....[86]....
        /*0568*/ 	.word	0xffffffff


	//   ....[87]....
        /*056c*/ 	.word	0xffffffff


	//   ....[88]....
        /*0570*/ 	.word	0xffffffff


	//   ....[89]....
        /*0574*/ 	.word	0xffffffff


	//   ....[90]....
        /*0578*/ 	.word	0xffffffff


	//   ....[91]....
        /*057c*/ 	.word	0xffffffff


	//   ....[92]....
        /*0580*/ 	.word	0xffffffff


	//   ....[93]....
        /*0584*/ 	.word	0xffffffff


	//   ....[94]....
        /*0588*/ 	.word	0xffffffff


	//   ....[95]....
        /*058c*/ 	.word	0xffffffff


	//   ....[96]....
        /*0590*/ 	.word	0xffffffff


	//   ....[97]....
        /*0594*/ 	.word	0xffffffff


	//   ....[98]....
        /*0598*/ 	.word	0xffffffff


	//   ....[99]....
        /*059c*/ 	.word	0xffffffff


	//   ....[100]....
        /*05a0*/ 	.word	0xffffffff


	//   ....[101]....
        /*05a4*/ 	.word	0xffffffff


	//   ....[102]....
        /*05a8*/ 	.word	0xffffffff


	//   ....[103]....
        /*05ac*/ 	.word	0xffffffff


	//   ....[104]....
        /*05b0*/ 	.word	0xffffffff


	//   ....[105]....
        /*05b4*/ 	.word	0xffffffff


	//   ....[106]....
        /*05b8*/ 	.word	0xffffffff


	//   ....[107]....
        /*05bc*/ 	.word	0xffffffff


	//   ....[108]....
        /*05c0*/ 	.word	0xffffffff


	//   ....[109]....
        /*05c4*/ 	.word	0xffffffff


	//   ....[110]....
        /*05c8*/ 	.word	0xffffffff


	//   ....[111]....
        /*05cc*/ 	.word	0xffffffff


	//   ....[112]....
        /*05d0*/ 	.word	0xffffffff


	//   ....[113]....
        /*05d4*/ 	.word	0xffffffff


	//   ....[114]....
        /*05d8*/ 	.word	0xffffffff


	//   ....[115]....
        /*05dc*/ 	.word	0xffffffff


	//   ....[116]....
        /*05e0*/ 	.word	0xffffffff


	//   ....[117]....
        /*05e4*/ 	.word	0xffffffff


	//   ....[118]....
        /*05e8*/ 	.word	0xffffffff


	//   ....[119]....
        /*05ec*/ 	.word	0xffffffff


	//   ....[120]....
        /*05f0*/ 	.word	0xffffffff


	//   ....[121]....
        /*05f4*/ 	.word	0xffffffff


	//   ....[122]....
        /*05f8*/ 	.word	0xffffffff


	//   ....[123]....
        /*05fc*/ 	.word	0xffffffff


	//   ....[124]....
        /*0600*/ 	.word	0xffffffff


	//   ....[125]....
        /*0604*/ 	.word	0xffffffff


	//   ....[126]....
        /*0608*/ 	.word	0xffffffff


	//   ....[127]....
        /*060c*/ 	.word	0xffffffff


	//   ....[128]....
        /*0610*/ 	.word	0xffffffff


	//   ....[129]....
        /*0614*/ 	.word	0xffffffff


	//   ....[130]....
        /*0618*/ 	.word	0xffffffff


	//   ....[131]....
        /*061c*/ 	.word	0xffffffff


	//   ....[132]....
        /*0620*/ 	.word	0xffffffff


	//   ....[133]....
        /*0624*/ 	.word	0xffffffff


	//   ....[134]....
        /*0628*/ 	.word	0xffffffff


	//   ....[135]....
        /*062c*/ 	.word	0xffffffff


	//   ....[136]....
        /*0630*/ 	.word	0xffffffff


	//   ....[137]....
        /*0634*/ 	.word	0xffffffff


	//   ....[138]....
        /*0638*/ 	.word	0xffffffff


	//   ....[139]....
        /*063c*/ 	.word	0xffffffff


	//   ....[140]....
        /*0640*/ 	.word	0xffffffff


	//   ....[141]....
        /*0644*/ 	.word	0xffffffff


	//   ....[142]....
        /*0648*/ 	.word	0xffffffff


	//   ....[143]....
        /*064c*/ 	.word	0xffffffff


	//   ....[144]....
        /*0650*/ 	.word	0xffffffff


	//   ....[145]....
        /*0654*/ 	.word	0xffffffff


	//   ....[146]....
        /*0658*/ 	.word	0xffffffff


	//   ....[147]....
        /*065c*/ 	.word	0xffffffff


	//   ....[148]....
        /*0660*/ 	.word	0xffffffff


	//   ....[149]....
        /*0664*/ 	.word	0xffffffff


	//   ....[150]....
        /*0668*/ 	.word	0xffffffff


	//   ....[151]....
        /*066c*/ 	.word	0xffffffff


	//   ....[152]....
        /*0670*/ 	.word	0xffffffff


	//   ....[153]....
        /*0674*/ 	.word	0xffffffff


	//   ....[154]....
        /*0678*/ 	.word	0xffffffff


	//   ....[155]....
        /*067c*/ 	.word	0xffffffff


	//   ....[156]....
        /*0680*/ 	.word	0xffffffff


	//   ....[157]....
        /*0684*/ 	.word	0xffffffff


	//   ....[158]....
        /*0688*/ 	.word	0xffffffff


	//   ....[159]....
        /*068c*/ 	.word	0xffffffff


	//   ....[160]....
        /*0690*/ 	.word	0xffffffff


	//   ....[161]....
        /*0694*/ 	.word	0xffffffff


	//   ....[162]....
        /*0698*/ 	.word	0xffffffff


	//   ....[163]....
        /*069c*/ 	.word	0xffffffff


	//   ....[164]....
        /*06a0*/ 	.word	0xffffffff


	//   ....[165]....
        /*06a4*/ 	.word	0xffffffff


	//   ....[166]....
        /*06a8*/ 	.word	0xffffffff


	//   ....[167]....
        /*06ac*/ 	.word	0xffffffff


	//   ....[168]....
        /*06b0*/ 	.word	0xffffffff


	//   ....[169]....
        /*06b4*/ 	.word	0xffffffff


	//   ....[170]....
        /*06b8*/ 	.word	0xffffffff


	//   ....[171]....
        /*06bc*/ 	.word	0xffffffff


	//   ....[172]....
        /*06c0*/ 	.word	0xffffffff


	//----- nvinfo : EIATTR_COOP_GROUP_INSTR_OFFSETS
	.align		4
.L_390:
        /*06c4*/ 	.byte	0x04, 0x28
        /*06c6*/ 	.short	(.L_392 - .L_391)


	//   ....[0]....
.L_391:
        /*06c8*/ 	.word	0x00000090


	//   ....[1]....
        /*06cc*/ 	.word	0x00007160


	//   ....[2]....
        /*06d0*/ 	.word	0x000072f0


	//   ....[3]....
        /*06d4*/ 	.word	0x00007490


	//   ....[4]....
        /*06d8*/ 	.word	0x000074c0


	//   ....[5]....
        /*06dc*/ 	.word	0x000075a0


	//   ....[6]....
        /*06e0*/ 	.word	0x000075d0


	//   ....[7]....
        /*06e4*/ 	.word	0x000076c0


	//   ....[8]....
        /*06e8*/ 	.word	0x000076f0


	//   ....[9]....
        /*06ec*/ 	.word	0x000077e0


	//   ....[10]....
        /*06f0*/ 	.word	0x00007810


	//   ....[11]....
        /*06f4*/ 	.word	0x00007900


	//   ....[12]....
        /*06f8*/ 	.word	0x00007930


	//   ....[13]....
        /*06fc*/ 	.word	0x00007a20


	//   ....[14]....
        /*0700*/ 	.word	0x00007a50


	//   ....[15]....
        /*0704*/ 	.word	0x00007b60


	//   ....[16]....
        /*0708*/ 	.word	0x00007b90


	//   ....[17]....
        /*070c*/ 	.word	0x00008250


	//   ....[18]....
        /*0710*/ 	.word	0x00008290


	//   ....[19]....
        /*0714*/ 	.word	0x000082d0


	//   ....[20]....
        /*0718*/ 	.word	0x000082f0


	//   ....[21]....
        /*071c*/ 	.word	0x00008470


	//   ....[22]....
        /*0720*/ 	.word	0x00008530


	//   ....[23]....
        /*0724*/ 	.word	0x00008570


	//   ....[24]....
        /*0728*/ 	.word	0x000085b0


	//   ....[25]....
        /*072c*/ 	.word	0x00008740


	//   ....[26]....
        /*0730*/ 	.word	0x00008800


	//   ....[27]....
        /*0734*/ 	.word	0x00008840


	//   ....[28]....
        /*0738*/ 	.word	0x00008880


	//   ....[29]....
        /*073c*/ 	.word	0x00008a30


	//   ....[30]....
        /*0740*/ 	.word	0x00008af0


	//   ....[31]....
        /*0744*/ 	.word	0x00008b30


	//   ....[32]....
        /*0748*/ 	.word	0x00008b70


	//   ....[33]....
        /*074c*/ 	.word	0x00008d00


	//   ....[34]....
        /*0750*/ 	.word	0x00008dc0


	//   ....[35]....
        /*0754*/ 	.word	0x00008e00


	//   ....[36]....
        /*0758*/ 	.word	0x00008e40


	//   ....[37]....
        /*075c*/ 	.word	0x00008ff0


	//   ....[38]....
        /*0760*/ 	.word	0x000090b0


	//   ....[39]....
        /*0764*/ 	.word	0x000090f0


	//   ....[40]....
        /*0768*/ 	.word	0x00009130


	//   ....[41]....
        /*076c*/ 	.word	0x000092c0


	//   ....[42]....
        /*0770*/ 	.word	0x00009380


	//   ....[43]....
        /*0774*/ 	.word	0x000093c0


	//   ....[44]....
        /*0778*/ 	.word	0x00009400


	//   ....[45]....
        /*077c*/ 	.word	0x000095a0


	//   ....[46]....
        /*0780*/ 	.word	0x00009660


	//   ....[47]....
        /*0784*/ 	.word	0x000096a0


	//   ....[48]....
        /*0788*/ 	.word	0x000096e0


	//   ....[49]....
        /*078c*/ 	.word	0x0000c9c0


	//   ....[50]....
        /*0790*/ 	.word	0x0000ca10


	//   ....[51]....
        /*0794*/ 	.word	0x0000ca40


	//   ....[52]....
        /*0798*/ 	.word	0x0000ca90


	//   ....[53]....
        /*079c*/ 	.word	0x0000cb10


	//   ....[54]....
        /*07a0*/ 	.word	0x0000cb30


	//   ....[55]....
        /*07a4*/ 	.word	0x0000cb50


	//   ....[56]....
        /*07a8*/ 	.word	0x0000cb70


	//   ....[57]....
        /*07ac*/ 	.word	0x0000cd80


	//   ....[58]....
        /*07b0*/ 	.word	0x0000cdc0


	//   ....[59]....
        /*07b4*/ 	.word	0x0000cdf0


	//   ....[60]....
        /*07b8*/ 	.word	0x0000ce40


	//   ....[61]....
        /*07bc*/ 	.word	0x0000cfb0


	//   ....[62]....
        /*07c0*/ 	.word	0x0000cfd0


	//   ....[63]....
        /*07c4*/ 	.word	0x0000cff0


	//   ....[64]....
        /*07c8*/ 	.word	0x0000d010


	//   ....[65]....
        /*07cc*/ 	.word	0x0000d220


	//   ....[66]....
        /*07d0*/ 	.word	0x0000d260


	//   ....[67]....
        /*07d4*/ 	.word	0x0000d290


	//   ....[68]....
        /*07d8*/ 	.word	0x0000d2e0


	//   ....[69]....
        /*07dc*/ 	.word	0x0000d450


	//   ....[70]....
        /*07e0*/ 	.word	0x0000d470


	//   ....[71]....
        /*07e4*/ 	.word	0x0000d490


	//   ....[72]....
        /*07e8*/ 	.word	0x0000d4b0


	//   ....[73]....
        /*07ec*/ 	.word	0x0000d6c0


	//   ....[74]....
        /*07f0*/ 	.word	0x0000d700


	//   ....[75]....
        /*07f4*/ 	.word	0x0000d720


	//   ....[76]....
        /*07f8*/ 	.word	0x0000d770


	//   ....[77]....
        /*07fc*/ 	.word	0x0000d8e0


	//   ....[78]....
        /*0800*/ 	.word	0x0000d900


	//   ....[79]....
        /*0804*/ 	.word	0x0000d920


	//   ....[80]....
        /*0808*/ 	.word	0x0000d940


	//   ....[81]....
        /*080c*/ 	.word	0x00012450


	//   ....[82]....
        /*0810*/ 	.word	0x00012680


	//   ....[83]....
        /*0814*/ 	.word	0x00012820


	//   ....[84]....
        /*0818*/ 	.word	0x00012fa0


	//   ....[85]....
        /*081c*/ 	.word	0x00013650


	//   ....[86]....
        /*0820*/ 	.word	0x000137d0


	//   ....[87]....
        /*0824*/ 	.word	0x00013870


	//   ....[88]....
        /*0828*/ 	.word	0x00013960


	//   ....[89]....
        /*082c*/ 	.word	0x00013c20


	//   ....[90]....
        /*0830*/ 	.word	0x00013d20


	//   ....[91]....
        /*0834*/ 	.word	0x00013d50


	//   ....[92]....
        /*0838*/ 	.word	0x00013db0


	//   ....[93]....
        /*083c*/ 	.word	0x00016eb0


	//   ....[94]....
        /*0840*/ 	.word	0x00017070


	//   ....[95]....
        /*0844*/ 	.word	0x00017230


	//   ....[96]....
        /*0848*/ 	.word	0x00017850


	//   ....[97]....
        /*084c*/ 	.word	0x00017fb0


	//   ....[98]....
        /*0850*/ 	.word	0x000180b0


	//   ....[99]....
        /*0854*/ 	.word	0x000181d0


	//   ....[100]....
        /*0858*/ 	.word	0x00018320


	//   ....[101]....
        /*085c*/ 	.word	0x000183c0


	//   ....[102]....
        /*0860*/ 	.word	0x00018560


	//   ....[103]....
        /*0864*/ 	.word	0x000186c0


	//   ....[104]....
        /*0868*/ 	.word	0x00018720


	//   ....[105]....
        /*086c*/ 	.word	0x0001b560


	//   ....[106]....
        /*0870*/ 	.word	0x0001b5c0


	//   ....[107]....
        /*0874*/ 	.word	0x0001b5f0


	//   ....[108]....
        /*0878*/ 	.word	0x0001b620


	//   ....[109]....
        /*087c*/ 	.word	0x0001b670


	//   ....[110]....
        /*0880*/ 	.word	0x0001b6b0


	//   ....[111]....
        /*0884*/ 	.word	0x0001b970


	//   ....[112]....
        /*0888*/ 	.word	0x0001baf0


	//   ....[113]....
        /*088c*/ 	.word	0x0001e480


	//   ....[114]....
        /*0890*/ 	.word	0x0001e790


	//   ....[115]....
        /*0894*/ 	.word	0x0001ec60


	//   ....[116]....
        /*0898*/ 	.word	0x0001f0e0


	//   ....[117]....
        /*089c*/ 	.word	0x0001f850


	//   ....[118]....
        /*08a0*/ 	.word	0x0001f8a0


	//   ....[119]....
        /*08a4*/ 	.word	0x0001f9d0


	//   ....[120]....
        /*08a8*/ 	.word	0x0001fa20


	//   ....[121]....
        /*08ac*/ 	.word	0x0001fa50


	//   ....[122]....
        /*08b0*/ 	.word	0x0001fb90


	//   ....[123]....
        /*08b4*/ 	.word	0x0001fd90


	//   ....[124]....
        /*08b8*/ 	.word	0x0001ff30


	//   ....[125]....
        /*08bc*/ 	.word	0x000219c0


	//   ....[126]....
        /*08c0*/ 	.word	0x000219d0


	//   ....[127]....
        /*08c4*/ 	.word	0x000219e0


	//   ....[128]....
        /*08c8*/ 	.word	0x000219f0


	//   ....[129]....
        /*08cc*/ 	.word	0x00021a20


	//   ....[130]....
        /*08d0*/ 	.word	0x00021a40


	//   ....[131]....
        /*08d4*/ 	.word	0x00021a60


	//   ....[132]....
        /*08d8*/ 	.word	0x00021a70


	//   ....[133]....
        /*08dc*/ 	.word	0x000235b0


	//   ....[134]....
        /*08e0*/ 	.word	0x000235f0


	//   ....[135]....
        /*08e4*/ 	.word	0x00023620


	//   ....[136]....
        /*08e8*/ 	.word	0x00023640


	//   ....[137]....
        /*08ec*/ 	.word	0x00023660


	//   ....[138]....
        /*08f0*/ 	.word	0x00023680


	//   ....[139]....
        /*08f4*/ 	.word	0x00023690


	//   ....[140]....
        /*08f8*/ 	.word	0x000236a0


	//   ....[141]....
        /*08fc*/ 	.word	0x000238e0


	//   ....[142]....
        /*0900*/ 	.word	0x000238f0


	//   ....[143]....
        /*0904*/ 	.word	0x000239f0


	//   ....[144]....
        /*0908*/ 	.word	0x00023a20


	//   ....[145]....
        /*090c*/ 	.word	0x00023b00


	//   ....[146]....
        /*0910*/ 	.word	0x00023b30


	//   ....[147]....
        /*0914*/ 	.word	0x00023c10


	//   ....[148]....
        /*0918*/ 	.word	0x00023c40


	//   ....[149]....
        /*091c*/ 	.word	0x00023d20


	//   ....[150]....
        /*0920*/ 	.word	0x00023d50


	//   ....[151]....
        /*0924*/ 	.word	0x00023e30


	//   ....[152]....
        /*0928*/ 	.word	0x00023e60


	//   ....[153]....
        /*092c*/ 	.word	0x00023f40


	//   ....[154]....
        /*0930*/ 	.word	0x00023f70


	//   ....[155]....
        /*0934*/ 	.word	0x00024050


	//   ....[156]....
        /*0938*/ 	.word	0x00024070


	//   ....[157]....
        /*093c*/ 	.word	0x000247e0


	//   ....[158]....
        /*0940*/ 	.word	0x000247f0


	//   ....[159]....
        /*0944*/ 	.word	0x000248c0


	//   ....[160]....
        /*0948*/ 	.word	0x000248f0


	//   ....[161]....
        /*094c*/ 	.word	0x000249c0


	//   ....[162]....
        /*0950*/ 	.word	0x000249f0


	//   ....[163]....
        /*0954*/ 	.word	0x00024ac0


	//   ....[164]....
        /*0958*/ 	.word	0x00024af0


	//   ....[165]....
        /*095c*/ 	.word	0x00024bc0


	//   ....[166]....
        /*0960*/ 	.word	0x00024bf0


	//   ....[167]....
        /*0964*/ 	.word	0x00024cc0


	//   ....[168]....
        /*0968*/ 	.word	0x00024cf0


	//   ....[169]....
        /*096c*/ 	.word	0x00024dc0


	//   ....[170]....
        /*0970*/ 	.word	0x00024df0


	//   ....[171]....
        /*0974*/ 	.word	0x00024ec0


	//   ....[172]....
        /*0978*/ 	.word	0x00024ee0


	//----- nvinfo : EIATTR_EXIT_INSTR_OFFSETS
	.align		4
.L_392:
        /*097c*/ 	.byte	0x04, 0x1c
        /*097e*/ 	.short	(.L_394 - .L_393)


	//   ....[0]....
.L_393:
        /*0980*/ 	.word	0x00000370


	//   ....[1]....
        /*0984*/ 	.word	0x00024080


	//   ....[2]....
        /*0988*/ 	.word	0x000240e0


	//   ....[3]....
        /*098c*/ 	.word	0x00024140


	//   ....[4]....
        /*0990*/ 	.word	0x00024ef0


	//   ....[5]....
        /*0994*/ 	.word	0x00024f40


	//   ....[6]....
        /*0998*/ 	.word	0x00024fa0


	//----- nvinfo : EIATTR_CTAIDZ_USED
	.align		4
.L_394:
        /*099c*/ 	.byte	0x01, 0x04
	.zero		2


	//----- nvinfo : EIATTR_MAX_THREADS
	.align		4
        /*09a0*/ 	.byte	0x04, 0x05
        /*09a2*/ 	.short	(.L_396 - .L_395)
.L_395:
        /*09a4*/ 	.word	0x00000080
        /*09a8*/ 	.word	0x00000001
        /*09ac*/ 	.word	0x00000001


	//----- nvinfo : EIATTR_CRS_STACK_SIZE
	.align		4
.L_396:
        /*09b0*/ 	.byte	0x04, 0x1e
        /*09b2*/ 	.short	(.L_398 - .L_397)
.L_397:
        /*09b4*/ 	.word	0x00000000
.L_398:


//--------------------- .nv.info._ZN7cutlass13device_kernelIN5flash19enable_sm80_to_sm89INS1_16FlashAttnFwdSm80INS1_25CollectiveMainloopFwdSm80ILi4ELi1ELb0EN4cute5tupleIJNS5_1CILi128EEENS7_ILi64EEES8_EEELi128ENS_6half_tEfNS_4arch4Sm80ELb1ELb0ELb0ELb0ELb0ELb0ELb1ELb0EEENS1_21CollectiveEpilogueFwdINS6_IJS8_S8_S9_EEENS6_IJNS7_ILi1EEESH_SH_EEESB_SD_Li128ELb0ELb1ELb0ELb0EEENS1_30DynamicPersistentTileSchedulerILi128ELi128ELb0ELb1ELb0EEEEEEEEEvNT_6ParamsE --------------------------
	.section	.nv.info._ZN7cutlass13device_kernelIN5flash19enable_sm80_to_sm89INS1_16FlashAttnFwdSm80INS1_25CollectiveMainloopFwdSm80ILi4ELi1ELb0EN4cute5tupleIJNS5_1CILi128EEENS7_ILi64EEES8_EEELi128ENS_6half_tEfNS_4arch4Sm80ELb1ELb0ELb0ELb0ELb0ELb0ELb1ELb0EEENS1_21CollectiveEpilogueFwdINS6_IJS8_S8_S9_EEENS6_IJNS7_ILi1EEESH_SH_EEESB_SD_Li128ELb0ELb1ELb0ELb0EEENS1_30DynamicPersistentTileSchedulerILi128ELi128ELb0ELb1ELb0EEEEEEEEEvNT_6ParamsE,"",@"SHT_CUDA_INFO"
	.sectionflags	@""
	.align	4


	//----- nvinfo : EIATTR_CUDA_API_VERSION
	.align		4
        /*0000*/ 	.byte	0x04, 0x37
        /*0002*/ 	.short	(.L_400 - .L_399)
.L_399:
        /*0004*/ 	.word	0x00000082


	//----- nvinfo : EIATTR_SW2861232_WAR
	.align		4
.L_400:
        /*0008*/ 	.byte	0x01, 0x35
	.zero		2


	//----- nvinfo : EIATTR_PARAM_CBANK
	.align		4
        /*000c*/ 	.byte	0x04, 0x0a
        /*000e*/ 	.short	(.L_402 - .L_401)
	.align		4
.L_401:
        /*0010*/ 	.word	index@(.nv.constant0._ZN7cutlass13device_kernelIN5flash19enable_sm80_to_sm89INS1_16FlashAttnFwdSm80INS1_25CollectiveMainloopFwdSm80ILi4ELi1ELb0EN4cute5tupleIJNS5_1CILi128EEENS7_ILi64EEES8_EEELi128ENS_6half_tEfNS_4arch4Sm80ELb1ELb0ELb0ELb0ELb0ELb0ELb1ELb0EEENS1_21CollectiveEpilogueFwdINS6_IJS8_S8_S9_EEENS6_IJNS7_ILi1EEESH_SH_EEESB_SD_Li128ELb0ELb1ELb0ELb0EEENS1_30DynamicPersistentTileSchedulerILi128ELi128ELb0ELb1ELb0EEEEEEEEEvNT_6ParamsE)
        /*0014*/ 	.short	0x0160
        /*0016*/ 	.short	0x0428


	//----- nvinfo : EIATTR_CBANK_PARAM_SIZE
	.align		4
.L_402:
        /*0018*/ 	.byte	0x03, 0x19
        /*001a*/ 	.short	0x0428


	//----- nvinfo : EIATTR_KPARAM_INFO
	.align		4
        /*001c*/ 	.byte	0x04, 0x17
        /*001e*/ 	.short	(.L_404 - .L_403)
.L_403:
        /*0020*/ 	.word	0x00000000
        /*0024*/ 	.short	0x0000
        /*0026*/ 	.short	0x0000
        /*0028*/ 	.byte	0x00, 0xf0, 0xa1, 0x10


	//----- nvinfo : EIATTR_MAXREG_COUNT
	.align		4
.L_404:
        /*002c*/ 	.byte	0x03, 0x1b
        /*002e*/ 	.short	0x00ff


	//----- nvinfo : EIATTR_NUM_BARRIERS
	.align		4
        /*0030*/ 	.byte	0x02, 0x4c
        /*0032*/ 	.byte	0x06
	.zero		1


	//----- nvinfo : EIATTR_ANNOTATIONS
	.align		4
        /*0034*/ 	.byte	0x04, 0x55
        /*0036*/ 	.short	(.L_406 - .L_405)


	//   ....[0]....
.L_405:
        /* <DEDUP_REMOVED lines=101> */


	//----- nvinfo : EIATTR_MERCURY_ISA_VERSION
	.align		4
.L_406:
        /*0678*/ 	.byte	0x03, 0x5f
        /*067a*/ 	.short	0x0000


	//----- nvinfo : EIATTR_INT_WARP_WIDE_INSTR_OFFSETS
	.align		4
        /*067c*/ 	.byte	0x04, 0x31
        /*067e*/ 	.short	(.L_408 - .L_407)


	//   ....[0]....
.L_407:
        /*0680*/ 	.word	0x0000f9f0


	//   ....[1]....
        /*0684*/ 	.word	0x0000fa70


	//----- nvinfo : EIATTR_COOP_GROUP_MASK_REGIDS
	.align		4
.L_408:
        /*0688*/ 	.byte	0x04, 0x29
        /*068a*/ 	.short	(.L_410 - .L_409)


	//   ....[0]....
.L_409:
        /*068c*/ 	.word	0xffffffff


	//   ....[1]....
        /*0690*/ 	.word	0xffffffff


	//   ....[2]....
        /*0694*/ 	.word	0xffffffff


	//   ....[3]....
        /*0698*/ 	.word	0xffffffff


	//   ....[4]....
        /*069c*/ 	.word	0xffffffff


	//   ....[5]....
        /*06a0*/ 	.word	0xffffffff


	//   ....[6]....
        /*06a4*/ 	.word	0xffffffff


	//   ....[7]....
        /*06a8*/ 	.word	0xffffffff


	//   ....[8]....
        /*06ac*/ 	.word	0xffffffff


	//   ....[9]....
        /*06b0*/ 	.word	0xffffffff


	//   ....[10]....
        /*06b4*/ 	.word	0xffffffff


	//   ....[11]....
        /*06b8*/ 	.word	0xffffffff


	//   ....[12]....
        /*06bc*/ 	.word	0xffffffff


	//   ....[13]....
        /*06c0*/ 	.word	0xffffffff


	//   ....[14]....
        /*06c4*/ 	.word	0xffffffff


	//   ....[15]....
        /*06c8*/ 	.word	0xffffffff


	//   ....[16]....
        /*06cc*/ 	.word	0xffffffff


	//   ....[17]....
        /*06d0*/ 	.word	0xffffffff


	//   ....[18]....
        /*06d4*/ 	.word	0xffffffff


	//   ....[19]....
        /*06d8*/ 	.word	0xffffffff


	//   ....[20]....
        /*06dc*/ 	.word	0xffffffff


	//   ....[21]....
        /*06e0*/ 	.word	0xffffffff


	//   ....[22]....
        /*06e4*/ 	.word	0xffffffff


	//   ....[23]....
        /*06e8*/ 	.word	0xffffffff


	//   ....[24]....
        /*06ec*/ 	.word	0xffffffff


	//   ....[25]....
        /*06f0*/ 	.word	0xffffffff


	//   ....[26]....
        /*06f4*/ 	.word	0xffffffff


	//   ....[27]....
        /*06f8*/ 	.word	0xffffffff


	//   ....[28]....
        /*06fc*/ 	.word	0xffffffff


	//   ....[29]....
        /*0700*/ 	.word	0xffffffff


	//   ....[30]....
        /*0704*/ 	.word	0xffffffff


	//   ....[31]....
        /*0708*/ 	.word	0xffffffff


	//   ....[32]....
        /*070c*/ 	.word	0xffffffff


	//   ....[33]....
        /*0710*/ 	.word	0xffffffff


	//   ....[34]....
        /*0714*/ 	.word	0xffffffff


	//   ....[35]....
        /*0718*/ 	.word	0xffffffff


	//   ....[36]....
        /*071c*/ 	.word	0xffffffff


	//   ....[37]....
        /*0720*/ 	.word	0xffffffff


	//   ....[38]....
        /*0724*/ 	.word	0xffffffff


	//   ....[39]....
        /*0728*/ 	.word	0xffffffff


	//   ....[40]....
        /*072c*/ 	.word	0xffffffff


	//   ....[41]....
        /*0730*/ 	.word	0xffffffff


	//   ....[42]....
        /*0734*/ 	.word	0xffffffff


	//   ....[43]....
        /*0738*/ 	.word	0xffffffff


	//   ....[44]....
        /*073c*/ 	.word	0xffffffff


	//   ....[45]....
        /*0740*/ 	.word	0xffffffff


	//   ....[46]....
        /*0744*/ 	.word	0xffffffff


	//   ....[47]....
        /*0748*/ 	.word	0xffffffff


	//   ....[48]....
        /*074c*/ 	.word	0xffffffff


	//   ....[49]....
        /*0750*/ 	.word	0xffffffff


	//   ....[50]....
        /*0754*/ 	.word	0xffffffff


	//   ....[51]....
        /*0758*/ 	.word	0xffffffff


	//   ....[52]....
        /*075c*/ 	.word	0xffffffff


	//   ....[53]....
        /*0760*/ 	.word	0xffffffff


	//   ....[54]....
        /*0764*/ 	.word	0xffffffff


	//   ....[55]....
        /*0768*/ 	.word	0xffffffff


	//   ....[56]....
        /*076c*/ 	.word	0xffffffff


	//   ....[57]....
        /*0770*/ 	.word	0xffffffff


	//   ....[58]....
        /*0774*/ 	.word	0xffffffff


	//   ....[59]....
        /*0778*/ 	.word	0xffffffff


	//   ....[60]....
        /*077c*/ 	.word	0xffffffff


	//   ....[61]....
        /*0780*/ 	.word	0xffffffff


	//   ....[62]....
        /*0784*/ 	.word	0xffffffff


	//   ....[63]....
        /*0788*/ 	.word	0xffffffff


	//   ....[64]....
        /*078c*/ 	.word	0xffffffff


	//   ....[65]....
        /*0790*/ 	.word	0xffffffff


	//   ....[66]....
        /*0794*/ 	.word	0xffffffff


	//   ....[67]....
        /*0798*/ 	.word	0xffffffff


	//   ....[68]....
        /*079c*/ 	.word	0xffffffff


	//   ....[69]....
        /*07a0*/ 	.word	0xffffffff


	//   ....[70]....
        /*07a4*/ 	.word	0xffffffff


	//   ....[71]....
        /*07a8*/ 	.word	0xffffffff


	//   ....[72]....
        /*07ac*/ 	.word	0xffffffff


	//   ....[73]....
        /*07b0*/ 	.word	0xffffffff


	//   ....[74]....
        /*07b4*/ 	.word	0xffffffff


	//   ....[75]....
        /*07b8*/ 	.word	0xffffffff


	//   ....[76]....
        /*07bc*/ 	.word	0xffffffff


	//   ....[77]....
        /*07c0*/ 	.word	0xffffffff


	//   ....[78]....
        /*07c4*/ 	.word	0xffffffff


	//   ....[79]....
        /*07c8*/ 	.word	0xffffffff


	//   ....[80]....
        /*07cc*/ 	.word	0xffffffff


	//   ....[81]....
        /*07d0*/ 	.word	0xffffffff


	//   ....[82]....
        /*07d4*/ 	.word	0xffffffff


	//   ....[83]....
        /*07d8*/ 	.word	0xffffffff


	//   ....[84]....
        /*07dc*/ 	.word	0xffffffff


	//   ....[85]....
        /*07e0*/ 	.word	0xffffffff


	//   ....[86]....
        /*07e4*/ 	.word	0xffffffff


	//   ....[87]....
        /*07e8*/ 	.word	0xffffffff


	//   ....[88]....
        /*07ec*/ 	.word	0xffffffff


	//   ....[89]....
        /*07f0*/ 	.word	0xffffffff


	//   ....[90]....
        /*07f4*/ 	.word	0xffffffff


	//   ....[91]....
        /*07f8*/ 	.word	0xffffffff


	//   ....[92]....
        /*07fc*/ 	.word	0xffffffff


	//   ....[93]....
        /*0800*/ 	.word	0xffffffff


	//   ....[94]....
        /*0804*/ 	.word	0xffffffff


	//   ....[95]....
        /*0808*/ 	.word	0xffffffff


	//   ....[96]....
        /*080c*/ 	.word	0xffffffff


	//   ....[97]....
        /*0810*/ 	.word	0xffffffff


	//   ....[98]....
        /*0814*/ 	.word	0xffffffff


	//   ....[99]....
        /*0818*/ 	.word	0xffffffff


	//   ....[100]....
        /*081c*/ 	.word	0xffffffff


	//   ....[101]....
        /*0820*/ 	.word	0xffffffff


	//   ....[102]....
        /*0824*/ 	.word	0xffffffff


	//   ....[103]....
        /*0828*/ 	.word	0xffffffff


	//   ....[104]....
        /*082c*/ 	.word	0xffffffff


	//   ....[105]....
        /*0830*/ 	.word	0xffffffff


	//   ....[106]....
        /*0834*/ 	.word	0xffffffff


	//   ....[107]....
        /*0838*/ 	.word	0xffffffff


	//   ....[108]....
        /*083c*/ 	.word	0xffffffff


	//   ....[109]....
        /*0840*/ 	.word	0xffffffff


	//   ....[110]....
        /*0844*/ 	.word	0xffffffff


	//   ....[111]....
        /*0848*/ 	.word	0xffffffff


	//   ....[112]....
        /*084c*/ 	.word	0xffffffff


	//   ....[113]....
        /*0850*/ 	.word	0xffffffff


	//   ....[114]....
        /*0854*/ 	.word	0xffffffff


	//   ....[115]....
        /*0858*/ 	.word	0xffffffff


	//   ....[116]....
        /*085c*/ 	.word	0xffffffff


	//   ....[117]....
        /*0860*/ 	.word	0xffffffff


	//   ....[118]....
        /*0864*/ 	.word	0xffffffff


	//   ....[119]....
        /*0868*/ 	.word	0xffffffff


	//   ....[120]....
        /*086c*/ 	.word	0xffffffff


	//   ....[121]....
        /*0870*/ 	.word	0xffffffff


	//   ....[122]....
        /*0874*/ 	.word	0xffffffff


	//   ....[123]....
        /*0878*/ 	.word	0xffffffff


	//   ....[124]....
        /*087c*/ 	.word	0xffffffff


	//   ....[125]....
        /*0880*/ 	.word	0xffffffff


	//   ....[126]....
        /*0884*/ 	.word	0xffffffff


	//   ....[127]....
        /*0888*/ 	.word	0xffffffff


	//   ....[128]....
        /*088c*/ 	.word	0xffffffff


	//   ....[129]....
        /*0890*/ 	.word	0xffffffff


	//   ....[130]....
        /*0894*/ 	.word	0xffffffff


	//   ....[131]....
        /*0898*/ 	.word	0xffffffff


	//   ....[132]....
        /*089c*/ 	.word	0xffffffff


	//   ....[133]....
        /*08a0*/ 	.word	0xffffffff


	//   ....[134]....
        /*08a4*/ 	.word	0xffffffff


	//   ....[135]....
        /*08a8*/ 	.word	0xffffffff


	//   ....[136]....
        /*08ac*/ 	.word	0xffffffff


	//   ....[137]....
        /*08b0*/ 	.word	0xffffffff


	//   ....[138]....
        /*08b4*/ 	.word	0xffffffff


	//   ....[139]....
        /*08b8*/ 	.word	0xffffffff


	//----- nvinfo : EIATTR_COOP_GROUP_INSTR_OFFSETS
	.align		4
.L_410:
        /*08bc*/ 	.byte	0x04, 0x28
        /*08be*/ 	.short	(.L_412 - .L_411)


	//   ....[0]....
.L_411:
        /*08c0*/ 	.word	0x00000050


	//   ....[1]....
        /*08c4*/ 	.word	0x00001840


	//   ....[2]....
        /*08c8*/ 	.word	0x00001860


	//   ....[3]....
        /*08cc*/ 	.word	0x000019a0


	//   ....[4]....
        /*08d0*/ 	.word	0x000019b0


	//   ....[5]....
        /*08d4*/ 	.word	0x00001ae0


	//   ....[6]....
        /*08d8*/ 	.word	0x00001b00


	//   ....[7]....
        /*08dc*/ 	.word	0x00001c30


	//   ....[8]....
        /*08e0*/ 	.word	0x00001c40


	//   ....[9]....
        /*08e4*/ 	.word	0x00001d70


	//   ....[10]....
        /*08e8*/ 	.word	0x00001d90


	//   ....[11]....
        /*08ec*/ 	.word	0x00001ec0


	//   ....[12]....
        /*08f0*/ 	.word	0x00001ed0


	//   ....[13]....
        /*08f4*/ 	.word	0x00002000


	//   ....[14]....
        /*08f8*/ 	.word	0x00002020


	//   ....[15]....
        /*08fc*/ 	.word	0x00002150


	//   ....[16]....
        /*0900*/ 	.word	0x00002160


	//   ....[17]....
        /*0904*/ 	.word	0x00003720


	//   ....[18]....
        /*0908*/ 	.word	0x00003730


	//   ....[19]....
        /*090c*/ 	.word	0x00003740


	//   ....[20]....
        /*0910*/ 	.word	0x00003750


	//   ....[21]....
        /*0914*/ 	.word	0x00003bf0


	//   ....[22]....
        /*0918*/ 	.word	0x00003d70


	//   ....[23]....
        /*091c*/ 	.word	0x00003f70


	//   ....[24]....
        /*0920*/ 	.word	0x00004340


	//   ....[25]....
        /*0924*/ 	.word	0x000043e0


	//   ....[26]....
        /*0928*/ 	.word	0x00004650


	//   ....[27]....
        /*092c*/ 	.word	0x00004670


	//   ....[28]....
        /*0930*/ 	.word	0x00004720


	//   ....[29]....
        /*0934*/ 	.word	0x00006e20


	//   ....[30]....
        /*0938*/ 	.word	0x00006e30


	//   ....[31]....
        /*093c*/ 	.word	0x00006e40


	//   ....[32]....
        /*0940*/ 	.word	0x00006e60


	//   ....[33]....
        /*0944*/ 	.word	0x00008200


	//   ....[34]....
        /*0948*/ 	.word	0x00008260


	//   ....[35]....
        /*094c*/ 	.word	0x00008290


	//   ....[36]....
        /*0950*/ 	.word	0x000082b0


	//   ....[37]....
        /*0954*/ 	.word	0x000082f0


	//   ....[38]....
        /*0958*/ 	.word	0x00008340


	//   ....[39]....
        /*095c*/ 	.word	0x00008380


	//   ....[40]....
        /*0960*/ 	.word	0x000083a0


	//   ....[41]....
        /*0964*/ 	.word	0x0000c470


	//   ....[42]....
        /*0968*/ 	.word	0x0000c4c0


	//   ....[43]....
        /*096c*/ 	.word	0x0000c540


	//   ....[44]....
        /*0970*/ 	.word	0x0000c5a0


	//   ....[45]....
        /*0974*/ 	.word	0x0000c5d0


	//   ....[46]....
        /*0978*/ 	.word	0x0000c690


	//   ....[47]....
        /*097c*/ 	.word	0x0000cb80


	//   ....[48]....
        /*0980*/ 	.word	0x0000ccb0


	//   ....[49]....
        /*0984*/ 	.word	0x0000edf0


	//   ....[50]....
        /*0988*/ 	.word	0x0000ee60


	//   ....[51]....
        /*098c*/ 	.word	0x0000ee70


	//   ....[52]....
        /*0990*/ 	.word	0x0000ee80


	//   ....[53]....
        /*0994*/ 	.word	0x0000eeb0


	//   ....[54]....
        /*0998*/ 	.word	0x0000eed0


	//   ....[55]....
        /*099c*/ 	.word	0x0000eee0


	//   ....[56]....
        /*09a0*/ 	.word	0x0000eef0


	//   ....[57]....
        /*09a4*/ 	.word	0x00010440


	//   ....[58]....
        /*09a8*/ 	.word	0x00010860


	//   ....[59]....
        /*09ac*/ 	.word	0x00010880


	//   ....[60]....
        /*09b0*/ 	.word	0x000108a0


	//   ....[61]....
        /*09b4*/ 	.word	0x000108b0


	//   ....[62]....
        /*09b8*/ 	.word	0x000108c0


	//   ....[63]....
        /*09bc*/ 	.word	0x000108d0


	//   ....[64]....
        /*09c0*/ 	.word	0x000108e0


	//   ....[65]....
        /*09c4*/ 	.word	0x000108f0


	//   ....[66]....
        /*09c8*/ 	.word	0x00010b80


	//   ....[67]....
        /*09cc*/ 	.word	0x00010b90


	//   ....[68]....
        /*09d0*/ 	.word	0x00010c70


	//   ....[69]....
        /*09d4*/ 	.word	0x00010ca0


	//   ....[70]....
        /*09d8*/ 	.word	0x00010d60


	//   ....[71]....
        /*09dc*/ 	.word	0x00010d90


	//   ....[72]....
        /*09e0*/ 	.word	0x00010e50


	//   ....[73]....
        /*09e4*/ 	.word	0x00010e80


	//   ....[74]....
        /*09e8*/ 	.word	0x00010f40


	//   ....[75]....
        /*09ec*/ 	.word	0x00010f70


	//   ....[76]....
        /*09f0*/ 	.word	0x00011030


	//   ....[77]....
        /*09f4*/ 	.word	0x00011060


	//   ....[78]....
        /*09f8*/ 	.word	0x00011120


	//   ....[79]....
        /*09fc*/ 	.word	0x00011150


	//   ....[80]....
        /*0a00*/ 	.word	0x00011210


	//   ....[81]....
        /*0a04*/ 	.word	0x00011230


	//   ....[82]....
        /*0a08*/ 	.word	0x000117a0


	//   ....[83]....
        /*0a0c*/ 	.word	0x000117c0


	//   ....[84]....
        /*0a10*/ 	.word	0x000118f0


	//   ....[85]....
        /*0a14*/ 	.word	0x00011900


	//   ....[86]....
        /*0a18*/ 	.word	0x00011a20


	//   ....[87]....
        /*0a1c*/ 	.word	0x00011a40


	//   ....[88]....
        /*0a20*/ 	.word	0x00011b60


	//   ....[89]....
        /*0a24*/ 	.word	0x00011b70


	//   ....[90]....
        /*0a28*/ 	.word	0x00011c90


	//   ....[91]....
        /*0a2c*/ 	.word	0x00011cb0


	//   ....[92]....
        /*0a30*/ 	.word	0x00011dd0


	//   ....[93]....
        /*0a34*/ 	.word	0x00011de0


	//   ....[94]....
        /*0a38*/ 	.word	0x00011f00


	//   ....[95]....
        /*0a3c*/ 	.word	0x00011f20


	//   ....[96]....
        /*0a40*/ 	.word	0x00012040


	//   ....[97]....
        /*0a44*/ 	.word	0x00012050


	//   ....[98]....
        /*0a48*/ 	.word	0x000121e0


	//   ....[99]....
        /*0a4c*/ 	.word	0x000122d0


	//   ....[100]....
        /*0a50*/ 	.word	0x00012340


	//   ....[101]....
        /*0a54*/ 	.word	0x000123a0


	//   ....[102]....
        /*0a58*/ 	.word	0x00012400


	//   ....[103]....
        /*0a5c*/ 	.word	0x00012460


	//   ....[104]....
        /*0a60*/ 	.word	0x000124d0


	//   ....[105]....
        /*0a64*/ 	.word	0x00012530


	//   ....[106]....
        /*0a68*/ 	.word	0x00012590


	//   ....[107]....
        /*0a6c*/ 	.word	0x000125f0


	//   ....[108]....
        /*0a70*/ 	.word	0x00012660


	//   ....[109]....
        /*0a74*/ 	.word	0x000126c0


	//   ....[110]....
        /*0a78*/ 	.word	0x00012720


	//   ....[111]....
        /*0a7c*/ 	.word	0x00012780


	//   ....[112]....
        /*0a80*/ 	.word	0x000127f0


	//   ....[113]....
        /*0a84*/ 	.word	0x00012850


	//   ....[114]....
        /*0a88*/ 	.word	0x000128b0


	//   ....[115]....
        /*0a8c*/ 	.word	0x00012910


	//   ....[116]....
        /*0a90*/ 	.word	0x00012970


	//   ....[117]....
        /*0a94*/ 	.word	0x000129c0


	//   ....[118]....
        /*0a98*/ 	.word	0x00012a20


	//   ....[119]....
        /*0a9c*/ 	.word	0x00012a70


	//   ....[120]....
        /*0aa0*/ 	.word	0x00012ad0


	//   ....[121]....
        /*0aa4*/ 	.word	0x00012b20


	//   ....[122]....
        /*0aa8*/ 	.word	0x00012b80


	//   ....[123]....
        /*0aac*/ 	.word	0x00012be0


	//   ....[124]....
        /*0ab0*/ 	.word	0x00012c50


	//   ....[125]....
        /*0ab4*/ 	.word	0x00012cb0


	//   ....[126]....
        /*0ab8*/ 	.word	0x00012d10


	//   ....[127]....
        /*0abc*/ 	.word	0x00012d70


	//   ....[128]....
        /*0ac0*/ 	.word	0x00012de0


	//   ....[129]....
        /*0ac4*/ 	.word	0x00012e40


	//   ....[130]....
        /*0ac8*/ 	.word	0x00012ea0


	//   ....[131]....
        /*0acc*/ 	.word	0x00012f00


	//   ....[132]....
        /*0ad0*/ 	.word	0x00012f70


	//   ....[133]....
        /*0ad4*/ 	.word	0x00012fd0


	//   ....[134]....
        /*0ad8*/ 	.word	0x00013030


	//   ....[135]....
        /*0adc*/ 	.word	0x00013090


	//   ....[136]....
        /*0ae0*/ 	.word	0x00013100


	//   ....[137]....
        /*0ae4*/ 	.word	0x00013160


	//   ....[138]....
        /*0ae8*/ 	.word	0x000131c0


	//   ....[139]....
        /*0aec*/ 	.word	0x00013230


	//----- nvinfo : EIATTR_EXIT_INSTR_OFFSETS
	.align		4
.L_412:
        /*0af0*/ 	.byte	0x04, 0x1c
        /*0af2*/ 	.short	(.L_414 - .L_413)


	//   ....[0]....
.L_413:
        /*0af4*/ 	.word	0x000000a0


	//   ....[1]....
        /*0af8*/ 	.word	0x00012280


	//----- nvinfo : EIATTR_MAX_THREADS
	.align		4
.L_414:
        /*0afc*/ 	.byte	0x04, 0x05
        /*0afe*/ 	.short	(.L_416 - .L_415)
.L_415:
        /*0b00*/ 	.word	0x00000080
        /*0b04*/ 	.word	0x00000001
        /*0b08*/ 	.word	0x00000001


	//----- nvinfo : EIATTR_CRS_STACK_SIZE
	.align		4
.L_416:
        /*0b0c*/ 	.byte	0x04, 0x1e
        /*0b0e*/ 	.short	(.L_418 - .L_417)
.L_417:
        /*0b10*/ 	.word	0x00000000
.L_418:


//--------------------- .nv.info._ZN7cutlass13device_kernelIN5flash19enable_sm80_to_sm89INS1_16FlashAttnFwdSm80INS1_25CollectiveMainloopFwdSm80ILi4ELi1ELb0EN4cute5tupleIJNS5_1CILi128EEENS7_ILi64EEES8_EEELi128ENS_6half_tEfNS_4arch4Sm80ELb1ELb0ELb0ELb1ELb0ELb0ELb1ELb0EEENS1_21CollectiveEpilogueFwdINS6_IJS8_S8_S9_EEENS6_IJNS7_ILi1EEESH_SH_EEESB_SD_Li128ELb1ELb1ELb0ELb0EEENS1_19SingleTileSchedulerILb1ELb0ELb1ELi128EEEEEEEEEvNT_6ParamsE --------------------------
	.section	.nv.info._ZN7cutlass13device_kernelIN5flash19enable_sm80_to_sm89INS1_16FlashAttnFwdSm80INS1_25CollectiveMainloopFwdSm80ILi4ELi1ELb0EN4cute5tupleIJNS5_1CILi128EEENS7_ILi64EEES8_EEELi128ENS_6half_tEfNS_4arch4Sm80ELb1ELb0ELb0ELb1ELb0ELb0ELb1ELb0EEENS1_21CollectiveEpilogueFwdINS6_IJS8_S8_S9_EEENS6_IJNS7_ILi1EEESH_SH_EEESB_SD_Li128ELb1ELb1ELb0ELb0EEENS1_19SingleTileSchedulerILb1ELb0ELb1ELi128EEEEEEEEEvNT_6ParamsE,"",@"SHT_CUDA_INFO"
	.sectionflags	@""
	.align	4


	//----- nvinfo : EIATTR_CUDA_API_VERSION
	.align		4
        /*0000*/ 	.byte	0x04, 0x37
        /*0002*/ 	.short	(.L_420 - .L_419)
.L_419:
        /*0004*/ 	.word	0x00000082


	//----- nvinfo : EIATTR_SW2861232_WAR
	.align		4
.L_420:
        /*0008*/ 	.byte	0x01, 0x35
	.zero		2


	//----- nvinfo : EIATTR_PARAM_CBANK
	.align		4
        /*000c*/ 	.byte	0x04, 0x0a
        /*000e*/ 	.short	(.L_422 - .L_421)
	.align		4
.L_421:
        /*0010*/ 	.word	index@(.nv.constant0._ZN7cutlass13device_kernelIN5flash19enable_sm80_to_sm89INS1_16FlashAttnFwdSm80INS1_25CollectiveMainloopFwdSm80ILi4ELi1ELb0EN4cute5tupleIJNS5_1CILi128EEENS7_ILi64EEES8_EEELi128ENS_6half_tEfNS_4arch4Sm80ELb1ELb0ELb0ELb1ELb0ELb0ELb1ELb0EEENS1_21CollectiveEpilogueFwdINS6_IJS8_S8_S9_EEENS6_IJNS7_ILi1EEESH_SH_EEESB_SD_Li128ELb1ELb1ELb0ELb0EEENS1_19SingleTileSchedulerILb1ELb0ELb1ELi128EEEEEEEEEvNT_6ParamsE)
        /*0014*/ 	.short	0x0160
        /*0016*/ 	.short	0x0418


	//----- nvinfo : EIATTR_CBANK_PARAM_SIZE
	.align		4
.L_422:
        /*0018*/ 	.byte	0x03, 0x19
        /*001a*/ 	.short	0x0418


	//----- nvinfo : EIATTR_KPARAM_INFO
	.align		4
        /*001c*/ 	.byte	0x04, 0x17
        /*001e*/ 	.short	(.L_424 - .L_423)
.L_423:
        /*0020*/ 	.word	0x00000000
        /*0024*/ 	.short	0x0000
        /*0026*/ 	.short	0x0000
        /*0028*/ 	.byte	0x00, 0xf0, 0x61, 0x10


	//----- nvinfo : EIATTR_MAXREG_COUNT
	.align		4
.L_424:
        /*002c*/ 	.byte	0x03, 0x1b
        /*002e*/ 	.short	0x00ff


	//----- nvinfo : EIATTR_NUM_BARRIERS
	.align		4
        /*0030*/ 	.byte	0x02, 0x4c
        /*0032*/ 	.byte	0x02
	.zero		1


	//----- nvinfo : EIATTR_ANNOTATIONS
	.align		4
        /*0034*/ 	.byte	0x04, 0x55
        /*0036*/ 	.short	(.L_426 - .L_425)


	//   ....[0]....
.L_425:
        /* <DEDUP_REMOVED lines=71> */


	//----- nvinfo : EIATTR_MERCURY_ISA_VERSION
	.align		4
.L_426:
        /*0490*/ 	.byte	0x03, 0x5f
        /*0492*/ 	.short	0x0000


	//----- nvinfo : EIATTR_INT_WARP_WIDE_INSTR_OFFSETS
	.align		4
        /*0494*/ 	.byte	0x04, 0x31
        /*0496*/ 	.short	(.L_428 - .L_427)


	//   ....[0]....
.L_427:
        /*0498*/ 	.word	0x00001e80


	//----- nvinfo : EIATTR_COOP_GROUP_MASK_REGIDS
	.align		4
.L_428:
        /*049c*/ 	.byte	0x04, 0x29
        /*049e*/ 	.short	(.L_430 - .L_429)


	//   ....[0]....
.L_429:
        /*04a0*/ 	.word	0xffffffff


	//   ....[1]....
        /*04a4*/ 	.word	0xffffffff


	//   ....[2]....
        /*04a8*/ 	.word	0xffffffff


	//   ....[3]....
        /*04ac*/ 	.word	0xffffffff


	//   ....[4]....
        /*04b0*/ 	.word	0xffffffff


	//   ....[5]....
        /*04b4*/ 	.word	0xffffffff


	//   ....[6]....
        /*04b8*/ 	.word	0xffffffff


	//   ....[7]....
        /*04bc*/ 	.word	0xffffffff


	//   ....[8]....
        /*04c0*/ 	.word	0xffffffff


	//   ....[9]....
        /*04c4*/ 	.word	0xffffffff


	//   ....[10]....
        /*04c8*/ 	.word	0xffffffff


	//   ....[11]....
        /*04cc*/ 	.word	0xffffffff


	//   ....[12]....
        /*04d0*/ 	.word	0xffffffff


	//   ....[13]....
        /*04d4*/ 	.word	0xffffffff


	//   ....[14]....
        /*04d8*/ 	.word	0xffffffff


	//   ....[15]....
        /*04dc*/ 	.word	0xffffffff


	//   ....[16]....
        /*04e0*/ 	.word	0xffffffff


	//   ....[17]....
        /*04e4*/ 	.word	0xffffffff


	//   ....[18]....
        /*04e8*/ 	.word	0xffffffff


	//   ....[19]....
        /*04ec*/ 	.word	0xffffffff


	//   ....[20]....
        /*04f0*/ 	.word	0xffffffff


	//   ....[21]....
        /*04f4*/ 	.word	0xffffffff


	//   ....[22]....
        /*04f8*/ 	.word	0xffffffff


	//   ....[23]....
        /*04fc*/ 	.word	0xffffffff


	//   ....[24]....
        /*0500*/ 	.word	0xffffffff


	//   ....[25]....
        /*0504*/ 	.word	0xffffffff


	//   ....[26]....
        /*0508*/ 	.word	0xffffffff


	//   ....[27]....
        /*050c*/ 	.word	0xffffffff


	//   ....[28]....
        /*0510*/ 	.word	0xffffffff


	//   ....[29]....
        /*0514*/ 	.word	0xffffffff


	//   ....[30]....
        /*0518*/ 	.word	0xffffffff


	//   ....[31]....
        /*051c*/ 	.word	0xffffffff


	//   ....[32]....
        /*0520*/ 	.word	0xffffffff


	//   ....[33]....
        /*0524*/ 	.word	0xffffffff


	//   ....[34]....
        /*0528*/ 	.word	0xffffffff


	//   ....[35]....
        /*052c*/ 	.word	0xffffffff


	//   ....[36]....
        /*0530*/ 	.word	0xffffffff


	//   ....[37]....
        /*0534*/ 	.word	0xffffffff


	//   ....[38]....
        /*0538*/ 	.word	0xffffffff


	//   ....[39]....
        /*053c*/ 	.word	0xffffffff


	//   ....[40]....
        /*0540*/ 	.word	0xffffffff


	//   ....[41]....
        /*0544*/ 	.word	0xffffffff


	//   ....[42]....
        /*0548*/ 	.word	0xffffffff


	//   ....[43]....
        /*054c*/ 	.word	0xffffffff


	//   ....[44]....
        /*0550*/ 	.word	0xffffffff


	//   ....[45]....
        /*0554*/ 	.word	0xffffffff


	//   ....[46]....
        /*0558*/ 	.word	0xffffffff


	//   ....[47]....
        /*055c*/ 	.word	0xffffffff


	//   ....[48]....
        /*0560*/ 	.word	0xffffffff


	//   ....[49]....
        /*0564*/ 	.word	0xffffffff


	//   ....[50]....
        /*0568*/ 	.word	0xffffffff


	//   ....[51]....
        /*056c*/ 	.word	0xffffffff


	//   ....[52]....
        /*0570*/ 	.word	0xffffffff


	//   ....[53]....
        /*0574*/ 	.word	0xffffffff


	//   ....[54]....
        /*0578*/ 	.word	0xffffffff


	//   ....[55]....
        /*057c*/ 	.word	0xffffffff


	//   ....[56]....
        /*0580*/ 	.word	0xffffffff


	//   ....[57]....
        /*0584*/ 	.word	0xffffffff


	//   ....[58]....
        /*0588*/ 	.word	0xffffffff


	//   ....[59]....
        /*058c*/ 	.word	0xffffffff


	//   ....[60]....
        /*0590*/ 	.word	0xffffffff


	//   ....[61]....
        /*0594*/ 	.word	0xffffffff


	//   ....[62]....
        /*0598*/ 	.word	0xffffffff


	//   ....[63]....
        /*059c*/ 	.word	0xffffffff


	//   ....[64]....
        /*05a0*/ 	.word	0xffffffff


	//   ....[65]....
        /*05a4*/ 	.word	0xffffffff


	//   ....[66]....
        /*05a8*/ 	.word	0xffffffff


	//   ....[67]....
        /*05ac*/ 	.word	0xffffffff


	//   ....[68]....
        /*05b0*/ 	.word	0xffffffff


	//   ....[69]....
        /*05b4*/ 	.word	0xffffffff


	//   ....[70]....
        /*05b8*/ 	.word	0xffffffff


	//   ....[71]....
        /*05bc*/ 	.word	0xffffffff


	//   ....[72]....
        /*05c0*/ 	.word	0xffffffff


	//   ....[73]....
        /*05c4*/ 	.word	0xffffffff


	//   ....[74]....
        /*05c8*/ 	.word	0xffffffff


	//   ....[75]....
        /*05cc*/ 	.word	0xffffffff


	//   ....[76]....
        /*05d0*/ 	.word	0xffffffff


	//   ....[77]....
        /*05d4*/ 	.word	0xffffffff


	//   ....[78]....
        /*05d8*/ 	.word	0xffffffff


	//   ....[79]....
        /*05dc*/ 	.word	0xffffffff


	//   ....[80]....
        /*05e0*/ 	.word	0xffffffff


	//   ....[81]....
        /*05e4*/ 	.word	0xffffffff


	//   ....[82]....
        /*05e8*/ 	.word	0xffffffff


	//   ....[83]....
        /*05ec*/ 	.word	0xffffffff


	//   ....[84]....
        /*05f0*/ 	.word	0xffffffff


	//   ....[85]....
        /*05f4*/ 	.word	0xffffffff


	//   ....[86]....
        /*05f8*/ 	.word	0xffffffff


	//   ....[87]....
        /*05fc*/ 	.word	0xffffffff


	//   ....[88]....
        /*0600*/ 	.word	0xffffffff


	//   ....[89]....
        /*0604*/ 	.word	0xffffffff


	//   ....[90]....
        /*0608*/ 	.word	0xffffffff


	//   ....[91]....
        /*060c*/ 	.word	0xffffffff


	//   ....[92]....
        /*0610*/ 	.word	0xffffffff


	//   ....[93]....
        /*0614*/ 	.word	0xffffffff


	//   ....[94]....
        /*0618*/ 	.word	0xffffffff


	//   ....[95]....
        /*061c*/ 	.word	0xffffffff


	//   ....[96]....
        /*0620*/ 	.word	0xffffffff


	//----- nvinfo : EIATTR_COOP_GROUP_INSTR_OFFSETS
	.align		4
.L_430:
        /*0624*/ 	.byte	0x04, 0x28
        /*0626*/ 	.short	(.L_432 - .L_431)


	//   ....[0]....
.L_431:
        /*0628*/ 	.word	0x00000090


	//   ....[1]....
        /*062c*/ 	.word	0x000012c0


	//   ....[2]....
        /*0630*/ 	.word	0x000012f0


	//   ....[3]....
        /*0634*/ 	.word	0x00001580


	//   ....[4]....
        /*0638*/ 	.word	0x000015b0


	//   ....[5]....
        /*063c*/ 	.word	0x00001690


	//   ....[6]....
        /*0640*/ 	.word	0x000016c0


	//   ....[7]....
        /*0644*/ 	.word	0x000017a0


	//   ....[8]....
        /*0648*/ 	.word	0x000017d0


	//   ....[9]....
        /*064c*/ 	.word	0x000018b0


	//   ....[10]....
        /*0650*/ 	.word	0x000018e0


	//   ....[11]....
        /*0654*/ 	.word	0x000019c0


	//   ....[12]....
        /*0658*/ 	.word	0x000019f0


	//   ....[13]....
        /*065c*/ 	.word	0x00001ad0


	//   ....[14]....
        /*0660*/ 	.word	0x00001b00


	//   ....[15]....
        /*0664*/ 	.word	0x00001be0


	//   ....[16]....
        /*0668*/ 	.word	0x00001c30


	//   ....[17]....
        /*066c*/ 	.word	0x00003700


	//   ....[18]....
        /*0670*/ 	.word	0x00003710


	//   ....[19]....
        /*0674*/ 	.word	0x00003df0


	//   ....[20]....
        /*0678*/ 	.word	0x00003f00


	//   ....[21]....
        /*067c*/ 	.word	0x00003f10


	//   ....[22]....
        /*0680*/ 	.word	0x00003f40


	//   ....[23]....
        /*0684*/ 	.word	0x00003f60


	//   ....[24]....
        /*0688*/ 	.word	0x00003f80


	//   ....[25]....
        /*068c*/ 	.word	0x00004630


	//   ....[26]....
        /*0690*/ 	.word	0x00004780


	//   ....[27]....
        /*0694*/ 	.word	0x00004930


	//   ....[28]....
        /*0698*/ 	.word	0x00004af0


	//   ....[29]....
        /*069c*/ 	.word	0x000079d0


	//   ....[30]....
        /*06a0*/ 	.word	0x000079f0


	//   ....[31]....
        /*06a4*/ 	.word	0x00007a30


	//   ....[32]....
        /*06a8*/ 	.word	0x00007a50


	//   ....[33]....
        /*06ac*/ 	.word	0x000087c0


	//   ....[34]....
        /*06b0*/ 	.word	0x000089b0


	//   ....[35]....
        /*06b4*/ 	.word	0x00008d40


	//   ....[36]....
        /*06b8*/ 	.word	0x00008de0


	//   ....[37]....
        /*06bc*/ 	.word	0x00008e20


	//   ....[38]....
        /*06c0*/ 	.word	0x00008e90


	//   ....[39]....
        /*06c4*/ 	.word	0x00008ed0


	//   ....[40]....
        /*06c8*/ 	.word	0x00009170


	//   ....[41]....
        /*06cc*/ 	.word	0x0000ce30


	//   ....[42]....
        /*06d0*/ 	.word	0x0000cea0


	//   ....[43]....
        /*06d4*/ 	.word	0x0000cef0


	//   ....[44]....
        /*06d8*/ 	.word	0x0000cf30


	//   ....[45]....
        /*06dc*/ 	.word	0x0000cf80


	//   ....[46]....
        /*06e0*/ 	.word	0x0000cfc0


	//   ....[47]....
        /*06e4*/ 	.word	0x0000d270


	//   ....[48]....
        /*06e8*/ 	.word	0x0000d460


	//   ....[49]....
        /*06ec*/ 	.word	0x0000f6f0


	//   ....[50]....
        /*06f0*/ 	.word	0x0000f700


	//   ....[51]....
        /*06f4*/ 	.word	0x0000f710


	//   ....[52]....
        /*06f8*/ 	.word	0x0000f730


	//   ....[53]....
        /*06fc*/ 	.word	0x0000f750


	//   ....[54]....
        /*0700*/ 	.word	0x0000f770


	//   ....[55]....
        /*0704*/ 	.word	0x0000f780


	//   ....[56]....
        /*0708*/ 	.word	0x0000f7b0


	//   ....[57]....
        /*070c*/ 	.word	0x000112e0


	//   ....[58]....
        /*0710*/ 	.word	0x00011300


	//   ....[59]....
        /*0714*/ 	.word	0x00011330


	//   ....[60]....
        /*0718*/ 	.word	0x00011350


	//   ....[61]....
        /*071c*/ 	.word	0x00011370


	//   ....[62]....
        /*0720*/ 	.word	0x00011390


	//   ....[63]....
        /*0724*/ 	.word	0x000113a0


	//   ....[64]....
        /*0728*/ 	.word	0x000113b0


	//   ....[65]....
        /*072c*/ 	.word	0x000115f0


	//   ....[66]....
        /*0730*/ 	.word	0x00011600


	//   ....[67]....
        /*0734*/ 	.word	0x00011700


	//   ....[68]....
        /*0738*/ 	.word	0x00011730


	//   ....[69]....
        /*073c*/ 	.word	0x00011810


	//   ....[70]....
        /*0740*/ 	.word	0x00011840


	//   ....[71]....
        /*0744*/ 	.word	0x00011920


	//   ....[72]....
        /*0748*/ 	.word	0x00011950


	//   ....[73]....
        /*074c*/ 	.word	0x00011a30


	//   ....[74]....
        /*0750*/ 	.word	0x00011a60


	//   ....[75]....
        /*0754*/ 	.word	0x00011b40


	//   ....[76]....
        /*0758*/ 	.word	0x00011b70


	//   ....[77]....
        /*075c*/ 	.word	0x00011c50


	//   ....[78]....
        /*0760*/ 	.word	0x00011c80


	//   ....[79]....
        /*0764*/ 	.word	0x00011d60


	//   ....[80]....
        /*0768*/ 	.word	0x00011d80


	//   ....[81]....
        /*076c*/ 	.word	0x00012530


	//   ....[82]....
        /*0770*/ 	.word	0x00012540


	//   ....[83]....
        /*0774*/ 	.word	0x00012610


	//   ....[84]....
        /*0778*/ 	.word	0x00012640


	//   ....[85]....
        /*077c*/ 	.word	0x00012710


	//   ....[86]....
        /*0780*/ 	.word	0x00012740


	//   ....[87]....
        /*0784*/ 	.word	0x00012810


	//   ....[88]....
        /*0788*/ 	.word	0x00012840


	//   ....[89]....
        /*078c*/ 	.word	0x00012910


	//   ....[90]....
        /*0790*/ 	.word	0x00012940


	//   ....[91]....
        /*0794*/ 	.word	0x00012a10


	//   ....[92]....
        /*0798*/ 	.word	0x00012a40


	//   ....[93]....
        /*079c*/ 	.word	0x00012b10


	//   ....[94]....
        /*07a0*/ 	.word	0x00012b40


	//   ....[95]....
        /*07a4*/ 	.word	0x00012c10


	//   ....[96]....
        /*07a8*/ 	.word	0x00012c30


	//----- nvinfo : EIATTR_EXIT_INSTR_OFFSETS
	.align		4
.L_432:
        /*07ac*/ 	.byte	0x04, 0x1c
        /*07ae*/ 	.short	(.L_434 - .L_433)


	//   ....[0]....
.L_433:
        /*07b0*/ 	.word	0x00000350


	//   ....[1]....
        /*07b4*/ 	.word	0x00011d90


	//   ....[2]....
        /*07b8*/ 	.word	0x00011df0


	//   ....[3]....
        /*07bc*/ 	.word	0x00011e50


	//   ....[4]....
        /*07c0*/ 	.word	0x00012c40


	//   ....[5]....
        /*07c4*/ 	.word	0x00012c90


	//   ....[6]....
        /*07c8*/ 	.word	0x00012cf0


	//----- nvinfo : EIATTR_CTAIDZ_USED
	.align		4
.L_434:
        /*07cc*/ 	.byte	0x01, 0x04
	.zero		2


	//----- nvinfo : EIATTR_MAX_THREADS
	.align		4
        /*07d0*/ 	.byte	0x04, 0x05
        /*07d2*/ 	.short	(.L_436 - .L_435)
.L_435:
        /*07d4*/ 	.word	0x00000080
        /*07d8*/ 	.word	0x00000001
        /*07dc*/ 	.word	0x00000001


	//----- nvinfo : EIATTR_CRS_STACK_SIZE
	.align		4
.L_436:
        /*07e0*/ 	.byte	0x04, 0x1e
        /*07e2*/ 	.short	(.L_438 - .L_437)
.L_437:
        /*07e4*/ 	.word	0x00000000
.L_438:


//--------------------- .nv.info._ZN7cutlass13device_kernelIN5flash19enable_sm80_to_sm89INS1_16FlashAttnFwdSm80INS1_25CollectiveMainloopFwdSm80ILi4ELi1ELb0EN4cute5tupleIJNS5_1CILi128EEENS7_ILi64EEES8_EEELi128ENS_6half_tEfNS_4arch4Sm80ELb1ELb0ELb0ELb1ELb0ELb1ELb1ELb0EEENS1_21CollectiveEpilogueFwdINS6_IJS8_S8_S9_EEENS6_IJNS7_ILi1EEESH_SH_EEESB_SD_Li128ELb1ELb1ELb0ELb0EEENS1_19SingleTileSchedulerILb1ELb0ELb1ELi128EEEEEEEEEvNT_6ParamsE --------------------------
	.section	.nv.info._ZN7cutlass13device_kernelIN5flash19enable_sm80_to_sm89INS1_16FlashAttnFwdSm80INS1_25CollectiveMainloopFwdSm80ILi4ELi1ELb0EN4cute5tupleIJNS5_1CILi128EEENS7_ILi64EEES8_EEELi128ENS_6half_tEfNS_4arch4Sm80ELb1ELb0ELb0ELb1ELb0ELb1ELb1ELb0EEENS1_21CollectiveEpilogueFwdINS6_IJS8_S8_S9_EEENS6_IJNS7_ILi1EEESH_SH_EEESB_SD_Li128ELb1ELb1ELb0ELb0EEENS1_19SingleTileSchedulerILb1ELb0ELb1ELi128EEEEEEEEEvNT_6ParamsE,"",@"SHT_CUDA_INFO"
	.sectionflags	@""
	.align	4


	//----- nvinfo : EIATTR_CUDA_API_VERSION
	.align		4
        /*0000*/ 	.byte	0x04, 0x37
        /*0002*/ 	.short	(.L_440 - .L_439)
.L_439:
        /*0004*/ 	.word	0x00000082


	//----- nvinfo : EIATTR_SW2861232_WAR
	.align		4
.L_440:
        /*0008*/ 	.byte	0x01, 0x35
	.zero		2


	//----- nvinfo : EIATTR_PARAM_CBANK
	.align		4
        /*000c*/ 	.byte	0x04, 0x0a
        /*000e*/ 	.short	(.L_442 - .L_441)
	.align		4
.L_441:
        /*0010*/ 	.word	index@(.nv.constant0._ZN7cutlass13device_kernelIN5flash19enable_sm80_to_sm89INS1_16FlashAttnFwdSm80INS1_25CollectiveMainloopFwdSm80ILi4ELi1ELb0EN4cute5tupleIJNS5_1CILi128EEENS7_ILi64EEES8_EEELi128ENS_6half_tEfNS_4arch4Sm80ELb1ELb0ELb0ELb1ELb0ELb1ELb1ELb0EEENS1_21CollectiveEpilogueFwdINS6_IJS8_S8_S9_EEENS6_IJNS7_ILi1EEESH_SH_EEESB_SD_Li128ELb1ELb1ELb0ELb0EEENS1_19SingleTileSchedulerILb1ELb0ELb1ELi128EEEEEEEEEvNT_6ParamsE)
        /*0014*/ 	.short	0x0160
        /*0016*/ 	.short	0x0418


	//----- nvinfo : EIATTR_CBANK_PARAM_SIZE
	.align		4
.L_442:
        /*0018*/ 	.byte	0x03, 0x19
        /*001a*/ 	.short	0x0418


	//----- nvinfo : EIATTR_KPARAM_INFO
	.align		4
        /*001c*/ 	.byte	0x04, 0x17
        /*001e*/ 	.short	(.L_444 - .L_443)
.L_443:
        /*0020*/ 	.word	0x00000000
        /*0024*/ 	.short	0x0000
        /*0026*/ 	.short	0x0000
        /*0028*/ 	.byte	0x00, 0xf0, 0x61, 0x10


	//----- nvinfo : EIATTR_MAXREG_COUNT
	.align		4
.L_444:
        /*002c*/ 	.byte	0x03, 0x1b
        /*002e*/ 	.short	0x00ff


	//----- nvinfo : EIATTR_NUM_BARRIERS
	.align		4
        /*0030*/ 	.byte	0x02, 0x4c
        /*0032*/ 	.byte	0x02
	.zero		1


	//----- nvinfo : EIATTR_ANNOTATIONS
	.align		4
        /*0034*/ 	.byte	0x04, 0x55
        /*0036*/ 	.short	(.L_446 - .L_445)


	//   ....[0]....
.L_445:
        /* <DEDUP_REMOVED lines=62> */


	//----- nvinfo : EIATTR_MERCURY_ISA_VERSION
	.align		4
.L_446:
        /*0400*/ 	.byte	0x03, 0x5f
        /*0402*/ 	.short	0x0000


	//----- nvinfo : EIATTR_INT_WARP_WIDE_INSTR_OFFSETS
	.align		4
        /*0404*/ 	.byte	0x04, 0x31
        /*0406*/ 	.short	(.L_448 - .L_447)


	//   ....[0]....
.L_447:
        /*0408*/ 	.word	0x00009eb0


	//----- nvinfo : EIATTR_COOP_GROUP_MASK_REGIDS
	.align		4
.L_448:
        /*040c*/ 	.byte	0x04, 0x29
        /*040e*/ 	.short	(.L_450 - .L_449)


	//   ....[0]....
.L_449:
        /*0410*/ 	.word	0xffffffff


	//   ....[1]....
        /*0414*/ 	.word	0xffffffff


	//   ....[2]....
        /*0418*/ 	.word	0xffffffff


	//   ....[3]....
        /*041c*/ 	.word	0xffffffff


	//   ....[4]....
        /*0420*/ 	.word	0xffffffff


	//   ....[5]....
        /*0424*/ 	.word	0xffffffff


	//   ....[6]....
        /*0428*/ 	.word	0xffffffff


	//   ....[7]....
        /*042c*/ 	.word	0xffffffff


	//   ....[8]....
        /*0430*/ 	.word	0xffffffff


	//   ....[9]....
        /*0434*/ 	.word	0xffffffff


	//   ....[10]....
        /*0438*/ 	.word	0xffffffff


	//   ....[11]....
        /*043c*/ 	.word	0xffffffff


	//   ....[12]....
        /*0440*/ 	.word	0xffffffff


	//   ....[13]....
        /*0444*/ 	.word	0xffffffff


	//   ....[14]....
        /*0448*/ 	.word	0xffffffff


	//   ....[15]....
        /*044c*/ 	.word	0xffffffff


	//   ....[16]....
        /*0450*/ 	.word	0xffffffff


	//   ....[17]....
        /*0454*/ 	.word	0xffffffff


	//   ....[18]....
        /*0458*/ 	.word	0xffffffff


	//   ....[19]....
        /*045c*/ 	.word	0xffffffff


	//   ....[20]....
        /*0460*/ 	.word	0xffffffff


	//   ....[21]....
        /*0464*/ 	.word	0xffffffff


	//   ....[22]....
        /*0468*/ 	.word	0xffffffff


	//   ....[23]....
        /*046c*/ 	.word	0xffffffff


	//   ....[24]....
        /*0470*/ 	.word	0xffffffff


	//   ....[25]....
        /*0474*/ 	.word	0xffffffff


	//   ....[26]....
        /*0478*/ 	.word	0xffffffff


	//   ....[27]....
        /*047c*/ 	.word	0xffffffff


	//   ....[28]....
        /*0480*/ 	.word	0xffffffff


	//   ....[29]....
        /*0484*/ 	.word	0xffffffff


	//   ....[30]....
        /*0488*/ 	.word	0xffffffff


	//   ....[31]....
        /*048c*/ 	.word	0xffffffff


	//   ....[32]....
        /*0490*/ 	.word	0xffffffff


	//   ....[33]....
        /*0494*/ 	.word	0xffffffff


	//   ....[34]....
        /*0498*/ 	.word	0xffffffff


	//   ....[35]....
        /*049c*/ 	.word	0xffffffff


	//   ....[36]....
        /*04a0*/ 	.word	0xffffffff


	//   ....[37]....
        /*04a4*/ 	.word	0xffffffff


	//   ....[38]....
        /*04a8*/ 	.word	0xffffffff


	//   ....[39]....
        /*04ac*/ 	.word	0xffffffff


	//   ....[40]....
        /*04b0*/ 	.word	0xffffffff


	//   ....[41]....
        /*04b4*/ 	.word	0xffffffff


	//   ....[42]....
        /*04b8*/ 	.word	0xffffffff


	//   ....[43]....
        /*04bc*/ 	.word	0xffffffff


	//   ....[44]....
        /*04c0*/ 	.word	0xffffffff


	//   ....[45]....
        /*04c4*/ 	.word	0xffffffff


	//   ....[46]....
        /*04c8*/ 	.word	0xffffffff


	//   ....[47]....
        /*04cc*/ 	.word	0xffffffff


	//   ....[48]....
        /*04d0*/ 	.word	0xffffffff


	//   ....[49]....
        /*04d4*/ 	.word	0xffffffff


	//   ....[50]....
        /*04d8*/ 	.word	0xffffffff


	//   ....[51]....
        /*04dc*/ 	.word	0xffffffff


	//   ....[52]....
        /*04e0*/ 	.word	0xffffffff


	//   ....[53]....
        /*04e4*/ 	.word	0xffffffff


	//   ....[54]....
        /*04e8*/ 	.word	0xffffffff


	//   ....[55]....
        /*04ec*/ 	.word	0xffffffff


	//   ....[56]....
        /*04f0*/ 	.word	0xffffffff


	//   ....[57]....
        /*04f4*/ 	.word	0xffffffff


	//   ....[58]....
        /*04f8*/ 	.word	0xffffffff


	//   ....[59]....
        /*04fc*/ 	.word	0xffffffff


	//   ....[60]....
        /*0500*/ 	.word	0xffffffff


	//   ....[61]....
        /*0504*/ 	.word	0xffffffff


	//   ....[62]....
        /*0508*/ 	.word	0xffffffff


	//   ....[63]....
        /*050c*/ 	.word	0xffffffff


	//   ....[64]....
        /*0510*/ 	.word	0xffffffff


	//   ....[65]....
        /*0514*/ 	.word	0xffffffff


	//   ....[66]....
        /*0518*/ 	.word	0xffffffff


	//   ....[67]....
        /*051c*/ 	.word	0xffffffff


	//   ....[68]....
        /*0520*/ 	.word	0xffffffff


	//   ....[69]....
        /*0524*/ 	.word	0xffffffff


	//   ....[70]....
        /*0528*/ 	.word	0xffffffff


	//   ....[71]....
        /*052c*/ 	.word	0xffffffff


	//   ....[72]....
        /*0530*/ 	.word	0xffffffff


	//   ....[73]....
        /*0534*/ 	.word	0xffffffff


	//   ....[74]....
        /*0538*/ 	.word	0xffffffff


	//   ....[75]....
        /*053c*/ 	.word	0xffffffff


	//   ....[76]....
        /*0540*/ 	.word	0xffffffff


	//   ....[77]....
        /*0544*/ 	.word	0xffffffff


	//   ....[78]....
        /*0548*/ 	.word	0xffffffff


	//   ....[79]....
        /*054c*/ 	.word	0xffffffff


	//   ....[80]....
        /*0550*/ 	.word	0xffffffff


	//   ....[81]....
        /*0554*/ 	.word	0xffffffff


	//   ....[82]....
        /*0558*/ 	.word	0xffffffff


	//   ....[83]....
        /*055c*/ 	.word	0xffffffff


	//   ....[84]....
        /*0560*/ 	.word	0xffffffff


	//   ....[85]....
        /*0564*/ 	.word	0xffffffff


	//   ....[86]....
        /*0568*/ 	.word	0xffffffff


	//   ....[87]....
        /*056c*/ 	.word	0xffffffff


	//   ....[88]....
        /*0570*/ 	.word	0xffffffff


	//   ....[89]....
        /*0574*/ 	.word	0xffffffff


	//   ....[90]....
        /*0578*/ 	.word	0xffffffff


	//   ....[91]....
        /*057c*/ 	.word	0xffffffff


	//   ....[92]....
        /*0580*/ 	.word	0xffffffff


	//   ....[93]....
        /*0584*/ 	.word	0xffffffff


	//   ....[94]....
        /*0588*/ 	.word	0xffffffff


	//   ....[95]....
        /*058c*/ 	.word	0xffffffff


	//   ....[96]....
        /*0590*/ 	.word	0xffffffff


	//   ....[97]....
        /*0594*/ 	.word	0xffffffff


	//   ....[98]....
        /*0598*/ 	.word	0xffffffff


	//   ....[99]....
        /*059c*/ 	.word	0xffffffff


	//   ....[100]....
        /*05a0*/ 	.word	0xffffffff


	//   ....[101]....
        /*05a4*/ 	.word	0xffffffff


	//   ....[102]....
        /*05a8*/ 	.word	0xffffffff


	//   ....[103]....
        /*05ac*/ 	.word	0xffffffff


	//   ....[104]....
        /*05b0*/ 	.word	0xffffffff


	//   ....[105]....
        /*05b4*/ 	.word	0xffffffff


	//   ....[106]....
        /*05b8*/ 	.word	0xffffffff


	//   ....[107]....
        /*05bc*/ 	.word	0xffffffff


	//   ....[108]....
        /*05c0*/ 	.word	0xffffffff


	//   ....[109]....
        /*05c4*/ 	.word	0xffffffff


	//   ....[110]....
        /*05c8*/ 	.word	0xffffffff


	//   ....[111]....
        /*05cc*/ 	.word	0xffffffff


	//   ....[112]....
        /*05d0*/ 	.word	0xffffffff


	//   ....[113]....
        /*05d4*/ 	.word	0xffffffff


	//   ....[114]....
        /*05d8*/ 	.word	0xffffffff


	//   ....[115]....
        /*05dc*/ 	.word	0xffffffff


	//   ....[116]....
        /*05e0*/ 	.word	0xffffffff


	//   ....[117]....
        /*05e4*/ 	.word	0xffffffff


	//   ....[118]....
        /*05e8*/ 	.word	0xffffffff


	//   ....[119]....
        /*05ec*/ 	.word	0xffffffff


	//   ....[120]....
        /*05f0*/ 	.word	0xffffffff


	//   ....[121]....
        /*05f4*/ 	.word	0xffffffff


	//   ....[122]....
        /*05f8*/ 	.word	0xffffffff


	//   ....[123]....
        /*05fc*/ 	.word	0xffffffff


	//   ....[124]....
        /*0600*/ 	.word	0xffffffff


	//   ....[125]....
        /*0604*/ 	.word	0xffffffff


	//   ....[126]....
        /*0608*/ 	.word	0xffffffff


	//   ....[127]....
        /*060c*/ 	.word	0xffffffff


	//   ....[128]....
        /*0610*/ 	.word	0xffffffff


	//   ....[129]....
        /*0614*/ 	.word	0xffffffff


	//   ....[130]....
        /*0618*/ 	.word	0xffffffff


	//   ....[131]....
        /*061c*/ 	.word	0xffffffff


	//   ....[132]....
        /*0620*/ 	.word	0xffffffff


	//   ....[133]....
        /*0624*/ 	.word	0xffffffff


	//   ....[134]....
        /*0628*/ 	.word	0xffffffff


	//   ....[135]....
        /*062c*/ 	.word	0xffffffff


	//   ....[136]....
        /*0630*/ 	.word	0xffffffff


	//   ....[137]....
        /*0634*/ 	.word	0xffffffff


	//   ....[138]....
        /*0638*/ 	.word	0xffffffff


	//   ....[139]....
        /*063c*/ 	.word	0xffffffff


	//   ....[140]....
        /*0640*/ 	.word	0xffffffff


	//   ....[141]....
        /*0644*/ 	.word	0xffffffff


	//   ....[142]....
        /*0648*/ 	.word	0xffffffff


	//   ....[143]....
        /*064c*/ 	.word	0xffffffff


	//   ....[144]....
        /*0650*/ 	.word	0xffffffff


	//   ....[145]....
        /*0654*/ 	.word	0xffffffff


	//   ....[146]....
        /*0658*/ 	.word	0xffffffff


	//   ....[147]....
        /*065c*/ 	.word	0xffffffff


	//   ....[148]....
        /*0660*/ 	.word	0xffffffff


	//   ....[149]....
        /*0664*/ 	.word	0xffffffff


	//   ....[150]....
        /*0668*/ 	.word	0xffffffff


	//   ....[151]....
        /*066c*/ 	.word	0xffffffff


	//   ....[152]....
        /*0670*/ 	.word	0xffffffff


	//   ....[153]....
        /*0674*/ 	.word	0xffffffff


	//   ....[154]....
        /*0678*/ 	.word	0xffffffff


	//   ....[155]....
        /*067c*/ 	.word	0xffffffff


	//   ....[156]....
        /*0680*/ 	.word	0xffffffff


	//   ....[157]....
        /*0684*/ 	.word	0xffffffff


	//   ....[158]....
        /*0688*/ 	.word	0xffffffff


	//   ....[159]....
        /*068c*/ 	.word	0xffffffff


	//   ....[160]....
        /*0690*/ 	.word	0xffffffff


	//----- nvinfo : EIATTR_COOP_GROUP_INSTR_OFFSETS
	.align		4
.L_450:
        /*0694*/ 	.byte	0x04, 0x28
        /*0696*/ 	.short	(.L_452 - .L_451)


	//   ....[0]....
.L_451:
        /*0698*/ 	.word	0x000000a0


	//   ....[1]....
        /*069c*/ 	.word	0x00009260


	//   ....[2]....
        /*06a0*/ 	.word	0x000092a0


	//   ....[3]....
        /*06a4*/ 	.word	0x00009490


	//   ....[4]....
        /*06a8*/ 	.word	0x000094c0


	//   ....[5]....
        /*06ac*/ 	.word	0x000095b0


	//   ....[6]....
        /*06b0*/ 	.word	0x000095e0


	//   ....[7]....
        /*06b4*/ 	.word	0x000096d0


	//   ....[8]....
        /*06b8*/ 	.word	0x00009700


	//   ....[9]....
        /*06bc*/ 	.word	0x000097f0


	//   ....[10]....
        /*06c0*/ 	.word	0x00009820


	//   ....[11]....
        /*06c4*/ 	.word	0x00009910


	//   ....[12]....
        /*06c8*/ 	.word	0x00009940


	//   ....[13]....
        /*06cc*/ 	.word	0x00009a30


	//   ....[14]....
        /*06d0*/ 	.word	0x00009a60


	//   ....[15]....
        /*06d4*/ 	.word	0x00009b40


	//   ....[16]....
        /*06d8*/ 	.word	0x00009b80


	//   ....[17]....
        /*06dc*/ 	.word	0x0000a360


	//   ....[18]....
        /*06e0*/ 	.word	0x0000a3a0


	//   ....[19]....
        /*06e4*/ 	.word	0x0000a3e0


	//   ....[20]....
        /*06e8*/ 	.word	0x0000a400


	//   ....[21]....
        /*06ec*/ 	.word	0x0000a590


	//   ....[22]....
        /*06f0*/ 	.word	0x0000a650


	//   ....[23]....
        /*06f4*/ 	.word	0x0000a690


	//   ....[24]....
        /*06f8*/ 	.word	0x0000a6d0


	//   ....[25]....
        /*06fc*/ 	.word	0x0000a860


	//   ....[26]....
        /*0700*/ 	.word	0x0000a920


	//   ....[27]....
        /*0704*/ 	.word	0x0000a960


	//   ....[28]....
        /*0708*/ 	.word	0x0000a9a0


	//   ....[29]....
        /*070c*/ 	.word	0x0000ab50


	//   ....[30]....
        /*0710*/ 	.word	0x0000ac10


	//   ....[31]....
        /*0714*/ 	.word	0x0000ac50


	//   ....[32]....
        /*0718*/ 	.word	0x0000ac90


	//   ....[33]....
        /*071c*/ 	.word	0x0000ae20


	//   ....[34]....
        /*0720*/ 	.word	0x0000aee0


	//   ....[35]....
        /*0724*/ 	.word	0x0000af20


	//   ....[36]....
        /*0728*/ 	.word	0x0000af60


	//   ....[37]....
        /*072c*/ 	.word	0x0000b110


	//   ....[38]....
        /*0730*/ 	.word	0x0000b1d0


	//   ....[39]....
        /*0734*/ 	.word	0x0000b210


	//   ....[40]....
        /*0738*/ 	.word	0x0000b250


	//   ....[41]....
        /*073c*/ 	.word	0x0000b3e0


	//   ....[42]....
        /*0740*/ 	.word	0x0000b4a0


	//   ....[43]....
        /*0744*/ 	.word	0x0000b4e0


	//   ....[44]....
        /*0748*/ 	.word	0x0000b520


	//   ....[45]....
        /*074c*/ 	.word	0x0000b6c0


	//   ....[46]....
        /*0750*/ 	.word	0x0000b780


	//   ....[47]....
        /*0754*/ 	.word	0x0000b7c0


	//   ....[48]....
        /*0758*/ 	.word	0x0000b800


	//   ....[49]....
        /*075c*/ 	.word	0x0000eba0


	//   ....[50]....
        /*0760*/ 	.word	0x0000ebf0


	//   ....[51]....
        /*0764*/ 	.word	0x0000ec20


	//   ....[52]....
        /*0768*/ 	.word	0x0000ec70


	//   ....[53]....
        /*076c*/ 	.word	0x0000ecf0


	//   ....[54]....
        /*0770*/ 	.word	0x0000ed10


	//   ....[55]....
        /*0774*/ 	.word	0x0000ed30


	//   ....[56]....
        /*0778*/ 	.word	0x0000ed50


	//   ....[57]....
        /*077c*/ 	.word	0x0000ef60


	//   ....[58]....
        /*0780*/ 	.word	0x0000efa0


	//   ....[59]....
        /*0784*/ 	.word	0x0000efd0


	//   ....[60]....
        /*0788*/ 	.word	0x0000f020


	//   ....[61]....
        /*078c*/ 	.word	0x0000f190


	//   ....[62]....
        /*0790*/ 	.word	0x0000f1b0


	//   ....[63]....
        /*0794*/ 	.word	0x0000f1d0


	//   ....[64]....
        /*0798*/ 	.word	0x0000f1f0


	//   ....[65]....
        /*079c*/ 	.word	0x0000f400


	//   ....[66]....
        /*07a0*/ 	.word	0x0000f440


	//   ....[67]....
        /*07a4*/ 	.word	0x0000f470


	//   ....[68]....
        /*07a8*/ 	.word	0x0000f4c0


	//   ....[69]....
        /*07ac*/ 	.word	0x0000f630


	//   ....[70]....
        /*07b0*/ 	.word	0x0000f650


	//   ....[71]....
        /*07b4*/ 	.word	0x0000f670


	//   ....[72]....
        /*07b8*/ 	.word	0x0000f690


	//   ....[73]....
        /*07bc*/ 	.word	0x0000f8a0


	//   ....[74]....
        /*07c0*/ 	.word	0x0000f8e0


	//   ....[75]....
        /*07c4*/ 	.word	0x0000f900


	//   ....[76]....
        /*07c8*/ 	.word	0x0000f910


	//   ....[77]....
        /*07cc*/ 	.word	0x0000f9f0


	//   ....[78]....
        /*07d0*/ 	.word	0x0000fa30


	//   ....[79]....
        /*07d4*/ 	.word	0x0000fa70


	//   ....[80]....
        /*07d8*/ 	.word	0x0000fa90


	//   ....[81]....
        /*07dc*/ 	.word	0x00014b80


	//   ....[82]....
        /*07e0*/ 	.word	0x00014bb0


	//   ....[83]....
        /*07e4*/ 	.word	0x00015260


	//   ....[84]....
        /*07e8*/ 	.word	0x00015330


	//   ....[85]....
        /*07ec*/ 	.word	0x00015340


	//   ....[86]....
        /*07f0*/ 	.word	0x00015370


	//   ....[87]....
        /*07f4*/ 	.word	0x00015390


	//   ....[88]....
        /*07f8*/ 	.word	0x000153b0


	//   ....[89]....
        /*07fc*/ 	.word	0x00015a70


	//   ....[90]....
        /*0800*/ 	.word	0x00015bc0


	//   ....[91]....
        /*0804*/ 	.word	0x00015d50


	//   ....[92]....
        /*0808*/ 	.word	0x00015f00


	//   ....[93]....
        /*080c*/ 	.word	0x00018df0


	//   ....[94]....
        /*0810*/ 	.word	0x00018e10


	//   ....[95]....
        /*0814*/ 	.word	0x00018e30


	//   ....[96]....
        /*0818*/ 	.word	0x00018e50


	//   ....[97]....
        /*081c*/ 	.word	0x00019ce0


	//   ....[98]....
        /*0820*/ 	.word	0x00019de0


	//   ....[99]....
        /*0824*/ 	.word	0x0001a1a0


	//   ....[100]....
        /*0828*/ 	.word	0x0001a2c0


	//   ....[101]....
        /*082c*/ 	.word	0x0001a4b0


	//   ....[102]....
        /*0830*/ 	.word	0x0001a5d0


	//   ....[103]....
        /*0834*/ 	.word	0x0001a6e0


	//   ....[104]....
        /*0838*/ 	.word	0x0001a970


	//   ....[105]....
        /*083c*/ 	.word	0x0001e6f0


	//   ....[106]....
        /*0840*/ 	.word	0x0001e750


	//   ....[107]....
        /*0844*/ 	.word	0x0001e7a0


	//   ....[108]....
        /*0848*/ 	.word	0x0001e7e0


	//   ....[109]....
        /*084c*/ 	.word	0x0001e800


	//   ....[110]....
        /*0850*/ 	.word	0x0001e830


	//   ....[111]....
        /*0854*/ 	.word	0x0001ec50


	//   ....[112]....
        /*0858*/ 	.word	0x0001ed80


	//   ....[113]....
        /*085c*/ 	.word	0x00020fa0


	//   ....[114]....
        /*0860*/ 	.word	0x00020fb0


	//   ....[115]....
        /*0864*/ 	.word	0x00020fc0


	//   ....[116]....
        /*0868*/ 	.word	0x00020fe0


	//   ....[117]....
        /*086c*/ 	.word	0x00021000


	//   ....[118]....
        /*0870*/ 	.word	0x00021020


	//   ....[119]....
        /*0874*/ 	.word	0x00021030


	//   ....[120]....
        /*0878*/ 	.word	0x00021060


	//   ....[121]....
        /*087c*/ 	.word	0x00022d00


	//   ....[122]....
        /*0880*/ 	.word	0x00022d40


	//   ....[123]....
        /*0884*/ 	.word	0x00022d70


	//   ....[124]....
        /*0888*/ 	.word	0x00022da0


	//   ....[125]....
        /*088c*/ 	.word	0x00022de0


	//   ....[126]....
        /*0890*/ 	.word	0x00022e20


	//   ....[127]....
        /*0894*/ 	.word	0x00022e40


	//   ....[128]....
        /*0898*/ 	.word	0x00022e50


	//   ....[129]....
        /*089c*/ 	.word	0x00023010


	//   ....[130]....
        /*08a0*/ 	.word	0x00023020


	//   ....[131]....
        /*08a4*/ 	.word	0x00023120


	//   ....[132]....
        /*08a8*/ 	.word	0x00023150


	//   ....[133]....
        /*08ac*/ 	.word	0x00023230


	//   ....[134]....
        /*08b0*/ 	.word	0x00023260


	//   ....[135]....
        /*08b4*/ 	.word	0x00023340


	//   ....[136]....
        /*08b8*/ 	.word	0x00023370


	//   ....[137]....
        /*08bc*/ 	.word	0x00023450


	//   ....[138]....
        /*08c0*/ 	.word	0x00023480


	//   ....[139]....
        /*08c4*/ 	.word	0x00023560


	//   ....[140]....
        /*08c8*/ 	.word	0x00023590


	//   ....[141]....
        /*08cc*/ 	.word	0x00023670


	//   ....[142]....
        /*08d0*/ 	.word	0x000236a0


	//   ....[143]....
        /*08d4*/ 	.word	0x00023780


	//   ....[144]....
        /*08d8*/ 	.word	0x000237a0


	//   ....[145]....
        /*08dc*/ 	.word	0x000240c0


	//   ....[146]....
        /*08e0*/ 	.word	0x000240d0


	//   ....[147]....
        /*08e4*/ 	.word	0x000241a0


	//   ....[148]....
        /*08e8*/ 	.word	0x000241d0


	//   ....[149]....
        /*08ec*/ 	.word	0x000242a0


	//   ....[150]....
        /*08f0*/ 	.word	0x000242d0


	//   ....[151]....
        /*08f4*/ 	.word	0x000243a0


	//   ....[152]....
        /*08f8*/ 	.word	0x000243d0


	//   ....[153]....
        /*08fc*/ 	.word	0x000244a0


	//   ....[154]....
        /*0900*/ 	.word	0x000244d0


	//   ....[155]....
        /*0904*/ 	.word	0x000245a0


	//   ....[156]....
        /*0908*/ 	.word	0x000245d0


	//   ....[157]....
        /*090c*/ 	.word	0x000246a0


	//   ....[158]....
        /*0910*/ 	.word	0x000246d0


	//   ....[159]....
        /*0914*/ 	.word	0x000247a0


	//   ....[160]....
        /*0918*/ 	.word	0x000247c0


	//----- nvinfo : EIATTR_EXIT_INSTR_OFFSETS
	.align		4
.L_452:
        /*091c*/ 	.byte	0x04, 0x1c
        /*091e*/ 	.short	(.L_454 - .L_453)


	//   ....[0]....
.L_453:
        /*0920*/ 	.word	0x000003b0


	//   ....[1]....
        /*0924*/ 	.word	0x000237b0


	//   ....[2]....
        /*0928*/ 	.word	0x00023810


	//   ....[3]....
        /*092c*/ 	.word	0x00023870


	//   ....[4]....
        /*0930*/ 	.word	0x000247d0


	//   ....[5]....
        /*0934*/ 	.word	0x00024820


	//   ....[6]....
        /*0938*/ 	.word	0x00024880


	//----- nvinfo : EIATTR_CTAIDZ_USED
	.align		4
.L_454:
        /*093c*/ 	.byte	0x01, 0x04
	.zero		2


	//----- nvinfo : EIATTR_MAX_THREADS
	.align		4
        /*0940*/ 	.byte	0x04, 0x05
        /*0942*/ 	.short	(.L_456 - .L_455)
.L_455:
        /*0944*/ 	.word	0x00000080
        /*0948*/ 	.word	0x00000001
        /*094c*/ 	.word	0x00000001


	//----- nvinfo : EIATTR_CRS_STACK_SIZE
	.align		4
.L_456:
        /*0950*/ 	.byte	0x04, 0x1e
        /*0952*/ 	.short	(.L_458 - .L_457)
.L_457:
        /*0954*/ 	.word	0x00000000
.L_458:


//--------------------- .nv.callgraph             --------------------------
	.section	.nv.callgraph,"",@"SHT_CUDA_CALLGRAPH"
	.align	4
	.sectionentsize	8
	.align		4
        /*0000*/ 	.word	0x00000000
	.align		4
        /*0004*/ 	.word	0xffffffff
	.align		4
        /*0008*/ 	.word	0x00000000
	.align		4
        /*000c*/ 	.word	0xfffffffe
	.align		4
        /*0010*/ 	.word	0x00000000
	.align		4
        /*0014*/ 	.word	0xfffffffd
	.align		4
        /*0018*/ 	.word	0x00000000
	.align		4
        /*001c*/ 	.word	0xfffffffc


//--------------------- .nv.rel.action            --------------------------
	.section	.nv.rel.action,"",@"SHT_CUDA_RELOCINFO"
	.align	8
	.sectionentsize	8
        /*0000*/ 	.byte	0x73, 0x00, 0x00, 0x00, 0x00, 0x00, 0x00, 0x00, 0x00, 0x00, 0x00, 0x11, 0x25, 0x00, 0x05, 0x36


//--------------------- .nv.constant4             --------------------------
	.section	.nv.constant4,"a",@progbits
	.align	8
	.align		8
.nv.constant4:
        /*0000*/ 	.dword	_ZN66_INTERNAL_06b178dd_30_flash_fwd_hdim128_fp16_sm80_cu_ee213261_30944cuda3std3__45__cpo5beginE
	.align		8
        /*0008*/ 	.dword	_ZN66_INTERNAL_06b178dd_30_flash_fwd_hdim128_fp16_sm80_cu_ee213261_30944cuda3std3__45__cpo3endE
	.align		8
        /*0010*/ 	.dword	_ZN66_INTERNAL_06b178dd_30_flash_fwd_hdim128_fp16_sm80_cu_ee213261_30944cuda3std3__45__cpo6cbeginE
	.align		8
        /*0018*/ 	.dword	_ZN66_INTERNAL_06b178dd_30_flash_fwd_hdim128_fp16_sm80_cu_ee213261_30944cuda3std3__45__cpo4cendE
	.align		8
        /*0020*/ 	.dword	_ZN66_INTERNAL_06b178dd_30_flash_fwd_hdim128_fp16_sm80_cu_ee213261_30944cuda3std3__468_GLOBAL__N__06b178dd_30_flash_fwd_hdim128_fp16_sm80_cu_ee213261_30946ignoreE
	.align		8
        /*0028*/ 	.dword	_ZN66_INTERNAL_06b178dd_30_flash_fwd_hdim128_fp16_sm80_cu_ee213261_30944cuda3std3__419piecewise_constructE
	.align		8
        /*0030*/ 	.dword	_ZN66_INTERNAL_06b178dd_30_flash_fwd_hdim128_fp16_sm80_cu_ee213261_30944cuda3std3__48in_placeE
	.align		8
        /*0038*/ 	.dword	_ZN66_INTERNAL_06b178dd_30_flash_fwd_hdim128_fp16_sm80_cu_ee213261_30944cuda3std6ranges3__45__cpo4swapE
	.align		8
        /*0040*/ 	.dword	_ZN66_INTERNAL_06b178dd_30_flash_fwd_hdim128_fp16_sm80_cu_ee213261_30944cuda3std6ranges3__45__cpo9iter_moveE
	.align		8
        /*0048*/ 	.dword	_ZN66_INTERNAL_06b178dd_30_flash_fwd_hdim128_fp16_sm80_cu_ee213261_30944cute7productE
	.align		8
        /*0050*/ 	.dword	_ZN66_INTERNAL_06b178dd_30_flash_fwd_hdim128_fp16_sm80_cu_ee213261_30944cute1_E


//--------------------- .nv.constant0._ZN7cutlass13device_kernelIN5flash19enable_sm80_to_sm89INS1_16FlashAttnFwdSm80INS1_25CollectiveMainloopFwdSm80ILi8ELi1ELb1EN4cute5tupleIJNS5_1CILi128EEES8_S8_EEELi128ENS_6half_tEfNS_4arch4Sm80ELb0ELb0ELb0ELb0ELb0ELb0ELb1ELb0EEENS1_21CollectiveEpilogueFwdIS9_NS6_IJNS7_ILi1EEESF_SF_EEESA_SC_Li256ELb0ELb1ELb0ELb0EEENS1_19SingleTileSchedulerILb0ELb0ELb1ELi128EEEEEEEEEvNT_6ParamsE --------------------------
	.section	.nv.constant0._ZN7cutlass13device_kernelIN5flash19enable_sm80_to_sm89INS1_16FlashAttnFwdSm80INS1_25CollectiveMainloopFwdSm80ILi8ELi1ELb1EN4cute5tupleIJNS5_1CILi128EEES8_S8_EEELi128ENS_6half_tEfNS_4arch4Sm80ELb0ELb0ELb0ELb0ELb0ELb0ELb1ELb0EEENS1_21CollectiveEpilogueFwdIS9_NS6_IJNS7_ILi1EEESF_SF_EEESA_SC_Li256ELb0ELb1ELb0ELb0EEENS1_19SingleTileSchedulerILb0ELb0ELb1ELi128EEEEEEEEEvNT_6ParamsE,"a",@progbits
	.sectionflags	@""
	.align	4
.nv.constant0._ZN7cutlass13device_kernelIN5flash19enable_sm80_to_sm89INS1_16FlashAttnFwdSm80INS1_25CollectiveMainloopFwdSm80ILi8ELi1ELb1EN4cute5tupleIJNS5_1CILi128EEES8_S8_EEELi128ENS_6half_tEfNS_4arch4Sm80ELb0ELb0ELb0ELb0ELb0ELb0ELb1ELb0EEENS1_21CollectiveEpilogueFwdIS9_NS6_IJNS7_ILi1EEESF_SF_EEESA_SC_Li256ELb0ELb1ELb0ELb0EEENS1_19SingleTileSchedulerILb0ELb0ELb1ELi128EEEEEEEEEvNT_6ParamsE:
	.zero		1400


//--------------------- .nv.constant0._ZN7cutlass13device_kernelIN5flash19enable_sm80_to_sm89INS1_16FlashAttnFwdSm80INS1_25CollectiveMainloopFwdSm80ILi8ELi1ELb1EN4cute5tupleIJNS5_1CILi128EEES8_S8_EEELi128ENS_6half_tEfNS_4arch4Sm80ELb0ELb0ELb0ELb1ELb0ELb0ELb1ELb0EEENS1_21CollectiveEpilogueFwdIS9_NS6_IJNS7_ILi1EEESF_SF_EEESA_SC_Li256ELb1ELb1ELb0ELb0EEENS1_19SingleTileSchedulerILb1ELb0ELb1ELi128EEEEEEEEEvNT_6ParamsE --------------------------
	.section	.nv.constant0._ZN7cutlass13device_kernelIN5flash19enable_sm80_to_sm89INS1_16FlashAttnFwdSm80INS1_25CollectiveMainloopFwdSm80ILi8ELi1ELb1EN4cute5tupleIJNS5_1CILi128EEES8_S8_EEELi128ENS_6half_tEfNS_4arch4Sm80ELb0ELb0ELb0ELb1ELb0ELb0ELb1ELb0EEENS1_21CollectiveEpilogueFwdIS9_NS6_IJNS7_ILi1EEESF_SF_EEESA_SC_Li256ELb1ELb1ELb0ELb0EEENS1_19SingleTileSchedulerILb1ELb0ELb1ELi128EEEEEEEEEvNT_6ParamsE,"a",@progbits
	.sectionflags	@""
	.align	4
.nv.constant0._ZN7cutlass13device_kernelIN5flash19enable_sm80_to_sm89INS1_16FlashAttnFwdSm80INS1_25CollectiveMainloopFwdSm80ILi8ELi1ELb1EN4cute5tupleIJNS5_1CILi128EEES8_S8_EEELi128ENS_6half_tEfNS_4arch4Sm80ELb0ELb0ELb0ELb1ELb0ELb0ELb1ELb0EEENS1_21CollectiveEpilogueFwdIS9_NS6_IJNS7_ILi1EEESF_SF_EEESA_SC_Li256ELb1ELb1ELb0ELb0EEENS1_19SingleTileSchedulerILb1ELb0ELb1ELi128EEEEEEEEEvNT_6ParamsE:
	.zero		1400


//--------------------- .nv.constant0._ZN7cutlass13device_kernelIN5flash19enable_sm80_to_sm89INS1_16FlashAttnFwdSm80INS1_25CollectiveMainloopFwdSm80ILi8ELi1ELb1EN4cute5tupleIJNS5_1CILi128EEES8_S8_EEELi128ENS_6half_tEfNS_4arch4Sm80ELb0ELb0ELb0ELb1ELb0ELb1ELb1ELb0EEENS1_21CollectiveEpilogueFwdIS9_NS6_IJNS7_ILi1EEESF_SF_EEESA_SC_Li256ELb1ELb1ELb0ELb0EEENS1_19SingleTileSchedulerILb1ELb0ELb1ELi128EEEEEEEEEvNT_6ParamsE --------------------------
	.section	.nv.constant0._ZN7cutlass13device_kernelIN5flash19enable_sm80_to_sm89INS1_16FlashAttnFwdSm80INS1_25CollectiveMainloopFwdSm80ILi8ELi1ELb1EN4cute5tupleIJNS5_1CILi128EEES8_S8_EEELi128ENS_6half_tEfNS_4arch4Sm80ELb0ELb0ELb0ELb1ELb0ELb1ELb1ELb0EEENS1_21CollectiveEpilogueFwdIS9_NS6_IJNS7_ILi1EEESF_SF_EEESA_SC_Li256ELb1ELb1ELb0ELb0EEENS1_19SingleTileSchedulerILb1ELb0ELb1ELi128EEEEEEEEEvNT_6ParamsE,"a",@progbits
	.sectionflags	@""
	.align	4
.nv.constant0._ZN7cutlass13device_kernelIN5flash19enable_sm80_to_sm89INS1_16FlashAttnFwdSm80INS1_25CollectiveMainloopFwdSm80ILi8ELi1ELb1EN4cute5tupleIJNS5_1CILi128EEES8_S8_EEELi128ENS_6half_tEfNS_4arch4Sm80ELb0ELb0ELb0ELb1ELb0ELb1ELb1ELb0EEENS1_21CollectiveEpilogueFwdIS9_NS6_IJNS7_ILi1EEESF_SF_EEESA_SC_Li256ELb1ELb1ELb0ELb0EEENS1_19SingleTileSchedulerILb1ELb0ELb1ELi128EEEEEEEEEvNT_6ParamsE:
	.zero		1400


//--------------------- .nv.constant0._ZN7cutlass13device_kernelIN5flash19enable_sm80_to_sm89INS1_16FlashAttnFwdSm80INS1_25CollectiveMainloopFwdSm80ILi8ELi1ELb1EN4cute5tupleIJNS5_1CILi128EEENS7_ILi96EEES8_EEELi128ENS_6half_tEfNS_4arch4Sm80ELb0ELb1ELb0ELb0ELb0ELb0ELb1ELb0EEENS1_21CollectiveEpilogueFwdINS6_IJS8_S8_S9_EEENS6_IJNS7_ILi1EEESH_SH_EEESB_SD_Li256ELb0ELb1ELb0ELb0EEENS1_19SingleTileSchedulerILb0ELb0ELb1ELi128EEEEEEEEEvNT_6ParamsE --------------------------
	.section	.nv.constant0._ZN7cutlass13device_kernelIN5flash19enable_sm80_to_sm89INS1_16FlashAttnFwdSm80INS1_25CollectiveMainloopFwdSm80ILi8ELi1ELb1EN4cute5tupleIJNS5_1CILi128EEENS7_ILi96EEES8_EEELi128ENS_6half_tEfNS_4arch4Sm80ELb0ELb1ELb0ELb0ELb0ELb0ELb1ELb0EEENS1_21CollectiveEpilogueFwdINS6_IJS8_S8_S9_EEENS6_IJNS7_ILi1EEESH_SH_EEESB_SD_Li256ELb0ELb1ELb0ELb0EEENS1_19SingleTileSchedulerILb0ELb0ELb1ELi128EEEEEEEEEvNT_6ParamsE,"a",@progbits
	.sectionflags	@""
	.align	4
.nv.constant0._ZN7cutlass13device_kernelIN5flash19enable_sm80_to_sm89INS1_16FlashAttnFwdSm80INS1_25CollectiveMainloopFwdSm80ILi8ELi1ELb1EN4cute5tupleIJNS5_1CILi128EEENS7_ILi96EEES8_EEELi128ENS_6half_tEfNS_4arch4Sm80ELb0ELb1ELb0ELb0ELb0ELb0ELb1ELb0EEENS1_21CollectiveEpilogueFwdINS6_IJS8_S8_S9_EEENS6_IJNS7_ILi1EEESH_SH_EEESB_SD_Li256ELb0ELb1ELb0ELb0EEENS1_19SingleTileSchedulerILb0ELb0ELb1ELi128EEEEEEEEEvNT_6ParamsE:
	.zero		1400


//--------------------- .nv.constant0._ZN7cutlass13device_kernelIN5flash19enable_sm80_to_sm89INS1_16FlashAttnFwdSm80INS1_25CollectiveMainloopFwdSm80ILi8ELi1ELb1EN4cute5tupleIJNS5_1CILi128EEENS7_ILi96EEES8_EEELi128ENS_6half_tEfNS_4arch4Sm80ELb0ELb1ELb0ELb1ELb0ELb0ELb1ELb0EEENS1_21CollectiveEpilogueFwdINS6_IJS8_S8_S9_EEENS6_IJNS7_ILi1EEESH_SH_EEESB_SD_Li256ELb1ELb1ELb0ELb0EEENS1_19SingleTileSchedulerILb1ELb0ELb1ELi128EEEEEEEEEvNT_6ParamsE --------------------------
	.section	.nv.constant0._ZN7cutlass13device_kernelIN5flash19enable_sm80_to_sm89INS1_16FlashAttnFwdSm80INS1_25CollectiveMainloopFwdSm80ILi8ELi1ELb1EN4cute5tupleIJNS5_1CILi128EEENS7_ILi96EEES8_EEELi128ENS_6half_tEfNS_4arch4Sm80ELb0ELb1ELb0ELb1ELb0ELb0ELb1ELb0EEENS1_21CollectiveEpilogueFwdINS6_IJS8_S8_S9_EEENS6_IJNS7_ILi1EEESH_SH_EEESB_SD_Li256ELb1ELb1ELb0ELb0EEENS1_19SingleTileSchedulerILb1ELb0ELb1ELi128EEEEEEEEEvNT_6ParamsE,"a",@progbits
	.sectionflags	@""
	.align	4
.nv.constant0._ZN7cutlass13device_kernelIN5flash19enable_sm80_to_sm89INS1_16FlashAttnFwdSm80INS1_25CollectiveMainloopFwdSm80ILi8ELi1ELb1EN4cute5tupleIJNS5_1CILi128EEENS7_ILi96EEES8_EEELi128ENS_6half_tEfNS_4arch4Sm80ELb0ELb1ELb0ELb1ELb0ELb0ELb1ELb0EEENS1_21CollectiveEpilogueFwdINS6_IJS8_S8_S9_EEENS6_IJNS7_ILi1EEESH_SH_EEESB_SD_Li256ELb1ELb1ELb0ELb0EEENS1_19SingleTileSchedulerILb1ELb0ELb1ELi128EEEEEEEEEvNT_6ParamsE:
	.zero		1400


//--------------------- .nv.constant0._ZN7cutlass13device_kernelIN5flash19enable_sm80_to_sm89INS1_16FlashAttnFwdSm80INS1_25CollectiveMainloopFwdSm80ILi8ELi1ELb1EN4cute5tupleIJNS5_1CILi128EEENS7_ILi96EEES8_EEELi128ENS_6half_tEfNS_4arch4Sm80ELb0ELb1ELb0ELb1ELb0ELb1ELb1ELb0EEENS1_21CollectiveEpilogueFwdINS6_IJS8_S8_S9_EEENS6_IJNS7_ILi1EEESH_SH_EEESB_SD_Li256ELb1ELb1ELb0ELb0EEENS1_19SingleTileSchedulerILb1ELb0ELb1ELi128EEEEEEEEEvNT_6ParamsE --------------------------
	.section	.nv.constant0._ZN7cutlass13device_kernelIN5flash19enable_sm80_to_sm89INS1_16FlashAttnFwdSm80INS1_25CollectiveMainloopFwdSm80ILi8ELi1ELb1EN4cute5tupleIJNS5_1CILi128EEENS7_ILi96EEES8_EEELi128ENS_6half_tEfNS_4arch4Sm80ELb0ELb1ELb0ELb1ELb0ELb1ELb1ELb0EEENS1_21CollectiveEpilogueFwdINS6_IJS8_S8_S9_EEENS6_IJNS7_ILi1EEESH_SH_EEESB_SD_Li256ELb1ELb1ELb0ELb0EEENS1_19SingleTileSchedulerILb1ELb0ELb1ELi128EEEEEEEEEvNT_6ParamsE,"a",@progbits
	.sectionflags	@""
	.align	4
.nv.constant0._ZN7cutlass13device_kernelIN5flash19enable_sm80_to_sm89INS1_16FlashAttnFwdSm80INS1_25CollectiveMainloopFwdSm80ILi8ELi1ELb1EN4cute5tupleIJNS5_1CILi128EEENS7_ILi96EEES8_EEELi128ENS_6half_tEfNS_4arch4Sm80ELb0ELb1ELb0ELb1ELb0ELb1ELb1ELb0EEENS1_21CollectiveEpilogueFwdINS6_IJS8_S8_S9_EEENS6_IJNS7_ILi1EEESH_SH_EEESB_SD_Li256ELb1ELb1ELb0ELb0EEENS1_19SingleTileSchedulerILb1ELb0ELb1ELi128EEEEEEEEEvNT_6ParamsE:
	.zero		1400


//--------------------- .nv.constant0._ZN7cutlass13device_kernelIN5flash19enable_sm80_to_sm89INS1_16FlashAttnFwdSm80INS1_25CollectiveMainloopFwdSm80ILi8ELi1ELb1EN4cute5tupleIJNS5_1CILi128EEES8_S8_EEELi128ENS_6half_tEfNS_4arch4Sm80ELb1ELb0ELb0ELb0ELb0ELb0ELb1ELb0EEENS1_21CollectiveEpilogueFwdIS9_NS6_IJNS7_ILi1EEESF_SF_EEESA_SC_Li256ELb0ELb1ELb0ELb0EEENS1_30DynamicPersistentTileSchedulerILi256ELi256ELb0ELb1ELb0EEEEEEEEEvNT_6ParamsE --------------------------
	.section	.nv.constant0._ZN7cutlass13device_kernelIN5flash19enable_sm80_to_sm89INS1_16FlashAttnFwdSm80INS1_25CollectiveMainloopFwdSm80ILi8ELi1ELb1EN4cute5tupleIJNS5_1CILi128EEES8_S8_EEELi128ENS_6half_tEfNS_4arch4Sm80ELb1ELb0ELb0ELb0ELb0ELb0ELb1ELb0EEENS1_21CollectiveEpilogueFwdIS9_NS6_IJNS7_ILi1EEESF_SF_EEESA_SC_Li256ELb0ELb1ELb0ELb0EEENS1_30DynamicPersistentTileSchedulerILi256ELi256ELb0ELb1ELb0EEEEEEEEEvNT_6ParamsE,"a",@progbits
	.sectionflags	@""
	.align	4
.nv.constant0._ZN7cutlass13device_kernelIN5flash19enable_sm80_to_sm89INS1_16FlashAttnFwdSm80INS1_25CollectiveMainloopFwdSm80ILi8ELi1ELb1EN4cute5tupleIJNS5_1CILi128EEES8_S8_EEELi128ENS_6half_tEfNS_4arch4Sm80ELb1ELb0ELb0ELb0ELb0ELb0ELb1ELb0EEENS1_21CollectiveEpilogueFwdIS9_NS6_IJNS7_ILi1EEESF_SF_EEESA_SC_Li256ELb0ELb1ELb0ELb0EEENS1_30DynamicPersistentTileSchedulerILi256ELi256ELb0ELb1ELb0EEEEEEEEEvNT_6ParamsE:
	.zero		1416


//--------------------- .nv.constant0._ZN7cutlass13device_kernelIN5flash19enable_sm80_to_sm89INS1_16FlashAttnFwdSm80INS1_25CollectiveMainloopFwdSm80ILi8ELi1ELb1EN4cute5tupleIJNS5_1CILi128EEES8_S8_EEELi128ENS_6half_tEfNS_4arch4Sm80ELb1ELb0ELb0ELb1ELb0ELb0ELb1ELb0EEENS1_21CollectiveEpilogueFwdIS9_NS6_IJNS7_ILi1EEESF_SF_EEESA_SC_Li256ELb1ELb1ELb0ELb0EEENS1_19SingleTileSchedulerILb1ELb0ELb1ELi128EEEEEEEEEvNT_6ParamsE --------------------------
	.section	.nv.constant0._ZN7cutlass13device_kernelIN5flash19enable_sm80_to_sm89INS1_16FlashAttnFwdSm80INS1_25CollectiveMainloopFwdSm80ILi8ELi1ELb1EN4cute5tupleIJNS5_1CILi128EEES8_S8_EEELi128ENS_6half_tEfNS_4arch4Sm80ELb1ELb0ELb0ELb1ELb0ELb0ELb1ELb0EEENS1_21CollectiveEpilogueFwdIS9_NS6_IJNS7_ILi1EEESF_SF_EEESA_SC_Li256ELb1ELb1ELb0ELb0EEENS1_19SingleTileSchedulerILb1ELb0ELb1ELi128EEEEEEEEEvNT_6ParamsE,"a",@progbits
	.sectionflags	@""
	.align	4
.nv.constant0._ZN7cutlass13device_kernelIN5flash19enable_sm80_to_sm89INS1_16FlashAttnFwdSm80INS1_25CollectiveMainloopFwdSm80ILi8ELi1ELb1EN4cute5tupleIJNS5_1CILi128EEES8_S8_EEELi128ENS_6half_tEfNS_4arch4Sm80ELb1ELb0ELb0ELb1ELb0ELb0ELb1ELb0EEENS1_21CollectiveEpilogueFwdIS9_NS6_IJNS7_ILi1EEESF_SF_EEESA_SC_Li256ELb1ELb1ELb0ELb0EEENS1_19SingleTileSchedulerILb1ELb0ELb1ELi128EEEEEEEEEvNT_6ParamsE:
	.zero		1400


//--------------------- .nv.constant0._ZN7cutlass13device_kernelIN5flash19enable_sm80_to_sm89INS1_16FlashAttnFwdSm80INS1_25CollectiveMainloopFwdSm80ILi8ELi1ELb1EN4cute5tupleIJNS5_1CILi128EEES8_S8_EEELi128ENS_6half_tEfNS_4arch4Sm80ELb1ELb0ELb0ELb1ELb0ELb1ELb1ELb0EEENS1_21CollectiveEpilogueFwdIS9_NS6_IJNS7_ILi1EEESF_SF_EEESA_SC_Li256ELb1ELb1ELb0ELb0EEENS1_19SingleTileSchedulerILb1ELb0ELb1ELi128EEEEEEEEEvNT_6ParamsE --------------------------
	.section	.nv.constant0._ZN7cutlass13device_kernelIN5flash19enable_sm80_to_sm89INS1_16FlashAttnFwdSm80INS1_25CollectiveMainloopFwdSm80ILi8ELi1ELb1EN4cute5tupleIJNS5_1CILi128EEES8_S8_EEELi128ENS_6half_tEfNS_4arch4Sm80ELb1ELb0ELb0ELb1ELb0ELb1ELb1ELb0EEENS1_21CollectiveEpilogueFwdIS9_NS6_IJNS7_ILi1EEESF_SF_EEESA_SC_Li256ELb1ELb1ELb0ELb0EEENS1_19SingleTileSchedulerILb1ELb0ELb1ELi128EEEEEEEEEvNT_6ParamsE,"a",@progbits
	.sectionflags	@""
	.align	4
.nv.constant0._ZN7cutlass13device_kernelIN5flash19enable_sm80_to_sm89INS1_16FlashAttnFwdSm80INS1_25CollectiveMainloopFwdSm80ILi8ELi1ELb1EN4cute5tupleIJNS5_1CILi128EEES8_S8_EEELi128ENS_6half_tEfNS_4arch4Sm80ELb1ELb0ELb0ELb1ELb0ELb1ELb1ELb0EEENS1_21CollectiveEpilogueFwdIS9_NS6_IJNS7_ILi1EEESF_SF_EEESA_SC_Li256ELb1ELb1ELb0ELb0EEENS1_19SingleTileSchedulerILb1ELb0ELb1ELi128EEEEEEEEEvNT_6ParamsE:
	.zero		1400


//--------------------- .nv.constant0._ZN7cutlass13device_kernelIN5flash19enable_sm80_to_sm89INS1_16FlashAttnFwdSm80INS1_25CollectiveMainloopFwdSm80ILi4ELi1ELb0EN4cute5tupleIJNS5_1CILi128EEENS7_ILi64EEES8_EEELi128ENS_6half_tEfNS_4arch4Sm80ELb0ELb0ELb0ELb0ELb0ELb0ELb1ELb0EEENS1_21CollectiveEpilogueFwdINS6_IJS8_S8_S9_EEENS6_IJNS7_ILi1EEESH_SH_EEESB_SD_Li128ELb0ELb1ELb0ELb0EEENS1_19SingleTileSchedulerILb0ELb0ELb1ELi128EEEEEEEEEvNT_6ParamsE --------------------------
	.section	.nv.constant0._ZN7cutlass13device_kernelIN5flash19enable_sm80_to_sm89INS1_16FlashAttnFwdSm80INS1_25CollectiveMainloopFwdSm80ILi4ELi1ELb0EN4cute5tupleIJNS5_1CILi128EEENS7_ILi64EEES8_EEELi128ENS_6half_tEfNS_4arch4Sm80ELb0ELb0ELb0ELb0ELb0ELb0ELb1ELb0EEENS1_21CollectiveEpilogueFwdINS6_IJS8_S8_S9_EEENS6_IJNS7_ILi1EEESH_SH_EEESB_SD_Li128ELb0ELb1ELb0ELb0EEENS1_19SingleTileSchedulerILb0ELb0ELb1ELi128EEEEEEEEEvNT_6ParamsE,"a",@progbits
	.sectionflags	@""
	.align	4
.nv.constant0._ZN7cutlass13device_kernelIN5flash19enable_sm80_to_sm89INS1_16FlashAttnFwdSm80INS1_25CollectiveMainloopFwdSm80ILi4ELi1ELb0EN4cute5tupleIJNS5_1CILi128EEENS7_ILi64EEES8_EEELi128ENS_6half_tEfNS_4arch4Sm80ELb0ELb0ELb0ELb0ELb0ELb0ELb1ELb0EEENS1_21CollectiveEpilogueFwdINS6_IJS8_S8_S9_EEENS6_IJNS7_ILi1EEESH_SH_EEESB_SD_Li128ELb0ELb1ELb0ELb0EEENS1_19SingleTileSchedulerILb0ELb0ELb1ELi128EEEEEEEEEvNT_6ParamsE:
	.zero		1400


//--------------------- .nv.constant0._ZN7cutlass13device_kernelIN5flash19enable_sm80_to_sm89INS1_16FlashAttnFwdSm80INS1_25CollectiveMainloopFwdSm80ILi4ELi1ELb0EN4cute5tupleIJNS5_1CILi128EEENS7_ILi64EEES8_EEELi128ENS_6half_tEfNS_4arch4Sm80ELb0ELb0ELb0ELb1ELb0ELb0ELb1ELb0EEENS1_21CollectiveEpilogueFwdINS6_IJS8_S8_S9_EEENS6_IJNS7_ILi1EEESH_SH_EEESB_SD_Li128ELb1ELb1ELb0ELb0EEENS1_19SingleTileSchedulerILb1ELb0ELb1ELi128EEEEEEEEEvNT_6ParamsE --------------------------
	.section	.nv.constant0._ZN7cutlass13device_kernelIN5flash19enable_sm80_to_sm89INS1_16FlashAttnFwdSm80INS1_25CollectiveMainloopFwdSm80ILi4ELi1ELb0EN4cute5tupleIJNS5_1CILi128EEENS7_ILi64EEES8_EEELi128ENS_6half_tEfNS_4arch4Sm80ELb0ELb0ELb0ELb1ELb0ELb0ELb1ELb0EEENS1_21CollectiveEpilogueFwdINS6_IJS8_S8_S9_EEENS6_IJNS7_ILi1EEESH_SH_EEESB_SD_Li128ELb1ELb1ELb0ELb0EEENS1_19SingleTileSchedulerILb1ELb0ELb1ELi128EEEEEEEEEvNT_6ParamsE,"a",@progbits
	.sectionflags	@""
	.align	4
.nv.constant0._ZN7cutlass13device_kernelIN5flash19enable_sm80_to_sm89INS1_16FlashAttnFwdSm80INS1_25CollectiveMainloopFwdSm80ILi4ELi1ELb0EN4cute5tupleIJNS5_1CILi128EEENS7_ILi64EEES8_EEELi128ENS_6half_tEfNS_4arch4Sm80ELb0ELb0ELb0ELb1ELb0ELb0ELb1ELb0EEENS1_21CollectiveEpilogueFwdINS6_IJS8_S8_S9_EEENS6_IJNS7_ILi1EEESH_SH_EEESB_SD_Li128ELb1ELb1ELb0ELb0EEENS1_19SingleTileSchedulerILb1ELb0ELb1ELi128EEEEEEEEEvNT_6ParamsE:
	.zero		1400


//--------------------- .nv.constant0._ZN7cutlass13device_kernelIN5flash19enable_sm80_to_sm89INS1_16FlashAttnFwdSm80INS1_25CollectiveMainloopFwdSm80ILi4ELi1ELb0EN4cute5tupleIJNS5_1CILi128EEENS7_ILi64EEES8_EEELi128ENS_6half_tEfNS_4arch4Sm80ELb0ELb0ELb0ELb1ELb0ELb1ELb1ELb0EEENS1_21CollectiveEpilogueFwdINS6_IJS8_S8_S9_EEENS6_IJNS7_ILi1EEESH_SH_EEESB_SD_Li128ELb1ELb1ELb0ELb0EEENS1_19SingleTileSchedulerILb1ELb0ELb1ELi128EEEEEEEEEvNT_6ParamsE --------------------------
	.section	.nv.constant0._ZN7cutlass13device_kernelIN5flash19enable_sm80_to_sm89INS1_16FlashAttnFwdSm80INS1_25CollectiveMainloopFwdSm80ILi4ELi1ELb0EN4cute5tupleIJNS5_1CILi128EEENS7_ILi64EEES8_EEELi128ENS_6half_tEfNS_4arch4Sm80ELb0ELb0ELb0ELb1ELb0ELb1ELb1ELb0EEENS1_21CollectiveEpilogueFwdINS6_IJS8_S8_S9_EEENS6_IJNS7_ILi1EEESH_SH_EEESB_SD_Li128ELb1ELb1ELb0ELb0EEENS1_19SingleTileSchedulerILb1ELb0ELb1ELi128EEEEEEEEEvNT_6ParamsE,"a",@progbits
	.sectionflags	@""
	.align	4
.nv.constant0._ZN7cutlass13device_kernelIN5flash19enable_sm80_to_sm89INS1_16FlashAttnFwdSm80INS1_25CollectiveMainloopFwdSm80ILi4ELi1ELb0EN4cute5tupleIJNS5_1CILi128EEENS7_ILi64EEES8_EEELi128ENS_6half_tEfNS_4arch4Sm80ELb0ELb0ELb0ELb1ELb0ELb1ELb1ELb0EEENS1_21CollectiveEpilogueFwdINS6_IJS8_S8_S9_EEENS6_IJNS7_ILi1EEESH_SH_EEESB_SD_Li128ELb1ELb1ELb0ELb0EEENS1_19SingleTileSchedulerILb1ELb0ELb1ELi128EEEEEEEEEvNT_6ParamsE:
	.zero		1400


//--------------------- .nv.constant0._ZN7cutlass13device_kernelIN5flash19enable_sm80_to_sm89INS1_16FlashAttnFwdSm80INS1_25CollectiveMainloopFwdSm80ILi4ELi1ELb0EN4cute5tupleIJNS5_1CILi128EEENS7_ILi48EEES8_EEELi128ENS_6half_tEfNS_4arch4Sm80ELb0ELb1ELb0ELb0ELb0ELb0ELb1ELb0EEENS1_21CollectiveEpilogueFwdINS6_IJS8_S8_S9_EEENS6_IJNS7_ILi1EEESH_SH_EEESB_SD_Li128ELb0ELb1ELb0ELb0EEENS1_19SingleTileSchedulerILb0ELb0ELb1ELi128EEEEEEEEEvNT_6ParamsE --------------------------
	.section	.nv.constant0._ZN7cutlass13device_kernelIN5flash19enable_sm80_to_sm89INS1_16FlashAttnFwdSm80INS1_25CollectiveMainloopFwdSm80ILi4ELi1ELb0EN4cute5tupleIJNS5_1CILi128EEENS7_ILi48EEES8_EEELi128ENS_6half_tEfNS_4arch4Sm80ELb0ELb1ELb0ELb0ELb0ELb0ELb1ELb0EEENS1_21CollectiveEpilogueFwdINS6_IJS8_S8_S9_EEENS6_IJNS7_ILi1EEESH_SH_EEESB_SD_Li128ELb0ELb1ELb0ELb0EEENS1_19SingleTileSchedulerILb0ELb0ELb1ELi128EEEEEEEEEvNT_6ParamsE,"a",@progbits
	.sectionflags	@""
	.align	4
.nv.constant0._ZN7cutlass13device_kernelIN5flash19enable_sm80_to_sm89INS1_16FlashAttnFwdSm80INS1_25CollectiveMainloopFwdSm80ILi4ELi1ELb0EN4cute5tupleIJNS5_1CILi128EEENS7_ILi48EEES8_EEELi128ENS_6half_tEfNS_4arch4Sm80ELb0ELb1ELb0ELb0ELb0ELb0ELb1ELb0EEENS1_21CollectiveEpilogueFwdINS6_IJS8_S8_S9_EEENS6_IJNS7_ILi1EEESH_SH_EEESB_SD_Li128ELb0ELb1ELb0ELb0EEENS1_19SingleTileSchedulerILb0ELb0ELb1ELi128EEEEEEEEEvNT_6ParamsE:
	.zero		1400


//--------------------- .nv.constant0._ZN7cutlass13device_kernelIN5flash19enable_sm80_to_sm89INS1_16FlashAttnFwdSm80INS1_25CollectiveMainloopFwdSm80ILi4ELi1ELb0EN4cute5tupleIJNS5_1CILi128EEENS7_ILi48EEES8_EEELi128ENS_6half_tEfNS_4arch4Sm80ELb0ELb1ELb0ELb1ELb0ELb0ELb1ELb0EEENS1_21CollectiveEpilogueFwdINS6_IJS8_S8_S9_EEENS6_IJNS7_ILi1EEESH_SH_EEESB_SD_Li128ELb1ELb1ELb0ELb0EEENS1_19SingleTileSchedulerILb1ELb0ELb1ELi128EEEEEEEEEvNT_6ParamsE --------------------------
	.section	.nv.constant0._ZN7cutlass13device_kernelIN5flash19enable_sm80_to_sm89INS1_16FlashAttnFwdSm80INS1_25CollectiveMainloopFwdSm80ILi4ELi1ELb0EN4cute5tupleIJNS5_1CILi128EEENS7_ILi48EEES8_EEELi128ENS_6half_tEfNS_4arch4Sm80ELb0ELb1ELb0ELb1ELb0ELb0ELb1ELb0EEENS1_21CollectiveEpilogueFwdINS6_IJS8_S8_S9_EEENS6_IJNS7_ILi1EEESH_SH_EEESB_SD_Li128ELb1ELb1ELb0ELb0EEENS1_19SingleTileSchedulerILb1ELb0ELb1ELi128EEEEEEEEEvNT_6ParamsE,"a",@progbits
	.sectionflags	@""
	.align	4
.nv.constant0._ZN7cutlass13device_kernelIN5flash19enable_sm80_to_sm89INS1_16FlashAttnFwdSm80INS1_25CollectiveMainloopFwdSm80ILi4ELi1ELb0EN4cute5tupleIJNS5_1CILi128EEENS7_ILi48EEES8_EEELi128ENS_6half_tEfNS_4arch4Sm80ELb0ELb1ELb0ELb1ELb0ELb0ELb1ELb0EEENS1_21CollectiveEpilogueFwdINS6_IJS8_S8_S9_EEENS6_IJNS7_ILi1EEESH_SH_EEESB_SD_Li128ELb1ELb1ELb0ELb0EEENS1_19SingleTileSchedulerILb1ELb0ELb1ELi128EEEEEEEEEvNT_6ParamsE:
	.zero		1400


//--------------------- .nv.constant0._ZN7cutlass13device_kernelIN5flash19enable_sm80_to_sm89INS1_16FlashAttnFwdSm80INS1_25CollectiveMainloopFwdSm80ILi4ELi1ELb0EN4cute5tupleIJNS5_1CILi128EEENS7_ILi48EEES8_EEELi128ENS_6half_tEfNS_4arch4Sm80ELb0ELb1ELb0ELb1ELb0ELb1ELb1ELb0EEENS1_21CollectiveEpilogueFwdINS6_IJS8_S8_S9_EEENS6_IJNS7_ILi1EEESH_SH_EEESB_SD_Li128ELb1ELb1ELb0ELb0EEENS1_19SingleTileSchedulerILb1ELb0ELb1ELi128EEEEEEEEEvNT_6ParamsE --------------------------
	.section	.nv.constant0._ZN7cutlass13device_kernelIN5flash19enable_sm80_to_sm89INS1_16FlashAttnFwdSm80INS1_25CollectiveMainloopFwdSm80ILi4ELi1ELb0EN4cute5tupleIJNS5_1CILi128EEENS7_ILi48EEES8_EEELi128ENS_6half_tEfNS_4arch4Sm80ELb0ELb1ELb0ELb1ELb0ELb1ELb1ELb0EEENS1_21CollectiveEpilogueFwdINS6_IJS8_S8_S9_EEENS6_IJNS7_ILi1EEESH_SH_EEESB_SD_Li128ELb1ELb1ELb0ELb0EEENS1_19SingleTileSchedulerILb1ELb0ELb1ELi128EEEEEEEEEvNT_6ParamsE,"a",@progbits
	.sectionflags	@""
	.align	4
.nv.constant0._ZN7cutlass13device_kernelIN5flash19enable_sm80_to_sm89INS1_16FlashAttnFwdSm80INS1_25CollectiveMainloopFwdSm80ILi4ELi1ELb0EN4cute5tupleIJNS5_1CILi128EEENS7_ILi48EEES8_EEELi128ENS_6half_tEfNS_4arch4Sm80ELb0ELb1ELb0ELb1ELb0ELb1ELb1ELb0EEENS1_21CollectiveEpilogueFwdINS6_IJS8_S8_S9_EEENS6_IJNS7_ILi1EEESH_SH_EEESB_SD_Li128ELb1ELb1ELb0ELb0EEENS1_19SingleTileSchedulerILb1ELb0ELb1ELi128EEEEEEEEEvNT_6ParamsE:
	.zero		1400


//--------------------- .nv.constant0._ZN7cutlass13device_kernelIN5flash19enable_sm80_to_sm89INS1_16FlashAttnFwdSm80INS1_25CollectiveMainloopFwdSm80ILi4ELi1ELb0EN4cute5tupleIJNS5_1CILi128EEENS7_ILi64EEES8_EEELi128ENS_6half_tEfNS_4arch4Sm80ELb1ELb0ELb0ELb0ELb0ELb0ELb1ELb0EEENS1_21CollectiveEpilogueFwdINS6_IJS8_S8_S9_EEENS6_IJNS7_ILi1EEESH_SH_EEESB_SD_Li128ELb0ELb1ELb0ELb0EEENS1_30DynamicPersistentTileSchedulerILi128ELi128ELb0ELb1ELb0EEEEEEEEEvNT_6ParamsE --------------------------
	.section	.nv.constant0._ZN7cutlass13device_kernelIN5flash19enable_sm80_to_sm89INS1_16FlashAttnFwdSm80INS1_25CollectiveMainloopFwdSm80ILi4ELi1ELb0EN4cute5tupleIJNS5_1CILi128EEENS7_ILi64EEES8_EEELi128ENS_6half_tEfNS_4arch4Sm80ELb1ELb0ELb0ELb0ELb0ELb0ELb1ELb0EEENS1_21CollectiveEpilogueFwdINS6_IJS8_S8_S9_EEENS6_IJNS7_ILi1EEESH_SH_EEESB_SD_Li128ELb0ELb1ELb0ELb0EEENS1_30DynamicPersistentTileSchedulerILi128ELi128ELb0ELb1ELb0EEEEEEEEEvNT_6ParamsE,"a",@progbits
	.sectionflags	@""
	.align	4
.nv.constant0._ZN7cutlass13device_kernelIN5flash19enable_sm80_to_sm89INS1_16FlashAttnFwdSm80INS1_25CollectiveMainloopFwdSm80ILi4ELi1ELb0EN4cute5tupleIJNS5_1CILi128EEENS7_ILi64EEES8_EEELi128ENS_6half_tEfNS_4arch4Sm80ELb1ELb0ELb0ELb0ELb0ELb0ELb1ELb0EEENS1_21CollectiveEpilogueFwdINS6_IJS8_S8_S9_EEENS6_IJNS7_ILi1EEESH_SH_EEESB_SD_Li128ELb0ELb1ELb0ELb0EEENS1_30DynamicPersistentTileSchedulerILi128ELi128ELb0ELb1ELb0EEEEEEEEEvNT_6ParamsE:
	.zero		1416


//--------------------- .nv.constant0._ZN7cutlass13device_kernelIN5flash19enable_sm80_to_sm89INS1_16FlashAttnFwdSm80INS1_25CollectiveMainloopFwdSm80ILi4ELi1ELb0EN4cute5tupleIJNS5_1CILi128EEENS7_ILi64EEES8_EEELi128ENS_6half_tEfNS_4arch4Sm80ELb1ELb0ELb0ELb1ELb0ELb0ELb1ELb0EEENS1_21CollectiveEpilogueFwdINS6_IJS8_S8_S9_EEENS6_IJNS7_ILi1EEESH_SH_EEESB_SD_Li128ELb1ELb1ELb0ELb0EEENS1_19SingleTileSchedulerILb1ELb0ELb1ELi128EEEEEEEEEvNT_6ParamsE --------------------------
	.section	.nv.constant0._ZN7cutlass13device_kernelIN5flash19enable_sm80_to_sm89INS1_16FlashAttnFwdSm80INS1_25CollectiveMainloopFwdSm80ILi4ELi1ELb0EN4cute5tupleIJNS5_1CILi128EEENS7_ILi64EEES8_EEELi128ENS_6half_tEfNS_4arch4Sm80ELb1ELb0ELb0ELb1ELb0ELb0ELb1ELb0EEENS1_21CollectiveEpilogueFwdINS6_IJS8_S8_S9_EEENS6_IJNS7_ILi1EEESH_SH_EEESB_SD_Li128ELb1ELb1ELb0ELb0EEENS1_19SingleTileSchedulerILb1ELb0ELb1ELi128EEEEEEEEEvNT_6ParamsE,"a",@progbits
	.sectionflags	@""
	.align	4
.nv.constant0._ZN7cutlass13device_kernelIN5flash19enable_sm80_to_sm89INS1_16FlashAttnFwdSm80INS1_25CollectiveMainloopFwdSm80ILi4ELi1ELb0EN4cute5tupleIJNS5_1CILi128EEENS7_ILi64EEES8_EEELi128ENS_6half_tEfNS_4arch4Sm80ELb1ELb0ELb0ELb1ELb0ELb0ELb1ELb0EEENS1_21CollectiveEpilogueFwdINS6_IJS8_S8_S9_EEENS6_IJNS7_ILi1EEESH_SH_EEESB_SD_Li128ELb1ELb1ELb0ELb0EEENS1_19SingleTileSchedulerILb1ELb0ELb1ELi128EEEEEEEEEvNT_6ParamsE:
	.zero		1400


//--------------------- .nv.constant0._ZN7cutlass13device_kernelIN5flash19enable_sm80_to_sm89INS1_16FlashAttnFwdSm80INS1_25CollectiveMainloopFwdSm80ILi4ELi1ELb0EN4cute5tupleIJNS5_1CILi128EEENS7_ILi64EEES8_EEELi128ENS_6half_tEfNS_4arch4Sm80ELb1ELb0ELb0ELb1ELb0ELb1ELb1ELb0EEENS1_21CollectiveEpilogueFwdINS6_IJS8_S8_S9_EEENS6_IJNS7_ILi1EEESH_SH_EEESB_SD_Li128ELb1ELb1ELb0ELb0EEENS1_19SingleTileSchedulerILb1ELb0ELb1ELi128EEEEEEEEEvNT_6ParamsE --------------------------
	.section	.nv.constant0._ZN7cutlass13device_kernelIN5flash19enable_sm80_to_sm89INS1_16FlashAttnFwdSm80INS1_25CollectiveMainloopFwdSm80ILi4ELi1ELb0EN4cute5tupleIJNS5_1CILi128EEENS7_ILi64EEES8_EEELi128ENS_6half_tEfNS_4arch4Sm80ELb1ELb0ELb0ELb1ELb0ELb1ELb1ELb0EEENS1_21CollectiveEpilogueFwdINS6_IJS8_S8_S9_EEENS6_IJNS7_ILi1EEESH_SH_EEESB_SD_Li128ELb1ELb1ELb0ELb0EEENS1_19SingleTileSchedulerILb1ELb0ELb1ELi128EEEEEEEEEvNT_6ParamsE,"a",@progbits
	.sectionflags	@""
	.align	4
.nv.constant0._ZN7cutlass13device_kernelIN5flash19enable_sm80_to_sm89INS1_16FlashAttnFwdSm80INS1_25CollectiveMainloopFwdSm80ILi4ELi1ELb0EN4cute5tupleIJNS5_1CILi128EEENS7_ILi64EEES8_EEELi128ENS_6half_tEfNS_4arch4Sm80ELb1ELb0ELb0ELb1ELb0ELb1ELb1ELb0EEENS1_21CollectiveEpilogueFwdINS6_IJS8_S8_S9_EEENS6_IJNS7_ILi1EEESH_SH_EEESB_SD_Li128ELb1ELb1ELb0ELb0EEENS1_19SingleTileSchedulerILb1ELb0ELb1ELi128EEEEEEEEEvNT_6ParamsE:
	.zero		1400


//--------------------- .text._ZN7cutlass13device_kernelIN5flash19enable_sm80_to_sm89INS1_16FlashAttnFwdSm80INS1_25CollectiveMainloopFwdSm80ILi8ELi1ELb1EN4cute5tupleIJNS5_1CILi128EEES8_S8_EEELi128ENS_6half_tEfNS_4arch4Sm80ELb0ELb0ELb0ELb0ELb0ELb0ELb1ELb0EEENS1_21CollectiveEpilogueFwdIS9_NS6_IJNS7_ILi1EEESF_SF_EEESA_SC_Li256ELb0ELb1ELb0ELb0EEENS1_19SingleTileSchedulerILb0ELb0ELb1ELi128EEEEEEEEEvNT_6ParamsE --------------------------
	.section	.text._ZN7cutlass13device_kernelIN5flash19enable_sm80_to_sm89INS1_16FlashAttnFwdSm80INS1_25CollectiveMainloopFwdSm80ILi8ELi1ELb1EN4cute5tupleIJNS5_1CILi128EEES8_S8_EEELi128ENS_6half_tEfNS_4arch4Sm80ELb0ELb0ELb0ELb0ELb0ELb0ELb1ELb0EEENS1_21CollectiveEpilogueFwdIS9_NS6_IJNS7_ILi1EEESF_SF_EEESA_SC_Li256ELb0ELb1ELb0ELb0EEENS1_19SingleTileSchedulerILb0ELb0ELb1ELi128EEEEEEEEEvNT_6ParamsE,"ax",@progbits
	.sectioninfo	@"SHI_REGISTERS=255"
	.align	128
.text._ZN7cutlass13device_kernelIN5flash19enable_sm80_to_sm89INS1_16FlashAttnFwdSm80INS1_25CollectiveMainloopFwdSm80ILi8ELi1ELb1EN4cute5tupleIJNS5_1CILi128EEES8_S8_EEELi128ENS_6half_tEfNS_4arch4Sm80ELb0ELb0ELb0ELb0ELb0ELb0ELb1ELb0EEENS1_21CollectiveEpilogueFwdIS9_NS6_IJNS7_ILi1EEESF_SF_EEESA_SC_Li256ELb0ELb1ELb0ELb0EEENS1_19SingleTileSchedulerILb0ELb0ELb1ELi128EEEEEEEEEvNT_6ParamsE:
        .type           _ZN7cutlass13device_kernelIN5flash19enable_sm80_to_sm89INS1_16FlashAttnFwdSm80INS1_25CollectiveMainloopFwdSm80ILi8ELi1ELb1EN4cute5tupleIJNS5_1CILi128EEES8_S8_EEELi128ENS_6half_tEfNS_4arch4Sm80ELb0ELb0ELb0ELb0ELb0ELb0ELb1ELb0EEENS1_21CollectiveEpilogueFwdIS9_NS6_IJNS7_ILi1EEESF_SF_EEESA_SC_Li256ELb0ELb1ELb0ELb0EEENS1_19SingleTileSchedulerILb0ELb0ELb1ELi128EEEEEEEEEvNT_6ParamsE,@function
        .size           _ZN7cutlass13device_kernelIN5flash19enable_sm80_to_sm89INS1_16FlashAttnFwdSm80INS1_25CollectiveMainloopFwdSm80ILi8ELi1ELb1EN4cute5tupleIJNS5_1CILi128EEES8_S8_EEELi128ENS_6half_tEfNS_4arch4Sm80ELb0ELb0ELb0ELb0ELb0ELb0ELb1ELb0EEENS1_21CollectiveEpilogueFwdIS9_NS6_IJNS7_ILi1EEESF_SF_EEESA_SC_Li256ELb0ELb1ELb0ELb0EEENS1_19SingleTileSchedulerILb0ELb0ELb1ELi128EEEEEEEEEvNT_6ParamsE,(.L_x_1712 - _ZN7cutlass13device_kernelIN5flash19enable_sm80_to_sm89INS1_16FlashAttnFwdSm80INS1_25CollectiveMainloopFwdSm80ILi8ELi1ELb1EN4cute5tupleIJNS5_1CILi128EEES8_S8_EEELi128ENS_6half_tEfNS_4arch4Sm80ELb0ELb0ELb0ELb0ELb0ELb0ELb1ELb0EEENS1_21CollectiveEpilogueFwdIS9_NS6_IJNS7_ILi1EEESF_SF_EEESA_SC_Li256ELb0ELb1ELb0ELb0EEENS1_19SingleTileSchedulerILb0ELb0ELb1ELi128EEEEEEEEEvNT_6ParamsE)
        .other          _ZN7cutlass13device_kernelIN5flash19enable_sm80_to_sm89INS1_16FlashAttnFwdSm80INS1_25CollectiveMainloopFwdSm80ILi8ELi1ELb1EN4cute5tupleIJNS5_1CILi128EEES8_S8_EEELi128ENS_6half_tEfNS_4arch4Sm80ELb0ELb0ELb0ELb0ELb0ELb0ELb1ELb0EEENS1_21CollectiveEpilogueFwdIS9_NS6_IJNS7_ILi1EEESF_SF_EEESA_SC_Li256ELb0ELb1ELb0ELb0EEENS1_19SingleTileSchedulerILb0ELb0ELb1ELi128EEEEEEEEEvNT_6ParamsE,@"STO_CUDA_ENTRY STV_DEFAULT"
_ZN7cutlass13device_kernelIN5flash19enable_sm80_to_sm89INS1_16FlashAttnFwdSm80INS1_25CollectiveMainloopFwdSm80ILi8ELi1ELb1EN4cute5tupleIJNS5_1CILi128EEES8_S8_EEELi128ENS_6half_tEfNS_4arch4Sm80ELb0ELb0ELb0ELb0ELb0ELb0ELb1ELb0EEENS1_21CollectiveEpilogueFwdIS9_NS6_IJNS7_ILi1EEESF_SF_EEESA_SC_Li256ELb0ELb1ELb0ELb0EEENS1_19SingleTileSchedulerILb0ELb0ELb1ELi128EEEEEEEEEvNT_6ParamsE:
[----:B------:R-:W-:-:S03]  /*0000*/  MOV R1, c[0x0][0x28] ;  /* 0x00000a0000017a02 */ /* 0x000fc60000000f00 */
[----:B------:R-:W1:Y:S01]  /*0010*/  S2R R15, SR_CTAID.Z ;  /* 0x00000000000f7919 */ /* 0x000e620000002700 */
[----:B------:R-:W-:Y:S02]  /*0020*/  IADD3 R1, R1, -0x10, RZ ;  /* 0xfffffff001017810 */ /* 0x000fe40007ffe0ff */
[----:B-1----:R-:W-:-:S13]  /*0030*/  ISETP.GE.AND P0, PT, R15, RZ, PT ;  /* 0x000000ff0f00720c */ /* 0x002fda0003f06270 */
[----:B------:R-:W-:Y:S05]  /*0040*/  @!P0 EXIT ;  /* 0x000000000000894d */ /* 0x000fea0003800000 */
[----:B------:R-:W-:Y:S01]  /*0050*/  ISETP.NE.U32.AND P2, PT, RZ, c[0x0][0x340], PT ;  /* 0x0000d000ff007a0c */ /* 0x000fe20003f45070 */
[----:B------:R-:W-:Y:S01]  /*0060*/  ULDC.64 UR22, c[0x0][0x118] ;  /* 0x0000460000167ab9 */ /* 0x000fe20000000a00 */
[----:B------:R-:W1:Y:S04]  /*0070*/  S2R R116, SR_TID.X ;  /* 0x0000000000747919 */ /* 0x000e680000002100 */
[----:B------:R-:W2:Y:S01]  /*0080*/  S2R R32, SR_CTAID.Y ;  /* 0x0000000000207919 */ /* 0x000ea20000002600 */
[----:B------:R-:W-:-:S03]  /*0090*/  ISETP.NE.AND.EX P2, PT, RZ, c[0x0][0x344], PT, P2 ;  /* 0x0000d100ff007a0c */ /* 0x000fc60003f45320 */
[----:B------:R-:W3:Y:S01]  /*00a0*/  S2R R6, SR_CTAID.X ;  /* 0x0000000000067919 */ /* 0x000ee20000002500 */
[----:B------:R-:W-:Y:S01]  /*00b0*/  IMAD.MOV.U32 R7, RZ, RZ, c[0x0][0x2c4] ;  /* 0x0000b100ff077624 */ /* 0x000fe200078e00ff */
[----:B------:R-:W-:Y:S01]  /*00c0*/  SHF.R.S32.HI R16, RZ, 0x1f, R15 ;  /* 0x0000001fff107819 */ /* 0x000fe2000001140f */
[----:B------:R-:W-:Y:S02]  /*00d0*/  ULDC UR8, c[0x0][0x1d0] ;  /* 0x0000740000087ab9 */ /* 0x000fe40000000800 */
[----:B------:R-:W-:Y:S02]  /*00e0*/  UMOV UR9, 0x7 ;  /* 0x0000000700097882 */ /* 0x000fe40000000000 */
[----:B------:R-:W-:-:S03]  /*00f0*/  ULDC.64 UR6, c[0x0][0x1e0] ;  /* 0x0000780000067ab9 */ /* 0x000fc60000000a00 */
[----:B------:R-:W-:-:S04]  /*0100*/  @P2 IMAD.MOV.U32 R2, RZ, RZ, 0x4 ;  /* 0x00000004ff022424 */ /* 0x000fc800078e00ff */
[----:B------:R-:W-:-:S05]  /*0110*/  @P2 IMAD.WIDE R2, R15, R2, c[0x0][0x340] ;  /* 0x0000d0000f022625 */ /* 0x000fca00078e0202 */
[----:B------:R4:W5:Y:S01]  /*0120*/  @P2 LDG.E R20, [R2.64] ;  /* 0x0000001602142981 */ /* 0x000962000c1e1900 */
[----:B-1----:R-:W-:Y:S01]  /*0130*/  SHF.R.S32.HI R27, RZ, 0x1f, R116 ;  /* 0x0000001fff1b7819 */ /* 0x002fe20000011474 */
[----:B--2---:R-:W-:Y:S01]  /*0140*/  IMAD.WIDE.U32 R4, R32, c[0x0][0x1b8], RZ ;  /* 0x00006e0020047a25 */ /* 0x004fe200078e00ff */
[----:B------:R-:W-:Y:S01]  /*0150*/  SHF.R.S32.HI R33, RZ, 0x1f, R32 ;  /* 0x0000001fff217819 */ /* 0x000fe20000011420 */
[----:B------:R-:W-:Y:S01]  /*0160*/  UIADD3 UR4, UR8, 0x7f, URZ ;  /* 0x0000007f08047890 */ /* 0x000fe2000fffe03f */
[C---:B------:R-:W-:Y:S01]  /*0170*/  ISETP.NE.AND P0, PT, R7.reuse, 0x1, PT ;  /* 0x000000010700780c */ /* 0x040fe20003f05270 */
[----:B------:R-:W-:Y:S01]  /*0180*/  IMAD R7, R7, c[0x0][0x168], RZ ;  /* 0x00005a0007077a24 */ /* 0x000fe200078e02ff */
[----:B------:R-:W-:Y:S01]  /*0190*/  LEA.HI R25, R27, R116, RZ, 0x4 ;  /* 0x000000741b197211 */ /* 0x000fe200078f20ff */
[----:B------:R-:W-:Y:S02]  /*01a0*/  USHF.R.S32.HI UR18, URZ, 0x1f, UR4 ;  /* 0x0000001f3f127899 */ /* 0x000fe40008011404 */
[----:B------:R-:W-:Y:S01]  /*01b0*/  USHF.L.U64.HI UR9, UR6, UR9, UR7 ;  /* 0x0000000906097299 */ /* 0x000fe20008010207 */
[----:B------:R-:W-:Y:S01]  /*01c0*/  SHF.R.S32.HI R14, RZ, 0x4, R25 ;  /* 0x00000004ff0e7819 */ /* 0x000fe20000011419 */
[----:B------:R-:W-:-:S02]  /*01d0*/  ULEA.HI UR18, UR18, UR4, URZ, 0x7 ;  /* 0x0000000412127291 */ /* 0x000fc4000f8f383f */
[----:B------:R-:W-:Y:S02]  /*01e0*/  USHF.L.U32 UR10, UR6, 0x7, URZ ;  /* 0x00000007060a7899 */ /* 0x000fe4000800063f */
[----:B------:R-:W-:Y:S02]  /*01f0*/  ULEA.HI.SX32 UR13, UR18, 0xffffffff, 0x19 ;  /* 0xffffffff120d7891 */ /* 0x000fe4000f8fca3f */
[----:B------:R-:W-:Y:S02]  /*0200*/  UIMAD.WIDE.U32 UR20, UR6, 0x40, URZ ;  /* 0x00000040061478a5 */ /* 0x000fe4000f8e003f */
[----:B------:R-:W-:Y:S02]  /*0210*/  USHF.R.S32.HI UR12, URZ, 0x1f, UR13 ;  /* 0x0000001f3f0c7899 */ /* 0x000fe4000801140d */
[----:B------:R-:W-:Y:S02]  /*0220*/  UIMAD UR4, UR9, UR13, URZ ;  /* 0x0000000d090472a4 */ /* 0x000fe4000f8e023f */
[----:B------:R-:W-:Y:S01]  /*0230*/  USHF.L.U32 UR14, UR7, 0x6, URZ ;  /* 0x00000006070e7899 */ /* 0x000fe2000800063f */
[----:B----4-:R-:W-:Y:S01]  /*0240*/  LEA.HI R3, R27, R116, RZ, 0x3 ;  /* 0x000000741b037211 */ /* 0x010fe200078f18ff */
[----:B------:R-:W-:Y:S01]  /*0250*/  IMAD R2, R33, c[0x0][0x1b8], RZ ;  /* 0x00006e0021027a24 */ /* 0x000fe200078e02ff */
[----:B------:R-:W-:-:S02]  /*0260*/  UIMAD UR4, UR12, UR10, UR4 ;  /* 0x0000000a0c0472a4 */ /* 0x000fc4000f8e0204 */
[----:B------:R-:W-:Y:S01]  /*0270*/  LOP3.LUT R0, R3, 0xfffffff8, RZ, 0xc0, !PT ;  /* 0xfffffff803007812 */ /* 0x000fe200078ec0ff */
[----:B------:R-:W-:Y:S01]  /*0280*/  IMAD R2, R32, c[0x0][0x1bc], R2 ;  /* 0x00006f0020027a24 */ /* 0x000fe200078e0202 */
[----:B------:R-:W-:Y:S01]  /*0290*/  SHF.R.S32.HI R23, RZ, 0x3, R3 ;  /* 0x00000003ff177819 */ /* 0x000fe20000011403 */
[----:B------:R-:W-:Y:S02]  /*02a0*/  UIADD3 UR14, UR21, UR14, URZ ;  /* 0x0000000e150e7290 */ /* 0x000fe4000fffe03f */
[----:B------:R-:W-:Y:S01]  /*02b0*/  IMAD.IADD R40, R116, 0x1, -R0 ;  /* 0x0000000174287824 */ /* 0x000fe200078e0a00 */
[--C-:B------:R-:W-:Y:S01]  /*02c0*/  SHF.R.S32.HI R26, RZ, 0x1f, R23.reuse ;  /* 0x0000001fff1a7819 */ /* 0x100fe20000011417 */
[----:B------:R-:W-:Y:S01]  /*02d0*/  IMAD.IADD R3, R5, 0x1, R2 ;  /* 0x0000000105037824 */ /* 0x000fe200078e0202 */
[----:B------:R-:W-:Y:S01]  /*02e0*/  IADD3 R22, -R23, c[0x0][0x1d0], RZ ;  /* 0x0000740017167a10 */ /* 0x000fe20007ffe1ff */
[----:B------:R-:W-:Y:S01]  /*02f0*/  IMAD R0, R40, 0x20, R23 ;  /* 0x0000002028007824 */ /* 0x000fe200078e0217 */
[----:B------:R-:W-:Y:S01]  /*0300*/  UMOV UR11, 0x40 ;  /* 0x00000040000b7882 */ /* 0x000fe20000000000 */
[----:B------:R-:W-:-:S02]  /*0310*/  IMAD R5, R16, c[0x0][0x1c0], RZ ;  /* 0x0000700010057a24 */ /* 0x000fc400078e02ff */
[----:B---3--:R-:W-:Y:S02]  /*0320*/  IMAD R9, R6, 0x80, R0 ;  /* 0x0000008006097824 */ /* 0x008fe400078e0200 */
[----:B------:R-:W-:Y:S02]  /*0330*/  IMAD.MOV.U32 R2, RZ, RZ, R4 ;  /* 0x000000ffff027224 */ /* 0x000fe400078e0004 */
[----:B------:R-:W-:Y:S01]  /*0340*/  IMAD R4, R15, c[0x0][0x1c4], R5 ;  /* 0x000071000f047a24 */ /* 0x000fe200078e0205 */
[----:B------:R1:W-:Y:S01]  /*0350*/  STL [R1], R9 ;  /* 0x0000000901007387 */ /* 0x0003e20000100800 */
[----:B------:R-:W-:-:S04]  /*0360*/  @P0 IMAD.HI.U32 R5, R9, c[0x0][0x2c8], RZ ;  /* 0x0000b20009050a27 */ /* 0x000fc800078e00ff */
[----:B------:R-:W-:Y:S01]  /*0370*/  IMAD.MOV.U32 R0, RZ, RZ, R9 ;  /* 0x000000ffff007224 */ /* 0x000fe200078e0009 */
[----:B------:R-:W-:Y:S01]  /*0380*/  @P0 SHF.R.U32.HI R0, RZ, c[0x0][0x2cc], R5 ;  /* 0x0000b300ff000a19 */ /* 0x000fe20000011605 */
[----:B------:R-:W-:-:S04]  /*0390*/  IMAD.WIDE.U32 R2, R15, c[0x0][0x1c0], R2 ;  /* 0x000070000f027a25 */ /* 0x000fc800078e0002 */
[----:B------:R-:W-:Y:S02]  /*03a0*/  IMAD R8, R6, 0x80, R23 ;  /* 0x0000008006087824 */ /* 0x000fe400078e0217 */
[----:B------:R-:W-:Y:S01]  /*03b0*/  IMAD.IADD R3, R3, 0x1, R4 ;  /* 0x0000000103037824 */ /* 0x000fe200078e0204 */
[----:B------:R-:W-:Y:S01]  /*03c0*/  SHF.R.S32.HI R4, RZ, 0x1f, R0 ;  /* 0x0000001fff047819 */ /* 0x000fe20000011400 */
[----:B------:R-:W-:Y:S01]  /*03d0*/  IMAD.SHL.U32 R238, R40, 0x8, RZ ;  /* 0x0000000828ee7824 */ /* 0x000fe200078e00ff */
[----:B------:R-:W-:Y:S01]  /*03e0*/  IADD3 R6, R8, 0x20, RZ ;  /* 0x0000002008067810 */ /* 0x000fe20007ffe0ff */
[----:B------:R-:W-:Y:S01]  /*03f0*/  IMAD.WIDE.U32 R2, R0, c[0x0][0x1b0], R2 ;  /* 0x00006c0000027a25 */ /* 0x000fe200078e0002 */
[----:B------:R-:W-:Y:S01]  /*0400*/  IADD3 R5, R8, 0x40, RZ ;  /* 0x0000004008057810 */ /* 0x000fe20007ffe0ff */
[----:B------:R2:W-:Y:S01]  /*0410*/  STL [R1+0x4], R8 ;  /* 0x0000040801007387 */ /* 0x0005e20000100800 */
[-C--:B------:R-:W-:Y:S01]  /*0420*/  ISETP.GE.AND P6, PT, R6, R7.reuse, PT ;  /* 0x000000070600720c */ /* 0x080fe20003fc6270 */
[----:B------:R-:W-:Y:S01]  /*0430*/  IMAD R4, R4, c[0x0][0x1b0], RZ ;  /* 0x00006c0004047a24 */ /* 0x000fe200078e02ff */
[-C--:B------:R-:W-:Y:S01]  /*0440*/  ISETP.GE.AND P5, PT, R5, R7.reuse, PT ;  /* 0x000000070500720c */ /* 0x080fe20003fa6270 */
[----:B------:R-:W-:Y:S01]  /*0450*/  IMAD.MOV R6, RZ, RZ, -R0 ;  /* 0x000000ffff067224 */ /* 0x000fe200078e0a00 */
[----:B------:R-:W-:Y:S01]  /*0460*/  IADD3 R5, R8, 0x60, RZ ;  /* 0x0000006008057810 */ /* 0x000fe20007ffe0ff */
[----:B------:R-:W-:Y:S01]  /*0470*/  IMAD R4, R0, c[0x0][0x1b4], R4 ;  /* 0x00006d0000047a24 */ /* 0x000fe200078e0204 */
[-C--:B------:R-:W-:Y:S01]  /*0480*/  ISETP.GE.AND P4, PT, R8, R7.reuse, PT ;  /* 0x000000070800720c */ /* 0x080fe20003f86270 */
[----:B------:R-:W-:Y:S01]  /*0490*/  IMAD R0, R6, c[0x0][0x2c4], R9 ;  /* 0x0000b10006007a24 */ /* 0x000fe200078e0209 */
[----:B------:R-:W-:Y:S01]  /*04a0*/  ISETP.GE.AND P1, PT, R5, R7, PT ;  /* 0x000000070500720c */ /* 0x000fe20003f26270 */
[----:B------:R-:W-:Y:S01]  /*04b0*/  IMAD.IADD R3, R3, 0x1, R4 ;  /* 0x0000000103037824 */ /* 0x000fe200078e0204 */
[----:B------:R-:W-:Y:S01]  /*04c0*/  SHF.R.S32.HI R239, RZ, 0x1f, R238 ;  /* 0x0000001fffef7819 */ /* 0x000fe200000114ee */
[----:B------:R-:W-:Y:S01]  /*04d0*/  IMAD.SHL.U32 R5, R23, 0x40, RZ ;  /* 0x0000004017057824 */ /* 0x000fe200078e00ff */
[----:B------:R-:W-:Y:S01]  /*04e0*/  SHF.R.S32.HI R4, RZ, 0x1f, R0 ;  /* 0x0000001fff047819 */ /* 0x000fe20000011400 */
[----:B------:R-:W-:Y:S01]  /*04f0*/  IMAD.WIDE.U32 R2, R0, c[0x0][0x1a8], R2 ;  /* 0x00006a0000027a25 */ /* 0x000fe200078e0002 */
[----:B-1----:R-:W-:-:S02]  /*0500*/  LEA.HI R9, R27, R116, RZ, 0x6 ;  /* 0x000000741b097211 */ /* 0x002fc400078f30ff */
[----:B------:R-:W-:Y:S01]  /*0510*/  LOP3.LUT R5, R5, 0x1c0, RZ, 0xc0, !PT ;  /* 0x000001c005057812 */ /* 0x000fe200078ec0ff */
[----:B------:R-:W-:Y:S01]  /*0520*/  IMAD R4, R4, c[0x0][0x1a8], RZ ;  /* 0x00006a0004047a24 */ /* 0x000fe200078e02ff */
[----:B------:R-:W-:Y:S01]  /*0530*/  LEA R12, P0, R2, c[0x0][0x160], 0x1 ;  /* 0x00005800020c7a11 */ /* 0x000fe200078008ff */
[----:B------:R-:W-:Y:S01]  /*0540*/  IMAD.U32 R7, RZ, RZ, UR13 ;  /* 0x0000000dff077e24 */ /* 0x000fe2000f8e00ff */
[----:B------:R-:W-:Y:S01]  /*0550*/  IADD3 R240, R238, 0x40, RZ ;  /* 0x00000040eef07810 */ /* 0x000fe20007ffe0ff */
[----:B------:R-:W-:Y:S01]  /*0560*/  IMAD R6, R0, c[0x0][0x1ac], R4 ;  /* 0x00006b0000067a24 */ /* 0x000fe200078e0204 */
[----:B------:R-:W-:Y:S01]  /*0570*/  SHF.R.U32.HI R0, RZ, 0x3, R5 ;  /* 0x00000003ff007819 */ /* 0x000fe20000011605 */
[----:B------:R-:W-:Y:S01]  /*0580*/  IMAD R10, R26, c[0x0][0x1e0], RZ ;  /* 0x000078001a0a7a24 */ /* 0x000fe200078e02ff */
[----:B------:R-:W-:Y:S01]  /*0590*/  LOP3.LUT R4, R5, 0x38, R238, 0xf8, !PT ;  /* 0x0000003805047812 */ /* 0x000fe200078ef8ee */
[----:B------:R-:W-:Y:S01]  /*05a0*/  IMAD R22, R7, -0x80, R22 ;  /* 0xffffff8007167824 */ /* 0x000fe200078e0216 */
[----:B--2---:R-:W-:Y:S01]  /*05b0*/  LEA.HI R8, R25, R14, RZ, 0x1 ;  /* 0x0000000e19087211 */ /* 0x004fe200078f08ff */
[----:B------:R-:W-:Y:S01]  /*05c0*/  IMAD R10, R23, c[0x0][0x1e4], R10 ;  /* 0x00007900170a7a24 */ /* 0x000fe200078e020a */
[----:B------:R-:W-:Y:S01]  /*05d0*/  LOP3.LUT R13, R4, R0, RZ, 0x3c, !PT ;  /* 0x00000000040d7212 */ /* 0x000fe200078e3cff */
[----:B------:R-:W-:Y:S01]  /*05e0*/  IMAD.IADD R0, R3, 0x1, R6 ;  /* 0x0000000103007824 */ /* 0x000fe200078e0206 */
[----:B------:R-:W-:Y:S01]  /*05f0*/  SHFL.IDX PT, R4, R12, RZ, 0x181f ;  /* 0x00181fff0c047589 */ /* 0x000fe200000e0000 */
[----:B------:R-:W-:Y:S01]  /*0600*/  IMAD.WIDE.U32 R6, R23, c[0x0][0x1e0], R238 ;  /* 0x0000780017067a25 */ /* 0x000fe200078e00ee */
[----:B------:R-:W-:-:S02]  /*0610*/  LOP3.LUT R8, R8, 0xfffffffe, RZ, 0xc0, !PT ;  /* 0xfffffffe08087812 */ /* 0x000fc400078ec0ff */
[----:B------:R-:W-:Y:S01]  /*0620*/  LEA.HI.X R0, R2, c[0x0][0x164], R0, 0x1, P0 ;  /* 0x0000590002007a11 */ /* 0x000fe200000f0c00 */
[----:B------:R-:W-:Y:S01]  /*0630*/  IMAD.IADD R11, R7, 0x1, R10 ;  /* 0x00000001070b7824 */ /* 0x000fe200078e020a */
[----:B------:R-:W-:Y:S01]  /*0640*/  SHFL.IDX PT, R2, R12, 0x1, 0x181f ;  /* 0x00381f000c027f89 */ /* 0x000fe200000e0000 */
[----:B------:R-:W-:Y:S01]  /*0650*/  IMAD.SHL.U32 R9, R9, 0x8, RZ ;  /* 0x0000000809097824 */ /* 0x000fe200078e00ff */
[----:B------:R-:W-:Y:S01]  /*0660*/  ISETP.GE.AND P0, PT, R238, c[0x0][0x198], PT ;  /* 0x00006600ee007a0c */ /* 0x000fe20003f06270 */
[----:B------:R-:W-:Y:S01]  /*0670*/  IMAD.MOV.U32 R10, RZ, RZ, R6 ;  /* 0x000000ffff0a7224 */ /* 0x000fe200078e0006 */
[----:B------:R-:W-:Y:S01]  /*0680*/  SHFL.IDX PT, R5, R0, RZ, 0x181f ;  /* 0x00181fff00057589 */ /* 0x000fe200000e0000 */
[----:B------:R-:W-:Y:S01]  /*0690*/  @!P4 SHF.R.S32.HI R6, RZ, 0x1f, R240 ;  /* 0x0000001fff06c819 */ /* 0x000fe200000114f0 */
[----:B------:R-:W-:Y:S01]  /*06a0*/  IMAD.IADD R24, R14, 0x1, -R8 ;  /* 0x000000010e187824 */ /* 0x000fe200078e0a08 */
[----:B------:R-:W-:Y:S01]  /*06b0*/  LOP3.LUT R249, R13, 0xfffffe00, R9, 0xf8, !PT ;  /* 0xfffffe000df97812 */ /* 0x000fe200078ef809 */
[----:B------:R-:W1:Y:S01]  /*06c0*/  SHFL.IDX PT, R3, R0, 0x1, 0x181f ;  /* 0x00381f0000037f89 */ /* 0x000e6200000e0000 */
[----:B------:R-:W-:-:S02]  /*06d0*/  @!P4 LEA.HI R9, R6, R240, RZ, 0x3 ;  /* 0x000000f00609c211 */ /* 0x000fc400078f18ff */
[----:B------:R-:W-:Y:S01]  /*06e0*/  @!P6 SHF.R.S32.HI R8, RZ, 0x1f, R240 ;  /* 0x0000001fff08e819 */ /* 0x000fe200000114f0 */
[----:B------:R-:W2:Y:S04]  /*06f0*/  SHFL.IDX PT, R6, R12, 0x2, 0x181f ;  /* 0x00581f000c067f89 */ /* 0x000ea800000e0000 */
[----:B------:R-:W-:Y:S01]  /*0700*/  BAR.SYNC.DEFER_BLOCKING 0x0 ;  /* 0x0000000000007b1d */ /* 0x000fe20000010000 */
[----:B------:R-:W-:Y:S02]  /*0710*/  @!P6 LEA.HI R8, R8, R240, RZ, 0x3 ;  /* 0x000000f00808e211 */ /* 0x000fe400078f18ff */
[----:B------:R-:W-:Y:S02]  /*0720*/  ISETP.GE.AND P3, PT, R240, c[0x0][0x198], PT ;  /* 0x00006600f0007a0c */ /* 0x000fe40003f66270 */
[----:B------:R-:W-:Y:S01]  /*0730*/  @!P4 LOP3.LUT R9, R9, 0xfffffff8, RZ, 0xc0, !PT ;  /* 0xfffffff80909c812 */ /* 0x000fe200078ec0ff */
[----:B------:R-:W3:Y:S01]  /*0740*/  SHFL.IDX PT, R7, R0, 0x2, 0x181f ;  /* 0x00581f0000077f89 */ /* 0x000ee200000e0000 */
[----:B------:R-:W-:-:S03]  /*0750*/  @!P6 LOP3.LUT R13, R8, 0xfffffff8, RZ, 0xc0, !PT ;  /* 0xfffffff8080de812 */ /* 0x000fc600078ec0ff */
[----:B------:R4:W-:Y:S02]  /*0760*/  SHFL.IDX PT, R17, R0, 0x3, 0x181f ;  /* 0x00781f0000117f89 */ /* 0x0009e400000e0000 */
[----:B-1----:R-:W-:-:S04]  /*0770*/  @!P6 IMAD.WIDE R18, R13, 0x2, R2 ;  /* 0x000000020d12e825 */ /* 0x002fc800078e0202 */
[C---:B------:R-:W-:Y:S02]  /*0780*/  @!P1 IMAD.SHL.U32 R13, R249.reuse, 0x2, RZ ;  /* 0x00000002f90d9824 */ /* 0x040fe400078e00ff */
[----:B----4-:R-:W-:Y:S01]  /*0790*/  @!P5 IMAD.SHL.U32 R0, R249, 0x2, RZ ;  /* 0x00000002f900d824 */ /* 0x010fe200078e00ff */
[----:B-----5:R-:W-:Y:S01]  /*07a0*/  @P2 SHF.R.S32.HI R21, RZ, 0x1f, R20 ;  /* 0x0000001fff152819 */ /* 0x020fe20000011414 */
[----:B------:R-:W-:Y:S02]  /*07b0*/  @!P2 IMAD.MOV.U32 R20, RZ, RZ, R15 ;  /* 0x000000ffff14a224 */ /* 0x000fe400078e000f */
[----:B------:R-:W-:Y:S01]  /*07c0*/  @!P2 IMAD.MOV.U32 R21, RZ, RZ, R16 ;  /* 0x000000ffff15a224 */ /* 0x000fe200078e0010 */
[C---:B------:R-:W-:Y:S01]  /*07d0*/  @!P4 LEA R8, P2, R238.reuse, R4, 0x1 ;  /* 0x00000004ee08c211 */ /* 0x040fe200078408ff */
[----:B------:R-:W-:Y:S01]  /*07e0*/  @!P4 IMAD.WIDE R14, R9, 0x2, R4 ;  /* 0x00000002090ec825 */ /* 0x000fe200078e0204 */
[----:B------:R1:W4:Y:S02]  /*07f0*/  SHFL.IDX PT, R16, R12, 0x3, 0x181f ;  /* 0x00781f000c107f89 */ /* 0x00032400000e0000 */
[----:B------:R-:W-:Y:S01]  /*0800*/  @!P4 LEA.HI.X R9, R238, R5, R239, 0x1, P2 ;  /* 0x00000005ee09c211 */ /* 0x000fe200010f0cef */
[----:B------:R-:W-:Y:S01]  /*0810*/  @!P4 IMAD.SHL.U32 R4, R249, 0x2, RZ ;  /* 0x00000002f904c824 */ /* 0x000fe200078e00ff */
[----:B------:R-:W-:-:S04]  /*0820*/  @!P5 SHF.R.S32.HI R5, RZ, 0x1f, R240 ;  /* 0x0000001fff05d819 */ /* 0x000fc800000114f0 */
[----:B------:R5:W-:Y:S04]  /*0830*/  @!P4 LDGSTS.E.BYPASS.LTC128B.128 [R4+0x100], [R8.64], !P0 ;  /* 0x001000000804cfae */ /* 0x000be8000c101d56 */
[----:B------:R2:W-:Y:S01]  /*0840*/  @!P4 LDGSTS.E.BYPASS.LTC128B.128 [R4+0x4100], [R14.64], !P3 ;  /* 0x041000000e04cfae */ /* 0x0005e2000d901d56 */
[----:B-1----:R-:W-:Y:S01]  /*0850*/  @!P6 IMAD.SHL.U32 R12, R249, 0x2, RZ ;  /* 0x00000002f90ce824 */ /* 0x002fe200078e00ff */
[----:B-----5:R-:W-:Y:S02]  /*0860*/  @!P5 LEA.HI R8, R5, R240, RZ, 0x3 ;  /* 0x000000f00508d211 */ /* 0x020fe400078f18ff */
[----:B--2---:R-:W-:Y:S02]  /*0870*/  @!P6 LEA R4, P4, R238, R2, 0x1 ;  /* 0x00000002ee04e211 */ /* 0x004fe400078808ff */
[----:B------:R-:W-:-:S02]  /*0880*/  @!P5 LOP3.LUT R8, R8, 0xfffffff8, RZ, 0xc0, !PT ;  /* 0xfffffff80808d812 */ /* 0x000fc400078ec0ff */
[C---:B------:R-:W-:Y:S02]  /*0890*/  @!P5 LEA R2, P2, R238.reuse, R6, 0x1 ;  /* 0x00000006ee02d211 */ /* 0x040fe400078408ff */
[----:B------:R-:W-:Y:S01]  /*08a0*/  @!P6 LEA.HI.X R5, R238, R3, R239, 0x1, P4 ;  /* 0x00000003ee05e211 */ /* 0x000fe200020f0cef */
[----:B---3--:R-:W-:Y:S01]  /*08b0*/  @!P5 IMAD.WIDE R8, R8, 0x2, R6 ;  /* 0x000000020808d825 */ /* 0x008fe200078e0206 */
[----:B------:R-:W-:Y:S02]  /*08c0*/  @!P5 LEA.HI.X R3, R238, R7, R239, 0x1, P2 ;  /* 0x00000007ee03d211 */ /* 0x000fe400010f0cef */
[C---:B------:R-:W-:Y:S01]  /*08d0*/  ISETP.GE.AND P4, PT, R22.reuse, 0x41, PT ;  /* 0x000000411600780c */ /* 0x040fe20003f86270 */
[----:B------:R1:W-:Y:S01]  /*08e0*/  @!P6 LDGSTS.E.BYPASS.LTC128B.128 [R12+0x1100], [R4.64], !P0 ;  /* 0x01100000040cefae */ /* 0x0003e2000c101d56 */
[----:B------:R-:W-:Y:S02]  /*08f0*/  IMAD R6, R21, c[0x0][0x1f0], RZ ;  /* 0x00007c0015067a24 */ /* 0x000fe400078e02ff */
[----:B------:R-:W-:Y:S01]  /*0900*/  IMAD.SHL.U32 R7, R23, 0x8, RZ ;  /* 0x0000000817077824 */ /* 0x000fe200078e00ff */
[----:B------:R2:W-:Y:S01]  /*0910*/  @!P6 LDGSTS.E.BYPASS.LTC128B.128 [R12+0x5100], [R18.64], !P3 ;  /* 0x05100000120cefae */ /* 0x0005e2000d901d56 */
[----:B------:R-:W-:Y:S01]  /*0920*/  ISETP.GE.AND P6, PT, R22, 0x1, PT ;  /* 0x000000011600780c */ /* 0x000fe20003fc6270 */
[----:B------:R-:W-:-:S02]  /*0930*/  IMAD R6, R20, c[0x0][0x1f4], R6 ;  /* 0x00007d0014067a24 */ /* 0x000fc400078e0206 */
[----:B------:R3:W-:Y:S04]  /*0940*/  @!P5 LDGSTS.E.BYPASS.LTC128B.128 [R0+0x2100], [R2.64], !P0 ;  /* 0x021000000200dfae */ /* 0x0007e8000c101d56 */
[----:B------:R5:W-:Y:S01]  /*0950*/  @!P5 LDGSTS.E.BYPASS.LTC128B.128 [R0+0x6100], [R8.64], !P3 ;  /* 0x061000000800dfae */ /* 0x000be2000d901d56 */
[----:B------:R-:W-:Y:S01]  /*0960*/  ISETP.GE.AND P5, PT, R22, 0x21, PT ;  /* 0x000000211600780c */ /* 0x000fe20003fa6270 */
[----:B-1----:R-:W-:Y:S02]  /*0970*/  IMAD R4, R33, c[0x0][0x1e8], RZ ;  /* 0x00007a0021047a24 */ /* 0x002fe400078e02ff */
[----:B---3--:R-:W-:-:S04]  /*0980*/  IMAD.WIDE.U32 R2, R32, c[0x0][0x1e8], R10 ;  /* 0x00007a0020027a25 */ /* 0x008fc800078e000a */
[----:B-----5:R-:W-:Y:S01]  /*0990*/  IMAD R0, R32, c[0x0][0x1ec], R4 ;  /* 0x00007b0020007a24 */ /* 0x020fe200078e0204 */
[----:B----4-:R-:W-:-:S03]  /*09a0*/  @!P1 LEA R4, P2, R238, R16, 0x1 ;  /* 0x00000010ee049211 */ /* 0x010fc600078408ff */
[----:B------:R-:W-:Y:S01]  /*09b0*/  IMAD.IADD R3, R3, 0x1, R0 ;  /* 0x0000000103037824 */ /* 0x000fe200078e0200 */
[----:B------:R-:W-:Y:S01]  /*09c0*/  @!P1 LEA.HI.X R5, R238, R17, R239, 0x1, P2 ;  /* 0x00000011ee059211 */ /* 0x000fe200010f0cef */
[----:B------:R-:W-:Y:S01]  /*09d0*/  IMAD.SHL.U32 R0, R40, 0x40, RZ ;  /* 0x0000004028007824 */ /* 0x000fe200078e00ff */
[----:B------:R-:W-:Y:S01]  /*09e0*/  ISETP.GE.AND P2, PT, R22, 0x61, PT ;  /* 0x000000611600780c */ /* 0x000fe20003f46270 */
[----:B------:R-:W-:Y:S02]  /*09f0*/  IMAD.WIDE.U32 R246, R20, c[0x0][0x1f0], R2 ;  /* 0x00007c0014f67a25 */ /* 0x000fe400078e0002 */
[----:B------:R1:W-:Y:S01]  /*0a00*/  @!P1 LDGSTS.E.BYPASS.LTC128B.128 [R13+0x3100], [R4.64], !P0 ;  /* 0x03100000040d9fae */ /* 0x0003e2000c101d56 */
[----:B------:R-:W-:Y:S01]  /*0a10*/  LOP3.LUT R0, R0, 0x1c0, RZ, 0xc0, !PT ;  /* 0x000001c000007812 */ /* 0x000fe200078ec0ff */
[----:B------:R-:W-:Y:S02]  /*0a20*/  IMAD.IADD R243, R247, 0x1, R6 ;  /* 0x00000001f7f37824 */ /* 0x000fe400078e0206 */
[----:B------:R-:W-:Y:S01]  /*0a30*/  IMAD.U32 R2, RZ, RZ, UR13 ;  /* 0x0000000dff027e24 */ /* 0x000fe2000f8e00ff */
[----:B------:R-:W-:Y:S01]  /*0a40*/  LOP3.LUT R3, R0, 0x8, R7, 0xf8, !PT ;  /* 0x0000000800037812 */ /* 0x000fe200078ef807 */
[----:B------:R-:W-:Y:S01]  /*0a50*/  IMAD.MOV.U32 R242, RZ, RZ, R246 ;  /* 0x000000fffff27224 */ /* 0x000fe200078e00f6 */
[----:B------:R-:W-:Y:S01]  /*0a60*/  SHF.R.U32.HI R0, RZ, 0x3, R0 ;  /* 0x00000003ff007819 */ /* 0x000fe20000011600 */
[----:B------:R-:W-:-:S02]  /*0a70*/  IMAD.U32 R7, RZ, RZ, UR6 ;  /* 0x00000006ff077e24 */ /* 0x000fc4000f8e00ff */
[----:B------:R-:W-:Y:S01]  /*0a80*/  IMAD.U32 R6, RZ, RZ, UR7 ;  /* 0x00000007ff067e24 */ /* 0x000fe2000f8e00ff */
[----:B--2---:R-:W-:Y:S01]  /*0a90*/  LOP3.LUT R18, R3, R0, RZ, 0x3c, !PT ;  /* 0x0000000003127212 */ /* 0x004fe200078e3cff */
[----:B------:R-:W-:Y:S01]  /*0aa0*/  IMAD.WIDE.U32 R2, R2, UR10, R242 ;  /* 0x0000000a02027c25 */ /* 0x000fe2000f8e00f2 */
[----:B------:R-:W-:Y:S01]  /*0ab0*/  LOP3.LUT R0, R25, 0xfffffff0, RZ, 0xc0, !PT ;  /* 0xfffffff019007812 */ /* 0x000fe200078ec0ff */
[----:B------:R-:W-:-:S03]  /*0ac0*/  VOTEU.ANY UP0, P2 ;  /* 0x00000000003f7886 */ /* 0x000fc60001000100 */
[----:B------:R-:W-:Y:S01]  /*0ad0*/  IADD3 R3, R3, UR4, RZ ;  /* 0x0000000403037c10 */ /* 0x000fe2000fffe0ff */
[----:B------:R-:W-:Y:S01]  /*0ae0*/  IMAD.IADD R0, R116, 0x1, -R0 ;  /* 0x0000000174007824 */ /* 0x000fe200078e0a00 */
[C---:B------:R-:W-:Y:S01]  /*0af0*/  @P6 LEA R10, P0, R2.reuse, c[0x0][0x1c8], 0x1 ;  /* 0x00007200020a6a11 */ /* 0x040fe200078008ff */
[----:B------:R-:W-:Y:S02]  /*0b00*/  @UP0 UIMAD UR4, UR7, 0x60, URZ ;  /* 0x00000060070408a4 */ /* 0x000fe4000f8e023f */
[----:B------:R-:W-:Y:S01]  /*0b10*/  UISETP.GE.AND UP0, UPT, UR8, 0x1, UPT ;  /* 0x000000010800788c */ /* 0x000fe2000bf06270 */
[----:B------:R-:W-:Y:S02]  /*0b20*/  @P6 LEA.HI.X R11, R2, c[0x0][0x1cc], R3, 0x1, P0 ;  /* 0x00007300020b6a11 */ /* 0x000fe400000f0c03 */
[----:B------:R-:W-:Y:S01]  /*0b30*/  SHF.R.S32.HI R15, RZ, 0x1f, R0 ;  /* 0x0000001fff0f7819 */ /* 0x000fe20000011400 */
[----:B-1----:R-:W-:Y:S01]  /*0b40*/  IMAD.U32 R4, RZ, RZ, UR6 ;  /* 0x00000006ff047e24 */ /* 0x002fe2000f8e00ff */
[----:B------:R-:W-:-:S02]  /*0b50*/  @!P1 SHF.R.S32.HI R5, RZ, 0x1f, R240 ;  /* 0x0000001fff059819 */ /* 0x000fc400000114f0 */
[----:B------:R-:W-:Y:S02]  /*0b60*/  LEA.HI R15, R15, R0, RZ, 0x3 ;  /* 0x000000000f0f7211 */ /* 0x000fe400078f18ff */
[----:B------:R-:W-:Y:S02]  /*0b70*/  @P5 LEA R4, P0, R4, R2, 0x5 ;  /* 0x0000000204045211 */ /* 0x000fe400078028ff */
[----:B------:R-:W-:Y:S02]  /*0b80*/  LOP3.LUT R12, R15, 0xfffffff8, RZ, 0xc0, !PT ;  /* 0xfffffff80f0c7812 */ /* 0x000fe400078ec0ff */
[----:B------:R-:W-:Y:S02]  /*0b90*/  @P5 LEA.HI.X R6, R7, R3, R6, 0x5, P0 ;  /* 0x0000000307065211 */ /* 0x000fe400000f2c06 */
[----:B------:R-:W-:Y:S01]  /*0ba0*/  @P5 LEA R8, P0, R4, c[0x0][0x1c8], 0x1 ;  /* 0x0000720004085a11 */ /* 0x000fe200078008ff */
[----:B------:R-:W-:Y:S01]  /*0bb0*/  IMAD.IADD R14, R0, 0x1, -R12 ;  /* 0x00000001000e7824 */ /* 0x000fe200078e0a0c */
[----:B------:R-:W-:Y:S01]  /*0bc0*/  @!P1 LEA.HI R5, R5, R240, RZ, 0x3 ;  /* 0x000000f005059211 */ /* 0x000fe200078f18ff */
[----:B------:R-:W-:Y:S01]  /*0bd0*/  IMAD.U32 R12, RZ, RZ, UR6 ;  /* 0x00000006ff0c7e24 */ /* 0x000fe2000f8e00ff */
[----:B------:R-:W-:-:S02]  /*0be0*/  @P5 LEA.HI.X R9, R4, c[0x0][0x1cc], R6, 0x1, P0 ;  /* 0x0000730004095a11 */ /* 0x000fc400000f0c06 */
[----:B------:R-:W-:Y:S02]  /*0bf0*/  @P4 IADD3 R7, P0, R2, UR20, RZ ;  /* 0x0000001402074c10 */ /* 0x000fe4000ff1e0ff */
[----:B------:R-:W-:Y:S02]  /*0c00*/  @!P1 LOP3.LUT R5, R5, 0xfffffff8, RZ, 0xc0, !PT ;  /* 0xfffffff805059812 */ /* 0x000fe400078ec0ff */
[----:B------:R-:W-:Y:S01]  /*0c10*/  @P4 IADD3.X R0, R3, UR14, RZ, P0, !PT ;  /* 0x0000000e03004c10 */ /* 0x000fe200087fe4ff */
[----:B------:R-:W-:Y:S01]  /*0c20*/  @P2 IMAD.WIDE.U32 R2, R12, 0x60, R2 ;  /* 0x000000600c022825 */ /* 0x000fe200078e0002 */
[----:B------:R-:W-:-:S03]  /*0c30*/  @P4 LEA R6, P0, R7, c[0x0][0x1c8], 0x1 ;  /* 0x0000720007064a11 */ /* 0x000fc600078008ff */
[----:B------:R-:W-:Y:S01]  /*0c40*/  @!P1 IMAD.WIDE R4, R5, 0x2, R16 ;  /* 0x0000000205049825 */ /* 0x000fe200078e0210 */
[----:B------:R-:W-:Y:S02]  /*0c50*/  @P4 LEA.HI.X R7, R7, c[0x0][0x1cc], R0, 0x1, P0 ;  /* 0x0000730007074a11 */ /* 0x000fe400000f0c00 */
[----:B------:R-:W-:Y:S01]  /*0c60*/  ISETP.GE.AND P0, PT, R240, c[0x0][0x1d4], PT ;  /* 0x00007500f0007a0c */ /* 0x000fe20003f06270 */
[----:B------:R-:W-:Y:S01]  /*0c70*/  IMAD.SHL.U32 R0, R14, 0x40, RZ ;  /* 0x000000400e007824 */ /* 0x000fe200078e00ff */
[----:B------:R1:W-:Y:S01]  /*0c80*/  @!P1 LDGSTS.E.BYPASS.LTC128B.128 [R13+0x7100], [R4.64], !P3 ;  /* 0x07100000040d9fae */ /* 0x0003e2000d901d56 */
[----:B------:R-:W-:Y:S01]  /*0c90*/  IMAD.SHL.U32 R12, R24, 0x8, RZ ;  /* 0x00000008180c7824 */ /* 0x000fe200078e00ff */
[----:B------:R-:W-:Y:S02]  /*0ca0*/  ISETP.GE.AND P3, PT, R238, c[0x0][0x1d4], PT ;  /* 0x00007500ee007a0c */ /* 0x000fe40003f66270 */
[----:B------:R-:W-:Y:S01]  /*0cb0*/  LOP3.LUT R0, R0, 0x1c0, RZ, 0xc0, !PT ;  /* 0x000001c000007812 */ /* 0x000fe200078ec0ff */
[----:B------:R-:W0:Y:S03]  /*0cc0*/  LDGDEPBAR ;  /* 0x00000000000079af */ /* 0x000e260000000000 */
[----:B-1----:R-:W-:-:S02]  /*0cd0*/  LOP3.LUT R13, R0, 0x8, R12, 0xf8, !PT ;  /* 0x00000008000d7812 */ /* 0x002fc400078ef80c */
[----:B------:R-:W-:Y:S01]  /*0ce0*/  SHF.R.U32.HI R5, RZ, 0x3, R0 ;  /* 0x00000003ff057819 */ /* 0x000fe20000011600 */
[----:B------:R-:W-:Y:S01]  /*0cf0*/  IMAD R0, R24, 0x200, R18 ;  /* 0x0000020018007824 */ /* 0x000fe200078e0212 */
[----:B------:R-:W-:Y:S01]  /*0d00*/  @P2 IADD3 R12, R3, UR4, RZ ;  /* 0x00000004030c2c10 */ /* 0x000fe2000fffe0ff */
[----:B------:R-:W-:Y:S01]  /*0d10*/  @P6 IMAD.SHL.U32 R3, R249, 0x2, RZ ;  /* 0x00000002f9036824 */ /* 0x000fe200078e00ff */
[----:B------:R-:W-:Y:S01]  /*0d20*/  @P2 LEA R4, P1, R2, c[0x0][0x1c8], 0x1 ;  /* 0x0000720002042a11 */ /* 0x000fe200078208ff */
[----:B------:R-:W-:Y:S01]  /*0d30*/  IMAD.SHL.U32 R119, R0, 0x2, RZ ;  /* 0x0000000200777824 */ /* 0x000fe200078e00ff */
[----:B------:R-:W-:Y:S01]  /*0d40*/  LOP3.LUT R13, R13, R5, RZ, 0x3c, !PT ;  /* 0x000000050d0d7212 */ /* 0x000fe200078e3cff */
[----:B------:R-:W-:Y:S01]  /*0d50*/  ULDC.64 UR4, c[0x0][0x208] ;  /* 0x0000820000047ab9 */ /* 0x000fe20000000a00 */
[----:B------:R-:W-:Y:S01]  /*0d60*/  @P2 LEA.HI.X R5, R2, c[0x0][0x1cc], R12, 0x1, P1 ;  /* 0x0000730002052a11 */ /* 0x000fe200008f0c0c */
[----:B------:R-:W-:Y:S01]  /*0d70*/  @P5 IMAD.SHL.U32 R2, R249, 0x2, RZ ;  /* 0x00000002f9025824 */ /* 0x000fe200078e00ff */
[----:B------:R1:W-:Y:S01]  /*0d80*/  @P6 LDGSTS.E.BYPASS.LTC128B.128 [R3+0x8100], [R10.64], !P3 ;  /* 0x081000000a036fae */ /* 0x0003e2000d901d56 */
[C---:B------:R-:W-:Y:S01]  /*0d90*/  IADD3 R0, R119.reuse, 0x8100, RZ ;  /* 0x0000810077007810 */ /* 0x040fe20007ffe0ff */
[----:B------:R-:W-:Y:S01]  /*0da0*/  UIMAD.WIDE.U32 UR16, UR11, UR4, URZ ;  /* 0x000000040b1072a5 */ /* 0x000fe2000f8e003f */
[----:B------:R-:W-:Y:S01]  /*0db0*/  IADD3 R210, R119, 0x8120, RZ ;  /* 0x0000812077d27810 */ /* 0x000fe20007ffe0ff */
[----:B------:R1:W-:Y:S01]  /*0dc0*/  @P6 LDGSTS.E.BYPASS.LTC128B.128 [R3+0xc100], [R10.64+0x80], !P0 ;  /* 0x0c1000800a036fae */ /* 0x0003e2000c101d56 */
[----:B------:R-:W-:-:S03]  /*0dd0*/  UIMAD UR11, UR11, UR5, URZ ;  /* 0x000000050b0b72a4 */ /* 0x000fc6000f8e023f */
[----:B------:R2:W-:Y:S01]  /*0de0*/  @P5 LDGSTS.E.BYPASS.LTC128B.128 [R2+0x9100], [R8.64], !P3 ;  /* 0x0910000008025fae */ /* 0x0005e2000d901d56 */
[----:B------:R-:W-:-:S03]  /*0df0*/  UIADD3 UR11, UR17, UR11, URZ ;  /* 0x0000000b110b7290 */ /* 0x000fc6000fffe03f */
[----:B------:R2:W-:Y:S01]  /*0e00*/  @P5 LDGSTS.E.BYPASS.LTC128B.128 [R2+0xd100], [R8.64+0x80], !P0 ;  /* 0x0d10008008025fae */ /* 0x0005e2000c101d56 */
[----:B-1----:R-:W-:-:S05]  /*0e10*/  @P4 IMAD.SHL.U32 R3, R249, 0x2, RZ ;  /* 0x00000002f9034824 */ /* 0x002fca00078e00ff */
[----:B------:R1:W-:Y:S01]  /*0e20*/  @P4 LDGSTS.E.BYPASS.LTC128B.128 [R3+0xa100], [R6.64], !P3 ;  /* 0x0a10000006034fae */ /* 0x0003e2000d901d56 */
[----:B--2---:R-:W-:-:S03]  /*0e30*/  @P2 IMAD.SHL.U32 R2, R249, 0x2, RZ ;  /* 0x00000002f9022824 */ /* 0x004fc600078e00ff */
[----:B------:R1:W-:Y:S01]  /*0e40*/  @P4 LDGSTS.E.BYPASS.LTC128B.128 [R3+0xe100], [R6.64+0x80], !P0 ;  /* 0x0e10008006034fae */ /* 0x0003e2000c101d56 */
[----:B------:R-:W-:-:S03]  /*0e50*/  LOP3.LUT P4, RZ, R40, 0x2, RZ, 0xc0, !PT ;  /* 0x0000000228ff7812 */ /* 0x000fc6000788c0ff */
[----:B------:R2:W-:Y:S04]  /*0e60*/  @P2 LDGSTS.E.BYPASS.LTC128B.128 [R2+0xb100], [R4.64], !P3 ;  /* 0x0b10000004022fae */ /* 0x0005e8000d901d56 */
[----:B------:R2:W-:Y:S01]  /*0e70*/  @P2 LDGSTS.E.BYPASS.LTC128B.128 [R2+0xf100], [R4.64+0x80], !P0 ;  /* 0x0f10008004022fae */ /* 0x0005e2000c101d56 */
[----:B------:R-:W-:-:S03]  /*0e80*/  R2P PR, R14, 0x6 ;  /* 0x000000060e007804 */ /* 0x000fc60000000000 */
[----:B------:R-:W0:Y:S02]  /*0e90*/  LDGDEPBAR ;  /* 0x00000000000079af */ /* 0x000e240000000000 */
[----:B------:R-:W-:-:S04]  /*0ea0*/  @P4 IADD3 R210, R0, -0x20, RZ ;  /* 0xffffffe000d24810 */ /* 0x000fc80007ffe0ff */
[C---:B------:R-:W-:Y:S02]  /*0eb0*/  IADD3 R225, R210.reuse, 0x800, RZ ;  /* 0x00000800d2e17810 */ /* 0x040fe40007ffe0ff */
[C---:B------:R-:W-:Y:S02]  /*0ec0*/  IADD3 R224, R210.reuse, 0x1000, RZ ;  /* 0x00001000d2e07810 */ /* 0x040fe40007ffe0ff */
[C---:B------:R-:W-:Y:S02]  /*0ed0*/  IADD3 R223, R210.reuse, 0x1800, RZ ;  /* 0x00001800d2df7810 */ /* 0x040fe40007ffe0ff */
[C---:B------:R-:W-:Y:S02]  /*0ee0*/  IADD3 R222, R210.reuse, 0x2000, RZ ;  /* 0x00002000d2de7810 */ /* 0x040fe40007ffe0ff */
[----:B------:R-:W-:Y:S01]  /*0ef0*/  IADD3 R221, R210, 0x2800, RZ ;  /* 0x00002800d2dd7810 */ /* 0x000fe20007ffe0ff */
[----:B-1----:R-:W-:Y:S01]  /*0f00*/  IMAD.MOV.U32 R3, RZ, RZ, 0x20 ;  /* 0x00000020ff037424 */ /* 0x002fe200078e00ff */
[----:B------:R-:W-:-:S02]  /*0f10*/  LEA.HI R7, R27, R116, RZ, 0x5 ;  /* 0x000000741b077211 */ /* 0x000fc400078f28ff */
[----:B------:R-:W-:Y:S02]  /*0f20*/  IADD3 R220, R210, 0x3000, RZ ;  /* 0x00003000d2dc7810 */ /* 0x000fe40007ffe0ff */
[----:B------:R-:W-:Y:S02]  /*0f30*/  SHF.R.S32.HI R184, RZ, 0x5, R7 ;  /* 0x00000005ffb87819 */ /* 0x000fe40000011407 */
[----:B------:R-:W-:Y:S01]  /*0f40*/  SEL R0, R3, 0xffffffe0, !P2 ;  /* 0xffffffe003007807 */ /* 0x000fe20005000000 */
[----:B--2---:R-:W-:Y:S01]  /*0f50*/  IMAD.SHL.U32 R4, R15, 0x40, RZ ;  /* 0x000000400f047824 */ /* 0x004fe200078e00ff */
[----:B------:R-:W-:-:S04]  /*0f60*/  DEPBAR.LE SB0, 0x1 ;  /* 0x000080400000791a */ /* 0x000fc80000000000 */
[----:B------:R-:W-:Y:S01]  /*0f70*/  LOP3.LUT R4, R13, 0xfffffe00, R4, 0xf8, !PT ;  /* 0xfffffe000d047812 */ /* 0x000fe200078ef804 */
[----:B------:R-:W-:Y:S01]  /*0f80*/  IMAD.MOV.U32 R5, RZ, RZ, 0x10 ;  /* 0x00000010ff057424 */ /* 0x000fe200078e00ff */
[----:B------:R-:W-:Y:S01]  /*0f90*/  LOP3.LUT R7, R7, 0xffffffe0, RZ, 0xc0, !PT ;  /* 0xffffffe007077812 */ /* 0x000fe200078ec0ff */
[----:B------:R-:W-:Y:S01]  /*0fa0*/  IMAD R2, R26, c[0x0][0x208], RZ ;  /* 0x000082001a027a24 */ /* 0x000fe200078e02ff */
[----:B------:R-:W-:Y:S01]  /*0fb0*/  IADD3 R219, R210, 0x3800, RZ ;  /* 0x00003800d2db7810 */ /* 0x000fe20007ffe0ff */
[----:B------:R-:W-:Y:S01]  /*0fc0*/  IMAD R184, R184, 0x400, R4 ;  /* 0x00000400b8b87824 */ /* 0x000fe200078e0204 */
[----:B------:R-:W-:Y:S01]  /*0fd0*/  SEL R5, R5, 0xfffffff0, !P1 ;  /* 0xfffffff005057807 */ /* 0x000fe20004800000 */
[C---:B------:R-:W-:Y:S01]  /*0fe0*/  IMAD R6, R23.reuse, c[0x0][0x20c], R2 ;  /* 0x0000830017067a24 */ /* 0x040fe200078e0202 */
[----:B------:R-:W-:Y:S01]  /*0ff0*/  BAR.SYNC.DEFER_BLOCKING 0x0 ;  /* 0x0000000000007b1d */ /* 0x000fe20000010000 */
[----:B------:R-:W-:Y:S01]  /*1000*/  IMAD.SHL.U32 R184, R184, 0x2, RZ ;  /* 0x00000002b8b87824 */ /* 0x000fe200078e00ff */
[----:B------:R-:W-:Y:S01]  /*1010*/  PLOP3.LUT P1, PT, PT, PT, UP0, 0x80, 0x0 ;  /* 0x000000000000781c */ /* 0x000fe20003f2f008 */
[----:B------:R-:W-:-:S04]  /*1020*/  IMAD.WIDE.U32 R2, R23, c[0x0][0x208], R238 ;  /* 0x0000820017027a25 */ /* 0x000fc800078e00ee */
[--C-:B------:R-:W-:Y:S02]  /*1030*/  IMAD R188, R5, 0x2, R184.reuse ;  /* 0x0000000205bc7824 */ /* 0x100fe400078e02b8 */
[C---:B------:R-:W-:Y:S02]  /*1040*/  IMAD R196, R0.reuse, 0x2, R184 ;  /* 0x0000000200c47824 */ /* 0x040fe400078e02b8 */
[----:B------:R-:W-:Y:S02]  /*1050*/  IMAD R200, R0, 0x2, R188 ;  /* 0x0000000200c87824 */ /* 0x000fe400078e02bc */
[----:B------:R-:W-:Y:S02]  /*1060*/  IMAD.IADD R3, R3, 0x1, R6 ;  /* 0x0000000103037824 */ /* 0x000fe400078e0206 */
[----:B------:R-:W-:Y:S02]  /*1070*/  IMAD R6, R33, c[0x0][0x210], RZ ;  /* 0x0000840021067a24 */ /* 0x000fe400078e02ff */
[----:B------:R-:W-:-:S04]  /*1080*/  IMAD.WIDE.U32 R2, R32, c[0x0][0x210], R2 ;  /* 0x0000840020027a25 */ /* 0x000fc800078e0002 */
[----:B------:R-:W-:Y:S02]  /*1090*/  IMAD R6, R32, c[0x0][0x214], R6 ;  /* 0x0000850020067a24 */ /* 0x000fe400078e0206 */
[----:B------:R-:W-:Y:S01]  /*10a0*/  IMAD.IADD R116, R116, 0x1, -R7 ;  /* 0x0000000174747824 */ /* 0x000fe200078e0a07 */
[----:B------:R1:W2:Y:S01]  /*10b0*/  LDSM.16.M88.4 R136, [R184+0x100] ;  /* 0x00010000b888783b */ /* 0x0002a20000000200 */
[----:B------:R-:W-:Y:S02]  /*10c0*/  IMAD.IADD R3, R3, 0x1, R6 ;  /* 0x0000000103037824 */ /* 0x000fe400078e0206 */
[----:B------:R-:W-:Y:S01]  /*10d0*/  IMAD R6, R21, c[0x0][0x218], RZ ;  /* 0x0000860015067a24 */ /* 0x000fe200078e02ff */
[----:B------:R1:W3:Y:S01]  /*10e0*/  LDSM.16.M88.4 R140, [R188+0x100] ;  /* 0x00010000bc8c783b */ /* 0x0002e20000000200 */
[----:B------:R-:W-:-:S03]  /*10f0*/  IMAD.WIDE.U32 R244, R20, c[0x0][0x218], R2 ;  /* 0x0000860014f47a25 */ /* 0x000fc600078e0002 */
[----:B------:R1:W4:Y:S01]  /*1100*/  LDSM.16.M88.4 R176, [R196+0x100] ;  /* 0x00010000c4b0783b */ /* 0x0003220000000200 */
[----:B------:R-:W-:-:S03]  /*1110*/  IMAD R6, R20, c[0x0][0x21c], R6 ;  /* 0x0000870014067a24 */ /* 0x000fc600078e0206 */
[----:B------:R1:W1:Y:S01]  /*1120*/  LDSM.16.M88.4 R180, [R200+0x100] ;  /* 0x00010000c8b4783b */ /* 0x0002620000000200 */
[----:B------:R-:W-:-:S03]  /*1130*/  IMAD.IADD R241, R245, 0x1, R6 ;  /* 0x00000001f5f17824 */ /* 0x000fc600078e0206 */
[----:B------:R-:W1:Y:S04]  /*1140*/  LDSM.16.M88.4 R184, [R184+0x4100] ;  /* 0x00410000b8b8783b */ /* 0x000e680000000200 */
[----:B------:R-:W1:Y:S04]  /*1150*/  LDSM.16.M88.4 R188, [R188+0x4100] ;  /* 0x00410000bcbc783b */ /* 0x000e680000000200 */
[----:B------:R-:W1:Y:S04]  /*1160*/  LDSM.16.M88.4 R196, [R196+0x4100] ;  /* 0x00410000c4c4783b */ /* 0x000e680000000200 */
[----:B------:R-:W1:Y:S04]  /*1170*/  LDSM.16.M88.4 R200, [R200+0x4100] ;  /* 0x00410000c8c8783b */ /* 0x000e680000000200 */
[----:B------:R-:W-:Y:S06]  /*1180*/  BAR.SYNC.DEFER_BLOCKING 0x0 ;  /* 0x0000000000007b1d */ /* 0x000fec0000010000 */
[----:B------:R-:W-:-:S04]  /*1190*/  DEPBAR.LE SB0, 0x0 ;  /* 0x000080000000791a */ /* 0x000fc80000000000 */
[----:B------:R-:W-:Y:S06]  /*11a0*/  BAR.SYNC.DEFER_BLOCKING 0x0 ;  /* 0x0000000000007b1d */ /* 0x000fec0000010000 */
[----:B------:R1:W1:Y:S04]  /*11b0*/  LDSM.16.M88.4 R48, [R119+0x8100] ;  /* 0x008100007730783b */ /* 0x0002680000000200 */
[----:B------:R1:W1:Y:S04]  /*11c0*/  LDSM.16.M88.4 R36, [R119+0x8900] ;  /* 0x008900007724783b */ /* 0x0002680000000200 */
[----:B------:R1:W1:Y:S04]  /*11d0*/  LDSM.16.M88.4 R28, [R119+0x9100] ;  /* 0x00910000771c783b */ /* 0x0002680000000200 */
[----:B------:R1:W1:Y:S04]  /*11e0*/  LDSM.16.M88.4 R16, [R119+0x9900] ;  /* 0x009900007710783b */ /* 0x0002680000000200 */
[----:B------:R1:W1:Y:S04]  /*11f0*/  LDSM.16.M88.4 R56, [R119+0xa100] ;  /* 0x00a100007738783b */ /* 0x0002680000000200 */
[----:B------:R1:W1:Y:S04]  /*1200*/  LDSM.16.M88.4 R92, [R119+0xa900] ;  /* 0x00a90000775c783b */ /* 0x0002680000000200 */
[----:B------:R1:W1:Y:S04]  /*1210*/  LDSM.16.M88.4 R112, [R119+0xb100] ;  /* 0x00b100007770783b */ /* 0x0002680000000200 */
[----:B------:R1:W1:Y:S04]  /*1220*/  LDSM.16.M88.4 R124, [R119+0xb900] ;  /* 0x00b90000777c783b */ /* 0x0002680000000200 */
[----:B------:R1:W1:Y:S04]  /*1230*/  LDSM.16.M88.4 R68, [R210] ;  /* 0x00000000d244783b */ /* 0x0002680000000200 */
[----:B------:R1:W1:Y:S04]  /*1240*/  LDSM.16.M88.4 R64, [R210+0x800] ;  /* 0x00080000d240783b */ /* 0x0002680000000200 */
[----:B------:R1:W1:Y:S04]  /*1250*/  LDSM.16.M88.4 R60, [R210+0x1000] ;  /* 0x00100000d23c783b */ /* 0x0002680000000200 */
[----:B------:R1:W1:Y:S04]  /*1260*/  LDSM.16.M88.4 R72, [R210+0x1800] ;  /* 0x00180000d248783b */ /* 0x0002680000000200 */
[----:B------:R1:W1:Y:S04]  /*1270*/  LDSM.16.M88.4 R104, [R210+0x2000] ;  /* 0x00200000d268783b */ /* 0x0002680000000200 */
[----:B------:R1:W1:Y:S04]  /*1280*/  LDSM.16.M88.4 R120, [R210+0x2800] ;  /* 0x00280000d278783b */ /* 0x0002680000000200 */
[----:B------:R1:W1:Y:S04]  /*1290*/  LDSM.16.M88.4 R128, [R210+0x3000] ;  /* 0x00300000d280783b */ /* 0x0002680000000200 */
[----:B------:R1:W1:Y:S01]  /*12a0*/  LDSM.16.M88.4 R132, [R210+0x3800] ;  /* 0x00380000d284783b */ /* 0x0002620000000200 */
[----:B------:R-:W-:Y:S05]  /*12b0*/  @!P1 BRA `(.L_x_0) ;  /* 0x0000031000009947 */ /* 0x000fea0003800000 */
[----:B--234-:R-:W-:Y:S01]  /*12c0*/  ULDC.64 UR4, c[0x0][0x208] ;  /* 0x0000820000047ab9 */ /* 0x01cfe20000000a00 */
[----:B------:R-:W-:Y:S01]  /*12d0*/  IMAD.SHL.U32 R12, R249, 0x2, RZ ;  /* 0x00000002f90c7824 */ /* 0x000fe200078e00ff */
[----:B------:R-:W-:-:S02]  /*12e0*/  UIMAD UR12, UR12, UR4, URZ ;  /* 0x000000040c0c72a4 */ /* 0x000fc4000f8e023f */
[----:B------:R-:W-:Y:S02]  /*12f0*/  UIMAD.WIDE.U32 UR24, UR13, UR4, URZ ;  /* 0x000000040d1872a5 */ /* 0x000fe4000f8e003f */
[----:B------:R-:W-:Y:S02]  /*1300*/  UIMAD UR5, UR13, UR5, UR12 ;  /* 0x000000050d0572a4 */ /* 0x000fe4000f8e020c */
[----:B------:R-:W-:Y:S02]  /*1310*/  UIMAD UR4, UR13, -0x80, UR8 ;  /* 0xffffff800d0478a4 */ /* 0x000fe4000f8e0208 */
[----:B------:R-:W-:Y:S01]  /*1320*/  UIADD3 UR5, UR25, UR5, URZ ;  /* 0x0000000519057290 */ /* 0x000fe2000fffe03f */
[----:B------:R-:W-:Y:S02]  /*1330*/  IMAD.U32 R6, RZ, RZ, UR24 ;  /* 0x00000018ff067e24 */ /* 0x000fe4000f8e00ff */
[----:B------:R-:W-:Y:S01]  /*1340*/  IMAD.U32 R7, RZ, RZ, UR25 ;  /* 0x00000019ff077e24 */ /* 0x000fe2000f8e00ff */
[----:B------:R-:W-:-:S02]  /*1350*/  IADD3 R2, -R23, UR4, RZ ;  /* 0x0000000417027c10 */ /* 0x000fc4000fffe1ff */
[----:B------:R-:W-:Y:S01]  /*1360*/  IMAD.U32 R7, RZ, RZ, UR5 ;  /* 0x00000005ff077e24 */ /* 0x000fe2000f8e00ff */
[----:B------:R-:W-:Y:S01]  /*1370*/  LEA R3, P1, R6, R244, 0x7 ;  /* 0x000000f406037211 */ /* 0x000fe200078238ff */
[----:B------:R-:W-:Y:S01]  /*1380*/  UIADD3 UR5, UP0, UR16, 0x80, URZ ;  /* 0x0000008010057890 */ /* 0x000fe2000ff1e03f */
[C---:B------:R-:W-:Y:S02]  /*1390*/  ISETP.LT.OR P4, PT, R2.reuse, 0x1, P3 ;  /* 0x000000010200780c */ /* 0x040fe40001f81670 */
[----:B------:R-:W-:Y:S01]  /*13a0*/  ISETP.LT.OR P2, PT, R2, 0x1, P0 ;  /* 0x000000010200780c */ /* 0x000fe20000741670 */
[----:B------:R-:W-:Y:S01]  /*13b0*/  UIADD3.X UR4, URZ, UR11, URZ, UP0, !UPT ;  /* 0x0000000b3f047290 */ /* 0x000fe200087fe43f */
[----:B------:R-:W-:Y:S02]  /*13c0*/  LEA.HI.X R7, R6, R241, R7, 0x7, P1 ;  /* 0x000000f106077211 */ /* 0x000fe400008f3c07 */
[----:B------:R-:W-:Y:S02]  /*13d0*/  LEA R6, P1, R3, c[0x0][0x1f8], 0x1 ;  /* 0x00007e0003067a11 */ /* 0x000fe400078208ff */
[----:B------:R-:W-:-:S02]  /*13e0*/  ISETP.LT.OR P6, PT, R2, 0x21, P3 ;  /* 0x000000210200780c */ /* 0x000fc40001fc1670 */
[----:B------:R-:W-:Y:S01]  /*13f0*/  LEA.HI.X R7, R3, c[0x0][0x1fc], R7, 0x1, P1 ;  /* 0x00007f0003077a11 */ /* 0x000fe200008f0c07 */
[----:B------:R-:W-:Y:S01]  /*1400*/  IMAD.U32 R3, RZ, RZ, UR16 ;  /* 0x00000010ff037e24 */ /* 0x000fe2000f8e00ff */
[----:B------:R-:W-:Y:S02]  /*1410*/  ISETP.LT.OR P1, PT, R2, 0x21, P0 ;  /* 0x000000210200780c */ /* 0x000fe40000721670 */
[----:B------:R-:W-:Y:S01]  /*1420*/  IADD3 R8, P5, R6, UR16, RZ ;  /* 0x0000001006087c10 */ /* 0x000fe2000ffbe0ff */
[----:B------:R-:W-:Y:S01]  /*1430*/  @!PT LDS RZ, [RZ] ;  /* 0x00000000fffff984 */ /* 0x000fe20000000800 */
[----:B------:R-:W-:Y:S01]  /*1440*/  @!PT LDS RZ, [RZ] ;  /* 0x00000000fffff984 */ /* 0x000fe20000000800 */
[----:B------:R-:W-:Y:S01]  /*1450*/  @!PT LDS RZ, [RZ] ;  /* 0x00000000fffff984 */ /* 0x000fe20000000800 */
[----:B------:R2:W-:Y:S03]  /*1460*/  LDGSTS.E.BYPASS.LTC128B.128 [R12+0x100], [R6.64], !P4 ;  /* 0x00100000060c7fae */ /* 0x0005e6000e101d56 */
[----:B------:R-:W-:Y:S01]  /*1470*/  IADD3.X R9, R7, UR11, RZ, P5, !PT ;  /* 0x0000000b07097c10 */ /* 0x000fe2000affe4ff */
[----:B------:R2:W-:Y:S01]  /*1480*/  LDGSTS.E.BYPASS.LTC128B.128 [R12+0x4100], [R6.64+0x80], !P2 ;  /* 0x04100080060c7fae */ /* 0x0005e2000d101d56 */
[----:B------:R-:W-:-:S02]  /*1490*/  IADD3 R10, P4, P2, R3, 0x80, R6 ;  /* 0x00000080030a7810 */ /* 0x000fc40007a9e006 */
[C---:B------:R-:W-:Y:S01]  /*14a0*/  ISETP.LT.OR P5, PT, R2.reuse, 0x41, P0 ;  /* 0x000000410200780c */ /* 0x040fe200007a1670 */
[----:B------:R3:W-:Y:S01]  /*14b0*/  LDGSTS.E.BYPASS.LTC128B.128 [R12+0x1100], [R8.64], !P6 ;  /* 0x01100000080c7fae */ /* 0x0007e2000f101d56 */
[----:B------:R-:W-:Y:S02]  /*14c0*/  IADD3.X R11, RZ, UR11, R7, P4, P2 ;  /* 0x0000000bff0b7c10 */ /* 0x000fe4000a7e4407 */
[----:B------:R-:W-:-:S03]  /*14d0*/  ISETP.LT.OR P6, PT, R2, 0x41, P3 ;  /* 0x000000410200780c */ /* 0x000fc60001fc1670 */
[----:B------:R4:W-:Y:S01]  /*14e0*/  LDGSTS.E.BYPASS.LTC128B.128 [R12+0x5100], [R10.64], !P1 ;  /* 0x051000000a0c7fae */ /* 0x0009e2000c901d56 */
[----:B--2---:R-:W-:-:S04]  /*14f0*/  IADD3 R6, P4, R8, UR16, RZ ;  /* 0x0000001008067c10 */ /* 0x004fc8000ff9e0ff */
[----:B------:R-:W-:Y:S02]  /*1500*/  IADD3.X R7, R9, UR11, RZ, P4, !PT ;  /* 0x0000000b09077c10 */ /* 0x000fe4000a7fe4ff */
[----:B------:R-:W-:-:S03]  /*1510*/  ISETP.LT.OR P4, PT, R2, 0x61, P3 ;  /* 0x000000610200780c */ /* 0x000fc60001f81670 */
[----:B------:R2:W-:Y:S01]  /*1520*/  LDGSTS.E.BYPASS.LTC128B.128 [R12+0x2100], [R6.64], !P6 ;  /* 0x02100000060c7fae */ /* 0x0005e2000f101d56 */
[----:B----4-:R-:W-:Y:S02]  /*1530*/  IADD3 R10, P2, R8, UR5, RZ ;  /* 0x00000005080a7c10 */ /* 0x010fe4000ff5e0ff */
[----:B---3--:R-:W-:Y:S02]  /*1540*/  IADD3 R8, P1, R6, UR16, RZ ;  /* 0x0000001006087c10 */ /* 0x008fe4000ff3e0ff */
[----:B------:R-:W-:Y:S02]  /*1550*/  IADD3.X R11, R9, UR4, RZ, P2, !PT ;  /* 0x00000004090b7c10 */ /* 0x000fe400097fe4ff */
[----:B------:R-:W-:Y:S02]  /*1560*/  ISETP.LT.OR P2, PT, R2, 0x61, P0 ;  /* 0x000000610200780c */ /* 0x000fe40000741670 */
[----:B------:R-:W-:Y:S01]  /*1570*/  IADD3.X R9, R7, UR11, RZ, P1, !PT ;  /* 0x0000000b07097c10 */ /* 0x000fe20008ffe4ff */
[----:B------:R2:W-:Y:S01]  /*1580*/  LDGSTS.E.BYPASS.LTC128B.128 [R12+0x6100], [R10.64], !P5 ;  /* 0x061000000a0c7fae */ /* 0x0005e2000e901d56 */
[----:B------:R-:W-:-:S03]  /*1590*/  IADD3 R2, P1, R6, UR5, RZ ;  /* 0x0000000506027c10 */ /* 0x000fc6000ff3e0ff */
[----:B------:R2:W-:Y:S01]  /*15a0*/  LDGSTS.E.BYPASS.LTC128B.128 [R12+0x3100], [R8.64], !P4 ;  /* 0x03100000080c7fae */ /* 0x0005e2000e101d56 */
[----:B------:R-:W-:-:S05]  /*15b0*/  IADD3.X R3, R7, UR4, RZ, P1, !PT ;  /* 0x0000000407037c10 */ /* 0x000fca0008ffe4ff */
[----:B------:R2:W-:Y:S04]  /*15c0*/  LDGSTS.E.BYPASS.LTC128B.128 [R12+0x7100], [R2.64], !P2 ;  /* 0x07100000020c7fae */ /* 0x0005e8000d101d56 */
.L_x_0:
[C---:B-1234-:R-:W-:Y:S01]  /*15d0*/  HMMA.16816.F32 R44, R136.reuse, R36, RZ ;  /* 0x00000024882c723c */ /* 0x05efe200000018ff */
[----:B------:R-:W-:Y:S01]  /*15e0*/  IMAD.MOV.U32 R2, RZ, RZ, 0x40 ;  /* 0x00000040ff027424 */ /* 0x000fe200078e00ff */
[----:B------:R-:W-:Y:S01]  /*15f0*/  LOP3.LUT P1, RZ, R40, 0x4, RZ, 0xc0, !PT ;  /* 0x0000000428ff7812 */ /* 0x000fe2000782c0ff */
[----:B------:R-:W0:Y:S01]  /*1600*/  LDGDEPBAR ;  /* 0x00000000000079af */ /* 0x000e220000000000 */
[----:B------:R-:W-:Y:S01]  /*1610*/  UISETP.GE.AND UP0, UPT, UR8, 0x81, UPT ;  /* 0x000000810800788c */ /* 0x000fe2000bf06270 */
[----:B------:R-:W-:Y:S02]  /*1620*/  IADD3 R218, R210, 0x4000, RZ ;  /* 0x00004000d2da7810 */ /* 0x000fe40007ffe0ff */
[----:B------:R-:W-:Y:S01]  /*1630*/  SEL R2, R2, 0xffffffc0, !P1 ;  /* 0xffffffc002027807 */ /* 0x000fe20004800000 */
[C---:B------:R-:W-:Y:S01]  /*1640*/  HMMA.16816.F32 R32, R136.reuse, R28, RZ ;  /* 0x0000001c8820723c */ /* 0x040fe200000018ff */
[C---:B------:R-:W-:Y:S02]  /*1650*/  IADD3 R217, R210.reuse, 0x4800, RZ ;  /* 0x00004800d2d97810 */ /* 0x040fe40007ffe0ff */
[----:B------:R-:W-:Y:S01]  /*1660*/  PLOP3.LUT P1, PT, PT, PT, UP0, 0x80, 0x0 ;  /* 0x000000000000781c */ /* 0x000fe20003f2f008 */
[--C-:B------:R-:W-:Y:S01]  /*1670*/  IMAD.IADD R209, R119, 0x1, R2.reuse ;  /* 0x0000000177d17824 */ /* 0x100fe200078e0202 */
[C---:B------:R-:W-:Y:S01]  /*1680*/  IADD3 R216, R210.reuse, 0x5000, RZ ;  /* 0x00005000d2d87810 */ /* 0x040fe20007ffe0ff */
[C---:B------:R-:W-:Y:S01]  /*1690*/  IMAD.IADD R206, R210.reuse, 0x1, R2 ;  /* 0x00000001d2ce7824 */ /* 0x040fe200078e0202 */
[C---:B------:R-:W-:Y:S01]  /*16a0*/  IADD3 R215, R210.reuse, 0x5800, RZ ;  /* 0x00005800d2d77810 */ /* 0x040fe20007ffe0ff */
[----:B------:R-:W-:Y:S01]  /*16b0*/  HMMA.16816.F32 R36, R136, R38, RZ ;  /* 0x000000268824723c */ /* 0x000fe200000018ff */
[----:B------:R-:W-:-:S02]  /*16c0*/  IADD3 R214, R210, 0x6000, RZ ;  /* 0x00006000d2d67810 */ /* 0x000fc40007ffe0ff */
[C---:B------:R-:W-:Y:S02]  /*16d0*/  IADD3 R213, R210.reuse, 0x6800, RZ ;  /* 0x00006800d2d57810 */ /* 0x040fe40007ffe0ff */
[C---:B------:R-:W-:Y:S02]  /*16e0*/  IADD3 R212, R210.reuse, 0x7000, RZ ;  /* 0x00007000d2d47810 */ /* 0x040fe40007ffe0ff */
[----:B------:R-:W-:Y:S01]  /*16f0*/  IADD3 R211, R210, 0x7800, RZ ;  /* 0x00007800d2d37810 */ /* 0x000fe20007ffe0ff */
[C---:B------:R-:W-:Y:S08]  /*1700*/  HMMA.16816.F32 R28, R136.reuse, R30, RZ ;  /* 0x0000001e881c723c */ /* 0x040ff000000018ff */
[C---:B------:R-:W-:Y:S08]  /*1710*/  HMMA.16816.F32 R24, R136.reuse, R16, RZ ;  /* 0x000000108818723c */ /* 0x040ff000000018ff */
[C---:B------:R-:W-:Y:S08]  /*1720*/  HMMA.16816.F32 R20, R136.reuse, R18, RZ ;  /* 0x000000128814723c */ /* 0x040ff000000018ff */
[C---:B------:R-:W-:Y:S08]  /*1730*/  HMMA.16816.F32 R12, R136.reuse, R58, RZ ;  /* 0x0000003a880c723c */ /* 0x040ff000000018ff */
[C---:B------:R-:W-:Y:S08]  /*1740*/  HMMA.16816.F32 R8, R136.reuse, R92, RZ ;  /* 0x0000005c8808723c */ /* 0x040ff000000018ff */
[C---:B------:R-:W-:Y:S08]  /*1750*/  HMMA.16816.F32 R52, R136.reuse, R48, RZ ;  /* 0x000000308834723c */ /* 0x040ff000000018ff */
[C---:B------:R-:W-:Y:S08]  /*1760*/  HMMA.16816.F32 R48, R136.reuse, R50, RZ ;  /* 0x000000328830723c */ /* 0x040ff000000018ff */
[----:B------:R-:W-:Y:S08]  /*1770*/  HMMA.16816.F32 R16, R136, R56, RZ ;  /* 0x000000388810723c */ /* 0x000ff000000018ff */
[C---:B------:R-:W-:Y:S08]  /*1780*/  HMMA.16816.F32 R96, R140.reuse, R64, R44 ;  /* 0x000000408c60723c */ /* 0x040ff0000000182c */
[C---:B------:R-:W-:Y:S01]  /*1790*/  HMMA.16816.F32 R88, R140.reuse, R66, R36 ;  /* 0x000000428c58723c */ /* 0x040fe20000001824 */
[----:B------:R-:W-:Y:S07]  /*17a0*/  LDSM.16.M88.4 R36, [R209+0x8900] ;  /* 0x00890000d124783b */ /* 0x000fee0000000200 */
[C---:B------:R-:W-:Y:S01]  /*17b0*/  HMMA.16816.F32 R84, R140.reuse, R60, R32 ;  /* 0x0000003c8c54723c */ /* 0x040fe20000001820 */
[----:B------:R-:W-:Y:S07]  /*17c0*/  LDSM.16.M88.4 R32, [R209+0x9100] ;  /* 0x00910000d120783b */ /* 0x000fee0000000200 */
[C---:B------:R-:W-:Y:S01]  /*17d0*/  HMMA.16816.F32 R80, R140.reuse, R62, R28 ;  /* 0x0000003e8c50723c */ /* 0x040fe2000000181c */
[----:B------:R-:W1:Y:S07]  /*17e0*/  LDSM.16.M88.4 R28, [R209+0x8100] ;  /* 0x00810000d11c783b */ /* 0x000e6e0000000200 */
[C---:B------:R-:W-:Y:S08]  /*17f0*/  HMMA.16816.F32 R76, R140.reuse, R72, R24 ;  /* 0x000000488c4c723c */ /* 0x040ff00000001818 */
[C---:B------:R-:W-:Y:S08]  /*1800*/  HMMA.16816.F32 R72, R140.reuse, R74, R20 ;  /* 0x0000004a8c48723c */ /* 0x040ff00000001814 */
[C---:B------:R-:W-:Y:S08]  /*1810*/  HMMA.16816.F32 R64, R140.reuse, R106, R12 ;  /* 0x0000006a8c40723c */ /* 0x040ff0000000180c */
[----:B------:R-:W-:Y:S08]  /*1820*/  HMMA.16816.F32 R60, R140, R120, R8 ;  /* 0x000000788c3c723c */ /* 0x000ff00000001808 */
[C---:B------:R-:W-:Y:S08]  /*1830*/  HMMA.16816.F32 R12, R136.reuse, R112, RZ ;  /* 0x00000070880c723c */ /* 0x040ff000000018ff */
[C---:B------:R-:W-:Y:S08]  /*1840*/  HMMA.16816.F32 R8, R136.reuse, R114, RZ ;  /* 0x000000728808723c */ /* 0x040ff000000018ff */
[C---:B------:R-:W-:Y:S08]  /*1850*/  HMMA.16816.F32 R20, R136.reuse, R126, RZ ;  /* 0x0000007e8814723c */ /* 0x040ff000000018ff */
[----:B------:R-:W-:Y:S08]  /*1860*/  HMMA.16816.F32 R24, R136, R124, RZ ;  /* 0x0000007c8818723c */ /* 0x000ff000000018ff */
[C---:B------:R-:W-:Y:S08]  /*1870*/  HMMA.16816.F32 R108, R140.reuse, R68, R52 ;  /* 0x000000448c6c723c */ /* 0x040ff00000001834 */
[C---:B------:R-:W-:Y:S08]  /*1880*/  HMMA.16816.F32 R100, R140.reuse, R70, R48 ;  /* 0x000000468c64723c */ /* 0x040ff00000001830 */
[----:B------:R-:W-:Y:S08]  /*1890*/  HMMA.16816.F32 R68, R140, R104, R16 ;  /* 0x000000688c44723c */ /* 0x000ff00000001810 */
[----:B------:R-:W-:Y:S08]  /*18a0*/  HMMA.16816.F32 R16, R136, R94, RZ ;  /* 0x0000005e8810723c */ /* 0x000ff000000018ff */
[C---:B------:R-:W-:Y:S01]  /*18b0*/  HMMA.16816.F32 R52, R140.reuse, R128, R12 ;  /* 0x000000808c34723c */ /* 0x040fe2000000180c */
[----:B------:R-:W-:Y:S07]  /*18c0*/  LDSM.16.M88.4 R12, [R209+0xa100] ;  /* 0x00a10000d10c783b */ /* 0x000fee0000000200 */
[C---:B------:R-:W-:Y:S01]  /*18d0*/  HMMA.16816.F32 R48, R140.reuse, R130, R8 ;  /* 0x000000828c30723c */ /* 0x040fe20000001808 */
[----:B------:R-:W2:Y:S07]  /*18e0*/  LDSM.16.M88.4 R8, [R209+0x9900] ;  /* 0x00990000d108783b */ /* 0x000eae0000000200 */
[C---:B------:R-:W-:Y:S01]  /*18f0*/  HMMA.16816.F32 R40, R140.reuse, R134, R20 ;  /* 0x000000868c28723c */ /* 0x040fe20000001814 */
[----:B------:R-:W3:Y:S07]  /*1900*/  LDSM.16.M88.4 R20, [R209+0xb100] ;  /* 0x00b10000d114783b */ /* 0x000eee0000000200 */
[C---:B------:R-:W-:Y:S01]  /*1910*/  HMMA.16816.F32 R44, R140.reuse, R132, R24 ;  /* 0x000000848c2c723c */ /* 0x040fe20000001818 */
[----:B------:R-:W4:Y:S07]  /*1920*/  LDSM.16.M88.4 R24, [R206] ;  /* 0x00000000ce18783b */ /* 0x000f2e0000000200 */
[----:B------:R-:W-:Y:S01]  /*1930*/  HMMA.16816.F32 R56, R140, R122, R16 ;  /* 0x0000007a8c38723c */ /* 0x000fe20000001810 */
[----:B------:R-:W5:Y:S07]  /*1940*/  LDSM.16.M88.4 R16, [R209+0xa900] ;  /* 0x00a90000d110783b */ /* 0x000f6e0000000200 */
[C---:B-1----:R-:W-:Y:S08]  /*1950*/  HMMA.16816.F32 R112, R176.reuse, R28, R108 ;  /* 0x0000001cb070723c */ /* 0x042ff0000000186c */
[C---:B------:R-:W-:Y:S01]  /*1960*/  HMMA.16816.F32 R104, R176.reuse, R30, R100 ;  /* 0x0000001eb068723c */ /* 0x040fe20000001864 */
[----:B------:R-:W1:Y:S07]  /*1970*/  LDSM.16.M88.4 R28, [R209+0xb900] ;  /* 0x00b90000d11c783b */ /* 0x000e6e0000000200 */
[C---:B------:R-:W-:Y:S08]  /*1980*/  HMMA.16816.F32 R108, R176.reuse, R36, R96 ;  /* 0x00000024b06c723c */ /* 0x040ff00000001860 */
[C---:B------:R-:W-:Y:S08]  /*1990*/  HMMA.16816.F32 R100, R176.reuse, R38, R88 ;  /* 0x00000026b064723c */ /* 0x040ff00000001858 */
[C---:B------:R-:W-:Y:S08]  /*19a0*/  HMMA.16816.F32 R92, R176.reuse, R32, R84 ;  /* 0x00000020b05c723c */ /* 0x040ff00000001854 */
[C---:B------:R-:W-:Y:S08]  /*19b0*/  HMMA.16816.F32 R96, R176.reuse, R34, R80 ;  /* 0x00000022b060723c */ /* 0x040ff00000001850 */
[C---:B--2---:R-:W-:Y:S08]  /*19c0*/  HMMA.16816.F32 R36, R176.reuse, R8, R76 ;  /* 0x00000008b024723c */ /* 0x044ff0000000184c */
[C---:B------:R-:W-:Y:S01]  /*19d0*/  HMMA.16816.F32 R32, R176.reuse, R10, R72 ;  /* 0x0000000ab020723c */ /* 0x040fe20000001848 */
[----:B------:R-:W2:Y:S07]  /*19e0*/  LDSM.16.M88.4 R8, [R206+0x800] ;  /* 0x00080000ce08783b */ /* 0x000eae0000000200 */
[C---:B------:R-:W-:Y:S08]  /*19f0*/  HMMA.16816.F32 R84, R176.reuse, R14, R64 ;  /* 0x0000000eb054723c */ /* 0x040ff00000001840 */
[----:B---3--:R-:W-:Y:S08]  /*1a00*/  HMMA.16816.F32 R120, R176, R20, R52 ;  /* 0x00000014b078723c */ /* 0x008ff00000001834 */
[C---:B----4-:R-:W-:Y:S08]  /*1a10*/  HMMA.16816.F32 R64, R180.reuse, R24, R112 ;  /* 0x00000018b440723c */ /* 0x050ff00000001870 */
[----:B------:R-:W-:Y:S01]  /*1a20*/  HMMA.16816.F32 R52, R180, R26, R104 ;  /* 0x0000001ab434723c */ /* 0x000fe20000001868 */
[----:B------:R-:W3:Y:S07]  /*1a30*/  LDSM.16.M88.4 R24, [R206+0x2800] ;  /* 0x00280000ce18783b */ /* 0x000eee0000000200 */
[C---:B------:R-:W-:Y:S01]  /*1a40*/  HMMA.16816.F32 R72, R176.reuse, R22, R48 ;  /* 0x00000016b048723c */ /* 0x040fe20000001830 */
[----:B------:R-:W4:Y:S07]  /*1a50*/  LDSM.16.M88.4 R20, [R206+0x1800] ;  /* 0x00180000ce14783b */ /* 0x000f2e0000000200 */
[C---:B-----5:R-:W-:Y:S08]  /*1a60*/  HMMA.16816.F32 R80, R176.reuse, R16, R60 ;  /* 0x00000010b050723c */ /* 0x060ff0000000183c */
[C---:B------:R-:W-:Y:S01]  /*1a70*/  HMMA.16816.F32 R76, R176.reuse, R18, R56 ;  /* 0x00000012b04c723c */ /* 0x040fe20000001838 */
[----:B------:R-:W5:Y:S07]  /*1a80*/  LDSM.16.M88.4 R16, [R206+0x1000] ;  /* 0x00100000ce10783b */ /* 0x000f6e0000000200 */
[C---:B------:R-:W-:Y:S01]  /*1a90*/  HMMA.16816.F32 R88, R176.reuse, R12, R68 ;  /* 0x0000000cb058723c */ /* 0x040fe20000001844 */
[----:B------:R-:W-:Y:S07]  /*1aa0*/  LDSM.16.M88.4 R12, [R206+0x3000] ;  /* 0x00300000ce0c783b */ /* 0x000fee0000000200 */
[C---:B-1----:R-:W-:Y:S08]  /*1ab0*/  HMMA.16816.F32 R68, R176.reuse, R28, R44 ;  /* 0x0000001cb044723c */ /* 0x042ff0000000182c */
[----:B------:R-:W-:Y:S01]  /*1ac0*/  HMMA.16816.F32 R56, R176, R30, R40 ;  /* 0x0000001eb038723c */ /* 0x000fe20000001828 */
[----:B------:R-:W1:Y:S07]  /*1ad0*/  LDSM.16.M88.4 R28, [R206+0x2000] ;  /* 0x00200000ce1c783b */ /* 0x000e6e0000000200 */
[C---:B--2---:R-:W-:Y:S08]  /*1ae0*/  HMMA.16816.F32 R60, R180.reuse, R8, R108 ;  /* 0x00000008b43c723c */ /* 0x044ff0000000186c */
[C---:B------:R-:W-:Y:S01]  /*1af0*/  HMMA.16816.F32 R48, R180.reuse, R10, R100 ;  /* 0x0000000ab430723c */ /* 0x040fe20000001864 */
[----:B------:R-:W2:Y:S07]  /*1b00*/  LDSM.16.M88.4 R8, [R206+0x3800] ;  /* 0x00380000ce08783b */ /* 0x000eae0000000200 */
[C---:B---3--:R-:W-:Y:S08]  /*1b10*/  HMMA.16816.F32 R100, R180.reuse, R24, R80 ;  /* 0x00000018b464723c */ /* 0x048ff00000001850 */
[C---:B------:R-:W-:Y:S01]  /*1b20*/  HMMA.16816.F32 R108, R180.reuse, R26, R76 ;  /* 0x0000001ab46c723c */ /* 0x040fe2000000184c */
[----:B------:R-:W3:Y:S04]  /*1b30*/  LDSM.16.M88.4 R24, [R119+0xd100] ;  /* 0x00d100007718783b */ /* 0x000ee80000000200 */
[----:B------:R-:W-:Y:S03]  /*1b40*/  LDSM.16.M88.4 R76, [R119+0xf100] ;  /* 0x00f10000774c783b */ /* 0x000fe60000000200 */
[C---:B----4-:R-:W-:Y:S08]  /*1b50*/  HMMA.16816.F32 R36, R180.reuse, R20, R36 ;  /* 0x00000014b424723c */ /* 0x050ff00000001824 */
[C---:B------:R-:W-:Y:S01]  /*1b60*/  HMMA.16816.F32 R32, R180.reuse, R22, R32 ;  /* 0x00000016b420723c */ /* 0x040fe20000001820 */
[----:B------:R-:W4:Y:S07]  /*1b70*/  LDSM.16.M88.4 R20, [R119+0xc100] ;  /* 0x00c100007714783b */ /* 0x000f2e0000000200 */
[C---:B-----5:R-:W-:Y:S08]  /*1b80*/  HMMA.16816.F32 R44, R180.reuse, R16, R92 ;  /* 0x00000010b42c723c */ /* 0x060ff0000000185c */
[C---:B------:R-:W-:Y:S01]  /*1b90*/  HMMA.16816.F32 R40, R180.reuse, R18, R96 ;  /* 0x00000012b428723c */ /* 0x040fe20000001860 */
[----:B------:R-:W5:Y:S07]  /*1ba0*/  LDSM.16.M88.4 R16, [R119+0xd900] ;  /* 0x00d900007710783b */ /* 0x000f6e0000000200 */
[C---:B-1----:R-:W-:Y:S08]  /*1bb0*/  HMMA.16816.F32 R104, R180.reuse, R28, R88 ;  /* 0x0000001cb468723c */ /* 0x042ff00000001858 */
[C---:B------:R-:W-:Y:S01]  /*1bc0*/  HMMA.16816.F32 R112, R180.reuse, R30, R84 ;  /* 0x0000001eb470723c */ /* 0x040fe20000001854 */
[----:B------:R-:W1:Y:S07]  /*1bd0*/  LDSM.16.M88.4 R28, [R119+0xc900] ;  /* 0x00c90000771c783b */ /* 0x000e6e0000000200 */
[C---:B------:R-:W-:Y:S08]  /*1be0*/  HMMA.16816.F32 R148, R180.reuse, R12, R120 ;  /* 0x0000000cb494723c */ /* 0x040ff00000001878 */
[C---:B------:R-:W-:Y:S01]  /*1bf0*/  HMMA.16816.F32 R144, R180.reuse, R14, R72 ;  /* 0x0000000eb490723c */ /* 0x040fe20000001848 */
[----:B------:R-:W1:Y:S04]  /*1c00*/  LDSM.16.M88.4 R12, [R119+0xe100] ;  /* 0x00e10000770c783b */ /* 0x000e680000000200 */
[----:B------:R-:W-:Y:S03]  /*1c10*/  LDSM.16.M88.4 R72, [R210+0x4000] ;  /* 0x00400000d248783b */ /* 0x000fe60000000200 */
[C---:B--2---:R-:W-:Y:S01]  /*1c20*/  HMMA.16816.F32 R132, R180.reuse, R8, R68 ;  /* 0x00000008b484723c */ /* 0x044fe20000001844 */
[----:B------:R-:W-:Y:S07]  /*1c30*/  LDSM.16.M88.4 R68, [R210+0x4800] ;  /* 0x00480000d244783b */ /* 0x000fee0000000200 */
[----:B------:R-:W-:Y:S01]  /*1c40*/  HMMA.16816.F32 R128, R180, R10, R56 ;  /* 0x0000000ab480723c */ /* 0x000fe20000001838 */
[----:B------:R-:W2:Y:S04]  /*1c50*/  LDSM.16.M88.4 R8, [R119+0xe900] ;  /* 0x00e900007708783b */ /* 0x000ea80000000200 */
[----:B------:R-:W-:Y:S03]  /*1c60*/  LDSM.16.M88.4 R56, [R210+0x5800] ;  /* 0x00580000d238783b */ /* 0x000fe60000000200 */
[C---:B---3--:R-:W-:Y:S01]  /*1c70*/  HMMA.16816.F32 R88, R184.reuse, R24, R44 ;  /* 0x00000018b858723c */ /* 0x048fe2000000182c */
[----:B------:R-:W3:Y:S07]  /*1c80*/  LDSM.16.M88.4 R44, [R119+0xf900] ;  /* 0x00f90000772c783b */ /* 0x000eee0000000200 */
[C---:B----4-:R-:W-:Y:S01]  /*1c90*/  HMMA.16816.F32 R124, R184.reuse, R20, R64 ;  /* 0x00000014b87c723c */ /* 0x050fe20000001840 */
[----:B------:R-:W4:Y:S07]  /*1ca0*/  LDSM.16.M88.4 R64, [R210+0x5000] ;  /* 0x00500000d240783b */ /* 0x000f2e0000000200 */
[C---:B------:R-:W-:Y:S01]  /*1cb0*/  HMMA.16816.F32 R84, R184.reuse, R26, R40 ;  /* 0x0000001ab854723c */ /* 0x040fe20000001828 */
[----:B------:R-:W2:Y:S04]  /*1cc0*/  LDSM.16.M88.4 R24, [R210+0x7000] ;  /* 0x00700000d218783b */ /* 0x000ea80000000200 */
[----:B------:R-:W-:Y:S03]  /*1cd0*/  LDSM.16.M88.4 R40, [R210+0x6000] ;  /* 0x00600000d228783b */ /* 0x000fe60000000200 */
[C---:B-----5:R-:W-:Y:S01]  /*1ce0*/  HMMA.16816.F32 R80, R184.reuse, R16, R36 ;  /* 0x00000010b850723c */ /* 0x060fe20000001824 */
[----:B------:R-:W5:Y:S07]  /*1cf0*/  LDSM.16.M88.4 R36, [R210+0x7800] ;  /* 0x00780000d224783b */ /* 0x000f6e0000000200 */
[C---:B------:R-:W-:Y:S08]  /*1d00*/  HMMA.16816.F32 R120, R184.reuse, R22, R52 ;  /* 0x00000016b878723c */ /* 0x040ff00000001834 */
[C---:B-1----:R-:W-:Y:S08]  /*1d10*/  HMMA.16816.F32 R96, R184.reuse, R28, R60 ;  /* 0x0000001cb860723c */ /* 0x042ff0000000183c */
[C---:B------:R-:W-:Y:S01]  /*1d20*/  HMMA.16816.F32 R92, R184.reuse, R30, R48 ;  /* 0x0000001eb85c723c */ /* 0x040fe20000001830 */
[----:B------:R-:W1:Y:S07]  /*1d30*/  LDSM.16.M88.4 R28, [R210+0x6800] ;  /* 0x00680000d21c783b */ /* 0x000e6e0000000200 */
[C---:B------:R-:W-:Y:S08]  /*1d40*/  HMMA.16816.F32 R60, R184.reuse, R18, R32 ;  /* 0x00000012b83c723c */ /* 0x040ff00000001820 */
[C---:B------:R-:W-:Y:S08]  /*1d50*/  HMMA.16816.F32 R52, R184.reuse, R12, R104 ;  /* 0x0000000cb834723c */ /* 0x040ff00000001868 */
[C---:B------:R-:W-:Y:S08]  /*1d60*/  HMMA.16816.F32 R48, R184.reuse, R14, R112 ;  /* 0x0000000eb830723c */ /* 0x040ff00000001870 */
[C---:B--2---:R-:W-:Y:S08]  /*1d70*/  HMMA.16816.F32 R32, R184.reuse, R8, R100 ;  /* 0x00000008b820723c */ /* 0x044ff00000001864 */
[C---:B------:R-:W-:Y:S08]  /*1d80*/  HMMA.16816.F32 R20, R184.reuse, R10, R108 ;  /* 0x0000000ab814723c */ /* 0x040ff0000000186c */
[C---:B------:R-:W-:Y:S01]  /*1d90*/  HMMA.16816.F32 R16, R184.reuse, R76, R148 ;  /* 0x0000004cb810723c */ /* 0x040fe20000001894 */
[----:B------:R-:W2:Y:S07]  /*1da0*/  LDSM.16.M88.4 R148, [R209+0xc100] ;  /* 0x00c10000d194783b */ /* 0x000eae0000000200 */
[C---:B------:R-:W-:Y:S08]  /*1db0*/  HMMA.16816.F32 R12, R184.reuse, R78, R144 ;  /* 0x0000004eb80c723c */ /* 0x040ff00000001890 */
[----:B---3--:R-:W-:Y:S08]  /*1dc0*/  HMMA.16816.F32 R8, R184, R44, R132 ;  /* 0x0000002cb808723c */ /* 0x008ff00000001884 */
[C---:B------:R-:W-:Y:S08]  /*1dd0*/  HMMA.16816.F32 R76, R188.reuse, R72, R124 ;  /* 0x00000048bc4c723c */ /* 0x040ff0000000187c */
[C---:B------:R-:W-:Y:S01]  /*1de0*/  HMMA.16816.F32 R112, R188.reuse, R74, R120 ;  /* 0x0000004abc70723c */ /* 0x040fe20000001878 */
[----:B------:R-:W3:Y:S07]  /*1df0*/  LDSM.16.M88.4 R72, [R209+0xc900] ;  /* 0x00c90000d148783b */ /* 0x000eee0000000200 */
[----:B----4-:R-:W-:Y:S01]  /*1e00*/  HMMA.16816.F32 R144, R188, R66, R84 ;  /* 0x00000042bc90723c */ /* 0x010fe20000001854 */
[----:B------:R-:W4:Y:S07]  /*1e10*/  LDSM.16.M88.4 R84, [R209+0xd100] ;  /* 0x00d10000d154783b */ /* 0x000f2e0000000200 */
[----:B------:R-:W-:Y:S08]  /*1e20*/  HMMA.16816.F32 R44, R184, R46, R128 ;  /* 0x0000002eb82c723c */ /* 0x000ff00000001880 */
[C---:B------:R-:W-:Y:S08]  /*1e30*/  HMMA.16816.F32 R124, R188.reuse, R68, R96 ;  /* 0x00000044bc7c723c */ /* 0x040ff00000001860 */
[C---:B------:R-:W-:Y:S08]  /*1e40*/  HMMA.16816.F32 R132, R188.reuse, R56, R80 ;  /* 0x00000038bc84723c */ /* 0x040ff00000001850 */
[C---:B------:R-:W-:Y:S01]  /*1e50*/  HMMA.16816.F32 R96, R188.reuse, R24, R16 ;  /* 0x00000018bc60723c */ /* 0x040fe20000001810 */
[----:B------:R-:W2:Y:S07]  /*1e60*/  LDSM.16.M88.4 R16, [R209+0xe100] ;  /* 0x00e10000d110783b */ /* 0x000eae0000000200 */
[C---:B------:R-:W-:Y:S01]  /*1e70*/  HMMA.16816.F32 R80, R188.reuse, R26, R12 ;  /* 0x0000001abc50723c */ /* 0x040fe2000000180c */
[----:B------:R-:W2:Y:S07]  /*1e80*/  LDSM.16.M88.4 R12, [R209+0xe900] ;  /* 0x00e90000d10c783b */ /* 0x000eae0000000200 */
[C---:B-----5:R-:W-:Y:S01]  /*1e90*/  HMMA.16816.F32 R24, R188.reuse, R36, R8 ;  /* 0x00000024bc18723c */ /* 0x060fe20000001808 */
[----:B------:R-:W5:Y:S07]  /*1ea0*/  LDSM.16.M88.4 R8, [R209+0xf100] ;  /* 0x00f10000d108783b */ /* 0x000f6e0000000200 */
[C---:B------:R-:W-:Y:S01]  /*1eb0*/  HMMA.16816.F32 R108, R188.reuse, R70, R92 ;  /* 0x00000046bc6c723c */ /* 0x040fe2000000185c */
[----:B------:R-:W-:Y:S07]  /*1ec0*/  LDSM.16.M88.4 R68, [R206+0x4000] ;  /* 0x00400000ce44783b */ /* 0x000fee0000000200 */
[C---:B------:R-:W-:Y:S01]  /*1ed0*/  HMMA.16816.F32 R88, R188.reuse, R64, R88 ;  /* 0x00000040bc58723c */ /* 0x040fe20000001858 */
[----:B------:R-:W-:Y:S07]  /*1ee0*/  LDSM.16.M88.4 R64, [R206+0x4800] ;  /* 0x00480000ce40783b */ /* 0x000fee0000000200 */
[C---:B-1----:R-:W-:Y:S08]  /*1ef0*/  HMMA.16816.F32 R100, R188.reuse, R28, R32 ;  /* 0x0000001cbc64723c */ /* 0x042ff00000001820 */
[C---:B------:R-:W-:Y:S01]  /*1f00*/  HMMA.16816.F32 R104, R188.reuse, R30, R20 ;  /* 0x0000001ebc68723c */ /* 0x040fe20000001814 */
[----:B------:R-:W1:Y:S04]  /*1f10*/  LDSM.16.M88.4 R20, [R209+0xd900] ;  /* 0x00d90000d114783b */ /* 0x000e680000000200 */
[----:B------:R-:W1:Y:S03]  /*1f20*/  LDSM.16.M88.4 R28, [R209+0xf900] ;  /* 0x00f90000d11c783b */ /* 0x000e660000000200 */
[C---:B------:R-:W-:Y:S08]  /*1f30*/  HMMA.16816.F32 R120, R188.reuse, R40, R52 ;  /* 0x00000028bc78723c */ /* 0x040ff00000001834 */
[C---:B------:R-:W-:Y:S08]  /*1f40*/  HMMA.16816.F32 R92, R188.reuse, R42, R48 ;  /* 0x0000002abc5c723c */ /* 0x040ff00000001830 */
[C---:B------:R-:W-:Y:S01]  /*1f50*/  HMMA.16816.F32 R128, R188.reuse, R58, R60 ;  /* 0x0000003abc80723c */ /* 0x040fe2000000183c */
[----:B------:R-:W1:Y:S07]  /*1f60*/  LDSM.16.M88.4 R60, [R206+0x5000] ;  /* 0x00500000ce3c783b */ /* 0x000e6e0000000200 */
[----:B------:R-:W-:Y:S08]  /*1f70*/  HMMA.16816.F32 R36, R188, R38, R44 ;  /* 0x00000026bc24723c */ /* 0x000ff0000000182c */
[C---:B--2---:R-:W-:Y:S01]  /*1f80*/  HMMA.16816.F32 R52, R196.reuse, R150, R112 ;  /* 0x00000096c434723c */ /* 0x044fe20000001870 */
[----:B------:R-:W-:Y:S07]  /*1f90*/  LDSM.16.M88.4 R112, [R206+0x6800] ;  /* 0x00680000ce70783b */ /* 0x000fee0000000200 */
[C---:B---3--:R-:W-:Y:S01]  /*1fa0*/  HMMA.16816.F32 R48, R196.reuse, R72, R124 ;  /* 0x00000048c430723c */ /* 0x048fe2000000187c */
[----:B------:R-:W-:Y:S07]  /*1fb0*/  LDSM.16.M88.4 R124, [R206+0x7000] ;  /* 0x00700000ce7c783b */ /* 0x000fee0000000200 */
[C---:B------:R-:W-:Y:S01]  /*1fc0*/  HMMA.16816.F32 R44, R196.reuse, R74, R108 ;  /* 0x0000004ac42c723c */ /* 0x040fe2000000186c */
[----:B------:R-:W-:Y:S07]  /*1fd0*/  LDSM.16.M88.4 R108, [R206+0x6000] ;  /* 0x00600000ce6c783b */ /* 0x000fee0000000200 */
[C---:B----4-:R-:W-:Y:S01]  /*1fe0*/  HMMA.16816.F32 R40, R196.reuse, R84, R88 ;  /* 0x00000054c428723c */ /* 0x050fe20000001858 */
[----:B------:R-:W2:Y:S07]  /*1ff0*/  LDSM.16.M88.4 R88, [R206+0x5800] ;  /* 0x00580000ce58783b */ /* 0x000eae0000000200 */
[----:B------:R-:W-:Y:S01]  /*2000*/  HMMA.16816.F32 R32, R196, R86, R144 ;  /* 0x00000056c420723c */ /* 0x000fe20000001890 */
[----:B------:R-:W3:Y:S01]  /*2010*/  LDSM.16.M88.4 R144, [R206+0x7800] ;  /* 0x00780000ce90783b */ /* 0x000ee20000000200 */
[----:B------:R-:W-:-:S06]  /*2020*/  DEPBAR.LE SB0, 0x0 ;  /* 0x000080000000791a */ /* 0x000fcc0000000000 */
[C---:B------:R-:W-:Y:S08]  /*2030*/  HMMA.16816.F32 R56, R196.reuse, R148, R76 ;  /* 0x00000094c438723c */ /* 0x040ff0000000184c */
[C---:B------:R-:W-:Y:S08]  /*2040*/  HMMA.16816.F32 R84, R196.reuse, R16, R120 ;  /* 0x00000010c454723c */ /* 0x040ff00000001878 */
[C---:B------:R-:W-:Y:S08]  /*2050*/  HMMA.16816.F32 R92, R196.reuse, R18, R92 ;  /* 0x00000012c45c723c */ /* 0x040ff0000000185c */
[C---:B------:R-:W-:Y:S08]  /*2060*/  HMMA.16816.F32 R100, R196.reuse, R12, R100 ;  /* 0x0000000cc464723c */ /* 0x040ff00000001864 */
[C---:B------:R-:W-:Y:S08]  /*2070*/  HMMA.16816.F32 R104, R196.reuse, R14, R104 ;  /* 0x0000000ec468723c */ /* 0x040ff00000001868 */
[C---:B-----5:R-:W-:Y:S08]  /*2080*/  HMMA.16816.F32 R96, R196.reuse, R8, R96 ;  /* 0x00000008c460723c */ /* 0x060ff00000001860 */
[C---:B------:R-:W-:Y:S08]  /*2090*/  HMMA.16816.F32 R16, R196.reuse, R10, R80 ;  /* 0x0000000ac410723c */ /* 0x040ff00000001850 */
[C---:B-1----:R-:W-:Y:S08]  /*20a0*/  HMMA.16816.F32 R72, R196.reuse, R20, R132 ;  /* 0x00000014c448723c */ /* 0x042ff00000001884 */
[C---:B------:R-:W-:Y:S08]  /*20b0*/  HMMA.16816.F32 R76, R196.reuse, R22, R128 ;  /* 0x00000016c44c723c */ /* 0x040ff00000001880 */
[C---:B------:R-:W-:Y:S08]  /*20c0*/  HMMA.16816.F32 R12, R196.reuse, R28, R24 ;  /* 0x0000001cc40c723c */ /* 0x040ff00000001818 */
[----:B------:R-:W-:Y:S08]  /*20d0*/  HMMA.16816.F32 R8, R196, R30, R36 ;  /* 0x0000001ec408723c */ /* 0x000ff00000001824 */
[C---:B------:R-:W-:Y:S08]  /*20e0*/  HMMA.16816.F32 R80, R200.reuse, R68, R56 ;  /* 0x00000044c850723c */ /* 0x040ff00000001838 */
[C---:B------:R-:W-:Y:S08]  /*20f0*/  HMMA.16816.F32 R68, R200.reuse, R70, R52 ;  /* 0x00000046c844723c */ /* 0x040ff00000001834 */
[C---:B------:R-:W-:Y:S08]  /*2100*/  HMMA.16816.F32 R36, R200.reuse, R64, R48 ;  /* 0x00000040c824723c */ /* 0x040ff00000001830 */
[C---:B------:R-:W-:Y:S08]  /*2110*/  HMMA.16816.F32 R64, R200.reuse, R66, R44 ;  /* 0x00000042c840723c */ /* 0x040ff0000000182c */
[C---:B------:R-:W-:Y:S08]  /*2120*/  HMMA.16816.F32 R52, R200.reuse, R60, R40 ;  /* 0x0000003cc834723c */ /* 0x040ff00000001828 */
[C---:B------:R-:W-:Y:S08]  /*2130*/  HMMA.16816.F32 R32, R200.reuse, R62, R32 ;  /* 0x0000003ec820723c */ /* 0x040ff00000001820 */
[C---:B--2---:R-:W-:Y:S08]  /*2140*/  HMMA.16816.F32 R20, R200.reuse, R88, R72 ;  /* 0x00000058c814723c */ /* 0x044ff00000001848 */
[C---:B------:R-:W-:Y:S08]  /*2150*/  HMMA.16816.F32 R24, R200.reuse, R90, R76 ;  /* 0x0000005ac818723c */ /* 0x040ff0000000184c */
[C---:B------:R-:W-:Y:S08]  /*2160*/  HMMA.16816.F32 R28, R200.reuse, R108, R84 ;  /* 0x0000006cc81c723c */ /* 0x040ff00000001854 */
[C---:B------:R-:W-:Y:S08]  /*2170*/  HMMA.16816.F32 R40, R200.reuse, R110, R92 ;  /* 0x0000006ec828723c */ /* 0x040ff0000000185c */
[C---:B------:R-:W-:Y:S08]  /*2180*/  HMMA.16816.F32 R44, R200.reuse, R112, R100 ;  /* 0x00000070c82c723c */ /* 0x040ff00000001864 */
[C---:B------:R-:W-:Y:S08]  /*2190*/  HMMA.16816.F32 R48, R200.reuse, R114, R104 ;  /* 0x00000072c830723c */ /* 0x040ff00000001868 */
[C---:B------:R-:W-:Y:S08]  /*21a0*/  HMMA.16816.F32 R96, R200.reuse, R124, R96 ;  /* 0x0000007cc860723c */ /* 0x040ff00000001860 */
[C---:B------:R-:W-:Y:S08]  /*21b0*/  HMMA.16816.F32 R16, R200.reuse, R126, R16 ;  /* 0x0000007ec810723c */ /* 0x040ff00000001810 */
[C---:B---3--:R-:W-:Y:S08]  /*21c0*/  HMMA.16816.F32 R60, R200.reuse, R144, R12 ;  /* 0x00000090c83c723c */ /* 0x048ff0000000180c */
[----:B------:R-:W-:Y:S01]  /*21d0*/  HMMA.16816.F32 R56, R200, R146, R8 ;  /* 0x00000092c838723c */ /* 0x000fe20000001808 */
[----:B------:R-:W-:Y:S06]  /*21e0*/  BAR.SYNC.DEFER_BLOCKING 0x0 ;  /* 0x0000000000007b1d */ /* 0x000fec0000010000 */
[----:B------:R-:W-:Y:S05]  /*21f0*/  @!P1 BRA `(.L_x_1) ;  /* 0x0000026000009947 */ /* 0x000fea0003800000 */
[----:B------:R-:W-:Y:S01]  /*2200*/  ULEA.HI.SX32 UR5, UR18, 0xfffffffe, 0x19 ;  /* 0xfffffffe12057891 */ /* 0x000fe2000f8fca3f */
[----:B------:R-:W-:-:S03]  /*2210*/  IMAD.SHL.U32 R14, R249, 0x2, RZ ;  /* 0x00000002f90e7824 */ /* 0x000fc600078e00ff */
[----:B------:R-:W-:Y:S02]  /*2220*/  USHF.R.S32.HI UR4, URZ, 0x1f, UR5 ;  /* 0x0000001f3f047899 */ /* 0x000fe40008011405 */
[----:B------:R-:W-:Y:S01]  /*2230*/  UIMAD UR9, UR9, UR5, URZ ;  /* 0x00000005090972a4 */ /* 0x000fe2000f8e023f */
[----:B------:R-:W-:Y:S01]  /*2240*/  IMAD.U32 R2, RZ, RZ, UR5 ;  /* 0x00000005ff027e24 */ /* 0x000fe2000f8e00ff */
[----:B------:R-:W-:Y:S02]  /*2250*/  USHF.L.U32 UR5, UR6, 0x6, URZ ;  /* 0x0000000606057899 */ /* 0x000fe4000800063f */
[----:B------:R-:W-:Y:S01]  /*2260*/  UIMAD UR4, UR4, UR10, UR9 ;  /* 0x0000000a040472a4 */ /* 0x000fe2000f8e0209 */
[----:B------:R-:W-:Y:S01]  /*2270*/  IMAD.WIDE.U32 R6, R2, UR10, R242 ;  /* 0x0000000a02067c25 */ /* 0x000fe2000f8e00f2 */
[----:B------:R-:W-:Y:S02]  /*2280*/  USHF.L.U64.HI UR6, UR6, 0x6, UR7 ;  /* 0x0000000606067899 */ /* 0x000fe40008010207 */
[----:B------:R-:W-:Y:S01]  /*2290*/  UIADD3 UR7, UP0, UR20, 0x80, URZ ;  /* 0x0000008014077890 */ /* 0x000fe2000ff1e03f */
[----:B------:R-:W-:Y:S01]  /*22a0*/  IMAD.U32 R12, RZ, RZ, UR5 ;  /* 0x00000005ff0c7e24 */ /* 0x000fe2000f8e00ff */
[----:B------:R-:W-:-:S02]  /*22b0*/  IADD3 R3, R7, UR4, RZ ;  /* 0x0000000407037c10 */ /* 0x000fc4000fffe0ff */
[----:B------:R-:W-:Y:S01]  /*22c0*/  LEA R2, P2, R6, c[0x0][0x1c8], 0x1 ;  /* 0x0000720006027a11 */ /* 0x000fe200078408ff */
[----:B------:R-:W-:-:S03]  /*22d0*/  UIADD3.X UR4, URZ, UR14, URZ, UP0, !UPT ;  /* 0x0000000e3f047290 */ /* 0x000fc600087fe43f */
[----:B------:R-:W-:Y:S02]  /*22e0*/  LEA.HI.X R3, R6, c[0x0][0x1cc], R3, 0x1, P2 ;  /* 0x0000730006037a11 */ /* 0x000fe400010f0c03 */
[----:B------:R-:W-:Y:S02]  /*22f0*/  IADD3 R6, P5, R2, UR5, RZ ;  /* 0x0000000502067c10 */ /* 0x000fe4000ffbe0ff */
[----:B------:R-:W-:Y:S01]  /*2300*/  IADD3 R12, P4, P2, R12, 0x80, R2 ;  /* 0x000000800c0c7810 */ /* 0x000fe20007a9e002 */
[----:B------:R-:W-:Y:S01]  /*2310*/  @!PT LDS RZ, [RZ] ;  /* 0x00000000fffff984 */ /* 0x000fe20000000800 */
[----:B------:R-:W-:Y:S01]  /*2320*/  @!PT LDS RZ, [RZ] ;  /* 0x00000000fffff984 */ /* 0x000fe20000000800 */
[----:B------:R-:W-:Y:S01]  /*2330*/  @!PT LDS RZ, [RZ] ;  /* 0x00000000fffff984 */ /* 0x000fe20000000800 */
[----:B------:R1:W-:Y:S01]  /*2340*/  LDGSTS.E.BYPASS.LTC128B.128 [R14+0x8100], [R2.64], !P3 ;  /* 0x08100000020e7fae */ /* 0x0003e2000d901d56 */
[----:B------:R-:W-:Y:S02]  /*2350*/  IADD3.X R7, R3, UR6, RZ, P5, !PT ;  /* 0x0000000603077c10 */ /* 0x000fe4000affe4ff */
[----:B------:R-:W-:Y:S01]  /*2360*/  IADD3.X R13, RZ, UR6, R3, P4, P2 ;  /* 0x00000006ff0d7c10 */ /* 0x000fe2000a7e4403 */
[----:B------:R1:W-:Y:S01]  /*2370*/  LDGSTS.E.BYPASS.LTC128B.128 [R14+0xc100], [R2.64+0x80], !P0 ;  /* 0x0c100080020e7fae */ /* 0x0003e2000c101d56 */
[----:B------:R-:W-:-:S03]  /*2380*/  IADD3 R10, P5, R6, UR7, RZ ;  /* 0x00000007060a7c10 */ /* 0x000fc6000ffbe0ff */
[----:B------:R2:W-:Y:S01]  /*2390*/  LDGSTS.E.BYPASS.LTC128B.128 [R14+0x9100], [R6.64], !P3 ;  /* 0x09100000060e7fae */ /* 0x0005e2000d901d56 */
[----:B------:R-:W-:-:S03]  /*23a0*/  IADD3.X R11, R7, UR4, RZ, P5, !PT ;  /* 0x00000004070b7c10 */ /* 0x000fc6000affe4ff */
[----:B------:R3:W-:Y:S01]  /*23b0*/  LDGSTS.E.BYPASS.LTC128B.128 [R14+0xd100], [R12.64], !P0 ;  /* 0x0d1000000c0e7fae */ /* 0x0007e2000c101d56 */
[----:B-1----:R-:W-:-:S04]  /*23c0*/  IADD3 R2, P2, R6, UR5, RZ ;  /* 0x0000000506027c10 */ /* 0x002fc8000ff5e0ff */
[----:B------:R-:W-:Y:S02]  /*23d0*/  IADD3.X R3, R7, UR6, RZ, P2, !PT ;  /* 0x0000000607037c10 */ /* 0x000fe400097fe4ff */
[C---:B------:R-:W-:Y:S02]  /*23e0*/  IADD3 R8, P4, R2.reuse, UR5, RZ ;  /* 0x0000000502087c10 */ /* 0x040fe4000ff9e0ff */
[----:B--2---:R-:W-:Y:S01]  /*23f0*/  IADD3 R6, P2, R2, UR7, RZ ;  /* 0x0000000702067c10 */ /* 0x004fe2000ff5e0ff */
[----:B------:R3:W-:Y:S01]  /*2400*/  LDGSTS.E.BYPASS.LTC128B.128 [R14+0xa100], [R2.64], !P3 ;  /* 0x0a100000020e7fae */ /* 0x0007e2000d901d56 */
[C---:B------:R-:W-:Y:S02]  /*2410*/  IADD3.X R9, R3.reuse, UR6, RZ, P4, !PT ;  /* 0x0000000603097c10 */ /* 0x040fe4000a7fe4ff */
[----:B------:R-:W-:Y:S01]  /*2420*/  IADD3.X R7, R3, UR4, RZ, P2, !PT ;  /* 0x0000000403077c10 */ /* 0x000fe200097fe4ff */
[----:B------:R3:W-:Y:S04]  /*2430*/  LDGSTS.E.BYPASS.LTC128B.128 [R14+0xe100], [R10.64], !P0 ;  /* 0x0e1000000a0e7fae */ /* 0x0007e8000c101d56 */
[----:B------:R3:W-:Y:S04]  /*2440*/  LDGSTS.E.BYPASS.LTC128B.128 [R14+0xb100], [R8.64], !P3 ;  /* 0x0b100000080e7fae */ /* 0x0007e8000d901d56 */
[----:B------:R3:W-:Y:S02]  /*2450*/  LDGSTS.E.BYPASS.LTC128B.128 [R14+0xf100], [R6.64], !P0 ;  /* 0x0f100000060e7fae */ /* 0x0007e4000c101d56 */
.L_x_1:
[----:B---3--:R-:W-:Y:S01]  /*2460*/  SHF.R.S32.HI R2, RZ, 0x1f, R116 ;  /* 0x0000001fff027819 */ /* 0x008fe20000011474 */
[----:B------:R-:W-:Y:S01]  /*2470*/  UIMAD UR8, UR13, -0x80, UR8 ;  /* 0xffffff800d0878a4 */ /* 0x000fe2000f8e0208 */
[----:B------:R-:W-:Y:S01]  /*2480*/  IMAD.SHL.U32 R204, R4, 0x2, RZ ;  /* 0x0000000204cc7824 */ /* 0x000fe200078e00ff */
[----:B------:R-:W0:Y:S01]  /*2490*/  LDGDEPBAR ;  /* 0x00000000000079af */ /* 0x000e220000000000 */
[----:B------:R-:W-:-:S02]  /*24a0*/  LEA.HI R3, R2, R116, RZ, 0x2 ;  /* 0x0000007402037211 */ /* 0x000fc400078f10ff */
[--C-:B------:R-:W-:Y:S02]  /*24b0*/  IMAD R205, R5, 0x2, R204.reuse ;  /* 0x0000000205cd7824 */ /* 0x100fe400078e02cc */
[----:B------:R-:W-:Y:S01]  /*24c0*/  LOP3.LUT R2, R3, 0x7ffffffc, RZ, 0xc0, !PT ;  /* 0x7ffffffc03027812 */ /* 0x000fe200078ec0ff */
[----:B------:R1:W-:Y:S01]  /*24d0*/  STL [R1+0x8], R3 ;  /* 0x0000080301007387 */ /* 0x0003e20000100800 */
[C---:B------:R-:W-:Y:S02]  /*24e0*/  IMAD R208, R0.reuse, 0x2, R204 ;  /* 0x0000000200d07824 */ /* 0x040fe400078e02cc */
[----:B------:R-:W-:Y:S02]  /*24f0*/  IMAD R207, R0, 0x2, R205 ;  /* 0x0000000200cf7824 */ /* 0x000fe400078e02cd */
[----:B------:R-:W-:Y:S02]  /*2500*/  IMAD.IADD R2, R116, 0x1, -R2 ;  /* 0x0000000174027824 */ /* 0x000fe400078e0a02 */
[----:B-1----:R-:W-:-:S04]  /*2510*/  IMAD.U32 R3, RZ, RZ, UR8 ;  /* 0x00000008ff037e24 */ /* 0x002fc8000f8e00ff */
[----:B------:R-:W-:-:S05]  /*2520*/  IMAD R2, R2, -0x2, R3 ;  /* 0xfffffffe02027824 */ /* 0x000fca00078e0203 */
[C---:B------:R-:W-:Y:S02]  /*2530*/  ISETP.GT.AND P5, PT, R2.reuse, RZ, PT ;  /* 0x000000ff0200720c */ /* 0x040fe40003fa4270 */
[C---:B------:R-:W-:Y:S02]  /*2540*/  ISETP.GT.AND P2, PT, R2.reuse, 0x1, PT ;  /* 0x000000010200780c */ /* 0x040fe40003f44270 */
[----:B------:R-:W-:Y:S02]  /*2550*/  ISETP.GT.AND P4, PT, R2, 0x8, PT ;  /* 0x000000080200780c */ /* 0x000fe40003f84270 */
[----:B------:R-:W-:Y:S02]  /*2560*/  FSEL R8, R80, -INF , P5 ;  /* 0xff80000050087808 */ /* 0x000fe40002800000 */
[----:B------:R-:W-:Y:S02]  /*2570*/  FSEL R9, R81, -INF , P2 ;  /* 0xff80000051097808 */ /* 0x000fe40001000000 */
[----:B------:R-:W-:-:S02]  /*2580*/  FSEL R13, R83, -INF , P2 ;  /* 0xff800000530d7808 */ /* 0x000fc40001000000 */
[----:B------:R-:W-:Y:S02]  /*2590*/  ISETP.GT.AND P2, PT, R2, 0x9, PT ;  /* 0x000000090200780c */ /* 0x000fe40003f44270 */
[----:B------:R-:W-:Y:S02]  /*25a0*/  FSEL R10, R68, -INF , P4 ;  /* 0xff800000440a7808 */ /* 0x000fe40002000000 */
[----:B------:R-:W-:Y:S02]  /*25b0*/  FMNMX.FTZ R3, R8, R9, !PT ;  /* 0x0000000908037209 */ /* 0x000fe40007810000 */
[----:B------:R-:W-:Y:S02]  /*25c0*/  FSEL R12, R82, -INF , P5 ;  /* 0xff800000520c7808 */ /* 0x000fe40002800000 */
[----:B------:R-:W-:Y:S02]  /*25d0*/  ISETP.GT.AND P5, PT, R2, 0x10, PT ;  /* 0x000000100200780c */ /* 0x000fe40003fa4270 */
[----:B------:R-:W-:-:S02]  /*25e0*/  FSEL R11, R69, -INF , P2 ;  /* 0xff800000450b7808 */ /* 0x000fc40001000000 */
[----:B------:R-:W-:Y:S02]  /*25f0*/  FMNMX.FTZ R3, R10, R3, !PT ;  /* 0x000000030a037209 */ /* 0x000fe40007810000 */
[----:B------:R-:W-:Y:S02]  /*2600*/  FSEL R15, R71, -INF , P2 ;  /* 0xff800000470f7808 */ /* 0x000fe40001000000 */
[----:B------:R-:W-:Y:S02]  /*2610*/  ISETP.GT.AND P2, PT, R2, 0x11, PT ;  /* 0x000000110200780c */ /* 0x000fe40003f44270 */
[----:B------:R-:W-:Y:S02]  /*2620*/  FSEL R36, R36, -INF , P5 ;  /* 0xff80000024247808 */ /* 0x000fe40002800000 */
[----:B------:R-:W-:Y:S02]  /*2630*/  FMNMX.FTZ R3, R11, R3, !PT ;  /* 0x000000030b037209 */ /* 0x000fe40007810000 */
[----:B------:R-:W-:-:S02]  /*2640*/  FSEL R14, R70, -INF , P4 ;  /* 0xff800000460e7808 */ /* 0x000fc40002000000 */
[----:B------:R-:W-:Y:S02]  /*2650*/  ISETP.GT.AND P4, PT, R2, 0x18, PT ;  /* 0x000000180200780c */ /* 0x000fe40003f84270 */
[----:B------:R-:W-:Y:S02]  /*2660*/  FSEL R37, R37, -INF , P2 ;  /* 0xff80000025257808 */ /* 0x000fe40001000000 */
[----:B------:R-:W-:Y:S02]  /*2670*/  FMNMX.FTZ R3, R36, R3, !PT ;  /* 0x0000000324037209 */ /* 0x000fe40007810000 */
[----:B------:R-:W-:Y:S02]  /*2680*/  FSEL R72, R38, -INF , P5 ;  /* 0xff80000026487808 */ /* 0x000fe40002800000 */
[----:B------:R-:W-:Y:S02]  /*2690*/  FSEL R76, R39, -INF , P2 ;  /* 0xff800000274c7808 */ /* 0x000fe40001000000 */
[----:B------:R-:W-:-:S02]  /*26a0*/  ISETP.GT.AND P2, PT, R2, 0x19, PT ;  /* 0x000000190200780c */ /* 0x000fc40003f44270 */
[----:B------:R-:W-:Y:S02]  /*26b0*/  FSEL R38, R64, -INF , P4 ;  /* 0xff80000040267808 */ /* 0x000fe40002000000 */
[----:B------:R-:W-:Y:S02]  /*26c0*/  FMNMX.FTZ R3, R37, R3, !PT ;  /* 0x0000000325037209 */ /* 0x000fe40007810000 */
[----:B------:R-:W-:Y:S02]  /*26d0*/  ISETP.GT.AND P5, PT, R2, 0x20, PT ;  /* 0x000000200200780c */ /* 0x000fe40003fa4270 */
[----:B------:R-:W-:Y:S02]  /*26e0*/  FSEL R39, R65, -INF , P2 ;  /* 0xff80000041277808 */ /* 0x000fe40001000000 */
[----:B------:R-:W-:Y:S02]  /*26f0*/  FMNMX.FTZ R3, R38, R3, !PT ;  /* 0x0000000326037209 */ /* 0x000fe40007810000 */
[----:B------:R-:W-:-:S02]  /*2700*/  FSEL R77, R66, -INF , P4 ;  /* 0xff800000424d7808 */ /* 0x000fc40002000000 */
[----:B------:R-:W-:Y:S02]  /*2710*/  ISETP.GT.AND P4, PT, R2, 0x21, PT ;  /* 0x000000210200780c */ /* 0x000fe40003f84270 */
[----:B------:R-:W-:Y:S02]  /*2720*/  FSEL R104, R52, -INF , P5 ;  /* 0xff80000034687808 */ /* 0x000fe40002800000 */
[----:B------:R-:W-:Y:S02]  /*2730*/  FMNMX.FTZ R3, R39, R3, !PT ;  /* 0x0000000327037209 */ /* 0x000fe40007810000 */
[----:B------:R-:W-:Y:S02]  /*2740*/  FMNMX.FTZ R6, R12, R13, !PT ;  /* 0x0000000d0c067209 */ /* 0x000fe40007810000 */
[----:B------:R-:W-:Y:S02]  /*2750*/  FSEL R78, R67, -INF , P2 ;  /* 0xff800000434e7808 */ /* 0x000fe40001000000 */
[----:B------:R-:W-:-:S02]  /*2760*/  ISETP.GT.AND P2, PT, R2, 0x28, PT ;  /* 0x000000280200780c */ /* 0x000fc40003f44270 */
[----:B------:R-:W-:Y:S02]  /*2770*/  FSEL R106, R53, -INF , P4 ;  /* 0xff800000356a7808 */ /* 0x000fe40002000000 */
[----:B------:R-:W-:Y:S02]  /*2780*/  FMNMX.FTZ R3, R104, R3, !PT ;  /* 0x0000000368037209 */ /* 0x000fe40007810000 */
[----:B------:R-:W-:Y:S02]  /*2790*/  FMNMX.FTZ R6, R14, R6, !PT ;  /* 0x000000060e067209 */ /* 0x000fe40007810000 */
[----:B------:R-:W-:Y:S02]  /*27a0*/  FSEL R117, R55, -INF , P4 ;  /* 0xff80000037757808 */ /* 0x000fe40002000000 */
[----:B------:R-:W-:Y:S02]  /*27b0*/  ISETP.GT.AND P4, PT, R2, 0x29, PT ;  /* 0x000000290200780c */ /* 0x000fe40003f84270 */
[----:B------:R-:W-:-:S02]  /*27c0*/  FSEL R105, R32, -INF , P2 ;  /* 0xff80000020697808 */ /* 0x000fc40001000000 */
[----:B------:R-:W-:Y:S02]  /*27d0*/  FMNMX.FTZ R3, R106, R3, !PT ;  /* 0x000000036a037209 */ /* 0x000fe40007810000 */
[----:B------:R-:W-:Y:S02]  /*27e0*/  FMNMX.FTZ R6, R15, R6, !PT ;  /* 0x000000060f067209 */ /* 0x000fe40007810000 */
[----:B------:R-:W-:Y:S02]  /*27f0*/  FSEL R118, R54, -INF , P5 ;  /* 0xff80000036767808 */ /* 0x000fe40002800000 */
[----:B------:R-:W-:Y:S02]  /*2800*/  FSEL R107, R33, -INF , P4 ;  /* 0xff800000216b7808 */ /* 0x000fe40002000000 */
[----:B------:R-:W-:Y:S02]  /*2810*/  ISETP.GT.AND P5, PT, R2, 0x30, PT ;  /* 0x000000300200780c */ /* 0x000fe40003fa4270 */
[----:B------:R-:W-:-:S02]  /*2820*/  FMNMX.FTZ R3, R105, R3, !PT ;  /* 0x0000000369037209 */ /* 0x000fc40007810000 */
[----:B------:R-:W-:Y:S02]  /*2830*/  FMNMX.FTZ R6, R72, R6, !PT ;  /* 0x0000000648067209 */ /* 0x000fe40007810000 */
[----:B------:R-:W-:Y:S02]  /*2840*/  FSEL R144, R35, -INF , P4 ;  /* 0xff80000023907808 */ /* 0x000fe40002000000 */
[----:B------:R-:W-:Y:S02]  /*2850*/  ISETP.GT.AND P4, PT, R2, 0x31, PT ;  /* 0x000000310200780c */ /* 0x000fe40003f84270 */
[----:B------:R-:W-:Y:S02]  /*2860*/  FSEL R148, R20, -INF , P5 ;  /* 0xff80000014947808 */ /* 0x000fe40002800000 */
[----:B------:R-:W-:Y:S02]  /*2870*/  FMNMX.FTZ R3, R107, R3, !PT ;  /* 0x000000036b037209 */ /* 0x000fe40007810000 */
[----:B------:R-:W-:-:S02]  /*2880*/  FMNMX.FTZ R6, R76, R6, !PT ;  /* 0x000000064c067209 */ /* 0x000fc40007810000 */
[----:B------:R-:W-:Y:S02]  /*2890*/  FSEL R132, R34, -INF , P2 ;  /* 0xff80000022847808 */ /* 0x000fe40001000000 */
[----:B------:R-:W-:Y:S01]  /*28a0*/  ISETP.GT.AND P2, PT, R2, 0x38, PT ;  /* 0x000000380200780c */ /* 0x000fe20003f44270 */
[----:B------:R-:W-:Y:S01]  /*28b0*/  LDSM.16.MT88.4 R32, [R205+0x900] ;  /* 0x00090000cd20783b */ /* 0x000fe20000004200 */
[----:B------:R-:W-:Y:S02]  /*28c0*/  FSEL R150, R21, -INF , P4 ;  /* 0xff80000015967808 */ /* 0x000fe40002000000 */
[----:B------:R-:W-:Y:S02]  /*28d0*/  FMNMX.FTZ R3, R148, R3, !PT ;  /* 0x0000000394037209 */ /* 0x000fe40007810000 */
[----:B------:R-:W-:Y:S02]  /*28e0*/  FMNMX.FTZ R6, R77, R6, !PT ;  /* 0x000000064d067209 */ /* 0x000fe40007810000 */
[----:B------:R-:W-:-:S02]  /*28f0*/  FSEL R152, R23, -INF , P4 ;  /* 0xff80000017987808 */ /* 0x000fc40002000000 */
[----:B------:R-:W-:Y:S02]  /*2900*/  ISETP.GT.AND P4, PT, R2, 0x39, PT ;  /* 0x000000390200780c */ /* 0x000fe40003f84270 */
[----:B------:R-:W-:Y:S02]  /*2910*/  FSEL R149, R24, -INF , P2 ;  /* 0xff80000018957808 */ /* 0x000fe40001000000 */
[----:B------:R-:W-:Y:S02]  /*2920*/  FMNMX.FTZ R3, R150, R3, !PT ;  /* 0x0000000396037209 */ /* 0x000fe40007810000 */
[----:B------:R-:W-:Y:S02]  /*2930*/  FMNMX.FTZ R6, R78, R6, !PT ;  /* 0x000000064e067209 */ /* 0x000fe40007810000 */
[----:B------:R-:W-:Y:S02]  /*2940*/  FSEL R155, R27, -INF , P4 ;  /* 0xff8000001b9b7808 */ /* 0x000fe40002000000 */
[----:B------:R-:W-:-:S02]  /*2950*/  FSEL R151, R25, -INF , P4 ;  /* 0xff80000019977808 */ /* 0x000fc40002000000 */
[----:B------:R-:W-:Y:S02]  /*2960*/  ISETP.GT.AND P4, PT, R2, 0x40, PT ;  /* 0x000000400200780c */ /* 0x000fe40003f84270 */
[----:B------:R-:W-:Y:S02]  /*2970*/  FMNMX.FTZ R3, R149, R3, !PT ;  /* 0x0000000395037209 */ /* 0x000fe40007810000 */
[----:B------:R-:W-:Y:S02]  /*2980*/  FMNMX.FTZ R6, R118, R6, !PT ;  /* 0x0000000676067209 */ /* 0x000fe40007810000 */
[----:B------:R-:W-:Y:S02]  /*2990*/  FSEL R154, R26, -INF , P2 ;  /* 0xff8000001a9a7808 */ /* 0x000fe40001000000 */
[----:B------:R-:W-:Y:S01]  /*29a0*/  ISETP.GT.AND P2, PT, R2, 0x41, PT ;  /* 0x000000410200780c */ /* 0x000fe20003f44270 */
[----:B------:R-:W-:Y:S01]  /*29b0*/  LDSM.16.MT88.4 R24, [R207+0x100] ;  /* 0x00010000cf18783b */ /* 0x000fe20000004200 */
        /* <DEDUP_REMOVED lines=9> */
[----:B------:R-:W-:Y:S01]  /*2a50*/  ISETP.GT.AND P2, PT, R2, 0x49, PT ;  /* 0x000000490200780c */ /* 0x000fe20003f44270 */
[----:B------:R-:W-:Y:S01]  /*2a60*/  LDSM.16.MT88.4 R28, [R208+0x900] ;  /* 0x00090000d01c783b */ /* 0x000fe20000004200 */
[----:B------:R-:W-:Y:S02]  /*2a70*/  FSEL R156, R40, -INF , P4 ;  /* 0xff800000289c7808 */ /* 0x000fe40002000000 */
[----:B------:R-:W-:Y:S02]  /*2a80*/  FMNMX.FTZ R3, R158, R3, !PT ;  /* 0x000000039e037209 */ /* 0x000fe40007810000 */
[----:B------:R-:W-:-:S02]  /*2a90*/  FSEL R153, R22, -INF , P5 ;  /* 0xff80000016997808 */ /* 0x000fc40002800000 */
[----:B------:R-:W-:Y:S01]  /*2aa0*/  FMNMX.FTZ R6, R144, R6, !PT ;  /* 0x0000000690067209 */ /* 0x000fe20007810000 */
[----:B------:R-:W-:Y:S01]  /*2ab0*/  LDSM.16.MT88.4 R20, [R204+0x100] ;  /* 0x00010000cc14783b */ /* 0x000fe20000004200 */
[----:B------:R-:W-:Y:S02]  /*2ac0*/  FSEL R163, R42, -INF , P4 ;  /* 0xff8000002aa37808 */ /* 0x000fe40002000000 */
[----:B------:R-:W-:Y:S02]  /*2ad0*/  FSEL R159, R41, -INF , P2 ;  /* 0xff800000299f7808 */ /* 0x000fe40001000000 */
[----:B------:R-:W-:Y:S02]  /*2ae0*/  ISETP.GT.AND P4, PT, R2, 0x50, PT ;  /* 0x000000500200780c */ /* 0x000fe40003f84270 */
        /* <DEDUP_REMOVED lines=9> */
[----:B------:R-:W-:Y:S02]  /*2b80*/  FSEL R167, R45, -INF , P2 ;  /* 0xff8000002da77808 */ /* 0x000fe40001000000 */
[----:B------:R-:W-:Y:S02]  /*2b90*/  ISETP.GT.AND P4, PT, R2, 0x58, PT ;  /* 0x000000580200780c */ /* 0x000fe40003f84270 */
        /* <DEDUP_REMOVED lines=8> */
[----:B------:R-:W-:Y:S02]  /*2c20*/  FSEL R168, R49, -INF , P2 ;  /* 0xff80000031a87808 */ /* 0x000fe40001000000 */
[----:B------:R-:W-:-:S02]  /*2c30*/  ISETP.GT.AND P4, PT, R2, 0x60, PT ;  /* 0x000000600200780c */ /* 0x000fc40003f84270 */
[----:B------:R-:W-:Y:S02]  /*2c40*/  FMNMX.FTZ R3, R166, R3, !PT ;  /* 0x00000003a6037209 */ /* 0x000fe40007810000 */
[----:B------:R-:W-:Y:S02]  /*2c50*/  FMNMX.FTZ R6, R160, R6, !PT ;  /* 0x00000006a0067209 */ /* 0x000fe40007810000 */
[----:B------:R-:W-:Y:S02]  /*2c60*/  FSEL R172, R51, -INF , P2 ;  /* 0xff80000033ac7808 */ /* 0x000fe40001000000 */
[----:B------:R-:W-:Y:S02]  /*2c70*/  ISETP.GT.AND P2, PT, R2, 0x61, PT ;  /* 0x000000610200780c */ /* 0x000fe40003f44270 */
[----:B------:R-:W-:Y:S02]  /*2c80*/  FSEL R226, R96, -INF , P4 ;  /* 0xff80000060e27808 */ /* 0x000fe40002000000 */
[----:B------:R-:W-:-:S02]  /*2c90*/  FMNMX.FTZ R3, R168, R3, !PT ;  /* 0x00000003a8037209 */ /* 0x000fc40007810000 */
[----:B------:R-:W-:Y:S02]  /*2ca0*/  FMNMX.FTZ R6, R162, R6, !PT ;  /* 0x00000006a2067209 */ /* 0x000fe40007810000 */
[----:B------:R-:W-:Y:S02]  /*2cb0*/  FSEL R230, R98, -INF , P4 ;  /* 0xff80000062e67808 */ /* 0x000fe40002000000 */
[----:B------:R-:W-:Y:S02]  /*2cc0*/  FSEL R227, R97, -INF , P2 ;  /* 0xff80000061e37808 */ /* 0x000fe40001000000 */
[----:B------:R-:W-:Y:S02]  /*2cd0*/  ISETP.GT.AND P4, PT, R2, 0x68, PT ;  /* 0x000000680200780c */ /* 0x000fe40003f84270 */
[----:B------:R-:W-:Y:S02]  /*2ce0*/  FMNMX.FTZ R3, R226, R3, !PT ;  /* 0x00000003e2037209 */ /* 0x000fe40007810000 */
[----:B------:R-:W-:-:S02]  /*2cf0*/  FMNMX.FTZ R6, R163, R6, !PT ;  /* 0x00000006a3067209 */ /* 0x000fc40007810000 */
[----:B------:R-:W-:Y:S02]  /*2d00*/  FSEL R231, R99, -INF , P2 ;  /* 0xff80000063e77808 */ /* 0x000fe40001000000 */
[----:B------:R-:W-:Y:S02]  /*2d10*/  ISETP.GT.AND P2, PT, R2, 0x69, PT ;  /* 0x000000690200780c */ /* 0x000fe40003f44270 */
[----:B------:R-:W-:Y:S02]  /*2d20*/  FSEL R228, R16, -INF , P4 ;  /* 0xff80000010e47808 */ /* 0x000fe40002000000 */
[----:B------:R-:W-:Y:S02]  /*2d30*/  FMNMX.FTZ R3, R227, R3, !PT ;  /* 0x00000003e3037209 */ /* 0x000fe40007810000 */
[----:B------:R-:W-:Y:S02]  /*2d40*/  FMNMX.FTZ R6, R161, R6, !PT ;  /* 0x00000006a1067209 */ /* 0x000fe40007810000 */
[----:B------:R-:W-:-:S02]  /*2d50*/  FSEL R229, R17, -INF , P2 ;  /* 0xff80000011e57808 */ /* 0x000fc40001000000 */
[----:B------:R-:W-:Y:S02]  /*2d60*/  ISETP.GT.AND P6, PT, R2, 0x70, PT ;  /* 0x000000700200780c */ /* 0x000fe40003fc4270 */
[----:B------:R-:W-:Y:S02]  /*2d70*/  FMNMX.FTZ R3, R228, R3, !PT ;  /* 0x00000003e4037209 */ /* 0x000fe40007810000 */
[----:B------:R-:W-:Y:S02]  /*2d80*/  FMNMX.FTZ R6, R169, R6, !PT ;  /* 0x00000006a9067209 */ /* 0x000fe40007810000 */
[----:B------:R-:W-:Y:S02]  /*2d90*/  ISETP.GT.AND P5, PT, R2, 0x71, PT ;  /* 0x000000710200780c */ /* 0x000fe40003fa4270 */
[----:B------:R-:W-:Y:S02]  /*2da0*/  FSEL R232, R60, -INF , P6 ;  /* 0xff8000003ce87808 */ /* 0x000fe40003000000 */
        /* <DEDUP_REMOVED lines=14> */
[----:B------:R-:W-:Y:S02]  /*2e90*/  FMNMX.FTZ R116, R135, R116, !PT ;  /* 0x0000007487747209 */ /* 0x000fe40007810000 */
[----:B------:R-:W-:Y:S02]  /*2ea0*/  FMNMX.FTZ R2, R230, R2, !PT ;  /* 0x00000002e6027209 */ /* 0x000fe40007810000 */
[----:B------:R-:W-:Y:S02]  /*2eb0*/  FMNMX.FTZ R116, R193, R116, !PT ;  /* 0x00000074c1747209 */ /* 0x000fe40007810000 */
[----:B------:R-:W-:Y:S02]  /*2ec0*/  FMNMX.FTZ R2, R231, R2, !PT ;  /* 0x00000002e7027209 */ /* 0x000fe40007810000 */
[----:B------:R-:W-:Y:S01]  /*2ed0*/  FSEL R194, R62, -INF , P6 ;  /* 0xff8000003ec27808 */ /* 0x000fe20003000000 */
[----:B------:R-:W1:Y:S01]  /*2ee0*/  SHFL.BFLY PT, R3, R116, 0x2, 0x1f ;  /* 0x0c401f0074037f89 */ /* 0x000e6200000e0000 */
[----:B------:R-:W-:-:S02]  /*2ef0*/  FMNMX.FTZ R2, R233, R2, !PT ;  /* 0x00000002e9027209 */ /* 0x000fc40007810000 */
[----:B------:R-:W-:Y:S02]  /*2f00*/  FSEL R146, R63, -INF , P5 ;  /* 0xff8000003f927808 */ /* 0x000fe40002800000 */
[----:B------:R-:W-:Y:S02]  /*2f10*/  FMNMX.FTZ R2, R235, R2, !PT ;  /* 0x00000002eb027209 */ /* 0x000fe40007810000 */
[----:B------:R-:W-:Y:S02]  /*2f20*/  FSEL R127, R58, -INF , P4 ;  /* 0xff8000003a7f7808 */ /* 0x000fe40002000000 */
[----:B------:R-:W-:Y:S02]  /*2f30*/  FMNMX.FTZ R2, R194, R2, !PT ;  /* 0x00000002c2027209 */ /* 0x000fe40007810000 */
[----:B------:R-:W-:Y:S02]  /*2f40*/  FSEL R173, R59, -INF , P2 ;  /* 0xff8000003bad7808 */ /* 0x000fe40001000000 */
[----:B------:R-:W-:-:S04]  /*2f50*/  FMNMX.FTZ R2, R146, R2, !PT ;  /* 0x0000000292027209 */ /* 0x000fc80007810000 */
[----:B------:R-:W-:-:S04]  /*2f60*/  FMNMX.FTZ R2, R127, R2, !PT ;  /* 0x000000027f027209 */ /* 0x000fc80007810000 */
[----:B------:R-:W-:Y:S02]  /*2f70*/  FMNMX.FTZ R2, R173, R2, !PT ;  /* 0x00000002ad027209 */ /* 0x000fe40007810000 */
[----:B-1----:R-:W-:-:S03]  /*2f80*/  FMNMX.FTZ R116, R116, R3, !PT ;  /* 0x0000000374747209 */ /* 0x002fc60007810000 */
[----:B------:R-:W1:Y:S04]  /*2f90*/  SHFL.BFLY PT, R3, R2, 0x2, 0x1f ;  /* 0x0c401f0002037f89 */ /* 0x000e6800000e0000 */
[----:B------:R-:W2:Y:S01]  /*2fa0*/  SHFL.BFLY PT, R6, R116, 0x1, 0x1f ;  /* 0x0c201f0074067f89 */ /* 0x000ea200000e0000 */
[----:B-1----:R-:W-:Y:S02]  /*2fb0*/  FMNMX.FTZ R2, R2, R3, !PT ;  /* 0x0000000302027209 */ /* 0x002fe40007810000 */
[----:B--2---:R-:W-:-:S03]  /*2fc0*/  FMNMX.FTZ R116, R116, R6, !PT ;  /* 0x0000000674747209 */ /* 0x004fc60007810000 */
[----:B------:R-:W1:Y:S01]  /*2fd0*/  SHFL.BFLY PT, R7, R2, 0x1, 0x1f ;  /* 0x0c201f0002077f89 */ /* 0x000e6200000e0000 */
[C---:B------:R-:W-:Y:S01]  /*2fe0*/  FSETP.NEU.FTZ.AND P2, PT, R116.reuse, -INF , PT ;  /* 0xff8000007400780b */ /* 0x040fe20003f5d000 */
[----:B------:R-:W-:-:S05]  /*2ff0*/  FMUL.FTZ R6, R116, c[0x0][0x2d0] ;  /* 0x0000b40074067a20 */ /* 0x000fca0000410000 */
[----:B------:R-:W-:-:S05]  /*3000*/  FSEL R6, R6, RZ, P2 ;  /* 0x000000ff06067208 */ /* 0x000fca0001000000 */
[--C-:B------:R-:W-:Y:S02]  /*3010*/  FFMA.FTZ R3, R8, c[0x0][0x2d0], -R6.reuse ;  /* 0x0000b40008037a23 */ /* 0x100fe40000010806 */
[--C-:B------:R-:W-:Y:S02]  /*3020*/  FFMA.FTZ R0, R36, c[0x0][0x2d0], -R6.reuse ;  /* 0x0000b40024007a23 */ /* 0x100fe40000010806 */
[----:B------:R2:W-:Y:S08]  /*3030*/  MUFU.EX2 R237, R3 ;  /* 0x0000000300ed7308 */ /* 0x0005f00000000800 */
[----:B------:R3:W-:Y:S01]  /*3040*/  MUFU.EX2 R125, R0 ;  /* 0x00000000007d7308 */ /* 0x0007e20000000800 */
[----:B--2---:R-:W-:-:S07]  /*3050*/  FFMA.FTZ R3, R9, c[0x0][0x2d0], -R6 ;  /* 0x0000b40009037a23 */ /* 0x004fce0000010806 */
[----:B------:R1:W2:Y:S01]  /*3060*/  MUFU.EX2 R195, R3 ;  /* 0x0000000300c37308 */ /* 0x0002a20000000800 */
[----:B---3--:R-:W-:-:S07]  /*3070*/  FFMA.FTZ R0, R37, c[0x0][0x2d0], -R6 ;  /* 0x0000b40025007a23 */ /* 0x008fce0000010806 */
[----:B------:R3:W-:Y:S01]  /*3080*/  MUFU.EX2 R175, R0 ;  /* 0x0000000000af7308 */ /* 0x0007e20000000800 */
[----:B-1----:R-:W-:Y:S01]  /*3090*/  FMNMX.FTZ R3, R2, R7, !PT ;  /* 0x0000000702037209 */ /* 0x002fe20007810000 */
[--C-:B------:R-:W-:Y:S01]  /*30a0*/  FFMA.FTZ R2, R10, c[0x0][0x2d0], -R6.reuse ;  /* 0x0000b4000a027a23 */ /* 0x100fe20000010806 */
[----:B--2---:R-:W-:Y:S01]  /*30b0*/  F2FP.PACK_AB R8, R195, R237 ;  /* 0x000000edc308723e */ /* 0x004fe200000000ff */
[----:B------:R-:W-:Y:S01]  /*30c0*/  FFMA.FTZ R7, R11, c[0x0][0x2d0], -R6 ;  /* 0x0000b4000b077a23 */ /* 0x000fe20000010806 */
[----:B------:R-:W-:-:S03]  /*30d0*/  FSETP.NEU.FTZ.AND P2, PT, R3, -INF , PT ;  /* 0xff8000000300780b */ /* 0x000fc60003f5d000 */
[----:B------:R1:W-:Y:S01]  /*30e0*/  MUFU.EX2 R145, R2 ;  /* 0x0000000200917308 */ /* 0x0003e20000000800 */
[----:B---3--:R-:W-:-:S07]  /*30f0*/  FFMA.FTZ R0, R38, c[0x0][0x2d0], -R6 ;  /* 0x0000b40026007a23 */ /* 0x008fce0000010806 */
[----:B------:R-:W2:Y:S01]  /*3100*/  MUFU.EX2 R126, R7 ;  /* 0x00000007007e7308 */ /* 0x000ea20000000800 */
[----:B-1----:R-:W-:-:S07]  /*3110*/  FMUL.FTZ R2, R3, c[0x0][0x2d0] ;  /* 0x0000b40003027a20 */ /* 0x002fce0000410000 */
[----:B------:R1:W-:Y:S01]  /*3120*/  MUFU.EX2 R250, R0 ;  /* 0x0000000000fa7308 */ /* 0x0003e20000000800 */
[----:B------:R-:W-:Y:S02]  /*3130*/  FSEL R2, R2, RZ, P2 ;  /* 0x000000ff02027208 */ /* 0x000fe40001000000 */
[----:B--2---:R-:W-:Y:S01]  /*3140*/  F2FP.PACK_AB R10, R126, R145 ;  /* 0x000000917e0a723e */ /* 0x004fe200000000ff */
[----:B------:R-:W-:Y:S02]  /*3150*/  IMAD.MOV.U32 R7, RZ, RZ, R146 ;  /* 0x000000ffff077224 */ /* 0x000fe400078e0092 */
[----:B------:R-:W-:-:S04]  /*3160*/  FFMA.FTZ R4, R12, c[0x0][0x2d0], -R2 ;  /* 0x0000b4000c047a23 */ /* 0x000fc80000010802 */
[----:B------:R2:W-:Y:S01]  /*3170*/  MUFU.EX2 R234, R4 ;  /* 0x0000000400ea7308 */ /* 0x0005e20000000800 */
[----:B-1----:R-:W-:Y:S02]  /*3180*/  FFMA.FTZ R0, R39, c[0x0][0x2d0], -R6 ;  /* 0x0000b40027007a23 */ /* 0x002fe40000010806 */
[----:B------:R-:W-:Y:S05]  /*3190*/  LDSM.16.MT88.4 R36, [R204+0x900] ;  /* 0x00090000cc24783b */ /* 0x000fea0000004200 */
[----:B------:R1:W-:Y:S01]  /*31a0*/  MUFU.EX2 R5, R0 ;  /* 0x0000000000057308 */ /* 0x0003e20000000800 */
[----:B--2---:R-:W-:-:S07]  /*31b0*/  FFMA.FTZ R4, R13, c[0x0][0x2d0], -R2 ;  /* 0x0000b4000d047a23 */ /* 0x004fce0000010802 */
[----:B------:R2:W3:Y:S01]  /*31c0*/  MUFU.EX2 R236, R4 ;  /* 0x0000000400ec7308 */ /* 0x0004e20000000800 */
[----:B-1----:R-:W-:-:S07]  /*31d0*/  FFMA.FTZ R0, R72, c[0x0][0x2d0], -R2 ;  /* 0x0000b40048007a23 */ /* 0x002fce0000010802 */
[----:B------:R1:W-:Y:S01]  /*31e0*/  MUFU.EX2 R164, R0 ;  /* 0x0000000000a47308 */ /* 0x0003e20000000800 */
[----:B--2---:R-:W-:Y:S01]  /*31f0*/  FFMA.FTZ R4, R14, c[0x0][0x2d0], -R2 ;  /* 0x0000b4000e047a23 */ /* 0x004fe20000010802 */
[----:B---3--:R-:W-:-:S06]  /*3200*/  F2FP.PACK_AB R9, R236, R234 ;  /* 0x000000eaec09723e */ /* 0x008fcc00000000ff */
[----:B------:R2:W-:Y:S01]  /*3210*/  MUFU.EX2 R134, R4 ;  /* 0x0000000400867308 */ /* 0x0005e20000000800 */
[----:B-1----:R-:W-:-:S07]  /*3220*/  FFMA.FTZ R0, R76, c[0x0][0x2d0], -R2 ;  /* 0x0000b4004c007a23 */ /* 0x002fce0000010802 */
[----:B------:R1:W-:Y:S01]  /*3230*/  MUFU.EX2 R192, R0 ;  /* 0x0000000000c07308 */ /* 0x0003e20000000800 */
[--C-:B--2---:R-:W-:Y:S02]  /*3240*/  FFMA.FTZ R4, R15, c[0x0][0x2d0], -R2.reuse ;  /* 0x0000b4000f047a23 */ /* 0x104fe40000010802 */
[----:B------:R-:W2:Y:S05]  /*3250*/  LDSM.16.MT88.4 R12, [R208+0x100] ;  /* 0x00010000d00c783b */ /* 0x000eaa0000004200 */
[----:B------:R-:W3:Y:S01]  /*3260*/  MUFU.EX2 R133, R4 ;  /* 0x0000000400857308 */ /* 0x000ee20000000800 */
[----:B-1----:R-:W-:-:S07]  /*3270*/  FFMA.FTZ R0, R77, c[0x0][0x2d0], -R2 ;  /* 0x0000b4004d007a23 */ /* 0x002fce0000010802 */
[----:B------:R1:W-:Y:S01]  /*3280*/  MUFU.EX2 R248, R0 ;  /* 0x0000000000f87308 */ /* 0x0003e20000000800 */
[----:B---3--:R-:W-:Y:S02]  /*3290*/  F2FP.PACK_AB R11, R133, R134 ;  /* 0x00000086850b723e */ /* 0x008fe400000000ff */
[----:B------:R-:W-:-:S05]  /*32a0*/  MOV R4, R135 ;  /* 0x0000008700047202 */ /* 0x000fca0000000f00 */
[----:B------:R-:W-:Y:S01]  /*32b0*/  HMMA.16816.F32 R68, R8, R20, RZ ;  /* 0x000000140844723c */ /* 0x000fe200000018ff */
[----:B-1----:R-:W-:-:S04]  /*32c0*/  FFMA.FTZ R0, R78, c[0x0][0x2d0], -R2 ;  /* 0x0000b4004e007a23 */ /* 0x002fc80000010802 */
[----:B------:R1:W3:Y:S03]  /*32d0*/  MUFU.EX2 R174, R0 ;  /* 0x0000000000ae7308 */ /* 0x0002e60000000800 */
[C---:B------:R-:W-:Y:S01]  /*32e0*/  HMMA.16816.F32 R60, R8.reuse, R22, RZ ;  /* 0x00000016083c723c */ /* 0x040fe200000018ff */
[----:B------:R-:W4:Y:S07]  /*32f0*/  LDSM.16.MT88.4 R20, [R204+0x4100] ;  /* 0x00410000cc14783b */ /* 0x000f2e0000004200 */
[----:B------:R-:W-:Y:S01]  /*3300*/  HMMA.16816.F32 R56, R8, R16, RZ ;  /* 0x000000100838723c */ /* 0x000fe200000018ff */
[----:B-1----:R-:W-:-:S07]  /*3310*/  FFMA.FTZ R0, R104, c[0x0][0x2d0], -R6 ;  /* 0x0000b40068007a23 */ /* 0x002fce0000010806 */
[C---:B------:R-:W-:Y:S01]  /*3320*/  HMMA.16816.F32 R52, R8.reuse, R18, RZ ;  /* 0x000000120834723c */ /* 0x040fe200000018ff */
[----:B------:R-:W1:Y:S01]  /*3330*/  LDSM.16.MT88.4 R16, [R208+0x4100] ;  /* 0x00410000d010783b */ /* 0x000e620000004200 */
[----:B------:R5:W1:Y:S06]  /*3340*/  MUFU.EX2 R124, R0 ;  /* 0x00000000007c7308 */ /* 0x000a6c0000000800 */
[C---:B--2---:R-:W-:Y:S08]  /*3350*/  HMMA.16816.F32 R48, R8.reuse, R12, RZ ;  /* 0x0000000c0830723c */ /* 0x044ff000000018ff */
[----:B------:R-:W-:Y:S01]  /*3360*/  HMMA.16816.F32 R44, R8, R14, RZ ;  /* 0x0000000e082c723c */ /* 0x000fe200000018ff */
[----:B------:R-:W2:Y:S01]  /*3370*/  LDSM.16.MT88.4 R12, [R207+0x4100] ;  /* 0x00410000cf0c783b */ /* 0x000ea20000004200 */
[----:B-----5:R-:W-:-:S04]  /*3380*/  FFMA.FTZ R0, R106, c[0x0][0x2d0], -R6 ;  /* 0x0000b4006a007a23 */ /* 0x020fc80000010806 */
[----:B------:R5:W1:Y:S02]  /*3390*/  MUFU.EX2 R251, R0 ;  /* 0x0000000000fb7308 */ /* 0x000a640000000800 */
[C---:B------:R-:W-:Y:S08]  /*33a0*/  HMMA.16816.F32 R64, R8.reuse, R24, RZ ;  /* 0x000000180840723c */ /* 0x040ff000000018ff */
[----:B------:R-:W-:Y:S01]  /*33b0*/  HMMA.16816.F32 R72, R8, R26, RZ ;  /* 0x0000001a0848723c */ /* 0x000fe200000018ff */
[----:B------:R-:W2:Y:S01]  /*33c0*/  LDSM.16.MT88.4 R24, [R207+0x900] ;  /* 0x00090000cf18783b */ /* 0x000ea20000004200 */
[----:B-----5:R-:W-:-:S06]  /*33d0*/  FFMA.FTZ R0, R105, c[0x0][0x2d0], -R6 ;  /* 0x0000b40069007a23 */ /* 0x020fcc0000010806 */
[C---:B----4-:R-:W-:Y:S08]  /*33e0*/  HMMA.16816.F32 R80, R8.reuse, R20, RZ ;  /* 0x000000140850723c */ /* 0x050ff000000018ff */
[C---:B------:R-:W-:Y:S01]  /*33f0*/  HMMA.16816.F32 R84, R8.reuse, R22, RZ ;  /* 0x000000160854723c */ /* 0x040fe200000018ff */
[----:B------:R-:W4:Y:S07]  /*3400*/  LDSM.16.MT88.4 R20, [R204+0x4900] ;  /* 0x00490000cc14783b */ /* 0x000f2e0000004200 */
[C---:B------:R-:W-:Y:S08]  /*3410*/  HMMA.16816.F32 R96, R8.reuse, R40, RZ ;  /* 0x000000280860723c */ /* 0x040ff000000018ff */
[C---:B------:R-:W-:Y:S01]  /*3420*/  HMMA.16816.F32 R100, R8.reuse, R42, RZ ;  /* 0x0000002a0864723c */ /* 0x040fe200000018ff */
[----:B------:R-:W-:Y:S07]  /*3430*/  LDSM.16.MT88.4 R40, [R205+0x4900] ;  /* 0x00490000cd28783b */ /* 0x000fee0000004200 */
[C---:B-1----:R-:W-:Y:S08]  /*3440*/  HMMA.16816.F32 R92, R8.reuse, R16, RZ ;  /* 0x00000010085c723c */ /* 0x042ff000000018ff */
[C---:B------:R-:W-:Y:S01]  /*3450*/  HMMA.16816.F32 R88, R8.reuse, R18, RZ ;  /* 0x000000120858723c */ /* 0x040fe200000018ff */
[----:B------:R-:W1:Y:S07]  /*3460*/  LDSM.16.MT88.4 R16, [R208+0x4900] ;  /* 0x00490000d010783b */ /* 0x000e6e0000004200 */
[C---:B--2---:R-:W-:Y:S08]  /*3470*/  HMMA.16816.F32 R112, R8.reuse, R12, RZ ;  /* 0x0000000c0870723c */ /* 0x044ff000000018ff */
[----:B------:R-:W-:Y:S01]  /*3480*/  HMMA.16816.F32 R76, R8, R14, RZ ;  /* 0x0000000e084c723c */ /* 0x000fe200000018ff */
[----:B------:R-:W2:Y:S06]  /*3490*/  LDSM.16.MT88.4 R12, [R207+0x4900] ;  /* 0x00490000cf0c783b */ /* 0x000eac0000004200 */
[----:B------:R-:W-:-:S02]  /*34a0*/  F2FP.PACK_AB R8, R175, R125 ;  /* 0x0000007daf08723e */ /* 0x000fc400000000ff */
[----:B------:R-:W-:Y:S02]  /*34b0*/  F2FP.PACK_AB R10, R5, R250 ;  /* 0x000000fa050a723e */ /* 0x000fe400000000ff */
[----:B------:R-:W-:Y:S02]  /*34c0*/  F2FP.PACK_AB R9, R192, R164 ;  /* 0x000000a4c009723e */ /* 0x000fe400000000ff */
[----:B---3--:R-:W-:-:S07]  /*34d0*/  F2FP.PACK_AB R11, R174, R248 ;  /* 0x000000f8ae0b723e */ /* 0x008fce00000000ff */
[C---:B------:R-:W-:Y:S08]  /*34e0*/  HMMA.16816.F32 R108, R8.reuse, R32, R56 ;  /* 0x00000020086c723c */ /* 0x040ff00000001838 */
[C---:B------:R-:W-:Y:S01]  /*34f0*/  HMMA.16816.F32 R56, R8.reuse, R34, R52 ;  /* 0x000000220838723c */ /* 0x040fe20000001834 */
[----:B------:R-:W-:Y:S07]  /*3500*/  LDSM.16.MT88.4 R32, [R205+0x1100] ;  /* 0x00110000cd20783b */ /* 0x000fee0000004200 */
[C---:B------:R-:W-:Y:S08]  /*3510*/  HMMA.16816.F32 R52, R8.reuse, R28, R48 ;  /* 0x0000001c0834723c */ /* 0x040ff00000001830 */
[C---:B------:R-:W-:Y:S07]  /*3520*/  HMMA.16816.F32 R48, R8.reuse, R24, R64 ;  /* 0x000000180830723c */ /* 0x040fee0000001840 */
[----:B------:R-:W-:Y:S01]  /*3530*/  IMAD.MOV.U32 R67, RZ, RZ, R250 ;  /* 0x000000ffff437224 */ /* 0x000fe200078e00fa */
[----:B------:R-:W-:Y:S01]  /*3540*/  HMMA.16816.F32 R128, R8, R36, R68 ;  /* 0x000000240880723c */ /* 0x000fe20000001844 */
[----:B------:R3:W-:Y:S01]  /*3550*/  MUFU.EX2 R250, R0 ;  /* 0x0000000000fa7308 */ /* 0x0007e20000000800 */
[----:B------:R-:W-:Y:S01]  /*3560*/  MOV R66, R248 ;  /* 0x000000f800427202 */ /* 0x000fe20000000f00 */
[----:B------:R-:W-:-:S02]  /*3570*/  IMAD.MOV.U32 R65, RZ, RZ, R237 ;  /* 0x000000ffff417224 */ /* 0x000fc400078e00ed */
[----:B------:R-:W-:Y:S02]  /*3580*/  IMAD.MOV.U32 R64, RZ, RZ, R236 ;  /* 0x000000ffff407224 */ /* 0x000fe400078e00ec */
[----:B------:R-:W-:Y:S01]  /*3590*/  IMAD.MOV.U32 R68, RZ, RZ, R126 ;  /* 0x000000ffff447224 */ /* 0x000fe200078e007e */
[C---:B------:R-:W-:Y:S01]  /*35a0*/  HMMA.16816.F32 R120, R8.reuse, R38, R60 ;  /* 0x000000260878723c */ /* 0x040fe2000000183c */
[----:B------:R-:W5:Y:S01]  /*35b0*/  LDSM.16.MT88.4 R36, [R204+0x1100] ;  /* 0x00110000cc24783b */ /* 0x000f620000004200 */
[----:B------:R-:W-:Y:S02]  /*35c0*/  IMAD.MOV.U32 R69, RZ, RZ, R125 ;  /* 0x000000ffff457224 */ /* 0x000fe400078e007d */
[----:B------:R-:W-:Y:S02]  /*35d0*/  IMAD.MOV.U32 R71, RZ, RZ, R147 ;  /* 0x000000ffff477224 */ /* 0x000fe400078e0093 */
[----:B------:R-:W-:Y:S02]  /*35e0*/  IMAD.MOV.U32 R70, RZ, RZ, R145 ;  /* 0x000000ffff467224 */ /* 0x000fe400078e0091 */
[C---:B------:R-:W-:Y:S01]  /*35f0*/  HMMA.16816.F32 R60, R8.reuse, R26, R72 ;  /* 0x0000001a083c723c */ /* 0x040fe20000001848 */
[----:B---3--:R-:W-:Y:S01]  /*3600*/  FFMA.FTZ R0, R107, c[0x0][0x2d0], -R6 ;  /* 0x0000b4006b007a23 */ /* 0x008fe20000010806 */
[----:B------:R-:W3:Y:S03]  /*3610*/  LDSM.16.MT88.4 R24, [R208+0x1100] ;  /* 0x00110000d018783b */ /* 0x000ee60000004200 */
[----:B------:R1:W1:Y:S02]  /*3620*/  MUFU.EX2 R252, R0 ;  /* 0x0000000000fc7308 */ /* 0x0002640000000800 */
[----:B------:R-:W-:Y:S01]  /*3630*/  IMAD.MOV.U32 R75, RZ, RZ, R234 ;  /* 0x000000ffff4b7224 */ /* 0x000fe200078e00ea */
[----:B------:R-:W-:Y:S01]  /*3640*/  HMMA.16816.F32 R44, R8, R30, R44 ;  /* 0x0000001e082c723c */ /* 0x000fe2000000182c */
[----:B------:R-:W3:Y:S01]  /*3650*/  LDSM.16.MT88.4 R28, [R207+0x1100] ;  /* 0x00110000cf1c783b */ /* 0x000ee20000004200 */
[----:B------:R-:W-:-:S02]  /*3660*/  IMAD.MOV.U32 R74, RZ, RZ, R127 ;  /* 0x000000ffff4a7224 */ /* 0x000fc400078e007f */
[----:B------:R-:W-:Y:S02]  /*3670*/  IMAD.MOV.U32 R72, RZ, RZ, R134 ;  /* 0x000000ffff487224 */ /* 0x000fe400078e0086 */
[----:B------:R-:W-:Y:S02]  /*3680*/  IMAD.MOV.U32 R73, RZ, RZ, R133 ;  /* 0x000000ffff497224 */ /* 0x000fe400078e0085 */
[----:B----4-:R-:W-:Y:S01]  /*3690*/  HMMA.16816.F32 R104, R8, R20, R80 ;  /* 0x000000140868723c */ /* 0x010fe20000001850 */
[----:B-1----:R-:W-:Y:S01]  /*36a0*/  FFMA.FTZ R0, R118, c[0x0][0x2d0], -R2 ;  /* 0x0000b40076007a23 */ /* 0x002fe20000010802 */
[----:B------:R-:W-:-:S05]  /*36b0*/  MOV R118, R71 ;  /* 0x0000004700767202 */ /* 0x000fca0000000f00 */
[----:B------:R-:W-:Y:S01]  /*36c0*/  IMAD.MOV.U32 R83, RZ, RZ, R124 ;  /* 0x000000ffff537224 */ /* 0x000fe200078e007c */
[C---:B------:R-:W-:Y:S01]  /*36d0*/  HMMA.16816.F32 R92, R8.reuse, R16, R92 ;  /* 0x00000010085c723c */ /* 0x040fe2000000185c */
[----:B------:R1:W-:Y:S07]  /*36e0*/  MUFU.EX2 R248, R0 ;  /* 0x0000000000f87308 */ /* 0x0003ee0000000800 */
[C---:B------:R-:W-:Y:S01]  /*36f0*/  HMMA.16816.F32 R124, R8.reuse, R22, R84 ;  /* 0x00000016087c723c */ /* 0x040fe20000001854 */
[----:B------:R-:W4:Y:S07]  /*3700*/  LDSM.16.MT88.4 R20, [R204+0x5100] ;  /* 0x00510000cc14783b */ /* 0x000f2e0000004200 */
[----:B--2---:R-:W-:Y:S01]  /*3710*/  HMMA.16816.F32 R84, R8, R12, R112 ;  /* 0x0000000c0854723c */ /* 0x004fe20000001870 */
[----:B-1----:R-:W-:-:S02]  /*3720*/  FFMA.FTZ R0, R117, c[0x0][0x2d0], -R2 ;  /* 0x0000b40075007a23 */ /* 0x002fc40000010802 */
[----:B------:R-:W-:Y:S02]  /*3730*/  IMAD.MOV.U32 R117, RZ, RZ, R74 ;  /* 0x000000ffff757224 */ /* 0x000fe400078e004a */
[----:B------:R1:W2:Y:S02]  /*3740*/  MUFU.EX2 R237, R0 ;  /* 0x0000000000ed7308 */ /* 0x0002a40000000800 */
[----:B------:R-:W-:Y:S01]  /*3750*/  MOV R113, R83 ;  /* 0x0000005300717202 */ /* 0x000fe20000000f00 */
[----:B------:R-:W-:Y:S01]  /*3760*/  IMAD.MOV.U32 R115, RZ, RZ, R70 ;  /* 0x000000ffff737224 */ /* 0x000fe200078e0046 */
[----:B------:R-:W-:Y:S01]  /*3770*/  HMMA.16816.F32 R88, R8, R18, R88 ;  /* 0x000000120858723c */ /* 0x000fe20000001858 */
[----:B------:R-:W-:Y:S01]  /*3780*/  LDSM.16.MT88.4 R16, [R208+0x5100] ;  /* 0x00510000d010783b */ /* 0x000fe20000004200 */
[----:B------:R-:W-:Y:S02]  /*3790*/  IMAD.MOV.U32 R114, RZ, RZ, R66 ;  /* 0x000000ffff727224 */ /* 0x000fe400078e0042 */
[----:B------:R-:W-:-:S02]  /*37a0*/  IMAD.MOV.U32 R112, RZ, RZ, R67 ;  /* 0x000000ffff707224 */ /* 0x000fc400078e0043 */
[--C-:B-1----:R-:W-:Y:S02]  /*37b0*/  FFMA.FTZ R0, R132, c[0x0][0x2d0], -R2.reuse ;  /* 0x0000b40084007a23 */ /* 0x102fe40000010802 */
[----:B------:R-:W-:Y:S02]  /*37c0*/  HMMA.16816.F32 R132, R8, R40, R96 ;  /* 0x000000280884723c */ /* 0x000fe40000001860 */
[----:B------:R1:W-:Y:S02]  /*37d0*/  MUFU.EX2 R236, R0 ;  /* 0x0000000000ec7308 */ /* 0x0003e40000000800 */
[----:B-1----:R-:W-:-:S04]  /*37e0*/  FFMA.FTZ R0, R144, c[0x0][0x2d0], -R2 ;  /* 0x0000b40090007a23 */ /* 0x002fc80000010802 */
[C---:B------:R-:W-:Y:S02]  /*37f0*/  HMMA.16816.F32 R144, R8.reuse, R42, R100 ;  /* 0x0000002a0890723c */ /* 0x040fe40000001864 */
[----:B------:R1:W1:Y:S05]  /*3800*/  MUFU.EX2 R234, R0 ;  /* 0x0000000000ea7308 */ /* 0x00026a0000000800 */
[----:B------:R-:W-:Y:S02]  /*3810*/  IMAD.MOV.U32 R101, RZ, RZ, R68 ;  /* 0x000000ffff657224 */ /* 0x000fe400078e0044 */
[----:B------:R-:W-:Y:S02]  /*3820*/  IMAD.MOV.U32 R100, RZ, RZ, R69 ;  /* 0x000000ffff647224 */ /* 0x000fe400078e0045 */
[----:B------:R-:W-:Y:S01]  /*3830*/  HMMA.16816.F32 R68, R8, R14, R76 ;  /* 0x0000000e0844723c */ /* 0x000fe2000000184c */
[----:B------:R-:W-:Y:S01]  /*3840*/  LDSM.16.MT88.4 R12, [R207+0x5100] ;  /* 0x00510000cf0c783b */ /* 0x000fe20000004200 */
[----:B------:R-:W-:-:S02]  /*3850*/  IMAD.MOV.U32 R103, RZ, RZ, R72 ;  /* 0x000000ffff677224 */ /* 0x000fc400078e0048 */
[----:B------:R-:W-:-:S03]  /*3860*/  IMAD.MOV.U32 R102, RZ, RZ, R73 ;  /* 0x000000ffff667224 */ /* 0x000fc600078e0049 */
[----:B------:R-:W-:Y:S01]  /*3870*/  F2FP.PACK_AB R8, R251, R113 ;  /* 0x00000071fb08723e */ /* 0x000fe200000000ff */
[----:B-1----:R-:W-:Y:S01]  /*3880*/  FFMA.FTZ R0, R148, c[0x0][0x2d0], -R6 ;  /* 0x0000b40094007a23 */ /* 0x002fe20000010806 */
[----:B------:R-:W-:Y:S02]  /*3890*/  F2FP.PACK_AB R10, R252, R250 ;  /* 0x000000fafc0a723e */ /* 0x000fe400000000ff */
[----:B--2---:R-:W-:Y:S02]  /*38a0*/  F2FP.PACK_AB R9, R237, R248 ;  /* 0x000000f8ed09723e */ /* 0x004fe400000000ff */
[----:B------:R-:W-:-:S07]  /*38b0*/  F2FP.PACK_AB R11, R234, R236 ;  /* 0x000000ecea0b723e */ /* 0x000fce00000000ff */
[C---:B-----5:R-:W-:Y:S07]  /*38c0*/  HMMA.16816.F32 R80, R8.reuse, R36, R128 ;  /* 0x000000240850723c */ /* 0x060fee0000001880 */
[----:B------:R-:W-:Y:S01]  /*38d0*/  IMAD.MOV.U32 R128, RZ, RZ, R195 ;  /* 0x000000ffff807224 */ /* 0x000fe200078e00c3 */
[----:B------:R-:W-:Y:S01]  /*38e0*/  HMMA.16816.F32 R76, R8, R38, R120 ;  /* 0x00000026084c723c */ /* 0x000fe20000001878 */
[----:B------:R1:W-:Y:S01]  /*38f0*/  MUFU.EX2 R195, R0 ;  /* 0x0000000000c37308 */ /* 0x0003e20000000800 */
[----:B------:R-:W2:Y:S01]  /*3900*/  LDSM.16.MT88.4 R36, [R205+0x5100] ;  /* 0x00510000cd24783b */ /* 0x000ea20000004200 */
[----:B------:R-:W-:-:S02]  /*3910*/  IMAD.MOV.U32 R130, RZ, RZ, R64 ;  /* 0x000000ffff827224 */ /* 0x000fc400078e0040 */
[----:B------:R-:W-:Y:S02]  /*3920*/  IMAD.MOV.U32 R129, RZ, RZ, R65 ;  /* 0x000000ffff817224 */ /* 0x000fe400078e0041 */
[----:B------:R-:W-:Y:S01]  /*3930*/  IMAD.MOV.U32 R121, RZ, RZ, R193 ;  /* 0x000000ffff797224 */ /* 0x000fe200078e00c1 */
[----:B------:R-:W-:Y:S01]  /*3940*/  MOV R120, R194 ;  /* 0x000000c200787202 */ /* 0x000fe20000000f00 */
[----:B------:R-:W-:Y:S01]  /*3950*/  IMAD.MOV.U32 R122, RZ, RZ, R192 ;  /* 0x000000ffff7a7224 */ /* 0x000fe200078e00c0 */
[----:B------:R-:W-:Y:S01]  /*3960*/  HMMA.16816.F32 R64, R8, R34, R56 ;  /* 0x000000220840723c */ /* 0x000fe20000001838 */
[----:B------:R-:W-:Y:S02]  /*3970*/  IMAD.MOV.U32 R123, RZ, RZ, R175 ;  /* 0x000000ffff7b7224 */ /* 0x000fe400078e00af */
[----:B------:R-:W-:Y:S02]  /*3980*/  IMAD.MOV.U32 R131, RZ, RZ, R75 ;  /* 0x000000ffff837224 */ /* 0x000fe400078e004b */
[----:B-1----:R-:W-:-:S03]  /*3990*/  FFMA.FTZ R0, R150, c[0x0][0x2d0], -R6 ;  /* 0x0000b40096007a23 */ /* 0x002fc60000010806 */
[C---:B---3--:R-:W-:Y:S01]  /*39a0*/  HMMA.16816.F32 R56, R8.reuse, R24, R52 ;  /* 0x000000180838723c */ /* 0x048fe20000001834 */
[----:B------:R1:W3:Y:S07]  /*39b0*/  MUFU.EX2 R193, R0 ;  /* 0x0000000000c17308 */ /* 0x0002ee0000000800 */
[C---:B------:R-:W-:Y:S01]  /*39c0*/  HMMA.16816.F32 R52, R8.reuse, R26, R44 ;  /* 0x0000001a0834723c */ /* 0x040fe2000000182c */
[----:B------:R-:W-:Y:S07]  /*39d0*/  LDSM.16.MT88.4 R24, [R205+0x1900] ;  /* 0x00190000cd18783b */ /* 0x000fee0000004200 */
[----:B------:R-:W-:Y:S01]  /*39e0*/  HMMA.16816.F32 R44, R8, R28, R48 ;  /* 0x0000001c082c723c */ /* 0x000fe20000001830 */
[----:B-1----:R-:W-:-:S04]  /*39f0*/  FFMA.FTZ R0, R149, c[0x0][0x2d0], -R6 ;  /* 0x0000b40095007a23 */ /* 0x002fc80000010806 */
[----:B------:R1:W-:Y:S03]  /*3a00*/  MUFU.EX2 R192, R0 ;  /* 0x0000000000c07308 */ /* 0x0003e60000000800 */
[C---:B------:R-:W-:Y:S01]  /*3a10*/  HMMA.16816.F32 R40, R8.reuse, R30, R60 ;  /* 0x0000001e0828723c */ /* 0x040fe2000000183c */
[----:B------:R-:W5:Y:S07]  /*3a20*/  LDSM.16.MT88.4 R28, [R204+0x1900] ;  /* 0x00190000cc1c783b */ /* 0x000f6e0000004200 */
[----:B----4-:R-:W-:Y:S01]  /*3a30*/  HMMA.16816.F32 R96, R8, R22, R124 ;  /* 0x000000160860723c */ /* 0x010fe2000000187c */
[----:B-1----:R-:W-:-:S07]  /*3a40*/  FFMA.FTZ R0, R151, c[0x0][0x2d0], -R6 ;  /* 0x0000b40097007a23 */ /* 0x002fce0000010806 */
[C---:B------:R-:W-:Y:S01]  /*3a50*/  HMMA.16816.F32 R72, R8.reuse, R32, R108 ;  /* 0x000000200848723c */ /* 0x040fe2000000186c */
[----:B------:R-:W-:Y:S01]  /*3a60*/  IMAD.MOV.U32 R125, RZ, RZ, R122 ;  /* 0x000000ffff7d7224 */ /* 0x000fe200078e007a */
[----:B------:R-:W-:Y:S01]  /*3a70*/  MOV R124, R123 ;  /* 0x0000007b007c7202 */ /* 0x000fe20000000f00 */
[----:B------:R1:W4:Y:S01]  /*3a80*/  MUFU.EX2 R194, R0 ;  /* 0x0000000000c27308 */ /* 0x0003220000000800 */
[----:B------:R-:W-:Y:S01]  /*3a90*/  IMAD.MOV.U32 R122, RZ, RZ, R115 ;  /* 0x000000ffff7a7224 */ /* 0x000fe200078e0073 */
[----:B------:R-:W-:Y:S01]  /*3aa0*/  LDSM.16.MT88.4 R32, [R207+0x1900] ;  /* 0x00190000cf20783b */ /* 0x000fe20000004200 */
[----:B------:R-:W-:Y:S01]  /*3ab0*/  IMAD.MOV.U32 R115, RZ, RZ, R174 ;  /* 0x000000ffff737224 */ /* 0x000fe200078e00ae */
[----:B------:R-:W-:Y:S01]  /*3ac0*/  MOV R111, R103 ;  /* 0x00000067006f7202 */ /* 0x000fe20000000f00 */
[----:B------:R-:W-:Y:S01]  /*3ad0*/  IMAD.MOV.U32 R110, RZ, RZ, R4 ;  /* 0x000000ffff6e7224 */ /* 0x000fe200078e0004 */
[----:B------:R-:W-:Y:S01]  /*3ae0*/  HMMA.16816.F32 R60, R8, R20, R104 ;  /* 0x00000014083c723c */ /* 0x000fe20000001868 */
[----:B------:R-:W-:Y:S01]  /*3af0*/  IMAD.MOV.U32 R109, RZ, RZ, R173 ;  /* 0x000000ffff6d7224 */ /* 0x000fe200078e00ad */
[----:B------:R-:W3:Y:S01]  /*3b00*/  LDSM.16.MT88.4 R20, [R208+0x1900] ;  /* 0x00190000d014783b */ /* 0x000ee20000004200 */
[----:B------:R-:W-:-:S02]  /*3b10*/  IMAD.MOV.U32 R123, RZ, RZ, R130 ;  /* 0x000000ffff7b7224 */ /* 0x000fc400078e0082 */
[----:B------:R-:W-:Y:S02]  /*3b20*/  IMAD.MOV.U32 R127, RZ, RZ, R120 ;  /* 0x000000ffff7f7224 */ /* 0x000fe400078e0078 */
[----:B------:R-:W-:Y:S01]  /*3b30*/  IMAD.MOV.U32 R126, RZ, RZ, R121 ;  /* 0x000000ffff7e7224 */ /* 0x000fe200078e0079 */
[C---:B--2---:R-:W-:Y:S01]  /*3b40*/  HMMA.16816.F32 R104, R8.reuse, R38, R144 ;  /* 0x000000260868723c */ /* 0x044fe20000001890 */
[----:B------:R-:W-:Y:S02]  /*3b50*/  IMAD.MOV.U32 R130, RZ, RZ, R131 ;  /* 0x000000ffff827224 */ /* 0x000fe400078e0083 */
[----:B-1----:R-:W-:Y:S02]  /*3b60*/  FFMA.FTZ R0, R153, c[0x0][0x2d0], -R2 ;  /* 0x0000b40099007a23 */ /* 0x002fe40000010802 */
[----:B------:R-:W-:Y:S02]  /*3b70*/  IMAD.MOV.U32 R131, RZ, RZ, R100 ;  /* 0x000000ffff837224 */ /* 0x000fe400078e0064 */
[----:B------:R1:W-:Y:S01]  /*3b80*/  MUFU.EX2 R175, R0 ;  /* 0x0000000000af7308 */ /* 0x0003e20000000800 */
[----:B------:R-:W-:Y:S01]  /*3b90*/  IMAD.MOV.U32 R120, RZ, RZ, R101 ;  /* 0x000000ffff787224 */ /* 0x000fe200078e0065 */
[----:B------:R-:W-:Y:S01]  /*3ba0*/  HMMA.16816.F32 R92, R8, R16, R92 ;  /* 0x00000010085c723c */ /* 0x000fe2000000185c */
[----:B------:R-:W-:-:S02]  /*3bb0*/  IMAD.MOV.U32 R121, RZ, RZ, R102 ;  /* 0x000000ffff797224 */ /* 0x000fc400078e0066 */
[----:B------:R-:W-:-:S05]  /*3bc0*/  IMAD.MOV.U32 R108, RZ, RZ, R164 ;  /* 0x000000ffff6c7224 */ /* 0x000fca00078e00a4 */
[----:B------:R-:W-:Y:S01]  /*3bd0*/  HMMA.16816.F32 R100, R8, R36, R132 ;  /* 0x000000240864723c */ /* 0x000fe20000001884 */
[----:B-1----:R-:W-:-:S07]  /*3be0*/  FFMA.FTZ R0, R152, c[0x0][0x2d0], -R2 ;  /* 0x0000b40098007a23 */ /* 0x002fce0000010802 */
[C---:B------:R-:W-:Y:S01]  /*3bf0*/  HMMA.16816.F32 R88, R8.reuse, R18, R88 ;  /* 0x000000120858723c */ /* 0x040fe20000001858 */
[----:B------:R-:W-:Y:S01]  /*3c00*/  LDSM.16.MT88.4 R16, [R204+0x2100] ;  /* 0x00210000cc10783b */ /* 0x000fe20000004200 */
[----:B------:R1:W2:Y:S06]  /*3c10*/  MUFU.EX2 R174, R0 ;  /* 0x0000000000ae7308 */ /* 0x0002ac0000000800 */
[C---:B------:R-:W-:Y:S08]  /*3c20*/  HMMA.16816.F32 R84, R8.reuse, R12, R84 ;  /* 0x0000000c0854723c */ /* 0x040ff00000001854 */
[----:B------:R-:W-:Y:S01]  /*3c30*/  HMMA.16816.F32 R68, R8, R14, R68 ;  /* 0x0000000e0844723c */ /* 0x000fe20000001844 */
[----:B------:R-:W5:Y:S01]  /*3c40*/  LDSM.16.MT88.4 R12, [R204+0x5900] ;  /* 0x00590000cc0c783b */ /* 0x000f620000004200 */
[----:B-1----:R-:W-:-:S04]  /*3c50*/  FFMA.FTZ R0, R154, c[0x0][0x2d0], -R2 ;  /* 0x0000b4009a007a23 */ /* 0x002fc80000010802 */
[----:B------:R1:W-:Y:S01]  /*3c60*/  MUFU.EX2 R4, R0 ;  /* 0x0000000000047308 */ /* 0x0003e20000000800 */
[----:B---3--:R-:W-:Y:S02]  /*3c70*/  F2FP.PACK_AB R8, R193, R195 ;  /* 0x000000c3c108723e */ /* 0x008fe400000000ff */
[----:B----4-:R-:W-:Y:S02]  /*3c80*/  F2FP.PACK_AB R10, R194, R192 ;  /* 0x000000c0c20a723e */ /* 0x010fe400000000ff */
[----:B--2---:R-:W-:Y:S01]  /*3c90*/  F2FP.PACK_AB R9, R174, R175 ;  /* 0x000000afae09723e */ /* 0x004fe200000000ff */
[----:B-1----:R-:W-:-:S04]  /*3ca0*/  FFMA.FTZ R0, R155, c[0x0][0x2d0], -R2 ;  /* 0x0000b4009b007a23 */ /* 0x002fc80000010802 */
[----:B------:R-:W1:Y:S02]  /*3cb0*/  MUFU.EX2 R173, R0 ;  /* 0x0000000000ad7308 */ /* 0x000e640000000800 */
[----:B-1----:R-:W-:Y:S01]  /*3cc0*/  F2FP.PACK_AB R11, R173, R4 ;  /* 0x00000004ad0b723e */ /* 0x002fe200000000ff */
[----:B------:R-:W-:-:S05]  /*3cd0*/  FFMA.FTZ R0, R157, c[0x0][0x2d0], -R6 ;  /* 0x0000b4009d007a23 */ /* 0x000fca0000010806 */
[----:B------:R1:W-:Y:S01]  /*3ce0*/  MUFU.EX2 R164, R0 ;  /* 0x0000000000a47308 */ /* 0x0003e20000000800 */
[C---:B-----5:R-:W-:Y:S08]  /*3cf0*/  HMMA.16816.F32 R80, R8.reuse, R28, R80 ;  /* 0x0000001c0850723c */ /* 0x060ff00000001850 */
[----:B------:R-:W-:Y:S01]  /*3d00*/  HMMA.16816.F32 R76, R8, R30, R76 ;  /* 0x0000001e084c723c */ /* 0x000fe2000000184c */
[----:B------:R-:W2:Y:S01]  /*3d10*/  LDSM.16.MT88.4 R28, [R205+0x5900] ;  /* 0x00590000cd1c783b */ /* 0x000ea20000004200 */
[----:B-1----:R-:W-:-:S06]  /*3d20*/  FFMA.FTZ R0, R158, c[0x0][0x2d0], -R6 ;  /* 0x0000b4009e007a23 */ /* 0x002fcc0000010806 */
[C---:B------:R-:W-:Y:S01]  /*3d30*/  HMMA.16816.F32 R72, R8.reuse, R24, R72 ;  /* 0x000000180848723c */ /* 0x040fe20000001848 */
[----:B------:R1:W3:Y:S07]  /*3d40*/  MUFU.EX2 R158, R0 ;  /* 0x00000000009e7308 */ /* 0x0002ee0000000800 */
[C---:B------:R-:W-:Y:S01]  /*3d50*/  HMMA.16816.F32 R64, R8.reuse, R26, R64 ;  /* 0x0000001a0840723c */ /* 0x040fe20000001840 */
[----:B------:R-:W4:Y:S07]  /*3d60*/  LDSM.16.MT88.4 R24, [R208+0x5900] ;  /* 0x00590000d018783b */ /* 0x000f2e0000004200 */
[----:B------:R-:W-:Y:S01]  /*3d70*/  HMMA.16816.F32 R56, R8, R20, R56 ;  /* 0x000000140838723c */ /* 0x000fe20000001838 */
[----:B-1----:R-:W-:-:S04]  /*3d80*/  FFMA.FTZ R0, R156, c[0x0][0x2d0], -R6 ;  /* 0x0000b4009c007a23 */ /* 0x002fc80000010806 */
[----:B------:R1:W-:Y:S03]  /*3d90*/  MUFU.EX2 R156, R0 ;  /* 0x00000000009c7308 */ /* 0x0003e60000000800 */
[C---:B------:R-:W-:Y:S01]  /*3da0*/  HMMA.16816.F32 R52, R8.reuse, R22, R52 ;  /* 0x000000160834723c */ /* 0x040fe20000001834 */
[----:B------:R-:W5:Y:S07]  /*3db0*/  LDSM.16.MT88.4 R20, [R207+0x5900] ;  /* 0x00590000cf14783b */ /* 0x000f6e0000004200 */
[----:B------:R-:W-:Y:S01]  /*3dc0*/  HMMA.16816.F32 R48, R8, R32, R44 ;  /* 0x000000200830723c */ /* 0x000fe2000000182c */
[----:B-1----:R-:W-:-:S07]  /*3dd0*/  FFMA.FTZ R0, R159, c[0x0][0x2d0], -R6 ;  /* 0x0000b4009f007a23 */ /* 0x002fce0000010806 */
[C---:B------:R-:W-:Y:S01]  /*3de0*/  HMMA.16816.F32 R36, R8.reuse, R34, R40 ;  /* 0x000000220824723c */ /* 0x040fe20000001828 */
[----:B------:R-:W-:Y:S01]  /*3df0*/  IMAD.MOV.U32 R159, RZ, RZ, R108 ;  /* 0x000000ffff9f7224 */ /* 0x000fe200078e006c */
[----:B------:R1:W1:Y:S01]  /*3e00*/  MUFU.EX2 R157, R0 ;  /* 0x00000000009d7308 */ /* 0x0002620000000800 */
[----:B------:R-:W-:Y:S05]  /*3e10*/  LDSM.16.MT88.4 R32, [R208+0x2100] ;  /* 0x00210000d020783b */ /* 0x000fea0000004200 */
[C---:B------:R-:W-:Y:S08]  /*3e20*/  HMMA.16816.F32 R44, R8.reuse, R12, R60 ;  /* 0x0000000c082c723c */ /* 0x040ff0000000183c */
[----:B------:R-:W-:Y:S01]  /*3e30*/  HMMA.16816.F32 R40, R8, R14, R96 ;  /* 0x0000000e0828723c */ /* 0x000fe20000001860 */
[----:B------:R-:W3:Y:S01]  /*3e40*/  LDSM.16.MT88.4 R12, [R205+0x2100] ;  /* 0x00210000cd0c783b */ /* 0x000ee20000004200 */
[----:B-1----:R-:W-:-:S02]  /*3e50*/  FFMA.FTZ R0, R160, c[0x0][0x2d0], -R2 ;  /* 0x0000b400a0007a23 */ /* 0x002fc40000010802 */
[----:B------:R-:W-:Y:S02]  /*3e60*/  IMAD.MOV.U32 R160, RZ, RZ, R109 ;  /* 0x000000ffffa07224 */ /* 0x000fe400078e006d */
[----:B------:R1:W-:Y:S02]  /*3e70*/  MUFU.EX2 R155, R0 ;  /* 0x00000000009b7308 */ /* 0x0003e40000000800 */
[C---:B--2---:R-:W-:Y:S08]  /*3e80*/  HMMA.16816.F32 R60, R8.reuse, R28, R100 ;  /* 0x0000001c083c723c */ /* 0x044ff00000001864 */
[----:B------:R-:W-:Y:S01]  /*3e90*/  HMMA.16816.F32 R96, R8, R30, R104 ;  /* 0x0000001e0860723c */ /* 0x000fe20000001868 */
[----:B------:R-:W2:Y:S01]  /*3ea0*/  LDSM.16.MT88.4 R28, [R207+0x2100] ;  /* 0x00210000cf1c783b */ /* 0x000ea20000004200 */
[----:B-1----:R-:W-:Y:S01]  /*3eb0*/  FFMA.FTZ R0, R162, c[0x0][0x2d0], -R2 ;  /* 0x0000b400a2007a23 */ /* 0x002fe20000010802 */
[----:B------:R-:W-:-:S05]  /*3ec0*/  MOV R162, R110 ;  /* 0x0000006e00a27202 */ /* 0x000fca0000000f00 */
[C---:B----4-:R-:W-:Y:S01]  /*3ed0*/  HMMA.16816.F32 R104, R8.reuse, R26, R88 ;  /* 0x0000001a0868723c */ /* 0x050fe20000001858 */
[----:B------:R1:W4:Y:S07]  /*3ee0*/  MUFU.EX2 R154, R0 ;  /* 0x00000000009a7308 */ /* 0x00032e0000000800 */
[C---:B-----5:R-:W-:Y:S08]  /*3ef0*/  HMMA.16816.F32 R100, R8.reuse, R20, R84 ;  /* 0x000000140864723c */ /* 0x060ff00000001854 */
[----:B------:R-:W-:Y:S01]  /*3f00*/  HMMA.16816.F32 R88, R8, R22, R68 ;  /* 0x000000160858723c */ /* 0x000fe20000001844 */
[----:B------:R-:W-:Y:S01]  /*3f10*/  LDSM.16.MT88.4 R20, [R205+0x6100] ;  /* 0x00610000cd14783b */ /* 0x000fe20000004200 */
[----:B-1----:R-:W-:-:S02]  /*3f20*/  FFMA.FTZ R0, R163, c[0x0][0x2d0], -R2 ;  /* 0x0000b400a3007a23 */ /* 0x002fc40000010802 */
[----:B------:R-:W-:Y:S02]  /*3f30*/  IMAD.MOV.U32 R163, RZ, RZ, R111 ;  /* 0x000000ffffa37224 */ /* 0x000fe400078e006f */
[----:B------:R1:W-:Y:S02]  /*3f40*/  MUFU.EX2 R153, R0 ;  /* 0x0000000000997308 */ /* 0x0003e40000000800 */
[----:B------:R-:W-:Y:S01]  /*3f50*/  HMMA.16816.F32 R108, R8, R24, R92 ;  /* 0x00000018086c723c */ /* 0x000fe2000000185c */
[----:B------:R-:W5:Y:S06]  /*3f60*/  LDSM.16.MT88.4 R24, [R204+0x6100] ;  /* 0x00610000cc18783b */ /* 0x000f6c0000004200 */
[----:B---3--:R-:W-:-:S02]  /*3f70*/  F2FP.PACK_AB R8, R158, R164 ;  /* 0x000000a49e08723e */ /* 0x008fc400000000ff */
[----:B------:R-:W-:Y:S02]  /*3f80*/  F2FP.PACK_AB R10, R157, R156 ;  /* 0x0000009c9d0a723e */ /* 0x000fe400000000ff */
[----:B----4-:R-:W-:Y:S01]  /*3f90*/  F2FP.PACK_AB R9, R154, R155 ;  /* 0x0000009b9a09723e */ /* 0x010fe200000000ff */
[----:B-1----:R-:W-:Y:S02]  /*3fa0*/  FFMA.FTZ R0, R161, c[0x0][0x2d0], -R2 ;  /* 0x0000b400a1007a23 */ /* 0x002fe40000010802 */
[----:B------:R-:W-:Y:S02]  /*3fb0*/  IMAD.MOV.U32 R161, RZ, RZ, R120 ;  /* 0x000000ffffa17224 */ /* 0x000fe400078e0078 */
[----:B------:R1:W3:Y:S02]  /*3fc0*/  MUFU.EX2 R152, R0 ;  /* 0x0000000000987308 */ /* 0x0002e40000000800 */
[----:B-1----:R-:W-:Y:S01]  /*3fd0*/  FFMA.FTZ R0, R165, c[0x0][0x2d0], -R6 ;  /* 0x0000b400a5007a23 */ /* 0x002fe20000010806 */
[----:B---3--:R-:W-:Y:S01]  /*3fe0*/  F2FP.PACK_AB R11, R152, R153 ;  /* 0x00000099980b723e */ /* 0x008fe200000000ff */
[----:B------:R-:W-:-:S04]  /*3ff0*/  IMAD.MOV.U32 R165, RZ, RZ, R121 ;  /* 0x000000ffffa57224 */ /* 0x000fc800078e0079 */
[----:B------:R1:W-:Y:S02]  /*4000*/  MUFU.EX2 R151, R0 ;  /* 0x0000000000977308 */ /* 0x0003e40000000800 */
[C---:B------:R-:W-:Y:S08]  /*4010*/  HMMA.16816.F32 R92, R8.reuse, R16, R80 ;  /* 0x00000010085c723c */ /* 0x040ff00000001850 */
[----:B------:R-:W-:Y:S01]  /*4020*/  HMMA.16816.F32 R84, R8, R18, R76 ;  /* 0x000000120854723c */ /* 0x000fe2000000184c */
[----:B------:R-:W3:Y:S01]  /*4030*/  LDSM.16.MT88.4 R16, [R208+0x6100] ;  /* 0x00610000d010783b */ /* 0x000ee20000004200 */
[----:B-1----:R-:W-:-:S02]  /*4040*/  FFMA.FTZ R0, R167, c[0x0][0x2d0], -R6 ;  /* 0x0000b400a7007a23 */ /* 0x002fc40000010806 */
[----:B------:R-:W-:Y:S02]  /*4050*/  IMAD.MOV.U32 R167, RZ, RZ, R122 ;  /* 0x000000ffffa77224 */ /* 0x000fe400078e007a */
[----:B------:R1:W4:Y:S02]  /*4060*/  MUFU.EX2 R150, R0 ;  /* 0x0000000000967308 */ /* 0x0003240000000800 */
[C---:B------:R-:W-:Y:S08]  /*4070*/  HMMA.16816.F32 R80, R8.reuse, R12, R72 ;  /* 0x0000000c0850723c */ /* 0x040ff00000001848 */
[----:B------:R-:W-:Y:S01]  /*4080*/  HMMA.16816.F32 R76, R8, R14, R64 ;  /* 0x0000000e084c723c */ /* 0x000fe20000001840 */
[----:B------:R-:W3:Y:S01]  /*4090*/  LDSM.16.MT88.4 R12, [R207+0x6100] ;  /* 0x00610000cf0c783b */ /* 0x000ee20000004200 */
[----:B-1----:R-:W-:-:S06]  /*40a0*/  FFMA.FTZ R0, R166, c[0x0][0x2d0], -R6 ;  /* 0x0000b400a6007a23 */ /* 0x002fcc0000010806 */
[C---:B------:R-:W-:Y:S01]  /*40b0*/  HMMA.16816.F32 R72, R8.reuse, R32, R56 ;  /* 0x000000200848723c */ /* 0x040fe20000001838 */
[----:B------:R-:W-:Y:S01]  /*40c0*/  IMAD.MOV.U32 R166, RZ, RZ, R123 ;  /* 0x000000ffffa67224 */ /* 0x000fe200078e007b */
[----:B------:R1:W-:Y:S06]  /*40d0*/  MUFU.EX2 R149, R0 ;  /* 0x0000000000957308 */ /* 0x0003ec0000000800 */
[C---:B------:R-:W-:Y:S01]  /*40e0*/  HMMA.16816.F32 R68, R8.reuse, R34, R52 ;  /* 0x000000220844723c */ /* 0x040fe20000001834 */
[----:B------:R-:W3:Y:S07]  /*40f0*/  LDSM.16.MT88.4 R32, [R204+0x2900] ;  /* 0x00290000cc20783b */ /* 0x000eee0000004200 */
[----:B--2---:R-:W-:Y:S01]  /*4100*/  HMMA.16816.F32 R64, R8, R28, R48 ;  /* 0x0000001c0840723c */ /* 0x004fe20000001830 */
[----:B-1----:R-:W-:-:S02]  /*4110*/  FFMA.FTZ R0, R168, c[0x0][0x2d0], -R6 ;  /* 0x0000b400a8007a23 */ /* 0x002fc40000010806 */
[----:B------:R-:W-:Y:S02]  /*4120*/  IMAD.MOV.U32 R168, RZ, RZ, R131 ;  /* 0x000000ffffa87224 */ /* 0x000fe400078e0083 */
[----:B------:R1:W2:Y:S03]  /*4130*/  MUFU.EX2 R148, R0 ;  /* 0x0000000000947308 */ /* 0x0002a60000000800 */
[----:B-----5:R-:W-:Y:S01]  /*4140*/  HMMA.16816.F32 R44, R8, R24, R44 ;  /* 0x00000018082c723c */ /* 0x020fe2000000182c */
[----:B------:R-:W-:-:S07]  /*4150*/  IMAD.MOV.U32 R131, RZ, RZ, R232 ;  /* 0x000000ffff837224 */ /* 0x000fce00078e00e8 */
[----:B------:R-:W-:Y:S01]  /*4160*/  HMMA.16816.F32 R48, R8, R26, R40 ;  /* 0x0000001a0830723c */ /* 0x000fe20000001828 */
[----:B------:R-:W5:Y:S01]  /*4170*/  LDSM.16.MT88.4 R24, [R208+0x2900] ;  /* 0x00290000d018783b */ /* 0x000f620000004200 */
[----:B-1----:R-:W-:-:S06]  /*4180*/  FFMA.FTZ R0, R169, c[0x0][0x2d0], -R2 ;  /* 0x0000b400a9007a23 */ /* 0x002fcc0000010802 */
[C---:B------:R-:W-:Y:S01]  /*4190*/  HMMA.16816.F32 R56, R8.reuse, R30, R36 ;  /* 0x0000001e0838723c */ /* 0x040fe20000001824 */
[----:B------:R-:W1:Y:S01]  /*41a0*/  LDSM.16.MT88.4 R28, [R205+0x2900] ;  /* 0x00290000cd1c783b */ /* 0x000e620000004200 */
[----:B------:R-:W-:Y:S01]  /*41b0*/  IMAD.MOV.U32 R169, RZ, RZ, R128 ;  /* 0x000000ffffa97224 */ /* 0x000fe200078e0080 */
[----:B------:R2:W-:Y:S05]  /*41c0*/  MUFU.EX2 R147, R0 ;  /* 0x0000000000937308 */ /* 0x0005ea0000000800 */
[C---:B------:R-:W-:Y:S08]  /*41d0*/  HMMA.16816.F32 R40, R8.reuse, R20, R60 ;  /* 0x000000140828723c */ /* 0x040ff0000000183c */
[----:B------:R-:W-:Y:S01]  /*41e0*/  HMMA.16816.F32 R36, R8, R22, R96 ;  /* 0x000000160824723c */ /* 0x000fe20000001860 */
[----:B------:R-:W1:Y:S01]  /*41f0*/  LDSM.16.MT88.4 R20, [R207+0x2900] ;  /* 0x00290000cf14783b */ /* 0x000e620000004200 */
[----:B--2---:R-:W-:Y:S01]  /*4200*/  FFMA.FTZ R0, R171, c[0x0][0x2d0], -R2 ;  /* 0x0000b400ab007a23 */ /* 0x004fe20000010802 */
[----:B------:R-:W-:-:S03]  /*4210*/  MOV R171, R129 ;  /* 0x0000008100ab7202 */ /* 0x000fc60000000f00 */
[----:B------:R2:W1:Y:S02]  /*4220*/  MUFU.EX2 R146, R0 ;  /* 0x0000000000927308 */ /* 0x0004640000000800 */
[C---:B---3--:R-:W-:Y:S08]  /*4230*/  HMMA.16816.F32 R60, R8.reuse, R18, R104 ;  /* 0x00000012083c723c */ /* 0x048ff00000001868 */
[----:B------:R-:W-:Y:S01]  /*4240*/  HMMA.16816.F32 R52, R8, R16, R108 ;  /* 0x000000100834723c */ /* 0x000fe2000000186c */
[----:B------:R-:W-:Y:S01]  /*4250*/  LDSM.16.MT88.4 R16, [R205+0x6900] ;  /* 0x00690000cd10783b */ /* 0x000fe20000004200 */
[----:B--2---:R-:W-:-:S06]  /*4260*/  FFMA.FTZ R0, R170, c[0x0][0x2d0], -R2 ;  /* 0x0000b400aa007a23 */ /* 0x004fcc0000010802 */
[C---:B------:R-:W-:Y:S01]  /*4270*/  HMMA.16816.F32 R104, R8.reuse, R12, R100 ;  /* 0x0000000c0868723c */ /* 0x040fe20000001864 */
[----:B------:R-:W-:Y:S01]  /*4280*/  IMAD.MOV.U32 R170, RZ, RZ, R130 ;  /* 0x000000ffffaa7224 */ /* 0x000fe200078e0082 */
[----:B------:R2:W-:Y:S06]  /*4290*/  MUFU.EX2 R135, R0 ;  /* 0x0000000000877308 */ /* 0x0005ec0000000800 */
[----:B------:R-:W-:Y:S01]  /*42a0*/  HMMA.16816.F32 R96, R8, R14, R88 ;  /* 0x0000000e0860723c */ /* 0x000fe20000001858 */
[----:B------:R-:W3:Y:S06]  /*42b0*/  LDSM.16.MT88.4 R12, [R204+0x6900] ;  /* 0x00690000cc0c783b */ /* 0x000eec0000004200 */
[----:B----4-:R-:W-:-:S02]  /*42c0*/  F2FP.PACK_AB R8, R150, R151 ;  /* 0x000000979608723e */ /* 0x010fc400000000ff */
[----:B------:R-:W-:Y:S01]  /*42d0*/  F2FP.PACK_AB R10, R148, R149 ;  /* 0x00000095940a723e */ /* 0x000fe200000000ff */
[----:B--2---:R-:W-:Y:S01]  /*42e0*/  FFMA.FTZ R0, R172, c[0x0][0x2d0], -R2 ;  /* 0x0000b400ac007a23 */ /* 0x004fe20000010802 */
[----:B-1----:R-:W-:Y:S01]  /*42f0*/  F2FP.PACK_AB R9, R146, R147 ;  /* 0x000000939209723e */ /* 0x002fe200000000ff */
[----:B------:R-:W-:Y:S02]  /*4300*/  IMAD.MOV.U32 R172, RZ, RZ, R117 ;  /* 0x000000ffffac7224 */ /* 0x000fe400078e0075 */
[----:B------:R-:W1:Y:S02]  /*4310*/  MUFU.EX2 R134, R0 ;  /* 0x0000000000867308 */ /* 0x000e640000000800 */
[----:B-1----:R-:W-:Y:S01]  /*4320*/  F2FP.PACK_AB R11, R134, R135 ;  /* 0x00000087860b723e */ /* 0x002fe200000000ff */
[----:B------:R-:W-:Y:S02]  /*4330*/  FFMA.FTZ R0, R226, c[0x0][0x2d0], -R6 ;  /* 0x0000b400e2007a23 */ /* 0x000fe40000010806 */
[----:B------:R-:W-:-:S03]  /*4340*/  IMAD.MOV.U32 R226, RZ, RZ, R118 ;  /* 0x000000ffffe27224 */ /* 0x000fc600078e0076 */
[----:B------:R1:W-:Y:S01]  /*4350*/  MUFU.EX2 R133, R0 ;  /* 0x0000000000857308 */ /* 0x0003e20000000800 */
[C---:B------:R-:W-:Y:S08]  /*4360*/  HMMA.16816.F32 R108, R8.reuse, R34, R84 ;  /* 0x00000022086c723c */ /* 0x040ff00000001854 */
[----:B-----5:R-:W-:Y:S01]  /*4370*/  HMMA.16816.F32 R84, R8, R24, R72 ;  /* 0x000000180854723c */ /* 0x020fe20000001848 */
[----:B-1----:R-:W-:-:S07]  /*4380*/  FFMA.FTZ R0, R227, c[0x0][0x2d0], -R6 ;  /* 0x0000b400e3007a23 */ /* 0x002fce0000010806 */
[C---:B------:R-:W-:Y:S01]  /*4390*/  HMMA.16816.F32 R88, R8.reuse, R26, R68 ;  /* 0x0000001a0858723c */ /* 0x040fe20000001844 */
[----:B------:R-:W1:Y:S01]  /*43a0*/  LDSM.16.MT88.4 R24, [R208+0x6900] ;  /* 0x00690000d018783b */ /* 0x000e620000004200 */
[----:B------:R2:W4:Y:S06]  /*43b0*/  MUFU.EX2 R145, R0 ;  /* 0x0000000000917308 */ /* 0x00052c0000000800 */
[C---:B------:R-:W-:Y:S01]  /*43c0*/  HMMA.16816.F32 R120, R8.reuse, R32, R92 ;  /* 0x000000200878723c */ /* 0x040fe2000000185c */
[----:B------:R-:W5:Y:S07]  /*43d0*/  LDSM.16.MT88.4 R32, [R207+0x6900] ;  /* 0x00690000cf20783b */ /* 0x000f6e0000004200 */
[----:B------:R-:W-:Y:S01]  /*43e0*/  HMMA.16816.F32 R100, R8, R28, R80 ;  /* 0x0000001c0864723c */ /* 0x000fe20000001850 */
[----:B--2---:R-:W-:-:S04]  /*43f0*/  FFMA.FTZ R0, R228, c[0x0][0x2d0], -R6 ;  /* 0x0000b400e4007a23 */ /* 0x004fc80000010806 */
[----:B------:R2:W-:Y:S03]  /*4400*/  MUFU.EX2 R144, R0 ;  /* 0x0000000000907308 */ /* 0x0005e60000000800 */
[C---:B------:R-:W-:Y:S08]  /*4410*/  HMMA.16816.F32 R80, R8.reuse, R20, R64 ;  /* 0x000000140850723c */ /* 0x040ff00000001840 */
[----:B---3--:R-:W-:Y:S01]  /*4420*/  HMMA.16816.F32 R64, R8, R14, R48 ;  /* 0x0000000e0840723c */ /* 0x008fe20000001830 */
[----:B--2---:R-:W-:-:S07]  /*4430*/  FFMA.FTZ R0, R229, c[0x0][0x2d0], -R6 ;  /* 0x0000b400e5007a23 */ /* 0x004fce0000010806 */
[C---:B------:R-:W-:Y:S01]  /*4440*/  HMMA.16816.F32 R72, R8.reuse, R12, R44 ;  /* 0x0000000c0848723c */ /* 0x040fe2000000182c */
[----:B------:R-:W-:Y:S01]  /*4450*/  LDSM.16.MT88.4 R12, [R207+0x3100] ;  /* 0x00310000cf0c783b */ /* 0x000fe20000004200 */
[----:B------:R2:W3:Y:S06]  /*4460*/  MUFU.EX2 R232, R0 ;  /* 0x0000000000e87308 */ /* 0x0004ec0000000800 */
[C---:B-1----:R-:W-:Y:S08]  /*4470*/  HMMA.16816.F32 R48, R8.reuse, R24, R52 ;  /* 0x000000180830723c */ /* 0x042ff00000001834 */
[----:B------:R-:W-:Y:S01]  /*4480*/  HMMA.16816.F32 R52, R8, R26, R60 ;  /* 0x0000001a0834723c */ /* 0x000fe2000000183c */
[----:B------:R-:W1:Y:S01]  /*4490*/  LDSM.16.MT88.4 R24, [R204+0x7100] ;  /* 0x00710000cc18783b */ /* 0x000e620000004200 */
[----:B--2---:R-:W-:-:S04]  /*44a0*/  FFMA.FTZ R0, R230, c[0x0][0x2d0], -R2 ;  /* 0x0000b400e6007a23 */ /* 0x004fc80000010802 */
[----:B------:R2:W-:Y:S02]  /*44b0*/  MUFU.EX2 R132, R0 ;  /* 0x0000000000847308 */ /* 0x0005e40000000800 */
[C---:B------:R-:W-:Y:S01]  /*44c0*/  HMMA.16816.F32 R92, R8.reuse, R30, R76 ;  /* 0x0000001e085c723c */ /* 0x040fe2000000184c */
[----:B------:R-:W-:Y:S07]  /*44d0*/  LDSM.16.MT88.4 R28, [R204+0x3100] ;  /* 0x00310000cc1c783b */ /* 0x000fee0000004200 */
[----:B------:R-:W-:Y:S01]  /*44e0*/  HMMA.16816.F32 R76, R8, R22, R56 ;  /* 0x00000016084c723c */ /* 0x000fe20000001838 */
[----:B------:R-:W1:Y:S01]  /*44f0*/  LDSM.16.MT88.4 R20, [R205+0x3100] ;  /* 0x00310000cd14783b */ /* 0x000e620000004200 */
[----:B--2---:R-:W-:-:S06]  /*4500*/  FFMA.FTZ R0, R231, c[0x0][0x2d0], -R2 ;  /* 0x0000b400e7007a23 */ /* 0x004fcc0000010802 */
[C---:B------:R-:W-:Y:S01]  /*4510*/  HMMA.16816.F32 R56, R8.reuse, R16, R40 ;  /* 0x000000100838723c */ /* 0x040fe20000001828 */
[----:B------:R2:W1:Y:S07]  /*4520*/  MUFU.EX2 R118, R0 ;  /* 0x0000000000767308 */ /* 0x00046e0000000800 */
[C---:B------:R-:W-:Y:S01]  /*4530*/  HMMA.16816.F32 R40, R8.reuse, R18, R36 ;  /* 0x000000120828723c */ /* 0x040fe20000001824 */
[----:B------:R-:W1:Y:S07]  /*4540*/  LDSM.16.MT88.4 R16, [R208+0x3100] ;  /* 0x00310000d010783b */ /* 0x000e6e0000004200 */
[----:B-----5:R-:W-:Y:S01]  /*4550*/  HMMA.16816.F32 R44, R8, R32, R104 ;  /* 0x00000020082c723c */ /* 0x020fe20000001868 */
[----:B------:R-:W-:Y:S01]  /*4560*/  LDSM.16.MT88.4 R104, [R205+0x7900] ;  /* 0x00790000cd68783b */ /* 0x000fe20000004200 */
[----:B--2---:R-:W-:-:S04]  /*4570*/  FFMA.FTZ R0, R233, c[0x0][0x2d0], -R2 ;  /* 0x0000b400e9007a23 */ /* 0x004fc80000010802 */
[----:B------:R2:W-:Y:S02]  /*4580*/  MUFU.EX2 R117, R0 ;  /* 0x0000000000757308 */ /* 0x0005e40000000800 */
[----:B------:R-:W-:Y:S01]  /*4590*/  HMMA.16816.F32 R36, R8, R34, R96 ;  /* 0x000000220824723c */ /* 0x000fe20000001860 */
[----:B------:R-:W5:Y:S04]  /*45a0*/  LDSM.16.MT88.4 R32, [R205+0x7100] ;  /* 0x00710000cd20783b */ /* 0x000f680000004200 */
[----:B------:R-:W-:Y:S02]  /*45b0*/  LDSM.16.MT88.4 R96, [R204+0x7900] ;  /* 0x00790000cc60783b */ /* 0x000fe40000004200 */
[----:B----4-:R-:W-:Y:S02]  /*45c0*/  F2FP.PACK_AB R8, R145, R133 ;  /* 0x000000859108723e */ /* 0x010fe400000000ff */
[----:B---3--:R-:W-:-:S02]  /*45d0*/  F2FP.PACK_AB R10, R232, R144 ;  /* 0x00000090e80a723e */ /* 0x008fc400000000ff */
[----:B-1----:R-:W-:Y:S01]  /*45e0*/  F2FP.PACK_AB R9, R118, R132 ;  /* 0x000000847609723e */ /* 0x002fe200000000ff */
[----:B--2---:R-:W-:-:S04]  /*45f0*/  FFMA.FTZ R0, R235, c[0x0][0x2d0], -R2 ;  /* 0x0000b400eb007a23 */ /* 0x004fc80000010802 */
[----:B------:R1:W2:Y:S02]  /*4600*/  MUFU.EX2 R62, R0 ;  /* 0x00000000003e7308 */ /* 0x0002a40000000800 */
[----:B-1----:R-:W-:Y:S01]  /*4610*/  FFMA.FTZ R0, R131, c[0x0][0x2d0], -R6 ;  /* 0x0000b40083007a23 */ /* 0x002fe20000010806 */
[----:B--2---:R-:W-:-:S05]  /*4620*/  F2FP.PACK_AB R11, R62, R117 ;  /* 0x000000753e0b723e */ /* 0x004fca00000000ff */
[----:B------:R1:W-:Y:S02]  /*4630*/  MUFU.EX2 R61, R0 ;  /* 0x00000000003d7308 */ /* 0x0003e40000000800 */
[C---:B------:R-:W-:Y:S08]  /*4640*/  HMMA.16816.F32 R64, R8.reuse, R26, R64 ;  /* 0x0000001a0840723c */ /* 0x040ff00000001840 */
[----:B------:R-:W-:Y:S01]  /*4650*/  HMMA.16816.F32 R128, R8, R24, R72 ;  /* 0x000000180880723c */ /* 0x000fe20000001848 */
[----:B------:R-:W-:Y:S01]  /*4660*/  LDSM.16.MT88.4 R72, [R205+0x3900] ;  /* 0x00390000cd48783b */ /* 0x000fe20000004200 */
[----:B-1----:R-:W-:Y:S01]  /*4670*/  FFMA.FTZ R0, R226, c[0x0][0x2d0], -R6 ;  /* 0x0000b400e2007a23 */ /* 0x002fe20000010806 */
[----:B------:R-:W-:Y:S01]  /*4680*/  MOV R226, R172 ;  /* 0x000000ac00e27202 */ /* 0x000fe20000000f00 */
[----:B------:R-:W-:-:S02]  /*4690*/  IMAD.MOV.U32 R172, RZ, RZ, R170 ;  /* 0x000000ffffac7224 */ /* 0x000fc400078e00aa */
[----:B------:R1:W2:Y:S01]  /*46a0*/  MUFU.EX2 R60, R0 ;  /* 0x00000000003c7308 */ /* 0x0002a20000000800 */
[----:B------:R-:W-:Y:S01]  /*46b0*/  IMAD.MOV.U32 R170, RZ, RZ, R171 ;  /* 0x000000ffffaa7224 */ /* 0x000fe200078e00ab */
[C---:B------:R-:W-:Y:S01]  /*46c0*/  HMMA.16816.F32 R68, R8.reuse, R20, R100 ;  /* 0x000000140844723c */ /* 0x040fe20000001864 */
[----:B------:R-:W-:Y:S02]  /*46d0*/  IMAD.MOV.U32 R171, RZ, RZ, R169 ;  /* 0x000000ffffab7224 */ /* 0x000fe400078e00a9 */
[----:B------:R-:W-:Y:S02]  /*46e0*/  IMAD.MOV.U32 R169, RZ, RZ, R166 ;  /* 0x000000ffffa97224 */ /* 0x000fe400078e00a6 */
[----:B------:R-:W-:Y:S01]  /*46f0*/  IMAD.MOV.U32 R166, RZ, RZ, R167 ;  /* 0x000000ffffa67224 */ /* 0x000fe200078e00a7 */
[----:B------:R-:W-:Y:S01]  /*4700*/  MOV R167, R165 ;  /* 0x000000a500a77202 */ /* 0x000fe20000000f00 */
[----:B------:R-:W-:Y:S01]  /*4710*/  IMAD.MOV.U32 R165, RZ, RZ, R161 ;  /* 0x000000ffffa57224 */ /* 0x000fe200078e00a1 */
[----:B------:R-:W-:Y:S01]  /*4720*/  HMMA.16816.F32 R20, R8, R22, R92 ;  /* 0x000000160814723c */ /* 0x000fe2000000185c */
[----:B------:R-:W-:-:S02]  /*4730*/  IMAD.MOV.U32 R161, RZ, RZ, R163 ;  /* 0x000000ffffa17224 */ /* 0x000fc400078e00a3 */
[----:B------:R-:W-:Y:S02]  /*4740*/  IMAD.MOV.U32 R163, RZ, RZ, R160 ;  /* 0x000000ffffa37224 */ /* 0x000fe400078e00a0 */
[----:B------:R-:W-:Y:S02]  /*4750*/  IMAD.MOV.U32 R228, RZ, RZ, R170 ;  /* 0x000000ffffe47224 */ /* 0x000fe400078e00aa */
[----:B-1----:R-:W-:Y:S01]  /*4760*/  FFMA.FTZ R0, R162, c[0x0][0x2d0], -R6 ;  /* 0x0000b400a2007a23 */ /* 0x002fe20000010806 */
[C---:B------:R-:W-:Y:S01]  /*4770*/  HMMA.16816.F32 R100, R8.reuse, R12, R80 ;  /* 0x0000000c0864723c */ /* 0x040fe20000001850 */
[----:B------:R-:W-:Y:S01]  /*4780*/  IMAD.MOV.U32 R162, RZ, RZ, R159 ;  /* 0x000000ffffa27224 */ /* 0x000fe200078e009f */
[----:B------:R-:W-:Y:S01]  /*4790*/  MOV R159, R125 ;  /* 0x0000007d009f7202 */ /* 0x000fe20000000f00 */
[----:B------:R1:W-:Y:S01]  /*47a0*/  MUFU.EX2 R26, R0 ;  /* 0x00000000001a7308 */ /* 0x0003e20000000800 */
[----:B------:R-:W-:Y:S01]  /*47b0*/  IMAD.MOV.U32 R229, RZ, RZ, R171 ;  /* 0x000000ffffe57224 */ /* 0x000fe200078e00ab */
[----:B------:R-:W-:Y:S01]  /*47c0*/  LDSM.16.MT88.4 R80, [R208+0x3900] ;  /* 0x00390000d050783b */ /* 0x000fe20000004200 */
[----:B------:R-:W-:Y:S01]  /*47d0*/  IMAD.MOV.U32 R227, RZ, RZ, R169 ;  /* 0x000000ffffe37224 */ /* 0x000fe200078e00a9 */
[----:B------:R-:W-:Y:S01]  /*47e0*/  MOV R169, R167 ;  /* 0x000000a700a97202 */ /* 0x000fe20000000f00 */
[----:B------:R-:W-:Y:S01]  /*47f0*/  IMAD.MOV.U32 R170, RZ, RZ, R161 ;  /* 0x000000ffffaa7224 */ /* 0x000fe200078e00a1 */
[----:B------:R-:W-:Y:S01]  /*4800*/  MOV R161, R112 ;  /* 0x0000007000a17202 */ /* 0x000fe20000000f00 */
[----:B------:R-:W-:Y:S01]  /*4810*/  IMAD.MOV.U32 R171, RZ, RZ, R165 ;  /* 0x000000ffffab7224 */ /* 0x000fe200078e00a5 */
[----:B------:R-:W-:Y:S01]  /*4820*/  HMMA.16816.F32 R120, R8, R28, R120 ;  /* 0x0000001c0878723c */ /* 0x000fe20000001878 */
[----:B------:R-:W-:Y:S01]  /*4830*/  IMAD.MOV.U32 R160, RZ, RZ, R124 ;  /* 0x000000ffffa07224 */ /* 0x000fe200078e007c */
[----:B--2---:R-:W-:Y:S01]  /*4840*/  F2FP.PACK_AB R112, R60, R61 ;  /* 0x0000003d3c70723e */ /* 0x004fe200000000ff */
[----:B------:R-:W-:-:S02]  /*4850*/  IMAD.MOV.U32 R165, RZ, RZ, R159 ;  /* 0x000000ffffa57224 */ /* 0x000fc400078e009f */
[----:B------:R-:W-:Y:S02]  /*4860*/  IMAD.MOV.U32 R167, RZ, RZ, R160 ;  /* 0x000000ffffa77224 */ /* 0x000fe400078e00a0 */
[----:B------:R-:W-:Y:S01]  /*4870*/  IMAD.MOV.U32 R160, RZ, RZ, R115 ;  /* 0x000000ffffa07224 */ /* 0x000fe200078e0073 */
[C---:B------:R-:W-:Y:S01]  /*4880*/  HMMA.16816.F32 R92, R8.reuse, R18, R88 ;  /* 0x00000012085c723c */ /* 0x040fe20000001858 */
[----:B-1----:R-:W-:Y:S01]  /*4890*/  FFMA.FTZ R0, R126, c[0x0][0x2d0], -R6 ;  /* 0x0000b4007e007a23 */ /* 0x002fe20000010806 */
[----:B------:R-:W-:Y:S01]  /*48a0*/  LDSM.16.MT88.4 R88, [R207+0x3900] ;  /* 0x00390000cf58783b */ /* 0x000fe20000004200 */
[----:B------:R-:W-:Y:S02]  /*48b0*/  IMAD.MOV.U32 R159, RZ, RZ, R113 ;  /* 0x000000ffff9f7224 */ /* 0x000fe400078e0071 */
[----:B------:R1:W-:Y:S03]  /*48c0*/  MUFU.EX2 R25, R0 ;  /* 0x0000000000197308 */ /* 0x0003e60000000800 */
[C---:B------:R-:W-:Y:S08]  /*48d0*/  HMMA.16816.F32 R28, R8.reuse, R30, R108 ;  /* 0x0000001e081c723c */ /* 0x040ff0000000186c */
[----:B------:R-:W-:Y:S01]  /*48e0*/  HMMA.16816.F32 R84, R8, R16, R84 ;  /* 0x000000100854723c */ /* 0x000fe20000001854 */
[----:B------:R-:W2:Y:S01]  /*48f0*/  LDSM.16.MT88.4 R16, [R208+0x7100] ;  /* 0x00710000d010783b */ /* 0x000ea20000004200 */
[----:B-1----:R-:W-:-:S03]  /*4900*/  FFMA.FTZ R0, R127, c[0x0][0x2d0], -R2 ;  /* 0x0000b4007f007a23 */ /* 0x002fc60000010802 */
[----:B------:R-:W-:Y:S03]  /*4910*/  LDSM.16.MT88.4 R124, [R204+0x3900] ;  /* 0x00390000cc7c783b */ /* 0x000fe60000004200 */
[C---:B------:R-:W-:Y:S01]  /*4920*/  HMMA.16816.F32 R108, R8.reuse, R14, R76 ;  /* 0x0000000e086c723c */ /* 0x040fe2000000184c */
[----:B------:R1:W-:Y:S01]  /*4930*/  MUFU.EX2 R24, R0 ;  /* 0x0000000000187308 */ /* 0x0003e20000000800 */
[----:B------:R-:W3:Y:S06]  /*4940*/  LDSM.16.MT88.4 R12, [R207+0x7100] ;  /* 0x00710000cf0c783b */ /* 0x000eec0000004200 */
[C---:B-----5:R-:W-:Y:S08]  /*4950*/  HMMA.16816.F32 R56, R8.reuse, R32, R56 ;  /* 0x000000200838723c */ /* 0x060ff00000001838 */
[----:B------:R-:W-:Y:S01]  /*4960*/  HMMA.16816.F32 R40, R8, R34, R40 ;  /* 0x000000220828723c */ /* 0x000fe20000001828 */
[----:B-1----:R-:W-:-:S04]  /*4970*/  FFMA.FTZ R0, R7, c[0x0][0x2d0], -R2 ;  /* 0x0000b40007007a23 */ /* 0x002fc80000010802 */
[----:B------:R1:W4:Y:S03]  /*4980*/  MUFU.EX2 R7, R0 ;  /* 0x0000000000077308 */ /* 0x0003260000000800 */
[C---:B--2---:R-:W-:Y:S01]  /*4990*/  HMMA.16816.F32 R48, R8.reuse, R16, R48 ;  /* 0x000000100830723c */ /* 0x044fe20000001830 */
[----:B-1----:R-:W-:Y:S01]  /*49a0*/  FFMA.FTZ R0, R226, c[0x0][0x2d0], -R2 ;  /* 0x0000b400e2007a23 */ /* 0x002fe20000010802 */
[----:B----4-:R-:W-:Y:S01]  /*49b0*/  F2FP.PACK_AB R113, R7, R24 ;  /* 0x000000180771723e */ /* 0x010fe200000000ff */
[----:B------:R-:W-:Y:S02]  /*49c0*/  IMAD.MOV.U32 R226, RZ, RZ, R172 ;  /* 0x000000ffffe27224 */ /* 0x000fe400078e00ac */
[----:B------:R-:W-:Y:S01]  /*49d0*/  FFMA.FTZ R2, R163, c[0x0][0x2d0], -R2 ;  /* 0x0000b400a3027a23 */ /* 0x000fe20000010802 */
[----:B------:R1:W-:Y:S01]  /*49e0*/  MUFU.EX2 R6, R0 ;  /* 0x0000000000067308 */ /* 0x0003e20000000800 */
[----:B------:R-:W-:Y:S01]  /*49f0*/  IMAD.MOV.U32 R172, RZ, RZ, R166 ;  /* 0x000000ffffac7224 */ /* 0x000fe200078e00a6 */
[----:B------:R-:W-:Y:S01]  /*4a00*/  HMMA.16816.F32 R52, R8, R18, R52 ;  /* 0x000000120834723c */ /* 0x000fe20000001834 */
[----:B------:R-:W-:-:S02]  /*4a10*/  IMAD.MOV.U32 R166, RZ, RZ, R162 ;  /* 0x000000ffffa67224 */ /* 0x000fc400078e00a2 */
[----:B------:R-:W-:Y:S02]  /*4a20*/  IMAD.MOV.U32 R162, RZ, RZ, R5 ;  /* 0x000000ffffa27224 */ /* 0x000fe400078e0005 */
[----:B------:R-:W-:Y:S01]  /*4a30*/  IMAD.MOV.U32 R163, RZ, RZ, R114 ;  /* 0x000000ffffa37224 */ /* 0x000fe200078e0072 */
[----:B------:R2:W4:Y:S01]  /*4a40*/  MUFU.EX2 R5, R2 ;  /* 0x0000000200057308 */ /* 0x0005220000000800 */
[----:B------:R-:W-:Y:S01]  /*4a50*/  F2FP.PACK_AB R114, R25, R26 ;  /* 0x0000001a1972723e */ /* 0x000fe200000000ff */
[----:B---3--:R-:W-:Y:S01]  /*4a60*/  HMMA.16816.F32 R44, R8, R12, R44 ;  /* 0x0000000c082c723c */ /* 0x008fe2000000182c */
[----:B-1----:R-:W-:-:S07]  /*4a70*/  FADD.FTZ R0, R228, R229 ;  /* 0x000000e5e4007221 */ /* 0x002fce0000010000 */
[----:B------:R-:W-:Y:S01]  /*4a80*/  HMMA.16816.F32 R36, R8, R14, R36 ;  /* 0x0000000e0824723c */ /* 0x000fe20000001824 */
[----:B------:R-:W-:Y:S01]  /*4a90*/  LDSM.16.MT88.4 R8, [R207+0x7900] ;  /* 0x00790000cf08783b */ /* 0x000fe20000004200 */
[----:B------:R-:W-:Y:S02]  /*4aa0*/  FADD.FTZ R0, R172, R0 ;  /* 0x00000000ac007221 */ /* 0x000fe40000010000 */
[----:B--2---:R-:W-:Y:S01]  /*4ab0*/  FADD.FTZ R2, R226, R227 ;  /* 0x000000e3e2027221 */ /* 0x004fe20000010000 */
[----:B----4-:R-:W-:Y:S01]  /*4ac0*/  F2FP.PACK_AB R115, R5, R6 ;  /* 0x000000060573723e */ /* 0x010fe200000000ff */
[----:B------:R-:W-:Y:S02]  /*4ad0*/  FADD.FTZ R0, R171, R0 ;  /* 0x00000000ab007221 */ /* 0x000fe40000010000 */
[----:B------:R-:W-:Y:S02]  /*4ae0*/  FADD.FTZ R2, R170, R2 ;  /* 0x00000002aa027221 */ /* 0x000fe40000010000 */
[----:B------:R-:W-:-:S02]  /*4af0*/  FADD.FTZ R0, R168, R0 ;  /* 0x00000000a8007221 */ /* 0x000fc40000010000 */
[----:B------:R-:W-:Y:S01]  /*4b00*/  FADD.FTZ R2, R169, R2 ;  /* 0x00000002a9027221 */ /* 0x000fe20000010000 */
[C---:B------:R-:W-:Y:S01]  /*4b10*/  HMMA.16816.F32 R76, R112.reuse, R80, R84 ;  /* 0x00000050704c723c */ /* 0x040fe20000001854 */
[----:B------:R-:W-:Y:S02]  /*4b20*/  FADD.FTZ R0, R167, R0 ;  /* 0x00000000a7007221 */ /* 0x000fe40000010000 */
[----:B------:R-:W-:Y:S02]  /*4b30*/  FADD.FTZ R2, R166, R2 ;  /* 0x00000002a6027221 */ /* 0x000fe40000010000 */
[----:B------:R-:W-:Y:S02]  /*4b40*/  FADD.FTZ R0, R161, R0 ;  /* 0x00000000a1007221 */ /* 0x000fe40000010000 */
[----:B------:R-:W-:Y:S01]  /*4b50*/  FADD.FTZ R2, R165, R2 ;  /* 0x00000002a5027221 */ /* 0x000fe20000010000 */
[----:B------:R-:W-:Y:S01]  /*4b60*/  HMMA.16816.F32 R84, R112, R88, R100 ;  /* 0x000000587054723c */ /* 0x000fe20000001864 */
[----:B------:R-:W-:-:S02]  /*4b70*/  FADD.FTZ R0, R162, R0 ;  /* 0x00000000a2007221 */ /* 0x000fc40000010000 */
[----:B------:R-:W-:Y:S02]  /*4b80*/  FADD.FTZ R2, R163, R2 ;  /* 0x00000002a3027221 */ /* 0x000fe40000010000 */
[----:B------:R-:W-:Y:S02]  /*4b90*/  FADD.FTZ R0, R159, R0 ;  /* 0x000000009f007221 */ /* 0x000fe40000010000 */
[----:B------:R-:W-:Y:S01]  /*4ba0*/  FADD.FTZ R2, R160, R2 ;  /* 0x00000002a0027221 */ /* 0x000fe20000010000 */
[----:B------:R-:W-:Y:S01]  /*4bb0*/  HMMA.16816.F32 R88, R112, R90, R108 ;  /* 0x0000005a7058723c */ /* 0x000fe2000000186c */
[----:B------:R-:W-:Y:S01]  /*4bc0*/  FADD.FTZ R0, R251, R0 ;  /* 0x00000000fb007221 */ /* 0x000fe20000010000 */
[----:B------:R-:W1:Y:S01]  /*4bd0*/  LDSM.16.MT88.4 R108, [R208+0x7900] ;  /* 0x00790000d06c783b */ /* 0x000e620000004200 */
        /* <DEDUP_REMOVED lines=13> */
[----:B------:R-:W-:Y:S03]  /*4cb0*/  HMMA.16816.F32 R120, R112, R124, R120 ;  /* 0x0000007c7078723c */ /* 0x000fe60000001878 */
        /* <DEDUP_REMOVED lines=13> */
[----:B-1----:R-:W-:Y:S01]  /*4d90*/  HMMA.16816.F32 R128, R112, R108, R48 ;  /* 0x0000006c7080723c */ /* 0x002fe20000001830 */
        /* <DEDUP_REMOVED lines=29> */
[C---:B------:R-:W-:Y:S08]  /*4f70*/  HMMA.16816.F32 R132, R112.reuse, R8, R44 ;  /* 0x000000087084723c */ /* 0x040ff0000000182c */
[----:B------:R-:W-:Y:S01]  /*4f80*/  HMMA.16816.F32 R112, R112, R10, R36 ;  /* 0x0000000a7070723c */ /* 0x000fe20000001824 */
[----:B------:R-:W-:Y:S07]  /*4f90*/  @!P1 BRA `(.L_x_2) ;  /* 0x0000354000009947 */ /* 0x000fee0003800000 */
[----:B------:R-:W-:Y:S01]  /*4fa0*/  IADD3 R235, P1, R246, 0x40, RZ ;  /* 0x00000040f6eb7810 */ /* 0x000fe20007f3e0ff */
[----:B------:R-:W-:Y:S01]  /*4fb0*/  UIADD3 UR12, UP0, UR16, 0x80, URZ ;  /* 0x00000080100c7890 */ /* 0x000fe2000ff1e03f */
[----:B------:R-:W-:Y:S01]  /*4fc0*/  IADD3 R237, P2, R244, 0x40, RZ ;  /* 0x00000040f4ed7810 */ /* 0x000fe20007f5e0ff */
[----:B------:R-:W-:Y:S01]  /*4fd0*/  IMAD.MOV.U32 R118, RZ, RZ, R3 ;  /* 0x000000ffff767224 */ /* 0x000fe200078e0003 */
[----:B------:R-:W-:Y:S01]  /*4fe0*/  MOV R117, R116 ;  /* 0x0000007400757202 */ /* 0x000fe20000000f00 */
[----:B------:R-:W-:Y:S01]  /*4ff0*/  IMAD.SHL.U32 R226, R249, 0x2, RZ ;  /* 0x00000002f9e27824 */ /* 0x000fe200078e00ff */
[----:B------:R-:W-:Y:S01]  /*5000*/  IADD3.X R236, RZ, R241, RZ, P2, !PT ;  /* 0x000000f1ffec7210 */ /* 0x000fe200017fe4ff */
[----:B------:R-:W-:Y:S01]  /*5010*/  IMAD.X R234, RZ, RZ, R243, P1 ;  /* 0x000000ffffea7224 */ /* 0x000fe200008e06f3 */
[----:B------:R-:W-:-:S02]  /*5020*/  UMOV UR13, 0x6 ;  /* 0x00000006000d7882 */ /* 0x000fc40000000000 */
[----:B------:R-:W-:Y:S02]  /*5030*/  ULDC.64 UR6, c[0x0][0x208] ;  /* 0x0000820000067ab9 */ /* 0x000fe40000000a00 */
[----:B------:R-:W-:Y:S02]  /*5040*/  ULEA.HI.SX32 UR18, UR18, 0xfffffffe, 0x19 ;  /* 0xfffffffe12127891 */ /* 0x000fe4000f8fca3f */
[----:B------:R-:W-:Y:S02]  /*5050*/  USHF.L.U64.HI UR15, UR6, UR13, UR7 ;  /* 0x0000000d060f7299 */ /* 0x000fe40008010207 */
[----:B------:R-:W-:Y:S02]  /*5060*/  USHF.L.U32 UR16, UR6, 0x6, URZ ;  /* 0x0000000606107899 */ /* 0x000fe4000800063f */
[----:B------:R-:W-:Y:S02]  /*5070*/  UIADD3.X UR11, URZ, UR11, URZ, UP0, !UPT ;  /* 0x0000000b3f0b7290 */ /* 0x000fe400087fe43f */
[----:B------:R-:W-:-:S02]  /*5080*/  ULDC.64 UR4, c[0x0][0x1e0] ;  /* 0x0000780000047ab9 */ /* 0x000fc40000000a00 */
.L_x_3:
[----:B------:R-:W-:Y:S04]  /*5090*/  DEPBAR.LE SB0, 0x0 ;  /* 0x000080000000791a */ /* 0x000fe80000000000 */
[----:B------:R-:W-:Y:S01]  /*50a0*/  BAR.SYNC.DEFER_BLOCKING 0x0 ;  /* 0x0000000000007b1d */ /* 0x000fe20000010000 */
[----:B------:R-:W-:Y:S02]  /*50b0*/  USHF.R.S32.HI UR8, URZ, 0x1f, UR18 ;  /* 0x0000001f3f087899 */ /* 0x000fe40008011412 */
[----:B------:R-:W-:Y:S02]  /*50c0*/  UIMAD.WIDE.U32 UR24, UR18, UR6, URZ ;  /* 0x00000006121872a5 */ /* 0x000fe4000f8e003f */
[----:B------:R-:W-:Y:S02]  /*50d0*/  UIMAD UR8, UR8, UR6, URZ ;  /* 0x00000006080872a4 */ /* 0x000fe4000f8e023f */
[----:B------:R-:W-:Y:S02]  /*50e0*/  USHF.L.U32 UR9, UR24, 0x7, URZ ;  /* 0x0000000718097899 */ /* 0x000fe4000800063f */
[----:B------:R-:W-:Y:S02]  /*50f0*/  UIMAD UR8, UR18, UR7, UR8 ;  /* 0x00000007120872a4 */ /* 0x000fe4000f8e0208 */
[----:B------:R-:W-:Y:S02]  /*5100*/  UISETP.GT.AND UP1, UPT, UR18, URZ, UPT ;  /* 0x0000003f1200728c */ /* 0x000fe4000bf24270 */
[----:B------:R-:W-:Y:S01]  /*5110*/  UIADD3 UR8, UR25, UR8, URZ ;  /* 0x0000000819087290 */ /* 0x000fe2000fffe03f */
[----:B------:R-:W-:Y:S01]  /*5120*/  IADD3 R2, P2, R237, UR9, RZ ;  /* 0x00000009ed027c10 */ /* 0x000fe2000ff5e0ff */
[----:B------:R-:W-:Y:S01]  /*5130*/  UIADD3 UR18, UR18, -0x1, URZ ;  /* 0xffffffff12127890 */ /* 0x000fe2000fffe03f */
[----:B------:R-:W-:Y:S01]  /*5140*/  IADD3 R0, P5, R244, UR9, RZ ;  /* 0x00000009f4007c10 */ /* 0x000fe2000ffbe0ff */
[----:B------:R-:W-:Y:S01]  /*5150*/  USHF.L.U64.HI UR8, UR24, 0x7, UR8 ;  /* 0x0000000718087899 */ /* 0x000fe20008010208 */
[----:B------:R-:W-:Y:S02]  /*5160*/  LEA R194, P1, R2, c[0x0][0x1f8], 0x1 ;  /* 0x00007e0002c27a11 */ /* 0x000fe400078208ff */
[----:B------:R-:W-:Y:S02]  /*5170*/  LEA R192, P4, R0, c[0x0][0x1f8], 0x1 ;  /* 0x00007e0000c07a11 */ /* 0x000fe400078808ff */
[----:B------:R-:W-:Y:S01]  /*5180*/  @UP1 USHF.L.U32 UR10, UR4, 0x6, URZ ;  /* 0x00000006040a1899 */ /* 0x000fe2000800063f */
[----:B------:R-:W-:Y:S01]  /*5190*/  IADD3.X R60, R236, UR8, RZ, P2, !PT ;  /* 0x00000008ec3c7c10 */ /* 0x000fe200097fe4ff */
[----:B------:R-:W1:Y:S01]  /*51a0*/  LDSM.16.M88.4 R8, [R119+0x8100] ;  /* 0x008100007708783b */ /* 0x000e620000000200 */
[----:B------:R-:W-:Y:S01]  /*51b0*/  IADD3.X R3, R241, UR8, RZ, P5, !PT ;  /* 0x00000008f1037c10 */ /* 0x000fe2000affe4ff */
[----:B------:R-:W-:Y:S01]  /*51c0*/  @UP1 USHF.L.U64.HI UR17, UR4, UR13, UR5 ;  /* 0x0000000d04111299 */ /* 0x000fe20008010205 */
[----:B------:R-:W-:Y:S01]  /*51d0*/  LEA.HI.X R195, R2, c[0x0][0x1fc], R60, 0x1, P1 ;  /* 0x00007f0002c37a11 */ /* 0x000fe200008f0c3c */
[----:B------:R-:W-:Y:S01]  /*51e0*/  @UP1 UIMAD.WIDE.U32 UR24, UR18, UR4, URZ ;  /* 0x00000004121812a5 */ /* 0x000fe2000f8e003f */
[----:B------:R-:W-:Y:S01]  /*51f0*/  LEA.HI.X R193, R0, c[0x0][0x1fc], R3, 0x1, P4 ;  /* 0x00007f0000c17a11 */ /* 0x000fe200020f0c03 */
[----:B------:R-:W-:Y:S01]  /*5200*/  @UP1 USHF.R.S32.HI UR9, URZ, 0x1f, UR18 ;  /* 0x0000001f3f091899 */ /* 0x000fe20008011412 */
[----:B------:R-:W-:Y:S01]  /*5210*/  IADD3 R2, P1, R192, UR16, RZ ;  /* 0x00000010c0027c10 */ /* 0x000fe2000ff3e0ff */
[----:B------:R-:W2:Y:S01]  /*5220*/  LDSM.16.M88.4 R16, [R119+0x8900] ;  /* 0x008900007710783b */ /* 0x000ea20000000200 */
[----:B------:R-:W-:Y:S02]  /*5230*/  @UP1 USHF.L.U32 UR8, UR24, 0x7, URZ ;  /* 0x0000000718081899 */ /* 0x000fe4000800063f */
[----:B------:R-:W-:Y:S01]  /*5240*/  IADD3.X R3, R193, UR15, RZ, P1, !PT ;  /* 0x0000000fc1037c10 */ /* 0x000fe20008ffe4ff */
[----:B------:R-:W-:Y:S04]  /*5250*/  @UP1 UIMAD UR9, UR9, UR4, URZ ;  /* 0x00000004090912a4 */ /* 0x000fe8000f8e023f */
[----:B------:R-:W3:Y:S01]  /*5260*/  LDSM.16.M88.4 R24, [R119+0x9100] ;  /* 0x009100007718783b */ /* 0x000ee20000000200 */
[----:B------:R-:W-:Y:S04]  /*5270*/  @UP1 UIMAD UR9, UR18, UR5, UR9 ;  /* 0x00000005120912a4 */ /* 0x000fe8000f8e0209 */
[----:B------:R-:W-:Y:S03]  /*5280*/  @UP1 UIADD3 UR9, UR25, UR9, URZ ;  /* 0x0000000919091290 */ /* 0x000fe6000fffe03f */
[----:B------:R-:W4:Y:S01]  /*5290*/  LDSM.16.M88.4 R32, [R119+0x9900] ;  /* 0x009900007720783b */ /* 0x000f220000000200 */
[----:B------:R-:W-:Y:S07]  /*52a0*/  @UP1 USHF.L.U64.HI UR9, UR24, 0x7, UR9 ;  /* 0x0000000718091899 */ /* 0x000fee0008010209 */
[----:B------:R-:W5:Y:S01]  /*52b0*/  LDSM.16.M88.4 R40, [R119+0xa100] ;  /* 0x00a100007728783b */ /* 0x000f620000000200 */
[C---:B-1----:R-:W-:Y:S07]  /*52c0*/  HMMA.16816.F32 R4, R136.reuse, R8, RZ ;  /* 0x000000088804723c */ /* 0x042fee00000018ff */
[----:B------:R-:W1:Y:S01]  /*52d0*/  LDSM.16.M88.4 R48, [R119+0xa900] ;  /* 0x00a900007730783b */ /* 0x000e620000000200 */
[C---:B------:R-:W-:Y:S07]  /*52e0*/  HMMA.16816.F32 R8, R136.reuse, R10, RZ ;  /* 0x0000000a8808723c */ /* 0x040fee00000018ff */
[----:B------:R-:W1:Y:S01]  /*52f0*/  LDSM.16.M88.4 R56, [R119+0xb100] ;  /* 0x00b100007738783b */ /* 0x000e620000000200 */
[C---:B--2---:R-:W-:Y:S07]  /*5300*/  HMMA.16816.F32 R12, R136.reuse, R16, RZ ;  /* 0x00000010880c723c */ /* 0x044fee00000018ff */
[----:B------:R-:W2:Y:S01]  /*5310*/  LDSM.16.M88.4 R64, [R119+0xb900] ;  /* 0x00b900007740783b */ /* 0x000ea20000000200 */
[C---:B------:R-:W-:Y:S07]  /*5320*/  HMMA.16816.F32 R16, R136.reuse, R18, RZ ;  /* 0x000000128810723c */ /* 0x040fee00000018ff */
[----:B------:R-:W1:Y:S01]  /*5330*/  LDSM.16.M88.4 R144, [R210] ;  /* 0x00000000d290783b */ /* 0x000e620000000200 */
[C---:B---3--:R-:W-:Y:S07]  /*5340*/  HMMA.16816.F32 R20, R136.reuse, R24, RZ ;  /* 0x000000188814723c */ /* 0x048fee00000018ff */
[----:B------:R-:W3:Y:S01]  /*5350*/  LDSM.16.M88.4 R148, [R225] ;  /* 0x00000000e194783b */ /* 0x000ee20000000200 */
[C---:B------:R-:W-:Y:S07]  /*5360*/  HMMA.16816.F32 R24, R136.reuse, R26, RZ ;  /* 0x0000001a8818723c */ /* 0x040fee00000018ff */
[----:B------:R-:W2:Y:S01]  /*5370*/  LDSM.16.M88.4 R152, [R224] ;  /* 0x00000000e098783b */ /* 0x000ea20000000200 */
[C---:B----4-:R-:W-:Y:S07]  /*5380*/  HMMA.16816.F32 R28, R136.reuse, R32, RZ ;  /* 0x00000020881c723c */ /* 0x050fee00000018ff */
[----:B------:R-:W4:Y:S01]  /*5390*/  LDSM.16.M88.4 R156, [R223] ;  /* 0x00000000df9c783b */ /* 0x000f220000000200 */
[C---:B------:R-:W-:Y:S07]  /*53a0*/  HMMA.16816.F32 R32, R136.reuse, R34, RZ ;  /* 0x000000228820723c */ /* 0x040fee00000018ff */
[----:B------:R-:W2:Y:S01]  /*53b0*/  LDSM.16.M88.4 R160, [R222] ;  /* 0x00000000dea0783b */ /* 0x000ea20000000200 */
[C---:B-----5:R-:W-:Y:S07]  /*53c0*/  HMMA.16816.F32 R36, R136.reuse, R40, RZ ;  /* 0x000000288824723c */ /* 0x060fee00000018ff */
[----:B------:R-:W5:Y:S01]  /*53d0*/  LDSM.16.M88.4 R164, [R221] ;  /* 0x00000000dda4783b */ /* 0x000f620000000200 */
[C---:B------:R-:W-:Y:S07]  /*53e0*/  HMMA.16816.F32 R40, R136.reuse, R42, RZ ;  /* 0x0000002a8828723c */ /* 0x040fee00000018ff */
[----:B------:R-:W3:Y:S01]  /*53f0*/  LDSM.16.M88.4 R168, [R220] ;  /* 0x00000000dca8783b */ /* 0x000ee20000000200 */
[C---:B-1----:R-:W-:Y:S07]  /*5400*/  HMMA.16816.F32 R44, R136.reuse, R48, RZ ;  /* 0x00000030882c723c */ /* 0x042fee00000018ff */
[----:B------:R-:W1:Y:S01]  /*5410*/  LDSM.16.M88.4 R172, [R219] ;  /* 0x00000000dbac783b */ /* 0x000e620000000200 */
[C---:B------:R-:W-:Y:S07]  /*5420*/  HMMA.16816.F32 R48, R136.reuse, R50, RZ ;  /* 0x000000328830723c */ /* 0x040fee00000018ff */
[----:B------:R-:W-:Y:S01]  /*5430*/  @!PT LDS RZ, [RZ] ;  /* 0x00000000fffff984 */ /* 0x000fe20000000800 */
[----:B------:R-:W-:Y:S01]  /*5440*/  @!PT LDS RZ, [RZ] ;  /* 0x00000000fffff984 */ /* 0x000fe20000000800 */
[----:B------:R-:W-:Y:S01]  /*5450*/  @!PT LDS RZ, [RZ] ;  /* 0x00000000fffff984 */ /* 0x000fe20000000800 */
[----:B------:R3:W-:Y:S01]  /*5460*/  LDGSTS.E.BYPASS.LTC128B.128 [R226+0x100], [R192.64], !P3 ;  /* 0x00100000c0e27fae */ /* 0x0007e2000d901d56 */
[C---:B------:R-:W-:Y:S07]  /*5470*/  HMMA.16816.F32 R52, R136.reuse, R56, RZ ;  /* 0x000000388834723c */ /* 0x040fee00000018ff */
[----:B------:R1:W-:Y:S01]  /*5480*/  LDGSTS.E.BYPASS.LTC128B.128 [R226+0x4100], [R194.64], !P0 ;  /* 0x04100000c2e27fae */ /* 0x0003e2000c101d56 */
[C---:B------:R-:W-:Y:S07]  /*5490*/  HMMA.16816.F32 R56, R136.reuse, R58, RZ ;  /* 0x0000003a8838723c */ /* 0x040fee00000018ff */
[----:B------:R4:W-:Y:S01]  /*54a0*/  LDGSTS.E.BYPASS.LTC128B.128 [R226+0x1100], [R2.64], !P3 ;  /* 0x0110000002e27fae */ /* 0x0009e2000d901d56 */
[C---:B--2---:R-:W-:Y:S07]  /*54b0*/  HMMA.16816.F32 R60, R136.reuse, R64, RZ ;  /* 0x00000040883c723c */ /* 0x044fee00000018ff */
[----:B------:R4:W-:Y:S01]  /*54c0*/  LDGSTS.E.BYPASS.LTC128B.128 [R226+0x5100], [R2.64+0x80], !P0 ;  /* 0x0510008002e27fae */ /* 0x0009e2000c101d56 */
[C---:B---3--:R-:W-:Y:S01]  /*54d0*/  IADD3 R192, P1, R2.reuse, UR16, RZ ;  /* 0x0000001002c07c10 */ /* 0x048fe2000ff3e0ff */
[----:B------:R-:W-:Y:S03]  /*54e0*/  HMMA.16816.F32 R64, R136, R66, RZ ;  /* 0x000000428840723c */ /* 0x000fe600000018ff */
[C---:B------:R-:W-:Y:S02]  /*54f0*/  IADD3.X R193, R3.reuse, UR15, RZ, P1, !PT ;  /* 0x0000000f03c17c10 */ /* 0x040fe40008ffe4ff */
[----:B-1----:R-:W-:Y:S03]  /*5500*/  IADD3 R194, P4, R2, UR12, RZ ;  /* 0x0000000c02c27c10 */ /* 0x002fe6000ff9e0ff */
[----:B------:R1:W-:Y:S01]  /*5510*/  LDGSTS.E.BYPASS.LTC128B.128 [R226+0x2100], [R192.64], !P3 ;  /* 0x02100000c0e27fae */ /* 0x0003e2000d901d56 */
[C---:B------:R-:W-:Y:S05]  /*5520*/  HMMA.16816.F32 R4, R140.reuse, R144, R4 ;  /* 0x000000908c04723c */ /* 0x040fea0000001804 */
[----:B------:R-:W-:Y:S02]  /*5530*/  IADD3.X R195, R3, UR11, RZ, P4, !PT ;  /* 0x0000000b03c37c10 */ /* 0x000fe4000a7fe4ff */
[C---:B------:R-:W-:Y:S01]  /*5540*/  IADD3 R144, P2, R192.reuse, UR16, RZ ;  /* 0x00000010c0907c10 */ /* 0x040fe2000ff5e0ff */
[C---:B------:R-:W-:Y:S02]  /*5550*/  HMMA.16816.F32 R8, R140.reuse, R146, R8 ;  /* 0x000000928c08723c */ /* 0x040fe40000001808 */
[----:B------:R1:W-:Y:S02]  /*5560*/  LDGSTS.E.BYPASS.LTC128B.128 [R226+0x6100], [R194.64], !P0 ;  /* 0x06100000c2e27fae */ /* 0x0003e4000c101d56 */
[C---:B------:R-:W-:Y:S02]  /*5570*/  IADD3.X R145, R193.reuse, UR15, RZ, P2, !PT ;  /* 0x0000000fc1917c10 */ /* 0x040fe400097fe4ff */
[----:B----4-:R-:W-:Y:S02]  /*5580*/  IADD3 R2, P1, R192, UR12, RZ ;  /* 0x0000000cc0027c10 */ /* 0x010fe4000ff3e0ff */
[C---:B------:R-:W-:Y:S02]  /*5590*/  HMMA.16816.F32 R12, R140.reuse, R148, R12 ;  /* 0x000000948c0c723c */ /* 0x040fe4000000180c */
[----:B------:R2:W-:Y:S02]  /*55a0*/  LDGSTS.E.BYPASS.LTC128B.128 [R226+0x3100], [R144.64], !P3 ;  /* 0x0310000090e27fae */ /* 0x0005e4000d901d56 */
[----:B------:R-:W-:Y:S02]  /*55b0*/  IADD3.X R3, R193, UR11, RZ, P1, !PT ;  /* 0x0000000bc1037c10 */ /* 0x000fe40008ffe4ff */
[----:B------:R-:W-:Y:S02]  /*55c0*/  PLOP3.LUT P1, PT, PT, PT, UP1, 0x80, 0x0 ;  /* 0x000000000000781c */ /* 0x000fe40003f2f018 */
[C---:B------:R-:W-:Y:S02]  /*55d0*/  HMMA.16816.F32 R16, R140.reuse, R150, R16 ;  /* 0x000000968c10723c */ /* 0x040fe40000001810 */
[----:B------:R3:W-:Y:S06]  /*55e0*/  LDGSTS.E.BYPASS.LTC128B.128 [R226+0x7100], [R2.64], !P0 ;  /* 0x0710000002e27fae */ /* 0x0007ec000c101d56 */
[C---:B------:R-:W-:Y:S02]  /*55f0*/  HMMA.16816.F32 R20, R140.reuse, R152, R20 ;  /* 0x000000988c14723c */ /* 0x040fe40000001814 */
[----:B------:R-:W-:Y:S06]  /*5600*/  LDSM.16.M88.4 R148, [R209+0x8900] ;  /* 0x00890000d194783b */ /* 0x000fec0000000200 */
[C---:B------:R-:W-:Y:S02]  /*5610*/  HMMA.16816.F32 R24, R140.reuse, R154, R24 ;  /* 0x0000009a8c18723c */ /* 0x040fe40000001818 */
[----:B------:R-:W0:Y:S06]  /*5620*/  LDGDEPBAR ;  /* 0x00000000000079af */ /* 0x000e2c0000000000 */
[C---:B------:R-:W-:Y:S02]  /*5630*/  HMMA.16816.F32 R28, R140.reuse, R156, R28 ;  /* 0x0000009c8c1c723c */ /* 0x040fe4000000181c */
[----:B--2---:R-:W2:Y:S06]  /*5640*/  LDSM.16.M88.4 R144, [R209+0x8100] ;  /* 0x00810000d190783b */ /* 0x004eac0000000200 */
[C---:B------:R-:W-:Y:S02]  /*5650*/  HMMA.16816.F32 R32, R140.reuse, R158, R32 ;  /* 0x0000009e8c20723c */ /* 0x040fe40000001820 */
[----:B------:R-:W4:Y:S06]  /*5660*/  LDSM.16.M88.4 R152, [R209+0x9100] ;  /* 0x00910000d198783b */ /* 0x000f2c0000000200 */
[C---:B------:R-:W-:Y:S02]  /*5670*/  HMMA.16816.F32 R36, R140.reuse, R160, R36 ;  /* 0x000000a08c24723c */ /* 0x040fe40000001824 */
[----:B------:R-:W2:Y:S06]  /*5680*/  LDSM.16.M88.4 R156, [R209+0x9900] ;  /* 0x00990000d19c783b */ /* 0x000eac0000000200 */
[C---:B------:R-:W-:Y:S02]  /*5690*/  HMMA.16816.F32 R40, R140.reuse, R162, R40 ;  /* 0x000000a28c28723c */ /* 0x040fe40000001828 */
[----:B------:R-:W-:Y:S06]  /*56a0*/  LDSM.16.M88.4 R160, [R209+0xb900] ;  /* 0x00b90000d1a0783b */ /* 0x000fec0000000200 */
[C---:B-----5:R-:W-:Y:S02]  /*56b0*/  HMMA.16816.F32 R44, R140.reuse, R164, R44 ;  /* 0x000000a48c2c723c */ /* 0x060fe4000000182c */
[----:B-1----:R-:W-:Y:S06]  /*56c0*/  LDSM.16.M88.4 R192, [R217] ;  /* 0x00000000d9c0783b */ /* 0x002fec0000000200 */
[C---:B------:R-:W-:Y:S02]  /*56d0*/  HMMA.16816.F32 R48, R140.reuse, R166, R48 ;  /* 0x000000a68c30723c */ /* 0x040fe40000001830 */
[----:B------:R-:W-:Y:S06]  /*56e0*/  LDSM.16.M88.4 R164, [R206] ;  /* 0x00000000cea4783b */ /* 0x000fec0000000200 */
[C---:B------:R-:W-:Y:S08]  /*56f0*/  HMMA.16816.F32 R52, R140.reuse, R168, R52 ;  /* 0x000000a88c34723c */ /* 0x040ff00000001834 */
[C---:B------:R-:W-:Y:S01]  /*5700*/  HMMA.16816.F32 R56, R140.reuse, R170, R56 ;  /* 0x000000aa8c38723c */ /* 0x040fe20000001838 */
[----:B------:R-:W-:Y:S07]  /*5710*/  LDSM.16.M88.4 R168, [R206+0x800] ;  /* 0x00080000cea8783b */ /* 0x000fee0000000200 */
[C---:B------:R-:W-:Y:S08]  /*5720*/  HMMA.16816.F32 R60, R140.reuse, R172, R60 ;  /* 0x000000ac8c3c723c */ /* 0x040ff0000000183c */
[----:B------:R-:W-:Y:S01]  /*5730*/  HMMA.16816.F32 R64, R140, R174, R64 ;  /* 0x000000ae8c40723c */ /* 0x000fe20000001840 */
[----:B------:R-:W-:Y:S07]  /*5740*/  LDSM.16.M88.4 R172, [R218] ;  /* 0x00000000daac783b */ /* 0x000fee0000000200 */
[C---:B--2---:R-:W-:Y:S08]  /*5750*/  HMMA.16816.F32 R4, R176.reuse, R144, R4 ;  /* 0x00000090b004723c */ /* 0x044ff00000001804 */
[C---:B------:R-:W-:Y:S01]  /*5760*/  HMMA.16816.F32 R8, R176.reuse, R146, R8 ;  /* 0x00000092b008723c */ /* 0x040fe20000001808 */
[----:B------:R-:W1:Y:S07]  /*5770*/  LDSM.16.M88.4 R144, [R209+0xa100] ;  /* 0x00a10000d190783b */ /* 0x000e6e0000000200 */
[C---:B------:R-:W-:Y:S08]  /*5780*/  HMMA.16816.F32 R12, R176.reuse, R148, R12 ;  /* 0x00000094b00c723c */ /* 0x040ff0000000180c */
[C---:B------:R-:W-:Y:S01]  /*5790*/  HMMA.16816.F32 R16, R176.reuse, R150, R16 ;  /* 0x00000096b010723c */ /* 0x040fe20000001810 */
[----:B------:R-:W2:Y:S07]  /*57a0*/  LDSM.16.M88.4 R148, [R209+0xa900] ;  /* 0x00a90000d194783b */ /* 0x000eae0000000200 */
[C---:B----4-:R-:W-:Y:S08]  /*57b0*/  HMMA.16816.F32 R20, R176.reuse, R152, R20 ;  /* 0x00000098b014723c */ /* 0x050ff00000001814 */
[C---:B------:R-:W-:Y:S01]  /*57c0*/  HMMA.16816.F32 R24, R176.reuse, R154, R24 ;  /* 0x0000009ab018723c */ /* 0x040fe20000001818 */
[----:B------:R-:W4:Y:S07]  /*57d0*/  LDSM.16.M88.4 R152, [R209+0xb100] ;  /* 0x00b10000d198783b */ /* 0x000f2e0000000200 */
[C---:B------:R-:W-:Y:S08]  /*57e0*/  HMMA.16816.F32 R28, R176.reuse, R156, R28 ;  /* 0x0000009cb01c723c */ /* 0x040ff0000000181c */
[C---:B------:R-:W-:Y:S01]  /*57f0*/  HMMA.16816.F32 R32, R176.reuse, R158, R32 ;  /* 0x0000009eb020723c */ /* 0x040fe20000001820 */
[----:B------:R-:W5:Y:S07]  /*5800*/  LDSM.16.M88.4 R156, [R206+0x1000] ;  /* 0x00100000ce9c783b */ /* 0x000f6e0000000200 */
[C---:B-1----:R-:W-:Y:S08]  /*5810*/  HMMA.16816.F32 R36, R176.reuse, R144, R36 ;  /* 0x00000090b024723c */ /* 0x042ff00000001824 */
[C---:B------:R-:W-:Y:S01]  /*5820*/  HMMA.16816.F32 R40, R176.reuse, R146, R40 ;  /* 0x00000092b028723c */ /* 0x040fe20000001828 */
[----:B------:R-:W1:Y:S07]  /*5830*/  LDSM.16.M88.4 R144, [R206+0x1800] ;  /* 0x00180000ce90783b */ /* 0x000e6e0000000200 */
[C---:B--2---:R-:W-:Y:S08]  /*5840*/  HMMA.16816.F32 R44, R176.reuse, R148, R44 ;  /* 0x00000094b02c723c */ /* 0x044ff0000000182c */
[C---:B------:R-:W-:Y:S01]  /*5850*/  HMMA.16816.F32 R48, R176.reuse, R150, R48 ;  /* 0x00000096b030723c */ /* 0x040fe20000001830 */
[----:B------:R-:W2:Y:S07]  /*5860*/  LDSM.16.M88.4 R148, [R206+0x2000] ;  /* 0x00200000ce94783b */ /* 0x000eae0000000200 */
[C---:B----4-:R-:W-:Y:S08]  /*5870*/  HMMA.16816.F32 R52, R176.reuse, R152, R52 ;  /* 0x00000098b034723c */ /* 0x050ff00000001834 */
[C---:B------:R-:W-:Y:S01]  /*5880*/  HMMA.16816.F32 R56, R176.reuse, R154, R56 ;  /* 0x0000009ab038723c */ /* 0x040fe20000001838 */
[----:B------:R-:W4:Y:S07]  /*5890*/  LDSM.16.M88.4 R152, [R206+0x2800] ;  /* 0x00280000ce98783b */ /* 0x000f2e0000000200 */
[C---:B------:R-:W-:Y:S08]  /*58a0*/  HMMA.16816.F32 R60, R176.reuse, R160, R60 ;  /* 0x000000a0b03c723c */ /* 0x040ff0000000183c */
[----:B------:R-:W-:Y:S01]  /*58b0*/  HMMA.16816.F32 R64, R176, R162, R64 ;  /* 0x000000a2b040723c */ /* 0x000fe20000001840 */
[----:B------:R-:W1:Y:S07]  /*58c0*/  LDSM.16.M88.4 R160, [R206+0x3000] ;  /* 0x00300000cea0783b */ /* 0x000e6e0000000200 */
[C---:B------:R-:W-:Y:S08]  /*58d0*/  HMMA.16816.F32 R4, R180.reuse, R164, R4 ;  /* 0x000000a4b404723c */ /* 0x040ff00000001804 */
[C---:B------:R-:W-:Y:S01]  /*58e0*/  HMMA.16816.F32 R8, R180.reuse, R166, R8 ;  /* 0x000000a6b408723c */ /* 0x040fe20000001808 */
[----:B------:R-:W-:Y:S07]  /*58f0*/  LDSM.16.M88.4 R164, [R119+0xd900] ;  /* 0x00d9000077a4783b */ /* 0x000fee0000000200 */
[C---:B------:R-:W-:Y:S08]  /*5900*/  HMMA.16816.F32 R12, R180.reuse, R168, R12 ;  /* 0x000000a8b40c723c */ /* 0x040ff0000000180c */
[C---:B------:R-:W-:Y:S01]  /*5910*/  HMMA.16816.F32 R16, R180.reuse, R170, R16 ;  /* 0x000000aab410723c */ /* 0x040fe20000001810 */
[----:B------:R-:W-:Y:S07]  /*5920*/  LDSM.16.M88.4 R168, [R119+0xe100] ;  /* 0x00e1000077a8783b */ /* 0x000fee0000000200 */
[C---:B-----5:R-:W-:Y:S08]  /*5930*/  HMMA.16816.F32 R20, R180.reuse, R156, R20 ;  /* 0x0000009cb414723c */ /* 0x060ff00000001814 */
        /* <DEDUP_REMOVED lines=12> */
[C---:B------:R-:W-:Y:S01]  /*5a00*/  HMMA.16816.F32 R56, R180.reuse, R162, R56 ;  /* 0x000000a2b438723c */ /* 0x040fe20000001838 */
[----:B------:R-:W3:Y:S07]  /*5a10*/  LDSM.16.M88.4 R160, [R119+0xe900] ;  /* 0x00e9000077a0783b */ /* 0x000eee0000000200 */
[C---:B-----5:R-:W-:Y:S08]  /*5a20*/  HMMA.16816.F32 R60, R180.reuse, R156, R60 ;  /* 0x0000009cb43c723c */ /* 0x060ff0000000183c */
[----:B------:R-:W-:Y:S01]  /*5a30*/  HMMA.16816.F32 R64, R180, R158, R64 ;  /* 0x0000009eb440723c */ /* 0x000fe20000001840 */
[----:B------:R-:W-:Y:S07]  /*5a40*/  LDSM.16.M88.4 R156, [R119+0xf900] ;  /* 0x00f90000779c783b */ /* 0x000fee0000000200 */
[C---:B-1----:R-:W-:Y:S08]  /*5a50*/  HMMA.16816.F32 R4, R184.reuse, R144, R4 ;  /* 0x00000090b804723c */ /* 0x042ff00000001804 */
[C---:B------:R-:W-:Y:S01]  /*5a60*/  HMMA.16816.F32 R8, R184.reuse, R146, R8 ;  /* 0x00000092b808723c */ /* 0x040fe20000001808 */
[----:B------:R-:W1:Y:S07]  /*5a70*/  LDSM.16.M88.4 R144, [R119+0xf100] ;  /* 0x00f100007790783b */ /* 0x000e6e0000000200 */
[C---:B--2---:R-:W-:Y:S08]  /*5a80*/  HMMA.16816.F32 R12, R184.reuse, R148, R12 ;  /* 0x00000094b80c723c */ /* 0x044ff0000000180c */
[C---:B------:R-:W-:Y:S01]  /*5a90*/  HMMA.16816.F32 R16, R184.reuse, R150, R16 ;  /* 0x00000096b810723c */ /* 0x040fe20000001810 */
[----:B------:R-:W2:Y:S07]  /*5aa0*/  LDSM.16.M88.4 R148, [R216] ;  /* 0x00000000d894783b */ /* 0x000eae0000000200 */
[C---:B----4-:R-:W-:Y:S08]  /*5ab0*/  HMMA.16816.F32 R20, R184.reuse, R152, R20 ;  /* 0x00000098b814723c */ /* 0x050ff00000001814 */
[C---:B------:R-:W-:Y:S01]  /*5ac0*/  HMMA.16816.F32 R24, R184.reuse, R154, R24 ;  /* 0x0000009ab818723c */ /* 0x040fe20000001818 */
[----:B------:R-:W4:Y:S07]  /*5ad0*/  LDSM.16.M88.4 R152, [R215] ;  /* 0x00000000d798783b */ /* 0x000f2e0000000200 */
[C---:B------:R-:W-:Y:S08]  /*5ae0*/  HMMA.16816.F32 R28, R184.reuse, R164, R28 ;  /* 0x000000a4b81c723c */ /* 0x040ff0000000181c */
[C---:B------:R-:W-:Y:S01]  /*5af0*/  HMMA.16816.F32 R32, R184.reuse, R166, R32 ;  /* 0x000000a6b820723c */ /* 0x040fe20000001820 */
[----:B------:R-:W-:Y:S07]  /*5b00*/  LDSM.16.M88.4 R164, [R209+0xc900] ;  /* 0x00c90000d1a4783b */ /* 0x000fee0000000200 */
[C---:B------:R-:W-:Y:S08]  /*5b10*/  HMMA.16816.F32 R36, R184.reuse, R168, R36 ;  /* 0x000000a8b824723c */ /* 0x040ff00000001824 */
[C---:B------:R-:W-:Y:S01]  /*5b20*/  HMMA.16816.F32 R40, R184.reuse, R170, R40 ;  /* 0x000000aab828723c */ /* 0x040fe20000001828 */
[----:B------:R-:W-:Y:S07]  /*5b30*/  LDSM.16.M88.4 R168, [R209+0xd100] ;  /* 0x00d10000d1a8783b */ /* 0x000fee0000000200 */
[C---:B---3--:R-:W-:Y:S08]  /*5b40*/  HMMA.16816.F32 R44, R184.reuse, R160, R44 ;  /* 0x000000a0b82c723c */ /* 0x048ff0000000182c */
[C---:B------:R-:W-:Y:S01]  /*5b50*/  HMMA.16816.F32 R48, R184.reuse, R162, R48 ;  /* 0x000000a2b830723c */ /* 0x040fe20000001830 */
[----:B------:R-:W3:Y:S07]  /*5b60*/  LDSM.16.M88.4 R160, [R214] ;  /* 0x00000000d6a0783b */ /* 0x000eee0000000200 */
[C---:B-1----:R-:W-:Y:S08]  /*5b70*/  HMMA.16816.F32 R52, R184.reuse, R144, R52 ;  /* 0x00000090b834723c */ /* 0x042ff00000001834 */
[C---:B------:R-:W-:Y:S01]  /*5b80*/  HMMA.16816.F32 R56, R184.reuse, R146, R56 ;  /* 0x00000092b838723c */ /* 0x040fe20000001838 */
[----:B------:R-:W1:Y:S07]  /*5b90*/  LDSM.16.M88.4 R144, [R213] ;  /* 0x00000000d590783b */ /* 0x000e6e0000000200 */
[C---:B------:R-:W-:Y:S08]  /*5ba0*/  HMMA.16816.F32 R60, R184.reuse, R156, R60 ;  /* 0x0000009cb83c723c */ /* 0x040ff0000000183c */
[----:B------:R-:W-:Y:S01]  /*5bb0*/  HMMA.16816.F32 R64, R184, R158, R64 ;  /* 0x0000009eb840723c */ /* 0x000fe20000001840 */
[----:B------:R-:W5:Y:S07]  /*5bc0*/  LDSM.16.M88.4 R156, [R212] ;  /* 0x00000000d49c783b */ /* 0x000f6e0000000200 */
[C---:B------:R-:W-:Y:S08]  /*5bd0*/  HMMA.16816.F32 R4, R188.reuse, R172, R4 ;  /* 0x000000acbc04723c */ /* 0x040ff00000001804 */
[C---:B------:R-:W-:Y:S01]  /*5be0*/  HMMA.16816.F32 R8, R188.reuse, R174, R8 ;  /* 0x000000aebc08723c */ /* 0x040fe20000001808 */
[----:B------:R-:W-:Y:S07]  /*5bf0*/  LDSM.16.M88.4 R172, [R209+0xe900] ;  /* 0x00e90000d1ac783b */ /* 0x000fee0000000200 */
[C---:B------:R-:W-:Y:S08]  /*5c00*/  HMMA.16816.F32 R12, R188.reuse, R192, R12 ;  /* 0x000000c0bc0c723c */ /* 0x040ff0000000180c */
[C---:B------:R-:W-:Y:S01]  /*5c10*/  HMMA.16816.F32 R16, R188.reuse, R194, R16 ;  /* 0x000000c2bc10723c */ /* 0x040fe20000001810 */
[----:B------:R-:W-:Y:S07]  /*5c20*/  LDSM.16.M88.4 R192, [R209+0xf100] ;  /* 0x00f10000d1c0783b */ /* 0x000fee0000000200 */
[C---:B--2---:R-:W-:Y:S08]  /*5c30*/  HMMA.16816.F32 R20, R188.reuse, R148, R20 ;  /* 0x00000094bc14723c */ /* 0x044ff00000001814 */
[C---:B------:R-:W-:Y:S01]  /*5c40*/  HMMA.16816.F32 R24, R188.reuse, R150, R24 ;  /* 0x00000096bc18723c */ /* 0x040fe20000001818 */
[----:B------:R-:W2:Y:S07]  /*5c50*/  LDSM.16.M88.4 R148, [R211] ;  /* 0x00000000d394783b */ /* 0x000eae0000000200 */
[C---:B----4-:R-:W-:Y:S08]  /*5c60*/  HMMA.16816.F32 R28, R188.reuse, R152, R28 ;  /* 0x00000098bc1c723c */ /* 0x050ff0000000181c */
[C---:B------:R-:W-:Y:S01]  /*5c70*/  HMMA.16816.F32 R32, R188.reuse, R154, R32 ;  /* 0x0000009abc20723c */ /* 0x040fe20000001820 */
[----:B------:R-:W4:Y:S07]  /*5c80*/  LDSM.16.M88.4 R152, [R209+0xc100] ;  /* 0x00c10000d198783b */ /* 0x000f2e0000000200 */
[C---:B---3--:R-:W-:Y:S08]  /*5c90*/  HMMA.16816.F32 R36, R188.reuse, R160, R36 ;  /* 0x000000a0bc24723c */ /* 0x048ff00000001824 */
[C---:B------:R-:W-:Y:S01]  /*5ca0*/  HMMA.16816.F32 R40, R188.reuse, R162, R40 ;  /* 0x000000a2bc28723c */ /* 0x040fe20000001828 */
[----:B------:R-:W3:Y:S07]  /*5cb0*/  LDSM.16.M88.4 R160, [R209+0xd900] ;  /* 0x00d90000d1a0783b */ /* 0x000eee0000000200 */
[C---:B-1----:R-:W-:Y:S08]  /*5cc0*/  HMMA.16816.F32 R44, R188.reuse, R144, R44 ;  /* 0x00000090bc2c723c */ /* 0x042ff0000000182c */
[C---:B------:R-:W-:Y:S01]  /*5cd0*/  HMMA.16816.F32 R48, R188.reuse, R146, R48 ;  /* 0x00000092bc30723c */ /* 0x040fe20000001830 */
[----:B------:R-:W1:Y:S07]  /*5ce0*/  LDSM.16.M88.4 R144, [R209+0xe100] ;  /* 0x00e10000d190783b */ /* 0x000e6e0000000200 */
[C---:B-----5:R-:W-:Y:S08]  /*5cf0*/  HMMA.16816.F32 R52, R188.reuse, R156, R52 ;  /* 0x0000009cbc34723c */ /* 0x060ff00000001834 */
[C---:B------:R-:W-:Y:S01]  /*5d00*/  HMMA.16816.F32 R56, R188.reuse, R158, R56 ;  /* 0x0000009ebc38723c */ /* 0x040fe20000001838 */
[----:B------:R-:W5:Y:S07]  /*5d10*/  LDSM.16.M88.4 R156, [R209+0xf900] ;  /* 0x00f90000d19c783b */ /* 0x000f6e0000000200 */
[C---:B--2---:R-:W-:Y:S08]  /*5d20*/  HMMA.16816.F32 R60, R188.reuse, R148, R60 ;  /* 0x00000094bc3c723c */ /* 0x044ff0000000183c */
[----:B------:R-:W-:Y:S01]  /*5d30*/  HMMA.16816.F32 R64, R188, R150, R64 ;  /* 0x00000096bc40723c */ /* 0x000fe20000001840 */
[----:B------:R-:W2:Y:S07]  /*5d40*/  LDSM.16.M88.4 R148, [R206+0x4000] ;  /* 0x00400000ce94783b */ /* 0x000eae0000000200 */
[C---:B----4-:R-:W-:Y:S08]  /*5d50*/  HMMA.16816.F32 R4, R196.reuse, R152, R4 ;  /* 0x00000098c404723c */ /* 0x050ff00000001804 */
[C---:B------:R-:W-:Y:S01]  /*5d60*/  HMMA.16816.F32 R8, R196.reuse, R154, R8 ;  /* 0x0000009ac408723c */ /* 0x040fe20000001808 */
[----:B------:R-:W4:Y:S07]  /*5d70*/  LDSM.16.M88.4 R152, [R206+0x4800] ;  /* 0x00480000ce98783b */ /* 0x000f2e0000000200 */
[C---:B------:R-:W-:Y:S08]  /*5d80*/  HMMA.16816.F32 R12, R196.reuse, R164, R12 ;  /* 0x000000a4c40c723c */ /* 0x040ff0000000180c */
[C---:B------:R-:W-:Y:S08]  /*5d90*/  HMMA.16816.F32 R16, R196.reuse, R166, R16 ;  /* 0x000000a6c410723c */ /* 0x040ff00000001810 */
[C---:B------:R-:W-:Y:S08]  /*5da0*/  HMMA.16816.F32 R20, R196.reuse, R168, R20 ;  /* 0x000000a8c414723c */ /* 0x040ff00000001814 */
[C---:B------:R-:W-:Y:S08]  /*5db0*/  HMMA.16816.F32 R24, R196.reuse, R170, R24 ;  /* 0x000000aac418723c */ /* 0x040ff00000001818 */
[C---:B---3--:R-:W-:Y:S08]  /*5dc0*/  HMMA.16816.F32 R28, R196.reuse, R160, R28 ;  /* 0x000000a0c41c723c */ /* 0x048ff0000000181c */
[C---:B------:R-:W-:Y:S08]  /*5dd0*/  HMMA.16816.F32 R32, R196.reuse, R162, R32 ;  /* 0x000000a2c420723c */ /* 0x040ff00000001820 */
[C---:B-1----:R-:W-:Y:S08]  /*5de0*/  HMMA.16816.F32 R36, R196.reuse, R144, R36 ;  /* 0x00000090c424723c */ /* 0x042ff00000001824 */
[C---:B------:R-:W-:Y:S01]  /*5df0*/  HMMA.16816.F32 R40, R196.reuse, R146, R40 ;  /* 0x00000092c428723c */ /* 0x040fe20000001828 */
[----:B------:R-:W1:Y:S07]  /*5e00*/  LDSM.16.M88.4 R144, [R206+0x5000] ;  /* 0x00500000ce90783b */ /* 0x000e6e0000000200 */
[C---:B------:R-:W-:Y:S08]  /*5e10*/  HMMA.16816.F32 R44, R196.reuse, R172, R44 ;  /* 0x000000acc42c723c */ /* 0x040ff0000000182c */
[C---:B------:R-:W-:Y:S08]  /*5e20*/  HMMA.16816.F32 R48, R196.reuse, R174, R48 ;  /* 0x000000aec430723c */ /* 0x040ff00000001830 */
[C---:B------:R-:W-:Y:S08]  /*5e30*/  HMMA.16816.F32 R52, R196.reuse, R192, R52 ;  /* 0x000000c0c434723c */ /* 0x040ff00000001834 */
[C---:B------:R-:W-:Y:S08]  /*5e40*/  HMMA.16816.F32 R56, R196.reuse, R194, R56 ;  /* 0x000000c2c438723c */ /* 0x040ff00000001838 */
[C---:B-----5:R-:W-:Y:S08]  /*5e50*/  HMMA.16816.F32 R60, R196.reuse, R156, R60 ;  /* 0x0000009cc43c723c */ /* 0x060ff0000000183c */
[----:B------:R-:W-:Y:S01]  /*5e60*/  HMMA.16816.F32 R64, R196, R158, R64 ;  /* 0x0000009ec440723c */ /* 0x000fe20000001840 */
[----:B------:R-:W3:Y:S07]  /*5e70*/  LDSM.16.M88.4 R156, [R206+0x5800] ;  /* 0x00580000ce9c783b */ /* 0x000eee0000000200 */
[C---:B--2---:R-:W-:Y:S08]  /*5e80*/  HMMA.16816.F32 R4, R200.reuse, R148, R4 ;  /* 0x00000094c804723c */ /* 0x044ff00000001804 */
[C---:B------:R-:W-:Y:S01]  /*5e90*/  HMMA.16816.F32 R8, R200.reuse, R150, R8 ;  /* 0x00000096c808723c */ /* 0x040fe20000001808 */
[----:B------:R-:W2:Y:S07]  /*5ea0*/  LDSM.16.M88.4 R148, [R206+0x6000] ;  /* 0x00600000ce94783b */ /* 0x000eae0000000200 */
[C---:B----4-:R-:W-:Y:S08]  /*5eb0*/  HMMA.16816.F32 R12, R200.reuse, R152, R12 ;  /* 0x00000098c80c723c */ /* 0x050ff0000000180c */
[C---:B------:R-:W-:Y:S01]  /*5ec0*/  HMMA.16816.F32 R16, R200.reuse, R154, R16 ;  /* 0x0000009ac810723c */ /* 0x040fe20000001810 */
[----:B------:R-:W-:Y:S03]  /*5ed0*/  LDSM.16.M88.4 R152, [R206+0x7000] ;  /* 0x00700000ce98783b */ /* 0x000fe60000000200 */
[----:B------:R-:W-:Y:S02]  /*5ee0*/  FMNMX.FTZ R0, R4, R117, !PT ;  /* 0x0000007504007209 */ /* 0x000fe40007810000 */
[----:B------:R-:W-:Y:S02]  /*5ef0*/  FMNMX.FTZ R2, R6, R118, !PT ;  /* 0x0000007606027209 */ /* 0x000fe40007810000 */
[C---:B-1----:R-:W-:Y:S04]  /*5f00*/  HMMA.16816.F32 R20, R200.reuse, R144, R20 ;  /* 0x00000090c814723c */ /* 0x042fe80000001814 */
[----:B------:R-:W-:Y:S02]  /*5f10*/  FMNMX.FTZ R0, R5, R0, !PT ;  /* 0x0000000005007209 */ /* 0x000fe40007810000 */
[----:B------:R-:W-:Y:S02]  /*5f20*/  FMNMX.FTZ R2, R7, R2, !PT ;  /* 0x0000000207027209 */ /* 0x000fe40007810000 */
[C---:B------:R-:W-:Y:S01]  /*5f30*/  HMMA.16816.F32 R24, R200.reuse, R146, R24 ;  /* 0x00000092c818723c */ /* 0x040fe20000001818 */
[----:B------:R-:W1:Y:S03]  /*5f40*/  LDSM.16.M88.4 R144, [R206+0x6800] ;  /* 0x00680000ce90783b */ /* 0x000e660000000200 */
[----:B------:R-:W-:Y:S02]  /*5f50*/  FMNMX.FTZ R0, R8, R0, !PT ;  /* 0x0000000008007209 */ /* 0x000fe40007810000 */
[----:B------:R-:W-:Y:S02]  /*5f60*/  FMNMX.FTZ R2, R10, R2, !PT ;  /* 0x000000020a027209 */ /* 0x000fe40007810000 */
[C---:B---3--:R-:W-:Y:S04]  /*5f70*/  HMMA.16816.F32 R28, R200.reuse, R156, R28 ;  /* 0x0000009cc81c723c */ /* 0x048fe8000000181c */
[----:B------:R-:W-:Y:S02]  /*5f80*/  FMNMX.FTZ R0, R9, R0, !PT ;  /* 0x0000000009007209 */ /* 0x000fe40007810000 */
[----:B------:R-:W-:Y:S02]  /*5f90*/  FMNMX.FTZ R2, R11, R2, !PT ;  /* 0x000000020b027209 */ /* 0x000fe40007810000 */
[C---:B------:R-:W-:Y:S04]  /*5fa0*/  HMMA.16816.F32 R32, R200.reuse, R158, R32 ;  /* 0x0000009ec820723c */ /* 0x040fe80000001820 */
[----:B------:R-:W-:Y:S02]  /*5fb0*/  FMNMX.FTZ R0, R12, R0, !PT ;  /* 0x000000000c007209 */ /* 0x000fe40007810000 */
[----:B------:R-:W-:Y:S02]  /*5fc0*/  FMNMX.FTZ R2, R14, R2, !PT ;  /* 0x000000020e027209 */ /* 0x000fe40007810000 */
[C---:B--2---:R-:W-:Y:S04]  /*5fd0*/  HMMA.16816.F32 R36, R200.reuse, R148, R36 ;  /* 0x00000094c824723c */ /* 0x044fe80000001824 */
[----:B------:R-:W-:Y:S02]  /*5fe0*/  FMNMX.FTZ R0, R13, R0, !PT ;  /* 0x000000000d007209 */ /* 0x000fe40007810000 */
[----:B------:R-:W-:Y:S02]  /*5ff0*/  FMNMX.FTZ R2, R15, R2, !PT ;  /* 0x000000020f027209 */ /* 0x000fe40007810000 */
[C---:B------:R-:W-:Y:S01]  /*6000*/  HMMA.16816.F32 R40, R200.reuse, R150, R40 ;  /* 0x00000096c828723c */ /* 0x040fe20000001828 */
[----:B------:R-:W2:Y:S01]  /*6010*/  LDSM.16.M88.4 R148, [R206+0x7800] ;  /* 0x00780000ce94783b */ /* 0x000ea20000000200 */
[----:B------:R-:W-:Y:S04]  /*6020*/  DEPBAR.LE SB0, 0x0 ;  /* 0x000080000000791a */ /* 0x000fe80000000000 */
[----:B------:R-:W-:Y:S02]  /*6030*/  FMNMX.FTZ R0, R16, R0, !PT ;  /* 0x0000000010007209 */ /* 0x000fe40007810000 */
[----:B------:R-:W-:Y:S01]  /*6040*/  FMNMX.FTZ R2, R18, R2, !PT ;  /* 0x0000000212027209 */ /* 0x000fe20007810000 */
[C---:B-1----:R-:W-:Y:S01]  /*6050*/  HMMA.16816.F32 R44, R200.reuse, R144, R44 ;  /* 0x00000090c82c723c */ /* 0x042fe2000000182c */
[----:B------:R-:W-:Y:S04]  /*6060*/  BAR.SYNC.DEFER_BLOCKING 0x0 ;  /* 0x0000000000007b1d */ /* 0x000fe80000010000 */
[----:B------:R-:W-:Y:S02]  /*6070*/  FMNMX.FTZ R0, R17, R0, !PT ;  /* 0x0000000011007209 */ /* 0x000fe40007810000 */
[----:B------:R-:W-:Y:S01]  /*6080*/  FMNMX.FTZ R2, R19, R2, !PT ;  /* 0x0000000213027209 */ /* 0x000fe20007810000 */
[C---:B------:R-:W-:Y:S04]  /*6090*/  HMMA.16816.F32 R48, R200.reuse, R146, R48 ;  /* 0x00000092c830723c */ /* 0x040fe80000001830 */
[----:B------:R-:W-:Y:S02]  /*60a0*/  FMNMX.FTZ R0, R20, R0, !PT ;  /* 0x0000000014007209 */ /* 0x000fe40007810000 */
[----:B------:R-:W-:Y:S02]  /*60b0*/  FMNMX.FTZ R2, R22, R2, !PT ;  /* 0x0000000216027209 */ /* 0x000fe40007810000 */
[C---:B------:R-:W-:Y:S04]  /*60c0*/  HMMA.16816.F32 R52, R200.reuse, R152, R52 ;  /* 0x00000098c834723c */ /* 0x040fe80000001834 */
        /* <DEDUP_REMOVED lines=8> */
[----:B------:R-:W-:Y:S04]  /*6150*/  HMMA.16816.F32 R64, R200, R150, R64 ;  /* 0x00000096c840723c */ /* 0x000fe80000001840 */
[----:B------:R-:W-:Y:S02]  /*6160*/  FMNMX.FTZ R0, R28, R0, !PT ;  /* 0x000000001c007209 */ /* 0x000fe40007810000 */
[----:B------:R-:W-:Y:S02]  /*6170*/  FMNMX.FTZ R2, R30, R2, !PT ;  /* 0x000000021e027209 */ /* 0x000fe40007810000 */
[----:B------:R-:W-:Y:S04]  /*6180*/  FMNMX.FTZ R0, R29, R0, !PT ;  /* 0x000000001d007209 */ /* 0x000fe80007810000 */
[----:B------:R-:W-:Y:S02]  /*6190*/  FMNMX.FTZ R0, R32, R0, !PT ;  /* 0x0000000020007209 */ /* 0x000fe40007810000 */
        /* <DEDUP_REMOVED lines=34> */
[----:B------:R-:W-:Y:S03]  /*63c0*/  FMNMX.FTZ R0, R66, R0, !PT ;  /* 0x0000000042007209 */ /* 0x000fe60007810000 */
[----:B------:R-:W1:Y:S01]  /*63d0*/  SHFL.BFLY PT, R3, R116, 0x2, 0x1f ;  /* 0x0c401f0074037f89 */ /* 0x000e6200000e0000 */
[----:B------:R-:W-:Y:S07]  /*63e0*/  FMNMX.FTZ R0, R67, R0, !PT ;  /* 0x0000000043007209 */ /* 0x000fee0007810000 */
[----:B------:R-:W2:Y:S01]  /*63f0*/  SHFL.BFLY PT, R2, R0, 0x2, 0x1f ;  /* 0x0c401f0000027f89 */ /* 0x000ea200000e0000 */
[----:B-1----:R-:W-:Y:S07]  /*6400*/  FMNMX.FTZ R116, R116, R3, !PT ;  /* 0x0000000374747209 */ /* 0x002fee0007810000 */
[----:B------:R-:W1:Y:S01]  /*6410*/  SHFL.BFLY PT, R144, R116, 0x1, 0x1f ;  /* 0x0c201f0074907f89 */ /* 0x000e6200000e0000 */
[----:B--2---:R-:W-:Y:S07]  /*6420*/  FMNMX.FTZ R0, R0, R2, !PT ;  /* 0x0000000200007209 */ /* 0x004fee0007810000 */
[----:B------:R-:W2:Y:S01]  /*6430*/  SHFL.BFLY PT, R3, R0, 0x1, 0x1f ;  /* 0x0c201f0000037f89 */ /* 0x000ea200000e0000 */
[----:B-1----:R-:W-:Y:S05]  /*6440*/  FMNMX.FTZ R116, R116, R144, !PT ;  /* 0x0000009074747209 */ /* 0x002fea0007810000 */
[C---:B------:R-:W-:Y:S02]  /*6450*/  FMUL.FTZ R156, R116.reuse, c[0x0][0x2d0] ;  /* 0x0000b400749c7a20 */ /* 0x040fe40000410000 */
[----:B------:R-:W-:Y:S01]  /*6460*/  FADD.FTZ R2, -R116, R117 ;  /* 0x0000007574027221 */ /* 0x000fe20000010100 */
[----:B--2---:R-:W-:Y:S01]  /*6470*/  FMNMX.FTZ R3, R0, R3, !PT ;  /* 0x0000000300037209 */ /* 0x004fe20007810000 */
[--C-:B------:R-:W-:Y:S01]  /*6480*/  FFMA.FTZ R5, R5, c[0x0][0x2d0], -R156.reuse ;  /* 0x0000b40005057a23 */ /* 0x100fe2000001089c */
[----:B------:R-:W-:Y:S01]  /*6490*/  @P1 IADD3 R117, P2, R246, UR8, RZ ;  /* 0x00000008f6751c10 */ /* 0x000fe2000ff5e0ff */
[--C-:B------:R-:W-:Y:S02]  /*64a0*/  FFMA.FTZ R4, R4, c[0x0][0x2d0], -R156.reuse ;  /* 0x0000b40004047a23 */ /* 0x100fe4000001089c */
[----:B------:R1:W-:Y:S01]  /*64b0*/  MUFU.EX2 R230, R5 ;  /* 0x0000000500e67308 */ /* 0x0003e20000000800 */
[----:B------:R-:W-:Y:S01]  /*64c0*/  FMUL.FTZ R0, R2, c[0x0][0x2d0] ;  /* 0x0000b40002007a20 */ /* 0x000fe20000410000 */
[----:B------:R-:W-:Y:S01]  /*64d0*/  @P1 LEA R144, P5, R117, c[0x0][0x1c8], 0x1 ;  /* 0x0000720075901a11 */ /* 0x000fe200078a08ff */
[--C-:B------:R-:W-:Y:S02]  /*64e0*/  FFMA.FTZ R8, R8, c[0x0][0x2d0], -R156.reuse ;  /* 0x0000b40008087a23 */ /* 0x100fe4000001089c */
[--C-:B------:R-:W-:Y:S02]  /*64f0*/  FFMA.FTZ R9, R9, c[0x0][0x2d0], -R156.reuse ;  /* 0x0000b40009097a23 */ /* 0x100fe4000001089c */
[--C-:B------:R-:W-:Y:S02]  /*6500*/  FFMA.FTZ R24, R24, c[0x0][0x2d0], -R156.reuse ;  /* 0x0000b40018187a23 */ /* 0x100fe4000001089c */
[--C-:B------:R-:W-:Y:S01]  /*6510*/  FFMA.FTZ R25, R25, c[0x0][0x2d0], -R156.reuse ;  /* 0x0000b40019197a23 */ /* 0x100fe2000001089c */
[----:B------:R2:W-:Y:S01]  /*6520*/  MUFU.EX2 R231, R4 ;  /* 0x0000000400e77308 */ /* 0x0005e20000000800 */
[--C-:B------:R-:W-:Y:S02]  /*6530*/  FFMA.FTZ R28, R28, c[0x0][0x2d0], -R156.reuse ;  /* 0x0000b4001c1c7a23 */ /* 0x100fe4000001089c */
[--C-:B------:R-:W-:Y:S02]  /*6540*/  FFMA.FTZ R29, R29, c[0x0][0x2d0], -R156.reuse ;  /* 0x0000b4001d1d7a23 */ /* 0x100fe4000001089c */
[--C-:B------:R-:W-:Y:S02]  /*6550*/  FFMA.FTZ R32, R32, c[0x0][0x2d0], -R156.reuse ;  /* 0x0000b40020207a23 */ /* 0x100fe4000001089c */
[--C-:B------:R-:W-:Y:S02]  /*6560*/  FFMA.FTZ R33, R33, c[0x0][0x2d0], -R156.reuse ;  /* 0x0000b40021217a23 */ /* 0x100fe4000001089c */
[--C-:B------:R-:W-:Y:S01]  /*6570*/  FFMA.FTZ R36, R36, c[0x0][0x2d0], -R156.reuse ;  /* 0x0000b40024247a23 */ /* 0x100fe2000001089c */
[----:B------:R3:W4:Y:S01]  /*6580*/  MUFU.EX2 R2, R0 ;  /* 0x0000000000027308 */ /* 0x0007220000000800 */
[--C-:B------:R-:W-:Y:S02]  /*6590*/  FFMA.FTZ R37, R37, c[0x0][0x2d0], -R156.reuse ;  /* 0x0000b40025257a23 */ /* 0x100fe4000001089c */
[--C-:B------:R-:W-:Y:S01]  /*65a0*/  FFMA.FTZ R40, R40, c[0x0][0x2d0], -R156.reuse ;  /* 0x0000b40028287a23 */ /* 0x100fe2000001089c */
[----:B-1----:R-:W-:Y:S01]  /*65b0*/  @P1 IADD3.X R5, R243, UR9, RZ, P2, !PT ;  /* 0x00000009f3051c10 */ /* 0x002fe200097fe4ff */
[--C-:B------:R-:W-:Y:S02]  /*65c0*/  FFMA.FTZ R41, R41, c[0x0][0x2d0], -R156.reuse ;  /* 0x0000b40029297a23 */ /* 0x100fe4000001089c */
[--C-:B------:R-:W-:Y:S01]  /*65d0*/  FFMA.FTZ R44, R44, c[0x0][0x2d0], -R156.reuse ;  /* 0x0000b4002c2c7a23 */ /* 0x100fe2000001089c */
[----:B------:R-:W-:Y:S01]  /*65e0*/  @P1 LEA.HI.X R145, R117, c[0x0][0x1cc], R5, 0x1, P5 ;  /* 0x0000730075911a11 */ /* 0x000fe200028f0c05 */
[----:B------:R-:W-:Y:S01]  /*65f0*/  FMUL.FTZ R117, R3, c[0x0][0x2d0] ;  /* 0x0000b40003757a20 */ /* 0x000fe20000410000 */
[----:B------:R1:W-:Y:S01]  /*6600*/  MUFU.EX2 R229, R8 ;  /* 0x0000000800e57308 */ /* 0x0003e20000000800 */
[----:B------:R-:W-:Y:S02]  /*6610*/  FFMA.FTZ R45, R45, c[0x0][0x2d0], -R156 ;  /* 0x0000b4002d2d7a23 */ /* 0x000fe4000001089c */
[----:B------:R5:W-:Y:S01]  /*6620*/  @P1 LDGSTS.E.BYPASS.LTC128B.128 [R226+0x8100], [R144.64], !P3 ;  /* 0x0810000090e21fae */ /* 0x000be2000d901d56 */
[----:B--2---:R-:W-:Y:S01]  /*6630*/  @P1 IADD3 R4, P4, R235, UR8, RZ ;  /* 0x00000008eb041c10 */ /* 0x004fe2000ff9e0ff */
[--C-:B------:R-:W-:Y:S02]  /*6640*/  FFMA.FTZ R6, R6, c[0x0][0x2d0], -R117.reuse ;  /* 0x0000b40006067a23 */ /* 0x100fe40000010875 */
[--C-:B------:R-:W-:Y:S01]  /*6650*/  FFMA.FTZ R10, R10, c[0x0][0x2d0], -R117.reuse ;  /* 0x0000b4000a0a7a23 */ /* 0x100fe20000010875 */
[----:B------:R-:W-:Y:S01]  /*6660*/  @P1 LEA R146, P2, R4, c[0x0][0x1c8], 0x1 ;  /* 0x0000720004921a11 */ /* 0x000fe200078408ff */
[--C-:B------:R-:W-:Y:S01]  /*6670*/  FFMA.FTZ R11, R11, c[0x0][0x2d0], -R117.reuse ;  /* 0x0000b4000b0b7a23 */ /* 0x100fe20000010875 */
[----:B------:R2:W-:Y:S01]  /*6680*/  MUFU.EX2 R228, R9 ;  /* 0x0000000900e47308 */ /* 0x0005e20000000800 */
[--C-:B------:R-:W-:Y:S02]  /*6690*/  FFMA.FTZ R26, R26, c[0x0][0x2d0], -R117.reuse ;  /* 0x0000b4001a1a7a23 */ /* 0x100fe40000010875 */
[--C-:B------:R-:W-:Y:S02]  /*66a0*/  FFMA.FTZ R27, R27, c[0x0][0x2d0], -R117.reuse ;  /* 0x0000b4001b1b7a23 */ /* 0x100fe40000010875 */
[----:B---3--:R-:W-:Y:S01]  /*66b0*/  FADD.FTZ R0, -R3, R118 ;  /* 0x0000007603007221 */ /* 0x008fe20000010100 */
[----:B------:R-:W-:Y:S01]  /*66c0*/  @P1 IADD3.X R118, R234, UR9, RZ, P4, !PT ;  /* 0x00000009ea761c10 */ /* 0x000fe2000a7fe4ff */
[----:B------:R-:W-:Y:S01]  /*66d0*/  @UP1 UIADD3 UR9, UP0, UR20, 0x80, URZ ;  /* 0x0000008014091890 */ /* 0x000fe2000ff1e03f */
[----:B----4-:R-:W-:Y:S02]  /*66e0*/  FMUL.FTZ R68, R2, R68 ;  /* 0x0000004402447220 */ /* 0x010fe40000410000 */
[----:B------:R-:W-:Y:S01]  /*66f0*/  @P1 LEA.HI.X R147, R4, c[0x0][0x1cc], R118, 0x1, P2 ;  /* 0x0000730004931a11 */ /* 0x000fe200010f0c76 */
[----:B------:R3:W-:Y:S01]  /*6700*/  MUFU.EX2 R168, R6 ;  /* 0x0000000600a87308 */ /* 0x0007e20000000800 */
[----:B------:R-:W-:Y:S01]  /*6710*/  @P1 IADD3 R4, P2, R144, UR10, RZ ;  /* 0x0000000a90041c10 */ /* 0x000fe2000ff5e0ff */
[----:B------:R-:W-:Y:S01]  /*6720*/  @UP1 UIADD3.X UR8, URZ, UR14, URZ, UP0, !UPT ;  /* 0x0000000e3f081290 */ /* 0x000fe200087fe43f */
[--C-:B------:R-:W-:Y:S01]  /*6730*/  FFMA.FTZ R118, R7, c[0x0][0x2d0], -R117.reuse ;  /* 0x0000b40007767a23 */ /* 0x100fe20000010875 */
[----:B------:R4:W-:Y:S01]  /*6740*/  @P1 LDGSTS.E.BYPASS.LTC128B.128 [R226+0xc100], [R146.64], !P0 ;  /* 0x0c10000092e21fae */ /* 0x0009e2000c101d56 */
[----:B------:R-:W-:Y:S01]  /*6750*/  @P1 IADD3.X R5, R145, UR17, RZ, P2, !PT ;  /* 0x0000001191051c10 */ /* 0x000fe200097fe4ff */
[----:B------:R-:W-:Y:S01]  /*6760*/  FMUL.FTZ R0, R0, c[0x0][0x2d0] ;  /* 0x0000b40000007a20 */ /* 0x000fe20000410000 */
[----:B-1----:R-:W-:Y:S01]  /*6770*/  @P1 IADD3 R8, P2, R4, UR10, RZ ;  /* 0x0000000a04081c10 */ /* 0x002fe2000ff5e0ff */
[----:B------:R-:W-:Y:S01]  /*6780*/  FMUL.FTZ R69, R2, R69 ;  /* 0x0000004502457220 */ /* 0x000fe20000410000 */
[----:B-----5:R-:W-:Y:S01]  /*6790*/  @P1 IADD3 R144, P5, R4, UR9, RZ ;  /* 0x0000000904901c10 */ /* 0x020fe2000ffbe0ff */
[----:B------:R-:W-:Y:S01]  /*67a0*/  MUFU.EX2 R167, R118 ;  /* 0x0000007600a77308 */ /* 0x000fe20000000800 */
[C---:B------:R-:W-:Y:S01]  /*67b0*/  FMUL.FTZ R72, R2.reuse, R72 ;  /* 0x0000004802487220 */ /* 0x040fe20000410000 */
[----:B------:R1:W-:Y:S01]  /*67c0*/  @P1 LDGSTS.E.BYPASS.LTC128B.128 [R226+0x9100], [R4.64], !P3 ;  /* 0x0910000004e21fae */ /* 0x0003e2000d901d56 */
[C---:B--2---:R-:W-:Y:S01]  /*67d0*/  @P1 IADD3.X R9, R5.reuse, UR17, RZ, P2, !PT ;  /* 0x0000001105091c10 */ /* 0x044fe200097fe4ff */
[C---:B------:R-:W-:Y:S01]  /*67e0*/  FMUL.FTZ R73, R2.reuse, R73 ;  /* 0x0000004902497220 */ /* 0x040fe20000410000 */
[----:B------:R-:W-:Y:S01]  /*67f0*/  @P1 IADD3.X R145, R5, UR8, RZ, P5, !PT ;  /* 0x0000000805911c10 */ /* 0x000fe2000affe4ff */
[C---:B------:R-:W-:Y:S02]  /*6800*/  FMUL.FTZ R76, R2.reuse, R76 ;  /* 0x0000004c024c7220 */ /* 0x040fe40000410000 */
[C---:B------:R-:W-:Y:S02]  /*6810*/  FMUL.FTZ R77, R2.reuse, R77 ;  /* 0x0000004d024d7220 */ /* 0x040fe40000410000 */
[----:B------:R1:W-:Y:S01]  /*6820*/  @P1 LDGSTS.E.BYPASS.LTC128B.128 [R226+0xd100], [R4.64+0x80], !P0 ;  /* 0x0d10008004e21fae */ /* 0x0003e2000c101d56 */
[----:B------:R-:W2:Y:S01]  /*6830*/  MUFU.EX2 R0, R0 ;  /* 0x0000000000007308 */ /* 0x000ea20000000800 */
[----:B------:R-:W-:Y:S01]  /*6840*/  FMUL.FTZ R80, R2, R80 ;  /* 0x0000005002507220 */ /* 0x000fe20000410000 */
[----:B---3--:R-:W-:Y:S01]  /*6850*/  @P1 IADD3 R6, P4, R8, UR10, RZ ;  /* 0x0000000a08061c10 */ /* 0x008fe2000ff9e0ff */
[C---:B------:R-:W-:Y:S02]  /*6860*/  FMUL.FTZ R81, R2.reuse, R81 ;  /* 0x0000005102517220 */ /* 0x040fe40000410000 */
[C---:B------:R-:W-:Y:S02]  /*6870*/  FMUL.FTZ R84, R2.reuse, R84 ;  /* 0x0000005402547220 */ /* 0x040fe40000410000 */
[----:B------:R3:W-:Y:S01]  /*6880*/  @P1 LDGSTS.E.BYPASS.LTC128B.128 [R226+0xa100], [R8.64], !P3 ;  /* 0x0a10000008e21fae */ /* 0x0007e2000d901d56 */
[----:B------:R-:W-:Y:S01]  /*6890*/  @P1 IADD3.X R7, R9, UR17, RZ, P4, !PT ;  /* 0x0000001109071c10 */ /* 0x000fe2000a7fe4ff */
[C---:B------:R-:W-:Y:S01]  /*68a0*/  FMUL.FTZ R85, R2.reuse, R85 ;  /* 0x0000005502557220 */ /* 0x040fe20000410000 */
[----:B------:R5:W-:Y:S01]  /*68b0*/  MUFU.EX2 R166, R10 ;  /* 0x0000000a00a67308 */ /* 0x000be20000000800 */
[C---:B------:R-:W-:Y:S02]  /*68c0*/  FMUL.FTZ R88, R2.reuse, R88 ;  /* 0x0000005802587220 */ /* 0x040fe40000410000 */
[----:B------:R-:W-:Y:S02]  /*68d0*/  FMUL.FTZ R89, R2, R89 ;  /* 0x0000005902597220 */ /* 0x000fe40000410000 */
[----:B------:R4:W-:Y:S01]  /*68e0*/  @P1 LDGSTS.E.BYPASS.LTC128B.128 [R226+0xe100], [R144.64], !P0 ;  /* 0x0e10000090e21fae */ /* 0x0009e2000c101d56 */
[--C-:B------:R-:W-:Y:S02]  /*68f0*/  FFMA.FTZ R30, R30, c[0x0][0x2d0], -R117.reuse ;  /* 0x0000b4001e1e7a23 */ /* 0x100fe40000010875 */
[--C-:B------:R-:W-:Y:S02]  /*6900*/  FFMA.FTZ R31, R31, c[0x0][0x2d0], -R117.reuse ;  /* 0x0000b4001f1f7a23 */ /* 0x100fe40000010875 */
[----:B------:R4:W4:Y:S01]  /*6910*/  MUFU.EX2 R165, R11 ;  /* 0x0000000b00a57308 */ /* 0x0009220000000800 */
[--C-:B------:R-:W-:Y:S02]  /*6920*/  FFMA.FTZ R34, R34, c[0x0][0x2d0], -R117.reuse ;  /* 0x0000b40022227a23 */ /* 0x100fe40000010875 */
[----:B------:R4:W-:Y:S01]  /*6930*/  @P1 LDGSTS.E.BYPASS.LTC128B.128 [R226+0xb100], [R6.64], !P3 ;  /* 0x0b10000006e21fae */ /* 0x0009e2000d901d56 */
[----:B--2---:R-:W-:Y:S01]  /*6940*/  FMUL.FTZ R70, R0, R70 ;  /* 0x0000004600467220 */ /* 0x004fe20000410000 */
[----:B-1----:R-:W-:Y:S01]  /*6950*/  @P1 IADD3 R4, P2, R8, UR9, RZ ;  /* 0x0000000908041c10 */ /* 0x002fe2000ff5e0ff */
[C---:B------:R-:W-:Y:S02]  /*6960*/  FMUL.FTZ R71, R0.reuse, R71 ;  /* 0x0000004700477220 */ /* 0x040fe40000410000 */
[C---:B------:R-:W-:Y:S01]  /*6970*/  FMUL.FTZ R74, R0.reuse, R74 ;  /* 0x0000004a004a7220 */ /* 0x040fe20000410000 */
[----:B------:R-:W-:Y:S01]  /*6980*/  @P1 IADD3.X R5, R9, UR8, RZ, P2, !PT ;  /* 0x0000000809051c10 */ /* 0x000fe200097fe4ff */
[C---:B------:R-:W-:Y:S01]  /*6990*/  FMUL.FTZ R75, R0.reuse, R75 ;  /* 0x0000004b004b7220 */ /* 0x040fe20000410000 */
[----:B------:R-:W-:Y:S01]  /*69a0*/  MUFU.EX2 R174, R24 ;  /* 0x0000001800ae7308 */ /* 0x000fe20000000800 */
[----:B------:R-:W-:Y:S02]  /*69b0*/  FMUL.FTZ R78, R0, R78 ;  /* 0x0000004e004e7220 */ /* 0x000fe40000410000 */
[----:B------:R1:W-:Y:S01]  /*69c0*/  @P1 LDGSTS.E.BYPASS.LTC128B.128 [R226+0xf100], [R4.64], !P0 ;  /* 0x0f10000004e21fae */ /* 0x0003e2000c101d56 */
[C---:B---3--:R-:W-:Y:S02]  /*69d0*/  FMUL.FTZ R8, R2.reuse, R124 ;  /* 0x0000007c02087220 */ /* 0x048fe40000410000 */
[----:B------:R-:W-:Y:S02]  /*69e0*/  FMUL.FTZ R9, R2, R125 ;  /* 0x0000007d02097220 */ /* 0x000fe40000410000 */
[C---:B-----5:R-:W-:Y:S02]  /*69f0*/  FMUL.FTZ R10, R0.reuse, R126 ;  /* 0x0000007e000a7220 */ /* 0x060fe40000410000 */
[C---:B------:R-:W-:Y:S01]  /*6a00*/  FMUL.FTZ R79, R0.reuse, R79 ;  /* 0x0000004f004f7220 */ /* 0x040fe20000410000 */
[----:B----4-:R-:W2:Y:S01]  /*6a10*/  LDSM.16.MT88.4 R144, [R204+0x100] ;  /* 0x00010000cc90783b */ /* 0x010ea20000004200 */
[C---:B------:R-:W-:Y:S01]  /*6a20*/  FMUL.FTZ R11, R0.reuse, R127 ;  /* 0x0000007f000b7220 */ /* 0x040fe20000410000 */
[----:B------:R-:W-:Y:S01]  /*6a30*/  MUFU.EX2 R173, R25 ;  /* 0x0000001900ad7308 */ /* 0x000fe20000000800 */
[C---:B------:R-:W-:Y:S02]  /*6a40*/  FMUL.FTZ R82, R0.reuse, R82 ;  /* 0x0000005200527220 */ /* 0x040fe40000410000 */
[C---:B------:R-:W-:Y:S02]  /*6a50*/  FMUL.FTZ R83, R0.reuse, R83 ;  /* 0x0000005300537220 */ /* 0x040fe40000410000 */
[----:B------:R-:W-:Y:S01]  /*6a60*/  FMUL.FTZ R6, R0, R122 ;  /* 0x0000007a00067220 */ /* 0x000fe20000410000 */
[----:B------:R-:W3:Y:S01]  /*6a70*/  LDSM.16.MT88.4 R148, [R205+0x100] ;  /* 0x00010000cd94783b */ /* 0x000ee20000004200 */
[----:B------:R-:W-:Y:S01]  /*6a80*/  F2FP.PACK_AB R122, R228, R229 ;  /* 0x000000e5e47a723e */ /* 0x000fe200000000ff */
[C---:B------:R-:W-:Y:S01]  /*6a90*/  FMUL.FTZ R7, R0.reuse, R123 ;  /* 0x0000007b00077220 */ /* 0x040fe20000410000 */
[----:B------:R-:W-:Y:S01]  /*6aa0*/  F2FP.PACK_AB R123, R165, R166 ;  /* 0x000000a6a57b723e */ /* 0x000fe200000000ff */
[C---:B------:R-:W-:Y:S01]  /*6ab0*/  FMUL.FTZ R86, R0.reuse, R86 ;  /* 0x0000005600567220 */ /* 0x040fe20000410000 */
[----:B------:R-:W-:Y:S01]  /*6ac0*/  MUFU.EX2 R158, R26 ;  /* 0x0000001a009e7308 */ /* 0x000fe20000000800 */
[C---:B------:R-:W-:Y:S02]  /*6ad0*/  FMUL.FTZ R87, R0.reuse, R87 ;  /* 0x0000005700577220 */ /* 0x040fe40000410000 */
[----:B------:R-:W4:Y:S01]  /*6ae0*/  LDSM.16.MT88.4 R152, [R208+0x100] ;  /* 0x00010000d098783b */ /* 0x000f220000004200 */
[----:B------:R-:W-:Y:S02]  /*6af0*/  FMUL.FTZ R90, R0, R90 ;  /* 0x0000005a005a7220 */ /* 0x000fe40000410000 */
[----:B-1----:R-:W-:Y:S01]  /*6b00*/  FMUL.FTZ R4, R2, R120 ;  /* 0x0000007802047220 */ /* 0x002fe20000410000 */
[----:B------:R-:W-:Y:S01]  /*6b10*/  F2FP.PACK_AB R120, R230, R231 ;  /* 0x000000e7e678723e */ /* 0x000fe200000000ff */
[----:B------:R-:W-:Y:S01]  /*6b20*/  FMUL.FTZ R5, R2, R121 ;  /* 0x0000007902057220 */ /* 0x000fe20000410000 */
[----:B------:R-:W-:Y:S01]  /*6b30*/  F2FP.PACK_AB R121, R167, R168 ;  /* 0x000000a8a779723e */ /* 0x000fe200000000ff */
[----:B------:R1:W-:Y:S01]  /*6b40*/  MUFU.EX2 R157, R27 ;  /* 0x0000001b009d7308 */ /* 0x0003e20000000800 */
[----:B------:R-:W5:Y:S01]  /*6b50*/  LDSM.16.MT88.4 R124, [R207+0x100] ;  /* 0x00010000cf7c783b */ /* 0x000f620000004200 */
[--C-:B------:R-:W-:Y:S02]  /*6b60*/  FFMA.FTZ R35, R35, c[0x0][0x2d0], -R117.reuse ;  /* 0x0000b40023237a23 */ /* 0x100fe40000010875 */
[--C-:B------:R-:W-:Y:S02]  /*6b70*/  FFMA.FTZ R38, R38, c[0x0][0x2d0], -R117.reuse ;  /* 0x0000b40026267a23 */ /* 0x100fe40000010875 */
[--C-:B------:R-:W-:Y:S02]  /*6b80*/  FFMA.FTZ R39, R39, c[0x0][0x2d0], -R117.reuse ;  /* 0x0000b40027277a23 */ /* 0x100fe40000010875 */
[--C-:B------:R-:W-:Y:S01]  /*6b90*/  FFMA.FTZ R42, R42, c[0x0][0x2d0], -R117.reuse ;  /* 0x0000b4002a2a7a23 */ /* 0x100fe20000010875 */
[----:B------:R-:W0:Y:S01]  /*6ba0*/  LDGDEPBAR ;  /* 0x00000000000079af */ /* 0x000e220000000000 */
[----:B------:R-:W-:Y:S01]  /*6bb0*/  MUFU.EX2 R172, R28 ;  /* 0x0000001c00ac7308 */ /* 0x000fe20000000800 */
[--C-:B------:R-:W-:Y:S02]  /*6bc0*/  FFMA.FTZ R43, R43, c[0x0][0x2d0], -R117.reuse ;  /* 0x0000b4002b2b7a23 */ /* 0x100fe40000010875 */
[--C-:B------:R-:W-:Y:S02]  /*6bd0*/  FFMA.FTZ R46, R46, c[0x0][0x2d0], -R117.reuse ;  /* 0x0000b4002e2e7a23 */ /* 0x100fe40000010875 */
[--C-:B------:R-:W-:Y:S01]  /*6be0*/  FFMA.FTZ R47, R47, c[0x0][0x2d0], -R117.reuse ;  /* 0x0000b4002f2f7a23 */ /* 0x100fe20000010875 */
[C---:B--2---:R-:W-:Y:S04]  /*6bf0*/  HMMA.16816.F32 R4, R120.reuse, R144, R4 ;  /* 0x000000907804723c */ /* 0x044fe80000001804 */
[----:B------:R-:W-:Y:S01]  /*6c00*/  MUFU.EX2 R170, R29 ;  /* 0x0000001d00aa7308 */ /* 0x000fe20000000800 */
[--C-:B------:R-:W-:Y:S01]  /*6c10*/  FFMA.FTZ R48, R48, c[0x0][0x2d0], -R156.reuse ;  /* 0x0000b40030307a23 */ /* 0x100fe2000001089c */
[----:B-1----:R-:W-:Y:S02]  /*6c20*/  LDSM.16.MT88.4 R24, [R205+0x1100] ;  /* 0x00110000cd18783b */ /* 0x002fe40000004200 */
[C---:B------:R-:W-:Y:S04]  /*6c30*/  HMMA.16816.F32 R8, R120.reuse, R146, R8 ;  /* 0x000000927808723c */ /* 0x040fe80000001808 */
[--C-:B------:R-:W-:Y:S02]  /*6c40*/  FFMA.FTZ R49, R49, c[0x0][0x2d0], -R156.reuse ;  /* 0x0000b40031317a23 */ /* 0x100fe4000001089c */
[----:B------:R-:W-:Y:S01]  /*6c50*/  MUFU.EX2 R171, R32 ;  /* 0x0000002000ab7308 */ /* 0x000fe20000000800 */
[--C-:B------:R-:W-:Y:S01]  /*6c60*/  FFMA.FTZ R50, R50, c[0x0][0x2d0], -R117.reuse ;  /* 0x0000b40032327a23 */ /* 0x100fe20000010875 */
[----:B------:R-:W1:Y:S01]  /*6c70*/  LDSM.16.MT88.4 R144, [R204+0x4100] ;  /* 0x00410000cc90783b */ /* 0x000e620000004200 */
[C---:B---3--:R-:W-:Y:S03]  /*6c80*/  HMMA.16816.F32 R68, R120.reuse, R148, R68 ;  /* 0x000000947844723c */ /* 0x048fe60000001844 */
[--C-:B------:R-:W-:Y:S02]  /*6c90*/  FFMA.FTZ R51, R51, c[0x0][0x2d0], -R117.reuse ;  /* 0x0000b40033337a23 */ /* 0x100fe40000010875 */
[----:B------:R-:W-:Y:S02]  /*6ca0*/  FMUL.FTZ R91, R0, R91 ;  /* 0x0000005b005b7220 */ /* 0x000fe40000410000 */
[----:B------:R-:W-:Y:S01]  /*6cb0*/  MUFU.EX2 R169, R33 ;  /* 0x0000002100a97308 */ /* 0x000fe20000000800 */
[C---:B------:R-:W-:Y:S01]  /*6cc0*/  HMMA.16816.F32 R72, R120.reuse, R150, R72 ;  /* 0x000000967848723c */ /* 0x040fe20000001848 */
[----:B------:R-:W2:Y:S03]  /*6cd0*/  LDSM.16.MT88.4 R148, [R205+0x4100] ;  /* 0x00410000cd94783b */ /* 0x000ea60000004200 */
[C---:B------:R-:W-:Y:S02]  /*6ce0*/  FMUL.FTZ R92, R2.reuse, R92 ;  /* 0x0000005c025c7220 */ /* 0x040fe40000410000 */
[----:B------:R-:W-:Y:S02]  /*6cf0*/  FMUL.FTZ R93, R2, R93 ;  /* 0x0000005d025d7220 */ /* 0x000fe40000410000 */
[C---:B----4-:R-:W-:Y:S01]  /*6d00*/  HMMA.16816.F32 R76, R120.reuse, R152, R76 ;  /* 0x00000098784c723c */ /* 0x050fe2000000184c */
[----:B------:R-:W-:Y:S03]  /*6d10*/  MUFU.EX2 R153, R34 ;  /* 0x0000002200997308 */ /* 0x000fe60000000800 */
[C---:B------:R-:W-:Y:S02]  /*6d20*/  FMUL.FTZ R94, R0.reuse, R94 ;  /* 0x0000005e005e7220 */ /* 0x040fe40000410000 */
[----:B------:R-:W-:Y:S02]  /*6d30*/  FMUL.FTZ R95, R0, R95 ;  /* 0x0000005f005f7220 */ /* 0x000fe40000410000 */
[C---:B------:R-:W-:Y:S03]  /*6d40*/  HMMA.16816.F32 R80, R120.reuse, R154, R80 ;  /* 0x0000009a7850723c */ /* 0x040fe60000001850 */
[----:B------:R-:W-:Y:S01]  /*6d50*/  MUFU.EX2 R155, R30 ;  /* 0x0000001e009b7308 */ /* 0x000fe20000000800 */
[--C-:B------:R-:W-:Y:S02]  /*6d60*/  FFMA.FTZ R12, R12, c[0x0][0x2d0], -R156.reuse ;  /* 0x0000b4000c0c7a23 */ /* 0x100fe4000001089c */
[--C-:B------:R-:W-:Y:S02]  /*6d70*/  FFMA.FTZ R13, R13, c[0x0][0x2d0], -R156.reuse ;  /* 0x0000b4000d0d7a23 */ /* 0x100fe4000001089c */
[C---:B-----5:R-:W-:Y:S04]  /*6d80*/  HMMA.16816.F32 R84, R120.reuse, R124, R84 ;  /* 0x0000007c7854723c */ /* 0x060fe80000001854 */
[--C-:B------:R-:W-:Y:S01]  /*6d90*/  FFMA.FTZ R14, R14, c[0x0][0x2d0], -R117.reuse ;  /* 0x0000b4000e0e7a23 */ /* 0x100fe20000010875 */
[----:B------:R3:W-:Y:S01]  /*6da0*/  MUFU.EX2 R154, R31 ;  /* 0x0000001f009a7308 */ /* 0x0007e20000000800 */
[--C-:B------:R-:W-:Y:S02]  /*6db0*/  FFMA.FTZ R15, R15, c[0x0][0x2d0], -R117.reuse ;  /* 0x0000b4000f0f7a23 */ /* 0x100fe40000010875 */
[C---:B------:R-:W-:Y:S01]  /*6dc0*/  HMMA.16816.F32 R88, R120.reuse, R126, R88 ;  /* 0x0000007e7858723c */ /* 0x040fe20000001858 */
[----:B------:R-:W4:Y:S03]  /*6dd0*/  LDSM.16.MT88.4 R124, [R208+0x4100] ;  /* 0x00410000d07c783b */ /* 0x000f260000004200 */
[C---:B------:R-:W-:Y:S02]  /*6de0*/  FMUL.FTZ R96, R2.reuse, R96 ;  /* 0x0000006002607220 */ /* 0x040fe40000410000 */
[----:B------:R-:W-:Y:S01]  /*6df0*/  FMUL.FTZ R97, R2, R97 ;  /* 0x0000006102617220 */ /* 0x000fe20000410000 */
[----:B------:R5:W-:Y:S01]  /*6e00*/  MUFU.EX2 R152, R35 ;  /* 0x0000002300987308 */ /* 0x000be20000000800 */
[C---:B-1----:R-:W-:Y:S04]  /*6e10*/  HMMA.16816.F32 R92, R120.reuse, R144, R92 ;  /* 0x00000090785c723c */ /* 0x042fe8000000185c */
[C---:B------:R-:W-:Y:S02]  /*6e20*/  FMUL.FTZ R98, R0.reuse, R98 ;  /* 0x0000006200627220 */ /* 0x040fe40000410000 */
[----:B------:R-:W-:Y:S02]  /*6e30*/  FMUL.FTZ R99, R0, R99 ;  /* 0x0000006300637220 */ /* 0x000fe40000410000 */
[C---:B------:R-:W-:Y:S01]  /*6e40*/  FMUL.FTZ R100, R2.reuse, R100 ;  /* 0x0000006402647220 */ /* 0x040fe20000410000 */
[----:B------:R1:W-:Y:S03]  /*6e50*/  MUFU.EX2 R227, R12 ;  /* 0x0000000c00e37308 */ /* 0x0003e60000000800 */
[----:B------:R-:W-:Y:S01]  /*6e60*/  FMUL.FTZ R101, R2, R101 ;  /* 0x0000006502657220 */ /* 0x000fe20000410000 */
[C---:B------:R-:W-:Y:S01]  /*6e70*/  HMMA.16816.F32 R96, R120.reuse, R146, R96 ;  /* 0x000000927860723c */ /* 0x040fe20000001860 */
[----:B------:R-:W4:Y:S02]  /*6e80*/  LDSM.16.MT88.4 R144, [R207+0x4100] ;  /* 0x00410000cf90783b */ /* 0x000f240000004200 */
[C---:B------:R-:W-:Y:S02]  /*6e90*/  FMUL.FTZ R102, R0.reuse, R102 ;  /* 0x0000006600667220 */ /* 0x040fe40000410000 */
[----:B------:R-:W-:Y:S01]  /*6ea0*/  FMUL.FTZ R103, R0, R103 ;  /* 0x0000006700677220 */ /* 0x000fe20000410000 */
[----:B------:R1:W1:Y:S01]  /*6eb0*/  MUFU.EX2 R195, R13 ;  /* 0x0000000d00c37308 */ /* 0x0002620000000800 */
[--C-:B------:R-:W-:Y:S02]  /*6ec0*/  FFMA.FTZ R16, R16, c[0x0][0x2d0], -R156.reuse ;  /* 0x0000b40010107a23 */ /* 0x100fe4000001089c */
[--C-:B------:R-:W-:Y:S01]  /*6ed0*/  FFMA.FTZ R17, R17, c[0x0][0x2d0], -R156.reuse ;  /* 0x0000b40011117a23 */ /* 0x100fe2000001089c */
[----:B---3--:R-:W-:Y:S02]  /*6ee0*/  LDSM.16.MT88.4 R28, [R205+0x1900] ;  /* 0x00190000cd1c783b */ /* 0x008fe40000004200 */
[C---:B--2---:R-:W-:Y:S03]  /*6ef0*/  HMMA.16816.F32 R100, R120.reuse, R148, R100 ;  /* 0x000000947864723c */ /* 0x044fe60000001864 */
[--C-:B------:R-:W-:Y:S01]  /*6f00*/  FFMA.FTZ R18, R18, c[0x0][0x2d0], -R117.reuse ;  /* 0x0000b40012127a23 */ /* 0x100fe20000010875 */
[----:B------:R2:W-:Y:S01]  /*6f10*/  MUFU.EX2 R164, R14 ;  /* 0x0000000e00a47308 */ /* 0x0005e20000000800 */
[--C-:B------:R-:W-:Y:S01]  /*6f20*/  FFMA.FTZ R19, R19, c[0x0][0x2d0], -R117.reuse ;  /* 0x0000b40013137a23 */ /* 0x100fe20000010875 */
[----:B-----5:R-:W-:Y:S01]  /*6f30*/  LDSM.16.MT88.4 R32, [R208+0x1900] ;  /* 0x00190000d020783b */ /* 0x020fe20000004200 */
[C---:B------:R-:W-:Y:S02]  /*6f40*/  FMUL.FTZ R104, R2.reuse, R104 ;  /* 0x0000006802687220 */ /* 0x040fe40000410000 */
[----:B------:R-:W-:Y:S03]  /*6f50*/  FMUL.FTZ R105, R2, R105 ;  /* 0x0000006902697220 */ /* 0x000fe60000410000 */
[C---:B------:R-:W-:Y:S02]  /*6f60*/  FMUL.FTZ R106, R0.reuse, R106 ;  /* 0x0000006a006a7220 */ /* 0x040fe40000410000 */
[----:B------:R3:W-:Y:S01]  /*6f70*/  MUFU.EX2 R163, R15 ;  /* 0x0000000f00a37308 */ /* 0x0007e20000000800 */
[----:B------:R-:W-:Y:S02]  /*6f80*/  FMUL.FTZ R107, R0, R107 ;  /* 0x0000006b006b7220 */ /* 0x000fe40000410000 */
[C---:B-1----:R-:W-:Y:S02]  /*6f90*/  FMUL.FTZ R12, R2.reuse, R128 ;  /* 0x00000080020c7220 */ /* 0x042fe40000410000 */
[C---:B------:R-:W-:Y:S02]  /*6fa0*/  FMUL.FTZ R13, R2.reuse, R129 ;  /* 0x00000081020d7220 */ /* 0x040fe40000410000 */
[C---:B------:R-:W-:Y:S01]  /*6fb0*/  FMUL.FTZ R108, R2.reuse, R108 ;  /* 0x0000006c026c7220 */ /* 0x040fe20000410000 */
[C---:B------:R-:W-:Y:S01]  /*6fc0*/  HMMA.16816.F32 R104, R120.reuse, R150, R104 ;  /* 0x000000967868723c */ /* 0x040fe20000001868 */
[----:B------:R-:W-:Y:S01]  /*6fd0*/  LDSM.16.MT88.4 R148, [R207+0x900] ;  /* 0x00090000cf94783b */ /* 0x000fe20000004200 */
[----:B------:R1:W-:Y:S01]  /*6fe0*/  MUFU.EX2 R194, R16 ;  /* 0x0000001000c27308 */ /* 0x0003e20000000800 */
[----:B------:R-:W-:Y:S02]  /*6ff0*/  FMUL.FTZ R109, R2, R109 ;  /* 0x0000006d026d7220 */ /* 0x000fe40000410000 */
[C---:B------:R-:W-:Y:S02]  /*7000*/  FMUL.FTZ R110, R0.reuse, R110 ;  /* 0x0000006e006e7220 */ /* 0x040fe40000410000 */
[C---:B--2---:R-:W-:Y:S02]  /*7010*/  FMUL.FTZ R14, R0.reuse, R130 ;  /* 0x00000082000e7220 */ /* 0x044fe40000410000 */
[----:B------:R-:W-:Y:S03]  /*7020*/  FMUL.FTZ R111, R0, R111 ;  /* 0x0000006f006f7220 */ /* 0x000fe60000410000 */
[----:B------:R2:W5:Y:S01]  /*7030*/  MUFU.EX2 R193, R17 ;  /* 0x0000001100c17308 */ /* 0x0005620000000800 */
[C---:B------:R-:W-:Y:S02]  /*7040*/  FMUL.FTZ R112, R2.reuse, R112 ;  /* 0x0000007002707220 */ /* 0x040fe40000410000 */
[----:B------:R-:W-:Y:S02]  /*7050*/  FMUL.FTZ R113, R2, R113 ;  /* 0x0000007102717220 */ /* 0x000fe40000410000 */
[C---:B---3--:R-:W-:Y:S02]  /*7060*/  FMUL.FTZ R15, R0.reuse, R131 ;  /* 0x00000083000f7220 */ /* 0x048fe40000410000 */
[----:B------:R-:W3:Y:S01]  /*7070*/  LDSM.16.MT88.4 R128, [R204+0x900] ;  /* 0x00090000cc80783b */ /* 0x000ee20000004200 */
[C---:B------:R-:W-:Y:S02]  /*7080*/  FMUL.FTZ R114, R0.reuse, R114 ;  /* 0x0000007200727220 */ /* 0x040fe40000410000 */
[----:B------:R5:W-:Y:S01]  /*7090*/  MUFU.EX2 R162, R18 ;  /* 0x0000001200a27308 */ /* 0x000be20000000800 */
[----:B------:R-:W-:Y:S01]  /*70a0*/  FMUL.FTZ R115, R0, R115 ;  /* 0x0000007300737220 */ /* 0x000fe20000410000 */
[C---:B----4-:R-:W-:Y:S03]  /*70b0*/  HMMA.16816.F32 R12, R120.reuse, R124, R12 ;  /* 0x0000007c780c723c */ /* 0x050fe6000000180c */
[----:B-1----:R-:W-:Y:S02]  /*70c0*/  FMUL.FTZ R16, R2, R132 ;  /* 0x0000008402107220 */ /* 0x002fe40000410000 */
[--C-:B------:R-:W-:Y:S02]  /*70d0*/  FFMA.FTZ R20, R20, c[0x0][0x2d0], -R156.reuse ;  /* 0x0000b40014147a23 */ /* 0x100fe4000001089c */
[--C-:B------:R-:W-:Y:S01]  /*70e0*/  FFMA.FTZ R21, R21, c[0x0][0x2d0], -R156.reuse ;  /* 0x0000b40015157a23 */ /* 0x100fe2000001089c */
[C---:B------:R-:W-:Y:S01]  /*70f0*/  HMMA.16816.F32 R108, R120.reuse, R126, R108 ;  /* 0x0000007e786c723c */ /* 0x040fe2000000186c */
[----:B------:R1:W4:Y:S01]  /*7100*/  MUFU.EX2 R161, R19 ;  /* 0x0000001300a17308 */ /* 0x0003220000000800 */
[----:B------:R-:W3:Y:S02]  /*7110*/  LDSM.16.MT88.4 R124, [R205+0x900] ;  /* 0x00090000cd7c783b */ /* 0x000ee40000004200 */
[----:B--2---:R-:W-:Y:S02]  /*7120*/  FMUL.FTZ R17, R2, R133 ;  /* 0x0000008502117220 */ /* 0x004fe40000410000 */
[--C-:B------:R-:W-:Y:S02]  /*7130*/  FFMA.FTZ R22, R22, c[0x0][0x2d0], -R117.reuse ;  /* 0x0000b40016167a23 */ /* 0x100fe40000010875 */
[--C-:B------:R-:W-:Y:S03]  /*7140*/  FFMA.FTZ R23, R23, c[0x0][0x2d0], -R117.reuse ;  /* 0x0000b40017177a23 */ /* 0x100fe60000010875 */
[----:B------:R-:W-:Y:S01]  /*7150*/  MUFU.EX2 R118, R51 ;  /* 0x0000003300767308 */ /* 0x000fe20000000800 */
[--C-:B------:R-:W-:Y:S02]  /*7160*/  FFMA.FTZ R52, R52, c[0x0][0x2d0], -R156.reuse ;  /* 0x0000b40034347a23 */ /* 0x100fe4000001089c */
[----:B-----5:R-:W-:Y:S02]  /*7170*/  FMUL.FTZ R18, R0, R134 ;  /* 0x0000008600127220 */ /* 0x020fe40000410000 */
[--C-:B------:R-:W-:Y:S02]  /*7180*/  FFMA.FTZ R53, R53, c[0x0][0x2d0], -R156.reuse ;  /* 0x0000b40035357a23 */ /* 0x100fe4000001089c */
[--C-:B------:R-:W-:Y:S02]  /*7190*/  FFMA.FTZ R56, R56, c[0x0][0x2d0], -R156.reuse ;  /* 0x0000b40038387a23 */ /* 0x100fe4000001089c */
[--C-:B------:R-:W-:Y:S01]  /*71a0*/  FFMA.FTZ R57, R57, c[0x0][0x2d0], -R156.reuse ;  /* 0x0000b40039397a23 */ /* 0x100fe2000001089c */
[----:B------:R-:W-:Y:S01]  /*71b0*/  MUFU.EX2 R192, R20 ;  /* 0x0000001400c07308 */ /* 0x000fe20000000800 */
[--C-:B------:R-:W-:Y:S02]  /*71c0*/  FFMA.FTZ R54, R54, c[0x0][0x2d0], -R117.reuse ;  /* 0x0000b40036367a23 */ /* 0x100fe40000010875 */
[--C-:B------:R-:W-:Y:S02]  /*71d0*/  FFMA.FTZ R55, R55, c[0x0][0x2d0], -R117.reuse ;  /* 0x0000b40037377a23 */ /* 0x100fe40000010875 */
[----:B-1----:R-:W-:Y:S02]  /*71e0*/  FMUL.FTZ R19, R0, R135 ;  /* 0x0000008700137220 */ /* 0x002fe40000410000 */
[----:B------:R-:W1:Y:S01]  /*71f0*/  LDSM.16.MT88.4 R132, [R208+0x900] ;  /* 0x00090000d084783b */ /* 0x000e620000004200 */
[--C-:B------:R-:W-:Y:S02]  /*7200*/  FFMA.FTZ R58, R58, c[0x0][0x2d0], -R117.reuse ;  /* 0x0000b4003a3a7a23 */ /* 0x100fe40000010875 */
[----:B------:R-:W2:Y:S01]  /*7210*/  MUFU.EX2 R175, R21 ;  /* 0x0000001500af7308 */ /* 0x000ea20000000800 */
[--C-:B------:R-:W-:Y:S01]  /*7220*/  FFMA.FTZ R59, R59, c[0x0][0x2d0], -R117.reuse ;  /* 0x0000b4003b3b7a23 */ /* 0x100fe20000010875 */
[C---:B------:R-:W-:Y:S03]  /*7230*/  HMMA.16816.F32 R16, R120.reuse, R144, R16 ;  /* 0x000000907810723c */ /* 0x040fe60000001810 */
[--C-:B------:R-:W-:Y:S02]  /*7240*/  FFMA.FTZ R60, R60, c[0x0][0x2d0], -R156.reuse ;  /* 0x0000b4003c3c7a23 */ /* 0x100fe4000001089c */
[--C-:B------:R-:W-:Y:S02]  /*7250*/  FFMA.FTZ R61, R61, c[0x0][0x2d0], -R156.reuse ;  /* 0x0000b4003d3d7a23 */ /* 0x100fe4000001089c */
[--C-:B------:R-:W-:Y:S01]  /*7260*/  FFMA.FTZ R64, R64, c[0x0][0x2d0], -R156.reuse ;  /* 0x0000b40040407a23 */ /* 0x100fe2000001089c */
[----:B------:R-:W-:Y:S01]  /*7270*/  HMMA.16816.F32 R112, R120, R146, R112 ;  /* 0x000000927870723c */ /* 0x000fe20000001870 */
[----:B------:R-:W5:Y:S01]  /*7280*/  LDSM.16.MT88.4 R144, [R204+0x4900] ;  /* 0x00490000cc90783b */ /* 0x000f620000004200 */
[----:B------:R1:W-:Y:S02]  /*7290*/  MUFU.EX2 R160, R22 ;  /* 0x0000001600a07308 */ /* 0x0003e40000000800 */
[----:B------:R-:W-:Y:S02]  /*72a0*/  FFMA.FTZ R65, R65, c[0x0][0x2d0], -R156 ;  /* 0x0000b40041417a23 */ /* 0x000fe4000001089c */
[--C-:B------:R-:W-:Y:S01]  /*72b0*/  FFMA.FTZ R62, R62, c[0x0][0x2d0], -R117.reuse ;  /* 0x0000b4003e3e7a23 */ /* 0x100fe20000010875 */
[----:B------:R-:W-:Y:S01]  /*72c0*/  F2FP.PACK_AB R120, R195, R227 ;  /* 0x000000e3c378723e */ /* 0x000fe200000000ff */
[--C-:B------:R-:W-:Y:S01]  /*72d0*/  FFMA.FTZ R63, R63, c[0x0][0x2d0], -R117.reuse ;  /* 0x0000b4003f3f7a23 */ /* 0x100fe20000010875 */
[----:B------:R-:W-:Y:S03]  /*72e0*/  F2FP.PACK_AB R122, R193, R194 ;  /* 0x000000c2c17a723e */ /* 0x000fe600000000ff */
[----:B------:R-:W-:Y:S01]  /*72f0*/  F2FP.PACK_AB R121, R163, R164 ;  /* 0x000000a4a379723e */ /* 0x000fe200000000ff */
[----:B------:R-:W5:Y:S01]  /*7300*/  MUFU.EX2 R159, R23 ;  /* 0x00000017009f7308 */ /* 0x000f620000000800 */
[----:B----4-:R-:W-:Y:S01]  /*7310*/  F2FP.PACK_AB R123, R161, R162 ;  /* 0x000000a2a17b723e */ /* 0x010fe200000000ff */
[--C-:B------:R-:W-:Y:S01]  /*7320*/  FFMA.FTZ R66, R66, c[0x0][0x2d0], -R117.reuse ;  /* 0x0000b40042427a23 */ /* 0x100fe20000010875 */
[----:B--2---:R-:W-:Y:S01]  /*7330*/  F2FP.PACK_AB R20, R175, R192 ;  /* 0x000000c0af14723e */ /* 0x004fe200000000ff */
[----:B------:R-:W-:Y:S02]  /*7340*/  FFMA.FTZ R117, R67, c[0x0][0x2d0], -R117 ;  /* 0x0000b40043757a23 */ /* 0x000fe40000010875 */
[----:B------:R-:W-:Y:S02]  /*7350*/  FFMA.FTZ R0, R0, R233, R168 ;  /* 0x000000e900007223 */ /* 0x000fe400000100a8 */
[C---:B---3--:R-:W-:Y:S02]  /*7360*/  HMMA.16816.F32 R4, R120.reuse, R128, R4 ;  /* 0x000000807804723c */ /* 0x048fe40000001804 */
[----:B------:R-:W-:Y:S01]  /*7370*/  MUFU.EX2 R52, R52 ;  /* 0x0000003400347308 */ /* 0x000fe20000000800 */
[----:B------:R-:W-:Y:S01]  /*7380*/  FFMA.FTZ R2, R2, R232, R231 ;  /* 0x000000e802027223 */ /* 0x000fe200000100e7 */
[----:B-1----:R-:W-:Y:S01]  /*7390*/  F2FP.PACK_AB R22, R173, R174 ;  /* 0x000000aead16723e */ /* 0x002fe200000000ff */
[----:B------:R-:W-:Y:S03]  /*73a0*/  FADD.FTZ R0, R167, R0 ;  /* 0x00000000a7007221 */ /* 0x000fe60000010000 */
[C---:B------:R-:W-:Y:S01]  /*73b0*/  HMMA.16816.F32 R8, R120.reuse, R130, R8 ;  /* 0x000000827808723c */ /* 0x040fe20000001808 */
[----:B------:R-:W-:Y:S03]  /*73c0*/  LDSM.16.MT88.4 R128, [R208+0x4900] ;  /* 0x00490000d080783b */ /* 0x000fe60000004200 */
[----:B------:R-:W-:Y:S01]  /*73d0*/  MUFU.EX2 R53, R53 ;  /* 0x0000003500357308 */ /* 0x000fe20000000800 */
[----:B------:R-:W-:Y:S02]  /*73e0*/  FADD.FTZ R2, R230, R2 ;  /* 0x00000002e6027221 */ /* 0x000fe40000010000 */
[----:B------:R-:W-:Y:S01]  /*73f0*/  FADD.FTZ R0, R166, R0 ;  /* 0x00000000a6007221 */ /* 0x000fe20000010000 */
[C---:B------:R-:W-:Y:S04]  /*7400*/  HMMA.16816.F32 R68, R120.reuse, R124, R68 ;  /* 0x0000007c7844723c */ /* 0x040fe80000001844 */
[----:B-----5:R-:W-:Y:S01]  /*7410*/  F2FP.PACK_AB R21, R159, R160 ;  /* 0x000000a09f15723e */ /* 0x020fe200000000ff */
[----:B------:R-:W-:Y:S01]  /*7420*/  FADD.FTZ R2, R229, R2 ;  /* 0x00000002e5027221 */ /* 0x000fe20000010000 */
[----:B------:R-:W-:Y:S01]  /*7430*/  F2FP.PACK_AB R23, R157, R158 ;  /* 0x0000009e9d17723e */ /* 0x000fe200000000ff */
[----:B------:R-:W-:Y:S01]  /*7440*/  MUFU.EX2 R56, R56 ;  /* 0x0000003800387308 */ /* 0x000fe20000000800 */
[C---:B------:R-:W-:Y:S01]  /*7450*/  HMMA.16816.F32 R72, R120.reuse, R126, R72 ;  /* 0x0000007e7848723c */ /* 0x040fe20000001848 */
[----:B------:R-:W1:Y:S03]  /*7460*/  LDSM.16.MT88.4 R124, [R205+0x4900] ;  /* 0x00490000cd7c783b */ /* 0x000e660000004200 */
[----:B------:R-:W-:Y:S02]  /*7470*/  FADD.FTZ R0, R165, R0 ;  /* 0x00000000a5007221 */ /* 0x000fe40000010000 */
[----:B------:R-:W-:Y:S02]  /*7480*/  FADD.FTZ R2, R228, R2 ;  /* 0x00000002e4027221 */ /* 0x000fe40000010000 */
[C---:B------:R-:W-:Y:S01]  /*7490*/  HMMA.16816.F32 R76, R120.reuse, R132, R76 ;  /* 0x00000084784c723c */ /* 0x040fe2000000184c */
[----:B------:R-:W-:Y:S03]  /*74a0*/  MUFU.EX2 R57, R57 ;  /* 0x0000003900397308 */ /* 0x000fe60000000800 */
[----:B------:R-:W-:Y:S02]  /*74b0*/  FADD.FTZ R0, R164, R0 ;  /* 0x00000000a4007221 */ /* 0x000fe40000010000 */
[----:B------:R-:W-:Y:S02]  /*74c0*/  FADD.FTZ R2, R227, R2 ;  /* 0x00000002e3027221 */ /* 0x000fe40000010000 */
[C---:B------:R-:W-:Y:S01]  /*74d0*/  HMMA.16816.F32 R80, R120.reuse, R134, R80 ;  /* 0x000000867850723c */ /* 0x040fe20000001850 */
[----:B------:R-:W2:Y:S02]  /*74e0*/  LDSM.16.MT88.4 R132, [R207+0x4900] ;  /* 0x00490000cf84783b */ /* 0x000ea40000004200 */
[----:B------:R-:W-:Y:S01]  /*74f0*/  MUFU.EX2 R54, R54 ;  /* 0x0000003600367308 */ /* 0x000fe20000000800 */
[----:B------:R-:W-:Y:S02]  /*7500*/  FADD.FTZ R0, R163, R0 ;  /* 0x00000000a3007221 */ /* 0x000fe40000010000 */
[----:B------:R-:W-:Y:S02]  /*7510*/  FADD.FTZ R2, R195, R2 ;  /* 0x00000002c3027221 */ /* 0x000fe40000010000 */
[C---:B------:R-:W-:Y:S04]  /*7520*/  HMMA.16816.F32 R84, R120.reuse, R148, R84 ;  /* 0x000000947854723c */ /* 0x040fe80000001854 */
[----:B------:R-:W-:Y:S01]  /*7530*/  FADD.FTZ R0, R162, R0 ;  /* 0x00000000a2007221 */ /* 0x000fe20000010000 */
[----:B------:R-:W-:Y:S01]  /*7540*/  MUFU.EX2 R55, R55 ;  /* 0x0000003700377308 */ /* 0x000fe20000000800 */
[----:B------:R-:W-:Y:S02]  /*7550*/  FADD.FTZ R2, R194, R2 ;  /* 0x00000002c2027221 */ /* 0x000fe40000010000 */
[C---:B------:R-:W-:Y:S01]  /*7560*/  HMMA.16816.F32 R88, R120.reuse, R150, R88 ;  /* 0x000000967858723c */ /* 0x040fe20000001858 */
[----:B------:R-:W-:Y:S03]  /*7570*/  LDSM.16.MT88.4 R148, [R207+0x5100] ;  /* 0x00510000cf94783b */ /* 0x000fe60000004200 */
[----:B------:R-:W-:Y:S02]  /*7580*/  FADD.FTZ R0, R161, R0 ;  /* 0x00000000a1007221 */ /* 0x000fe40000010000 */
[----:B------:R-:W-:Y:S01]  /*7590*/  FADD.FTZ R2, R193, R2 ;  /* 0x00000002c1027221 */ /* 0x000fe20000010000 */
[----:B------:R-:W-:Y:S01]  /*75a0*/  MUFU.EX2 R58, R58 ;  /* 0x0000003a003a7308 */ /* 0x000fe20000000800 */
[C---:B------:R-:W-:Y:S04]  /*75b0*/  HMMA.16816.F32 R92, R120.reuse, R144, R92 ;  /* 0x00000090785c723c */ /* 0x040fe8000000185c */
[----:B------:R-:W-:Y:S02]  /*75c0*/  FADD.FTZ R0, R160, R0 ;  /* 0x00000000a0007221 */ /* 0x000fe40000010000 */
[----:B------:R-:W-:Y:S02]  /*75d0*/  FADD.FTZ R2, R192, R2 ;  /* 0x00000002c0027221 */ /* 0x000fe40000010000 */
[C---:B------:R-:W-:Y:S01]  /*75e0*/  HMMA.16816.F32 R96, R120.reuse, R146, R96 ;  /* 0x000000927860723c */ /* 0x040fe20000001860 */
[----:B------:R-:W-:Y:S01]  /*75f0*/  LDSM.16.MT88.4 R144, [R208+0x5100] ;  /* 0x00510000d090783b */ /* 0x000fe20000004200 */
[----:B------:R-:W-:Y:S02]  /*7600*/  MUFU.EX2 R59, R59 ;  /* 0x0000003b003b7308 */ /* 0x000fe40000000800 */
[----:B------:R-:W-:Y:S02]  /*7610*/  FADD.FTZ R0, R159, R0 ;  /* 0x000000009f007221 */ /* 0x000fe40000010000 */
[----:B------:R-:W-:Y:S02]  /*7620*/  FADD.FTZ R2, R175, R2 ;  /* 0x00000002af027221 */ /* 0x000fe40000010000 */
[C---:B-1----:R-:W-:Y:S04]  /*7630*/  HMMA.16816.F32 R100, R120.reuse, R124, R100 ;  /* 0x0000007c7864723c */ /* 0x042fe80000001864 */
[----:B------:R-:W-:Y:S01]  /*7640*/  MUFU.EX2 R60, R60 ;  /* 0x0000003c003c7308 */ /* 0x000fe20000000800 */
[----:B------:R-:W-:Y:S02]  /*7650*/  FADD.FTZ R0, R158, R0 ;  /* 0x000000009e007221 */ /* 0x000fe40000010000 */
[----:B------:R-:W-:Y:S01]  /*7660*/  FADD.FTZ R2, R174, R2 ;  /* 0x00000002ae027221 */ /* 0x000fe20000010000 */
[C---:B------:R-:W-:Y:S01]  /*7670*/  HMMA.16816.F32 R104, R120.reuse, R126, R104 ;  /* 0x0000007e7868723c */ /* 0x040fe20000001868 */
[----:B------:R-:W1:Y:S03]  /*7680*/  LDSM.16.MT88.4 R124, [R204+0x1100] ;  /* 0x00110000cc7c783b */ /* 0x000e660000004200 */
[----:B------:R-:W-:Y:S02]  /*7690*/  FADD.FTZ R0, R157, R0 ;  /* 0x000000009d007221 */ /* 0x000fe40000010000 */
[----:B------:R-:W-:Y:S01]  /*76a0*/  MUFU.EX2 R61, R61 ;  /* 0x0000003d003d7308 */ /* 0x000fe20000000800 */
[----:B------:R-:W-:Y:S01]  /*76b0*/  FADD.FTZ R2, R173, R2 ;  /* 0x00000002ad027221 */ /* 0x000fe20000010000 */
        /* <DEDUP_REMOVED lines=8> */
[C---:B--2---:R-:W-:Y:S04]  /*7740*/  HMMA.16816.F32 R16, R120.reuse, R132, R16 ;  /* 0x000000847810723c */ /* 0x044fe80000001810 */
[----:B------:R-:W-:Y:S01]  /*7750*/  MUFU.EX2 R65, R65 ;  /* 0x0000004100417308 */ /* 0x000fe20000000800 */
[----:B------:R-:W-:Y:S02]  /*7760*/  FADD.FTZ R0, R153, R0 ;  /* 0x0000000099007221 */ /* 0x000fe40000010000 */
[----:B------:R-:W-:Y:S01]  /*7770*/  FADD.FTZ R2, R171, R2 ;  /* 0x00000002ab027221 */ /* 0x000fe20000010000 */
[----:B------:R-:W-:Y:S01]  /*7780*/  HMMA.16816.F32 R112, R120, R134, R112 ;  /* 0x000000867870723c */ /* 0x000fe20000001870 */
[----:B------:R-:W2:Y:S03]  /*7790*/  LDSM.16.MT88.4 R120, [R208+0x1100] ;  /* 0x00110000d078783b */ /* 0x000ea60000004200 */
[----:B------:R-:W-:Y:S02]  /*77a0*/  FADD.FTZ R0, R152, R0 ;  /* 0x0000000098007221 */ /* 0x000fe40000010000 */
[----:B------:R-:W-:Y:S01]  /*77b0*/  MUFU.EX2 R62, R62 ;  /* 0x0000003e003e7308 */ /* 0x000fe20000000800 */
[----:B------:R-:W-:Y:S01]  /*77c0*/  FADD.FTZ R2, R169, R2 ;  /* 0x00000002a9027221 */ /* 0x000fe20000010000 */
[C---:B-1----:R-:W-:Y:S01]  /*77d0*/  HMMA.16816.F32 R4, R20.reuse, R124, R4 ;  /* 0x0000007c1404723c */ /* 0x042fe20000001804 */
[----:B------:R-:W-:Y:S07]  /*77e0*/  LDSM.16.MT88.4 R132, [R205+0x5100] ;  /* 0x00510000cd84783b */ /* 0x000fee0000004200 */
[----:B------:R-:W-:Y:S01]  /*77f0*/  MUFU.EX2 R63, R63 ;  /* 0x0000003f003f7308 */ /* 0x000fe20000000800 */
[C---:B------:R-:W-:Y:S01]  /*7800*/  HMMA.16816.F32 R8, R20.reuse, R126, R8 ;  /* 0x0000007e1408723c */ /* 0x040fe20000001808 */
[----:B------:R-:W1:Y:S07]  /*7810*/  LDSM.16.MT88.4 R124, [R204+0x5100] ;  /* 0x00510000cc7c783b */ /* 0x000e6e0000004200 */
[C---:B------:R-:W-:Y:S01]  /*7820*/  HMMA.16816.F32 R68, R20.reuse, R24, R68 ;  /* 0x000000181444723c */ /* 0x040fe20000001844 */
[----:B------:R-:W-:Y:S07]  /*7830*/  MUFU.EX2 R66, R66 ;  /* 0x0000004200427308 */ /* 0x000fee0000000800 */
[C---:B------:R-:W-:Y:S01]  /*7840*/  HMMA.16816.F32 R72, R20.reuse, R26, R72 ;  /* 0x0000001a1448723c */ /* 0x040fe20000001848 */
[----:B------:R-:W3:Y:S02]  /*7850*/  LDSM.16.MT88.4 R24, [R204+0x1900] ;  /* 0x00190000cc18783b */ /* 0x000ee40000004200 */
[----:B------:R-:W-:Y:S05]  /*7860*/  MUFU.EX2 R117, R117 ;  /* 0x0000007500757308 */ /* 0x000fea0000000800 */
[C---:B--2---:R-:W-:Y:S08]  /*7870*/  HMMA.16816.F32 R76, R20.reuse, R120, R76 ;  /* 0x00000078144c723c */ /* 0x044ff0000000184c */
[C---:B------:R-:W-:Y:S01]  /*7880*/  HMMA.16816.F32 R80, R20.reuse, R122, R80 ;  /* 0x0000007a1450723c */ /* 0x040fe20000001850 */
[----:B------:R-:W2:Y:S07]  /*7890*/  LDSM.16.MT88.4 R120, [R207+0x1900] ;  /* 0x00190000cf78783b */ /* 0x000eae0000004200 */
[C---:B------:R-:W-:Y:S01]  /*78a0*/  HMMA.16816.F32 R84, R20.reuse, R128, R84 ;  /* 0x000000801454723c */ /* 0x040fe20000001854 */
[----:B------:R-:W-:Y:S07]  /*78b0*/  MUFU.EX2 R129, R46 ;  /* 0x0000002e00817308 */ /* 0x000fee0000000800 */
[C---:B------:R-:W-:Y:S03]  /*78c0*/  HMMA.16816.F32 R88, R20.reuse, R130, R88 ;  /* 0x000000821458723c */ /* 0x040fe60000001858 */
[----:B------:R-:W-:Y:S05]  /*78d0*/  MUFU.EX2 R131, R42 ;  /* 0x0000002a00837308 */ /* 0x000fea0000000800 */
[C---:B-1----:R-:W-:Y:S05]  /*78e0*/  HMMA.16816.F32 R92, R20.reuse, R124, R92 ;  /* 0x0000007c145c723c */ /* 0x042fea000000185c */
[----:B------:R-:W-:Y:S03]  /*78f0*/  MUFU.EX2 R130, R43 ;  /* 0x0000002b00827308 */ /* 0x000fe60000000800 */
[C---:B------:R-:W-:Y:S01]  /*7900*/  HMMA.16816.F32 R96, R20.reuse, R126, R96 ;  /* 0x0000007e1460723c */ /* 0x040fe20000001860 */
[----:B------:R-:W-:Y:S06]  /*7910*/  LDSM.16.MT88.4 R124, [R204+0x3900] ;  /* 0x00390000cc7c783b */ /* 0x000fec0000004200 */
[----:B------:R-:W-:Y:S01]  /*7920*/  MUFU.EX2 R128, R47 ;  /* 0x0000002f00807308 */ /* 0x000fe20000000800 */
[C---:B------:R-:W-:Y:S08]  /*7930*/  HMMA.16816.F32 R100, R20.reuse, R132, R100 ;  /* 0x000000841464723c */ /* 0x040ff00000001864 */
[C---:B------:R-:W-:Y:S01]  /*7940*/  HMMA.16816.F32 R104, R20.reuse, R134, R104 ;  /* 0x000000861468723c */ /* 0x040fe20000001868 */
[----:B------:R-:W1:Y:S07]  /*7950*/  MUFU.EX2 R134, R38 ;  /* 0x0000002600867308 */ /* 0x000e6e0000000800 */
[C---:B------:R-:W-:Y:S03]  /*7960*/  HMMA.16816.F32 R12, R20.reuse, R144, R12 ;  /* 0x00000090140c723c */ /* 0x040fe6000000180c */
[----:B------:R-:W4:Y:S05]  /*7970*/  MUFU.EX2 R133, R39 ;  /* 0x0000002700857308 */ /* 0x000f2a0000000800 */
[C---:B------:R-:W-:Y:S05]  /*7980*/  HMMA.16816.F32 R108, R20.reuse, R146, R108 ;  /* 0x00000092146c723c */ /* 0x040fea000000186c */
[----:B------:R-:W-:Y:S03]  /*7990*/  MUFU.EX2 R147, R41 ;  /* 0x0000002900937308 */ /* 0x000fe60000000800 */
[C---:B------:R-:W-:Y:S04]  /*79a0*/  HMMA.16816.F32 R16, R20.reuse, R148, R16 ;  /* 0x000000941410723c */ /* 0x040fe80000001810 */
[----:B-1----:R-:W-:Y:S03]  /*79b0*/  FADD.FTZ R0, R134, R0 ;  /* 0x0000000086007221 */ /* 0x002fe60000010000 */
[----:B------:R-:W-:Y:S01]  /*79c0*/  MUFU.EX2 R149, R37 ;  /* 0x0000002500957308 */ /* 0x000fe20000000800 */
[----:B------:R-:W-:Y:S04]  /*79d0*/  HMMA.16816.F32 R112, R20, R150, R112 ;  /* 0x000000961470723c */ /* 0x000fe80000001870 */
[----:B----4-:R-:W-:Y:S03]  /*79e0*/  FADD.FTZ R0, R133, R0 ;  /* 0x0000000085007221 */ /* 0x010fe60000010000 */
[----:B------:R-:W-:Y:S01]  /*79f0*/  F2FP.PACK_AB R20, R170, R172 ;  /* 0x000000acaa14723e */ /* 0x000fe200000000ff */
[----:B------:R-:W-:Y:S01]  /*7a00*/  FADD.FTZ R0, R131, R0 ;  /* 0x0000000083007221 */ /* 0x000fe20000010000 */
[----:B------:R-:W-:Y:S01]  /*7a10*/  F2FP.PACK_AB R22, R169, R171 ;  /* 0x000000aba916723e */ /* 0x000fe200000000ff */
[----:B------:R-:W1:Y:S02]  /*7a20*/  MUFU.EX2 R150, R36 ;  /* 0x0000002400967308 */ /* 0x000e640000000800 */
[----:B------:R-:W-:Y:S01]  /*7a30*/  F2FP.PACK_AB R21, R154, R155 ;  /* 0x0000009b9a15723e */ /* 0x000fe200000000ff */
[----:B------:R-:W-:Y:S01]  /*7a40*/  FADD.FTZ R0, R130, R0 ;  /* 0x0000000082007221 */ /* 0x000fe20000010000 */
[----:B------:R-:W-:Y:S03]  /*7a50*/  F2FP.PACK_AB R23, R152, R153 ;  /* 0x000000999817723e */ /* 0x000fe600000000ff */
[----:B------:R-:W-:Y:S03]  /*7a60*/  FADD.FTZ R0, R129, R0 ;  /* 0x0000000081007221 */ /* 0x000fe60000010000 */
[----:B------:R-:W4:Y:S01]  /*7a70*/  MUFU.EX2 R148, R40 ;  /* 0x0000002800947308 */ /* 0x000f220000000800 */
[C---:B---3--:R-:W-:Y:S03]  /*7a80*/  HMMA.16816.F32 R4, R20.reuse, R24, R4 ;  /* 0x000000181404723c */ /* 0x048fe60000001804 */
[----:B------:R-:W-:Y:S05]  /*7a90*/  FADD.FTZ R0, R128, R0 ;  /* 0x0000000080007221 */ /* 0x000fea0000010000 */
[C---:B------:R-:W-:Y:S01]  /*7aa0*/  HMMA.16816.F32 R8, R20.reuse, R26, R8 ;  /* 0x0000001a1408723c */ /* 0x040fe20000001808 */
[----:B------:R-:W3:Y:S01]  /*7ab0*/  LDSM.16.MT88.4 R24, [R204+0x5900] ;  /* 0x00590000cc18783b */ /* 0x000ee20000004200 */
[----:B------:R-:W5:Y:S02]  /*7ac0*/  MUFU.EX2 R146, R44 ;  /* 0x0000002c00927308 */ /* 0x000f640000000800 */
[----:B-1----:R-:W-:Y:S04]  /*7ad0*/  FADD.FTZ R2, R150, R2 ;  /* 0x0000000296027221 */ /* 0x002fe80000010000 */
[C---:B------:R-:W-:Y:S01]  /*7ae0*/  HMMA.16816.F32 R68, R20.reuse, R28, R68 ;  /* 0x0000001c1444723c */ /* 0x040fe20000001844 */
[----:B------:R-:W-:Y:S03]  /*7af0*/  LDSM.16.MT88.4 R36, [R207+0x2100] ;  /* 0x00210000cf24783b */ /* 0x000fe60000004200 */
[----:B------:R1:W1:Y:S01]  /*7b00*/  MUFU.EX2 R145, R45 ;  /* 0x0000002d00917308 */ /* 0x0002620000000800 */
[----:B------:R-:W-:Y:S03]  /*7b10*/  FADD.FTZ R2, R149, R2 ;  /* 0x0000000295027221 */ /* 0x000fe60000010000 */
[C---:B------:R-:W-:Y:S01]  /*7b20*/  HMMA.16816.F32 R72, R20.reuse, R30, R72 ;  /* 0x0000001e1448723c */ /* 0x040fe20000001848 */
[----:B------:R-:W3:Y:S03]  /*7b30*/  LDSM.16.MT88.4 R28, [R205+0x5900] ;  /* 0x00590000cd1c783b */ /* 0x000ee60000004200 */
[----:B----4-:R-:W-:Y:S02]  /*7b40*/  FADD.FTZ R2, R148, R2 ;  /* 0x0000000294027221 */ /* 0x010fe40000010000 */
[----:B------:R-:W4:Y:S02]  /*7b50*/  MUFU.EX2 R144, R48 ;  /* 0x0000003000907308 */ /* 0x000f240000000800 */
[C---:B------:R-:W-:Y:S01]  /*7b60*/  HMMA.16816.F32 R76, R20.reuse, R32, R76 ;  /* 0x00000020144c723c */ /* 0x040fe2000000184c */
[----:B------:R-:W-:Y:S03]  /*7b70*/  LDSM.16.MT88.4 R40, [R205+0x6100] ;  /* 0x00610000cd28783b */ /* 0x000fe60000004200 */
[----:B------:R-:W-:Y:S04]  /*7b80*/  FADD.FTZ R2, R147, R2 ;  /* 0x0000000293027221 */ /* 0x000fe80000010000 */
[C---:B------:R-:W-:Y:S01]  /*7b90*/  HMMA.16816.F32 R80, R20.reuse, R34, R80 ;  /* 0x000000221450723c */ /* 0x040fe20000001850 */
[----:B------:R-:W3:Y:S01]  /*7ba0*/  LDSM.16.MT88.4 R32, [R208+0x5900] ;  /* 0x00590000d020783b */ /* 0x000ee20000004200 */
[----:B------:R-:W3:Y:S02]  /*7bb0*/  MUFU.EX2 R135, R49 ;  /* 0x0000003100877308 */ /* 0x000ee40000000800 */
[----:B-----5:R-:W-:Y:S04]  /*7bc0*/  FADD.FTZ R2, R146, R2 ;  /* 0x0000000292027221 */ /* 0x020fe80000010000 */
[C---:B--2---:R-:W-:Y:S01]  /*7bd0*/  HMMA.16816.F32 R84, R20.reuse, R120, R84 ;  /* 0x000000781454723c */ /* 0x044fe20000001854 */
[----:B-1----:R-:W-:Y:S03]  /*7be0*/  LDSM.16.MT88.4 R44, [R205+0x2900] ;  /* 0x00290000cd2c783b */ /* 0x002fe60000004200 */
[----:B------:R-:W1:Y:S01]  /*7bf0*/  MUFU.EX2 R132, R50 ;  /* 0x0000003200847308 */ /* 0x000e620000000800 */
[----:B------:R-:W-:Y:S03]  /*7c00*/  FADD.FTZ R2, R145, R2 ;  /* 0x0000000291027221 */ /* 0x000fe60000010000 */
[C---:B------:R-:W-:Y:S01]  /*7c10*/  HMMA.16816.F32 R88, R20.reuse, R122, R88 ;  /* 0x0000007a1458723c */ /* 0x040fe20000001858 */
[----:B------:R-:W2:Y:S03]  /*7c20*/  LDSM.16.MT88.4 R120, [R207+0x5900] ;  /* 0x00590000cf78783b */ /* 0x000ea60000004200 */
[----:B----4-:R-:W-:Y:S04]  /*7c30*/  FADD.FTZ R2, R144, R2 ;  /* 0x0000000290027221 */ /* 0x010fe80000010000 */
[C---:B---3--:R-:W-:Y:S04]  /*7c40*/  HMMA.16816.F32 R92, R20.reuse, R24, R92 ;  /* 0x00000018145c723c */ /* 0x048fe8000000185c */
[----:B------:R-:W-:Y:S04]  /*7c50*/  FADD.FTZ R2, R135, R2 ;  /* 0x0000000287027221 */ /* 0x000fe80000010000 */
[C---:B------:R-:W-:Y:S01]  /*7c60*/  HMMA.16816.F32 R96, R20.reuse, R26, R96 ;  /* 0x0000001a1460723c */ /* 0x040fe20000001860 */
[----:B------:R-:W3:Y:S03]  /*7c70*/  LDSM.16.MT88.4 R24, [R204+0x2100] ;  /* 0x00210000cc18783b */ /* 0x000ee60000004200 */
[----:B-1----:R-:W-:Y:S02]  /*7c80*/  FADD.FTZ R0, R132, R0 ;  /* 0x0000000084007221 */ /* 0x002fe40000010000 */
[----:B------:R-:W-:Y:S02]  /*7c90*/  FADD.FTZ R2, R52, R2 ;  /* 0x0000000234027221 */ /* 0x000fe40000010000 */
[C---:B------:R-:W-:Y:S01]  /*7ca0*/  HMMA.16816.F32 R100, R20.reuse, R28, R100 ;  /* 0x0000001c1464723c */ /* 0x040fe20000001864 */
[----:B------:R-:W-:Y:S03]  /*7cb0*/  LDSM.16.MT88.4 R48, [R207+0x7100] ;  /* 0x00710000cf30783b */ /* 0x000fe60000004200 */
[----:B------:R-:W-:Y:S02]  /*7cc0*/  FADD.FTZ R0, R118, R0 ;  /* 0x0000000076007221 */ /* 0x000fe40000010000 */
[----:B------:R-:W-:Y:S02]  /*7cd0*/  FADD.FTZ R2, R53, R2 ;  /* 0x0000000235027221 */ /* 0x000fe40000010000 */
[C---:B------:R-:W-:Y:S01]  /*7ce0*/  HMMA.16816.F32 R104, R20.reuse, R30, R104 ;  /* 0x0000001e1468723c */ /* 0x040fe20000001868 */
[----:B------:R-:W1:Y:S03]  /*7cf0*/  LDSM.16.MT88.4 R28, [R205+0x2100] ;  /* 0x00210000cd1c783b */ /* 0x000e660000004200 */
[----:B------:R-:W-:Y:S02]  /*7d00*/  FADD.FTZ R0, R54, R0 ;  /* 0x0000000036007221 */ /* 0x000fe40000010000 */
[----:B------:R-:W-:Y:S02]  /*7d10*/  FADD.FTZ R2, R56, R2 ;  /* 0x0000000238027221 */ /* 0x000fe40000010000 */
[C---:B------:R-:W-:Y:S04]  /*7d20*/  HMMA.16816.F32 R12, R20.reuse, R32, R12 ;  /* 0x00000020140c723c */ /* 0x040fe8000000180c */
[----:B------:R-:W-:Y:S02]  /*7d30*/  FADD.FTZ R0, R55, R0 ;  /* 0x0000000037007221 */ /* 0x000fe40000010000 */
[----:B------:R-:W-:Y:S02]  /*7d40*/  FADD.FTZ R2, R57, R2 ;  /* 0x0000000239027221 */ /* 0x000fe40000010000 */
[C---:B------:R-:W-:Y:S01]  /*7d50*/  HMMA.16816.F32 R108, R20.reuse, R34, R108 ;  /* 0x00000022146c723c */ /* 0x040fe2000000186c */
[----:B------:R-:W4:Y:S03]  /*7d60*/  LDSM.16.MT88.4 R32, [R208+0x2100] ;  /* 0x00210000d020783b */ /* 0x000f260000004200 */
[----:B------:R-:W-:Y:S04]  /*7d70*/  FADD.FTZ R0, R58, R0 ;  /* 0x000000003a007221 */ /* 0x000fe80000010000 */
[C---:B--2---:R-:W-:Y:S08]  /*7d80*/  HMMA.16816.F32 R16, R20.reuse, R120, R16 ;  /* 0x000000781410723c */ /* 0x044ff00000001810 */
[----:B------:R-:W-:Y:S01]  /*7d90*/  HMMA.16816.F32 R112, R20, R122, R112 ;  /* 0x0000007a1470723c */ /* 0x000fe20000001870 */
[----:B------:R-:W-:Y:S06]  /*7da0*/  LDSM.16.MT88.4 R120, [R208+0x6100] ;  /* 0x00610000d078783b */ /* 0x000fec0000004200 */
[----:B------:R-:W-:Y:S02]  /*7db0*/  F2FP.PACK_AB R20, R149, R150 ;  /* 0x000000969514723e */ /* 0x000fe400000000ff */
[----:B------:R-:W-:Y:S03]  /*7dc0*/  F2FP.PACK_AB R22, R147, R148 ;  /* 0x000000949316723e */ /* 0x000fe600000000ff */
[----:B------:R-:W-:Y:S02]  /*7dd0*/  F2FP.PACK_AB R21, R133, R134 ;  /* 0x000000868515723e */ /* 0x000fe400000000ff */
[----:B------:R-:W-:Y:S07]  /*7de0*/  F2FP.PACK_AB R23, R130, R131 ;  /* 0x000000838217723e */ /* 0x000fee00000000ff */
[C---:B---3--:R-:W-:Y:S08]  /*7df0*/  HMMA.16816.F32 R4, R20.reuse, R24, R4 ;  /* 0x000000181404723c */ /* 0x048ff00000001804 */
[C---:B------:R-:W-:Y:S01]  /*7e00*/  HMMA.16816.F32 R8, R20.reuse, R26, R8 ;  /* 0x0000001a1408723c */ /* 0x040fe20000001808 */
[----:B------:R-:W2:Y:S07]  /*7e10*/  LDSM.16.MT88.4 R24, [R204+0x6100] ;  /* 0x00610000cc18783b */ /* 0x000eae0000004200 */
[C---:B-1----:R-:W-:Y:S08]  /*7e20*/  HMMA.16816.F32 R68, R20.reuse, R28, R68 ;  /* 0x0000001c1444723c */ /* 0x042ff00000001844 */
[C---:B------:R-:W-:Y:S01]  /*7e30*/  HMMA.16816.F32 R72, R20.reuse, R30, R72 ;  /* 0x0000001e1448723c */ /* 0x040fe20000001848 */
[----:B------:R-:W1:Y:S07]  /*7e40*/  LDSM.16.MT88.4 R28, [R207+0x6100] ;  /* 0x00610000cf1c783b */ /* 0x000e6e0000004200 */
[C---:B----4-:R-:W-:Y:S08]  /*7e50*/  HMMA.16816.F32 R76, R20.reuse, R32, R76 ;  /* 0x00000020144c723c */ /* 0x050ff0000000184c */
[C---:B------:R-:W-:Y:S01]  /*7e60*/  HMMA.16816.F32 R80, R20.reuse, R34, R80 ;  /* 0x000000221450723c */ /* 0x040fe20000001850 */
[----:B------:R-:W3:Y:S07]  /*7e70*/  LDSM.16.MT88.4 R32, [R204+0x2900] ;  /* 0x00290000cc20783b */ /* 0x000eee0000004200 */
[C---:B------:R-:W-:Y:S08]  /*7e80*/  HMMA.16816.F32 R84, R20.reuse, R36, R84 ;  /* 0x000000241454723c */ /* 0x040ff00000001854 */
[C---:B------:R-:W-:Y:S01]  /*7e90*/  HMMA.16816.F32 R88, R20.reuse, R38, R88 ;  /* 0x000000261458723c */ /* 0x040fe20000001858 */
[----:B------:R-:W4:Y:S07]  /*7ea0*/  LDSM.16.MT88.4 R36, [R208+0x2900] ;  /* 0x00290000d024783b */ /* 0x000f2e0000004200 */
[C---:B--2---:R-:W-:Y:S08]  /*7eb0*/  HMMA.16816.F32 R92, R20.reuse, R24, R92 ;  /* 0x00000018145c723c */ /* 0x044ff0000000185c */
[C---:B------:R-:W-:Y:S01]  /*7ec0*/  HMMA.16816.F32 R96, R20.reuse, R26, R96 ;  /* 0x0000001a1460723c */ /* 0x040fe20000001860 */
[----:B------:R-:W2:Y:S07]  /*7ed0*/  LDSM.16.MT88.4 R24, [R207+0x2900] ;  /* 0x00290000cf18783b */ /* 0x000eae0000004200 */
[C---:B------:R-:W-:Y:S08]  /*7ee0*/  HMMA.16816.F32 R100, R20.reuse, R40, R100 ;  /* 0x000000281464723c */ /* 0x040ff00000001864 */
[C---:B------:R-:W-:Y:S01]  /*7ef0*/  HMMA.16816.F32 R104, R20.reuse, R42, R104 ;  /* 0x0000002a1468723c */ /* 0x040fe20000001868 */
[----:B------:R-:W-:Y:S07]  /*7f00*/  LDSM.16.MT88.4 R40, [R205+0x7100] ;  /* 0x00710000cd28783b */ /* 0x000fee0000004200 */
[C---:B------:R-:W-:Y:S08]  /*7f10*/  HMMA.16816.F32 R12, R20.reuse, R120, R12 ;  /* 0x00000078140c723c */ /* 0x040ff0000000180c */
[C---:B------:R-:W-:Y:S08]  /*7f20*/  HMMA.16816.F32 R108, R20.reuse, R122, R108 ;  /* 0x0000007a146c723c */ /* 0x040ff0000000186c */
[C---:B-1----:R-:W-:Y:S08]  /*7f30*/  HMMA.16816.F32 R16, R20.reuse, R28, R16 ;  /* 0x0000001c1410723c */ /* 0x042ff00000001810 */
[----:B------:R-:W-:Y:S01]  /*7f40*/  HMMA.16816.F32 R112, R20, R30, R112 ;  /* 0x0000001e1470723c */ /* 0x000fe20000001870 */
[----:B------:R-:W1:Y:S06]  /*7f50*/  LDSM.16.MT88.4 R28, [R204+0x6900] ;  /* 0x00690000cc1c783b */ /* 0x000e6c0000004200 */
[----:B------:R-:W-:Y:S02]  /*7f60*/  F2FP.PACK_AB R20, R145, R146 ;  /* 0x000000929114723e */ /* 0x000fe400000000ff */
[----:B------:R-:W-:Y:S03]  /*7f70*/  F2FP.PACK_AB R22, R135, R144 ;  /* 0x000000908716723e */ /* 0x000fe600000000ff */
[----:B------:R-:W-:Y:S02]  /*7f80*/  F2FP.PACK_AB R21, R128, R129 ;  /* 0x000000818015723e */ /* 0x000fe400000000ff */
[----:B------:R-:W-:Y:S02]  /*7f90*/  F2FP.PACK_AB R23, R118, R132 ;  /* 0x000000847617723e */ /* 0x000fe400000000ff */
[----:B------:R-:W-:Y:S05]  /*7fa0*/  MOV R118, R3 ;  /* 0x0000000300767202 */ /* 0x000fea0000000f00 */
[C---:B---3--:R-:W-:Y:S08]  /*7fb0*/  HMMA.16816.F32 R4, R20.reuse, R32, R4 ;  /* 0x000000201404723c */ /* 0x048ff00000001804 */
[C---:B------:R-:W-:Y:S01]  /*7fc0*/  HMMA.16816.F32 R8, R20.reuse, R34, R8 ;  /* 0x000000221408723c */ /* 0x040fe20000001808 */
[----:B------:R-:W3:Y:S07]  /*7fd0*/  LDSM.16.MT88.4 R32, [R205+0x6900] ;  /* 0x00690000cd20783b */ /* 0x000eee0000004200 */
[C---:B------:R-:W-:Y:S08]  /*7fe0*/  HMMA.16816.F32 R68, R20.reuse, R44, R68 ;  /* 0x0000002c1444723c */ /* 0x040ff00000001844 */
[C---:B------:R-:W-:Y:S01]  /*7ff0*/  HMMA.16816.F32 R72, R20.reuse, R46, R72 ;  /* 0x0000002e1448723c */ /* 0x040fe20000001848 */
[----:B------:R-:W-:Y:S07]  /*8000*/  LDSM.16.MT88.4 R44, [R208+0x7100] ;  /* 0x00710000d02c783b */ /* 0x000fee0000004200 */
[C---:B----4-:R-:W-:Y:S08]  /*8010*/  HMMA.16816.F32 R76, R20.reuse, R36, R76 ;  /* 0x00000024144c723c */ /* 0x050ff0000000184c */
[C---:B------:R-:W-:Y:S01]  /*8020*/  HMMA.16816.F32 R80, R20.reuse, R38, R80 ;  /* 0x000000261450723c */ /* 0x040fe20000001850 */
[----:B------:R-:W4:Y:S07]  /*8030*/  LDSM.16.MT88.4 R36, [R208+0x6900] ;  /* 0x00690000d024783b */ /* 0x000f2e0000004200 */
[C---:B--2---:R-:W-:Y:S08]  /*8040*/  HMMA.16816.F32 R84, R20.reuse, R24, R84 ;  /* 0x000000181454723c */ /* 0x044ff00000001854 */
[C---:B------:R-:W-:Y:S01]  /*8050*/  HMMA.16816.F32 R88, R20.reuse, R26, R88 ;  /* 0x0000001a1458723c */ /* 0x040fe20000001858 */
[----:B------:R-:W2:Y:S07]  /*8060*/  LDSM.16.MT88.4 R24, [R207+0x6900] ;  /* 0x00690000cf18783b */ /* 0x000eae0000004200 */
[C---:B-1----:R-:W-:Y:S08]  /*8070*/  HMMA.16816.F32 R92, R20.reuse, R28, R92 ;  /* 0x0000001c145c723c */ /* 0x042ff0000000185c */
[C---:B------:R-:W-:Y:S01]  /*8080*/  HMMA.16816.F32 R96, R20.reuse, R30, R96 ;  /* 0x0000001e1460723c */ /* 0x040fe20000001860 */
[----:B------:R-:W1:Y:S07]  /*8090*/  LDSM.16.MT88.4 R28, [R204+0x3100] ;  /* 0x00310000cc1c783b */ /* 0x000e6e0000004200 */
[C---:B---3--:R-:W-:Y:S08]  /*80a0*/  HMMA.16816.F32 R100, R20.reuse, R32, R100 ;  /* 0x000000201464723c */ /* 0x048ff00000001864 */
[C---:B------:R-:W-:Y:S01]  /*80b0*/  HMMA.16816.F32 R104, R20.reuse, R34, R104 ;  /* 0x000000221468723c */ /* 0x040fe20000001868 */
[----:B------:R-:W3:Y:S07]  /*80c0*/  LDSM.16.MT88.4 R32, [R205+0x3100] ;  /* 0x00310000cd20783b */ /* 0x000eee0000004200 */
[C---:B----4-:R-:W-:Y:S08]  /*80d0*/  HMMA.16816.F32 R12, R20.reuse, R36, R12 ;  /* 0x00000024140c723c */ /* 0x050ff0000000180c */
[C---:B------:R-:W-:Y:S01]  /*80e0*/  HMMA.16816.F32 R108, R20.reuse, R38, R108 ;  /* 0x00000026146c723c */ /* 0x040fe2000000186c */
[----:B------:R-:W-:Y:S07]  /*80f0*/  LDSM.16.MT88.4 R36, [R207+0x3100] ;  /* 0x00310000cf24783b */ /* 0x000fee0000004200 */
[C---:B--2---:R-:W-:Y:S08]  /*8100*/  HMMA.16816.F32 R16, R20.reuse, R24, R16 ;  /* 0x000000181410723c */ /* 0x044ff00000001810 */
[----:B------:R-:W-:Y:S01]  /*8110*/  HMMA.16816.F32 R112, R20, R26, R112 ;  /* 0x0000001a1470723c */ /* 0x000fe20000001870 */
[----:B------:R-:W2:Y:S06]  /*8120*/  LDSM.16.MT88.4 R24, [R208+0x3100] ;  /* 0x00310000d018783b */ /* 0x000eac0000004200 */
[----:B------:R-:W-:Y:S02]  /*8130*/  F2FP.PACK_AB R20, R53, R52 ;  /* 0x000000343514723e */ /* 0x000fe400000000ff */
[----:B------:R-:W-:Y:S03]  /*8140*/  F2FP.PACK_AB R22, R57, R56 ;  /* 0x000000383916723e */ /* 0x000fe600000000ff */
[----:B------:R-:W-:Y:S02]  /*8150*/  F2FP.PACK_AB R21, R55, R54 ;  /* 0x000000363715723e */ /* 0x000fe400000000ff */
[----:B------:R-:W-:Y:S07]  /*8160*/  F2FP.PACK_AB R23, R59, R58 ;  /* 0x0000003a3b17723e */ /* 0x000fee00000000ff */
[C---:B-1----:R-:W-:Y:S08]  /*8170*/  HMMA.16816.F32 R4, R20.reuse, R28, R4 ;  /* 0x0000001c1404723c */ /* 0x042ff00000001804 */
[C---:B------:R-:W-:Y:S01]  /*8180*/  HMMA.16816.F32 R8, R20.reuse, R30, R8 ;  /* 0x0000001e1408723c */ /* 0x040fe20000001808 */
[----:B------:R-:W1:Y:S07]  /*8190*/  LDSM.16.MT88.4 R28, [R204+0x7100] ;  /* 0x00710000cc1c783b */ /* 0x000e6e0000004200 */
[C---:B---3--:R-:W-:Y:S08]  /*81a0*/  HMMA.16816.F32 R68, R20.reuse, R32, R68 ;  /* 0x000000201444723c */ /* 0x048ff00000001844 */
[C---:B------:R-:W-:Y:S08]  /*81b0*/  HMMA.16816.F32 R72, R20.reuse, R34, R72 ;  /* 0x000000221448723c */ /* 0x040ff00000001848 */
[C---:B--2---:R-:W-:Y:S08]  /*81c0*/  HMMA.16816.F32 R76, R20.reuse, R24, R76 ;  /* 0x00000018144c723c */ /* 0x044ff0000000184c */
[C---:B------:R-:W-:Y:S01]  /*81d0*/  HMMA.16816.F32 R80, R20.reuse, R26, R80 ;  /* 0x0000001a1450723c */ /* 0x040fe20000001850 */
[----:B------:R-:W2:Y:S07]  /*81e0*/  LDSM.16.MT88.4 R24, [R205+0x3900] ;  /* 0x00390000cd18783b */ /* 0x000eae0000004200 */
[C---:B------:R-:W-:Y:S08]  /*81f0*/  HMMA.16816.F32 R84, R20.reuse, R36, R84 ;  /* 0x000000241454723c */ /* 0x040ff00000001854 */
[C---:B------:R-:W-:Y:S08]  /*8200*/  HMMA.16816.F32 R88, R20.reuse, R38, R88 ;  /* 0x000000261458723c */ /* 0x040ff00000001858 */
[C---:B-1----:R-:W-:Y:S08]  /*8210*/  HMMA.16816.F32 R92, R20.reuse, R28, R92 ;  /* 0x0000001c145c723c */ /* 0x042ff0000000185c */
[C---:B------:R-:W-:Y:S01]  /*8220*/  HMMA.16816.F32 R96, R20.reuse, R30, R96 ;  /* 0x0000001e1460723c */ /* 0x040fe20000001860 */
[----:B------:R-:W1:Y:S07]  /*8230*/  LDSM.16.MT88.4 R28, [R208+0x3900] ;  /* 0x00390000d01c783b */ /* 0x000e6e0000004200 */
[C---:B------:R-:W-:Y:S08]  /*8240*/  HMMA.16816.F32 R100, R20.reuse, R40, R100 ;  /* 0x000000281464723c */ /* 0x040ff00000001864 */
[C---:B------:R-:W-:Y:S08]  /*8250*/  HMMA.16816.F32 R104, R20.reuse, R42, R104 ;  /* 0x0000002a1468723c */ /* 0x040ff00000001868 */
[C---:B------:R-:W-:Y:S08]  /*8260*/  HMMA.16816.F32 R12, R20.reuse, R44, R12 ;  /* 0x0000002c140c723c */ /* 0x040ff0000000180c */
[C---:B------:R-:W-:Y:S08]  /*8270*/  HMMA.16816.F32 R108, R20.reuse, R46, R108 ;  /* 0x0000002e146c723c */ /* 0x040ff0000000186c */
[C---:B------:R-:W-:Y:S08]  /*8280*/  HMMA.16816.F32 R16, R20.reuse, R48, R16 ;  /* 0x000000301410723c */ /* 0x040ff00000001810 */
[----:B------:R-:W-:Y:S07]  /*8290*/  HMMA.16816.F32 R112, R20, R50, R112 ;  /* 0x000000321470723c */ /* 0x000fee0000001870 */
[----:B------:R-:W-:Y:S02]  /*82a0*/  F2FP.PACK_AB R20, R61, R60 ;  /* 0x0000003c3d14723e */ /* 0x000fe400000000ff */
[----:B------:R-:W-:Y:S03]  /*82b0*/  F2FP.PACK_AB R22, R65, R64 ;  /* 0x000000404116723e */ /* 0x000fe600000000ff */
[----:B------:R-:W-:Y:S02]  /*82c0*/  F2FP.PACK_AB R21, R63, R62 ;  /* 0x0000003e3f15723e */ /* 0x000fe400000000ff */
[----:B------:R-:W-:Y:S07]  /*82d0*/  F2FP.PACK_AB R23, R117, R66 ;  /* 0x000000427517723e */ /* 0x000fee00000000ff */
[C---:B------:R-:W-:Y:S01]  /*82e0*/  HMMA.16816.F32 R120, R20.reuse, R124, R4 ;  /* 0x0000007c1478723c */ /* 0x040fe20000001804 */
[----:B------:R-:W3:Y:S07]  /*82f0*/  LDSM.16.MT88.4 R4, [R207+0x3900] ;  /* 0x00390000cf04783b */ /* 0x000eee0000004200 */
[C---:B------:R-:W-:Y:S01]  /*8300*/  HMMA.16816.F32 R124, R20.reuse, R126, R8 ;  /* 0x0000007e147c723c */ /* 0x040fe20000001808 */
[----:B------:R-:W4:Y:S07]  /*8310*/  LDSM.16.MT88.4 R8, [R204+0x7900] ;  /* 0x00790000cc08783b */ /* 0x000f2e0000004200 */
[C---:B--2---:R-:W-:Y:S08]  /*8320*/  HMMA.16816.F32 R68, R20.reuse, R24, R68 ;  /* 0x000000181444723c */ /* 0x044ff00000001844 */
[C---:B------:R-:W-:Y:S01]  /*8330*/  HMMA.16816.F32 R72, R20.reuse, R26, R72 ;  /* 0x0000001a1448723c */ /* 0x040fe20000001848 */
[----:B------:R-:W2:Y:S07]  /*8340*/  LDSM.16.MT88.4 R24, [R205+0x7900] ;  /* 0x00790000cd18783b */ /* 0x000eae0000004200 */
[C---:B-1----:R-:W-:Y:S08]  /*8350*/  HMMA.16816.F32 R76, R20.reuse, R28, R76 ;  /* 0x0000001c144c723c */ /* 0x042ff0000000184c */
[C---:B------:R-:W-:Y:S08]  /*8360*/  HMMA.16816.F32 R80, R20.reuse, R30, R80 ;  /* 0x0000001e1450723c */ /* 0x040ff00000001850 */
[C---:B---3--:R-:W-:Y:S08]  /*8370*/  HMMA.16816.F32 R84, R20.reuse, R4, R84 ;  /* 0x000000041454723c */ /* 0x048ff00000001854 */
[C---:B------:R-:W-:Y:S01]  /*8380*/  HMMA.16816.F32 R88, R20.reuse, R6, R88 ;  /* 0x000000061458723c */ /* 0x040fe20000001858 */
[----:B------:R-:W1:Y:S07]  /*8390*/  LDSM.16.MT88.4 R4, [R208+0x7900] ;  /* 0x00790000d004783b */ /* 0x000e6e0000004200 */
[C---:B----4-:R-:W-:Y:S08]  /*83a0*/  HMMA.16816.F32 R92, R20.reuse, R8, R92 ;  /* 0x00000008145c723c */ /* 0x050ff0000000185c */
[C---:B------:R-:W-:Y:S01]  /*83b0*/  HMMA.16816.F32 R96, R20.reuse, R10, R96 ;  /* 0x0000000a1460723c */ /* 0x040fe20000001860 */
[----:B------:R-:W3:Y:S07]  /*83c0*/  LDSM.16.MT88.4 R8, [R207+0x7900] ;  /* 0x00790000cf08783b */ /* 0x000eee0000004200 */
[C---:B--2---:R-:W-:Y:S08]  /*83d0*/  HMMA.16816.F32 R100, R20.reuse, R24, R100 ;  /* 0x000000181464723c */ /* 0x044ff00000001864 */
[C---:B------:R-:W-:Y:S08]  /*83e0*/  HMMA.16816.F32 R104, R20.reuse, R26, R104 ;  /* 0x0000001a1468723c */ /* 0x040ff00000001868 */
[C---:B-1----:R-:W-:Y:S07]  /*83f0*/  HMMA.16816.F32 R128, R20.reuse, R4, R12 ;  /* 0x000000041480723c */ /* 0x042fee000000180c */
[----:B------:R-:W-:Y:S01]  /*8400*/  FADD.FTZ R4, R59, R0 ;  /* 0x000000003b047221 */ /* 0x000fe20000010000 */
[C---:B------:R-:W-:Y:S04]  /*8410*/  HMMA.16816.F32 R108, R20.reuse, R6, R108 ;  /* 0x00000006146c723c */ /* 0x040fe8000000186c */
[----:B------:R-:W-:Y:S02]  /*8420*/  FADD.FTZ R0, R60, R2 ;  /* 0x000000023c007221 */ /* 0x000fe40000010000 */
[----:B------:R-:W-:Y:S02]  /*8430*/  FADD.FTZ R4, R62, R4 ;  /* 0x000000043e047221 */ /* 0x000fe40000010000 */
[C---:B---3--:R-:W-:Y:S04]  /*8440*/  HMMA.16816.F32 R132, R20.reuse, R8, R16 ;  /* 0x000000081484723c */ /* 0x048fe80000001810 */
[----:B------:R-:W-:Y:S02]  /*8450*/  FADD.FTZ R0, R61, R0 ;  /* 0x000000003d007221 */ /* 0x000fe40000010000 */
[----:B------:R-:W-:Y:S02]  /*8460*/  FADD.FTZ R4, R63, R4 ;  /* 0x000000043f047221 */ /* 0x000fe40000010000 */
[----:B------:R-:W-:Y:S04]  /*8470*/  HMMA.16816.F32 R112, R20, R10, R112 ;  /* 0x0000000a1470723c */ /* 0x000fe80000001870 */
[----:B------:R-:W-:Y:S02]  /*8480*/  FADD.FTZ R2, R64, R0 ;  /* 0x0000000040027221 */ /* 0x000fe40000010000 */
[----:B------:R-:W-:Y:S02]  /*8490*/  FADD.FTZ R0, R66, R4 ;  /* 0x0000000442007221 */ /* 0x000fe40000010000 */
[----:B------:R-:W-:Y:S04]  /*84a0*/  FADD.FTZ R232, R65, R2 ;  /* 0x0000000241e87221 */ /* 0x000fe80000010000 */
[----:B------:R-:W-:Y:S01]  /*84b0*/  FADD.FTZ R233, R117, R0 ;  /* 0x0000000075e97221 */ /* 0x000fe20000010000 */
[----:B------:R-:W-:Y:S01]  /*84c0*/  MOV R117, R116 ;  /* 0x0000007400757202 */ /* 0x000fe20000000f00 */
[----:B------:R-:W-:-:S05]  /*84d0*/  @P1 BRA `(.L_x_3) ;  /* 0xffffcbb000001947 */ /* 0x000fca000383ffff */
.L_x_2:
[----:B------:R-:W2:Y:S01]  /*84e0*/  LDL.LU R13, [R1] ;  /* 0x00000000010d7983 */ /* 0x000ea20000300800 */
[----:B------:R-:W-:-:S03]  /*84f0*/  MOV R44, c[0x0][0x4e8] ;  /* 0x00013a00002c7a02 */ /* 0x000fc60000000f00 */
[----:B------:R-:W3:Y:S01]  /*8500*/  LDL.LU R45, [R1+0x8] ;  /* 0x00000800012d7983 */ /* 0x000ee20000300800 */
[----:B------:R-:W-:-:S03]  /*8510*/  ISETP.NE.AND P0, PT, R44, 0x1, PT ;  /* 0x000000012c00780c */ /* 0x000fc60003f05270 */
[----:B------:R-:W1:Y:S04]  /*8520*/  SHFL.BFLY PT, R6, R232, 0x2, 0x1f ;  /* 0x0c401f00e8067f89 */ /* 0x000e6800000e0000 */
[----:B------:R-:W4:Y:S04]  /*8530*/  SHFL.BFLY PT, R7, R233, 0x2, 0x1f ;  /* 0x0c401f00e9077f89 */ /* 0x000f2800000e0000 */
[----:B------:R-:W5:Y:S04]  /*8540*/  S2R R4, SR_CTAID.Y ;  /* 0x0000000000047919 */ /* 0x000f680000002600 */
[----:B------:R-:W5:Y:S01]  /*8550*/  S2R R5, SR_TID.X ;  /* 0x0000000000057919 */ /* 0x000f620000002100 */
[----:B-1----:R-:W-:-:S02]  /*8560*/  FADD.FTZ R6, R6, R232 ;  /* 0x000000e806067221 */ /* 0x002fc40000010000 */
[----:B----4-:R-:W-:-:S03]  /*8570*/  FADD.FTZ R7, R7, R233 ;  /* 0x000000e907077221 */ /* 0x010fc60000010000 */
[----:B------:R-:W1:Y:S01]  /*8580*/  SHFL.BFLY PT, R0, R6, 0x1, 0x1f ;  /* 0x0c201f0006007f89 */ /* 0x000e6200000e0000 */
[----:B-----5:R-:W-:-:S03]  /*8590*/  IMAD.WIDE.U32 R18, R4, c[0x0][0x490], RZ ;  /* 0x0001240004127a25 */ /* 0x020fc600078e00ff */
[----:B------:R-:W4:Y:S01]  /*85a0*/  SHFL.BFLY PT, R2, R7, 0x1, 0x1f ;  /* 0x0c201f0007027f89 */ /* 0x000f2200000e0000 */
[----:B------:R-:W-:Y:S01]  /*85b0*/  SHF.R.S32.HI R12, RZ, 0x1f, R5 ;  /* 0x0000001fff0c7819 */ /* 0x000fe20000011405 */
[----:B------:R-:W-:-:S04]  /*85c0*/  IMAD.WIDE.U32 R20, R4, c[0x0][0x3e8], RZ ;  /* 0x0000fa0004147a25 */ /* 0x000fc800078e00ff */
[----:B-1----:R-:W-:Y:S01]  /*85d0*/  FADD.FTZ R6, R6, R0 ;  /* 0x0000000006067221 */ /* 0x002fe20000010000 */
[----:B------:R-:W-:Y:S01]  /*85e0*/  SHF.R.S32.HI R0, RZ, 0x1f, R4 ;  /* 0x0000001fff007819 */ /* 0x000fe20000011404 */
[----:B----4-:R-:W-:-:S03]  /*85f0*/  FADD.FTZ R7, R7, R2 ;  /* 0x0000000207077221 */ /* 0x010fc60000010000 */
[----:B------:R-:W-:Y:S01]  /*8600*/  FSETP.NE.FTZ.AND P2, PT, R6, RZ, PT ;  /* 0x000000ff0600720b */ /* 0x000fe20003f55000 */
[C---:B------:R-:W-:Y:S01]  /*8610*/  IMAD R16, R0.reuse, c[0x0][0x490], RZ ;  /* 0x0001240000107a24 */ /* 0x040fe200078e02ff */
[----:B------:R-:W-:Y:S01]  /*8620*/  MOV R2, RZ ;  /* 0x000000ff00027202 */ /* 0x000fe20000000f00 */
[----:B------:R-:W-:Y:S01]  /*8630*/  IMAD R8, R0, c[0x0][0x3e8], RZ ;  /* 0x0000fa0000087a24 */ /* 0x000fe200078e02ff */
[----:B------:R-:W1:Y:S01]  /*8640*/  S2R R40, SR_CTAID.Z ;  /* 0x0000000000287919 */ /* 0x000e620000002700 */
[C---:B------:R-:W-:Y:S01]  /*8650*/  IMAD R16, R4.reuse, c[0x0][0x494], R16 ;  /* 0x0001250004107a24 */ /* 0x040fe200078e0210 */
[----:B------:R-:W-:Y:S01]  /*8660*/  MOV R42, 0xff800000 ;  /* 0xff800000002a7802 */ /* 0x000fe20000000f00 */
[----:B------:R-:W-:Y:S01]  /*8670*/  IMAD R8, R4, c[0x0][0x3ec], R8 ;  /* 0x0000fb0004087a24 */ /* 0x000fe200078e0208 */
[CC--:B------:R-:W-:Y:S02]  /*8680*/  LEA.HI R4, R12.reuse, R5.reuse, RZ, 0x2 ;  /* 0x000000050c047211 */ /* 0x0c0fe400078f10ff */
[----:B------:R-:W-:-:S02]  /*8690*/  LEA.HI R12, R12, R5, RZ, 0x5 ;  /* 0x000000050c0c7211 */ /* 0x000fc400078f28ff */
[----:B------:R-:W-:Y:S01]  /*86a0*/  LOP3.LUT R10, R4, 0xfffffffc, RZ, 0xc0, !PT ;  /* 0xfffffffc040a7812 */ /* 0x000fe200078ec0ff */
[----:B------:R-:W4:Y:S01]  /*86b0*/  @P2 MUFU.RCP R2, R6 ;  /* 0x0000000600022308 */ /* 0x000f220000001000 */
[----:B------:R-:W-:Y:S02]  /*86c0*/  LOP3.LUT R11, R12, 0xffffffe0, RZ, 0xc0, !PT ;  /* 0xffffffe00c0b7812 */ /* 0x000fe400078ec0ff */
[----:B------:R-:W-:Y:S02]  /*86d0*/  IADD3 R10, -R10, R5, RZ ;  /* 0x000000050a0a7210 */ /* 0x000fe40007ffe1ff */
[----:B------:R-:W-:Y:S01]  /*86e0*/  IADD3 R9, R21, R8, RZ ;  /* 0x0000000815097210 */ /* 0x000fe20007ffe0ff */
[----:B------:R-:W-:Y:S01]  /*86f0*/  IMAD.IADD R11, R5, 0x1, -R11 ;  /* 0x00000001050b7824 */ /* 0x000fe200078e0a0b */
[----:B------:R-:W-:Y:S01]  /*8700*/  IADD3 R17, R19, R16, RZ ;  /* 0x0000001013117210 */ /* 0x000fe20007ffe0ff */
[----:B------:R-:W5:Y:S01]  /*8710*/  @P2 MUFU.LG2 R6, R6 ;  /* 0x0000000600062308 */ /* 0x000f620000000c00 */
[----:B------:R-:W-:Y:S01]  /*8720*/  MOV R8, R20 ;  /* 0x0000001400087202 */ /* 0x000fe20000000f00 */
[----:B------:R-:W-:Y:S01]  /*8730*/  IMAD.MOV.U32 R16, RZ, RZ, R18 ;  /* 0x000000ffff107224 */ /* 0x000fe200078e0012 */
[----:B------:R-:W-:-:S02]  /*8740*/  LOP3.LUT P4, RZ, R11, 0x3, RZ, 0xc0, !PT ;  /* 0x000000030bff7812 */ /* 0x000fc4000788c0ff */
[----:B------:R-:W-:Y:S01]  /*8750*/  FSETP.NE.FTZ.AND P1, PT, R7, RZ, PT ;  /* 0x000000ff0700720b */ /* 0x000fe20003f35000 */
[C---:B----4-:R-:W-:Y:S02]  /*8760*/  FMUL.FTZ R121, R2.reuse, R121 ;  /* 0x0000007902797220 */ /* 0x050fe40000410000 */
[C---:B------:R-:W-:Y:S02]  /*8770*/  FMUL.FTZ R11, R2.reuse, R120 ;  /* 0x00000078020b7220 */ /* 0x040fe40000410000 */
[C---:B------:R-:W-:Y:S02]  /*8780*/  FMUL.FTZ R125, R2.reuse, R125 ;  /* 0x0000007d027d7220 */ /* 0x040fe40000410000 */
[C---:B------:R-:W-:Y:S02]  /*8790*/  FMUL.FTZ R19, R2.reuse, R124 ;  /* 0x0000007c02137220 */ /* 0x040fe40000410000 */
[C---:B------:R-:W-:Y:S02]  /*87a0*/  FMUL.FTZ R69, R2.reuse, R69 ;  /* 0x0000004502457220 */ /* 0x040fe40000410000 */
[----:B------:R-:W-:-:S02]  /*87b0*/  FMUL.FTZ R22, R2, R68 ;  /* 0x0000004402167220 */ /* 0x000fc40000410000 */
[C---:B------:R-:W-:Y:S02]  /*87c0*/  FMUL.FTZ R73, R2.reuse, R73 ;  /* 0x0000004902497220 */ /* 0x040fe40000410000 */
        /* <DEDUP_REMOVED lines=24> */
[----:B------:R-:W-:Y:S01]  /*8950*/  FMUL.FTZ R27, R2, R112 ;  /* 0x00000070021b7220 */ /* 0x000fe20000410000 */
[----:B------:R-:W-:Y:S01]  /*8960*/  SHF.R.S32.HI R2, RZ, 0x1f, R4 ;  /* 0x0000001fff027819 */ /* 0x000fe20000011404 */
[----:B-----5:R-:W-:Y:S02]  /*8970*/  @P2 FMUL.FTZ R6, R6, 0.69314718246459960938 ;  /* 0x3f31721806062820 */ /* 0x020fe40000410000 */
[----:B--2---:R-:W-:-:S04]  /*8980*/  @P0 IMAD.HI.U32 R0, R13, c[0x0][0x4ec], RZ ;  /* 0x00013b000d000a27 */ /* 0x004fc800078e00ff */
[----:B------:R-:W-:Y:S01]  /*8990*/  IMAD.MOV.U32 R14, RZ, RZ, R13 ;  /* 0x000000ffff0e7224 */ /* 0x000fe200078e000d */
[----:B------:R-:W-:Y:S02]  /*89a0*/  @P0 SHF.R.U32.HI R14, RZ, c[0x0][0x4f0], R0 ;  /* 0x00013c00ff0e0a19 */ /* 0x000fe40000011600 */
[----:B------:R-:W-:Y:S02]  /*89b0*/  MOV R0, RZ ;  /* 0x000000ff00007202 */ /* 0x000fe40000000f00 */
[----:B------:R-:W-:-:S05]  /*89c0*/  IADD3 R5, -R14, RZ, RZ ;  /* 0x000000ff0e057210 */ /* 0x000fca0007ffe1ff */
[----:B------:R-:W-:Y:S01]  /*89d0*/  IMAD R39, R5, c[0x0][0x4e8], R13 ;  /* 0x00013a0005277a24 */ /* 0x000fe200078e020d */
[----:B------:R-:W-:-:S04]  /*89e0*/  SHF.R.S32.HI R5, RZ, 0x2, R4 ;  /* 0x00000002ff057819 */ /* 0x000fc80000011404 */
[----:B------:R-:W-:-:S04]  /*89f0*/  LEA.HI R2, R2, R5, RZ, 0x3 ;  /* 0x0000000502027211 */ /* 0x000fc800078f18ff */
[----:B------:R-:W-:Y:S02]  /*8a00*/  LOP3.LUT R2, R2, 0xfffffff8, RZ, 0xc0, !PT ;  /* 0xfffffff802027812 */ /* 0x000fe400078ec0ff */
[----:B-1----:R-:W-:-:S03]  /*8a10*/  SHF.R.S32.HI R4, RZ, 0x1f, R40 ;  /* 0x0000001fff047819 */ /* 0x002fc60000011428 */
[----:B------:R-:W-:Y:S02]  /*8a20*/  IMAD.IADD R5, R5, 0x1, -R2 ;  /* 0x0000000105057824 */ /* 0x000fe400078e0a02 */
[----:B------:R-:W-:Y:S02]  /*8a30*/  @P2 IMAD.MOV.U32 R2, RZ, RZ, 0x3f317218 ;  /* 0x3f317218ff022424 */ /* 0x000fe400078e00ff */
[C---:B------:R-:W-:Y:S02]  /*8a40*/  IMAD R43, R4.reuse, c[0x0][0x498], RZ ;  /* 0x00012600042b7a24 */ /* 0x040fe400078e02ff */
[----:B------:R-:W-:Y:S02]  /*8a50*/  IMAD R15, R4, c[0x0][0x3f0], RZ ;  /* 0x0000fc00040f7a24 */ /* 0x000fe400078e02ff */
[----:B------:R-:W-:-:S04]  /*8a60*/  @P2 FMUL.FTZ R4, R2, c[0x0][0x2d0] ;  /* 0x0000b40002042a20 */ /* 0x000fc80000410000 */
[----:B------:R-:W-:Y:S01]  /*8a70*/  @P2 FFMA.FTZ R42, R4, R116, R6 ;  /* 0x00000074042a2223 */ /* 0x000fe20000010006 */
[----:B---3--:R-:W-:Y:S02]  /*8a80*/  SHF.R.S32.HI R4, RZ, 0x2, R45 ;  /* 0x00000002ff047819 */ /* 0x008fe4000001142d */
[----:B------:R-:W2:Y:S01]  /*8a90*/  LDL R45, [R1+0x4] ;  /* 0x00000400012d7983 */ /* 0x000ea20000100800 */
[----:B------:R-:W1:Y:S08]  /*8aa0*/  @P1 MUFU.RCP R0, R7 ;  /* 0x0000000700001308 */ /* 0x000e700000001000 */
[----:B------:R-:W3:Y:S01]  /*8ab0*/  @P1 MUFU.LG2 R7, R7 ;  /* 0x0000000700071308 */ /* 0x000ee20000000c00 */
[----:B-1----:R-:W-:-:S02]  /*8ac0*/  FMUL.FTZ R123, R0, R123 ;  /* 0x0000007b007b7220 */ /* 0x002fc40000410000 */
        /* <DEDUP_REMOVED lines=30> */
[----:B------:R-:W-:Y:S01]  /*8cb0*/  FMUL.FTZ R114, R0, R114 ;  /* 0x0000007200727220 */ /* 0x000fe20000410000 */
[----:B------:R-:W-:Y:S01]  /*8cc0*/  @P1 MOV R0, 0x3f317218 ;  /* 0x3f31721800001802 */ /* 0x000fe20000000f00 */
[----:B---3--:R-:W-:Y:S01]  /*8cd0*/  @P1 FMUL.FTZ R2, R7, 0.69314718246459960938 ;  /* 0x3f31721807021820 */ /* 0x008fe20000410000 */
[----:B------:R-:W-:-:S03]  /*8ce0*/  MOV R41, 0xff800000 ;  /* 0xff80000000297802 */ /* 0x000fc60000000f00 */
[----:B------:R-:W-:-:S04]  /*8cf0*/  @P1 FMUL.FTZ R0, R0, c[0x0][0x2d0] ;  /* 0x0000b40000001a20 */ /* 0x000fc80000410000 */
[----:B------:R-:W-:Y:S01]  /*8d00*/  @P1 FFMA.FTZ R41, R0, R3, R2 ;  /* 0x0000000300291223 */ /* 0x000fe20000010002 */
[----:B------:R-:W-:Y:S01]  /*8d10*/  SHF.R.S32.HI R0, RZ, 0x5, R12 ;  /* 0x00000005ff007819 */ /* 0x000fe2000001140c */
[C---:B------:R-:W-:Y:S02]  /*8d20*/  IMAD R43, R40.reuse, c[0x0][0x49c], R43 ;  /* 0x00012700282b7a24 */ /* 0x040fe400078e022b */
[C---:B------:R-:W-:Y:S01]  /*8d30*/  IMAD R15, R40.reuse, c[0x0][0x3f4], R15 ;  /* 0x0000fd00280f7a24 */ /* 0x040fe200078e020f */
[----:B------:R-:W-:Y:S01]  /*8d40*/  SHF.R.S32.HI R3, RZ, 0x1f, R0 ;  /* 0x0000001fff037819 */ /* 0x000fe20000011400 */
[----:B------:R-:W-:-:S04]  /*8d50*/  IMAD.WIDE.U32 R16, R40, c[0x0][0x498], R16 ;  /* 0x0001260028107a25 */ /* 0x000fc800078e0010 */
[----:B------:R-:W-:Y:S02]  /*8d60*/  IMAD.WIDE.U32 R8, R40, c[0x0][0x3f0], R8 ;  /* 0x0000fc0028087a25 */ /* 0x000fe400078e0008 */
[----:B------:R-:W1:Y:S01]  /*8d70*/  S2R R40, SR_CTAID.X ;  /* 0x0000000000287919 */ /* 0x000e620000002500 */
[----:B------:R-:W-:Y:S02]  /*8d80*/  LEA.HI R3, R3, R0, RZ, 0x3 ;  /* 0x0000000003037211 */ /* 0x000fe400078f18ff */
[----:B------:R-:W-:Y:S02]  /*8d90*/  LEA.HI R2, R10, R10, RZ, 0x1 ;  /* 0x0000000a0a027211 */ /* 0x000fe400078f08ff */
[----:B------:R-:W-:Y:S02]  /*8da0*/  LOP3.LUT R3, R3, 0xffffff8, RZ, 0xc0, !PT ;  /* 0x0ffffff803037812 */ /* 0x000fe400078ec0ff */
[----:B------:R-:W-:Y:S02]  /*8db0*/  LOP3.LUT R2, R2, 0x1ffffffe, RZ, 0xc0, !PT ;  /* 0x1ffffffe02027812 */ /* 0x000fe400078ec0ff */
[----:B------:R-:W-:-:S02]  /*8dc0*/  IADD3 R6, R0, -R3, RZ ;  /* 0x8000000300067210 */ /* 0x000fc40007ffe0ff */
[----:B------:R-:W-:Y:S01]  /*8dd0*/  LEA R12, R0, R10, 0x9 ;  /* 0x0000000a000c7211 */ /* 0x000fe200078e48ff */
[----:B------:R-:W-:Y:S01]  /*8de0*/  IMAD.IADD R10, R10, 0x1, -R2 ;  /* 0x000000010a0a7824 */ /* 0x000fe200078e0a02 */
[C---:B------:R-:W-:Y:S02]  /*8df0*/  LOP3.LUT R2, R5.reuse, 0x1, RZ, 0xc0, !PT ;  /* 0x0000000105027812 */ /* 0x040fe400078ec0ff */
[C---:B------:R-:W-:Y:S02]  /*8e00*/  R2P PR, R5.reuse, 0x6 ;  /* 0x0000000605007804 */ /* 0x040fe40000000000 */
[----:B------:R-:W-:Y:S02]  /*8e10*/  SHF.L.U32 R5, R5, 0x6, RZ ;  /* 0x0000000605057819 */ /* 0x000fe400000006ff */
[----:B------:R-:W-:Y:S02]  /*8e20*/  LEA R4, R6, R4, 0x4 ;  /* 0x0000000406047211 */ /* 0x000fe400078e20ff */
[----:B------:R-:W-:-:S02]  /*8e30*/  SHF.R.S32.HI R0, RZ, 0x1f, R14 ;  /* 0x0000001fff007819 */ /* 0x000fc4000001140e */
[----:B------:R-:W-:Y:S02]  /*8e40*/  LOP3.LUT R5, R5, 0x1c0, RZ, 0xc0, !PT ;  /* 0x000001c005057812 */ /* 0x000fe400078ec0ff */
[----:B------:R-:W-:Y:S01]  /*8e50*/  LEA R10, R10, R4, 0x3 ;  /* 0x000000040a0a7211 */ /* 0x000fe200078e18ff */
[----:B------:R-:W-:Y:S01]  /*8e60*/  IMAD R0, R0, c[0x0][0x3e0], RZ ;  /* 0x0000f80000007a24 */ /* 0x000fe200078e02ff */
[----:B------:R-:W-:Y:S02]  /*8e70*/  LEA.HI R7, R5, R5, RZ, 0x1d ;  /* 0x0000000505077211 */ /* 0x000fe400078fe8ff */
[----:B-1----:R-:W-:Y:S01]  /*8e80*/  LEA R10, R40, R10, 0x7 ;  /* 0x0000000a280a7211 */ /* 0x002fe200078e38ff */
[----:B------:R-:W-:Y:S01]  /*8e90*/  IMAD R6, R14, c[0x0][0x3e4], R0 ;  /* 0x0000f9000e067a24 */ /* 0x000fe200078e0200 */
[----:B------:R-:W-:Y:S01]  /*8ea0*/  ISETP.NE.U32.AND P3, PT, R2, 0x1, PT ;  /* 0x000000010200780c */ /* 0x000fe20003f65070 */
[----:B------:R-:W-:Y:S01]  /*8eb0*/  IMAD R44, R44, c[0x0][0x388], RZ ;  /* 0x0000e2002c2c7a24 */ /* 0x000fe200078e02ff */
[----:B------:R-:W-:Y:S01]  /*8ec0*/  LEA R0, R40, R4, 0x7 ;  /* 0x0000000428007211 */ /* 0x000fe200078e38ff */
[----:B------:R-:W-:Y:S01]  /*8ed0*/  @P0 IMAD.HI.U32 R5, R10, c[0x0][0x4ec], RZ ;  /* 0x00013b000a050a27 */ /* 0x000fe200078e00ff */
[----:B------:R-:W-:-:S02]  /*8ee0*/  LEA R7, R12, R7, 0x1 ;  /* 0x000000070c077211 */ /* 0x000fc400078e08ff */
[----:B------:R-:W-:Y:S01]  /*8ef0*/  IADD3 R3, R9, R15, RZ ;  /* 0x0000000f09037210 */ /* 0x000fe20007ffe0ff */
[----:B------:R-:W-:Y:S01]  /*8f00*/  IMAD.MOV.U32 R2, RZ, RZ, R8 ;  /* 0x000000ffff027224 */ /* 0x000fe200078e0008 */
[----:B------:R-:W-:Y:S02]  /*8f10*/  F2FP.PACK_AB R11, R121, R11 ;  /* 0x0000000b790b723e */ /* 0x000fe400000000ff */
[C---:B------:R-:W-:Y:S02]  /*8f20*/  IADD3 R4, R0.reuse, 0x8, RZ ;  /* 0x0000000800047810 */ /* 0x040fe40007ffe0ff */
[----:B------:R-:W-:Y:S01]  /*8f30*/  SHF.L.U32 R7, R7, 0x1, RZ ;  /* 0x0000000107077819 */ /* 0x000fe200000006ff */
[----:B------:R-:W-:Y:S01]  /*8f40*/  BAR.SYNC.DEFER_BLOCKING 0x1, 0x100 ;  /* 0x0044000000007b1d */ /* 0x000fe20000010000 */
[----:B------:R-:W-:Y:S02]  /*8f50*/  ISETP.GE.OR P5, PT, R0, R44, P4 ;  /* 0x0000002c0000720c */ /* 0x000fe400027a6670 */
[----:B------:R-:W-:Y:S01]  /*8f60*/  MOV R0, R10 ;  /* 0x0000000a00007202 */ /* 0x000fe20000000f00 */
[----:B------:R-:W-:Y:S01]  /*8f70*/  IMAD.WIDE.U32 R2, R14, c[0x0][0x3e0], R2 ;  /* 0x0000f8000e027a25 */ /* 0x000fe200078e0002 */
[----:B------:R-:W-:-:S02]  /*8f80*/  @P0 SHF.R.U32.HI R0, RZ, c[0x0][0x4f0], R5 ;  /* 0x00013c00ff000a19 */ /* 0x000fc40000011605 */
[----:B------:R-:W-:Y:S01]  /*8f90*/  IADD3 R8, R7, 0x80, RZ ;  /* 0x0000008007087810 */ /* 0x000fe20007ffe0ff */
[----:B------:R-:W-:Y:S01]  /*8fa0*/  IMAD.IADD R3, R3, 0x1, R6 ;  /* 0x0000000103037824 */ /* 0x000fe200078e0206 */
[----:B------:R-:W-:Y:S02]  /*8fb0*/  IADD3 R6, R7, 0x70, RZ ;  /* 0x0000007007067810 */ /* 0x000fe40007ffe0ff */
[----:B------:R-:W-:Y:S02]  /*8fc0*/  @P3 IADD3 R6, R8, 0x10, RZ ;  /* 0x0000001008063810 */ /* 0x000fe40007ffe0ff */
[----:B------:R-:W-:Y:S02]  /*8fd0*/  SHF.R.S32.HI R9, RZ, 0x1f, R0 ;  /* 0x0000001fff097819 */ /* 0x000fe40000011400 */
[----:B------:R-:W-:Y:S01]  /*8fe0*/  IADD3 R8, P0, R0, R16, RZ ;  /* 0x0000001000087210 */ /* 0x000fe20007f1e0ff */
[----:B------:R1:W-:Y:S01]  /*8ff0*/  STS [R7+0x80], R11 ;  /* 0x0000800b07007388 */ /* 0x0003e20000000800 */
[----:B------:R-:W-:Y:S01]  /*9000*/  IMAD.WIDE.U32 R14, R39, c[0x0][0x3d8], R2 ;  /* 0x0000f600270e7a25 */ /* 0x000fe200078e0002 */
[----:B------:R-:W-:-:S02]  /*9010*/  ISETP.GE.OR P4, PT, R4, R44, P4 ;  /* 0x0000002c0400720c */ /* 0x000fc40002786670 */
[----:B------:R-:W-:Y:S01]  /*9020*/  IADD3.X R9, R9, R17, R43, P0, !PT ;  /* 0x0000001109097210 */ /* 0x000fe200007fe42b */
[----:B------:R-:W-:Y:S01]  /*9030*/  IMAD.MOV.U32 R5, RZ, RZ, 0x20 ;  /* 0x00000020ff057424 */ /* 0x000fe200078e00ff */
[----:B------:R-:W-:Y:S02]  /*9040*/  SHF.R.S32.HI R4, RZ, 0x1f, R39 ;  /* 0x0000001fff047819 */ /* 0x000fe40000011427 */
[----:B-1----:R-:W-:-:S05]  /*9050*/  IADD3 R11, -R0, RZ, RZ ;  /* 0x000000ff000b7210 */ /* 0x002fca0007ffe1ff */
[----:B------:R-:W-:-:S05]  /*9060*/  IMAD R0, R11, c[0x0][0x4e8], R10 ;  /* 0x00013a000b007a24 */ /* 0x000fca00078e020a */
[----:B------:R-:W-:Y:S01]  /*9070*/  SHF.R.S32.HI R2, RZ, 0x1f, R0 ;  /* 0x0000001fff027819 */ /* 0x000fe20000011400 */
[----:B------:R-:W-:-:S04]  /*9080*/  IMAD.MOV.U32 R11, RZ, RZ, 0x40 ;  /* 0x00000040ff0b7424 */ /* 0x000fc800078e00ff */
[----:B------:R-:W-:Y:S02]  /*9090*/  IMAD R10, R2, c[0x0][0x488], RZ ;  /* 0x00012200020a7a24 */ /* 0x000fe400078e02ff */
[----:B------:R-:W-:Y:S01]  /*90a0*/  IMAD.WIDE.U32 R2, R0, c[0x0][0x488], R8 ;  /* 0x0001220000027a25 */ /* 0x000fe200078e0008 */
[----:B------:R-:W-:-:S03]  /*90b0*/  SEL R5, R5, 0xffffffe0, !P1 ;  /* 0xffffffe005057807 */ /* 0x000fc60004800000 */
[----:B------:R-:W-:Y:S02]  /*90c0*/  IMAD R4, R4, c[0x0][0x3d8], RZ ;  /* 0x0000f60004047a24 */ /* 0x000fe400078e02ff */
[----:B------:R-:W-:Y:S01]  /*90d0*/  IMAD R0, R0, c[0x0][0x48c], R10 ;  /* 0x0001230000007a24 */ /* 0x000fe200078e020a */
[----:B------:R-:W-:Y:S01]  /*90e0*/  F2FP.PACK_AB R13, R123, R13 ;  /* 0x0000000d7b0d723e */ /* 0x000fe200000000ff */
[----:B------:R-:W-:Y:S01]  /*90f0*/  IMAD R40, R39, c[0x0][0x3dc], R4 ;  /* 0x0000f70027287a24 */ /* 0x000fe200078e0204 */
[----:B------:R-:W-:Y:S02]  /*9100*/  SEL R11, R11, 0xffffffc0, !P2 ;  /* 0xffffffc00b0b7807 */ /* 0x000fe40005000000 */
[----:B------:R-:W-:Y:S02]  /*9110*/  F2FP.PACK_AB R19, R125, R19 ;  /* 0x000000137d13723e */ /* 0x000fe400000000ff */
[----:B------:R-:W-:Y:S02]  /*9120*/  F2FP.PACK_AB R18, R127, R18 ;  /* 0x000000127f12723e */ /* 0x000fe400000000ff */
[----:B------:R-:W-:-:S02]  /*9130*/  IADD3 R4, R7, R5, RZ ;  /* 0x0000000507047210 */ /* 0x000fc40007ffe0ff */
[----:B------:R-:W-:Y:S02]  /*9140*/  LEA R10, P0, R2, c[0x0][0x450], 0x2 ;  /* 0x00011400020a7a11 */ /* 0x000fe400078010ff */
[----:B------:R-:W-:Y:S02]  /*9150*/  IADD3 R0, R3, R0, RZ ;  /* 0x0000000003007210 */ /* 0x000fe40007ffe0ff */
[----:B------:R-:W-:Y:S02]  /*9160*/  F2FP.PACK_AB R22, R69, R22 ;  /* 0x000000164516723e */ /* 0x000fe400000000ff */
[----:B------:R-:W-:Y:S02]  /*9170*/  F2FP.PACK_AB R21, R71, R21 ;  /* 0x000000154715723e */ /* 0x000fe400000000ff */
[----:B------:R-:W-:Y:S02]  /*9180*/  F2FP.PACK_AB R20, R73, R20 ;  /* 0x000000144914723e */ /* 0x000fe400000000ff */
[----:B------:R-:W-:-:S02]  /*9190*/  F2FP.PACK_AB R23, R75, R23 ;  /* 0x000000174b17723e */ /* 0x000fc400000000ff */
[----:B------:R-:W-:Y:S01]  /*91a0*/  IADD3 R5, R5, R6, RZ ;  /* 0x0000000605057210 */ /* 0x000fe20007ffe0ff */
[----:B------:R-:W-:Y:S01]  /*91b0*/  STS [R7+0x480], R13 ;  /* 0x0004800d07007388 */ /* 0x000fe20000000800 */
[----:B------:R-:W-:Y:S02]  /*91c0*/  F2FP.PACK_AB R26, R77, R26 ;  /* 0x0000001a4d1a723e */ /* 0x000fe400000000ff */
[----:B------:R-:W-:Y:S02]  /*91d0*/  F2FP.PACK_AB R25, R79, R25 ;  /* 0x000000194f19723e */ /* 0x000fe400000000ff */
[----:B------:R-:W-:Y:S01]  /*91e0*/  IADD3 R8, R7, R11, RZ ;  /* 0x0000000b07087210 */ /* 0x000fe20007ffe0ff */
[----:B------:R-:W-:Y:S01]  /*91f0*/  STS [R6], R19 ;  /* 0x0000001306007388 */ /* 0x000fe20000000800 */
[----:B------:R-:W-:Y:S02]  /*9200*/  F2FP.PACK_AB R24, R81, R24 ;  /* 0x000000185118723e */ /* 0x000fe400000000ff */
[----:B------:R-:W-:Y:S01]  /*9210*/  F2FP.PACK_AB R29, R83, R29 ;  /* 0x0000001d531d723e */ /* 0x000fe200000000ff */
[----:B------:R-:W-:Y:S01]  /*9220*/  STS [R6+0x400], R18 ;  /* 0x0004001206007388 */ /* 0x000fe20000000800 */
[----:B------:R-:W-:-:S02]  /*9230*/  IADD3 R9, R11, R6, RZ ;  /* 0x000000060b097210 */ /* 0x000fc40007ffe0ff */
[----:B------:R-:W-:Y:S01]  /*9240*/  LEA.HI.X R3, R2, c[0x0][0x454], R0, 0x2, P0 ;  /* 0x0001150002037a11 */ /* 0x000fe200000f1400 */
[----:B------:R-:W-:Y:S01]  /*9250*/  IMAD.IADD R0, R11, 0x1, R4 ;  /* 0x000000010b007824 */ /* 0x000fe200078e0204 */
[----:B------:R-:W-:Y:S01]  /*9260*/  F2FP.PACK_AB R37, R85, R37 ;  /* 0x000000255525723e */ /* 0x000fe200000000ff */
[----:B------:R-:W-:Y:S01]  /*9270*/  STS [R4+0x80], R22 ;  /* 0x0000801604007388 */ /* 0x000fe20000000800 */
[----:B------:R-:W-:Y:S02]  /*9280*/  F2FP.PACK_AB R86, R87, R86 ;  /* 0x000000565756723e */ /* 0x000fe400000000ff */
[----:B------:R-:W-:Y:S01]  /*9290*/  F2FP.PACK_AB R38, R89, R38 ;  /* 0x000000265926723e */ /* 0x000fe200000000ff */
[----:B------:R-:W-:Y:S01]  /*92a0*/  STS [R4+0x480], R21 ;  /* 0x0004801504007388 */ /* 0x000fe20000000800 */
[----:B------:R-:W-:Y:S02]  /*92b0*/  F2FP.PACK_AB R90, R91, R90 ;  /* 0x0000005a5b5a723e */ /* 0x000fe400000000ff */
[----:B------:R-:W-:Y:S01]  /*92c0*/  IADD3 R2, R5, R11, RZ ;  /* 0x0000000b05027210 */ /* 0x000fe20007ffe0ff */
[----:B------:R-:W-:Y:S01]  /*92d0*/  STS [R5], R20 ;  /* 0x0000001405007388 */ /* 0x000fe20000000800 */
[----:B------:R-:W-:-:S02]  /*92e0*/  F2FP.PACK_AB R36, R93, R36 ;  /* 0x000000245d24723e */ /* 0x000fc400000000ff */
[----:B------:R-:W-:Y:S01]  /*92f0*/  F2FP.PACK_AB R94, R95, R94 ;  /* 0x0000005e5f5e723e */ /* 0x000fe200000000ff */
[----:B------:R-:W-:Y:S01]  /*9300*/  STS [R5+0x400], R23 ;  /* 0x0004001705007388 */ /* 0x000fe20000000800 */
[----:B------:R-:W-:Y:S02]  /*9310*/  F2FP.PACK_AB R35, R97, R35 ;  /* 0x000000236123723e */ /* 0x000fe400000000ff */
[----:B------:R-:W-:Y:S01]  /*9320*/  F2FP.PACK_AB R98, R99, R98 ;  /* 0x000000626362723e */ /* 0x000fe200000000ff */
[----:B------:R-:W-:Y:S01]  /*9330*/  STS [R8+0x80], R26 ;  /* 0x0000801a08007388 */ /* 0x000fe20000000800 */
[----:B------:R-:W-:Y:S02]  /*9340*/  F2FP.PACK_AB R34, R101, R34 ;  /* 0x000000226522723e */ /* 0x000fe400000000ff */
[----:B------:R-:W-:Y:S01]  /*9350*/  F2FP.PACK_AB R102, R103, R102 ;  /* 0x000000666766723e */ /* 0x000fe200000000ff */
[----:B------:R-:W-:Y:S01]  /*9360*/  STS [R8+0x480], R25 ;  /* 0x0004801908007388 */ /* 0x000fe20000000800 */
[----:B------:R-:W-:-:S02]  /*9370*/  F2FP.PACK_AB R33, R105, R33 ;  /* 0x000000216921723e */ /* 0x000fc400000000ff */
[----:B------:R-:W-:Y:S01]  /*9380*/  F2FP.PACK_AB R32, R107, R32 ;  /* 0x000000206b20723e */ /* 0x000fe200000000ff */
[----:B------:R-:W-:Y:S01]  /*9390*/  STS [R9], R24 ;  /* 0x0000001809007388 */ /* 0x000fe20000000800 */
[----:B------:R-:W-:-:S03]  /*93a0*/  F2FP.PACK_AB R31, R129, R31 ;  /* 0x0000001f811f723e */ /* 0x000fc600000000ff */
[----:B------:R-:W-:Y:S01]  /*93b0*/  STS [R9+0x400], R29 ;  /* 0x0004001d09007388 */ /* 0x000fe20000000800 */
[----:B------:R-:W-:-:S03]  /*93c0*/  F2FP.PACK_AB R130, R131, R130 ;  /* 0x000000828382723e */ /* 0x000fc600000000ff */
[----:B------:R-:W-:Y:S01]  /*93d0*/  STS [R0+0x80], R37 ;  /* 0x0000802500007388 */ /* 0x000fe20000000800 */
[----:B------:R-:W-:-:S03]  /*93e0*/  F2FP.PACK_AB R30, R109, R30 ;  /* 0x0000001e6d1e723e */ /* 0x000fc600000000ff */
[----:B------:R-:W-:Y:S01]  /*93f0*/  STS [R0+0x480], R86 ;  /* 0x0004805600007388 */ /* 0x000fe20000000800 */
[----:B------:R-:W-:-:S03]  /*9400*/  F2FP.PACK_AB R110, R111, R110 ;  /* 0x0000006e6f6e723e */ /* 0x000fc600000000ff */
        /* <DEDUP_REMOVED lines=8> */
[----:B------:R-:W-:Y:S04]  /*9490*/  STS [R6+0x4000], R35 ;  /* 0x0040002306007388 */ /* 0x000fe80000000800 */
[----:B------:R-:W-:Y:S04]  /*94a0*/  STS [R6+0x4400], R98 ;  /* 0x0044006206007388 */ /* 0x000fe80000000800 */
[----:B------:R-:W-:Y:S04]  /*94b0*/  STS [R4+0x4080], R34 ;  /* 0x0040802204007388 */ /* 0x000fe80000000800 */
[----:B------:R1:W-:Y:S04]  /*94c0*/  STS [R4+0x4480], R102 ;  /* 0x0044806604007388 */ /* 0x0003e80000000800 */
[----:B------:R-:W-:Y:S04]  /*94d0*/  STS [R5+0x4000], R33 ;  /* 0x0040002105007388 */ /* 0x000fe80000000800 */
        /* <DEDUP_REMOVED lines=9> */
[----:B------:R-:W-:Y:S04]  /*9570*/  SHFL.IDX PT, R12, R10, RZ, 0x1c1f ;  /* 0x001c1fff0a0c7589 */ /* 0x000fe800000e0000 */
[----:B------:R-:W3:Y:S04]  /*9580*/  SHFL.IDX PT, R13, R3, RZ, 0x1c1f ;  /* 0x001c1fff030d7589 */ /* 0x000ee800000e0000 */
[----:B------:R-:W-:Y:S06]  /*9590*/  BAR.SYNC.DEFER_BLOCKING 0x1, 0x100 ;  /* 0x0044000000007b1d */ /* 0x000fec0000010000 */
[----:B------:R-:W-:Y:S04]  /*95a0*/  SHFL.IDX PT, R10, R10, 0x1, 0x1c1f ;  /* 0x003c1f000a0a7f89 */ /* 0x000fe800000e0000 */
[----:B------:R-:W4:Y:S01]  /*95b0*/  SHFL.IDX PT, R11, R3, 0x1, 0x1c1f ;  /* 0x003c1f00030b7f89 */ /* 0x000f2200000e0000 */
[----:B-1----:R-:W-:-:S03]  /*95c0*/  SHF.L.U32 R4, R249, 0x1, RZ ;  /* 0x00000001f9047819 */ /* 0x002fc600000006ff */
[----:B---3--:R1:W-:Y:S04]  /*95d0*/  @!P5 ST.E [R12.64], R42 ;  /* 0x0000002a0c00d985 */ /* 0x0083e8000c101916 */
[----:B----4-:R1:W-:Y:S04]  /*95e0*/  @!P4 ST.E [R10.64], R41 ;  /* 0x000000290a00c985 */ /* 0x0103e8000c101916 */
[----:B------:R1:W3:Y:S04]  /*95f0*/  LDS.128 R20, [R4+0x1080] ;  /* 0x0010800004147984 */ /* 0x0002e80000000c00 */
[----:B------:R1:W4:Y:S04]  /*9600*/  LDS.128 R28, [R4+0x2080] ;  /* 0x00208000041c7984 */ /* 0x0003280000000c00 */
[----:B------:R1:W1:Y:S04]  /*9610*/  LDS.128 R32, [R4+0x3080] ;  /* 0x0030800004207984 */ /* 0x0002680000000c00 */
[----:B------:R1:W1:Y:S04]  /*9620*/  LDS.128 R16, [R4+0x5080] ;  /* 0x0050800004107984 */ /* 0x0002680000000c00 */
[----:B------:R1:W1:Y:S04]  /*9630*/  LDS.128 R24, [R4+0x6080] ;  /* 0x0060800004187984 */ /* 0x0002680000000c00 */
[----:B------:R1:W1:Y:S01]  /*9640*/  LDS.128 R36, [R4+0x7080] ;  /* 0x0070800004247984 */ /* 0x0002620000000c00 */
[----:B------:R-:W-:-:S02]  /*9650*/  IADD3 R0, R15, R40, RZ ;  /* 0x000000280f007210 */ /* 0x000fc40007ffe0ff */
[----:B------:R-:W-:-:S04]  /*9660*/  LEA R7, P0, R14, c[0x0][0x380], 0x1 ;  /* 0x0000e0000e077a11 */ /* 0x000fc800078008ff */
[----:B------:R-:W-:Y:S02]  /*9670*/  LEA.HI.X R6, R14, c[0x0][0x384], R0, 0x1, P0 ;  /* 0x0000e1000e067a11 */ /* 0x000fe400000f0c00 */
[----:B--2---:R-:W-:Y:S01]  /*9680*/  ISETP.GE.AND P0, PT, R45, R44, PT ;  /* 0x0000002c2d00720c */ /* 0x004fe20003f06270 */
[----:B------:R2:W1:Y:S01]  /*9690*/  SHFL.IDX PT, R2, R7, RZ, 0x181f ;  /* 0x00181fff07027589 */ /* 0x00046200000e0000 */
[----:B------:R-:W-:Y:S03]  /*96a0*/  BSSY B0, `(.L_x_4) ;  /* 0x000000e000007945 */ /* 0x000fe60003800000 */
[----:B------:R2:W1:Y:S08]  /*96b0*/  SHFL.IDX PT, R3, R6, RZ, 0x181f ;  /* 0x00181fff06037589 */ /* 0x00047000000e0000 */
[----:B------:R-:W-:Y:S05]  /*96c0*/  @P0 BRA `(.L_x_5) ;  /* 0x000000b000000947 */ /* 0x000fea0003800000 */
[----:B-1-3--:R-:W1:Y:S01]  /*96d0*/  LDS.128 R12, [R4+0x80] ;  /* 0x00008000040c7984 */ /* 0x00ae620000000c00 */
[----:B------:R-:W-:-:S02]  /*96e0*/  ISETP.GE.AND P0, PT, R240, c[0x0][0x3c8], PT ;  /* 0x0000f200f0007a0c */ /* 0x000fc40003f06270 */
[----:B------:R-:W-:Y:S01]  /*96f0*/  ISETP.GE.AND P1, PT, R238, c[0x0][0x3c8], PT ;  /* 0x0000f200ee007a0c */ /* 0x000fe20003f26270 */
[----:B------:R3:W5:Y:S10]  /*9700*/  LDS.128 R8, [R4+0x4080] ;  /* 0x0040800004087984 */ /* 0x0007740000000c00 */
[----:B------:R-:W-:-:S04]  /*9710*/  @!P0 SHF.R.S32.HI R0, RZ, 0x1f, R240 ;  /* 0x0000001fff008819 */ /* 0x000fc800000114f0 */
[----:B------:R-:W-:-:S04]  /*9720*/  @!P0 LEA.HI R0, R0, R240, RZ, 0x3 ;  /* 0x000000f000008211 */ /* 0x000fc800078f18ff */
[----:B------:R-:W-:Y:S01]  /*9730*/  @!P0 LOP3.LUT R0, R0, 0xfffffff8, RZ, 0xc0, !PT ;  /* 0xfffffff800008812 */ /* 0x000fe200078ec0ff */
[----:B---3--:R-:W-:-:S04]  /*9740*/  @!P1 IMAD.WIDE R4, R238, 0x2, R2 ;  /* 0x00000002ee049825 */ /* 0x008fc800078e0202 */
[----:B------:R-:W-:Y:S01]  /*9750*/  @!P0 IMAD.WIDE R2, R0, 0x2, R2 ;  /* 0x0000000200028825 */ /* 0x000fe200078e0202 */
[----:B-1----:R1:W-:Y:S04]  /*9760*/  @!P1 ST.E.128 [R4.64], R12 ;  /* 0x0000000c04009985 */ /* 0x0023e8000c101d16 */
[----:B-----5:R1:W-:Y:S02]  /*9770*/  @!P0 ST.E.128 [R2.64], R8 ;  /* 0x0000000802008985 */ /* 0x0203e4000c101d16 */
.L_x_5:
[----:B---3--:R-:W-:Y:S05]  /*9780*/  BSYNC B0 ;  /* 0x0000000000007941 */ /* 0x008fea0003800000 */
.L_x_4:
[----:B------:R-:W-:Y:S01]  /*9790*/  IADD3 R0, R45, 0x20, RZ ;  /* 0x000000202d007810 */ /* 0x000fe20007ffe0ff */
[----:B-1----:R1:W3:Y:S01]  /*97a0*/  SHFL.IDX PT, R3, R6, 0x1, 0x181f ;  /* 0x00381f0006037f89 */ /* 0x0022e200000e0000 */
[----:B------:R-:W-:Y:S02]  /*97b0*/  BSSY B0, `(.L_x_6) ;  /* 0x000000d000007945 */ /* 0x000fe40003800000 */
[----:B------:R-:W-:Y:S01]  /*97c0*/  ISETP.GE.AND P0, PT, R0, R44, PT ;  /* 0x0000002c0000720c */ /* 0x000fe20003f06270 */
[----:B------:R1:W2:-:S12]  /*97d0*/  SHFL.IDX PT, R2, R7, 0x1, 0x181f ;  /* 0x00381f0007027f89 */ /* 0x00029800000e0000 */
[----:B------:R-:W-:Y:S05]  /*97e0*/  @P0 BRA `(.L_x_7) ;  /* 0x0000009000000947 */ /* 0x000fea0003800000 */
[----:B------:R-:W-:Y:S02]  /*97f0*/  ISETP.GE.AND P0, PT, R240, c[0x0][0x3c8], PT ;  /* 0x0000f200f0007a0c */ /* 0x000fe40003f06270 */
[----:B------:R-:W-:-:S11]  /*9800*/  ISETP.GE.AND P1, PT, R238, c[0x0][0x3c8], PT ;  /* 0x0000f200ee007a0c */ /* 0x000fd60003f26270 */
[----:B------:R-:W-:Y:S02]  /*9810*/  @!P0 SHF.R.S32.HI R0, RZ, 0x1f, R240 ;  /* 0x0000001fff008819 */ /* 0x000fe400000114f0 */
[----:B--23--:R-:W-:Y:S02]  /*9820*/  @!P1 IMAD.WIDE R4, R238, 0x2, R2 ;  /* 0x00000002ee049825 */ /* 0x00cfe400078e0202 */
[----:B------:R-:W-:-:S03]  /*9830*/  @!P0 LEA.HI R0, R0, R240, RZ, 0x3 ;  /* 0x000000f000008211 */ /* 0x000fc600078f18ff */
[----:B------:R2:W-:Y:S01]  /*9840*/  @!P1 ST.E.128 [R4.64], R20 ;  /* 0x0000001404009985 */ /* 0x0005e2000c101d16 */
[----:B------:R-:W-:-:S05]  /*9850*/  @!P0 LOP3.LUT R0, R0, 0xfffffff8, RZ, 0xc0, !PT ;  /* 0xfffffff800008812 */ /* 0x000fca00078ec0ff */
[----:B------:R-:W-:-:S05]  /*9860*/  @!P0 IMAD.WIDE R2, R0, 0x2, R2 ;  /* 0x0000000200028825 */ /* 0x000fca00078e0202 */
[----:B------:R2:W-:Y:S02]  /*9870*/  @!P0 ST.E.128 [R2.64], R16 ;  /* 0x0000001002008985 */ /* 0x0005e4000c101d16 */
.L_x_7:
[----:B------:R-:W-:Y:S05]  /*9880*/  BSYNC B0 ;  /* 0x0000000000007941 */ /* 0x000fea0003800000 */
.L_x_6:
[----:B------:R-:W-:Y:S01]  /*9890*/  IADD3 R0, R45, 0x40, RZ ;  /* 0x000000402d007810 */ /* 0x000fe20007ffe0ff */
[----:B--23--:R2:W3:Y:S01]  /*98a0*/  SHFL.IDX PT, R3, R6, 0x2, 0x181f ;  /* 0x00581f0006037f89 */ /* 0x00c4e200000e0000 */
[----:B------:R-:W-:Y:S02]  /*98b0*/  BSSY B0, `(.L_x_8) ;  /* 0x000000d000007945 */ /* 0x000fe40003800000 */
[----:B------:R-:W-:Y:S01]  /*98c0*/  ISETP.GE.AND P0, PT, R0, R44, PT ;  /* 0x0000002c0000720c */ /* 0x000fe20003f06270 */
[----:B------:R2:W1:-:S12]  /*98d0*/  SHFL.IDX PT, R2, R7, 0x2, 0x181f ;  /* 0x00581f0007027f89 */ /* 0x00045800000e0000 */
[----:B------:R-:W-:Y:S05]  /*98e0*/  @P0 BRA `(.L_x_9) ;  /* 0x0000009000000947 */ /* 0x000fea0003800000 */
[----:B------:R-:W-:Y:S02]  /*98f0*/  ISETP.GE.AND P0, PT, R240, c[0x0][0x3c8], PT ;  /* 0x0000f200f0007a0c */ /* 0x000fe40003f06270 */
[----:B------:R-:W-:-:S11]  /*9900*/  ISETP.GE.AND P1, PT, R238, c[0x0][0x3c8], PT ;  /* 0x0000f200ee007a0c */ /* 0x000fd60003f26270 */
[----:B------:R-:W-:Y:S02]  /*9910*/  @!P0 SHF.R.S32.HI R0, RZ, 0x1f, R240 ;  /* 0x0000001fff008819 */ /* 0x000fe400000114f0 */
[----:B-1-3--:R-:W-:Y:S02]  /*9920*/  @!P1 IMAD.WIDE R4, R238, 0x2, R2 ;  /* 0x00000002ee049825 */ /* 0x00afe400078e0202 */
[----:B------:R-:W-:-:S03]  /*9930*/  @!P0 LEA.HI R0, R0, R240, RZ, 0x3 ;  /* 0x000000f000008211 */ /* 0x000fc600078f18ff */
[----:B----4-:R1:W-:Y:S01]  /*9940*/  @!P1 ST.E.128 [R4.64], R28 ;  /* 0x0000001c04009985 */ /* 0x0103e2000c101d16 */
[----:B------:R-:W-:-:S05]  /*9950*/  @!P0 LOP3.LUT R0, R0, 0xfffffff8, RZ, 0xc0, !PT ;  /* 0xfffffff800008812 */ /* 0x000fca00078ec0ff */
[----:B------:R-:W-:-:S05]  /*9960*/  @!P0 IMAD.WIDE R2, R0, 0x2, R2 ;  /* 0x0000000200028825 */ /* 0x000fca00078e0202 */
[----:B------:R1:W-:Y:S02]  /*9970*/  @!P0 ST.E.128 [R2.64], R24 ;  /* 0x0000001802008985 */ /* 0x0003e4000c101d16 */
.L_x_9:
[----:B------:R-:W-:Y:S05]  /*9980*/  BSYNC B0 ;  /* 0x0000000000007941 */ /* 0x000fea0003800000 */
.L_x_8:
[----:B------:R-:W-:Y:S01]  /*9990*/  IADD3 R0, R45, 0x60, RZ ;  /* 0x000000602d007810 */ /* 0x000fe20007ffe0ff */
[----:B-1-3--:R1:W3:Y:S03]  /*99a0*/  SHFL.IDX PT, R3, R6, 0x3, 0x181f ;  /* 0x00781f0006037f89 */ /* 0x00a2e600000e0000 */
[----:B------:R-:W-:Y:S01]  /*99b0*/  ISETP.GE.AND P0, PT, R0, R44, PT ;  /* 0x0000002c0000720c */ /* 0x000fe20003f06270 */
[----:B------:R1:W2:-:S12]  /*99c0*/  SHFL.IDX PT, R2, R7, 0x3, 0x181f ;  /* 0x00781f0007027f89 */ /* 0x00029800000e0000 */
[----:B------:R-:W-:Y:S05]  /*99d0*/  @P0 EXIT ;  /* 0x000000000000094d */ /* 0x000fea0003800000 */
[----:B------:R-:W-:-:S13]  /*99e0*/  ISETP.GE.AND P0, PT, R238, c[0x0][0x3c8], PT ;  /* 0x0000f200ee007a0c */ /* 0x000fda0003f06270 */
[----:B--23--:R-:W-:-:S05]  /*99f0*/  @!P0 IMAD.WIDE R4, R238, 0x2, R2 ;  /* 0x00000002ee048825 */ /* 0x00cfca00078e0202 */
[----:B------:R2:W-:Y:S01]  /*9a00*/  @!P0 ST.E.128 [R4.64], R32 ;  /* 0x0000002004008985 */ /* 0x0005e2000c101d16 */
[----:B------:R-:W-:-:S13]  /*9a10*/  ISETP.GE.AND P0, PT, R240, c[0x0][0x3c8], PT ;  /* 0x0000f200f0007a0c */ /* 0x000fda0003f06270 */
[----:B------:R-:W-:Y:S05]  /*9a20*/  @P0 EXIT ;  /* 0x000000000000094d */ /* 0x000fea0003800000 */
[----:B------:R-:W-:-:S04]  /*9a30*/  SHF.R.S32.HI R0, RZ, 0x1f, R240 ;  /* 0x0000001fff007819 */ /* 0x000fc800000114f0 */
[----:B------:R-:W-:-:S04]  /*9a40*/  LEA.HI R0, R0, R240, RZ, 0x3 ;  /* 0x000000f000007211 */ /* 0x000fc800078f18ff */
[----:B------:R-:W-:-:S05]  /*9a50*/  LOP3.LUT R0, R0, 0xfffffff8, RZ, 0xc0, !PT ;  /* 0xfffffff800007812 */ /* 0x000fca00078ec0ff */
[----:B------:R-:W-:-:S05]  /*9a60*/  IMAD.WIDE R2, R0, 0x2, R2 ;  /* 0x0000000200027825 */ /* 0x000fca00078e0202 */
[----:B------:R-:W-:Y:S01]  /*9a70*/  ST.E.128 [R2.64], R36 ;  /* 0x0000002402007985 */ /* 0x000fe2000c101d16 */
[----:B------:R-:W-:Y:S05]  /*9a80*/  EXIT ;  /* 0x000000000000794d */ /* 0x000fea0003800000 */
.L_x_10:
[----:B------:R-:W-:-:S00]  /*9a90*/  BRA `(.L_x_10) ;  /* 0xfffffff000007947 */ /* 0x000fc0000383ffff */
[----:B------:R-:W-:-:S00]  /*9aa0*/  NOP ;  /* 0x0000000000007918 */ /* 0x000fc00000000000 */
        /* <DEDUP_REMOVED lines=13> */
.L_x_1712:


//--------------------- .text._ZN7cutlass13device_kernelIN5flash19enable_sm80_to_sm89INS1_16FlashAttnFwdSm80INS1_25CollectiveMainloopFwdSm80ILi8ELi1ELb1EN4cute5tupleIJNS5_1CILi128EEES8_S8_EEELi128ENS_6half_tEfNS_4arch4Sm80ELb0ELb0ELb0ELb1ELb0ELb0ELb1ELb0EEENS1_21CollectiveEpilogueFwdIS9_NS6_IJNS7_ILi1EEESF_SF_EEESA_SC_Li256ELb1ELb1ELb0ELb0EEENS1_19SingleTileSchedulerILb1ELb0ELb1ELi128EEEEEEEEEvNT_6ParamsE --------------------------
	.section	.text._ZN7cutlass13device_kernelIN5flash19enable_sm80_to_sm89INS1_16FlashAttnFwdSm80INS1_25CollectiveMainloopFwdSm80ILi8ELi1ELb1EN4cute5tupleIJNS5_1CILi128EEES8_S8_EEELi128ENS_6half_tEfNS_4arch4Sm80ELb0ELb0ELb0ELb1ELb0ELb0ELb1ELb0EEENS1_21CollectiveEpilogueFwdIS9_NS6_IJNS7_ILi1EEESF_SF_EEESA_SC_Li256ELb1ELb1ELb0ELb0EEENS1_19SingleTileSchedulerILb1ELb0ELb1ELi128EEEEEEEEEvNT_6ParamsE,"ax",@progbits
	.sectioninfo	@"SHI_REGISTERS=255"
	.align	128
.text._ZN7cutlass13device_kernelIN5flash19enable_sm80_to_sm89INS1_16FlashAttnFwdSm80INS1_25CollectiveMainloopFwdSm80ILi8ELi1ELb1EN4cute5tupleIJNS5_1CILi128EEES8_S8_EEELi128ENS_6half_tEfNS_4arch4Sm80ELb0ELb0ELb0ELb1ELb0ELb0ELb1ELb0EEENS1_21CollectiveEpilogueFwdIS9_NS6_IJNS7_ILi1EEESF_SF_EEESA_SC_Li256ELb1ELb1ELb0ELb0EEENS1_19SingleTileSchedulerILb1ELb0ELb1ELi128EEEEEEEEEvNT_6ParamsE:
        .type           _ZN7cutlass13device_kernelIN5flash19enable_sm80_to_sm89INS1_16FlashAttnFwdSm80INS1_25CollectiveMainloopFwdSm80ILi8ELi1ELb1EN4cute5tupleIJNS5_1CILi128EEES8_S8_EEELi128ENS_6half_tEfNS_4arch4Sm80ELb0ELb0ELb0ELb1ELb0ELb0ELb1ELb0EEENS1_21CollectiveEpilogueFwdIS9_NS6_IJNS7_ILi1EEESF_SF_EEESA_SC_Li256ELb1ELb1ELb0ELb0EEENS1_19SingleTileSchedulerILb1ELb0ELb1ELi128EEEEEEEEEvNT_6ParamsE,@function
        .size           _ZN7cutlass13device_kernelIN5flash19enable_sm80_to_sm89INS1_16FlashAttnFwdSm80INS1_25CollectiveMainloopFwdSm80ILi8ELi1ELb1EN4cute5tupleIJNS5_1CILi128EEES8_S8_EEELi128ENS_6half_tEfNS_4arch4Sm80ELb0ELb0ELb0ELb1ELb0ELb0ELb1ELb0EEENS1_21CollectiveEpilogueFwdIS9_NS6_IJNS7_ILi1EEESF_SF_EEESA_SC_Li256ELb1ELb1ELb0ELb0EEENS1_19SingleTileSchedulerILb1ELb0ELb1ELi128EEEEEEEEEvNT_6ParamsE,(.L_x_1713 - _ZN7cutlass13device_kernelIN5flash19enable_sm80_to_sm89INS1_16FlashAttnFwdSm80INS1_25CollectiveMainloopFwdSm80ILi8ELi1ELb1EN4cute5tupleIJNS5_1CILi128EEES8_S8_EEELi128ENS_6half_tEfNS_4arch4Sm80ELb0ELb0ELb0ELb1ELb0ELb0ELb1ELb0EEENS1_21CollectiveEpilogueFwdIS9_NS6_IJNS7_ILi1EEESF_SF_EEESA_SC_Li256ELb1ELb1ELb0ELb0EEENS1_19SingleTileSchedulerILb1ELb0ELb1ELi128EEEEEEEEEvNT_6ParamsE)
        .other          _ZN7cutlass13device_kernelIN5flash19enable_sm80_to_sm89INS1_16FlashAttnFwdSm80INS1_25CollectiveMainloopFwdSm80ILi8ELi1ELb1EN4cute5tupleIJNS5_1CILi128EEES8_S8_EEELi128ENS_6half_tEfNS_4arch4Sm80ELb0ELb0ELb0ELb1ELb0ELb0ELb1ELb0EEENS1_21CollectiveEpilogueFwdIS9_NS6_IJNS7_ILi1EEESF_SF_EEESA_SC_Li256ELb1ELb1ELb0ELb0EEENS1_19SingleTileSchedulerILb1ELb0ELb1ELi128EEEEEEEEEvNT_6ParamsE,@"STO_CUDA_ENTRY STV_DEFAULT"
_ZN7cutlass13device_kernelIN5flash19enable_sm80_to_sm89INS1_16FlashAttnFwdSm80INS1_25CollectiveMainloopFwdSm80ILi8ELi1ELb1EN4cute5tupleIJNS5_1CILi128EEES8_S8_EEELi128ENS_6half_tEfNS_4arch4Sm80ELb0ELb0ELb0ELb1ELb0ELb0ELb1ELb0EEENS1_21CollectiveEpilogueFwdIS9_NS6_IJNS7_ILi1EEESF_SF_EEESA_SC_Li256ELb1ELb1ELb0ELb0EEENS1_19SingleTileSchedulerILb1ELb0ELb1ELi128EEEEEEEEEvNT_6ParamsE:
[----:B------:R-:W-:Y:S02]  /*0000*/  MOV R1, c[0x0][0x28] ;  /* 0x00000a0000017a02 */ /* 0x000fe40000000f00 */
[----:B------:R-:W1:Y:S01]  /*0010*/  S2R R124, SR_TID.X ;  /* 0x00000000007c7919 */ /* 0x000e620000002100 */
[----:B------:R-:W-:Y:S01]  /*0020*/  MOV R5, 0x4 ;  /* 0x0000000400057802 */ /* 0x000fe20000000f00 */
[----:B------:R-:W-:Y:S02]  /*0030*/  ULDC.64 UR16, c[0x0][0x118] ;  /* 0x0000460000107ab9 */ /* 0x000fe40000000a00 */
[----:B------:R-:W2:Y:S04]  /*0040*/  S2R R228, SR_CTAID.Z ;  /* 0x0000000000e47919 */ /* 0x000ea80000002700 */
[----:B------:R-:W3:Y:S01]  /*0050*/  S2R R3, SR_CTAID.X ;  /* 0x0000000000037919 */ /* 0x000ee20000002500 */
[----:B-1----:R-:W-:Y:S01]  /*0060*/  SHF.R.U32.HI R0, RZ, 0x5, R124 ;  /* 0x00000005ff007819 */ /* 0x002fe2000001167c */
[----:B--2---:R-:W-:-:S05]  /*0070*/  IMAD.WIDE R6, R228, R5, c[0x0][0x568] ;  /* 0x00015a00e4067625 */ /* 0x004fca00078e0205 */
[----:B------:R-:W1:Y:S02]  /*0080*/  SHFL.IDX PT, R0, R0, RZ, 0x1f ;  /* 0x00001fff00007589 */ /* 0x000e6400000e0000 */
[----:B-1----:R-:W-:-:S13]  /*0090*/  ISETP.NE.AND P0, PT, R0, RZ, PT ;  /* 0x000000ff0000720c */ /* 0x002fda0003f05270 */
[----:B------:R-:W-:Y:S05]  /*00a0*/  @!P0 BRA `(.L_x_11) ;  /* 0x0000013000008947 */ /* 0x000fea0003800000 */
[----:B---3--:R-:W-:-:S04]  /*00b0*/  ISETP.NE.U32.AND P0, PT, RZ, c[0x0][0x568], PT ;  /* 0x00015a00ff007a0c */ /* 0x008fc80003f05070 */
[----:B------:R-:W-:-:S13]  /*00c0*/  ISETP.NE.AND.EX P0, PT, RZ, c[0x0][0x56c], PT, P0 ;  /* 0x00015b00ff007a0c */ /* 0x000fda0003f05300 */
[----:B------:R-:W-:Y:S05]  /*00d0*/  @!P0 BRA `(.L_x_12) ;  /* 0x0000002000008947 */ /* 0x000fea0003800000 */
[----:B------:R1:W5:Y:S01]  /*00e0*/  LDG.E R7, [R6.64] ;  /* 0x0000001006077981 */ /* 0x000362000c1e1900 */
[----:B------:R-:W-:Y:S05]  /*00f0*/  BRA `(.L_x_13) ;  /* 0x0000009000007947 */ /* 0x000fea0003800000 */
.L_x_12:
[----:B------:R-:W-:-:S04]  /*0100*/  ISETP.NE.U32.AND P0, PT, RZ, c[0x0][0x560], PT ;  /* 0x00015800ff007a0c */ /* 0x000fc80003f05070 */
[----:B------:R-:W-:-:S13]  /*0110*/  ISETP.NE.AND.EX P0, PT, RZ, c[0x0][0x564], PT, P0 ;  /* 0x00015900ff007a0c */ /* 0x000fda0003f05300 */
[----:B------:R-:W-:Y:S05]  /*0120*/  @!P0 BRA `(.L_x_14) ;  /* 0x0000005000008947 */ /* 0x000fea0003800000 */
[----:B------:R-:W-:-:S05]  /*0130*/  IMAD.WIDE R8, R228, R5, c[0x0][0x560] ;  /* 0x00015800e4087625 */ /* 0x000fca00078e0205 */
[----:B------:R-:W2:Y:S04]  /*0140*/  LDG.E R7, [R8.64] ;  /* 0x0000001008077981 */ /* 0x000ea8000c1e1900 */
[----:B------:R-:W2:Y:S02]  /*0150*/  LDG.E R0, [R8.64+0x4] ;  /* 0x0000041008007981 */ /* 0x000ea4000c1e1900 */
[----:B--2---:R-:W-:Y:S01]  /*0160*/  IADD3 R7, -R7, R0, RZ ;  /* 0x0000000007077210 */ /* 0x004fe20007ffe1ff */
[----:B------:R-:W-:Y:S05]  /*0170*/  BRA `(.L_x_13) ;  /* 0x0000001000007947 */ /* 0x000fea0003800000 */
.L_x_14:
[----:B------:R-:W-:-:S05]  /*0180*/  MOV R7, c[0x0][0x54c] ;  /* 0x0001530000077a02 */ /* 0x000fca0000000f00 */
.L_x_13:
[----:B-----5:R-:W-:Y:S01]  /*0190*/  IMAD R7, R7, c[0x0][0x548], RZ ;  /* 0x0001520007077a24 */ /* 0x020fe200078e02ff */
[----:B------:R-:W-:-:S04]  /*01a0*/  SHF.L.U32 R0, R3, 0x7, RZ ;  /* 0x0000000703007819 */ /* 0x000fc800000006ff */
[----:B------:R-:W-:-:S04]  /*01b0*/  ISETP.GE.AND P0, PT, R0, R7, PT ;  /* 0x000000070000720c */ /* 0x000fc80003f06270 */
[----:B------:R-:W-:Y:S01]  /*01c0*/  SEL R228, R228, 0xffffffff, !P0 ;  /* 0xffffffffe4e47807 */ /* 0x000fe20004000000 */
[----:B------:R-:W-:Y:S05]  /*01d0*/  BRA `(.L_x_15) ;  /* 0x0000012000007947 */ /* 0x000fea0003800000 */
.L_x_11:
[----:B---3--:R-:W-:-:S04]  /*01e0*/  ISETP.NE.U32.AND P0, PT, RZ, c[0x0][0x568], PT ;  /* 0x00015a00ff007a0c */ /* 0x008fc80003f05070 */
[----:B------:R-:W-:-:S13]  /*01f0*/  ISETP.NE.AND.EX P0, PT, RZ, c[0x0][0x56c], PT, P0 ;  /* 0x00015b00ff007a0c */ /* 0x000fda0003f05300 */
[----:B------:R-:W-:Y:S05]  /*0200*/  @!P0 BRA `(.L_x_16) ;  /* 0x0000002000008947 */ /* 0x000fea0003800000 */
[----:B------:R1:W5:Y:S01]  /*0210*/  LDG.E R7, [R6.64] ;  /* 0x0000001006077981 */ /* 0x000362000c1e1900 */
[----:B------:R-:W-:Y:S05]  /*0220*/  BRA `(.L_x_17) ;  /* 0x0000009000007947 */ /* 0x000fea0003800000 */
.L_x_16:
        /* <DEDUP_REMOVED lines=8> */
.L_x_18:
[----:B------:R-:W-:-:S05]  /*02b0*/  MOV R7, c[0x0][0x54c] ;  /* 0x0001530000077a02 */ /* 0x000fca0000000f00 */
.L_x_17:
[----:B-----5:R-:W-:Y:S01]  /*02c0*/  IMAD R7, R7, c[0x0][0x548], RZ ;  /* 0x0001520007077a24 */ /* 0x020fe200078e02ff */
[----:B------:R-:W-:-:S04]  /*02d0*/  SHF.L.U32 R0, R3, 0x7, RZ ;  /* 0x0000000703007819 */ /* 0x000fc800000006ff */
[----:B------:R-:W-:-:S04]  /*02e0*/  ISETP.GE.AND P0, PT, R0, R7, PT ;  /* 0x000000070000720c */ /* 0x000fc80003f06270 */
[----:B------:R-:W-:-:S04]  /*02f0*/  SEL R228, R228, 0xffffffff, !P0 ;  /* 0xffffffffe4e47807 */ /* 0x000fc80004000000 */
.L_x_15:
[----:B------:R-:W-:-:S13]  /*0300*/  ISETP.GE.AND P0, PT, R228, RZ, PT ;  /* 0x000000ffe400720c */ /* 0x000fda0003f06270 */
[----:B------:R-:W-:Y:S05]  /*0310*/  @!P0 EXIT ;  /* 0x000000000000894d */ /* 0x000fea0003800000 */
[----:B------:R-:W-:Y:S02]  /*0320*/  ISETP.NE.U32.AND P3, PT, RZ, c[0x0][0x370], PT ;  /* 0x0000dc00ff007a0c */ /* 0x000fe40003f65070 */
[----:B------:R-:W-:Y:S02]  /*0330*/  ISETP.NE.U32.AND P1, PT, RZ, c[0x0][0x360], PT ;  /* 0x0000d800ff007a0c */ /* 0x000fe40003f25070 */
[----:B------:R-:W-:Y:S02]  /*0340*/  ISETP.NE.AND.EX P3, PT, RZ, c[0x0][0x374], PT, P3 ;  /* 0x0000dd00ff007a0c */ /* 0x000fe40003f65330 */
[----:B------:R-:W-:Y:S02]  /*0350*/  ISETP.NE.AND.EX P1, PT, RZ, c[0x0][0x364], PT, P1 ;  /* 0x0000d900ff007a0c */ /* 0x000fe40003f25310 */
[----:B------:R-:W-:Y:S02]  /*0360*/  ISETP.NE.U32.AND P0, PT, RZ, c[0x0][0x348], PT ;  /* 0x0000d200ff007a0c */ /* 0x000fe40003f05070 */
[----:B------:R-:W-:-:S02]  /*0370*/  ISETP.NE.U32.AND P2, PT, RZ, c[0x0][0x350], PT ;  /* 0x0000d400ff007a0c */ /* 0x000fc40003f45070 */
[----:B------:R-:W-:Y:S02]  /*0380*/  ISETP.NE.AND.EX P0, PT, RZ, c[0x0][0x34c], PT, P0 ;  /* 0x0000d300ff007a0c */ /* 0x000fe40003f05300 */
[----:B------:R-:W-:-:S03]  /*0390*/  ISETP.NE.AND.EX P2, PT, RZ, c[0x0][0x354], PT, P2 ;  /* 0x0000d500ff007a0c */ /* 0x000fc60003f45320 */
[----:B-1----:R-:W-:-:S04]  /*03a0*/  @P3 IMAD.WIDE R6, R228, R5, c[0x0][0x370] ;  /* 0x0000dc00e4063625 */ /* 0x002fc800078e0205 */
[----:B------:R-:W-:Y:S01]  /*03b0*/  IMAD.MOV.U32 R0, RZ, RZ, c[0x0][0x168] ;  /* 0x00005a00ff007624 */ /* 0x000fe200078e00ff */
[----:B------:R1:W2:Y:S01]  /*03c0*/  @P3 LDG.E R4, [R6.64] ;  /* 0x0000001006043981 */ /* 0x0002a2000c1e1900 */
[----:B------:R-:W-:Y:S02]  /*03d0*/  IMAD.MOV.U32 R2, RZ, RZ, RZ ;  /* 0x000000ffff027224 */ /* 0x000fe400078e00ff */
[----:B------:R-:W-:Y:S02]  /*03e0*/  IMAD.MOV.U32 R45, RZ, RZ, RZ ;  /* 0x000000ffff2d7224 */ /* 0x000fe400078e00ff */
[----:B------:R-:W-:-:S04]  /*03f0*/  @P1 IMAD.WIDE R10, R228, R5, c[0x0][0x360] ;  /* 0x0000d800e40a1625 */ /* 0x000fc800078e0205 */
[CC--:B------:R-:W-:Y:S01]  /*0400*/  IMAD.WIDE R8, R228.reuse, R5.reuse, c[0x0][0x348] ;  /* 0x0000d200e4087625 */ /* 0x0c0fe200078e0205 */
[----:B------:R3:W5:Y:S04]  /*0410*/  @P1 LDG.E R0, [R10.64] ;  /* 0x000000100a001981 */ /* 0x000768000c1e1900 */
[----:B------:R3:W5:Y:S01]  /*0420*/  @P0 LDG.E R2, [R8.64] ;  /* 0x0000001008020981 */ /* 0x000762000c1e1900 */
[----:B-1----:R-:W-:-:S05]  /*0430*/  IMAD.WIDE R6, R228, R5, c[0x0][0x350] ;  /* 0x0000d400e4067625 */ /* 0x002fca00078e0205 */
[----:B------:R3:W5:Y:S01]  /*0440*/  @P2 LDG.E R45, [R6.64] ;  /* 0x00000010062d2981 */ /* 0x000762000c1e1900 */
[----:B------:R-:W-:Y:S02]  /*0450*/  UMOV UR4, URZ ;  /* 0x0000003f00047c82 */ /* 0x000fe40008000000 */
[----:B------:R-:W-:Y:S02]  /*0460*/  ULDC UR19, c[0x0][0x1d0] ;  /* 0x0000740000137ab9 */ /* 0x000fe40000000800 */
[----:B--2---:R3:W1:Y:S02]  /*0470*/  @P3 R2UR UR4, R4 ;  /* 0x00000000040433c2 */ /* 0x00466400000e0000 */
[----:B-1-3--:R-:W-:Y:S05]  /*0480*/  @P1 BRA `(.L_x_19) ;  /* 0x0000004000001947 */ /* 0x00afea0003800000 */
[----:B------:R-:W-:Y:S05]  /*0490*/  @!P0 BRA `(.L_x_19) ;  /* 0x0000003000008947 */ /* 0x000fea0003800000 */
[----:B-----5:R-:W2:Y:S04]  /*04a0*/  LDG.E R0, [R8.64] ;  /* 0x0000001008007981 */ /* 0x020ea8000c1e1900 */
[----:B------:R-:W2:Y:S02]  /*04b0*/  LDG.E R11, [R8.64+0x4] ;  /* 0x00000410080b7981 */ /* 0x000ea4000c1e1900 */
[----:B--2---:R-:W-:-:S02]  /*04c0*/  IADD3 R0, -R0, R11, RZ ;  /* 0x0000000b00007210 */ /* 0x004fc40007ffe1ff */
.L_x_19:
[----:B------:R-:W-:-:S04]  /*04d0*/  ISETP.NE.U32.AND P1, PT, RZ, c[0x0][0x368], PT ;  /* 0x0000da00ff007a0c */ /* 0x000fc80003f25070 */
[----:B------:R-:W-:-:S13]  /*04e0*/  ISETP.NE.AND.EX P1, PT, RZ, c[0x0][0x36c], PT, P1 ;  /* 0x0000db00ff007a0c */ /* 0x000fda0003f25310 */
[----:B------:R-:W-:Y:S05]  /*04f0*/  @!P1 BRA `(.L_x_20) ;  /* 0x0000004000009947 */ /* 0x000fea0003800000 */
[----:B------:R-:W-:-:S05]  /*0500*/  IMAD.WIDE R6, R228, R5, c[0x0][0x368] ;  /* 0x0000da00e4067625 */ /* 0x000fca00078e0205 */
[----:B------:R-:W2:Y:S02]  /*0510*/  LDG.E R4, [R6.64] ;  /* 0x0000001006047981 */ /* 0x000ea4000c1e1900 */
[----:B--2---:R1:W2:Y:S02]  /*0520*/  R2UR UR19, R4 ;  /* 0x00000000041373c2 */ /* 0x0042a400000e0000 */
[----:B-12---:R-:W-:Y:S05]  /*0530*/  BRA `(.L_x_21) ;  /* 0x0000006000007947 */ /* 0x006fea0003800000 */
.L_x_20:
[----:B------:R-:W-:Y:S05]  /*0540*/  @!P2 BRA `(.L_x_21) ;  /* 0x000000500000a947 */ /* 0x000fea0003800000 */
[----:B------:R-:W2:Y:S04]  /*0550*/  LDG.E R4, [R6.64] ;  /* 0x0000001006047981 */ /* 0x000ea8000c1e1900 */
[----:B------:R-:W3:Y:S01]  /*0560*/  LDG.E R8, [R6.64+0x4] ;  /* 0x0000041006087981 */ /* 0x000ee2000c1e1900 */
[----:B--2---:R-:W1:Y:S08]  /*0570*/  R2UR UR5, R4 ;  /* 0x00000000040573c2 */ /* 0x004e7000000e0000 */
[----:B---3--:R-:W1:Y:S02]  /*0580*/  R2UR UR6, R8 ;  /* 0x00000000080673c2 */ /* 0x008e6400000e0000 */
[----:B-1----:R-:W-:-:S06]  /*0590*/  UIADD3 UR19, -UR5, UR6, URZ ;  /* 0x0000000605137290 */ /* 0x002fcc000fffe13f */
.L_x_21:
[----:B------:R-:W-:Y:S01]  /*05a0*/  UIADD3 UR19, -UR4, UR19, URZ ;  /* 0x0000001304137290 */ /* 0x000fe2000fffe13f */
[----:B-----5:R-:W-:Y:S01]  /*05b0*/  IADD3 R45, R45, UR4, RZ ;  /* 0x000000042d2d7c10 */ /* 0x020fe2000fffe0ff */
[----:B------:R-:W-:Y:S01]  /*05c0*/  CS2R R114, SRZ ;  /* 0x0000000000727805 */ /* 0x000fe2000001ff00 */
[----:B------:R-:W-:Y:S01]  /*05d0*/  PLOP3.LUT P3, PT, PT, PT, PT, 0x80, 0x0 ;  /* 0x000000000000781c */ /* 0x000fe20003f6f070 */
[----:B------:R-:W-:Y:S01]  /*05e0*/  UISETP.GE.AND UP0, UPT, UR19, 0x1, UPT ;  /* 0x000000011300788c */ /* 0x000fe2000bf06270 */
[----:B------:R-:W-:Y:S01]  /*05f0*/  CS2R R112, SRZ ;  /* 0x0000000000707805 */ /* 0x000fe2000001ff00 */
[----:B------:R-:W-:Y:S01]  /*0600*/  UIADD3 UR4, UR19, 0x7f, URZ ;  /* 0x0000007f13047890 */ /* 0x000fe2000fffe03f */
[----:B------:R-:W-:Y:S01]  /*0610*/  CS2R R118, SRZ ;  /* 0x0000000000767805 */ /* 0x000fe2000001ff00 */
[----:B------:R-:W-:Y:S01]  /*0620*/  CS2R R116, SRZ ;  /* 0x0000000000747805 */ /* 0x000fe2000001ff00 */
[----:B------:R-:W-:Y:S01]  /*0630*/  CS2R R110, SRZ ;  /* 0x00000000006e7805 */ /* 0x000fe2000001ff00 */
[----:B------:R-:W-:Y:S01]  /*0640*/  PLOP3.LUT P1, PT, PT, PT, UP0, 0x80, 0x0 ;  /* 0x000000000000781c */ /* 0x000fe20003f2f008 */
[----:B------:R-:W-:Y:S01]  /*0650*/  USHF.R.S32.HI UR18, URZ, 0x1f, UR4 ;  /* 0x0000001f3f127899 */ /* 0x000fe20008011404 */
[----:B------:R-:W-:Y:S01]  /*0660*/  CS2R R108, SRZ ;  /* 0x00000000006c7805 */ /* 0x000fe2000001ff00 */
[----:B------:R-:W-:Y:S01]  /*0670*/  CS2R R122, SRZ ;  /* 0x00000000007a7805 */ /* 0x000fe2000001ff00 */
[----:B------:R-:W-:Y:S01]  /*0680*/  CS2R R120, SRZ ;  /* 0x0000000000787805 */ /* 0x000fe2000001ff00 */
[----:B------:R-:W-:Y:S01]  /*0690*/  ULEA.HI UR18, UR18, UR4, URZ, 0x7 ;  /* 0x0000000412127291 */ /* 0x000fe2000f8f383f */
[----:B------:R-:W-:Y:S01]  /*06a0*/  CS2R R106, SRZ ;  /* 0x00000000006a7805 */ /* 0x000fe2000001ff00 */
        /* <DEDUP_REMOVED lines=20> */
[----:B------:R-:W-:Y:S01]  /*07f0*/  IMAD.MOV.U32 R125, RZ, RZ, RZ ;  /* 0x000000ffff7d7224 */ /* 0x000fe200078e00ff */
[----:B------:R-:W-:Y:S01]  /*0800*/  CS2R R6, SRZ ;  /* 0x0000000000067805 */ /* 0x000fe2000001ff00 */
[----:B------:R-:W-:Y:S01]  /*0810*/  CS2R R130, SRZ ;  /* 0x0000000000827805 */ /* 0x000fe2000001ff00 */
[----:B------:R-:W-:Y:S01]  /*0820*/  CS2R R128, SRZ ;  /* 0x0000000000807805 */ /* 0x000fe2000001ff00 */
[----:B------:R-:W-:Y:S01]  /*0830*/  IMAD.MOV.U32 R4, RZ, RZ, RZ ;  /* 0x000000ffff047224 */ /* 0x000fe200078e00ff */
[----:B------:R-:W-:Y:S05]  /*0840*/  @!P1 BRA `(.L_x_22) ;  /* 0x0000837000009947 */ /* 0x000fea0003800000 */
[----:B------:R-:W-:Y:S01]  /*0850*/  ISETP.NE.U32.AND P1, PT, RZ, c[0x0][0x340], PT ;  /* 0x0000d000ff007a0c */ /* 0x000fe20003f25070 */
[----:B------:R-:W1:Y:S01]  /*0860*/  S2R R43, SR_CTAID.Y ;  /* 0x00000000002b7919 */ /* 0x000e620000002600 */
[----:B------:R-:W-:Y:S01]  /*0870*/  SHF.R.S32.HI R125, RZ, 0x1f, R124 ;  /* 0x0000001fff7d7819 */ /* 0x000fe2000001147c */
[----:B------:R-:W-:Y:S01]  /*0880*/  IMAD.WIDE.U32 R10, R2, c[0x0][0x178], RZ ;  /* 0x00005e00020a7a25 */ /* 0x000fe200078e00ff */
[----:B------:R-:W-:Y:S01]  /*0890*/  ISETP.NE.AND.EX P1, PT, RZ, c[0x0][0x344], PT, P1 ;  /* 0x0000d100ff007a0c */ /* 0x000fe20003f25310 */
[----:B------:R-:W-:-:S02]  /*08a0*/  ULEA.HI.SX32 UR15, UR18, 0xffffffff, 0x19 ;  /* 0xffffffff120f7891 */ /* 0x000fc4000f8fca3f */
[----:B------:R-:W-:Y:S02]  /*08b0*/  UMOV UR20, 0x7 ;  /* 0x0000000700147882 */ /* 0x000fe40000000000 */
[----:B------:R-:W-:-:S08]  /*08c0*/  ULDC.64 UR6, c[0x0][0x1e0] ;  /* 0x0000780000067ab9 */ /* 0x000fd00000000a00 */
[----:B------:R-:W-:-:S06]  /*08d0*/  @P1 IMAD.WIDE R6, R228, R5, c[0x0][0x340] ;  /* 0x0000d000e4061625 */ /* 0x000fcc00078e0205 */
[----:B------:R2:W3:Y:S01]  /*08e0*/  @P1 LDG.E R6, [R6.64] ;  /* 0x0000001006061981 */ /* 0x0004e2000c1e1900 */
[----:B------:R-:W-:Y:S01]  /*08f0*/  SHF.R.S32.HI R5, RZ, 0x1f, R2 ;  /* 0x0000001fff057819 */ /* 0x000fe20000011402 */
[----:B------:R-:W-:Y:S01]  /*0900*/  USHF.L.U64.HI UR20, UR6, UR20, UR7 ;  /* 0x0000001406147299 */ /* 0x000fe20008010207 */
[-C--:B------:R-:W-:Y:S01]  /*0910*/  LEA.HI R40, R125, R124.reuse, RZ, 0x3 ;  /* 0x0000007c7d287211 */ /* 0x080fe200078f18ff */
[----:B------:R-:W-:Y:S01]  /*0920*/  USHF.L.U32 UR21, UR6, 0x7, URZ ;  /* 0x0000000706157899 */ /* 0x000fe2000800063f */
[----:B-1----:R-:W-:Y:S01]  /*0930*/  SHF.R.S32.HI R44, RZ, 0x1f, R43 ;  /* 0x0000001fff2c7819 */ /* 0x002fe2000001142b */
[----:B------:R-:W-:Y:S01]  /*0940*/  IMAD R5, R5, c[0x0][0x178], RZ ;  /* 0x00005e0005057a24 */ /* 0x000fe200078e02ff */
[----:B------:R-:W-:Y:S01]  /*0950*/  LOP3.LUT R41, R40, 0xfffffff8, RZ, 0xc0, !PT ;  /* 0xfffffff828297812 */ /* 0x000fe200078ec0ff */
[----:B------:R-:W-:Y:S01]  /*0960*/  USHF.R.S32.HI UR9, URZ, 0x1f, UR15 ;  /* 0x0000001f3f097899 */ /* 0x000fe2000801140f */
[----:B------:R-:W-:Y:S01]  /*0970*/  SHF.R.S32.HI R40, RZ, 0x3, R40 ;  /* 0x00000003ff287819 */ /* 0x000fe20000011428 */
[----:B------:R-:W-:Y:S01]  /*0980*/  IMAD R5, R2, c[0x0][0x17c], R5 ;  /* 0x00005f0002057a24 */ /* 0x000fe200078e0205 */
[----:B------:R-:W-:Y:S01]  /*0990*/  LEA.HI R12, R125, R124, RZ, 0x6 ;  /* 0x0000007c7d0c7211 */ /* 0x000fe200078f30ff */
[----:B------:R-:W-:Y:S01]  /*09a0*/  IMAD.MOV.U32 R2, RZ, RZ, c[0x0][0x2c4] ;  /* 0x0000b100ff027624 */ /* 0x000fe200078e00ff */
[----:B------:R-:W-:Y:S01]  /*09b0*/  UIMAD UR4, UR20, UR15, URZ ;  /* 0x0000000f140472a4 */ /* 0x000fe2000f8e023f */
[----:B------:R-:W-:Y:S01]  /*09c0*/  IMAD.IADD R11, R11, 0x1, R5 ;  /* 0x000000010b0b7824 */ /* 0x000fe200078e0205 */
[----:B------:R-:W-:Y:S01]  /*09d0*/  SHF.R.S32.HI R5, RZ, 0x1f, R228 ;  /* 0x0000001fff057819 */ /* 0x000fe200000114e4 */
[----:B------:R-:W-:Y:S01]  /*09e0*/  IMAD.IADD R41, R124, 0x1, -R41 ;  /* 0x000000017c297824 */ /* 0x000fe200078e0a29 */
[----:B------:R-:W-:Y:S01]  /*09f0*/  ISETP.NE.AND P3, PT, R2, 0x1, PT ;  /* 0x000000010200780c */ /* 0x000fe20003f65270 */
[----:B------:R-:W-:Y:S01]  /*0a00*/  IMAD R2, R44, c[0x0][0x1b8], RZ ;  /* 0x00006e002c027a24 */ /* 0x000fe200078e02ff */
[----:B------:R-:W-:Y:S01]  /*0a10*/  UIMAD UR4, UR9, UR21, UR4 ;  /* 0x00000015090472a4 */ /* 0x000fe2000f8e0204 */
[----:B------:R-:W-:Y:S01]  /*0a20*/  IMAD R8, R41, 0x20, R40 ;  /* 0x0000002029087824 */ /* 0x000fe200078e0228 */
[----:B------:R-:W-:Y:S01]  /*0a30*/  UIMAD.WIDE.U32 UR10, UR6, 0x40, URZ ;  /* 0x00000040060a78a5 */ /* 0x000fe2000f8e003f */
[----:B------:R-:W-:Y:S01]  /*0a40*/  IMAD R9, R43, c[0x0][0x1bc], R2 ;  /* 0x00006f002b097a24 */ /* 0x000fe200078e0202 */
[----:B------:R-:W-:Y:S01]  /*0a50*/  SEL R2, R228, RZ, !P0 ;  /* 0x000000ffe4027207 */ /* 0x000fe20004000000 */
[----:B------:R-:W-:Y:S01]  /*0a60*/  IMAD R8, R3, 0x80, R8 ;  /* 0x0000008003087824 */ /* 0x000fe200078e0208 */
[----:B--2---:R-:W-:Y:S01]  /*0a70*/  SEL R7, R5, RZ, !P0 ;  /* 0x000000ff05077207 */ /* 0x004fe20004000000 */
[----:B------:R-:W-:Y:S01]  /*0a80*/  IMAD.WIDE.U32 R10, R43, c[0x0][0x1b8], R10 ;  /* 0x00006e002b0a7a25 */ /* 0x000fe200078e000a */
[----:B------:R-:W-:-:S03]  /*0a90*/  USHF.L.U32 UR8, UR7, 0x6, URZ ;  /* 0x0000000607087899 */ /* 0x000fc6000800063f */
[----:B------:R-:W-:Y:S01]  /*0aa0*/  IMAD R7, R7, c[0x0][0x1c0], RZ ;  /* 0x0000700007077a24 */ /* 0x000fe200078e02ff */
[----:B------:R-:W-:Y:S01]  /*0ab0*/  UIADD3 UR8, UR11, UR8, URZ ;  /* 0x000000080b087290 */ /* 0x000fe2000fffe03f */
[----:B------:R-:W-:Y:S02]  /*0ac0*/  IMAD.MOV.U32 R4, RZ, RZ, R8 ;  /* 0x000000ffff047224 */ /* 0x000fe400078e0008 */
[----:B------:R-:W-:Y:S02]  /*0ad0*/  IMAD R18, R2, c[0x0][0x1c4], R7 ;  /* 0x0000710002127a24 */ /* 0x000fe400078e0207 */
[----:B------:R-:W-:-:S04]  /*0ae0*/  @P3 IMAD.HI.U32 R7, R8, c[0x0][0x2c8], RZ ;  /* 0x0000b20008073a27 */ /* 0x000fc800078e00ff */
[----:B------:R-:W-:Y:S01]  /*0af0*/  IMAD.IADD R11, R11, 0x1, R9 ;  /* 0x000000010b0b7824 */ /* 0x000fe200078e0209 */
[----:B------:R-:W-:Y:S01]  /*0b00*/  @P3 SHF.R.U32.HI R4, RZ, c[0x0][0x2cc], R7 ;  /* 0x0000b300ff043a19 */ /* 0x000fe20000011607 */
[----:B------:R-:W-:Y:S01]  /*0b10*/  IMAD R7, R0, c[0x0][0x2c4], RZ ;  /* 0x0000b10000077a24 */ /* 0x000fe200078e02ff */
[----:B------:R-:W-:Y:S01]  /*0b20*/  SHF.R.S32.HI R9, RZ, 0x1f, R45 ;  /* 0x0000001fff097819 */ /* 0x000fe2000001142d */
[----:B------:R-:W-:Y:S01]  /*0b30*/  IMAD.WIDE.U32 R10, R2, c[0x0][0x1c0], R10 ;  /* 0x00007000020a7a25 */ /* 0x000fe200078e000a */
[----:B------:R-:W-:Y:S01]  /*0b40*/  SHF.R.S32.HI R13, RZ, 0x1f, R4 ;  /* 0x0000001fff0d7819 */ /* 0x000fe20000011404 */
[----:B------:R-:W-:Y:S01]  /*0b50*/  BAR.SYNC.DEFER_BLOCKING 0x0 ;  /* 0x0000000000007b1d */ /* 0x000fe20000010000 */
[----:B------:R-:W-:Y:S01]  /*0b60*/  IADD3 R45, P0, R45, R40, RZ ;  /* 0x000000282d2d7210 */ /* 0x000fe20007f1e0ff */
[----:B------:R-:W-:Y:S02]  /*0b70*/  IMAD.IADD R19, R11, 0x1, R18 ;  /* 0x000000010b137824 */ /* 0x000fe400078e0212 */
[----:B------:R-:W-:Y:S01]  /*0b80*/  IMAD.MOV.U32 R18, RZ, RZ, R10 ;  /* 0x000000ffff127224 */ /* 0x000fe200078e000a */
[----:B------:R-:W-:Y:S01]  /*0b90*/  LEA.HI.X.SX32 R48, R40, R9, 0x1, P0 ;  /* 0x0000000928307211 */ /* 0x000fe200000f0eff */
[----:B------:R-:W-:-:S02]  /*0ba0*/  IMAD R13, R13, c[0x0][0x1b0], RZ ;  /* 0x00006c000d0d7a24 */ /* 0x000fc400078e02ff */
[----:B------:R-:W-:Y:S02]  /*0bb0*/  IMAD.MOV R11, RZ, RZ, -R4 ;  /* 0x000000ffff0b7224 */ /* 0x000fe400078e0a04 */
[C---:B------:R-:W-:Y:S02]  /*0bc0*/  IMAD R13, R4.reuse, c[0x0][0x1b4], R13 ;  /* 0x00006d00040d7a24 */ /* 0x040fe400078e020d */
[----:B------:R-:W-:-:S04]  /*0bd0*/  IMAD.WIDE.U32 R18, R4, c[0x0][0x1b0], R18 ;  /* 0x00006c0004127a25 */ /* 0x000fc800078e0012 */
[----:B------:R-:W-:Y:S02]  /*0be0*/  IMAD R8, R11, c[0x0][0x2c4], R8 ;  /* 0x0000b1000b087a24 */ /* 0x000fe400078e0208 */
[----:B------:R-:W-:Y:S02]  /*0bf0*/  IMAD.IADD R19, R19, 0x1, R13 ;  /* 0x0000000113137824 */ /* 0x000fe400078e020d */
[----:B------:R-:W-:Y:S01]  /*0c00*/  IMAD R10, R3, 0x80, R40 ;  /* 0x00000080030a7824 */ /* 0x000fe200078e0228 */
[----:B------:R-:W-:Y:S01]  /*0c10*/  SHF.R.S32.HI R13, RZ, 0x1f, R8 ;  /* 0x0000001fff0d7819 */ /* 0x000fe20000011408 */
[----:B------:R-:W-:Y:S01]  /*0c20*/  IMAD.U32 R0, RZ, RZ, UR15 ;  /* 0x0000000fff007e24 */ /* 0x000fe2000f8e00ff */
[----:B------:R-:W-:Y:S01]  /*0c30*/  IADD3 R3, -R40, UR19, RZ ;  /* 0x0000001328037c10 */ /* 0x000fe2000fffe1ff */
[----:B------:R-:W-:Y:S01]  /*0c40*/  IMAD.SHL.U32 R46, R41, 0x8, RZ ;  /* 0x00000008292e7824 */ /* 0x000fe200078e00ff */
[C---:B------:R-:W-:Y:S01]  /*0c50*/  IADD3 R2, R10.reuse, 0x20, RZ ;  /* 0x000000200a027810 */ /* 0x040fe20007ffe0ff */
[----:B------:R-:W-:Y:S01]  /*0c60*/  IMAD R13, R13, c[0x0][0x1a8], RZ ;  /* 0x00006a000d0d7a24 */ /* 0x000fe200078e02ff */
[-C--:B------:R-:W-:Y:S01]  /*0c70*/  ISETP.GE.AND P5, PT, R10, R7.reuse, PT ;  /* 0x000000070a00720c */ /* 0x080fe20003fa6270 */
[----:B------:R-:W-:Y:S01]  /*0c80*/  IMAD R3, R0, -0x80, R3 ;  /* 0xffffff8000037824 */ /* 0x000fe200078e0203 */
[-C--:B------:R-:W-:Y:S01]  /*0c90*/  ISETP.GE.AND P3, PT, R2, R7.reuse, PT ;  /* 0x000000070200720c */ /* 0x080fe20003f66270 */
[----:B------:R-:W-:Y:S01]  /*0ca0*/  IMAD R13, R8, c[0x0][0x1ac], R13 ;  /* 0x00006b00080d7a24 */ /* 0x000fe200078e020d */
[----:B------:R-:W-:Y:S01]  /*0cb0*/  IADD3 R0, R10, 0x40, RZ ;  /* 0x000000400a007810 */ /* 0x000fe20007ffe0ff */
[----:B------:R-:W-:Y:S01]  /*0cc0*/  IMAD R2, R48, c[0x0][0x1e0], RZ ;  /* 0x0000780030027a24 */ /* 0x000fe200078e02ff */
[----:B------:R-:W-:Y:S01]  /*0cd0*/  SHF.R.S32.HI R47, RZ, 0x1f, R46 ;  /* 0x0000001fff2f7819 */ /* 0x000fe2000001142e */
[----:B------:R-:W-:Y:S01]  /*0ce0*/  IMAD.WIDE.U32 R8, R8, c[0x0][0x1a8], R18 ;  /* 0x00006a0008087a25 */ /* 0x000fe200078e0012 */
[----:B------:R-:W-:-:S02]  /*0cf0*/  ISETP.GE.AND P4, PT, R0, R7, PT ;  /* 0x000000070000720c */ /* 0x000fc40003f86270 */
[----:B------:R-:W-:Y:S01]  /*0d00*/  IADD3 R10, R10, 0x60, RZ ;  /* 0x000000600a0a7810 */ /* 0x000fe20007ffe0ff */
[----:B------:R-:W-:Y:S01]  /*0d10*/  IMAD R15, R45, c[0x0][0x1e4], R2 ;  /* 0x000079002d0f7a24 */ /* 0x000fe200078e0202 */
[----:B------:R-:W-:Y:S01]  /*0d20*/  LEA R2, P0, R8, c[0x0][0x160], 0x1 ;  /* 0x0000580008027a11 */ /* 0x000fe200078008ff */
[----:B------:R-:W-:Y:S01]  /*0d30*/  IMAD.IADD R0, R9, 0x1, R13 ;  /* 0x0000000109007824 */ /* 0x000fe200078e020d */
[----:B------:R-:W-:Y:S01]  /*0d40*/  ISETP.GE.AND P6, PT, R46, c[0x0][0x198], PT ;  /* 0x000066002e007a0c */ /* 0x000fe20003fc6270 */
[----:B------:R-:W-:Y:S02]  /*0d50*/  IMAD.SHL.U32 R11, R40, 0x40, RZ ;  /* 0x00000040280b7824 */ /* 0x000fe400078e00ff */
[----:B------:R-:W-:Y:S01]  /*0d60*/  IMAD.WIDE.U32 R16, R45, c[0x0][0x1e0], R46 ;  /* 0x000078002d107a25 */ /* 0x000fe200078e002e */
[----:B------:R-:W-:Y:S01]  /*0d70*/  LEA.HI.X R0, R8, c[0x0][0x164], R0, 0x1, P0 ;  /* 0x0000590008007a11 */ /* 0x000fe200000f0c00 */
[----:B------:R-:W-:Y:S01]  /*0d80*/  SHFL.IDX PT, R14, R2, RZ, 0x181f ;  /* 0x00181fff020e7589 */ /* 0x000fe200000e0000 */
[----:B------:R-:W-:Y:S01]  /*0d90*/  LOP3.LUT R11, R11, 0x1c0, RZ, 0xc0, !PT ;  /* 0x000001c00b0b7812 */ /* 0x000fe200078ec0ff */
[----:B------:R-:W-:Y:S01]  /*0da0*/  IMAD.IADD R17, R17, 0x1, R15 ;  /* 0x0000000111117824 */ /* 0x000fe200078e020f */
[----:B------:R-:W-:Y:S01]  /*0db0*/  ISETP.GE.AND P0, PT, R10, R7, PT ;  /* 0x000000070a00720c */ /* 0x000fe20003f06270 */
[----:B------:R-:W1:Y:S01]  /*0dc0*/  SHFL.IDX PT, R15, R0, RZ, 0x181f ;  /* 0x00181fff000f7589 */ /* 0x000e6200000e0000 */
[----:B------:R-:W-:Y:S01]  /*0dd0*/  LOP3.LUT R4, R11, 0x38, R46, 0xf8, !PT ;  /* 0x000000380b047812 */ /* 0x000fe200078ef82e */
[----:B------:R-:W-:Y:S01]  /*0de0*/  IMAD.SHL.U32 R12, R12, 0x8, RZ ;  /* 0x000000080c0c7824 */ /* 0x000fe200078e00ff */
[----:B------:R-:W-:Y:S01]  /*0df0*/  SHF.R.U32.HI R11, RZ, 0x3, R11 ;  /* 0x00000003ff0b7819 */ /* 0x000fe2000001160b */
[----:B------:R-:W2:Y:S01]  /*0e00*/  SHFL.IDX PT, R8, R2, 0x1, 0x181f ;  /* 0x00381f0002087f89 */ /* 0x000ea200000e0000 */
[----:B------:R-:W-:-:S02]  /*0e10*/  IMAD R230, R44, c[0x0][0x1e8], RZ ;  /* 0x00007a002ce67a24 */ /* 0x000fc400078e02ff */
[----:B------:R-:W-:Y:S01]  /*0e20*/  LOP3.LUT R11, R4, R11, RZ, 0x3c, !PT ;  /* 0x0000000b040b7212 */ /* 0x000fe200078e3cff */
[----:B------:R-:W4:Y:S01]  /*0e30*/  SHFL.IDX PT, R9, R0, 0x1, 0x181f ;  /* 0x00381f0000097f89 */ /* 0x000f2200000e0000 */
[----:B------:R-:W-:Y:S01]  /*0e40*/  IADD3 R4, R46, 0x40, RZ ;  /* 0x000000402e047810 */ /* 0x000fe20007ffe0ff */
[----:B------:R-:W-:Y:S01]  /*0e50*/  IMAD R230, R43, c[0x0][0x1ec], R230 ;  /* 0x00007b002be67a24 */ /* 0x000fe200078e02e6 */
[----:B------:R-:W-:Y:S01]  /*0e60*/  LOP3.LUT R11, R11, 0xfffffe00, R12, 0xf8, !PT ;  /* 0xfffffe000b0b7812 */ /* 0x000fe200078ef80c */
[----:B------:R-:W5:Y:S01]  /*0e70*/  SHFL.IDX PT, R20, R2, 0x2, 0x181f ;  /* 0x00581f0002147f89 */ /* 0x000f6200000e0000 */
[----:B------:R-:W-:Y:S01]  /*0e80*/  @!P5 SHF.R.S32.HI R7, RZ, 0x1f, R4 ;  /* 0x0000001fff07d819 */ /* 0x000fe20000011404 */
[----:B------:R-:W-:Y:S02]  /*0e90*/  IMAD.WIDE.U32 R16, R43, c[0x0][0x1e8], R16 ;  /* 0x00007a002b107a25 */ /* 0x000fe400078e0010 */
[----:B------:R-:W1:Y:S02]  /*0ea0*/  SHFL.IDX PT, R21, R0, 0x2, 0x181f ;  /* 0x00581f0000157f89 */ /* 0x000e6400000e0000 */
[----:B------:R-:W-:-:S02]  /*0eb0*/  IMAD.SHL.U32 R227, R11, 0x2, RZ ;  /* 0x000000020be37824 */ /* 0x000fc400078e00ff */
[----:B------:R-:W-:Y:S01]  /*0ec0*/  IMAD.IADD R231, R17, 0x1, R230 ;  /* 0x0000000111e77824 */ /* 0x000fe200078e02e6 */
[----:B------:R-:W1:Y:S01]  /*0ed0*/  SHFL.IDX PT, R10, R2, 0x3, 0x181f ;  /* 0x00781f00020a7f89 */ /* 0x000e6200000e0000 */
[----:B------:R-:W-:Y:S02]  /*0ee0*/  IMAD.MOV.U32 R230, RZ, RZ, R16 ;  /* 0x000000ffffe67224 */ /* 0x000fe400078e0010 */
[----:B------:R-:W-:Y:S01]  /*0ef0*/  IMAD R44, R44, c[0x0][0x210], RZ ;  /* 0x000084002c2c7a24 */ /* 0x000fe200078e02ff */
[----:B------:R1:W1:Y:S01]  /*0f00*/  SHFL.IDX PT, R11, R0, 0x3, 0x181f ;  /* 0x00781f00000b7f89 */ /* 0x00026200000e0000 */
[--C-:B---3--:R-:W-:Y:S01]  /*0f10*/  @P1 SHF.R.S32.HI R13, RZ, 0x1f, R6.reuse ;  /* 0x0000001fff0d1819 */ /* 0x108fe20000011406 */
[----:B------:R-:W-:Y:S01]  /*0f20*/  @!P1 IMAD.MOV.U32 R13, RZ, RZ, R5 ;  /* 0x000000ffff0d9224 */ /* 0x000fe200078e0005 */
[----:B------:R-:W-:Y:S01]  /*0f30*/  @!P5 LEA.HI R5, R7, R4, RZ, 0x3 ;  /* 0x000000040705d211 */ /* 0x000fe200078f18ff */
[----:B------:R-:W-:Y:S01]  /*0f40*/  @P1 IMAD.MOV.U32 R12, RZ, RZ, R6 ;  /* 0x000000ffff0c1224 */ /* 0x000fe200078e0006 */
[----:B------:R-:W-:Y:S01]  /*0f50*/  @!P3 SHF.R.S32.HI R7, RZ, 0x1f, R4 ;  /* 0x0000001fff07b819 */ /* 0x000fe20000011404 */
[----:B------:R-:W-:Y:S01]  /*0f60*/  @!P1 IMAD.MOV.U32 R12, RZ, RZ, R228 ;  /* 0x000000ffff0c9224 */ /* 0x000fe200078e00e4 */
[----:B------:R-:W-:-:S02]  /*0f70*/  @!P5 LOP3.LUT R5, R5, 0xfffffff8, RZ, 0xc0, !PT ;  /* 0xfffffff80505d812 */ /* 0x000fc400078ec0ff */
[----:B------:R-:W-:Y:S02]  /*0f80*/  ISETP.GE.AND P1, PT, R4, c[0x0][0x198], PT ;  /* 0x0000660004007a0c */ /* 0x000fe40003f26270 */
[----:B------:R-:W-:Y:S02]  /*0f90*/  SEL R234, R12, RZ, !P2 ;  /* 0x000000ff0cea7207 */ /* 0x000fe40005000000 */
[----:B------:R-:W-:Y:S01]  /*0fa0*/  SEL R42, R13, RZ, !P2 ;  /* 0x000000ff0d2a7207 */ /* 0x000fe20005000000 */
[----:B-1----:R-:W-:Y:S01]  /*0fb0*/  @!P5 IMAD.WIDE R12, R5, 0x2, R14 ;  /* 0x00000002050cd825 */ /* 0x002fe200078e020e */
[----:B------:R-:W-:Y:S02]  /*0fc0*/  @!P3 LEA.HI R7, R7, R4, RZ, 0x3 ;  /* 0x000000040707b211 */ /* 0x000fe400078f18ff */
[----:B------:R-:W-:Y:S01]  /*0fd0*/  @!P5 LEA R6, P2, R46, R14, 0x1 ;  /* 0x0000000e2e06d211 */ /* 0x000fe200078408ff */
[----:B------:R-:W-:Y:S01]  /*0fe0*/  IMAD R233, R42, c[0x0][0x1f0], RZ ;  /* 0x00007c002ae97a24 */ /* 0x000fe200078e02ff */
[----:B------:R-:W-:Y:S01]  /*0ff0*/  @!P3 LOP3.LUT R5, R7, 0xfffffff8, RZ, 0xc0, !PT ;  /* 0xfffffff80705b812 */ /* 0x000fe200078ec0ff */
[----:B------:R-:W-:Y:S01]  /*1000*/  IMAD.WIDE.U32 R230, R234, c[0x0][0x1f0], R230 ;  /* 0x00007c00eae67a25 */ /* 0x000fe200078e00e6 */
[----:B------:R-:W-:-:S02]  /*1010*/  @!P5 LEA.HI.X R7, R46, R15, R47, 0x1, P2 ;  /* 0x0000000f2e07d211 */ /* 0x000fc400010f0c2f */
[----:B--2---:R-:W-:Y:S01]  /*1020*/  @!P3 LEA R16, P2, R46, R8, 0x1 ;  /* 0x000000082e10b211 */ /* 0x004fe200078408ff */
[----:B------:R-:W-:Y:S02]  /*1030*/  IMAD R233, R234, c[0x0][0x1f4], R233 ;  /* 0x00007d00eae97a24 */ /* 0x000fe400078e02e9 */
[----:B------:R1:W-:Y:S01]  /*1040*/  @!P5 LDGSTS.E.BYPASS.LTC128B.128 [R227+0x100], [R6.64], !P6 ;  /* 0x0010000006e3dfae */ /* 0x0003e2000f101d50 */
[----:B----4-:R-:W-:Y:S01]  /*1050*/  @!P3 IMAD.WIDE R14, R5, 0x2, R8 ;  /* 0x00000002050eb825 */ /* 0x010fe200078e0208 */
[C---:B------:R-:W-:Y:S02]  /*1060*/  @!P3 LEA.HI.X R17, R46.reuse, R9, R47, 0x1, P2 ;  /* 0x000000092e11b211 */ /* 0x040fe400010f0c2f */
[----:B------:R2:W-:Y:S01]  /*1070*/  @!P5 LDGSTS.E.BYPASS.LTC128B.128 [R227+0x4100], [R12.64], !P1 ;  /* 0x041000000ce3dfae */ /* 0x0005e2000c901d50 */
[----:B------:R-:W-:Y:S01]  /*1080*/  ISETP.GE.AND P5, PT, R3, 0x21, PT ;  /* 0x000000210300780c */ /* 0x000fe20003fa6270 */
[----:B------:R-:W-:Y:S01]  /*1090*/  IMAD.U32 R9, RZ, RZ, UR15 ;  /* 0x0000000fff097e24 */ /* 0x000fe2000f8e00ff */
[C---:B-----5:R-:W-:Y:S01]  /*10a0*/  @!P4 LEA R18, P2, R46.reuse, R20, 0x1 ;  /* 0x000000142e12c211 */ /* 0x060fe200078408ff */
[----:B------:R-:W-:Y:S01]  /*10b0*/  IMAD.IADD R233, R231, 0x1, R233 ;  /* 0x00000001e7e97824 */ /* 0x000fe200078e02e9 */
[----:B------:R3:W-:Y:S01]  /*10c0*/  @!P3 LDGSTS.E.BYPASS.LTC128B.128 [R227+0x1100], [R16.64], !P6 ;  /* 0x0110000010e3bfae */ /* 0x0007e2000f101d50 */
[----:B------:R-:W-:Y:S01]  /*10d0*/  IMAD.MOV.U32 R232, RZ, RZ, R230 ;  /* 0x000000ffffe87224 */ /* 0x000fe200078e00e6 */
[----:B------:R-:W-:Y:S01]  /*10e0*/  @!P4 LEA.HI.X R19, R46, R21, R47, 0x1, P2 ;  /* 0x000000152e13c211 */ /* 0x000fe200010f0c2f */
[----:B------:R-:W-:Y:S01]  /*10f0*/  IMAD.U32 R5, RZ, RZ, UR6 ;  /* 0x00000006ff057e24 */ /* 0x000fe2000f8e00ff */
[----:B------:R4:W-:Y:S01]  /*1100*/  @!P3 LDGSTS.E.BYPASS.LTC128B.128 [R227+0x5100], [R14.64], !P1 ;  /* 0x051000000ee3bfae */ /* 0x0009e2000c901d50 */
[----:B------:R-:W-:-:S03]  /*1110*/  IMAD.WIDE.U32 R8, R9, UR21, R232 ;  /* 0x0000001509087c25 */ /* 0x000fc6000f8e00e8 */
[----:B------:R5:W-:Y:S01]  /*1120*/  @!P4 LDGSTS.E.BYPASS.LTC128B.128 [R227+0x2100], [R18.64], !P6 ;  /* 0x0210000012e3cfae */ /* 0x000be2000f101d50 */
[----:B------:R-:W-:Y:S01]  /*1130*/  IMAD R229, R42, c[0x0][0x218], RZ ;  /* 0x000086002ae57a24 */ /* 0x000fe200078e02ff */
[----:B------:R-:W-:-:S03]  /*1140*/  @P5 LEA R5, P2, R5, R8, 0x5 ;  /* 0x0000000805055211 */ /* 0x000fc600078428ff */
[----:B------:R-:W-:Y:S02]  /*1150*/  IMAD R229, R234, c[0x0][0x21c], R229 ;  /* 0x00008700eae57a24 */ /* 0x000fe400078e02e5 */
[----:B-1----:R-:W-:Y:S01]  /*1160*/  IMAD.U32 R7, RZ, RZ, UR7 ;  /* 0x00000007ff077e24 */ /* 0x002fe2000f8e00ff */
[CC--:B------:R-:W-:Y:S02]  /*1170*/  LEA.HI R6, R125.reuse, R124.reuse, RZ, 0x4 ;  /* 0x0000007c7d067211 */ /* 0x0c0fe400078f20ff */
[----:B------:R-:W-:Y:S01]  /*1180*/  LEA.HI R125, R125, R124, RZ, 0x5 ;  /* 0x0000007c7d7d7211 */ /* 0x000fe200078f28ff */
[----:B--2---:R-:W-:Y:S01]  /*1190*/  IMAD.U32 R12, RZ, RZ, UR6 ;  /* 0x00000006ff0c7e24 */ /* 0x004fe2000f8e00ff */
[----:B------:R-:W-:-:S04]  /*11a0*/  @!P4 SHF.R.S32.HI R13, RZ, 0x1f, R4 ;  /* 0x0000001fff0dc819 */ /* 0x000fc80000011404 */
[----:B------:R-:W-:Y:S02]  /*11b0*/  @!P4 LEA.HI R0, R13, R4, RZ, 0x3 ;  /* 0x000000040d00c211 */ /* 0x000fe400078f18ff */
[----:B------:R-:W-:Y:S02]  /*11c0*/  IADD3 R13, R9, UR4, RZ ;  /* 0x00000004090d7c10 */ /* 0x000fe4000fffe0ff */
[----:B------:R-:W-:Y:S02]  /*11d0*/  @!P4 LOP3.LUT R0, R0, 0xfffffff8, RZ, 0xc0, !PT ;  /* 0xfffffff80000c812 */ /* 0x000fe400078ec0ff */
[----:B------:R-:W-:Y:S02]  /*11e0*/  @P5 LEA.HI.X R2, R12, R13, R7, 0x5, P2 ;  /* 0x0000000d0c025211 */ /* 0x000fe400010f2c07 */
[----:B----4-:R-:W-:Y:S01]  /*11f0*/  @P5 LEA R14, P2, R5, c[0x0][0x1c8], 0x1 ;  /* 0x00007200050e5a11 */ /* 0x010fe200078408ff */
[----:B------:R-:W-:Y:S01]  /*1200*/  @!P4 IMAD.WIDE R20, R0, 0x2, R20 ;  /* 0x000000020014c825 */ /* 0x000fe200078e0214 */
[----:B---3--:R-:W-:-:S02]  /*1210*/  @!P0 LEA R16, P3, R46, R10, 0x1 ;  /* 0x0000000a2e108211 */ /* 0x008fc400078608ff */
[----:B------:R-:W-:Y:S02]  /*1220*/  @P5 LEA.HI.X R15, R5, c[0x0][0x1cc], R2, 0x1, P2 ;  /* 0x00007300050f5a11 */ /* 0x000fe400010f0c02 */
[----:B------:R-:W-:Y:S01]  /*1230*/  @!P0 LEA.HI.X R17, R46, R11, R47, 0x1, P3 ;  /* 0x0000000b2e118211 */ /* 0x000fe200018f0c2f */
[----:B------:R1:W-:Y:S01]  /*1240*/  @!P4 LDGSTS.E.BYPASS.LTC128B.128 [R227+0x6100], [R20.64], !P1 ;  /* 0x0610000014e3cfae */ /* 0x0003e2000c901d50 */
[----:B------:R-:W-:Y:S02]  /*1250*/  LOP3.LUT R5, R6, 0xfffffff0, RZ, 0xc0, !PT ;  /* 0xfffffff006057812 */ /* 0x000fe400078ec0ff */
[----:B------:R-:W-:Y:S01]  /*1260*/  @!P0 SHF.R.S32.HI R9, RZ, 0x1f, R4 ;  /* 0x0000001fff098819 */ /* 0x000fe20000011404 */
[----:B------:R2:W-:Y:S01]  /*1270*/  @!P0 LDGSTS.E.BYPASS.LTC128B.128 [R227+0x3100], [R16.64], !P6 ;  /* 0x0310000010e38fae */ /* 0x0005e2000f101d50 */
[----:B------:R-:W-:Y:S01]  /*1280*/  ISETP.GE.AND P6, PT, R3, 0x1, PT ;  /* 0x000000010300780c */ /* 0x000fe20003fc6270 */
[----:B------:R-:W-:Y:S01]  /*1290*/  IMAD.IADD R5, R124, 0x1, -R5 ;  /* 0x000000017c057824 */ /* 0x000fe200078e0a05 */
[----:B------:R-:W-:-:S02]  /*12a0*/  @!P0 LEA.HI R2, R9, R4, RZ, 0x3 ;  /* 0x0000000409028211 */ /* 0x000fc400078f18ff */
[----:B------:R-:W-:Y:S02]  /*12b0*/  SHF.R.S32.HI R7, RZ, 0x4, R6 ;  /* 0x00000004ff077819 */ /* 0x000fe40000011406 */
[----:B------:R-:W-:Y:S02]  /*12c0*/  @!P0 LOP3.LUT R2, R2, 0xfffffff8, RZ, 0xc0, !PT ;  /* 0xfffffff802028812 */ /* 0x000fe400078ec0ff */
[----:B------:R-:W-:Y:S02]  /*12d0*/  SHF.R.S32.HI R0, RZ, 0x1f, R5 ;  /* 0x0000001fff007819 */ /* 0x000fe40000011405 */
[C---:B------:R-:W-:Y:S02]  /*12e0*/  ISETP.GE.AND P4, PT, R3.reuse, 0x41, PT ;  /* 0x000000410300780c */ /* 0x040fe40003f86270 */
[----:B------:R-:W-:Y:S02]  /*12f0*/  LEA.HI R6, R6, R7, RZ, 0x1 ;  /* 0x0000000706067211 */ /* 0x000fe400078f08ff */
[----:B------:R-:W-:Y:S01]  /*1300*/  ISETP.GE.AND P2, PT, R3, 0x61, PT ;  /* 0x000000610300780c */ /* 0x000fe20003f46270 */
[----:B------:R-:W-:Y:S01]  /*1310*/  IMAD.U32 R3, RZ, RZ, UR6 ;  /* 0x00000006ff037e24 */ /* 0x000fe2000f8e00ff */
[----:B------:R-:W-:-:S02]  /*1320*/  LEA.HI R0, R0, R5, RZ, 0x3 ;  /* 0x0000000500007211 */ /* 0x000fc400078f18ff */
[----:B------:R-:W-:Y:S02]  /*1330*/  LOP3.LUT R12, R6, 0xfffffffe, RZ, 0xc0, !PT ;  /* 0xfffffffe060c7812 */ /* 0x000fe400078ec0ff */
[----:B------:R-:W-:Y:S02]  /*1340*/  LOP3.LUT R6, R0, 0xfffffff8, RZ, 0xc0, !PT ;  /* 0xfffffff800067812 */ /* 0x000fe400078ec0ff */
[----:B------:R-:W-:Y:S01]  /*1350*/  ISETP.GE.AND P3, PT, R46, c[0x0][0x1d4], PT ;  /* 0x000075002e007a0c */ /* 0x000fe20003f66270 */
[----:B------:R-:W-:Y:S02]  /*1360*/  IMAD.IADD R226, R7, 0x1, -R12 ;  /* 0x0000000107e27824 */ /* 0x000fe400078e0a0c */
[----:B------:R-:W-:Y:S02]  /*1370*/  IMAD.IADD R6, R5, 0x1, -R6 ;  /* 0x0000000105067824 */ /* 0x000fe400078e0a06 */
[----:B--2---:R-:W-:Y:S01]  /*1380*/  @!P0 IMAD.WIDE R16, R2, 0x2, R10 ;  /* 0x0000000202108825 */ /* 0x004fe200078e020a */
[----:B------:R-:W-:-:S03]  /*1390*/  VOTEU.ANY UP0, P2 ;  /* 0x00000000003f7886 */ /* 0x000fc60001000100 */
[----:B------:R-:W-:Y:S01]  /*13a0*/  IMAD.SHL.U32 R7, R6, 0x40, RZ ;  /* 0x0000004006077824 */ /* 0x000fe200078e00ff */
[----:B------:R2:W-:Y:S01]  /*13b0*/  @!P0 LDGSTS.E.BYPASS.LTC128B.128 [R227+0x7100], [R16.64], !P1 ;  /* 0x0710000010e38fae */ /* 0x0005e2000c901d50 */
[----:B------:R-:W-:Y:S01]  /*13c0*/  @P6 LEA R10, P0, R8, c[0x0][0x1c8], 0x1 ;  /* 0x00007200080a6a11 */ /* 0x000fe200078008ff */
[----:B------:R-:W-:Y:S01]  /*13d0*/  @P2 IMAD.MOV.U32 R12, RZ, RZ, R8 ;  /* 0x000000ffff0c2224 */ /* 0x000fe200078e0008 */
[----:B------:R-:W-:Y:S01]  /*13e0*/  @UP0 UIMAD UR4, UR7, 0x60, URZ ;  /* 0x00000060070408a4 */ /* 0x000fe2000f8e023f */
[----:B------:R-:W-:Y:S01]  /*13f0*/  IMAD.SHL.U32 R5, R226, 0x8, RZ ;  /* 0x00000008e2057824 */ /* 0x000fe200078e00ff */
[C---:B------:R-:W-:Y:S01]  /*1400*/  @P6 LEA.HI.X R11, R8.reuse, c[0x0][0x1cc], R13, 0x1, P0 ;  /* 0x00007300080b6a11 */ /* 0x040fe200000f0c0d */
[----:B------:R-:W0:Y:S01]  /*1410*/  LDGDEPBAR ;  /* 0x00000000000079af */ /* 0x000e220000000000 */
[----:B------:R-:W-:Y:S01]  /*1420*/  @P4 IADD3 R2, P0, R8, UR10, RZ ;  /* 0x0000000a08024c10 */ /* 0x000fe2000ff1e0ff */
[----:B------:R-:W-:Y:S01]  /*1430*/  IMAD.WIDE.U32 R46, R45, c[0x0][0x208], R46 ;  /* 0x000082002d2e7a25 */ /* 0x000fe200078e002e */
[----:B------:R-:W-:Y:S01]  /*1440*/  LOP3.LUT R8, R7, 0x1c0, RZ, 0xc0, !PT ;  /* 0x000001c007087812 */ /* 0x000fe200078ec0ff */
[----:B------:R3:W-:Y:S01]  /*1450*/  @P6 LDGSTS.E.BYPASS.LTC128B.128 [R227+0x8100], [R10.64], !P3 ;  /* 0x081000000ae36fae */ /* 0x0007e2000d901d50 */
[----:B------:R-:W-:Y:S01]  /*1460*/  @P4 IADD3.X R9, R13, UR8, RZ, P0, !PT ;  /* 0x000000080d094c10 */ /* 0x000fe200087fe4ff */
[----:B------:R-:W-:Y:S01]  /*1470*/  @P2 IMAD.WIDE.U32 R12, R3, 0x60, R12 ;  /* 0x00000060030c2825 */ /* 0x000fe200078e000c */
[----:B------:R-:W-:-:S03]  /*1480*/  ISETP.GE.AND P0, PT, R4, c[0x0][0x1d4], PT ;  /* 0x0000750004007a0c */ /* 0x000fc60003f06270 */
[----:B------:R-:W-:Y:S01]  /*1490*/  IMAD.SHL.U32 R7, R0, 0x40, RZ ;  /* 0x0000004000077824 */ /* 0x000fe200078e00ff */
[----:B------:R-:W-:Y:S01]  /*14a0*/  @P2 IADD3 R3, R13, UR4, RZ ;  /* 0x000000040d032c10 */ /* 0x000fe2000fffe0ff */
[----:B------:R-:W-:Y:S02]  /*14b0*/  ULDC.64 UR4, c[0x0][0x208] ;  /* 0x0000820000047ab9 */ /* 0x000fe40000000a00 */
[----:B------:R-:W-:Y:S02]  /*14c0*/  UIMAD UR9, UR9, UR4, URZ ;  /* 0x00000004090972a4 */ /* 0x000fe4000f8e023f */
[----:B------:R-:W-:Y:S02]  /*14d0*/  UIMAD.WIDE.U32 UR12, UR15, UR4, URZ ;  /* 0x000000040f0c72a5 */ /* 0x000fe4000f8e003f */
[----:B------:R-:W-:Y:S02]  /*14e0*/  UIMAD UR9, UR15, UR5, UR9 ;  /* 0x000000050f0972a4 */ /* 0x000fe4000f8e0209 */
[----:B------:R3:W-:Y:S01]  /*14f0*/  @P6 LDGSTS.E.BYPASS.LTC128B.128 [R227+0xc100], [R10.64+0x80], !P0 ;  /* 0x0c1000800ae36fae */ /* 0x0007e2000c101d50 */
[----:B--2---:R-:W-:Y:S01]  /*1500*/  @P4 LEA R16, P1, R2, c[0x0][0x1c8], 0x1 ;  /* 0x0000720002104a11 */ /* 0x004fe200078208ff */
[----:B------:R-:W-:-:S02]  /*1510*/  UIMAD UR15, UR15, -0x80, UR19 ;  /* 0xffffff800f0f78a4 */ /* 0x000fc4000f8e0213 */
[----:B------:R2:W-:Y:S01]  /*1520*/  @P5 LDGSTS.E.BYPASS.LTC128B.128 [R227+0x9100], [R14.64], !P3 ;  /* 0x091000000ee35fae */ /* 0x0005e2000d901d50 */
[----:B------:R-:W-:Y:S01]  /*1530*/  @P4 LEA.HI.X R17, R2, c[0x0][0x1cc], R9, 0x1, P1 ;  /* 0x0000730002114a11 */ /* 0x000fe200008f0c09 */
[----:B------:R-:W-:Y:S01]  /*1540*/  IMAD.SHL.U32 R9, R125, 0x20, RZ ;  /* 0x000000207d097824 */ /* 0x000fe200078e00ff */
[----:B------:R-:W-:Y:S01]  /*1550*/  LOP3.LUT R2, R8, 0x8, R5, 0xf8, !PT ;  /* 0x0000000808027812 */ /* 0x000fe200078ef805 */
[----:B------:R2:W-:Y:S01]  /*1560*/  @P5 LDGSTS.E.BYPASS.LTC128B.128 [R227+0xd100], [R14.64+0x80], !P0 ;  /* 0x0d1000800ee35fae */ /* 0x0005e2000c101d50 */
[----:B------:R-:W-:Y:S01]  /*1570*/  SHF.R.U32.HI R5, RZ, 0x3, R8 ;  /* 0x00000003ff057819 */ /* 0x000fe20000011608 */
[----:B------:R-:W-:Y:S01]  /*1580*/  IMAD.SHL.U32 R8, R41, 0x40, RZ ;  /* 0x0000004029087824 */ /* 0x000fe200078e00ff */
[----:B------:R-:W-:Y:S01]  /*1590*/  @P2 LEA R4, P1, R12, c[0x0][0x1c8], 0x1 ;  /* 0x000072000c042a11 */ /* 0x000fe200078208ff */
[----:B------:R5:W-:Y:S01]  /*15a0*/  @P4 LDGSTS.E.BYPASS.LTC128B.128 [R227+0xa100], [R16.64], !P3 ;  /* 0x0a10000010e34fae */ /* 0x000be2000d901d50 */
[----:B------:R-:W-:Y:S01]  /*15b0*/  LOP3.LUT R2, R2, R5, RZ, 0x3c, !PT ;  /* 0x0000000502027212 */ /* 0x000fe200078e3cff */
[----:B------:R-:W-:Y:S01]  /*15c0*/  UIADD3 UR9, UR13, UR9, URZ ;  /* 0x000000090d097290 */ /* 0x000fe2000fffe03f */
[----:B------:R-:W-:Y:S01]  /*15d0*/  @P2 LEA.HI.X R5, R12, c[0x0][0x1cc], R3, 0x1, P1 ;  /* 0x000073000c052a11 */ /* 0x000fe200008f0c03 */
[----:B------:R5:W-:Y:S01]  /*15e0*/  @P4 LDGSTS.E.BYPASS.LTC128B.128 [R227+0xe100], [R16.64+0x80], !P0 ;  /* 0x0e10008010e34fae */ /* 0x000be2000c101d50 */
[----:B------:R-:W-:Y:S01]  /*15f0*/  IMAD.SHL.U32 R3, R40, 0x8, RZ ;  /* 0x0000000828037824 */ /* 0x000fe200078e00ff */
[----:B------:R-:W-:Y:S01]  /*1600*/  LOP3.LUT R0, R2, 0xfffffe00, R7, 0xf8, !PT ;  /* 0xfffffe0002007812 */ /* 0x000fe200078ef807 */
[----:B------:R-:W-:Y:S01]  /*1610*/  IMAD.MOV.U32 R7, RZ, RZ, 0x10 ;  /* 0x00000010ff077424 */ /* 0x000fe200078e00ff */
[----:B------:R4:W-:Y:S01]  /*1620*/  @P2 LDGSTS.E.BYPASS.LTC128B.128 [R227+0xb100], [R4.64], !P3 ;  /* 0x0b10000004e32fae */ /* 0x0009e2000d901d50 */
[----:B------:R-:W-:-:S02]  /*1630*/  LOP3.LUT R9, R9, 0x7ffffc00, RZ, 0xc0, !PT ;  /* 0x7ffffc0009097812 */ /* 0x000fc400078ec0ff */
[----:B------:R-:W-:Y:S01]  /*1640*/  LOP3.LUT R8, R8, 0x1c0, RZ, 0xc0, !PT ;  /* 0x000001c008087812 */ /* 0x000fe200078ec0ff */
[----:B------:R4:W-:Y:S01]  /*1650*/  @P2 LDGSTS.E.BYPASS.LTC128B.128 [R227+0xf100], [R4.64+0x80], !P0 ;  /* 0x0f10008004e32fae */ /* 0x0009e2000c101d50 */
[----:B------:R-:W-:Y:S01]  /*1660*/  R2P PR, R6, 0x6 ;  /* 0x0000000606007804 */ /* 0x000fe20000000000 */
[----:B------:R-:W-:Y:S01]  /*1670*/  IMAD.IADD R6, R0, 0x1, R9 ;  /* 0x0000000100067824 */ /* 0x000fe200078e0209 */
[----:B------:R-:W-:Y:S01]  /*1680*/  LOP3.LUT R3, R8, 0x8, R3, 0xf8, !PT ;  /* 0x0000000808037812 */ /* 0x000fe200078ef803 */
[----:B------:R-:W0:Y:S01]  /*1690*/  LDGDEPBAR ;  /* 0x00000000000079af */ /* 0x000e220000000000 */
[----:B------:R-:W-:Y:S02]  /*16a0*/  SHF.R.U32.HI R2, RZ, 0x3, R8 ;  /* 0x00000003ff027819 */ /* 0x000fe40000011608 */
[----:B------:R-:W-:Y:S02]  /*16b0*/  SEL R7, R7, 0xfffffff0, !P1 ;  /* 0xfffffff007077807 */ /* 0x000fe40004800000 */
[----:B------:R-:W-:-:S02]  /*16c0*/  LOP3.LUT R3, R3, R2, RZ, 0x3c, !PT ;  /* 0x0000000203037212 */ /* 0x000fc400078e3cff */
[C---:B------:R-:W-:Y:S01]  /*16d0*/  LEA R2, R6.reuse, 0x100, 0x1 ;  /* 0x0000010006027811 */ /* 0x040fe200078e08ff */
[----:B------:R-:W-:Y:S01]  /*16e0*/  IMAD.SHL.U32 R6, R6, 0x2, RZ ;  /* 0x0000000206067824 */ /* 0x000fe200078e00ff */
[----:B------:R-:W-:Y:S01]  /*16f0*/  LOP3.LUT P1, RZ, R41, 0x2, RZ, 0xc0, !PT ;  /* 0x0000000229ff7812 */ /* 0x000fe2000782c0ff */
[----:B------:R-:W-:Y:S01]  /*1700*/  IMAD R226, R226, 0x200, R3 ;  /* 0x00000200e2e27824 */ /* 0x000fe200078e0203 */
[----:B------:R-:W-:-:S03]  /*1710*/  IADD3 R40, -R40, UR15, RZ ;  /* 0x0000000f28287c10 */ /* 0x000fc6000fffe1ff */
[----:B------:R-:W-:Y:S01]  /*1720*/  IMAD.SHL.U32 R226, R226, 0x2, RZ ;  /* 0x00000002e2e27824 */ /* 0x000fe200078e00ff */
[C---:B------:R-:W-:Y:S02]  /*1730*/  ISETP.LT.OR P5, PT, R40.reuse, 0x1, P3 ;  /* 0x000000012800780c */ /* 0x040fe40001fa1670 */
[----:B------:R-:W-:Y:S02]  /*1740*/  ISETP.LT.OR P6, PT, R40, 0x1, P0 ;  /* 0x000000012800780c */ /* 0x000fe400007c1670 */
[----:B------:R-:W-:Y:S02]  /*1750*/  IADD3 R225, R226, 0x8120, RZ ;  /* 0x00008120e2e17810 */ /* 0x000fe40007ffe0ff */
[----:B------:R-:W-:Y:S01]  /*1760*/  ISETP.LT.OR P4, PT, R40, 0x21, P3 ;  /* 0x000000212800780c */ /* 0x000fe20001f81670 */
[----:B----4-:R-:W-:Y:S01]  /*1770*/  IMAD.MOV.U32 R5, RZ, RZ, 0x20 ;  /* 0x00000020ff057424 */ /* 0x010fe200078e00ff */
[----:B------:R-:W-:-:S04]  /*1780*/  DEPBAR.LE SB0, 0x1 ;  /* 0x000080400000791a */ /* 0x000fc80000000000 */
[----:B------:R-:W-:Y:S01]  /*1790*/  BAR.SYNC.DEFER_BLOCKING 0x0 ;  /* 0x0000000000007b1d */ /* 0x000fe20000010000 */
[----:B------:R-:W-:Y:S01]  /*17a0*/  SEL R5, R5, 0xffffffe0, !P2 ;  /* 0xffffffe005057807 */ /* 0x000fe20005000000 */
[----:B------:R-:W-:Y:S01]  /*17b0*/  IMAD R4, R7, 0x2, R2 ;  /* 0x0000000207047824 */ /* 0x000fe200078e0202 */
[----:B------:R-:W-:-:S03]  /*17c0*/  LOP3.LUT P2, RZ, R41, 0x4, RZ, 0xc0, !PT ;  /* 0x0000000429ff7812 */ /* 0x000fc6000784c0ff */
[C---:B------:R-:W-:Y:S02]  /*17d0*/  IMAD R3, R5.reuse, 0x2, R2 ;  /* 0x0000000205037824 */ /* 0x040fe400078e0202 */
[----:B------:R-:W-:Y:S01]  /*17e0*/  IMAD R2, R5, 0x2, R4 ;  /* 0x0000000205027824 */ /* 0x000fe200078e0204 */
[----:B------:R-:W-:Y:S04]  /*17f0*/  LDSM.16.M88.4 R140, [R6+0x100] ;  /* 0x00010000068c783b */ /* 0x000fe80000000200 */
[----:B------:R-:W-:Y:S04]  /*1800*/  LDSM.16.M88.4 R184, [R6+0x4100] ;  /* 0x0041000006b8783b */ /* 0x000fe80000000200 */
[----:B------:R-:W-:Y:S04]  /*1810*/  LDSM.16.M88.4 R168, [R4] ;  /* 0x0000000004a8783b */ /* 0x000fe80000000200 */
[----:B------:R4:W-:Y:S04]  /*1820*/  LDSM.16.M88.4 R188, [R4+0x4000] ;  /* 0x0040000004bc783b */ /* 0x0009e80000000200 */
[----:B------:R-:W-:Y:S04]  /*1830*/  LDSM.16.M88.4 R176, [R3] ;  /* 0x0000000003b0783b */ /* 0x000fe80000000200 */
[----:B------:R-:W-:Y:S04]  /*1840*/  LDSM.16.M88.4 R196, [R3+0x4000] ;  /* 0x0040000003c4783b */ /* 0x000fe80000000200 */
[----:B------:R-:W-:Y:S04]  /*1850*/  LDSM.16.M88.4 R180, [R2] ;  /* 0x0000000002b4783b */ /* 0x000fe80000000200 */
[----:B------:R1:W-:Y:S04]  /*1860*/  LDSM.16.M88.4 R200, [R2+0x4000] ;  /* 0x0040000002c8783b */ /* 0x0003e80000000200 */
[----:B------:R-:W-:Y:S01]  /*1870*/  BAR.SYNC.DEFER_BLOCKING 0x0 ;  /* 0x0000000000007b1d */ /* 0x000fe20000010000 */
[----:B----4-:R-:W-:-:S04]  /*1880*/  IADD3 R4, R226, 0x8100, RZ ;  /* 0x00008100e2047810 */ /* 0x010fc80007ffe0ff */
[----:B------:R-:W-:Y:S01]  /*1890*/  @P1 IADD3 R225, R4, -0x20, RZ ;  /* 0xffffffe004e11810 */ /* 0x000fe20007ffe0ff */
[----:B------:R-:W-:Y:S01]  /*18a0*/  IMAD.U32 R4, RZ, RZ, UR9 ;  /* 0x00000009ff047e24 */ /* 0x000fe2000f8e00ff */
[----:B------:R-:W-:Y:S02]  /*18b0*/  USHF.L.U32 UR9, UR4, 0x6, URZ ;  /* 0x0000000604097899 */ /* 0x000fe4000800063f */
[C---:B------:R-:W-:Y:S02]  /*18c0*/  IADD3 R219, R225.reuse, 0x800, RZ ;  /* 0x00000800e1db7810 */ /* 0x040fe40007ffe0ff */
[----:B------:R-:W-:Y:S01]  /*18d0*/  UIADD3 UR14, UP0, UR9, 0x80, URZ ;  /* 0x00000080090e7890 */ /* 0x000fe2000ff1e03f */
[C---:B------:R-:W-:Y:S02]  /*18e0*/  IADD3 R218, R225.reuse, 0x1000, RZ ;  /* 0x00001000e1da7810 */ /* 0x040fe40007ffe0ff */
[C---:B------:R-:W-:Y:S02]  /*18f0*/  IADD3 R217, R225.reuse, 0x1800, RZ ;  /* 0x00001800e1d97810 */ /* 0x040fe40007ffe0ff */
[C---:B------:R-:W-:Y:S01]  /*1900*/  IADD3 R216, R225.reuse, 0x2000, RZ ;  /* 0x00002000e1d87810 */ /* 0x040fe20007ffe0ff */
[----:B-1----:R-:W-:Y:S01]  /*1910*/  IMAD R2, R48, c[0x0][0x208], RZ ;  /* 0x0000820030027a24 */ /* 0x002fe200078e02ff */
[----:B------:R-:W-:-:S02]  /*1920*/  IADD3 R215, R225, 0x2800, RZ ;  /* 0x00002800e1d77810 */ /* 0x000fc40007ffe0ff */
[----:B------:R-:W-:Y:S01]  /*1930*/  IADD3 R214, R225, 0x3000, RZ ;  /* 0x00003000e1d67810 */ /* 0x000fe20007ffe0ff */
[----:B------:R-:W-:Y:S01]  /*1940*/  IMAD R2, R45, c[0x0][0x20c], R2 ;  /* 0x000083002d027a24 */ /* 0x000fe200078e0202 */
[----:B------:R-:W-:-:S04]  /*1950*/  DEPBAR.LE SB0, 0x0 ;  /* 0x000080000000791a */ /* 0x000fc80000000000 */
[----:B------:R-:W-:Y:S01]  /*1960*/  BAR.SYNC.DEFER_BLOCKING 0x0 ;  /* 0x0000000000007b1d */ /* 0x000fe20000010000 */
[----:B------:R-:W-:Y:S01]  /*1970*/  IMAD.IADD R47, R47, 0x1, R2 ;  /* 0x000000012f2f7824 */ /* 0x000fe200078e0202 */
[C---:B------:R-:W-:Y:S01]  /*1980*/  IADD3 R213, R225.reuse, 0x3800, RZ ;  /* 0x00003800e1d57810 */ /* 0x040fe20007ffe0ff */
[----:B------:R-:W-:Y:S01]  /*1990*/  IMAD.U32 R45, RZ, RZ, UR9 ;  /* 0x00000009ff2d7e24 */ /* 0x000fe2000f8e00ff */
[----:B------:R-:W-:Y:S01]  /*19a0*/  IADD3 R211, R225, 0x4000, RZ ;  /* 0x00004000e1d37810 */ /* 0x000fe20007ffe0ff */
[----:B------:R-:W-:Y:S01]  /*19b0*/  IMAD.WIDE.U32 R2, R43, c[0x0][0x210], R46 ;  /* 0x000084002b027a25 */ /* 0x000fe200078e002e */
[C---:B------:R-:W-:Y:S02]  /*19c0*/  IADD3 R210, R225.reuse, 0x4800, RZ ;  /* 0x00004800e1d27810 */ /* 0x040fe40007ffe0ff */
[C---:B------:R-:W-:Y:S02]  /*19d0*/  IADD3 R209, R225.reuse, 0x5000, RZ ;  /* 0x00005000e1d17810 */ /* 0x040fe40007ffe0ff */
[----:B------:R-:W-:-:S02]  /*19e0*/  IADD3 R208, R225, 0x5800, RZ ;  /* 0x00005800e1d07810 */ /* 0x000fc40007ffe0ff */
[C---:B------:R-:W-:Y:S02]  /*19f0*/  IADD3 R207, R225.reuse, 0x6000, RZ ;  /* 0x00006000e1cf7810 */ /* 0x040fe40007ffe0ff */
[C---:B------:R-:W-:Y:S02]  /*1a00*/  IADD3 R206, R225.reuse, 0x6800, RZ ;  /* 0x00006800e1ce7810 */ /* 0x040fe40007ffe0ff */
[C---:B------:R-:W-:Y:S02]  /*1a10*/  IADD3 R205, R225.reuse, 0x7000, RZ ;  /* 0x00007000e1cd7810 */ /* 0x040fe40007ffe0ff */
[----:B------:R-:W-:Y:S01]  /*1a20*/  IADD3 R204, R225, 0x7800, RZ ;  /* 0x00007800e1cc7810 */ /* 0x000fe20007ffe0ff */
[----:B------:R-:W1:Y:S04]  /*1a30*/  LDSM.16.M88.4 R24, [R226+0x8100] ;  /* 0x00810000e218783b */ /* 0x000e680000000200 */
[----:B-----5:R-:W4:Y:S04]  /*1a40*/  LDSM.16.M88.4 R16, [R226+0x8900] ;  /* 0x00890000e210783b */ /* 0x020f280000000200 */
[----:B--2---:R-:W2:Y:S04]  /*1a50*/  LDSM.16.M88.4 R12, [R225] ;  /* 0x00000000e10c783b */ /* 0x004ea80000000200 */
[----:B------:R-:W5:Y:S04]  /*1a60*/  LDSM.16.M88.4 R36, [R225+0x800] ;  /* 0x00080000e124783b */ /* 0x000f680000000200 */
[----:B---3--:R-:W3:Y:S04]  /*1a70*/  LDSM.16.M88.4 R8, [R226+0x9100] ;  /* 0x00910000e208783b */ /* 0x008ee80000000200 */
[----:B------:R-:W2:Y:S04]  /*1a80*/  LDSM.16.M88.4 R96, [R226+0x9900] ;  /* 0x00990000e260783b */ /* 0x000ea80000000200 */
[----:B------:R-:W2:Y:S04]  /*1a90*/  LDSM.16.M88.4 R32, [R225+0x1000] ;  /* 0x00100000e120783b */ /* 0x000ea80000000200 */
[----:B------:R-:W2:Y:S04]  /*1aa0*/  LDSM.16.M88.4 R88, [R226+0xa100] ;  /* 0x00a10000e258783b */ /* 0x000ea80000000200 */
[----:B------:R-:W-:Y:S04]  /*1ab0*/  LDSM.16.M88.4 R64, [R226+0xb900] ;  /* 0x00b90000e240783b */ /* 0x000fe80000000200 */
[----:B------:R-:W-:Y:S01]  /*1ac0*/  LDSM.16.M88.4 R72, [R226+0xb100] ;  /* 0x00b10000e248783b */ /* 0x000fe20000000200 */
[C---:B-1----:R-:W-:Y:S03]  /*1ad0*/  HMMA.16816.F32 R28, R140.reuse, R24, RZ ;  /* 0x000000188c1c723c */ /* 0x042fe600000018ff */
[----:B------:R-:W-:Y:S04]  /*1ae0*/  LDSM.16.M88.4 R80, [R226+0xa900] ;  /* 0x00a90000e250783b */ /* 0x000fe80000000200 */
[----:B------:R-:W-:Y:S01]  /*1af0*/  LDSM.16.M88.4 R48, [R225+0x2800] ;  /* 0x00280000e130783b */ /* 0x000fe20000000200 */
[C---:B------:R-:W-:Y:S08]  /*1b00*/  HMMA.16816.F32 R24, R140.reuse, R26, RZ ;  /* 0x0000001a8c18723c */ /* 0x040ff000000018ff */
[C---:B----4-:R-:W-:Y:S08]  /*1b10*/  HMMA.16816.F32 R20, R140.reuse, R16, RZ ;  /* 0x000000108c14723c */ /* 0x050ff000000018ff */
[----:B------:R-:W-:Y:S08]  /*1b20*/  HMMA.16816.F32 R16, R140, R18, RZ ;  /* 0x000000128c10723c */ /* 0x000ff000000018ff */
[C---:B--2---:R-:W-:Y:S08]  /*1b30*/  HMMA.16816.F32 R28, R168.reuse, R12, R28 ;  /* 0x0000000ca81c723c */ /* 0x044ff0000000181c */
[C---:B------:R-:W-:Y:S08]  /*1b40*/  HMMA.16816.F32 R24, R168.reuse, R14, R24 ;  /* 0x0000000ea818723c */ /* 0x040ff00000001818 */
[----:B-----5:R-:W-:Y:S08]  /*1b50*/  HMMA.16816.F32 R20, R168, R36, R20 ;  /* 0x00000024a814723c */ /* 0x020ff00000001814 */
[----:B---3--:R-:W-:Y:S08]  /*1b60*/  HMMA.16816.F32 R12, R140, R8, RZ ;  /* 0x000000088c0c723c */ /* 0x008ff000000018ff */
[----:B------:R-:W-:Y:S01]  /*1b70*/  HMMA.16816.F32 R16, R168, R38, R16 ;  /* 0x00000026a810723c */ /* 0x000fe20000001810 */
[----:B------:R-:W1:Y:S07]  /*1b80*/  LDSM.16.M88.4 R36, [R225+0x1800] ;  /* 0x00180000e124783b */ /* 0x000e6e0000000200 */
[C---:B------:R-:W-:Y:S08]  /*1b90*/  HMMA.16816.F32 R8, R140.reuse, R10, RZ ;  /* 0x0000000a8c08723c */ /* 0x040ff000000018ff */
[----:B------:R-:W-:Y:S08]  /*1ba0*/  HMMA.16816.F32 R100, R140, R96, RZ ;  /* 0x000000608c64723c */ /* 0x000ff000000018ff */
[C---:B------:R-:W-:Y:S08]  /*1bb0*/  HMMA.16816.F32 R12, R168.reuse, R32, R12 ;  /* 0x00000020a80c723c */ /* 0x040ff0000000180c */
[----:B------:R-:W-:Y:S01]  /*1bc0*/  HMMA.16816.F32 R8, R168, R34, R8 ;  /* 0x00000022a808723c */ /* 0x000fe20000001808 */
[----:B------:R-:W2:Y:S07]  /*1bd0*/  LDSM.16.M88.4 R32, [R225+0x2000] ;  /* 0x00200000e120783b */ /* 0x000eae0000000200 */
[----:B------:R-:W-:Y:S08]  /*1be0*/  HMMA.16816.F32 R92, R140, R88, RZ ;  /* 0x000000588c5c723c */ /* 0x000ff000000018ff */
[----:B-1----:R-:W-:Y:S07]  /*1bf0*/  HMMA.16816.F32 R100, R168, R36, R100 ;  /* 0x00000024a864723c */ /* 0x002fee0000001864 */
[----:B------:R-:W-:Y:S01]  /*1c00*/  IMAD R37, R43, c[0x0][0x214], R44 ;  /* 0x000085002b257a24 */ /* 0x000fe200078e022c */
[----:B------:R-:W-:Y:S01]  /*1c10*/  HMMA.16816.F32 R88, R140, R90, RZ ;  /* 0x0000005a8c58723c */ /* 0x000fe200000018ff */
[----:B------:R-:W-:Y:S01]  /*1c20*/  IMAD.U32 R36, RZ, RZ, UR12 ;  /* 0x0000000cff247e24 */ /* 0x000fe2000f8e00ff */
[----:B------:R-:W-:Y:S01]  /*1c30*/  UMOV UR12, 0x6 ;  /* 0x00000006000c7882 */ /* 0x000fe20000000000 */
[----:B------:R-:W-:Y:S01]  /*1c40*/  IMAD.IADD R3, R3, 0x1, R37 ;  /* 0x0000000103037824 */ /* 0x000fe200078e0225 */
[----:B------:R-:W-:Y:S01]  /*1c50*/  USHF.L.U64.HI UR12, UR4, UR12, UR5 ;  /* 0x0000000c040c7299 */ /* 0x000fe20008010205 */
[----:B------:R-:W-:-:S02]  /*1c60*/  IMAD.U32 R37, RZ, RZ, UR13 ;  /* 0x0000000dff257e24 */ /* 0x000fc4000f8e00ff */
[----:B------:R-:W-:Y:S01]  /*1c70*/  IMAD.WIDE.U32 R234, R234, c[0x0][0x218], R2 ;  /* 0x00008600eaea7a25 */ /* 0x000fe200078e0002 */
[----:B------:R-:W-:Y:S01]  /*1c80*/  HMMA.16816.F32 R96, R140, R98, RZ ;  /* 0x000000628c60723c */ /* 0x000fe200000018ff */
[----:B------:R-:W-:Y:S02]  /*1c90*/  UIADD3.X UR13, URZ, UR12, URZ, UP0, !UPT ;  /* 0x0000000c3f0d7290 */ /* 0x000fe400087fe43f */
[----:B------:R-:W-:Y:S01]  /*1ca0*/  IMAD.IADD R229, R235, 0x1, R229 ;  /* 0x00000001ebe57824 */ /* 0x000fe200078e02e5 */
[----:B------:R-:W-:Y:S01]  /*1cb0*/  LEA R2, P1, R36, R234, 0x7 ;  /* 0x000000ea24027211 */ /* 0x000fe200078238ff */
[----:B------:R-:W-:-:S03]  /*1cc0*/  UISETP.GE.AND UP0, UPT, UR19, 0x81, UPT ;  /* 0x000000811300788c */ /* 0x000fc6000bf06270 */
[----:B------:R-:W-:Y:S01]  /*1cd0*/  LEA.HI.X R3, R36, R229, R4, 0x7, P1 ;  /* 0x000000e524037211 */ /* 0x000fe200008f3c04 */
[----:B--2---:R-:W-:Y:S01]  /*1ce0*/  HMMA.16816.F32 R92, R168, R32, R92 ;  /* 0x00000020a85c723c */ /* 0x004fe2000000185c */
[----:B------:R-:W-:-:S04]  /*1cf0*/  LEA R46, P1, R2, c[0x0][0x1f8], 0x1 ;  /* 0x00007e00022e7a11 */ /* 0x000fc800078208ff */
[----:B------:R-:W-:Y:S02]  /*1d00*/  LEA.HI.X R47, R2, c[0x0][0x1fc], R3, 0x1, P1 ;  /* 0x00007f00022f7a11 */ /* 0x000fe400008f0c03 */
[----:B------:R-:W-:Y:S01]  /*1d10*/  IADD3 R2, P1, R46, UR9, RZ ;  /* 0x000000092e027c10 */ /* 0x000fe2000ff3e0ff */
[----:B------:R-:W-:Y:S01]  /*1d20*/  HMMA.16816.F32 R88, R168, R34, R88 ;  /* 0x00000022a858723c */ /* 0x000fe20000001858 */
[----:B------:R-:W1:Y:S02]  /*1d30*/  LDSM.16.M88.4 R32, [R225+0x3800] ;  /* 0x00380000e120783b */ /* 0x000e640000000200 */
[----:B------:R-:W-:-:S05]  /*1d40*/  IADD3.X R3, R47, UR12, RZ, P1, !PT ;  /* 0x0000000c2f037c10 */ /* 0x000fca0008ffe4ff */
[----:B------:R-:W-:Y:S01]  /*1d50*/  HMMA.16816.F32 R96, R168, R38, R96 ;  /* 0x00000026a860723c */ /* 0x000fe20000001860 */
[----:B------:R-:W2:Y:S04]  /*1d60*/  LDSM.16.M88.4 R36, [R225+0x3000] ;  /* 0x00300000e124783b */ /* 0x000ea80000000200 */
[----:B------:R-:W-:Y:S01]  /*1d70*/  @!PT LDS RZ, [RZ] ;  /* 0x00000000fffff984 */ /* 0x000fe20000000800 */
[----:B------:R-:W-:Y:S01]  /*1d80*/  @!PT LDS RZ, [RZ] ;  /* 0x00000000fffff984 */ /* 0x000fe20000000800 */
[----:B------:R-:W-:Y:S01]  /*1d90*/  @!PT LDS RZ, [RZ] ;  /* 0x00000000fffff984 */ /* 0x000fe20000000800 */
[----:B------:R3:W-:Y:S01]  /*1da0*/  LDGSTS.E.BYPASS.LTC128B.128 [R227+0x100], [R46.64], !P5 ;  /* 0x001000002ee37fae */ /* 0x0007e2000e901d50 */
[----:B------:R-:W-:Y:S02]  /*1db0*/  IADD3 R44, P5, P1, R45, 0x80, R46 ;  /* 0x000000802d2c7810 */ /* 0x000fe400079be02e */
[----:B------:R-:W-:Y:S01]  /*1dc0*/  HMMA.16816.F32 R68, R140, R64, RZ ;  /* 0x000000408c44723c */ /* 0x000fe200000018ff */
[----:B------:R3:W-:Y:S01]  /*1dd0*/  LDGSTS.E.BYPASS.LTC128B.128 [R227+0x4100], [R46.64+0x80], !P6 ;  /* 0x041000802ee37fae */ /* 0x0007e2000f101d50 */
[----:B------:R-:W-:-:S02]  /*1de0*/  ISETP.LT.OR P6, PT, R40, 0x21, P0 ;  /* 0x000000212800780c */ /* 0x000fc400007c1670 */
[----:B------:R-:W-:Y:S01]  /*1df0*/  IADD3.X R45, RZ, UR12, R47, P5, P1 ;  /* 0x0000000cff2d7c10 */ /* 0x000fe2000afe242f */
[----:B------:R4:W-:Y:S01]  /*1e00*/  LDGSTS.E.BYPASS.LTC128B.128 [R227+0x1100], [R2.64], !P4 ;  /* 0x0110000002e37fae */ /* 0x0009e2000e101d50 */
[----:B------:R-:W-:Y:S02]  /*1e10*/  IADD3 R42, P4, R2, UR9, RZ ;  /* 0x00000009022a7c10 */ /* 0x000fe4000ff9e0ff */
[----:B------:R-:W-:Y:S01]  /*1e20*/  ISETP.LT.OR P1, PT, R40, 0x41, P3 ;  /* 0x000000412800780c */ /* 0x000fe20001f21670 */
[C---:B------:R-:W-:Y:S01]  /*1e30*/  HMMA.16816.F32 R76, R140.reuse, R72, RZ ;  /* 0x000000488c4c723c */ /* 0x040fe200000018ff */
[C---:B------:R-:W-:Y:S02]  /*1e40*/  IADD3.X R43, R3.reuse, UR12, RZ, P4, !PT ;  /* 0x0000000c032b7c10 */ /* 0x040fe4000a7fe4ff */
[----:B------:R-:W-:Y:S02]  /*1e50*/  IADD3 R52, P5, R2, UR14, RZ ;  /* 0x0000000e02347c10 */ /* 0x000fe4000ffbe0ff */
[----:B------:R-:W-:Y:S01]  /*1e60*/  IADD3 R54, P4, R42, UR9, RZ ;  /* 0x000000092a367c10 */ /* 0x000fe2000ff9e0ff */
[----:B------:R3:W-:Y:S01]  /*1e70*/  LDGSTS.E.BYPASS.LTC128B.128 [R227+0x5100], [R44.64], !P6 ;  /* 0x051000002ce37fae */ /* 0x0007e2000f101d50 */
[----:B------:R-:W-:Y:S01]  /*1e80*/  IADD3.X R53, R3, UR13, RZ, P5, !PT ;  /* 0x0000000d03357c10 */ /* 0x000fe2000affe4ff */
[----:B------:R-:W-:Y:S01]  /*1e90*/  HMMA.16816.F32 R64, R140, R66, RZ ;  /* 0x000000428c40723c */ /* 0x000fe200000018ff */
[----:B------:R-:W-:-:S02]  /*1ea0*/  ISETP.LT.OR P6, PT, R40, 0x41, P0 ;  /* 0x000000412800780c */ /* 0x000fc400007c1670 */
[----:B------:R-:W-:Y:S01]  /*1eb0*/  IADD3.X R55, R43, UR12, RZ, P4, !PT ;  /* 0x0000000c2b377c10 */ /* 0x000fe2000a7fe4ff */
[----:B------:R5:W-:Y:S01]  /*1ec0*/  LDGSTS.E.BYPASS.LTC128B.128 [R227+0x2100], [R42.64], !P1 ;  /* 0x021000002ae37fae */ /* 0x000be2000c901d50 */
[C---:B------:R-:W-:Y:S02]  /*1ed0*/  ISETP.LT.OR P5, PT, R40.reuse, 0x61, P3 ;  /* 0x000000612800780c */ /* 0x040fe40001fa1670 */
[----:B------:R-:W-:Y:S01]  /*1ee0*/  ISETP.LT.OR P4, PT, R40, 0x61, P0 ;  /* 0x000000612800780c */ /* 0x000fe20000781670 */
[----:B------:R-:W-:Y:S01]  /*1ef0*/  HMMA.16816.F32 R72, R140, R74, RZ ;  /* 0x0000004a8c48723c */ /* 0x000fe200000018ff */
[----:B------:R-:W-:-:S04]  /*1f00*/  IADD3 R56, P1, R42, UR14, RZ ;  /* 0x0000000e2a387c10 */ /* 0x000fc8000ff3e0ff */
[----:B------:R-:W-:Y:S01]  /*1f10*/  IADD3.X R57, R43, UR13, RZ, P1, !PT ;  /* 0x0000000d2b397c10 */ /* 0x000fe20008ffe4ff */
[----:B------:R2:W-:Y:S01]  /*1f20*/  LDGSTS.E.BYPASS.LTC128B.128 [R227+0x6100], [R52.64], !P6 ;  /* 0x0610000034e37fae */ /* 0x0005e2000f101d50 */
[----:B----4-:R-:W-:Y:S01]  /*1f30*/  IMAD.MOV.U32 R2, RZ, RZ, 0x40 ;  /* 0x00000040ff027424 */ /* 0x010fe200078e00ff */
[C---:B------:R-:W-:Y:S01]  /*1f40*/  HMMA.16816.F32 R84, R140.reuse, R80, RZ ;  /* 0x000000508c54723c */ /* 0x040fe200000018ff */
[----:B------:R-:W-:Y:S01]  /*1f50*/  PLOP3.LUT P1, PT, PT, PT, UP0, 0x80, 0x0 ;  /* 0x000000000000781c */ /* 0x000fe20003f2f008 */
[----:B------:R4:W-:Y:S02]  /*1f60*/  LDGSTS.E.BYPASS.LTC128B.128 [R227+0x3100], [R54.64], !P5 ;  /* 0x0310000036e37fae */ /* 0x0009e4000e901d50 */
[----:B------:R-:W-:Y:S02]  /*1f70*/  SEL R2, R2, 0xffffffc0, !P2 ;  /* 0xffffffc002027807 */ /* 0x000fe40005000000 */
[----:B------:R4:W-:Y:S02]  /*1f80*/  LDGSTS.E.BYPASS.LTC128B.128 [R227+0x7100], [R56.64], !P4 ;  /* 0x0710000038e37fae */ /* 0x0009e4000e101d50 */
[----:B------:R-:W-:Y:S01]  /*1f90*/  HMMA.16816.F32 R80, R140, R82, RZ ;  /* 0x000000528c50723c */ /* 0x000fe200000018ff */
[----:B------:R-:W-:Y:S01]  /*1fa0*/  IMAD.IADD R223, R226, 0x1, R2 ;  /* 0x00000001e2df7824 */ /* 0x000fe200078e0202 */
[----:B------:R-:W-:Y:S01]  /*1fb0*/  LDSM.16.M88.4 R108, [R226+0xf900] ;  /* 0x00f90000e26c783b */ /* 0x000fe20000000200 */
[----:B------:R-:W-:-:S03]  /*1fc0*/  IMAD.IADD R212, R2, 0x1, R225 ;  /* 0x0000000102d47824 */ /* 0x000fc600078e02e1 */
[----:B---3--:R-:W3:Y:S02]  /*1fd0*/  LDSM.16.M88.4 R44, [R223+0x8100] ;  /* 0x00810000df2c783b */ /* 0x008ee40000000200 */
[C---:B-1----:R-:W-:Y:S02]  /*1fe0*/  HMMA.16816.F32 R68, R168.reuse, R32, R68 ;  /* 0x00000020a844723c */ /* 0x042fe40000001844 */
[----:B-----5:R-:W-:Y:S04]  /*1ff0*/  LDSM.16.M88.4 R40, [R223+0x8900] ;  /* 0x00890000df28783b */ /* 0x020fe80000000200 */
[----:B------:R-:W-:Y:S02]  /*2000*/  LDSM.16.M88.4 R112, [R226+0xf100] ;  /* 0x00f10000e270783b */ /* 0x000fe40000000200 */
[C---:B------:R-:W-:Y:S02]  /*2010*/  HMMA.16816.F32 R64, R168.reuse, R34, R64 ;  /* 0x00000022a840723c */ /* 0x040fe40000001840 */
[----:B------:R-:W1:Y:S04]  /*2020*/  LDSM.16.M88.4 R32, [R223+0xa100] ;  /* 0x00a10000df20783b */ /* 0x000e680000000200 */
[----:B------:R-:W-:Y:S02]  /*2030*/  LDSM.16.M88.4 R104, [R225+0x4000] ;  /* 0x00400000e168783b */ /* 0x000fe40000000200 */
[C---:B--2---:R-:W-:Y:S02]  /*2040*/  HMMA.16816.F32 R76, R168.reuse, R36, R76 ;  /* 0x00000024a84c723c */ /* 0x044fe4000000184c */
[----:B------:R-:W-:Y:S04]  /*2050*/  LDSM.16.M88.4 R60, [R225+0x5800] ;  /* 0x00580000e13c783b */ /* 0x000fe80000000200 */
[----:B----4-:R-:W-:Y:S02]  /*2060*/  LDSM.16.M88.4 R56, [R225+0x6000] ;  /* 0x00600000e138783b */ /* 0x010fe40000000200 */
[C---:B------:R-:W-:Y:S02]  /*2070*/  HMMA.16816.F32 R72, R168.reuse, R38, R72 ;  /* 0x00000026a848723c */ /* 0x040fe40000001848 */
[----:B------:R-:W2:Y:S04]  /*2080*/  LDSM.16.M88.4 R36, [R223+0x9900] ;  /* 0x00990000df24783b */ /* 0x000ea80000000200 */
[----:B------:R-:W-:Y:S02]  /*2090*/  LDSM.16.M88.4 R52, [R225+0x6800] ;  /* 0x00680000e134783b */ /* 0x000fe40000000200 */
[C---:B------:R-:W-:Y:S02]  /*20a0*/  HMMA.16816.F32 R84, R168.reuse, R48, R84 ;  /* 0x00000030a854723c */ /* 0x040fe40000001854 */
[----:B------:R-:W-:Y:S04]  /*20b0*/  LDSM.16.M88.4 R120, [R223+0xd900] ;  /* 0x00d90000df78783b */ /* 0x000fe80000000200 */
[----:B------:R-:W-:Y:S02]  /*20c0*/  LDSM.16.M88.4 R116, [R223+0xe100] ;  /* 0x00e10000df74783b */ /* 0x000fe40000000200 */
[----:B------:R-:W-:Y:S02]  /*20d0*/  HMMA.16816.F32 R80, R168, R50, R80 ;  /* 0x00000032a850723c */ /* 0x000fe40000001850 */
[----:B------:R-:W4:Y:S04]  /*20e0*/  LDSM.16.M88.4 R48, [R223+0x9100] ;  /* 0x00910000df30783b */ /* 0x000f280000000200 */
[----:B------:R-:W0:Y:S02]  /*20f0*/  LDGDEPBAR ;  /* 0x00000000000079af */ /* 0x000e240000000000 */
[C---:B---3--:R-:W-:Y:S08]  /*2100*/  HMMA.16816.F32 R28, R176.reuse, R44, R28 ;  /* 0x0000002cb01c723c */ /* 0x048ff0000000181c */
[C---:B------:R-:W-:Y:S01]  /*2110*/  HMMA.16816.F32 R24, R176.reuse, R46, R24 ;  /* 0x0000002eb018723c */ /* 0x040fe20000001818 */
[----:B------:R-:W3:Y:S07]  /*2120*/  LDSM.16.M88.4 R44, [R223+0xa900] ;  /* 0x00a90000df2c783b */ /* 0x000eee0000000200 */
[C---:B-1----:R-:W-:Y:S08]  /*2130*/  HMMA.16816.F32 R92, R176.reuse, R32, R92 ;  /* 0x00000020b05c723c */ /* 0x042ff0000000185c */
[C---:B------:R-:W-:Y:S01]  /*2140*/  HMMA.16816.F32 R88, R176.reuse, R34, R88 ;  /* 0x00000022b058723c */ /* 0x040fe20000001858 */
[----:B------:R-:W1:Y:S07]  /*2150*/  LDSM.16.M88.4 R32, [R212+0x800] ;  /* 0x00080000d420783b */ /* 0x000e6e0000000200 */
[C---:B------:R-:W-:Y:S08]  /*2160*/  HMMA.16816.F32 R20, R176.reuse, R40, R20 ;  /* 0x00000028b014723c */ /* 0x040ff00000001814 */
[C---:B------:R-:W-:Y:S01]  /*2170*/  HMMA.16816.F32 R16, R176.reuse, R42, R16 ;  /* 0x0000002ab010723c */ /* 0x040fe20000001810 */
[----:B------:R-:W5:Y:S07]  /*2180*/  LDSM.16.M88.4 R40, [R223+0xb100] ;  /* 0x00b10000df28783b */ /* 0x000f6e0000000200 */
[C---:B--2---:R-:W-:Y:S08]  /*2190*/  HMMA.16816.F32 R100, R176.reuse, R36, R100 ;  /* 0x00000024b064723c */ /* 0x044ff00000001864 */
[C---:B------:R-:W-:Y:S01]  /*21a0*/  HMMA.16816.F32 R96, R176.reuse, R38, R96 ;  /* 0x00000026b060723c */ /* 0x040fe20000001860 */
[----:B------:R-:W2:Y:S07]  /*21b0*/  LDSM.16.M88.4 R36, [R212] ;  /* 0x00000000d424783b */ /* 0x000eae0000000200 */
[C---:B----4-:R-:W-:Y:S08]  /*21c0*/  HMMA.16816.F32 R12, R176.reuse, R48, R12 ;  /* 0x00000030b00c723c */ /* 0x050ff0000000180c */
[C---:B------:R-:W-:Y:S01]  /*21d0*/  HMMA.16816.F32 R8, R176.reuse, R50, R8 ;  /* 0x00000032b008723c */ /* 0x040fe20000001808 */
[----:B------:R-:W4:Y:S07]  /*21e0*/  LDSM.16.M88.4 R48, [R223+0xb900] ;  /* 0x00b90000df30783b */ /* 0x000f2e0000000200 */
[C---:B---3--:R-:W-:Y:S08]  /*21f0*/  HMMA.16816.F32 R84, R176.reuse, R44, R84 ;  /* 0x0000002cb054723c */ /* 0x048ff00000001854 */
[----:B------:R-:W-:Y:S01]  /*2200*/  HMMA.16816.F32 R80, R176, R46, R80 ;  /* 0x0000002eb050723c */ /* 0x000fe20000001850 */
[----:B------:R-:W3:Y:S07]  /*2210*/  LDSM.16.M88.4 R44, [R212+0x1000] ;  /* 0x00100000d42c783b */ /* 0x000eee0000000200 */
[C---:B-1----:R-:W-:Y:S08]  /*2220*/  HMMA.16816.F32 R20, R180.reuse, R32, R20 ;  /* 0x00000020b414723c */ /* 0x042ff00000001814 */
[----:B------:R-:W-:Y:S01]  /*2230*/  HMMA.16816.F32 R16, R180, R34, R16 ;  /* 0x00000022b410723c */ /* 0x000fe20000001810 */
[----:B------:R-:W1:Y:S07]  /*2240*/  LDSM.16.M88.4 R32, [R212+0x3000] ;  /* 0x00300000d420783b */ /* 0x000e6e0000000200 */
[C---:B-----5:R-:W-:Y:S08]  /*2250*/  HMMA.16816.F32 R76, R176.reuse, R40, R76 ;  /* 0x00000028b04c723c */ /* 0x060ff0000000184c */
[----:B------:R-:W-:Y:S01]  /*2260*/  HMMA.16816.F32 R72, R176, R42, R72 ;  /* 0x0000002ab048723c */ /* 0x000fe20000001848 */
[----:B------:R-:W5:Y:S07]  /*2270*/  LDSM.16.M88.4 R40, [R212+0x1800] ;  /* 0x00180000d428783b */ /* 0x000f6e0000000200 */
[C---:B--2---:R-:W-:Y:S08]  /*2280*/  HMMA.16816.F32 R28, R180.reuse, R36, R28 ;  /* 0x00000024b41c723c */ /* 0x044ff0000000181c */
[----:B------:R-:W-:Y:S01]  /*2290*/  HMMA.16816.F32 R24, R180, R38, R24 ;  /* 0x00000026b418723c */ /* 0x000fe20000001818 */
[----:B------:R-:W2:Y:S07]  /*22a0*/  LDSM.16.M88.4 R36, [R212+0x2800] ;  /* 0x00280000d424783b */ /* 0x000eae0000000200 */
[C---:B----4-:R-:W-:Y:S08]  /*22b0*/  HMMA.16816.F32 R68, R176.reuse, R48, R68 ;  /* 0x00000030b044723c */ /* 0x050ff00000001844 */
[----:B------:R-:W-:Y:S01]  /*22c0*/  HMMA.16816.F32 R64, R176, R50, R64 ;  /* 0x00000032b040723c */ /* 0x000fe20000001840 */
        /* <DEDUP_REMOVED lines=11> */
[C---:B------:R-:W-:Y:S01]  /*2380*/  HMMA.16816.F32 R80, R180.reuse, R38, R80 ;  /* 0x00000026b450723c */ /* 0x040fe20000001850 */
[----:B------:R-:W2:Y:S07]  /*2390*/  LDSM.16.M88.4 R36, [R226+0xd100] ;  /* 0x00d10000e224783b */ /* 0x000eae0000000200 */
[C---:B----4-:R-:W-:Y:S08]  /*23a0*/  HMMA.16816.F32 R92, R180.reuse, R48, R92 ;  /* 0x00000030b45c723c */ /* 0x050ff0000000185c */
[C---:B------:R-:W-:Y:S01]  /*23b0*/  HMMA.16816.F32 R88, R180.reuse, R50, R88 ;  /* 0x00000032b458723c */ /* 0x040fe20000001858 */
[----:B------:R-:W4:Y:S07]  /*23c0*/  LDSM.16.M88.4 R48, [R226+0xc900] ;  /* 0x00c90000e230783b */ /* 0x000f2e0000000200 */
[C---:B---3--:R-:W-:Y:S08]  /*23d0*/  HMMA.16816.F32 R68, R180.reuse, R44, R68 ;  /* 0x0000002cb444723c */ /* 0x048ff00000001844 */
[----:B------:R-:W-:Y:S01]  /*23e0*/  HMMA.16816.F32 R64, R180, R46, R64 ;  /* 0x0000002eb440723c */ /* 0x000fe20000001840 */
        /* <DEDUP_REMOVED lines=12> */
[----:B------:R-:W-:Y:S07]  /*24b0*/  LDSM.16.M88.4 R48, [R225+0x7000] ;  /* 0x00700000e130783b */ /* 0x000fee0000000200 */
        /* <DEDUP_REMOVED lines=8> */
[----:B------:R-:W4:Y:S07]  /*2540*/  LDSM.16.M88.4 R40, [R223+0xc100] ;  /* 0x00c10000df28783b */ /* 0x000f2e0000000200 */
[C---:B--2---:R-:W-:Y:S08]  /*2550*/  HMMA.16816.F32 R20, R188.reuse, R36, R20 ;  /* 0x00000024bc14723c */ /* 0x044ff00000001814 */
[----:B------:R-:W-:Y:S01]  /*2560*/  HMMA.16816.F32 R16, R188, R38, R16 ;  /* 0x00000026bc10723c */ /* 0x000fe20000001810 */
[----:B------:R-:W2:Y:S07]  /*2570*/  LDSM.16.M88.4 R36, [R223+0xc900] ;  /* 0x00c90000df24783b */ /* 0x000eae0000000200 */
[C---:B------:R-:W-:Y:S08]  /*2580*/  HMMA.16816.F32 R68, R184.reuse, R108, R68 ;  /* 0x0000006cb844723c */ /* 0x040ff00000001844 */
[C---:B------:R-:W-:Y:S08]  /*2590*/  HMMA.16816.F32 R76, R184.reuse, R112, R76 ;  /* 0x00000070b84c723c */ /* 0x040ff0000000184c */
[C---:B------:R-:W-:Y:S01]  /*25a0*/  HMMA.16816.F32 R72, R184.reuse, R114, R72 ;  /* 0x00000072b848723c */ /* 0x040fe20000001848 */
[----:B------:R-:W-:Y:S07]  /*25b0*/  LDSM.16.M88.4 R112, [R223+0xe900] ;  /* 0x00e90000df70783b */ /* 0x000fee0000000200 */
[----:B------:R-:W-:Y:S01]  /*25c0*/  HMMA.16816.F32 R64, R184, R110, R64 ;  /* 0x0000006eb840723c */ /* 0x000fe20000001840 */
[----:B------:R-:W-:Y:S07]  /*25d0*/  LDSM.16.M88.4 R108, [R223+0xf100] ;  /* 0x00f10000df6c783b */ /* 0x000fee0000000200 */
[C---:B------:R-:W-:Y:S08]  /*25e0*/  HMMA.16816.F32 R28, R188.reuse, R104, R28 ;  /* 0x00000068bc1c723c */ /* 0x040ff0000000181c */
[C---:B------:R-:W-:Y:S01]  /*25f0*/  HMMA.16816.F32 R24, R188.reuse, R106, R24 ;  /* 0x0000006abc18723c */ /* 0x040fe20000001818 */
[----:B------:R-:W5:Y:S07]  /*2600*/  LDSM.16.M88.4 R104, [R223+0xf900] ;  /* 0x00f90000df68783b */ /* 0x000f6e0000000200 */
[C---:B---3--:R-:W-:Y:S08]  /*2610*/  HMMA.16816.F32 R68, R188.reuse, R44, R68 ;  /* 0x0000002cbc44723c */ /* 0x048ff00000001844 */
[C---:B------:R-:W-:Y:S08]  /*2620*/  HMMA.16816.F32 R100, R188.reuse, R60, R100 ;  /* 0x0000003cbc64723c */ /* 0x040ff00000001864 */
[C---:B------:R-:W-:Y:S01]  /*2630*/  HMMA.16816.F32 R96, R188.reuse, R62, R96 ;  /* 0x0000003ebc60723c */ /* 0x040fe20000001860 */
[----:B------:R-:W-:Y:S07]  /*2640*/  LDSM.16.M88.4 R60, [R212+0x4000] ;  /* 0x00400000d43c783b */ /* 0x000fee0000000200 */
        /* <DEDUP_REMOVED lines=9> */
[----:B------:R-:W-:Y:S01]  /*26e0*/  HMMA.16816.F32 R64, R188, R46, R64 ;  /* 0x0000002ebc40723c */ /* 0x000fe20000001840 */
[----:B------:R-:W-:Y:S07]  /*26f0*/  LDSM.16.M88.4 R44, [R212+0x6000] ;  /* 0x00600000d42c783b */ /* 0x000fee0000000200 */
[C---:B-1----:R-:W-:Y:S08]  /*2700*/  HMMA.16816.F32 R12, R196.reuse, R32, R12 ;  /* 0x00000020c40c723c */ /* 0x042ff0000000180c */
[C---:B------:R-:W-:Y:S01]  /*2710*/  HMMA.16816.F32 R8, R196.reuse, R34, R8 ;  /* 0x00000022c408723c */ /* 0x040fe20000001808 */
[----:B------:R-:W1:Y:S07]  /*2720*/  LDSM.16.M88.4 R32, [R212+0x7800] ;  /* 0x00780000d420783b */ /* 0x000e6e0000000200 */
[C---:B----4-:R-:W-:Y:S08]  /*2730*/  HMMA.16816.F32 R28, R196.reuse, R40, R28 ;  /* 0x00000028c41c723c */ /* 0x050ff0000000181c */
[C---:B------:R-:W-:Y:S01]  /*2740*/  HMMA.16816.F32 R24, R196.reuse, R42, R24 ;  /* 0x0000002ac418723c */ /* 0x040fe20000001818 */
[----:B------:R-:W3:Y:S07]  /*2750*/  LDSM.16.M88.4 R40, [R212+0x6800] ;  /* 0x00680000d428783b */ /* 0x000eee0000000200 */
[C---:B--2---:R-:W-:Y:S08]  /*2760*/  HMMA.16816.F32 R20, R196.reuse, R36, R20 ;  /* 0x00000024c414723c */ /* 0x044ff00000001814 */
[----:B------:R-:W-:Y:S01]  /*2770*/  HMMA.16816.F32 R16, R196, R38, R16 ;  /* 0x00000026c410723c */ /* 0x000fe20000001810 */
[----:B------:R-:W2:Y:S01]  /*2780*/  LDSM.16.M88.4 R36, [R212+0x7000] ;  /* 0x00700000d424783b */ /* 0x000ea20000000200 */
[----:B------:R-:W-:-:S06]  /*2790*/  DEPBAR.LE SB0, 0x0 ;  /* 0x000080000000791a */ /* 0x000fcc0000000000 */
[C---:B-----5:R-:W-:Y:S08]  /*27a0*/  HMMA.16816.F32 R68, R196.reuse, R104, R68 ;  /* 0x00000068c444723c */ /* 0x060ff00000001844 */
[C---:B------:R-:W-:Y:S08]  /*27b0*/  HMMA.16816.F32 R100, R196.reuse, R120, R100 ;  /* 0x00000078c464723c */ /* 0x040ff00000001864 */
[C---:B------:R-:W-:Y:S08]  /*27c0*/  HMMA.16816.F32 R96, R196.reuse, R122, R96 ;  /* 0x0000007ac460723c */ /* 0x040ff00000001860 */
[C---:B------:R-:W-:Y:S08]  /*27d0*/  HMMA.16816.F32 R92, R196.reuse, R116, R92 ;  /* 0x00000074c45c723c */ /* 0x040ff0000000185c */
[C---:B------:R-:W-:Y:S08]  /*27e0*/  HMMA.16816.F32 R88, R196.reuse, R118, R88 ;  /* 0x00000076c458723c */ /* 0x040ff00000001858 */
[C---:B------:R-:W-:Y:S08]  /*27f0*/  HMMA.16816.F32 R84, R196.reuse, R112, R84 ;  /* 0x00000070c454723c */ /* 0x040ff00000001854 */
[C---:B------:R-:W-:Y:S08]  /*2800*/  HMMA.16816.F32 R80, R196.reuse, R114, R80 ;  /* 0x00000072c450723c */ /* 0x040ff00000001850 */
[C---:B------:R-:W-:Y:S08]  /*2810*/  HMMA.16816.F32 R76, R196.reuse, R108, R76 ;  /* 0x0000006cc44c723c */ /* 0x040ff0000000184c */
[C---:B------:R-:W-:Y:S08]  /*2820*/  HMMA.16816.F32 R72, R196.reuse, R110, R72 ;  /* 0x0000006ec448723c */ /* 0x040ff00000001848 */
[----:B------:R-:W-:Y:S08]  /*2830*/  HMMA.16816.F32 R64, R196, R106, R64 ;  /* 0x0000006ac440723c */ /* 0x000ff00000001840 */
[C---:B-1----:R-:W-:Y:S08]  /*2840*/  HMMA.16816.F32 R68, R200.reuse, R32, R68 ;  /* 0x00000020c844723c */ /* 0x042ff00000001844 */
        /* <DEDUP_REMOVED lines=11> */
[C---:B------:R-:W-:Y:S08]  /*2900*/  HMMA.16816.F32 R80, R200.reuse, R42, R80 ;  /* 0x0000002ac850723c */ /* 0x040ff00000001850 */
[C---:B--2---:R-:W-:Y:S08]  /*2910*/  HMMA.16816.F32 R76, R200.reuse, R36, R76 ;  /* 0x00000024c84c723c */ /* 0x044ff0000000184c */
[C---:B------:R-:W-:Y:S08]  /*2920*/  HMMA.16816.F32 R72, R200.reuse, R38, R72 ;  /* 0x00000026c848723c */ /* 0x040ff00000001848 */
[----:B------:R-:W-:Y:S01]  /*2930*/  HMMA.16816.F32 R32, R200, R34, R64 ;  /* 0x00000022c820723c */ /* 0x000fe20000001840 */
[----:B------:R-:W-:Y:S06]  /*2940*/  BAR.SYNC.DEFER_BLOCKING 0x0 ;  /* 0x0000000000007b1d */ /* 0x000fec0000010000 */
[----:B------:R-:W-:Y:S05]  /*2950*/  @!P1 BRA `(.L_x_23) ;  /* 0x0000025000009947 */ /* 0x000fea0003800000 */
[----:B------:R-:W-:-:S04]  /*2960*/  ULEA.HI.SX32 UR5, UR18, 0xfffffffe, 0x19 ;  /* 0xfffffffe12057891 */ /* 0x000fc8000f8fca3f */
        /* <DEDUP_REMOVED lines=13> */
[----:B------:R-:W-:Y:S02]  /*2a40*/  IADD3 R42, P4, P2, R42, 0x80, R46 ;  /* 0x000000802a2a7810 */ /* 0x000fe40007a9e02e */
[----:B------:R-:W-:Y:S01]  /*2a50*/  IADD3 R44, P5, R46, UR5, RZ ;  /* 0x000000052e2c7c10 */ /* 0x000fe2000ffbe0ff */
[----:B------:R-:W-:Y:S01]  /*2a60*/  @!PT LDS RZ, [RZ] ;  /* 0x00000000fffff984 */ /* 0x000fe20000000800 */
[----:B------:R-:W-:Y:S01]  /*2a70*/  @!PT LDS RZ, [RZ] ;  /* 0x00000000fffff984 */ /* 0x000fe20000000800 */
[----:B------:R-:W-:Y:S01]  /*2a80*/  @!PT LDS RZ, [RZ] ;  /* 0x00000000fffff984 */ /* 0x000fe20000000800 */
[----:B------:R1:W-:Y:S01]  /*2a90*/  LDGSTS.E.BYPASS.LTC128B.128 [R227+0x8100], [R46.64], !P3 ;  /* 0x081000002ee37fae */ /* 0x0003e2000d901d50 */
[----:B------:R-:W-:Y:S02]  /*2aa0*/  IADD3.X R43, RZ, UR6, R47, P4, P2 ;  /* 0x00000006ff2b7c10 */ /* 0x000fe4000a7e442f */
[----:B------:R-:W-:Y:S01]  /*2ab0*/  IADD3.X R45, R47, UR6, RZ, P5, !PT ;  /* 0x000000062f2d7c10 */ /* 0x000fe2000affe4ff */
[----:B------:R1:W-:Y:S01]  /*2ac0*/  LDGSTS.E.BYPASS.LTC128B.128 [R227+0xc100], [R46.64+0x80], !P0 ;  /* 0x0c1000802ee37fae */ /* 0x0003e2000c101d50 */
[----:B------:R-:W-:-:S02]  /*2ad0*/  IADD3 R40, P2, R44, UR5, RZ ;  /* 0x000000052c287c10 */ /* 0x000fc4000ff5e0ff */
[----:B------:R-:W-:Y:S01]  /*2ae0*/  IADD3 R38, P5, R44, UR7, RZ ;  /* 0x000000072c267c10 */ /* 0x000fe2000ffbe0ff */
[----:B------:R1:W-:Y:S01]  /*2af0*/  LDGSTS.E.BYPASS.LTC128B.128 [R227+0x9100], [R44.64], !P3 ;  /* 0x091000002ce37fae */ /* 0x0003e2000d901d50 */
[C---:B------:R-:W-:Y:S02]  /*2b00*/  IADD3.X R41, R45.reuse, UR6, RZ, P2, !PT ;  /* 0x000000062d297c10 */ /* 0x040fe400097fe4ff */
[C---:B------:R-:W-:Y:S01]  /*2b10*/  IADD3 R36, P4, R40.reuse, UR5, RZ ;  /* 0x0000000528247c10 */ /* 0x040fe2000ff9e0ff */
[----:B------:R1:W-:Y:S01]  /*2b20*/  LDGSTS.E.BYPASS.LTC128B.128 [R227+0xd100], [R42.64], !P0 ;  /* 0x0d1000002ae37fae */ /* 0x0003e2000c101d50 */
[----:B------:R-:W-:Y:S02]  /*2b30*/  IADD3 R2, P2, R40, UR7, RZ ;  /* 0x0000000728027c10 */ /* 0x000fe4000ff5e0ff */
[----:B------:R-:W-:Y:S01]  /*2b40*/  IADD3.X R39, R45, UR4, RZ, P5, !PT ;  /* 0x000000042d277c10 */ /* 0x000fe2000affe4ff */
[----:B------:R1:W-:Y:S01]  /*2b50*/  LDGSTS.E.BYPASS.LTC128B.128 [R227+0xa100], [R40.64], !P3 ;  /* 0x0a10000028e37fae */ /* 0x0003e2000d901d50 */
[----:B------:R-:W-:-:S02]  /*2b60*/  IADD3.X R37, R41, UR6, RZ, P4, !PT ;  /* 0x0000000629257c10 */ /* 0x000fc4000a7fe4ff */
[----:B------:R-:W-:Y:S01]  /*2b70*/  IADD3.X R3, R41, UR4, RZ, P2, !PT ;  /* 0x0000000429037c10 */ /* 0x000fe200097fe4ff */
[----:B------:R1:W-:Y:S04]  /*2b80*/  LDGSTS.E.BYPASS.LTC128B.128 [R227+0xe100], [R38.64], !P0 ;  /* 0x0e10000026e37fae */ /* 0x0003e8000c101d50 */
[----:B------:R1:W-:Y:S04]  /*2b90*/  LDGSTS.E.BYPASS.LTC128B.128 [R227+0xb100], [R36.64], !P3 ;  /* 0x0b10000024e37fae */ /* 0x0003e8000d901d50 */
[----:B------:R1:W-:Y:S02]  /*2ba0*/  LDGSTS.E.BYPASS.LTC128B.128 [R227+0xf100], [R2.64], !P0 ;  /* 0x0f10000002e37fae */ /* 0x0003e4000c101d50 */
.L_x_23:
[----:B-1----:R-:W-:Y:S01]  /*2bb0*/  LOP3.LUT R3, R125, 0xffffffe0, RZ, 0xc0, !PT ;  /* 0xffffffe07d037812 */ /* 0x002fe200078ec0ff */
[----:B------:R-:W-:Y:S01]  /*2bc0*/  IMAD.MOV.U32 R6, RZ, RZ, -0x2 ;  /* 0xfffffffeff067424 */ /* 0x000fe200078e00ff */
[----:B------:R-:W0:Y:S01]  /*2bd0*/  LDGDEPBAR ;  /* 0x00000000000079af */ /* 0x000e220000000000 */
[----:B------:R-:W-:-:S02]  /*2be0*/  IMAD.SHL.U32 R224, R0, 0x2, RZ ;  /* 0x0000000200e07824 */ /* 0x000fc400078e00ff */
[----:B------:R-:W-:Y:S02]  /*2bf0*/  IMAD.IADD R3, R124, 0x1, -R3 ;  /* 0x000000017c037824 */ /* 0x000fe400078e0a03 */
[--C-:B------:R-:W-:Y:S01]  /*2c00*/  IMAD R222, R7, 0x2, R224.reuse ;  /* 0x0000000207de7824 */ /* 0x100fe200078e02e0 */
[----:B------:R-:W-:Y:S01]  /*2c10*/  LDSM.16.MT88.4 R124, [R224+0x100] ;  /* 0x00010000e07c783b */ /* 0x000fe20000004200 */
[C---:B------:R-:W-:Y:S01]  /*2c20*/  IMAD R221, R5.reuse, 0x2, R224 ;  /* 0x0000000205dd7824 */ /* 0x040fe200078e02e0 */
[----:B------:R-:W-:Y:S01]  /*2c30*/  SHF.R.S32.HI R2, RZ, 0x1f, R3 ;  /* 0x0000001fff027819 */ /* 0x000fe20000011403 */
[----:B------:R-:W-:Y:S01]  /*2c40*/  IMAD R220, R5, 0x2, R222 ;  /* 0x0000000205dc7824 */ /* 0x000fe200078e02de */
[----:B------:R-:W-:Y:S02]  /*2c50*/  LDSM.16.MT88.4 R104, [R222+0x4100] ;  /* 0x00410000de68783b */ /* 0x000fe40000004200 */
[----:B------:R-:W-:Y:S02]  /*2c60*/  LEA.HI R2, R2, R3, RZ, 0x2 ;  /* 0x0000000302027211 */ /* 0x000fe400078f10ff */
[----:B------:R-:W-:Y:S02]  /*2c70*/  LDSM.16.MT88.4 R108, [R221+0x4100] ;  /* 0x00410000dd6c783b */ /* 0x000fe40000004200 */
[----:B------:R-:W-:-:S05]  /*2c80*/  LOP3.LUT R2, R2, 0x7ffffffc, RZ, 0xc0, !PT ;  /* 0x7ffffffc02027812 */ /* 0x000fca00078ec0ff */
[----:B------:R-:W-:-:S04]  /*2c90*/  IMAD.IADD R3, R3, 0x1, -R2 ;  /* 0x0000000103037824 */ /* 0x000fc800078e0a02 */
[----:B------:R-:W-:-:S05]  /*2ca0*/  IMAD R6, R3, R6, UR15 ;  /* 0x0000000f03067e24 */ /* 0x000fca000f8e0206 */
[C---:B------:R-:W-:Y:S02]  /*2cb0*/  ISETP.GT.AND P2, PT, R6.reuse, 0x1, PT ;  /* 0x000000010600780c */ /* 0x040fe40003f44270 */
[C---:B------:R-:W-:Y:S02]  /*2cc0*/  ISETP.GT.AND P5, PT, R6.reuse, RZ, PT ;  /* 0x000000ff0600720c */ /* 0x040fe40003fa4270 */
[----:B------:R-:W-:Y:S02]  /*2cd0*/  FSEL R53, R31, -INF , P2 ;  /* 0xff8000001f357808 */ /* 0x000fe40001000000 */
[----:B------:R-:W-:Y:S02]  /*2ce0*/  FSEL R4, R29, -INF , P2 ;  /* 0xff8000001d047808 */ /* 0x000fe40001000000 */
[C---:B------:R-:W-:Y:S02]  /*2cf0*/  ISETP.GT.AND P2, PT, R6.reuse, 0x9, PT ;  /* 0x000000090600780c */ /* 0x040fe40003f44270 */
[----:B------:R-:W-:-:S02]  /*2d00*/  ISETP.GT.AND P4, PT, R6, 0x8, PT ;  /* 0x000000080600780c */ /* 0x000fc40003f84270 */
[----:B------:R-:W-:Y:S02]  /*2d10*/  FSEL R49, R27, -INF , P2 ;  /* 0xff8000001b317808 */ /* 0x000fe40001000000 */
[----:B------:R-:W-:Y:S02]  /*2d20*/  FSEL R59, R25, -INF , P2 ;  /* 0xff800000193b7808 */ /* 0x000fe40001000000 */
[----:B------:R-:W-:Y:S02]  /*2d30*/  ISETP.GT.AND P2, PT, R6, 0x11, PT ;  /* 0x000000110600780c */ /* 0x000fe40003f44270 */
[----:B------:R-:W-:Y:S02]  /*2d40*/  FSEL R3, R28, -INF , P5 ;  /* 0xff8000001c037808 */ /* 0x000fe40002800000 */
[----:B------:R-:W-:Y:S02]  /*2d50*/  FSEL R23, R23, -INF , P2 ;  /* 0xff80000017177808 */ /* 0x000fe40001000000 */
[----:B------:R-:W-:-:S02]  /*2d60*/  FSEL R21, R21, -INF , P2 ;  /* 0xff80000015157808 */ /* 0x000fc40001000000 */
[----:B------:R-:W-:Y:S02]  /*2d70*/  ISETP.GT.AND P2, PT, R6, 0x19, PT ;  /* 0x000000190600780c */ /* 0x000fe40003f44270 */
[----:B------:R-:W-:Y:S02]  /*2d80*/  FSEL R55, R24, -INF , P4 ;  /* 0xff80000018377808 */ /* 0x000fe40002000000 */
[----:B------:R-:W-:Y:S02]  /*2d90*/  FSEL R45, R19, -INF , P2 ;  /* 0xff800000132d7808 */ /* 0x000fe40001000000 */
[----:B------:R-:W-:Y:S02]  /*2da0*/  FSEL R17, R17, -INF , P2 ;  /* 0xff80000011117808 */ /* 0x000fe40001000000 */
[----:B------:R-:W-:Y:S02]  /*2db0*/  ISETP.GT.AND P2, PT, R6, 0x28, PT ;  /* 0x000000280600780c */ /* 0x000fe40003f44270 */
[----:B------:R-:W-:-:S02]  /*2dc0*/  FMNMX.FTZ R2, R3, R4, !PT ;  /* 0x0000000403027209 */ /* 0x000fc40007810000 */
[----:B------:R-:W-:Y:S02]  /*2dd0*/  FSEL R30, R30, -INF , P5 ;  /* 0xff8000001e1e7808 */ /* 0x000fe40002800000 */
[----:B------:R-:W-:Y:S02]  /*2de0*/  FSEL R37, R10, -INF , P2 ;  /* 0xff8000000a257808 */ /* 0x000fe40001000000 */
[----:B------:R-:W-:Y:S02]  /*2df0*/  ISETP.GT.AND P5, PT, R6, 0x10, PT ;  /* 0x000000100600780c */ /* 0x000fe40003fa4270 */
[----:B------:R-:W-:Y:S02]  /*2e00*/  FMNMX.FTZ R10, R55, R2, !PT ;  /* 0x00000002370a7209 */ /* 0x000fe40007810000 */
[----:B------:R-:W-:Y:S02]  /*2e10*/  FSEL R31, R8, -INF , P2 ;  /* 0xff800000081f7808 */ /* 0x000fe40001000000 */
[----:B------:R-:W-:-:S02]  /*2e20*/  FSEL R47, R20, -INF , P5 ;  /* 0xff800000142f7808 */ /* 0x000fc40002800000 */
[----:B------:R-:W-:Y:S02]  /*2e30*/  FMNMX.FTZ R8, R59, R10, !PT ;  /* 0x0000000a3b087209 */ /* 0x000fe40007810000 */
[----:B------:R-:W-:Y:S02]  /*2e40*/  FSEL R51, R26, -INF , P4 ;  /* 0xff8000001a337808 */ /* 0x000fe40002000000 */
[----:B------:R-:W-:Y:S02]  /*2e50*/  ISETP.GT.AND P4, PT, R6, 0x18, PT ;  /* 0x000000180600780c */ /* 0x000fe40003f84270 */
[----:B------:R-:W-:Y:S02]  /*2e60*/  FMNMX.FTZ R8, R47, R8, !PT ;  /* 0x000000082f087209 */ /* 0x000fe40007810000 */
[----:B------:R-:W-:Y:S02]  /*2e70*/  FSEL R27, R16, -INF , P4 ;  /* 0xff800000101b7808 */ /* 0x000fe40002000000 */
[----:B------:R-:W-:-:S02]  /*2e80*/  FMNMX.FTZ R8, R21, R8, !PT ;  /* 0x0000000815087209 */ /* 0x000fc40007810000 */
[----:B------:R-:W-:Y:S02]  /*2e90*/  FSEL R25, R22, -INF , P5 ;  /* 0xff80000016197808 */ /* 0x000fe40002800000 */
[----:B------:R-:W-:Y:S02]  /*2ea0*/  ISETP.GT.AND P5, PT, R6, 0x20, PT ;  /* 0x000000200600780c */ /* 0x000fe40003fa4270 */
[----:B------:R-:W-:Y:S02]  /*2eb0*/  FMNMX.FTZ R8, R27, R8, !PT ;  /* 0x000000081b087209 */ /* 0x000fe40007810000 */
[----:B------:R-:W-:Y:S02]  /*2ec0*/  FSEL R43, R18, -INF , P4 ;  /* 0xff800000122b7808 */ /* 0x000fe40002000000 */
[----:B------:R-:W-:Y:S02]  /*2ed0*/  ISETP.GT.AND P4, PT, R6, 0x21, PT ;  /* 0x000000210600780c */ /* 0x000fe40003f84270 */
[----:B------:R-:W-:-:S02]  /*2ee0*/  FSEL R41, R12, -INF , P5 ;  /* 0xff8000000c297808 */ /* 0x000fc40002800000 */
[----:B------:R-:W-:Y:S02]  /*2ef0*/  FMNMX.FTZ R8, R17, R8, !PT ;  /* 0x0000000811087209 */ /* 0x000fe40007810000 */
[----:B------:R-:W-:Y:S02]  /*2f00*/  FMNMX.FTZ R10, R30, R53, !PT ;  /* 0x000000351e0a7209 */ /* 0x000fe40007810000 */
[----:B------:R-:W-:Y:S02]  /*2f10*/  FSEL R29, R13, -INF , P4 ;  /* 0xff8000000d1d7808 */ /* 0x000fe40002000000 */
[----:B------:R-:W-:Y:S02]  /*2f20*/  FMNMX.FTZ R8, R41, R8, !PT ;  /* 0x0000000829087209 */ /* 0x000fe40007810000 */
[----:B------:R-:W-:Y:S02]  /*2f30*/  FMNMX.FTZ R10, R51, R10, !PT ;  /* 0x0000000a330a7209 */ /* 0x000fe40007810000 */
[----:B------:R-:W-:-:S02]  /*2f40*/  FSEL R36, R15, -INF , P4 ;  /* 0xff8000000f247808 */ /* 0x000fc40002000000 */
[----:B------:R-:W-:Y:S02]  /*2f50*/  ISETP.GT.AND P4, PT, R6, 0x29, PT ;  /* 0x000000290600780c */ /* 0x000fe40003f84270 */
[----:B------:R-:W-:Y:S02]  /*2f60*/  FMNMX.FTZ R8, R29, R8, !PT ;  /* 0x000000081d087209 */ /* 0x000fe40007810000 */
[----:B------:R-:W-:Y:S02]  /*2f70*/  FMNMX.FTZ R10, R49, R10, !PT ;  /* 0x0000000a310a7209 */ /* 0x000fe40007810000 */
[----:B------:R-:W-:Y:S02]  /*2f80*/  FSEL R39, R14, -INF , P5 ;  /* 0xff8000000e277808 */ /* 0x000fe40002800000 */
[----:B------:R-:W-:Y:S01]  /*2f90*/  FSEL R2, R9, -INF , P4 ;  /* 0xff80000009027808 */ /* 0x000fe20002000000 */
[----:B------:R-:W-:Y:S01]  /*2fa0*/  LDSM.16.MT88.4 R12, [R220+0x900] ;  /* 0x00090000dc0c783b */ /* 0x000fe20000004200 */
        /* <DEDUP_REMOVED lines=8> */
[----:B------:R-:W-:Y:S02]  /*3030*/  ISETP.GT.AND P2, PT, R6, 0x38, PT ;  /* 0x000000380600780c */ /* 0x000fe40003f44270 */
        /* <DEDUP_REMOVED lines=28> */
[----:B------:R-:W-:-:S02]  /*3200*/  FSEL R151, R102, -INF , P5 ;  /* 0xff80000066977808 */ /* 0x000fc40002800000 */
[----:B------:R-:W-:Y:S02]  /*3210*/  FMNMX.FTZ R8, R64, R11, !PT ;  /* 0x0000000b40087209 */ /* 0x000fe40007810000 */
        /* <DEDUP_REMOVED lines=27> */
[----:B------:R-:W-:Y:S01]  /*33d0*/  ISETP.GT.AND P2, PT, R6, 0x61, PT ;  /* 0x000000610600780c */ /* 0x000fe20003f44270 */
[----:B------:R-:W-:Y:S01]  /*33e0*/  LDSM.16.MT88.4 R80, [R221+0x100] ;  /* 0x00010000dd50783b */ /* 0x000fe20000004200 */
        /* <DEDUP_REMOVED lines=14> */
[C---:B------:R-:W-:Y:S02]  /*34d0*/  ISETP.GT.AND P6, PT, R6.reuse, 0x70, PT ;  /* 0x000000700600780c */ /* 0x040fe40003fc4270 */
        /* <DEDUP_REMOVED lines=30> */
[----:B------:R-:W-:Y:S01]  /*36c0*/  FMNMX.FTZ R8, R65, R8, !PT ;  /* 0x0000000841087209 */ /* 0x000fe20007810000 */
[----:B------:R-:W-:Y:S03]  /*36d0*/  LDSM.16.MT88.4 R32, [R222+0x4900] ;  /* 0x00490000de20783b */ /* 0x000fe60000004200 */
        /* <DEDUP_REMOVED lines=13> */
[--C-:B------:R-:W-:Y:S02]  /*37b0*/  FFMA.FTZ R52, R4, c[0x0][0x2d0], -R58.reuse ;  /* 0x0000b40004347a23 */ /* 0x100fe4000001083a */
[--C-:B------:R-:W-:Y:S01]  /*37c0*/  FFMA.FTZ R55, R55, c[0x0][0x2d0], -R58.reuse ;  /* 0x0000b40037377a23 */ /* 0x100fe2000001083a */
[----:B------:R-:W-:Y:S01]  /*37d0*/  MUFU.EX2 R57, R57 ;  /* 0x0000003900397308 */ /* 0x000fe20000000800 */
[--C-:B------:R-:W-:Y:S01]  /*37e0*/  FFMA.FTZ R46, R21, c[0x0][0x2d0], -R58.reuse ;  /* 0x0000b400152e7a23 */ /* 0x100fe2000001083a */
[----:B-1----:R-:W-:Y:S01]  /*37f0*/  FMNMX.FTZ R3, R9, R6, !PT ;  /* 0x0000000609037209 */ /* 0x002fe20007810000 */
[--C-:B------:R-:W-:Y:S01]  /*3800*/  FFMA.FTZ R42, R17, c[0x0][0x2d0], -R58.reuse ;  /* 0x0000b400112a7a23 */ /* 0x100fe2000001083a */
[----:B------:R-:W1:Y:S01]  /*3810*/  LDSM.16.MT88.4 R4, [R220+0x4100] ;  /* 0x00410000dc04783b */ /* 0x000e620000004200 */
[--C-:B------:R-:W-:Y:S01]  /*3820*/  FFMA.FTZ R38, R29, c[0x0][0x2d0], -R58.reuse ;  /* 0x0000b4001d267a23 */ /* 0x100fe2000001083a */
[C---:B------:R-:W-:Y:S01]  /*3830*/  FSETP.NEU.FTZ.AND P2, PT, R3.reuse, -INF , PT ;  /* 0xff8000000300780b */ /* 0x040fe20003f5d000 */
[----:B------:R-:W-:Y:S01]  /*3840*/  FMUL.FTZ R56, R3, c[0x0][0x2d0] ;  /* 0x0000b40003387a20 */ /* 0x000fe20000410000 */
[----:B------:R-:W2:Y:S01]  /*3850*/  MUFU.EX2 R52, R52 ;  /* 0x0000003400347308 */ /* 0x000ea20000000800 */
[----:B------:R-:W3:Y:S01]  /*3860*/  LDSM.16.MT88.4 R8, [R224+0x4900] ;  /* 0x00490000e008783b */ /* 0x000ee20000004200 */
[----:B------:R-:W-:-:S02]  /*3870*/  FFMA.FTZ R2, R2, c[0x0][0x2d0], -R58 ;  /* 0x0000b40002027a23 */ /* 0x000fc4000001083a */
[----:B------:R-:W-:Y:S01]  /*3880*/  FSEL R56, R56, RZ, P2 ;  /* 0x000000ff38387208 */ /* 0x000fe20001000000 */
[----:B------:R-:W-:Y:S01]  /*3890*/  LDSM.16.MT88.4 R16, [R221+0x900] ;  /* 0x00090000dd10783b */ /* 0x000fe20000004200 */
[----:B------:R-:W-:Y:S02]  /*38a0*/  FFMA.FTZ R60, R60, c[0x0][0x2d0], -R58 ;  /* 0x0000b4003c3c7a23 */ /* 0x000fe4000001083a */
[----:B------:R-:W-:Y:S01]  /*38b0*/  MUFU.EX2 R55, R55 ;  /* 0x0000003700377308 */ /* 0x000fe20000000800 */
[--C-:B------:R-:W-:Y:S02]  /*38c0*/  FFMA.FTZ R59, R30, c[0x0][0x2d0], -R56.reuse ;  /* 0x0000b4001e3b7a23 */ /* 0x100fe40000010838 */
[--C-:B------:R-:W-:Y:S02]  /*38d0*/  FFMA.FTZ R54, R53, c[0x0][0x2d0], -R56.reuse ;  /* 0x0000b40035367a23 */ /* 0x100fe40000010838 */
[--C-:B------:R-:W-:Y:S02]  /*38e0*/  FFMA.FTZ R51, R51, c[0x0][0x2d0], -R56.reuse ;  /* 0x0000b40033337a23 */ /* 0x100fe40000010838 */
[----:B------:R-:W-:Y:S01]  /*38f0*/  FFMA.FTZ R50, R49, c[0x0][0x2d0], -R56 ;  /* 0x0000b40031327a23 */ /* 0x000fe20000010838 */
[----:B------:R-:W4:Y:S01]  /*3900*/  MUFU.EX2 R48, R48 ;  /* 0x0000003000307308 */ /* 0x000f220000000800 */
[----:B--2---:R-:W-:Y:S01]  /*3910*/  F2FP.PACK_AB R112, R52, R57 ;  /* 0x000000393470723e */ /* 0x004fe200000000ff */
[----:B------:R-:W-:-:S02]  /*3920*/  FFMA.FTZ R53, R47, c[0x0][0x2d0], -R58 ;  /* 0x0000b4002f357a23 */ /* 0x000fc4000001083a */
[----:B------:R-:W-:Y:S02]  /*3930*/  FFMA.FTZ R49, R27, c[0x0][0x2d0], -R58 ;  /* 0x0000b4001b317a23 */ /* 0x000fe4000001083a */
[--C-:B------:R-:W-:Y:S02]  /*3940*/  FFMA.FTZ R47, R25, c[0x0][0x2d0], -R56.reuse ;  /* 0x0000b400192f7a23 */ /* 0x100fe40000010838 */
[----:B------:R-:W-:Y:S01]  /*3950*/  MUFU.EX2 R59, R59 ;  /* 0x0000003b003b7308 */ /* 0x000fe20000000800 */
[--C-:B------:R-:W-:Y:S01]  /*3960*/  FFMA.FTZ R44, R23, c[0x0][0x2d0], -R56.reuse ;  /* 0x0000b400172c7a23 */ /* 0x100fe20000010838 */
[----:B------:R-:W2:Y:S01]  /*3970*/  LDSM.16.MT88.4 R24, [R224+0x900] ;  /* 0x00090000e018783b */ /* 0x000ea20000004200 */
[--C-:B------:R-:W-:Y:S02]  /*3980*/  FFMA.FTZ R43, R43, c[0x0][0x2d0], -R56.reuse ;  /* 0x0000b4002b2b7a23 */ /* 0x100fe40000010838 */
[----:B------:R-:W-:Y:S01]  /*3990*/  FFMA.FTZ R40, R45, c[0x0][0x2d0], -R56 ;  /* 0x0000b4002d287a23 */ /* 0x000fe20000010838 */
[----:B------:R-:W5:Y:S01]  /*39a0*/  LDSM.16.MT88.4 R20, [R222+0x900] ;  /* 0x00090000de14783b */ /* 0x000f620000004200 */
[--C-:B------:R-:W-:Y:S01]  /*39b0*/  FFMA.FTZ R45, R41, c[0x0][0x2d0], -R58.reuse ;  /* 0x0000b400292d7a23 */ /* 0x100fe2000001083a */
[----:B------:R-:W1:Y:S01]  /*39c0*/  MUFU.EX2 R54, R54 ;  /* 0x0000003600367308 */ /* 0x000e620000000800 */
[----:B----4-:R-:W-:Y:S01]  /*39d0*/  F2FP.PACK_AB R114, R48, R55 ;  /* 0x000000373072723e */ /* 0x010fe200000000ff */
[----:B------:R-:W-:-:S02]  /*39e0*/  FFMA.FTZ R41, R31, c[0x0][0x2d0], -R58 ;  /* 0x0000b4001f297a23 */ /* 0x000fc4000001083a */
[----:B------:R-:W4:Y:S01]  /*39f0*/  LDSM.16.MT88.4 R28, [R221+0x4900] ;  /* 0x00490000dd1c783b */ /* 0x000f220000004200 */
[--C-:B------:R-:W-:Y:S02]  /*3a00*/  FFMA.FTZ R39, R39, c[0x0][0x2d0], -R56.reuse ;  /* 0x0000b40027277a23 */ /* 0x100fe40000010838 */
[--C-:B------:R-:W-:Y:S01]  /*3a10*/  FFMA.FTZ R36, R36, c[0x0][0x2d0], -R56.reuse ;  /* 0x0000b40024247a23 */ /* 0x100fe20000010838 */
[----:B------:R-:W-:Y:S01]  /*3a20*/  MUFU.EX2 R51, R51 ;  /* 0x0000003300337308 */ /* 0x000fe20000000800 */
[--C-:B------:R-:W-:Y:S02]  /*3a30*/  FFMA.FTZ R37, R37, c[0x0][0x2d0], -R56.reuse ;  /* 0x0000b40025257a23 */ /* 0x100fe40000010838 */
[--C-:B------:R-:W-:Y:S02]  /*3a40*/  FFMA.FTZ R0, R64, c[0x0][0x2d0], -R56.reuse ;  /* 0x0000b40040007a23 */ /* 0x100fe40000010838 */
[----:B------:R-:W-:Y:S02]  /*3a50*/  FFMA.FTZ R64, R151, c[0x0][0x2d0], -R56 ;  /* 0x0000b40097407a23 */ /* 0x000fe40000010838 */
[--C-:B------:R-:W-:Y:S01]  /*3a60*/  FFMA.FTZ R145, R145, c[0x0][0x2d0], -R58.reuse ;  /* 0x0000b40091917a23 */ /* 0x100fe2000001083a */
[----:B------:R-:W3:Y:S01]  /*3a70*/  MUFU.EX2 R50, R50 ;  /* 0x0000003200327308 */ /* 0x000ee20000000800 */
[----:B-1----:R-:W-:Y:S01]  /*3a80*/  F2FP.PACK_AB R113, R54, R59 ;  /* 0x0000003b3671723e */ /* 0x002fe200000000ff */
[----:B------:R-:W-:-:S02]  /*3a90*/  FFMA.FTZ R147, R147, c[0x0][0x2d0], -R58 ;  /* 0x0000b40093937a23 */ /* 0x000fc4000001083a */
[----:B------:R-:W-:Y:S02]  /*3aa0*/  FFMA.FTZ R62, R62, c[0x0][0x2d0], -R58 ;  /* 0x0000b4003e3e7a23 */ /* 0x000fe4000001083a */
[--C-:B------:R-:W-:Y:S02]  /*3ab0*/  FFMA.FTZ R151, R146, c[0x0][0x2d0], -R56.reuse ;  /* 0x0000b40092977a23 */ /* 0x100fe40000010838 */
[----:B------:R-:W-:Y:S01]  /*3ac0*/  MUFU.EX2 R53, R53 ;  /* 0x0000003500357308 */ /* 0x000fe20000000800 */
[----:B------:R-:W-:Y:S02]  /*3ad0*/  FFMA.FTZ R144, R144, c[0x0][0x2d0], -R56 ;  /* 0x0000b40090907a23 */ /* 0x000fe40000010838 */
[----:B------:R-:W-:Y:S02]  /*3ae0*/  FFMA.FTZ R66, R66, c[0x0][0x2d0], -R58 ;  /* 0x0000b40042427a23 */ /* 0x000fe4000001083a */
[----:B------:R-:W-:Y:S02]  /*3af0*/  FFMA.FTZ R173, R173, c[0x0][0x2d0], -R56 ;  /* 0x0000b400adad7a23 */ /* 0x000fe40000010838 */
[--C-:B------:R-:W-:Y:S01]  /*3b00*/  FFMA.FTZ R245, R245, c[0x0][0x2d0], -R58.reuse ;  /* 0x0000b400f5f57a23 */ /* 0x100fe2000001083a */
[----:B---3--:R-:W-:Y:S01]  /*3b10*/  F2FP.PACK_AB R115, R50, R51 ;  /* 0x000000333273723e */ /* 0x008fe200000000ff */
[----:B------:R-:W1:Y:S01]  /*3b20*/  MUFU.EX2 R46, R46 ;  /* 0x0000002e002e7308 */ /* 0x000e620000000800 */
[----:B------:R-:W-:-:S02]  /*3b30*/  FFMA.FTZ R241, R241, c[0x0][0x2d0], -R58 ;  /* 0x0000b400f1f17a23 */ /* 0x000fc4000001083a */
[--C-:B------:R-:W-:Y:S02]  /*3b40*/  FFMA.FTZ R146, R239, c[0x0][0x2d0], -R56.reuse ;  /* 0x0000b400ef927a23 */ /* 0x100fe40000010838 */
[--C-:B------:R-:W-:Y:S01]  /*3b50*/  FFMA.FTZ R237, R237, c[0x0][0x2d0], -R56.reuse ;  /* 0x0000b400eded7a23 */ /* 0x100fe20000010838 */
[C---:B------:R-:W-:Y:S01]  /*3b60*/  HMMA.16816.F32 R84, R112.reuse, R88, RZ ;  /* 0x000000587054723c */ /* 0x040fe200000018ff */
[--C-:B------:R-:W-:Y:S01]  /*3b70*/  FFMA.FTZ R148, R195, c[0x0][0x2d0], -R56.reuse ;  /* 0x0000b400c3947a23 */ /* 0x100fe20000010838 */
[----:B------:R-:W-:Y:S01]  /*3b80*/  MUFU.EX2 R49, R49 ;  /* 0x0000003100317308 */ /* 0x000fe20000000800 */
[----:B------:R-:W-:Y:S02]  /*3b90*/  FFMA.FTZ R175, R175, c[0x0][0x2d0], -R56 ;  /* 0x0000b400afaf7a23 */ /* 0x000fe40000010838 */
[--C-:B------:R-:W-:Y:S02]  /*3ba0*/  FFMA.FTZ R150, R165, c[0x0][0x2d0], -R58.reuse ;  /* 0x0000b400a5967a23 */ /* 0x100fe4000001083a */
[--C-:B------:R-:W-:Y:S01]  /*3bb0*/  FFMA.FTZ R163, R163, c[0x0][0x2d0], -R58.reuse ;  /* 0x0000b400a3a37a23 */ /* 0x100fe2000001083a */
[----:B------:R-:W-:Y:S01]  /*3bc0*/  HMMA.16816.F32 R88, R112, R90, RZ ;  /* 0x0000005a7058723c */ /* 0x000fe200000018ff */
[--C-:B------:R-:W-:Y:S01]  /*3bd0*/  FFMA.FTZ R152, R161, c[0x0][0x2d0], -R58.reuse ;  /* 0x0000b400a1987a23 */ /* 0x100fe2000001083a */
[----:B------:R-:W-:Y:S01]  /*3be0*/  MUFU.EX2 R42, R42 ;  /* 0x0000002a002a7308 */ /* 0x000fe20000000800 */
[----:B------:R-:W-:-:S02]  /*3bf0*/  FFMA.FTZ R159, R159, c[0x0][0x2d0], -R58 ;  /* 0x0000b4009f9f7a23 */ /* 0x000fc4000001083a */
[--C-:B------:R-:W-:Y:S02]  /*3c00*/  FFMA.FTZ R154, R157, c[0x0][0x2d0], -R56.reuse ;  /* 0x0000b4009d9a7a23 */ /* 0x100fe40000010838 */
[--C-:B------:R-:W-:Y:S01]  /*3c10*/  FFMA.FTZ R155, R155, c[0x0][0x2d0], -R56.reuse ;  /* 0x0000b4009b9b7a23 */ /* 0x100fe20000010838 */
[C---:B------:R-:W-:Y:S01]  /*3c20*/  HMMA.16816.F32 R92, R112.reuse, R96, RZ ;  /* 0x00000060705c723c */ /* 0x040fe200000018ff */
[--C-:B------:R-:W-:Y:S01]  /*3c30*/  FFMA.FTZ R153, R153, c[0x0][0x2d0], -R56.reuse ;  /* 0x0000b40099997a23 */ /* 0x100fe20000010838 */
[----:B------:R-:W-:Y:S01]  /*3c40*/  MUFU.EX2 R47, R47 ;  /* 0x0000002f002f7308 */ /* 0x000fe20000000800 */
[----:B------:R-:W-:Y:S02]  /*3c50*/  FFMA.FTZ R156, R149, c[0x0][0x2d0], -R56 ;  /* 0x0000b400959c7a23 */ /* 0x000fe40000010838 */
[----:B------:R-:W-:Y:S02]  /*3c60*/  FADD.FTZ R52, R57, R52 ;  /* 0x0000003439347221 */ /* 0x000fe40000010000 */
[----:B------:R-:W-:Y:S01]  /*3c70*/  FADD.FTZ R54, R59, R54 ;  /* 0x000000363b367221 */ /* 0x000fe20000010000 */
[----:B------:R-:W-:Y:S01]  /*3c80*/  HMMA.16816.F32 R96, R112, R98, RZ ;  /* 0x000000627060723c */ /* 0x000fe200000018ff */
[----:B------:R-:W-:Y:S01]  /*3c90*/  FADD.FTZ R55, R55, R52 ;  /* 0x0000003437377221 */ /* 0x000fe20000010000 */
[----:B------:R-:W3:Y:S01]  /*3ca0*/  MUFU.EX2 R44, R44 ;  /* 0x0000002c002c7308 */ /* 0x000ee20000000800 */
[----:B------:R-:W-:-:S02]  /*3cb0*/  FADD.FTZ R51, R51, R54 ;  /* 0x0000003633337221 */ /* 0x000fc40000010000 */
[----:B------:R-:W-:Y:S02]  /*3cc0*/  FADD.FTZ R48, R48, R55 ;  /* 0x0000003730307221 */ /* 0x000fe40000010000 */
[----:B------:R-:W-:Y:S01]  /*3cd0*/  FADD.FTZ R50, R50, R51 ;  /* 0x0000003332327221 */ /* 0x000fe20000010000 */
[C---:B------:R-:W-:Y:S02]  /*3ce0*/  HMMA.16816.F32 R128, R112.reuse, R124, RZ ;  /* 0x0000007c7080723c */ /* 0x040fe400000018ff */
[----:B------:R-:W-:Y:S06]  /*3cf0*/  MUFU.EX2 R43, R43 ;  /* 0x0000002b002b7308 */ /* 0x000fec0000000800 */
[C---:B------:R-:W-:Y:S02]  /*3d00*/  HMMA.16816.F32 R68, R112.reuse, R72, RZ ;  /* 0x000000487044723c */ /* 0x040fe400000018ff */
[----:B------:R-:W1:Y:S06]  /*3d10*/  MUFU.EX2 R40, R40 ;  /* 0x0000002800287308 */ /* 0x000e6c0000000800 */
        /* <DEDUP_REMOVED lines=15> */
[----:B------:R-:W2:Y:S06]  /*3e10*/  MUFU.EX2 R0, R0 ;  /* 0x0000000000007308 */ /* 0x000eac0000000800 */
[C---:B------:R-:W-:Y:S02]  /*3e20*/  HMMA.16816.F32 R116, R112.reuse, R4, RZ ;  /* 0x000000047074723c */ /* 0x040fe400000018ff */
[----:B------:R-:W-:Y:S05]  /*3e30*/  MUFU.EX2 R60, R60 ;  /* 0x0000003c003c7308 */ /* 0x000fea0000000800 */
[----:B-1----:R-:W-:Y:S01]  /*3e40*/  F2FP.PACK_AB R4, R46, R53 ;  /* 0x000000352e04723e */ /* 0x002fe200000000ff */
[----:B------:R-:W-:Y:S01]  /*3e50*/  HMMA.16816.F32 R112, R112, R6, RZ ;  /* 0x000000067070723c */ /* 0x000fe200000018ff */
[----:B---3--:R-:W-:Y:S01]  /*3e60*/  F2FP.PACK_AB R5, R44, R47 ;  /* 0x0000002f2c05723e */ /* 0x008fe200000000ff */
[----:B------:R-:W1:Y:S01]  /*3e70*/  MUFU.EX2 R145, R145 ;  /* 0x0000009100917308 */ /* 0x000e620000000800 */
[----:B------:R-:W-:-:S02]  /*3e80*/  FADD.FTZ R53, R53, R48 ;  /* 0x0000003035357221 */ /* 0x000fc40000010000 */
[----:B------:R-:W-:Y:S02]  /*3e90*/  FADD.FTZ R47, R47, R50 ;  /* 0x000000322f2f7221 */ /* 0x000fe40000010000 */
[----:B------:R-:W-:Y:S01]  /*3ea0*/  F2FP.PACK_AB R6, R42, R49 ;  /* 0x000000312a06723e */ /* 0x000fe200000000ff */
[----:B------:R-:W-:Y:S01]  /*3eb0*/  FADD.FTZ R46, R46, R53 ;  /* 0x000000352e2e7221 */ /* 0x000fe20000010000 */
[----:B------:R-:W-:Y:S01]  /*3ec0*/  F2FP.PACK_AB R7, R40, R43 ;  /* 0x0000002b2807723e */ /* 0x000fe200000000ff */
[----:B------:R-:W-:Y:S01]  /*3ed0*/  MUFU.EX2 R147, R147 ;  /* 0x0000009300937308 */ /* 0x000fe20000000800 */
[----:B------:R-:W-:Y:S02]  /*3ee0*/  FADD.FTZ R44, R44, R47 ;  /* 0x0000002f2c2c7221 */ /* 0x000fe40000010000 */
[----:B------:R-:W-:Y:S02]  /*3ef0*/  FADD.FTZ R49, R49, R46 ;  /* 0x0000002e31317221 */ /* 0x000fe40000010000 */
[----:B------:R-:W-:Y:S01]  /*3f00*/  FADD.FTZ R43, R43, R44 ;  /* 0x0000002c2b2b7221 */ /* 0x000fe20000010000 */
[----:B------:R-:W-:Y:S01]  /*3f10*/  HMMA.16816.F32 R84, R4, R12, R84 ;  /* 0x0000000c0454723c */ /* 0x000fe20000001854 */
[----:B------:R-:W-:Y:S01]  /*3f20*/  FADD.FTZ R42, R42, R49 ;  /* 0x000000312a2a7221 */ /* 0x000fe20000010000 */
[----:B------:R-:W3:Y:S01]  /*3f30*/  MUFU.EX2 R62, R62 ;  /* 0x0000003e003e7308 */ /* 0x000ee20000000800 */
[----:B------:R-:W-:-:S05]  /*3f40*/  FADD.FTZ R40, R40, R43 ;  /* 0x0000002b28287221 */ /* 0x000fca0000010000 */
[C---:B------:R-:W-:Y:S01]  /*3f50*/  HMMA.16816.F32 R88, R4.reuse, R14, R88 ;  /* 0x0000000e0458723c */ /* 0x040fe20000001858 */
[----:B------:R-:W1:Y:S01]  /*3f60*/  LDSM.16.MT88.4 R12, [R220+0x4900] ;  /* 0x00490000dc0c783b */ /* 0x000e620000004200 */
[----:B------:R-:W-:Y:S06]  /*3f70*/  MUFU.EX2 R64, R64 ;  /* 0x0000004000407308 */ /* 0x000fec0000000800 */
[C---:B------:R-:W-:Y:S02]  /*3f80*/  HMMA.16816.F32 R92, R4.reuse, R8, R92 ;  /* 0x00000008045c723c */ /* 0x040fe4000000185c */
[----:B------:R-:W1:Y:S06]  /*3f90*/  MUFU.EX2 R151, R151 ;  /* 0x0000009700977308 */ /* 0x000e6c0000000800 */
[C---:B------:R-:W-:Y:S01]  /*3fa0*/  HMMA.16816.F32 R96, R4.reuse, R10, R96 ;  /* 0x0000000a0460723c */ /* 0x040fe20000001860 */
[----:B------:R-:W1:Y:S01]  /*3fb0*/  LDSM.16.MT88.4 R8, [R220+0x1100] ;  /* 0x00110000dc08783b */ /* 0x000e620000004200 */
[----:B------:R-:W-:Y:S06]  /*3fc0*/  MUFU.EX2 R66, R66 ;  /* 0x0000004200427308 */ /* 0x000fec0000000800 */
[C---:B--2---:R-:W-:Y:S02]  /*3fd0*/  HMMA.16816.F32 R128, R4.reuse, R24, R128 ;  /* 0x000000180480723c */ /* 0x044fe40000001880 */
[----:B------:R-:W-:Y:S06]  /*3fe0*/  MUFU.EX2 R173, R173 ;  /* 0x000000ad00ad7308 */ /* 0x000fec0000000800 */
[C---:B------:R-:W-:Y:S01]  /*3ff0*/  HMMA.16816.F32 R124, R4.reuse, R26, R124 ;  /* 0x0000001a047c723c */ /* 0x040fe2000000187c */
[----:B------:R-:W-:Y:S01]  /*4000*/  LDSM.16.MT88.4 R24, [R224+0x1100] ;  /* 0x00110000e018783b */ /* 0x000fe20000004200 */
[----:B------:R-:W-:Y:S06]  /*4010*/  MUFU.EX2 R245, R245 ;  /* 0x000000f500f57308 */ /* 0x000fec0000000800 */
[C---:B-----5:R-:W-:Y:S02]  /*4020*/  HMMA.16816.F32 R68, R4.reuse, R20, R68 ;  /* 0x000000140444723c */ /* 0x060fe40000001844 */
[----:B------:R-:W-:Y:S06]  /*4030*/  MUFU.EX2 R241, R241 ;  /* 0x000000f100f17308 */ /* 0x000fec0000000800 */
[C---:B------:R-:W-:Y:S01]  /*4040*/  HMMA.16816.F32 R72, R4.reuse, R22, R72 ;  /* 0x000000160448723c */ /* 0x040fe20000001848 */
[----:B------:R-:W-:Y:S01]  /*4050*/  LDSM.16.MT88.4 R20, [R222+0x1100] ;  /* 0x00110000de14783b */ /* 0x000fe20000004200 */
[----:B------:R-:W-:Y:S06]  /*4060*/  MUFU.EX2 R146, R146 ;  /* 0x0000009200927308 */ /* 0x000fec0000000800 */
[C---:B------:R-:W-:Y:S02]  /*4070*/  HMMA.16816.F32 R76, R4.reuse, R16, R76 ;  /* 0x00000010044c723c */ /* 0x040fe4000000184c */
[----:B------:R-:W-:Y:S06]  /*4080*/  MUFU.EX2 R237, R237 ;  /* 0x000000ed00ed7308 */ /* 0x000fec0000000800 */
[C---:B------:R-:W-:Y:S01]  /*4090*/  HMMA.16816.F32 R80, R4.reuse, R18, R80 ;  /* 0x000000120450723c */ /* 0x040fe20000001850 */
[----:B------:R-:W2:Y:S01]  /*40a0*/  LDSM.16.MT88.4 R16, [R221+0x1100] ;  /* 0x00110000dd10783b */ /* 0x000ea20000004200 */
[----:B------:R-:W-:Y:S06]  /*40b0*/  MUFU.EX2 R148, R148 ;  /* 0x0000009400947308 */ /* 0x000fec0000000800 */
[C---:B------:R-:W-:Y:S02]  /*40c0*/  HMMA.16816.F32 R100, R4.reuse, R32, R100 ;  /* 0x000000200464723c */ /* 0x040fe40000001864 */
[----:B------:R-:W-:Y:S06]  /*40d0*/  MUFU.EX2 R175, R175 ;  /* 0x000000af00af7308 */ /* 0x000fec0000000800 */
[C---:B------:R-:W-:Y:S01]  /*40e0*/  HMMA.16816.F32 R104, R4.reuse, R34, R104 ;  /* 0x000000220468723c */ /* 0x040fe20000001868 */
[----:B------:R-:W-:Y:S01]  /*40f0*/  LDSM.16.MT88.4 R32, [R222+0x5100] ;  /* 0x00510000de20783b */ /* 0x000fe20000004200 */
[----:B------:R-:W-:Y:S06]  /*4100*/  MUFU.EX2 R150, R150 ;  /* 0x0000009600967308 */ /* 0x000fec0000000800 */
[C---:B----4-:R-:W-:Y:S02]  /*4110*/  HMMA.16816.F32 R120, R4.reuse, R28, R120 ;  /* 0x0000001c0478723c */ /* 0x050fe40000001878 */
[----:B------:R-:W-:Y:S06]  /*4120*/  MUFU.EX2 R163, R163 ;  /* 0x000000a300a37308 */ /* 0x000fec0000000800 */
[C---:B------:R-:W-:Y:S01]  /*4130*/  HMMA.16816.F32 R108, R4.reuse, R30, R108 ;  /* 0x0000001e046c723c */ /* 0x040fe2000000186c */
[----:B------:R-:W-:Y:S01]  /*4140*/  LDSM.16.MT88.4 R28, [R221+0x5100] ;  /* 0x00510000dd1c783b */ /* 0x000fe20000004200 */
[----:B------:R-:W-:Y:S06]  /*4150*/  MUFU.EX2 R152, R152 ;  /* 0x0000009800987308 */ /* 0x000fec0000000800 */
[C---:B-1----:R-:W-:Y:S02]  /*4160*/  HMMA.16816.F32 R116, R4.reuse, R12, R116 ;  /* 0x0000000c0474723c */ /* 0x042fe40000001874 */
[----:B------:R-:W-:Y:S06]  /*4170*/  MUFU.EX2 R159, R159 ;  /* 0x0000009f009f7308 */ /* 0x000fec0000000800 */
[----:B------:R-:W-:Y:S01]  /*4180*/  HMMA.16816.F32 R112, R4, R14, R112 ;  /* 0x0000000e0470723c */ /* 0x000fe20000001870 */
[----:B------:R-:W1:Y:S01]  /*4190*/  LDSM.16.MT88.4 R12, [R224+0x5100] ;  /* 0x00510000e00c783b */ /* 0x000e620000004200 */
[----:B------:R-:W-:Y:S05]  /*41a0*/  MUFU.EX2 R154, R154 ;  /* 0x0000009a009a7308 */ /* 0x000fea0000000800 */
[----:B------:R-:W-:Y:S01]  /*41b0*/  F2FP.PACK_AB R4, R38, R45 ;  /* 0x0000002d2604723e */ /* 0x000fe200000000ff */
[----:B------:R-:W-:Y:S01]  /*41c0*/  FADD.FTZ R45, R45, R42 ;  /* 0x0000002a2d2d7221 */ /* 0x000fe20000010000 */
[----:B------:R-:W-:Y:S01]  /*41d0*/  F2FP.PACK_AB R6, R2, R41 ;  /* 0x000000290206723e */ /* 0x000fe200000000ff */
[----:B------:R-:W-:Y:S01]  /*41e0*/  MUFU.EX2 R155, R155 ;  /* 0x0000009b009b7308 */ /* 0x000fe20000000800 */
[----:B------:R-:W-:Y:S01]  /*41f0*/  F2FP.PACK_AB R5, R36, R39 ;  /* 0x000000272405723e */ /* 0x000fe200000000ff */
[----:B------:R-:W-:Y:S01]  /*4200*/  FADD.FTZ R39, R39, R40 ;  /* 0x0000002827277221 */ /* 0x000fe20000010000 */
[----:B------:R-:W-:Y:S01]  /*4210*/  F2FP.PACK_AB R7, R0, R37 ;  /* 0x000000250007723e */ /* 0x000fe200000000ff */
[----:B------:R-:W-:-:S02]  /*4220*/  FADD.FTZ R38, R38, R45 ;  /* 0x0000002d26267221 */ /* 0x000fc40000010000 */
[----:B------:R-:W-:Y:S02]  /*4230*/  FADD.FTZ R36, R36, R39 ;  /* 0x0000002724247221 */ /* 0x000fe40000010000 */
[----:B------:R-:W-:Y:S01]  /*4240*/  MUFU.EX2 R153, R153 ;  /* 0x0000009900997308 */ /* 0x000fe20000000800 */
[----:B------:R-:W-:Y:S01]  /*4250*/  FADD.FTZ R41, R41, R38 ;  /* 0x0000002629297221 */ /* 0x000fe20000010000 */
[----:B------:R-:W-:Y:S03]  /*4260*/  HMMA.16816.F32 R84, R4, R8, R84 ;  /* 0x000000080454723c */ /* 0x000fe60000001854 */
[----:B------:R-:W-:-:S03]  /*4270*/  FADD.FTZ R41, R2, R41 ;  /* 0x0000002902297221 */ /* 0x000fc60000010000 */
[----:B------:R-:W-:Y:S02]  /*4280*/  MUFU.EX2 R156, R156 ;  /* 0x0000009c009c7308 */ /* 0x000fe40000000800 */
        /* <DEDUP_REMOVED lines=8> */
[C---:B------:R-:W-:Y:S01]  /*4310*/  HMMA.16816.F32 R100, R4.reuse, R32, R100 ;  /* 0x000000200464723c */ /* 0x040fe20000001864 */
[----:B------:R5:W-:Y:S06]  /*4320*/  MUFU.EX2 R32, R144 ;  /* 0x0000009000207308 */ /* 0x000bec0000000800 */
[----:B------:R-:W-:Y:S01]  /*4330*/  FFMA.FTZ R33, R138, c[0x0][0x2d0], -R56 ;  /* 0x0000b4008a217a23 */ /* 0x000fe20000010838 */
[----:B----4-:R-:W-:Y:S01]  /*4340*/  HMMA.16816.F32 R116, R4, R8, R116 ;  /* 0x000000080474723c */ /* 0x010fe20000001874 */
[----:B------:R-:W-:-:S04]  /*4350*/  FFMA.FTZ R138, R247, c[0x0][0x2d0], -R58 ;  /* 0x0000b400f78a7a23 */ /* 0x000fc8000001083a */
[----:B------:R-:W4:Y:S03]  /*4360*/  MUFU.EX2 R33, R33 ;  /* 0x0000002100217308 */ /* 0x000f260000000800 */
[C---:B------:R-:W-:Y:S01]  /*4370*/  HMMA.16816.F32 R112, R4.reuse, R10, R112 ;  /* 0x0000000a0470723c */ /* 0x040fe20000001870 */
[----:B------:R-:W1:Y:S01]  /*4380*/  LDSM.16.MT88.4 R8, [R224+0x5900] ;  /* 0x00590000e008783b */ /* 0x000e620000004200 */
[--C-:B-----5:R-:W-:Y:S02]  /*4390*/  FFMA.FTZ R144, R243, c[0x0][0x2d0], -R58.reuse ;  /* 0x0000b400f3907a23 */ /* 0x120fe4000001083a */
[--C-:B------:R-:W-:Y:S01]  /*43a0*/  FFMA.FTZ R243, R133, c[0x0][0x2d0], -R58.reuse ;  /* 0x0000b40085f37a23 */ /* 0x100fe2000001083a */
[----:B------:R-:W-:Y:S03]  /*43b0*/  MUFU.EX2 R138, R138 ;  /* 0x0000008a008a7308 */ /* 0x000fe60000000800 */
[C---:B------:R-:W-:Y:S05]  /*43c0*/  HMMA.16816.F32 R68, R4.reuse, R20, R68 ;  /* 0x000000140444723c */ /* 0x040fea0000001844 */
[----:B------:R-:W-:Y:S03]  /*43d0*/  MUFU.EX2 R144, R144 ;  /* 0x0000009000907308 */ /* 0x000fe60000000800 */
[C---:B------:R-:W-:Y:S01]  /*43e0*/  HMMA.16816.F32 R72, R4.reuse, R22, R72 ;  /* 0x000000160448723c */ /* 0x040fe20000001848 */
[----:B------:R-:W5:Y:S04]  /*43f0*/  LDSM.16.MT88.4 R20, [R222+0x1900] ;  /* 0x00190000de14783b */ /* 0x000f680000004200 */
[----:B------:R-:W-:Y:S03]  /*4400*/  MUFU.EX2 R243, R243 ;  /* 0x000000f300f37308 */ /* 0x000fe60000000800 */
[C---:B------:R-:W-:Y:S08]  /*4410*/  HMMA.16816.F32 R128, R4.reuse, R24, R128 ;  /* 0x000000180480723c */ /* 0x040ff00000001880 */
[C---:B------:R-:W-:Y:S01]  /*4420*/  HMMA.16816.F32 R124, R4.reuse, R26, R124 ;  /* 0x0000001a047c723c */ /* 0x040fe2000000187c */
[----:B------:R-:W1:Y:S07]  /*4430*/  LDSM.16.MT88.4 R24, [R224+0x1900] ;  /* 0x00190000e018783b */ /* 0x000e6e0000004200 */
[C---:B------:R-:W-:Y:S07]  /*4440*/  HMMA.16816.F32 R104, R4.reuse, R34, R104 ;  /* 0x000000220468723c */ /* 0x040fee0000001868 */
[--C-:B------:R-:W-:Y:S01]  /*4450*/  FFMA.FTZ R34, R136, c[0x0][0x2d0], -R58.reuse ;  /* 0x0000b40088227a23 */ /* 0x100fe2000001083a */
[----:B------:R-:W-:Y:S01]  /*4460*/  HMMA.16816.F32 R120, R4, R28, R120 ;  /* 0x0000001c0478723c */ /* 0x000fe20000001878 */
[----:B------:R-:W-:-:S02]  /*4470*/  FFMA.FTZ R35, R167, c[0x0][0x2d0], -R58 ;  /* 0x0000b400a7237a23 */ /* 0x000fc4000001083a */
[----:B------:R-:W-:Y:S02]  /*4480*/  FFMA.FTZ R167, R134, c[0x0][0x2d0], -R58 ;  /* 0x0000b40086a77a23 */ /* 0x000fe4000001083a */
[--C-:B------:R-:W-:Y:S01]  /*4490*/  FFMA.FTZ R136, R193, c[0x0][0x2d0], -R56.reuse ;  /* 0x0000b400c1887a23 */ /* 0x100fe20000010838 */
[----:B------:R-:W-:Y:S01]  /*44a0*/  MUFU.EX2 R34, R34 ;  /* 0x0000002200227308 */ /* 0x000fe20000000800 */
[--C-:B------:R-:W-:Y:S01]  /*44b0*/  FFMA.FTZ R134, R251, c[0x0][0x2d0], -R56.reuse ;  /* 0x0000b400fb867a23 */ /* 0x100fe20000010838 */
[----:B------:R-:W-:Y:S01]  /*44c0*/  HMMA.16816.F32 R108, R4, R30, R108 ;  /* 0x0000001e046c723c */ /* 0x000fe2000000186c */
[----:B------:R-:W-:Y:S01]  /*44d0*/  LDSM.16.MT88.4 R28, [R221+0x5900] ;  /* 0x00590000dd1c783b */ /* 0x000fe20000004200 */
[----:B------:R-:W-:-:S04]  /*44e0*/  FFMA.FTZ R193, R249, c[0x0][0x2d0], -R56 ;  /* 0x0000b400f9c17a23 */ /* 0x000fc80000010838 */
[----:B------:R-:W1:Y:S01]  /*44f0*/  MUFU.EX2 R35, R35 ;  /* 0x0000002300237308 */ /* 0x000e620000000800 */
[----:B------:R-:W-:Y:S01]  /*4500*/  F2FP.PACK_AB R4, R145, R60 ;  /* 0x0000003c9104723e */ /* 0x000fe200000000ff */
[----:B------:R-:W-:Y:S01]  /*4510*/  FADD.FTZ R60, R60, R41 ;  /* 0x000000293c3c7221 */ /* 0x000fe20000010000 */
[----:B---3--:R-:W-:Y:S02]  /*4520*/  F2FP.PACK_AB R6, R62, R147 ;  /* 0x000000933e06723e */ /* 0x008fe400000000ff */
[----:B------:R-:W-:Y:S01]  /*4530*/  F2FP.PACK_AB R5, R151, R64 ;  /* 0x000000409705723e */ /* 0x000fe200000000ff */
[----:B------:R-:W-:Y:S01]  /*4540*/  FADD.FTZ R60, R145, R60 ;  /* 0x0000003c913c7221 */ /* 0x000fe20000010000 */
[----:B----4-:R-:W-:Y:S01]  /*4550*/  F2FP.PACK_AB R7, R33, R32 ;  /* 0x000000202107723e */ /* 0x010fe200000000ff */
[----:B------:R-:W3:Y:S02]  /*4560*/  MUFU.EX2 R167, R167 ;  /* 0x000000a700a77308 */ /* 0x000ee40000000800 */
[----:B------:R-:W-:-:S04]  /*4570*/  FADD.FTZ R147, R147, R60 ;  /* 0x0000003c93937221 */ /* 0x000fc80000010000 */
[C---:B--2---:R-:W-:Y:S01]  /*4580*/  HMMA.16816.F32 R76, R4.reuse, R16, R76 ;  /* 0x00000010044c723c */ /* 0x044fe2000000184c */
[----:B------:R-:W-:Y:S01]  /*4590*/  FADD.FTZ R147, R62, R147 ;  /* 0x000000933e937221 */ /* 0x000fe20000010000 */
[----:B------:R-:W2:Y:S06]  /*45a0*/  MUFU.EX2 R134, R134 ;  /* 0x0000008600867308 */ /* 0x000eac0000000800 */
[C---:B------:R-:W-:Y:S01]  /*45b0*/  HMMA.16816.F32 R80, R4.reuse, R18, R80 ;  /* 0x000000120450723c */ /* 0x040fe20000001850 */
[----:B------:R-:W4:Y:S01]  /*45c0*/  LDSM.16.MT88.4 R16, [R222+0x5900] ;  /* 0x00590000de10783b */ /* 0x000f220000004200 */
[----:B------:R-:W-:Y:S06]  /*45d0*/  MUFU.EX2 R136, R136 ;  /* 0x0000008800887308 */ /* 0x000fec0000000800 */
[C---:B-1----:R-:W-:Y:S02]  /*45e0*/  HMMA.16816.F32 R84, R4.reuse, R12, R84 ;  /* 0x0000000c0454723c */ /* 0x042fe40000001854 */
[----:B------:R-:W1:Y:S06]  /*45f0*/  MUFU.EX2 R193, R193 ;  /* 0x000000c100c17308 */ /* 0x000e6c0000000800 */
[C---:B------:R-:W-:Y:S01]  /*4600*/  HMMA.16816.F32 R88, R4.reuse, R14, R88 ;  /* 0x0000000e0458723c */ /* 0x040fe20000001858 */
[----:B------:R-:W1:Y:S07]  /*4610*/  LDSM.16.MT88.4 R12, [R220+0x5900] ;  /* 0x00590000dc0c783b */ /* 0x000e6e0000004200 */
[C---:B------:R-:W-:Y:S08]  /*4620*/  HMMA.16816.F32 R92, R4.reuse, R8, R92 ;  /* 0x00000008045c723c */ /* 0x040ff0000000185c */
[C---:B------:R-:W-:Y:S01]  /*4630*/  HMMA.16816.F32 R96, R4.reuse, R10, R96 ;  /* 0x0000000a0460723c */ /* 0x040fe20000001860 */
[----:B------:R-:W1:Y:S07]  /*4640*/  LDSM.16.MT88.4 R8, [R222+0x2100] ;  /* 0x00210000de08783b */ /* 0x000e6e0000004200 */
[C---:B-----5:R-:W-:Y:S08]  /*4650*/  HMMA.16816.F32 R68, R4.reuse, R20, R68 ;  /* 0x000000140444723c */ /* 0x060ff00000001844 */
[C---:B------:R-:W-:Y:S01]  /*4660*/  HMMA.16816.F32 R72, R4.reuse, R22, R72 ;  /* 0x000000160448723c */ /* 0x040fe20000001848 */
[----:B------:R-:W5:Y:S07]  /*4670*/  LDSM.16.MT88.4 R20, [R221+0x2100] ;  /* 0x00210000dd14783b */ /* 0x000f6e0000004200 */
[C---:B------:R-:W-:Y:S08]  /*4680*/  HMMA.16816.F32 R128, R4.reuse, R24, R128 ;  /* 0x000000180480723c */ /* 0x040ff00000001880 */
[C---:B------:R-:W-:Y:S01]  /*4690*/  HMMA.16816.F32 R124, R4.reuse, R26, R124 ;  /* 0x0000001a047c723c */ /* 0x040fe2000000187c */
[----:B------:R-:W-:Y:S07]  /*46a0*/  LDSM.16.MT88.4 R24, [R224+0x2100] ;  /* 0x00210000e018783b */ /* 0x000fee0000004200 */
[C---:B----4-:R-:W-:Y:S08]  /*46b0*/  HMMA.16816.F32 R100, R4.reuse, R16, R100 ;  /* 0x000000100464723c */ /* 0x050ff00000001864 */
[C---:B------:R-:W-:Y:S01]  /*46c0*/  HMMA.16816.F32 R104, R4.reuse, R18, R104 ;  /* 0x000000120468723c */ /* 0x040fe20000001868 */
[----:B------:R-:W4:Y:S07]  /*46d0*/  LDSM.16.MT88.4 R16, [R220+0x2100] ;  /* 0x00210000dc10783b */ /* 0x000f2e0000004200 */
[C---:B------:R-:W-:Y:S08]  /*46e0*/  HMMA.16816.F32 R120, R4.reuse, R28, R120 ;  /* 0x0000001c0478723c */ /* 0x040ff00000001878 */
[C---:B------:R-:W-:Y:S01]  /*46f0*/  HMMA.16816.F32 R108, R4.reuse, R30, R108 ;  /* 0x0000001e046c723c */ /* 0x040fe2000000186c */
[----:B------:R-:W-:Y:S07]  /*4700*/  LDSM.16.MT88.4 R28, [R221+0x6100] ;  /* 0x00610000dd1c783b */ /* 0x000fee0000004200 */
[C---:B-1----:R-:W-:Y:S08]  /*4710*/  HMMA.16816.F32 R116, R4.reuse, R12, R116 ;  /* 0x0000000c0474723c */ /* 0x042ff00000001874 */
[----:B------:R-:W-:Y:S01]  /*4720*/  HMMA.16816.F32 R112, R4, R14, R112 ;  /* 0x0000000e0470723c */ /* 0x000fe20000001870 */
[----:B------:R-:W1:Y:S06]  /*4730*/  LDSM.16.MT88.4 R12, [R224+0x6100] ;  /* 0x00610000e00c783b */ /* 0x000e6c0000004200 */
[----:B------:R-:W-:Y:S01]  /*4740*/  F2FP.PACK_AB R4, R35, R34 ;  /* 0x000000222304723e */ /* 0x000fe200000000ff */
[----:B------:R-:W-:Y:S01]  /*4750*/  FADD.FTZ R34, R34, R147 ;  /* 0x0000009322227221 */ /* 0x000fe20000010000 */
[----:B---3--:R-:W-:-:S02]  /*4760*/  F2FP.PACK_AB R6, R66, R167 ;  /* 0x000000a74206723e */ /* 0x008fc400000000ff */
[----:B--2---:R-:W-:Y:S01]  /*4770*/  F2FP.PACK_AB R5, R173, R134 ;  /* 0x00000086ad05723e */ /* 0x004fe200000000ff */
[----:B------:R-:W-:Y:S01]  /*4780*/  FADD.FTZ R34, R35, R34 ;  /* 0x0000002223227221 */ /* 0x000fe20000010000 */
[----:B------:R-:W-:-:S03]  /*4790*/  F2FP.PACK_AB R7, R193, R136 ;  /* 0x00000088c107723e */ /* 0x000fc600000000ff */
[----:B------:R-:W-:-:S04]  /*47a0*/  FADD.FTZ R167, R167, R34 ;  /* 0x00000022a7a77221 */ /* 0x000fc80000010000 */
[----:B------:R-:W-:Y:S01]  /*47b0*/  HMMA.16816.F32 R68, R4, R8, R68 ;  /* 0x000000080444723c */ /* 0x000fe20000001844 */
[----:B------:R-:W-:-:S07]  /*47c0*/  FADD.FTZ R167, R66, R167 ;  /* 0x000000a742a77221 */ /* 0x000fce0000010000 */
[C---:B------:R-:W-:Y:S01]  /*47d0*/  HMMA.16816.F32 R72, R4.reuse, R10, R72 ;  /* 0x0000000a0448723c */ /* 0x040fe20000001848 */
[----:B------:R-:W2:Y:S07]  /*47e0*/  LDSM.16.MT88.4 R8, [R222+0x6100] ;  /* 0x00610000de08783b */ /* 0x000eae0000004200 */
[C---:B-----5:R-:W-:Y:S08]  /*47f0*/  HMMA.16816.F32 R76, R4.reuse, R20, R76 ;  /* 0x00000014044c723c */ /* 0x060ff0000000184c */
[C---:B------:R-:W-:Y:S01]  /*4800*/  HMMA.16816.F32 R80, R4.reuse, R22, R80 ;  /* 0x000000160450723c */ /* 0x040fe20000001850 */
[----:B------:R-:W3:Y:S07]  /*4810*/  LDSM.16.MT88.4 R20, [R220+0x6100] ;  /* 0x00610000dc14783b */ /* 0x000eee0000004200 */
[C---:B----4-:R-:W-:Y:S08]  /*4820*/  HMMA.16816.F32 R84, R4.reuse, R16, R84 ;  /* 0x000000100454723c */ /* 0x050ff00000001854 */
[C---:B------:R-:W-:Y:S01]  /*4830*/  HMMA.16816.F32 R88, R4.reuse, R18, R88 ;  /* 0x000000120458723c */ /* 0x040fe20000001858 */
[----:B------:R-:W4:Y:S07]  /*4840*/  LDSM.16.MT88.4 R16, [R224+0x2900] ;  /* 0x00290000e010783b */ /* 0x000f2e0000004200 */
[C---:B-1----:R-:W-:Y:S08]  /*4850*/  HMMA.16816.F32 R92, R4.reuse, R12, R92 ;  /* 0x0000000c045c723c */ /* 0x042ff0000000185c */
[C---:B------:R-:W-:Y:S01]  /*4860*/  HMMA.16816.F32 R96, R4.reuse, R14, R96 ;  /* 0x0000000e0460723c */ /* 0x040fe20000001860 */
[----:B------:R-:W1:Y:S07]  /*4870*/  LDSM.16.MT88.4 R12, [R221+0x2900] ;  /* 0x00290000dd0c783b */ /* 0x000e6e0000004200 */
[C---:B--2---:R-:W-:Y:S08]  /*4880*/  HMMA.16816.F32 R100, R4.reuse, R8, R100 ;  /* 0x000000080464723c */ /* 0x044ff00000001864 */
[C---:B------:R-:W-:Y:S01]  /*4890*/  HMMA.16816.F32 R104, R4.reuse, R10, R104 ;  /* 0x0000000a0468723c */ /* 0x040fe20000001868 */
[----:B------:R-:W2:Y:S07]  /*48a0*/  LDSM.16.MT88.4 R8, [R220+0x2900] ;  /* 0x00290000dc08783b */ /* 0x000eae0000004200 */
[C---:B------:R-:W-:Y:S08]  /*48b0*/  HMMA.16816.F32 R128, R4.reuse, R24, R128 ;  /* 0x000000180480723c */ /* 0x040ff00000001880 */
[C---:B------:R-:W-:Y:S01]  /*48c0*/  HMMA.16816.F32 R124, R4.reuse, R26, R124 ;  /* 0x0000001a047c723c */ /* 0x040fe2000000187c */
[----:B------:R-:W-:Y:S07]  /*48d0*/  LDSM.16.MT88.4 R24, [R222+0x2900] ;  /* 0x00290000de18783b */ /* 0x000fee0000004200 */
[C---:B------:R-:W-:Y:S08]  /*48e0*/  HMMA.16816.F32 R120, R4.reuse, R28, R120 ;  /* 0x0000001c0478723c */ /* 0x040ff00000001878 */
[C---:B------:R-:W-:Y:S01]  /*48f0*/  HMMA.16816.F32 R108, R4.reuse, R30, R108 ;  /* 0x0000001e046c723c */ /* 0x040fe2000000186c */
[----:B------:R-:W-:Y:S07]  /*4900*/  LDSM.16.MT88.4 R28, [R224+0x3100] ;  /* 0x00310000e01c783b */ /* 0x000fee0000004200 */
[C---:B---3--:R-:W-:Y:S08]  /*4910*/  HMMA.16816.F32 R116, R4.reuse, R20, R116 ;  /* 0x000000140474723c */ /* 0x048ff00000001874 */
[----:B------:R-:W-:Y:S01]  /*4920*/  HMMA.16816.F32 R112, R4, R22, R112 ;  /* 0x000000160470723c */ /* 0x000fe20000001870 */
[----:B------:R-:W3:Y:S06]  /*4930*/  LDSM.16.MT88.4 R20, [R224+0x6900] ;  /* 0x00690000e014783b */ /* 0x000eec0000004200 */
[----:B------:R-:W-:Y:S01]  /*4940*/  F2FP.PACK_AB R4, R245, R138 ;  /* 0x0000008af504723e */ /* 0x000fe200000000ff */
[----:B------:R-:W-:Y:S01]  /*4950*/  FADD.FTZ R138, R138, R167 ;  /* 0x000000a78a8a7221 */ /* 0x000fe20000010000 */
[----:B------:R-:W-:-:S02]  /*4960*/  F2FP.PACK_AB R6, R241, R144 ;  /* 0x00000090f106723e */ /* 0x000fc400000000ff */
[----:B------:R-:W-:Y:S01]  /*4970*/  F2FP.PACK_AB R5, R237, R146 ;  /* 0x00000092ed05723e */ /* 0x000fe200000000ff */
[----:B------:R-:W-:Y:S01]  /*4980*/  FADD.FTZ R245, R245, R138 ;  /* 0x0000008af5f57221 */ /* 0x000fe20000010000 */
[----:B------:R-:W-:-:S03]  /*4990*/  F2FP.PACK_AB R7, R175, R148 ;  /* 0x00000094af07723e */ /* 0x000fc600000000ff */
[----:B------:R-:W-:-:S04]  /*49a0*/  FADD.FTZ R144, R144, R245 ;  /* 0x000000f590907221 */ /* 0x000fc80000010000 */
[----:B----4-:R-:W-:Y:S01]  /*49b0*/  HMMA.16816.F32 R128, R4, R16, R128 ;  /* 0x000000100480723c */ /* 0x010fe20000001880 */
[----:B------:R-:W-:-:S07]  /*49c0*/  FADD.FTZ R241, R241, R144 ;  /* 0x00000090f1f17221 */ /* 0x000fce0000010000 */
        /* <DEDUP_REMOVED lines=8> */
[C---:B---3--:R-:W-:Y:S08]  /*4a50*/  HMMA.16816.F32 R92, R4.reuse, R20, R92 ;  /* 0x00000014045c723c */ /* 0x048ff0000000185c */
[C---:B----4-:R-:W-:Y:S08]  /*4a60*/  HMMA.16816.F32 R100, R4.reuse, R16, R100 ;  /* 0x000000100464723c */ /* 0x050ff00000001864 */
[C---:B------:R-:W-:Y:S01]  /*4a70*/  HMMA.16816.F32 R104, R4.reuse, R18, R104 ;  /* 0x000000120468723c */ /* 0x040fe20000001868 */
[----:B------:R-:W3:Y:S07]  /*4a80*/  LDSM.16.MT88.4 R16, [R220+0x3100] ;  /* 0x00310000dc10783b */ /* 0x000eee0000004200 */
[C---:B-1----:R-:W-:Y:S08]  /*4a90*/  HMMA.16816.F32 R120, R4.reuse, R12, R120 ;  /* 0x0000000c0478723c */ /* 0x042ff00000001878 */
[C---:B------:R-:W-:Y:S01]  /*4aa0*/  HMMA.16816.F32 R108, R4.reuse, R14, R108 ;  /* 0x0000000e046c723c */ /* 0x040fe2000000186c */
[----:B------:R-:W1:Y:S07]  /*4ab0*/  LDSM.16.MT88.4 R12, [R224+0x7100] ;  /* 0x00710000e00c783b */ /* 0x000e6e0000004200 */
[C---:B------:R-:W-:Y:S01]  /*4ac0*/  HMMA.16816.F32 R96, R4.reuse, R22, R96 ;  /* 0x000000160460723c */ /* 0x040fe20000001860 */
[----:B------:R-:W4:Y:S07]  /*4ad0*/  LDSM.16.MT88.4 R20, [R221+0x3100] ;  /* 0x00310000dd14783b */ /* 0x000f2e0000004200 */
[C---:B--2---:R-:W-:Y:S08]  /*4ae0*/  HMMA.16816.F32 R116, R4.reuse, R8, R116 ;  /* 0x000000080474723c */ /* 0x044ff00000001874 */
[C---:B------:R-:W-:Y:S01]  /*4af0*/  HMMA.16816.F32 R112, R4.reuse, R10, R112 ;  /* 0x0000000a0470723c */ /* 0x040fe20000001870 */
[----:B------:R-:W2:Y:S07]  /*4b00*/  LDSM.16.MT88.4 R8, [R222+0x7100] ;  /* 0x00710000de08783b */ /* 0x000eae0000004200 */
[C---:B------:R-:W-:Y:S08]  /*4b10*/  HMMA.16816.F32 R68, R4.reuse, R24, R68 ;  /* 0x000000180444723c */ /* 0x040ff00000001844 */
[----:B------:R-:W-:Y:S01]  /*4b20*/  HMMA.16816.F32 R72, R4, R26, R72 ;  /* 0x0000001a0448723c */ /* 0x000fe20000001848 */
[----:B------:R-:W5:Y:S06]  /*4b30*/  LDSM.16.MT88.4 R24, [R222+0x3100] ;  /* 0x00310000de18783b */ /* 0x000f6c0000004200 */
[----:B------:R-:W-:Y:S01]  /*4b40*/  F2FP.PACK_AB R4, R163, R150 ;  /* 0x00000096a304723e */ /* 0x000fe200000000ff */
[----:B------:R-:W-:Y:S01]  /*4b50*/  FADD.FTZ R150, R150, R241 ;  /* 0x000000f196967221 */ /* 0x000fe20000010000 */
[----:B------:R-:W-:-:S02]  /*4b60*/  F2FP.PACK_AB R6, R159, R152 ;  /* 0x000000989f06723e */ /* 0x000fc400000000ff */
[----:B------:R-:W-:Y:S01]  /*4b70*/  F2FP.PACK_AB R5, R155, R154 ;  /* 0x0000009a9b05723e */ /* 0x000fe200000000ff */
[----:B------:R-:W-:Y:S01]  /*4b80*/  FADD.FTZ R163, R163, R150 ;  /* 0x00000096a3a37221 */ /* 0x000fe20000010000 */
[----:B------:R-:W-:-:S03]  /*4b90*/  F2FP.PACK_AB R7, R156, R153 ;  /* 0x000000999c07723e */ /* 0x000fc600000000ff */
[----:B------:R-:W-:-:S04]  /*4ba0*/  FADD.FTZ R152, R152, R163 ;  /* 0x000000a398987221 */ /* 0x000fc80000010000 */
[----:B---3--:R-:W-:Y:S01]  /*4bb0*/  HMMA.16816.F32 R84, R4, R16, R84 ;  /* 0x000000100454723c */ /* 0x008fe20000001854 */
[----:B------:R-:W-:-:S07]  /*4bc0*/  FADD.FTZ R159, R159, R152 ;  /* 0x000000989f9f7221 */ /* 0x000fce0000010000 */
[C---:B------:R-:W-:Y:S01]  /*4bd0*/  HMMA.16816.F32 R88, R4.reuse, R18, R88 ;  /* 0x000000120458723c */ /* 0x040fe20000001858 */
[----:B------:R-:W3:Y:S07]  /*4be0*/  LDSM.16.MT88.4 R16, [R221+0x7100] ;  /* 0x00710000dd10783b */ /* 0x000eee0000004200 */
[C---:B-1----:R-:W-:Y:S08]  /*4bf0*/  HMMA.16816.F32 R92, R4.reuse, R12, R92 ;  /* 0x0000000c045c723c */ /* 0x042ff0000000185c */
[C---:B------:R-:W-:Y:S01]  /*4c00*/  HMMA.16816.F32 R96, R4.reuse, R14, R96 ;  /* 0x0000000e0460723c */ /* 0x040fe20000001860 */
[----:B------:R-:W1:Y:S07]  /*4c10*/  LDSM.16.MT88.4 R12, [R220+0x7100] ;  /* 0x00710000dc0c783b */ /* 0x000e6e0000004200 */
[C---:B----4-:R-:W-:Y:S08]  /*4c20*/  HMMA.16816.F32 R76, R4.reuse, R20, R76 ;  /* 0x00000014044c723c */ /* 0x050ff0000000184c */
[C---:B------:R-:W-:Y:S01]  /*4c30*/  HMMA.16816.F32 R80, R4.reuse, R22, R80 ;  /* 0x000000160450723c */ /* 0x040fe20000001850 */
[----:B------:R-:W4:Y:S07]  /*4c40*/  LDSM.16.MT88.4 R20, [R224+0x3900] ;  /* 0x00390000e014783b */ /* 0x000f2e0000004200 */
[C---:B--2---:R-:W-:Y:S08]  /*4c50*/  HMMA.16816.F32 R100, R4.reuse, R8, R100 ;  /* 0x000000080464723c */ /* 0x044ff00000001864 */
[C---:B------:R-:W-:Y:S01]  /*4c60*/  HMMA.16816.F32 R104, R4.reuse, R10, R104 ;  /* 0x0000000a0468723c */ /* 0x040fe20000001868 */
[----:B------:R-:W2:Y:S07]  /*4c70*/  LDSM.16.MT88.4 R8, [R222+0x3900] ;  /* 0x00390000de08783b */ /* 0x000eae0000004200 */
[C---:B------:R-:W-:Y:S07]  /*4c80*/  HMMA.16816.F32 R128, R4.reuse, R28, R128 ;  /* 0x0000001c0480723c */ /* 0x040fee0000001880 */
[--C-:B------:R-:W-:Y:S01]  /*4c90*/  FFMA.FTZ R28, R65, c[0x0][0x2d0], -R56.reuse ;  /* 0x0000b400411c7a23 */ /* 0x100fe20000010838 */
[----:B------:R-:W-:Y:S01]  /*4ca0*/  HMMA.16816.F32 R124, R4, R30, R124 ;  /* 0x0000001e047c723c */ /* 0x000fe2000000187c */
[----:B------:R-:W-:-:S04]  /*4cb0*/  FFMA.FTZ R29, R63, c[0x0][0x2d0], -R56 ;  /* 0x0000b4003f1d7a23 */ /* 0x000fc80000010838 */
[----:B------:R-:W-:Y:S02]  /*4cc0*/  MUFU.EX2 R28, R28 ;  /* 0x0000001c001c7308 */ /* 0x000fe40000000800 */
[----:B------:R-:W-:Y:S01]  /*4cd0*/  FFMA.FTZ R30, R61, c[0x0][0x2d0], -R56 ;  /* 0x0000b4003d1e7a23 */ /* 0x000fe20000010838 */
[C---:B-----5:R-:W-:Y:S05]  /*4ce0*/  HMMA.16816.F32 R68, R4.reuse, R24, R68 ;  /* 0x000000180444723c */ /* 0x060fea0000001844 */
[----:B------:R-:W-:Y:S02]  /*4cf0*/  MUFU.EX2 R29, R29 ;  /* 0x0000001d001d7308 */ /* 0x000fe40000000800 */
[--C-:B------:R-:W-:Y:S01]  /*4d00*/  FFMA.FTZ R24, R139, c[0x0][0x2d0], -R58.reuse ;  /* 0x0000b4008b187a23 */ /* 0x100fe2000001083a */
[----:B------:R-:W-:Y:S01]  /*4d10*/  HMMA.16816.F32 R72, R4, R26, R72 ;  /* 0x0000001a0448723c */ /* 0x000fe20000001848 */
[----:B------:R-:W-:-:S04]  /*4d20*/  FFMA.FTZ R25, R137, c[0x0][0x2d0], -R58 ;  /* 0x0000b40089197a23 */ /* 0x000fc8000001083a */
[----:B------:R-:W-:Y:S02]  /*4d30*/  MUFU.EX2 R24, R24 ;  /* 0x0000001800187308 */ /* 0x000fe40000000800 */
[----:B------:R-:W-:Y:S01]  /*4d40*/  FFMA.FTZ R26, R135, c[0x0][0x2d0], -R58 ;  /* 0x0000b400871a7a23 */ /* 0x000fe2000001083a */
[----:B---3--:R-:W-:Y:S01]  /*4d50*/  HMMA.16816.F32 R120, R4, R16, R120 ;  /* 0x000000100478723c */ /* 0x008fe20000001878 */
[----:B------:R-:W-:-:S04]  /*4d60*/  FFMA.FTZ R27, R67, c[0x0][0x2d0], -R56 ;  /* 0x0000b400431b7a23 */ /* 0x000fc80000010838 */
[----:B------:R-:W3:Y:S03]  /*4d70*/  MUFU.EX2 R25, R25 ;  /* 0x0000001900197308 */ /* 0x000ee60000000800 */
[C---:B------:R-:W-:Y:S01]  /*4d80*/  HMMA.16816.F32 R108, R4.reuse, R18, R108 ;  /* 0x00000012046c723c */ /* 0x040fe2000000186c */
[----:B------:R-:W5:Y:S04]  /*4d90*/  LDSM.16.MT88.4 R16, [R221+0x3900] ;  /* 0x00390000dd10783b */ /* 0x000f680000004200 */
[----:B------:R-:W2:Y:S03]  /*4da0*/  MUFU.EX2 R26, R26 ;  /* 0x0000001a001a7308 */ /* 0x000ea60000000800 */
[C---:B-1----:R-:W-:Y:S05]  /*4db0*/  HMMA.16816.F32 R116, R4.reuse, R12, R116 ;  /* 0x0000000c0474723c */ /* 0x042fea0000001874 */
[----:B------:R-:W1:Y:S03]  /*4dc0*/  MUFU.EX2 R27, R27 ;  /* 0x0000001b001b7308 */ /* 0x000e660000000800 */
[----:B------:R-:W-:Y:S01]  /*4dd0*/  HMMA.16816.F32 R112, R4, R14, R112 ;  /* 0x0000000e0470723c */ /* 0x000fe20000001870 */
[----:B------:R-:W5:Y:S04]  /*4de0*/  LDSM.16.MT88.4 R12, [R220+0x3900] ;  /* 0x00390000dc0c783b */ /* 0x000f680000004200 */
[----:B------:R-:W4:Y:S02]  /*4df0*/  MUFU.EX2 R30, R30 ;  /* 0x0000001e001e7308 */ /* 0x000f240000000800 */
[----:B---3--:R-:W-:Y:S01]  /*4e00*/  F2FP.PACK_AB R4, R25, R24 ;  /* 0x000000181904723e */ /* 0x008fe200000000ff */
[----:B------:R-:W-:Y:S01]  /*4e10*/  FADD.FTZ R24, R24, R159 ;  /* 0x0000009f18187221 */ /* 0x000fe20000010000 */
[----:B--2---:R-:W-:-:S03]  /*4e20*/  F2FP.PACK_AB R6, R243, R26 ;  /* 0x0000001af306723e */ /* 0x004fc600000000ff */
[----:B------:R-:W-:Y:S01]  /*4e30*/  FADD.FTZ R25, R25, R24 ;  /* 0x0000001819197221 */ /* 0x000fe20000010000 */
[----:B-1----:R-:W-:-:S03]  /*4e40*/  F2FP.PACK_AB R5, R28, R27 ;  /* 0x0000001b1c05723e */ /* 0x002fc600000000ff */
[----:B------:R-:W-:-:S04]  /*4e50*/  FADD.FTZ R26, R26, R25 ;  /* 0x000000191a1a7221 */ /* 0x000fc80000010000 */
[----:B------:R-:W-:Y:S01]  /*4e60*/  FADD.FTZ R243, R243, R26 ;  /* 0x0000001af3f37221 */ /* 0x000fe20000010000 */
[----:B----4-:R-:W-:-:S07]  /*4e70*/  F2FP.PACK_AB R7, R30, R29 ;  /* 0x0000001d1e07723e */ /* 0x010fce00000000ff */
[C---:B------:R-:W-:Y:S07]  /*4e80*/  HMMA.16816.F32 R128, R4.reuse, R20, R128 ;  /* 0x000000140480723c */ /* 0x040fee0000001880 */
[----:B------:R-:W-:Y:S01]  /*4e90*/  FADD.FTZ R21, R37, R36 ;  /* 0x0000002425157221 */ /* 0x000fe20000010000 */
[----:B------:R-:W-:Y:S03]  /*4ea0*/  HMMA.16816.F32 R68, R4, R8, R68 ;  /* 0x000000080444723c */ /* 0x000fe60000001844 */
[----:B------:R-:W-:-:S04]  /*4eb0*/  FADD.FTZ R21, R0, R21 ;  /* 0x0000001500157221 */ /* 0x000fc80000010000 */
[----:B------:R-:W-:Y:S01]  /*4ec0*/  FADD.FTZ R64, R64, R21 ;  /* 0x0000001540407221 */ /* 0x000fe20000010000 */
[----:B------:R-:W-:Y:S01]  /*4ed0*/  HMMA.16816.F32 R72, R4, R10, R72 ;  /* 0x0000000a0448723c */ /* 0x000fe20000001848 */
[----:B------:R-:W1:Y:S02]  /*4ee0*/  LDSM.16.MT88.4 R8, [R224+0x7900] ;  /* 0x00790000e008783b */ /* 0x000e640000004200 */
[----:B------:R-:W-:-:S04]  /*4ef0*/  FADD.FTZ R151, R151, R64 ;  /* 0x0000004097977221 */ /* 0x000fc80000010000 */
[----:B------:R-:W-:Y:S01]  /*4f00*/  FADD.FTZ R32, R32, R151 ;  /* 0x0000009720207221 */ /* 0x000fe20000010000 */
[----:B-----5:R-:W-:Y:S03]  /*4f10*/  HMMA.16816.F32 R76, R4, R16, R76 ;  /* 0x00000010044c723c */ /* 0x020fe6000000184c */
[----:B------:R-:W-:-:S04]  /*4f20*/  FADD.FTZ R33, R33, R32 ;  /* 0x0000002021217221 */ /* 0x000fc80000010000 */
[----:B------:R-:W-:Y:S01]  /*4f30*/  FADD.FTZ R134, R134, R33 ;  /* 0x0000002186867221 */ /* 0x000fe20000010000 */
[----:B------:R-:W-:Y:S01]  /*4f40*/  HMMA.16816.F32 R80, R4, R18, R80 ;  /* 0x000000120450723c */ /* 0x000fe20000001850 */
[----:B------:R-:W2:Y:S02]  /*4f50*/  LDSM.16.MT88.4 R16, [R222+0x7900] ;  /* 0x00790000de10783b */ /* 0x000ea40000004200 */
[----:B------:R-:W-:-:S04]  /*4f60*/  FADD.FTZ R173, R173, R134 ;  /* 0x00000086adad7221 */ /* 0x000fc80000010000 */
[----:B------:R-:W-:Y:S01]  /*4f70*/  FADD.FTZ R136, R136, R173 ;  /* 0x000000ad88887221 */ /* 0x000fe20000010000 */
[----:B------:R-:W-:Y:S03]  /*4f80*/  HMMA.16816.F32 R84, R4, R12, R84 ;  /* 0x0000000c0454723c */ /* 0x000fe60000001854 */
[----:B------:R-:W-:-:S04]  /*4f90*/  FADD.FTZ R193, R193, R136 ;  /* 0x00000088c1c17221 */ /* 0x000fc80000010000 */
[----:B------:R-:W-:Y:S01]  /*4fa0*/  FADD.FTZ R146, R146, R193 ;  /* 0x000000c192927221 */ /* 0x000fe20000010000 */
[----:B------:R-:W-:Y:S01]  /*4fb0*/  HMMA.16816.F32 R88, R4, R14, R88 ;  /* 0x0000000e0458723c */ /* 0x000fe20000001858 */
[----:B------:R-:W3:Y:S02]  /*4fc0*/  LDSM.16.MT88.4 R12, [R221+0x7900] ;  /* 0x00790000dd0c783b */ /* 0x000ee40000004200 */
[----:B------:R-:W-:-:S04]  /*4fd0*/  FADD.FTZ R237, R237, R146 ;  /* 0x00000092eded7221 */ /* 0x000fc80000010000 */
[----:B------:R-:W-:Y:S01]  /*4fe0*/  FADD.FTZ R148, R148, R237 ;  /* 0x000000ed94947221 */ /* 0x000fe20000010000 */
[----:B------:R-:W-:Y:S03]  /*4ff0*/  HMMA.16816.F32 R124, R4, R22, R124 ;  /* 0x00000016047c723c */ /* 0x000fe6000000187c */
[----:B------:R-:W-:-:S04]  /*5000*/  FADD.FTZ R175, R175, R148 ;  /* 0x00000094afaf7221 */ /* 0x000fc80000010000 */
[----:B------:R-:W-:Y:S01]  /*5010*/  FADD.FTZ R154, R154, R175 ;  /* 0x000000af9a9a7221 */ /* 0x000fe20000010000 */
[----:B-1----:R-:W-:Y:S03]  /*5020*/  HMMA.16816.F32 R92, R4, R8, R92 ;  /* 0x00000008045c723c */ /* 0x002fe6000000185c */
[----:B------:R-:W-:-:S04]  /*5030*/  FADD.FTZ R154, R155, R154 ;  /* 0x0000009a9b9a7221 */ /* 0x000fc80000010000 */
[----:B------:R-:W-:Y:S01]  /*5040*/  FADD.FTZ R153, R153, R154 ;  /* 0x0000009a99997221 */ /* 0x000fe20000010000 */
[----:B------:R-:W-:Y:S01]  /*5050*/  HMMA.16816.F32 R96, R4, R10, R96 ;  /* 0x0000000a0460723c */ /* 0x000fe20000001860 */
[----:B------:R-:W1:Y:S02]  /*5060*/  LDSM.16.MT88.4 R8, [R220+0x7900] ;  /* 0x00790000dc08783b */ /* 0x000e640000004200 */
[----:B------:R-:W-:-:S04]  /*5070*/  FADD.FTZ R156, R156, R153 ;  /* 0x000000999c9c7221 */ /* 0x000fc80000010000 */
[----:B------:R-:W-:Y:S01]  /*5080*/  FADD.FTZ R27, R27, R156 ;  /* 0x0000009c1b1b7221 */ /* 0x000fe20000010000 */
[----:B--2---:R-:W-:Y:S03]  /*5090*/  HMMA.16816.F32 R100, R4, R16, R100 ;  /* 0x000000100464723c */ /* 0x004fe60000001864 */
[----:B------:R-:W-:-:S04]  /*50a0*/  FADD.FTZ R28, R28, R27 ;  /* 0x0000001b1c1c7221 */ /* 0x000fc80000010000 */
[----:B------:R-:W-:Y:S01]  /*50b0*/  FADD.FTZ R29, R29, R28 ;  /* 0x0000001c1d1d7221 */ /* 0x000fe20000010000 */
[----:B------:R-:W-:Y:S03]  /*50c0*/  HMMA.16816.F32 R104, R4, R18, R104 ;  /* 0x000000120468723c */ /* 0x000fe60000001868 */
[----:B------:R-:W-:-:S05]  /*50d0*/  FADD.FTZ R241, R30, R29 ;  /* 0x0000001d1ef17221 */ /* 0x000fca0000010000 */
[C---:B---3--:R-:W-:Y:S08]  /*50e0*/  HMMA.16816.F32 R120, R4.reuse, R12, R120 ;  /* 0x0000000c0478723c */ /* 0x048ff00000001878 */
[C---:B------:R-:W-:Y:S08]  /*50f0*/  HMMA.16816.F32 R108, R4.reuse, R14, R108 ;  /* 0x0000000e046c723c */ /* 0x040ff0000000186c */
[C---:B-1----:R-:W-:Y:S08]  /*5100*/  HMMA.16816.F32 R116, R4.reuse, R8, R116 ;  /* 0x000000080474723c */ /* 0x042ff00000001874 */
[----:B------:R-:W-:Y:S01]  /*5110*/  HMMA.16816.F32 R112, R4, R10, R112 ;  /* 0x0000000a0470723c */ /* 0x000fe20000001870 */
[----:B------:R-:W-:Y:S07]  /*5120*/  @!P1 BRA `(.L_x_24) ;  /* 0x000034e000009947 */ /* 0x000fee0003800000 */
[----:B------:R-:W-:Y:S01]  /*5130*/  IADD3 R237, P1, R230, 0x40, RZ ;  /* 0x00000040e6ed7810 */ /* 0x000fe20007f3e0ff */
[----:B------:R-:W-:Y:S01]  /*5140*/  IMAD.MOV.U32 R0, RZ, RZ, R3 ;  /* 0x000000ffff007224 */ /* 0x000fe200078e0003 */
[----:B------:R-:W-:Y:S01]  /*5150*/  IADD3 R239, P2, R234, 0x40, RZ ;  /* 0x00000040eaef7810 */ /* 0x000fe20007f5e0ff */
[----:B------:R-:W-:Y:S01]  /*5160*/  IMAD.MOV.U32 R133, RZ, RZ, R132 ;  /* 0x000000ffff857224 */ /* 0x000fe200078e0084 */
[----:B------:R-:W-:Y:S01]  /*5170*/  ULEA.HI.SX32 UR21, UR18, 0xfffffffe, 0x19 ;  /* 0xfffffffe12157891 */ /* 0x000fe2000f8fca3f */
[----:B------:R-:W-:Y:S01]  /*5180*/  IMAD.X R236, RZ, RZ, R233, P1 ;  /* 0x000000ffffec7224 */ /* 0x000fe200008e06e9 */
[----:B------:R-:W-:Y:S01]  /*5190*/  IADD3.X R238, RZ, R229, RZ, P2, !PT ;  /* 0x000000e5ffee7210 */ /* 0x000fe200017fe4ff */
[----:B------:R-:W-:-:S02]  /*51a0*/  ULDC.64 UR6, c[0x0][0x208] ;  /* 0x0000820000067ab9 */ /* 0x000fc40000000a00 */
[----:B------:R-:W-:-:S07]  /*51b0*/  ULDC.64 UR4, c[0x0][0x1e0] ;  /* 0x0000780000047ab9 */ /* 0x000fce0000000a00 */
.L_x_25:
        /* <DEDUP_REMOVED lines=19> */
[----:B------:R-:W-:Y:S01]  /*52f0*/  @UP1 USHF.L.U64.HI UR20, UR4, 0x6, UR5 ;  /* 0x0000000604141899 */ /* 0x000fe20008010205 */
        /* <DEDUP_REMOVED lines=8> */
[----:B------:R-:W-:Y:S01]  /*5380*/  @UP1 UIMAD UR18, UR18, UR4, URZ ;  /* 0x00000004121212a4 */ /* 0x000fe2000f8e023f */
[C---:B------:R-:W-:Y:S02]  /*5390*/  IADD3 R192, P1, R2.reuse, UR9, RZ ;  /* 0x0000000902c07c10 */ /* 0x040fe4000ff3e0ff */
[----:B------:R-:W-:Y:S01]  /*53a0*/  IADD3 R194, P4, R2, UR14, RZ ;  /* 0x0000000e02c27c10 */ /* 0x000fe2000ff9e0ff */
[----:B------:R-:W3:Y:S01]  /*53b0*/  LDSM.16.M88.4 R152, [R226+0x9100] ;  /* 0x00910000e298783b */ /* 0x000ee20000000200 */
[C---:B------:R-:W-:Y:S01]  /*53c0*/  IADD3.X R193, R3.reuse, UR12, RZ, P1, !PT ;  /* 0x0000000c03c17c10 */ /* 0x040fe20008ffe4ff */
[----:B------:R-:W-:Y:S01]  /*53d0*/  @UP1 UIMAD UR18, UR21, UR5, UR18 ;  /* 0x00000005151212a4 */ /* 0x000fe2000f8e0212 */
[----:B------:R-:W-:Y:S02]  /*53e0*/  IADD3.X R195, R3, UR13, RZ, P4, !PT ;  /* 0x0000000d03c37c10 */ /* 0x000fe4000a7fe4ff */
[C---:B------:R-:W-:Y:S01]  /*53f0*/  IADD3 R246, P2, R192.reuse, UR9, RZ ;  /* 0x00000009c0f67c10 */ /* 0x040fe2000ff5e0ff */
[----:B------:R-:W-:Y:S02]  /*5400*/  @UP1 UIADD3 UR18, UR23, UR18, URZ ;  /* 0x0000001217121290 */ /* 0x000fe4000fffe03f */
[----:B------:R-:W4:Y:S01]  /*5410*/  LDSM.16.M88.4 R156, [R226+0x9900] ;  /* 0x00990000e29c783b */ /* 0x000f220000000200 */
[C---:B------:R-:W-:Y:S01]  /*5420*/  IADD3.X R247, R193.reuse, UR12, RZ, P2, !PT ;  /* 0x0000000cc1f77c10 */ /* 0x040fe200097fe4ff */
[----:B------:R-:W-:Y:S06]  /*5430*/  @UP1 USHF.L.U64.HI UR18, UR22, 0x7, UR18 ;  /* 0x0000000716121899 */ /* 0x000fec0008010212 */
        /* <DEDUP_REMOVED lines=10> */
[----:B------:R-:W-:Y:S01]  /*54e0*/  LDSM.16.M88.4 R148, [R218] ;  /* 0x00000000da94783b */ /* 0x000fe20000000200 */
[C---:B------:R-:W-:Y:S07]  /*54f0*/  HMMA.16816.F32 R24, R140.reuse, R154, RZ ;  /* 0x0000009a8c18723c */ /* 0x040fee00000018ff */
[----:B------:R-:W-:Y:S01]  /*5500*/  LDSM.16.M88.4 R152, [R217] ;  /* 0x00000000d998783b */ /* 0x000fe20000000200 */
[C---:B----4-:R-:W-:Y:S07]  /*5510*/  HMMA.16816.F32 R28, R140.reuse, R156, RZ ;  /* 0x0000009c8c1c723c */ /* 0x050fee00000018ff */
[----:B------:R-:W-:Y:S01]  /*5520*/  LDSM.16.M88.4 R172, [R213] ;  /* 0x00000000d5ac783b */ /* 0x000fe20000000200 */
[C---:B------:R-:W-:Y:S07]  /*5530*/  HMMA.16816.F32 R32, R140.reuse, R158, RZ ;  /* 0x0000009e8c20723c */ /* 0x040fee00000018ff */
[----:B------:R-:W-:Y:S01]  /*5540*/  LDSM.16.M88.4 R156, [R216] ;  /* 0x00000000d89c783b */ /* 0x000fe20000000200 */
[C---:B-----5:R-:W-:Y:S08]  /*5550*/  HMMA.16816.F32 R36, R140.reuse, R160, RZ ;  /* 0x000000a08c24723c */ /* 0x060ff000000018ff */
[C---:B------:R-:W-:Y:S01]  /*5560*/  HMMA.16816.F32 R40, R140.reuse, R162, RZ ;  /* 0x000000a28c28723c */ /* 0x040fe200000018ff */
[----:B------:R-:W-:Y:S07]  /*5570*/  LDSM.16.M88.4 R160, [R215] ;  /* 0x00000000d7a0783b */ /* 0x000fee0000000200 */
[C---:B-1----:R-:W-:Y:S08]  /*5580*/  HMMA.16816.F32 R44, R140.reuse, R164, RZ ;  /* 0x000000a48c2c723c */ /* 0x042ff000000018ff */
[C---:B------:R-:W-:Y:S01]  /*5590*/  HMMA.16816.F32 R48, R140.reuse, R166, RZ ;  /* 0x000000a68c30723c */ /* 0x040fe200000018ff */
[----:B------:R-:W-:Y:S07]  /*55a0*/  LDSM.16.M88.4 R164, [R214] ;  /* 0x00000000d6a4783b */ /* 0x000fee0000000200 */
[C---:B------:R-:W-:Y:S08]  /*55b0*/  HMMA.16816.F32 R52, R140.reuse, R144, RZ ;  /* 0x000000908c34723c */ /* 0x040ff000000018ff */
[C---:B------:R-:W-:Y:S01]  /*55c0*/  HMMA.16816.F32 R56, R140.reuse, R146, RZ ;  /* 0x000000928c38723c */ /* 0x040fe200000018ff */
[----:B------:R-:W1:Y:S07]  /*55d0*/  LDSM.16.M88.4 R144, [R219] ;  /* 0x00000000db90783b */ /* 0x000e6e0000000200 */
[C---:B--2---:R-:W-:Y:S01]  /*55e0*/  HMMA.16816.F32 R60, R140.reuse, R64, RZ ;  /* 0x000000408c3c723c */ /* 0x044fe200000018ff */
[----:B------:R-:W-:Y:S01]  /*55f0*/  @!PT LDS RZ, [RZ] ;  /* 0x00000000fffff984 */ /* 0x000fe20000000800 */
[----:B------:R-:W-:Y:S01]  /*5600*/  @!PT LDS RZ, [RZ] ;  /* 0x00000000fffff984 */ /* 0x000fe20000000800 */
[----:B------:R-:W-:Y:S01]  /*5610*/  @!PT LDS RZ, [RZ] ;  /* 0x00000000fffff984 */ /* 0x000fe20000000800 */
[----:B------:R2:W-:Y:S07]  /*5620*/  LDGSTS.E.BYPASS.LTC128B.128 [R227+0x100], [R244.64], !P3 ;  /* 0x00100000f4e37fae */ /* 0x0005ee000d901d50 */
[----:B------:R-:W-:Y:S01]  /*5630*/  HMMA.16816.F32 R64, R140, R66, RZ ;  /* 0x000000428c40723c */ /* 0x000fe200000018ff */
[----:B------:R3:W-:Y:S07]  /*5640*/  LDGSTS.E.BYPASS.LTC128B.128 [R227+0x4100], [R134.64], !P0 ;  /* 0x0410000086e37fae */ /* 0x0007ee000c101d50 */
[C---:B------:R-:W-:Y:S01]  /*5650*/  HMMA.16816.F32 R4, R168.reuse, R136, R4 ;  /* 0x00000088a804723c */ /* 0x040fe20000001804 */
[----:B------:R4:W-:Y:S07]  /*5660*/  LDGSTS.E.BYPASS.LTC128B.128 [R227+0x1100], [R2.64], !P3 ;  /* 0x0110000002e37fae */ /* 0x0009ee000d901d50 */
[C---:B------:R-:W-:Y:S01]  /*5670*/  HMMA.16816.F32 R8, R168.reuse, R138, R8 ;  /* 0x0000008aa808723c */ /* 0x040fe20000001808 */
[----:B------:R4:W-:Y:S03]  /*5680*/  LDGSTS.E.BYPASS.LTC128B.128 [R227+0x5100], [R2.64+0x80], !P0 ;  /* 0x0510008002e37fae */ /* 0x0009e6000c101d50 */
[----:B--2---:R-:W-:Y:S04]  /*5690*/  IADD3 R244, P1, R192, UR14, RZ ;  /* 0x0000000ec0f47c10 */ /* 0x004fe8000ff3e0ff */
[----:B------:R-:W-:Y:S01]  /*56a0*/  IADD3.X R245, R193, UR13, RZ, P1, !PT ;  /* 0x0000000dc1f57c10 */ /* 0x000fe20008ffe4ff */
[C---:B-1----:R-:W-:Y:S01]  /*56b0*/  HMMA.16816.F32 R12, R168.reuse, R144, R12 ;  /* 0x00000090a80c723c */ /* 0x042fe2000000180c */
[----:B------:R1:W-:Y:S01]  /*56c0*/  LDGSTS.E.BYPASS.LTC128B.128 [R227+0x2100], [R192.64], !P3 ;  /* 0x02100000c0e37fae */ /* 0x0003e2000d901d50 */
[----:B------:R-:W-:Y:S06]  /*56d0*/  PLOP3.LUT P1, PT, PT, PT, UP1, 0x80, 0x0 ;  /* 0x000000000000781c */ /* 0x000fec0003f2f018 */
[C---:B------:R-:W-:Y:S01]  /*56e0*/  HMMA.16816.F32 R16, R168.reuse, R146, R16 ;  /* 0x00000092a810723c */ /* 0x040fe20000001810 */
[----:B------:R1:W-:Y:S07]  /*56f0*/  LDGSTS.E.BYPASS.LTC128B.128 [R227+0x6100], [R194.64], !P0 ;  /* 0x06100000c2e37fae */ /* 0x0003ee000c101d50 */
[C---:B------:R-:W-:Y:S01]  /*5700*/  HMMA.16816.F32 R20, R168.reuse, R148, R20 ;  /* 0x00000094a814723c */ /* 0x040fe20000001814 */
[----:B------:R2:W-:Y:S07]  /*5710*/  LDGSTS.E.BYPASS.LTC128B.128 [R227+0x3100], [R246.64], !P3 ;  /* 0x03100000f6e37fae */ /* 0x0005ee000d901d50 */
[C---:B------:R-:W-:Y:S01]  /*5720*/  HMMA.16816.F32 R24, R168.reuse, R150, R24 ;  /* 0x00000096a818723c */ /* 0x040fe20000001818 */
[----:B------:R5:W-:Y:S07]  /*5730*/  LDGSTS.E.BYPASS.LTC128B.128 [R227+0x7100], [R244.64], !P0 ;  /* 0x07100000f4e37fae */ /* 0x000bee000c101d50 */
[C---:B------:R-:W-:Y:S01]  /*5740*/  HMMA.16816.F32 R28, R168.reuse, R152, R28 ;  /* 0x00000098a81c723c */ /* 0x040fe2000000181c */
[----:B------:R-:W1:Y:S07]  /*5750*/  LDSM.16.M88.4 R136, [R223+0x8100] ;  /* 0x00810000df88783b */ /* 0x000e6e0000000200 */
[C---:B------:R-:W-:Y:S01]  /*5760*/  HMMA.16816.F32 R32, R168.reuse, R154, R32 ;  /* 0x0000009aa820723c */ /* 0x040fe20000001820 */
[----:B------:R-:W0:Y:S07]  /*5770*/  LDGDEPBAR ;  /* 0x00000000000079af */ /* 0x000e2e0000000000 */
[C---:B------:R-:W-:Y:S01]  /*5780*/  HMMA.16816.F32 R36, R168.reuse, R156, R36 ;  /* 0x0000009ca824723c */ /* 0x040fe20000001824 */
[----:B------:R-:W1:Y:S07]  /*5790*/  LDSM.16.M88.4 R144, [R223+0x8900] ;  /* 0x00890000df90783b */ /* 0x000e6e0000000200 */
[C---:B------:R-:W-:Y:S01]  /*57a0*/  HMMA.16816.F32 R40, R168.reuse, R158, R40 ;  /* 0x0000009ea828723c */ /* 0x040fe20000001828 */
[----:B------:R-:W1:Y:S07]  /*57b0*/  LDSM.16.M88.4 R148, [R223+0x9100] ;  /* 0x00910000df94783b */ /* 0x000e6e0000000200 */
[C---:B------:R-:W-:Y:S01]  /*57c0*/  HMMA.16816.F32 R44, R168.reuse, R160, R44 ;  /* 0x000000a0a82c723c */ /* 0x040fe2000000182c */
[----:B------:R-:W2:Y:S07]  /*57d0*/  LDSM.16.M88.4 R152, [R223+0x9900] ;  /* 0x00990000df98783b */ /* 0x000eae0000000200 */
[C---:B------:R-:W-:Y:S01]  /*57e0*/  HMMA.16816.F32 R48, R168.reuse, R162, R48 ;  /* 0x000000a2a830723c */ /* 0x040fe20000001830 */
[----:B------:R-:W-:Y:S07]  /*57f0*/  LDSM.16.M88.4 R156, [R223+0xb900] ;  /* 0x00b90000df9c783b */ /* 0x000fee0000000200 */
[C---:B------:R-:W-:Y:S01]  /*5800*/  HMMA.16816.F32 R52, R168.reuse, R164, R52 ;  /* 0x000000a4a834723c */ /* 0x040fe20000001834 */
[----:B------:R-:W-:Y:S07]  /*5810*/  LDSM.16.M88.4 R160, [R212] ;  /* 0x00000000d4a0783b */ /* 0x000fee0000000200 */
[C---:B------:R-:W-:Y:S01]  /*5820*/  HMMA.16816.F32 R56, R168.reuse, R166, R56 ;  /* 0x000000a6a838723c */ /* 0x040fe20000001838 */
[----:B------:R-:W-:Y:S07]  /*5830*/  LDSM.16.M88.4 R164, [R212+0x800] ;  /* 0x00080000d4a4783b */ /* 0x000fee0000000200 */
[C---:B------:R-:W-:Y:S01]  /*5840*/  HMMA.16816.F32 R60, R168.reuse, R172, R60 ;  /* 0x000000aca83c723c */ /* 0x040fe2000000183c */
[----:B-1----:R-:W-:Y:S07]  /*5850*/  LDSM.16.M88.4 R192, [R210] ;  /* 0x00000000d2c0783b */ /* 0x002fee0000000200 */
[----:B------:R-:W-:Y:S01]  /*5860*/  HMMA.16816.F32 R64, R168, R174, R64 ;  /* 0x000000aea840723c */ /* 0x000fe20000001840 */
[----:B------:R-:W-:Y:S07]  /*5870*/  LDSM.16.M88.4 R172, [R211] ;  /* 0x00000000d3ac783b */ /* 0x000fee0000000200 */
[C---:B------:R-:W-:Y:S08]  /*5880*/  HMMA.16816.F32 R4, R176.reuse, R136, R4 ;  /* 0x00000088b004723c */ /* 0x040ff00000001804 */
[C---:B------:R-:W-:Y:S01]  /*5890*/  HMMA.16816.F32 R8, R176.reuse, R138, R8 ;  /* 0x0000008ab008723c */ /* 0x040fe20000001808 */
[----:B------:R-:W1:Y:S07]  /*58a0*/  LDSM.16.M88.4 R136, [R223+0xa100] ;  /* 0x00a10000df88783b */ /* 0x000e6e0000000200 */
[C---:B------:R-:W-:Y:S08]  /*58b0*/  HMMA.16816.F32 R12, R176.reuse, R144, R12 ;  /* 0x00000090b00c723c */ /* 0x040ff0000000180c */
[C---:B------:R-:W-:Y:S01]  /*58c0*/  HMMA.16816.F32 R16, R176.reuse, R146, R16 ;  /* 0x00000092b010723c */ /* 0x040fe20000001810 */
[----:B------:R-:W3:Y:S07]  /*58d0*/  LDSM.16.M88.4 R144, [R223+0xa900] ;  /* 0x00a90000df90783b */ /* 0x000eee0000000200 */
[C---:B------:R-:W-:Y:S08]  /*58e0*/  HMMA.16816.F32 R20, R176.reuse, R148, R20 ;  /* 0x00000094b014723c */ /* 0x040ff00000001814 */
[C---:B------:R-:W-:Y:S01]  /*58f0*/  HMMA.16816.F32 R24, R176.reuse, R150, R24 ;  /* 0x00000096b018723c */ /* 0x040fe20000001818 */
[----:B------:R-:W4:Y:S07]  /*5900*/  LDSM.16.M88.4 R148, [R223+0xb100] ;  /* 0x00b10000df94783b */ /* 0x000f2e0000000200 */
[C---:B--2---:R-:W-:Y:S08]  /*5910*/  HMMA.16816.F32 R28, R176.reuse, R152, R28 ;  /* 0x00000098b01c723c */ /* 0x044ff0000000181c */
[C---:B------:R-:W-:Y:S01]  /*5920*/  HMMA.16816.F32 R32, R176.reuse, R154, R32 ;  /* 0x0000009ab020723c */ /* 0x040fe20000001820 */
[----:B------:R-:W2:Y:S07]  /*5930*/  LDSM.16.M88.4 R152, [R212+0x1000] ;  /* 0x00100000d498783b */ /* 0x000eae0000000200 */
[C---:B-1----:R-:W-:Y:S08]  /*5940*/  HMMA.16816.F32 R36, R176.reuse, R136, R36 ;  /* 0x00000088b024723c */ /* 0x042ff00000001824 */
[C---:B------:R-:W-:Y:S01]  /*5950*/  HMMA.16816.F32 R40, R176.reuse, R138, R40 ;  /* 0x0000008ab028723c */ /* 0x040fe20000001828 */
[----:B------:R-:W1:Y:S07]  /*5960*/  LDSM.16.M88.4 R136, [R212+0x1800] ;  /* 0x00180000d488783b */ /* 0x000e6e0000000200 */
[C---:B---3--:R-:W-:Y:S08]  /*5970*/  HMMA.16816.F32 R44, R176.reuse, R144, R44 ;  /* 0x00000090b02c723c */ /* 0x048ff0000000182c */
[C---:B------:R-:W-:Y:S01]  /*5980*/  HMMA.16816.F32 R48, R176.reuse, R146, R48 ;  /* 0x00000092b030723c */ /* 0x040fe20000001830 */
[----:B------:R-:W3:Y:S07]  /*5990*/  LDSM.16.M88.4 R144, [R212+0x2000] ;  /* 0x00200000d490783b */ /* 0x000eee0000000200 */
        /* <DEDUP_REMOVED lines=25> */
[C---:B------:R-:W-:Y:S01]  /*5b30*/  HMMA.16816.F32 R56, R180.reuse, R158, R56 ;  /* 0x0000009eb438723c */ /* 0x040fe20000001838 */
[----:B------:R-:W4:Y:S07]  /*5b40*/  LDSM.16.M88.4 R156, [R226+0xe900] ;  /* 0x00e90000e29c783b */ /* 0x000f2e0000000200 */
[C---:B--2---:R-:W-:Y:S08]  /*5b50*/  HMMA.16816.F32 R60, R180.reuse, R152, R60 ;  /* 0x00000098b43c723c */ /* 0x044ff0000000183c */
[----:B------:R-:W-:Y:S01]  /*5b60*/  HMMA.16816.F32 R64, R180, R154, R64 ;  /* 0x0000009ab440723c */ /* 0x000fe20000001840 */
[----:B------:R-:W-:Y:S07]  /*5b70*/  LDSM.16.M88.4 R152, [R226+0xf900] ;  /* 0x00f90000e298783b */ /* 0x000fee0000000200 */
[C---:B-1----:R-:W-:Y:S08]  /*5b80*/  HMMA.16816.F32 R4, R184.reuse, R136, R4 ;  /* 0x00000088b804723c */ /* 0x042ff00000001804 */
[C---:B------:R-:W-:Y:S01]  /*5b90*/  HMMA.16816.F32 R8, R184.reuse, R138, R8 ;  /* 0x0000008ab808723c */ /* 0x040fe20000001808 */
[----:B------:R-:W1:Y:S07]  /*5ba0*/  LDSM.16.M88.4 R136, [R226+0xf100] ;  /* 0x00f10000e288783b */ /* 0x000e6e0000000200 */
[C---:B---3--:R-:W-:Y:S08]  /*5bb0*/  HMMA.16816.F32 R12, R184.reuse, R144, R12 ;  /* 0x00000090b80c723c */ /* 0x048ff0000000180c */
[C---:B------:R-:W-:Y:S01]  /*5bc0*/  HMMA.16816.F32 R16, R184.reuse, R146, R16 ;  /* 0x00000092b810723c */ /* 0x040fe20000001810 */
[----:B------:R-:W2:Y:S07]  /*5bd0*/  LDSM.16.M88.4 R144, [R209] ;  /* 0x00000000d190783b */ /* 0x000eae0000000200 */
[C---:B----4-:R-:W-:Y:S08]  /*5be0*/  HMMA.16816.F32 R20, R184.reuse, R148, R20 ;  /* 0x00000094b814723c */ /* 0x050ff00000001814 */
[C---:B------:R-:W-:Y:S01]  /*5bf0*/  HMMA.16816.F32 R24, R184.reuse, R150, R24 ;  /* 0x00000096b818723c */ /* 0x040fe20000001818 */
[----:B------:R-:W3:Y:S07]  /*5c00*/  LDSM.16.M88.4 R148, [R208] ;  /* 0x00000000d094783b */ /* 0x000eee0000000200 */
        /* <DEDUP_REMOVED lines=8> */
[----:B------:R-:W4:Y:S07]  /*5c90*/  LDSM.16.M88.4 R156, [R207] ;  /* 0x00000000cf9c783b */ /* 0x000f2e0000000200 */
[C---:B-1----:R-:W-:Y:S08]  /*5ca0*/  HMMA.16816.F32 R52, R184.reuse, R136, R52 ;  /* 0x00000088b834723c */ /* 0x042ff00000001834 */
[C---:B------:R-:W-:Y:S01]  /*5cb0*/  HMMA.16816.F32 R56, R184.reuse, R138, R56 ;  /* 0x0000008ab838723c */ /* 0x040fe20000001838 */
[----:B------:R-:W1:Y:S07]  /*5cc0*/  LDSM.16.M88.4 R136, [R206] ;  /* 0x00000000ce88783b */ /* 0x000e6e0000000200 */
[C---:B------:R-:W-:Y:S08]  /*5cd0*/  HMMA.16816.F32 R60, R184.reuse, R152, R60 ;  /* 0x00000098b83c723c */ /* 0x040ff0000000183c */
[----:B------:R-:W-:Y:S01]  /*5ce0*/  HMMA.16816.F32 R64, R184, R154, R64 ;  /* 0x0000009ab840723c */ /* 0x000fe20000001840 */
[----:B------:R-:W1:Y:S07]  /*5cf0*/  LDSM.16.M88.4 R152, [R205] ;  /* 0x00000000cd98783b */ /* 0x000e6e0000000200 */
        /* <DEDUP_REMOVED lines=9> */
[C---:B---3--:R-:W-:Y:S08]  /*5d90*/  HMMA.16816.F32 R28, R188.reuse, R148, R28 ;  /* 0x00000094bc1c723c */ /* 0x048ff0000000181c */
[C---:B------:R-:W-:Y:S01]  /*5da0*/  HMMA.16816.F32 R32, R188.reuse, R150, R32 ;  /* 0x00000096bc20723c */ /* 0x040fe20000001820 */
[----:B------:R-:W3:Y:S07]  /*5db0*/  LDSM.16.M88.4 R148, [R223+0xc100] ;  /* 0x00c10000df94783b */ /* 0x000eee0000000200 */
[C---:B----4-:R-:W-:Y:S08]  /*5dc0*/  HMMA.16816.F32 R36, R188.reuse, R156, R36 ;  /* 0x0000009cbc24723c */ /* 0x050ff00000001824 */
[C---:B------:R-:W-:Y:S01]  /*5dd0*/  HMMA.16816.F32 R40, R188.reuse, R158, R40 ;  /* 0x0000009ebc28723c */ /* 0x040fe20000001828 */
[----:B------:R-:W4:Y:S07]  /*5de0*/  LDSM.16.M88.4 R156, [R223+0xd900] ;  /* 0x00d90000df9c783b */ /* 0x000f2e0000000200 */
[C---:B-1----:R-:W-:Y:S08]  /*5df0*/  HMMA.16816.F32 R44, R188.reuse, R136, R44 ;  /* 0x00000088bc2c723c */ /* 0x042ff0000000182c */
[C---:B------:R-:W-:Y:S01]  /*5e00*/  HMMA.16816.F32 R48, R188.reuse, R138, R48 ;  /* 0x0000008abc30723c */ /* 0x040fe20000001830 */
[----:B------:R-:W1:Y:S07]  /*5e10*/  LDSM.16.M88.4 R136, [R223+0xe100] ;  /* 0x00e10000df88783b */ /* 0x000e6e0000000200 */
[C---:B------:R-:W-:Y:S08]  /*5e20*/  HMMA.16816.F32 R52, R188.reuse, R152, R52 ;  /* 0x00000098bc34723c */ /* 0x040ff00000001834 */
[C---:B------:R-:W-:Y:S01]  /*5e30*/  HMMA.16816.F32 R56, R188.reuse, R154, R56 ;  /* 0x0000009abc38723c */ /* 0x040fe20000001838 */
[----:B------:R-:W1:Y:S07]  /*5e40*/  LDSM.16.M88.4 R152, [R223+0xf900] ;  /* 0x00f90000df98783b */ /* 0x000e6e0000000200 */
[C---:B--2---:R-:W-:Y:S08]  /*5e50*/  HMMA.16816.F32 R60, R188.reuse, R144, R60 ;  /* 0x00000090bc3c723c */ /* 0x044ff0000000183c */
[----:B------:R-:W-:Y:S01]  /*5e60*/  HMMA.16816.F32 R64, R188, R146, R64 ;  /* 0x00000092bc40723c */ /* 0x000fe20000001840 */
[----:B------:R-:W2:Y:S07]  /*5e70*/  LDSM.16.M88.4 R144, [R212+0x4000] ;  /* 0x00400000d490783b */ /* 0x000eae0000000200 */
[C---:B---3--:R-:W-:Y:S08]  /*5e80*/  HMMA.16816.F32 R4, R196.reuse, R148, R4 ;  /* 0x00000094c404723c */ /* 0x048ff00000001804 */
[C---:B------:R-:W-:Y:S01]  /*5e90*/  HMMA.16816.F32 R8, R196.reuse, R150, R8 ;  /* 0x00000096c408723c */ /* 0x040fe20000001808 */
[----:B------:R-:W3:Y:S07]  /*5ea0*/  LDSM.16.M88.4 R148, [R212+0x4800] ;  /* 0x00480000d494783b */ /* 0x000eee0000000200 */
[C---:B------:R-:W-:Y:S08]  /*5eb0*/  HMMA.16816.F32 R12, R196.reuse, R160, R12 ;  /* 0x000000a0c40c723c */ /* 0x040ff0000000180c */
[C---:B------:R-:W-:Y:S08]  /*5ec0*/  HMMA.16816.F32 R16, R196.reuse, R162, R16 ;  /* 0x000000a2c410723c */ /* 0x040ff00000001810 */
[C---:B------:R-:W-:Y:S08]  /*5ed0*/  HMMA.16816.F32 R20, R196.reuse, R164, R20 ;  /* 0x000000a4c414723c */ /* 0x040ff00000001814 */
[C---:B------:R-:W-:Y:S08]  /*5ee0*/  HMMA.16816.F32 R24, R196.reuse, R166, R24 ;  /* 0x000000a6c418723c */ /* 0x040ff00000001818 */
[C---:B----4-:R-:W-:Y:S08]  /*5ef0*/  HMMA.16816.F32 R28, R196.reuse, R156, R28 ;  /* 0x0000009cc41c723c */ /* 0x050ff0000000181c */
        /* <DEDUP_REMOVED lines=8> */
[C---:B------:R-:W-:Y:S08]  /*5f80*/  HMMA.16816.F32 R60, R196.reuse, R152, R60 ;  /* 0x00000098c43c723c */ /* 0x040ff0000000183c */
[----:B------:R-:W-:Y:S01]  /*5f90*/  HMMA.16816.F32 R64, R196, R154, R64 ;  /* 0x0000009ac440723c */ /* 0x000fe20000001840 */
[----:B------:R-:W4:Y:S07]  /*5fa0*/  LDSM.16.M88.4 R152, [R212+0x5800] ;  /* 0x00580000d498783b */ /* 0x000f2e0000000200 */
[C---:B--2---:R-:W-:Y:S08]  /*5fb0*/  HMMA.16816.F32 R4, R200.reuse, R144, R4 ;  /* 0x00000090c804723c */ /* 0x044ff00000001804 */
[C---:B------:R-:W-:Y:S01]  /*5fc0*/  HMMA.16816.F32 R8, R200.reuse, R146, R8 ;  /* 0x00000092c808723c */ /* 0x040fe20000001808 */
[----:B------:R-:W2:Y:S07]  /*5fd0*/  LDSM.16.M88.4 R144, [R212+0x6000] ;  /* 0x00600000d490783b */ /* 0x000eae0000000200 */
[C---:B---3--:R-:W-:Y:S08]  /*5fe0*/  HMMA.16816.F32 R12, R200.reuse, R148, R12 ;  /* 0x00000094c80c723c */ /* 0x048ff0000000180c */
        /* <DEDUP_REMOVED lines=11> */
[C---:B----4-:R-:W-:Y:S04]  /*60a0*/  HMMA.16816.F32 R28, R200.reuse, R152, R28 ;  /* 0x00000098c81c723c */ /* 0x050fe8000000181c */
        /* <DEDUP_REMOVED lines=69> */
[----:B------:R-:W-:Y:S01]  /*6500*/  @P1 IADD3 R138, P4, R237, UR15, RZ ;  /* 0x0000000fed8a1c10 */ /* 0x000fe2000ff9e0ff */
[----:B------:R-:W1:Y:S01]  /*6510*/  SHFL.BFLY PT, R132, R135, 0x2, 0x1f ;  /* 0x0c401f0087847f89 */ /* 0x000e6200000e0000 */
[----:B------:R-:W-:Y:S07]  /*6520*/  FMNMX.FTZ R137, R67, R2, !PT ;  /* 0x0000000243897209 */ /* 0x000fee0007810000 */
[----:B------:R-:W2:Y:S01]  /*6530*/  SHFL.BFLY PT, R2, R137, 0x2, 0x1f ;  /* 0x0c401f0089027f89 */ /* 0x000ea200000e0000 */
[----:B-1----:R-:W-:Y:S07]  /*6540*/  FMNMX.FTZ R139, R135, R132, !PT ;  /* 0x00000084878b7209 */ /* 0x002fee0007810000 */
[----:B------:R-:W1:Y:S01]  /*6550*/  SHFL.BFLY PT, R132, R139, 0x1, 0x1f ;  /* 0x0c201f008b847f89 */ /* 0x000e6200000e0000 */
[----:B--2---:R-:W-:Y:S02]  /*6560*/  FMNMX.FTZ R134, R137, R2, !PT ;  /* 0x0000000289867209 */ /* 0x004fe40007810000 */
[----:B------:R-:W-:Y:S05]  /*6570*/  @P1 IADD3.X R137, R236, UR18, RZ, P4, !PT ;  /* 0x00000012ec891c10 */ /* 0x000fea000a7fe4ff */
[----:B------:R-:W2:Y:S01]  /*6580*/  SHFL.BFLY PT, R3, R134, 0x1, 0x1f ;  /* 0x0c201f0086037f89 */ /* 0x000ea200000e0000 */
[----:B-1----:R-:W-:Y:S05]  /*6590*/  FMNMX.FTZ R132, R139, R132, !PT ;  /* 0x000000848b847209 */ /* 0x002fea0007810000 */
[C---:B------:R-:W-:Y:S02]  /*65a0*/  FADD.FTZ R2, -R132.reuse, R133 ;  /* 0x0000008584027221 */ /* 0x040fe40000010100 */
[----:B-----5:R-:W-:Y:S01]  /*65b0*/  FMUL.FTZ R244, R132, c[0x0][0x2d0] ;  /* 0x0000b40084f47a20 */ /* 0x020fe20000410000 */
[----:B--2---:R-:W-:Y:S01]  /*65c0*/  FMNMX.FTZ R3, R134, R3, !PT ;  /* 0x0000000386037209 */ /* 0x004fe20007810000 */
[----:B------:R-:W-:Y:S02]  /*65d0*/  FMUL.FTZ R135, R2, c[0x0][0x2d0] ;  /* 0x0000b40002877a20 */ /* 0x000fe40000410000 */
[----:B------:R-:W-:Y:S02]  /*65e0*/  FFMA.FTZ R172, R9, c[0x0][0x2d0], -R244 ;  /* 0x0000b40009ac7a23 */ /* 0x000fe400000108f4 */
[----:B------:R1:W2:Y:S01]  /*65f0*/  MUFU.EX2 R2, R135 ;  /* 0x0000008700027308 */ /* 0x0002a20000000800 */
[C---:B------:R-:W-:Y:S02]  /*6600*/  FMUL.FTZ R194, R3.reuse, c[0x0][0x2d0] ;  /* 0x0000b40003c27a20 */ /* 0x040fe40000410000 */
[----:B------:R-:W-:Y:S02]  /*6610*/  FADD.FTZ R133, -R3, R0 ;  /* 0x0000000003857221 */ /* 0x000fe40000010100 */
[----:B------:R-:W-:Y:S02]  /*6620*/  FFMA.FTZ R173, R6, c[0x0][0x2d0], -R194 ;  /* 0x0000b40006ad7a23 */ /* 0x000fe400000108c2 */
[----:B------:R-:W-:Y:S02]  /*6630*/  FMUL.FTZ R0, R133, c[0x0][0x2d0] ;  /* 0x0000b40085007a20 */ /* 0x000fe40000410000 */
[--C-:B------:R-:W-:Y:S01]  /*6640*/  FFMA.FTZ R133, R4, c[0x0][0x2d0], -R244.reuse ;  /* 0x0000b40004857a23 */ /* 0x100fe200000108f4 */
[----:B------:R-:W-:Y:S01]  /*6650*/  MUFU.EX2 R172, R172 ;  /* 0x000000ac00ac7308 */ /* 0x000fe20000000800 */
[--C-:B------:R-:W-:Y:S02]  /*6660*/  FFMA.FTZ R134, R5, c[0x0][0x2d0], -R244.reuse ;  /* 0x0000b40005867a23 */ /* 0x100fe400000108f4 */
[--C-:B------:R-:W-:Y:S02]  /*6670*/  FFMA.FTZ R252, R25, c[0x0][0x2d0], -R244.reuse ;  /* 0x0000b40019fc7a23 */ /* 0x100fe400000108f4 */
[--C-:B------:R-:W-:Y:S02]  /*6680*/  FFMA.FTZ R28, R28, c[0x0][0x2d0], -R244.reuse ;  /* 0x0000b4001c1c7a23 */ /* 0x100fe400000108f4 */
[----:B------:R-:W-:Y:S02]  /*6690*/  FFMA.FTZ R29, R29, c[0x0][0x2d0], -R244 ;  /* 0x0000b4001d1d7a23 */ /* 0x000fe400000108f4 */
[--C-:B------:R-:W-:Y:S01]  /*66a0*/  FFMA.FTZ R30, R30, c[0x0][0x2d0], -R194.reuse ;  /* 0x0000b4001e1e7a23 */ /* 0x100fe200000108c2 */
[----:B------:R-:W3:Y:S01]  /*66b0*/  MUFU.EX2 R0, R0 ;  /* 0x0000000000007308 */ /* 0x000ee20000000800 */
[----:B------:R-:W-:Y:S02]  /*66c0*/  FFMA.FTZ R159, R34, c[0x0][0x2d0], -R194 ;  /* 0x0000b400229f7a23 */ /* 0x000fe400000108c2 */
[----:B------:R-:W-:Y:S01]  /*66d0*/  FFMA.FTZ R33, R33, c[0x0][0x2d0], -R244 ;  /* 0x0000b40021217a23 */ /* 0x000fe200000108f4 */
[----:B-1----:R-:W-:Y:S01]  /*66e0*/  @P1 IADD3 R135, P2, R230, UR15, RZ ;  /* 0x0000000fe6871c10 */ /* 0x002fe2000ff5e0ff */
[C---:B--2---:R-:W-:Y:S02]  /*66f0*/  FMUL.FTZ R4, R2.reuse, R128 ;  /* 0x0000008002047220 */ /* 0x044fe40000410000 */
[C---:B------:R-:W-:Y:S01]  /*6700*/  FMUL.FTZ R5, R2.reuse, R129 ;  /* 0x0000008102057220 */ /* 0x040fe20000410000 */
[----:B------:R-:W-:Y:S01]  /*6710*/  @P1 LEA R192, P5, R135, c[0x0][0x1c8], 0x1 ;  /* 0x0000720087c01a11 */ /* 0x000fe200078a08ff */
[----:B------:R-:W-:Y:S01]  /*6720*/  FMUL.FTZ R9, R2, R125 ;  /* 0x0000007d02097220 */ /* 0x000fe20000410000 */
[----:B------:R-:W-:Y:S01]  /*6730*/  @P1 IADD3.X R136, R233, UR18, RZ, P2, !PT ;  /* 0x00000012e9881c10 */ /* 0x000fe200097fe4ff */
[----:B------:R-:W-:Y:S01]  /*6740*/  @UP1 UIADD3 UR18, UP0, UR10, 0x80, URZ ;  /* 0x000000800a121890 */ /* 0x000fe2000ff1e03f */
[C---:B------:R-:W-:Y:S01]  /*6750*/  @P1 LEA R174, P2, R138.reuse, c[0x0][0x1c8], 0x1 ;  /* 0x000072008aae1a11 */ /* 0x040fe200078408ff */
[----:B------:R-:W-:Y:S01]  /*6760*/  MUFU.EX2 R133, R133 ;  /* 0x0000008500857308 */ /* 0x000fe20000000800 */
[----:B------:R-:W-:Y:S01]  /*6770*/  @P1 LEA.HI.X R193, R135, c[0x0][0x1cc], R136, 0x1, P5 ;  /* 0x0000730087c11a11 */ /* 0x000fe200028f0c88 */
[----:B------:R-:W-:Y:S01]  /*6780*/  @UP1 UIADD3.X UR15, URZ, UR8, URZ, UP0, !UPT ;  /* 0x000000083f0f1290 */ /* 0x000fe200087fe43f */
[----:B------:R-:W-:Y:S01]  /*6790*/  @P1 LEA.HI.X R175, R138, c[0x0][0x1cc], R137, 0x1, P2 ;  /* 0x000073008aaf1a11 */ /* 0x000fe200010f0c89 */
[----:B------:R-:W-:Y:S01]  /*67a0*/  FFMA.FTZ R135, R8, c[0x0][0x2d0], -R244 ;  /* 0x0000b40008877a23 */ /* 0x000fe200000108f4 */
[----:B------:R-:W-:Y:S01]  /*67b0*/  @P1 IADD3 R136, P2, R192, UR19, RZ ;  /* 0x00000013c0881c10 */ /* 0x000fe2000ff5e0ff */
[----:B------:R1:W-:Y:S01]  /*67c0*/  @P1 LDGSTS.E.BYPASS.LTC128B.128 [R227+0x8100], [R192.64], !P3 ;  /* 0x08100000c0e31fae */ /* 0x0003e2000d901d50 */
[----:B------:R-:W-:Y:S02]  /*67d0*/  FMUL.FTZ R8, R2, R124 ;  /* 0x0000007c02087220 */ /* 0x000fe40000410000 */
[----:B------:R-:W-:Y:S01]  /*67e0*/  @P1 IADD3.X R137, R193, UR20, RZ, P2, !PT ;  /* 0x00000014c1891c10 */ /* 0x000fe200097fe4ff */
[----:B------:R-:W2:Y:S01]  /*67f0*/  MUFU.EX2 R134, R134 ;  /* 0x0000008600867308 */ /* 0x000ea20000000800 */
[----:B------:R-:W-:Y:S01]  /*6800*/  @P1 IADD3 R246, P2, R136, UR19, RZ ;  /* 0x0000001388f61c10 */ /* 0x000fe2000ff5e0ff */
[----:B------:R-:W-:Y:S01]  /*6810*/  FMUL.FTZ R68, R2, R68 ;  /* 0x0000004402447220 */ /* 0x000fe20000410000 */
[----:B------:R-:W-:Y:S01]  /*6820*/  @P1 IADD3 R6, P5, R136, UR18, RZ ;  /* 0x0000001288061c10 */ /* 0x000fe2000ffbe0ff */
[----:B------:R4:W-:Y:S01]  /*6830*/  @P1 LDGSTS.E.BYPASS.LTC128B.128 [R227+0xc100], [R174.64], !P0 ;  /* 0x0c100000aee31fae */ /* 0x0009e2000c101d50 */
[----:B------:R-:W-:Y:S01]  /*6840*/  @P1 IADD3.X R247, R137, UR20, RZ, P2, !PT ;  /* 0x0000001489f71c10 */ /* 0x000fe200097fe4ff */
[----:B------:R-:W-:Y:S01]  /*6850*/  FMUL.FTZ R69, R2, R69 ;  /* 0x0000004502457220 */ /* 0x000fe20000410000 */
[----:B------:R-:W-:Y:S01]  /*6860*/  @P1 IADD3 R250, P4, R246, UR19, RZ ;  /* 0x00000013f6fa1c10 */ /* 0x000fe2000ff9e0ff */
[----:B---3--:R-:W-:Y:S01]  /*6870*/  FMUL.FTZ R70, R0, R70 ;  /* 0x0000004600467220 */ /* 0x008fe20000410000 */
[----:B------:R-:W-:Y:S01]  /*6880*/  @P1 IADD3 R248, P2, R246, UR18, RZ ;  /* 0x00000012f6f81c10 */ /* 0x000fe2000ff5e0ff */
[----:B------:R-:W-:Y:S01]  /*6890*/  MUFU.EX2 R135, R135 ;  /* 0x0000008700877308 */ /* 0x000fe20000000800 */
[C---:B------:R-:W-:Y:S01]  /*68a0*/  @P1 IADD3.X R251, R247.reuse, UR20, RZ, P4, !PT ;  /* 0x00000014f7fb1c10 */ /* 0x040fe2000a7fe4ff */
[----:B------:R3:W-:Y:S01]  /*68b0*/  @P1 LDGSTS.E.BYPASS.LTC128B.128 [R227+0x9100], [R136.64], !P3 ;  /* 0x0910000088e31fae */ /* 0x0007e2000d901d50 */
[----:B------:R-:W-:Y:S01]  /*68c0*/  @P1 IADD3.X R249, R247, UR15, RZ, P2, !PT ;  /* 0x0000000ff7f91c10 */ /* 0x000fe200097fe4ff */
[----:B------:R-:W-:Y:S02]  /*68d0*/  FMUL.FTZ R71, R0, R71 ;  /* 0x0000004700477220 */ /* 0x000fe40000410000 */
[C---:B------:R-:W-:Y:S02]  /*68e0*/  FMUL.FTZ R72, R2.reuse, R72 ;  /* 0x0000004802487220 */ /* 0x040fe40000410000 */
[----:B------:R-:W-:Y:S02]  /*68f0*/  FMUL.FTZ R73, R2, R73 ;  /* 0x0000004902497220 */ /* 0x000fe40000410000 */
[----:B------:R3:W-:Y:S01]  /*6900*/  @P1 LDGSTS.E.BYPASS.LTC128B.128 [R227+0xd100], [R136.64+0x80], !P0 ;  /* 0x0d10008088e31fae */ /* 0x0007e2000c101d50 */
[----:B------:R-:W-:Y:S01]  /*6910*/  MUFU.EX2 R173, R173 ;  /* 0x000000ad00ad7308 */ /* 0x000fe20000000800 */
[----:B------:R-:W-:Y:S02]  /*6920*/  FMUL.FTZ R74, R0, R74 ;  /* 0x0000004a004a7220 */ /* 0x000fe40000410000 */
[--C-:B-1----:R-:W-:Y:S01]  /*6930*/  FFMA.FTZ R193, R7, c[0x0][0x2d0], -R194.reuse ;  /* 0x0000b40007c17a23 */ /* 0x102fe200000108c2 */
[----:B------:R-:W-:Y:S01]  /*6940*/  @P1 IADD3.X R7, R137, UR15, RZ, P5, !PT ;  /* 0x0000000f89071c10 */ /* 0x000fe2000affe4ff */
[--C-:B------:R-:W-:Y:S01]  /*6950*/  FFMA.FTZ R192, R11, c[0x0][0x2d0], -R194.reuse ;  /* 0x0000b4000bc07a23 */ /* 0x100fe200000108c2 */
[----:B--2---:R-:W-:Y:S01]  /*6960*/  F2FP.PACK_AB R128, R134, R133 ;  /* 0x000000858680723e */ /* 0x004fe200000000ff */
[----:B------:R1:W-:Y:S01]  /*6970*/  @P1 LDGSTS.E.BYPASS.LTC128B.128 [R227+0xa100], [R246.64], !P3 ;  /* 0x0a100000f6e31fae */ /* 0x0003e2000d901d50 */
[----:B------:R-:W-:Y:S02]  /*6980*/  FMUL.FTZ R11, R0, R127 ;  /* 0x0000007f000b7220 */ /* 0x000fe40000410000 */
[----:B----4-:R-:W-:Y:S01]  /*6990*/  FFMA.FTZ R175, R10, c[0x0][0x2d0], -R194 ;  /* 0x0000b4000aaf7a23 */ /* 0x010fe200000108c2 */
[----:B------:R-:W2:Y:S01]  /*69a0*/  MUFU.EX2 R174, R193 ;  /* 0x000000c100ae7308 */ /* 0x000ea20000000800 */
[C---:B------:R-:W-:Y:S02]  /*69b0*/  FMUL.FTZ R10, R0.reuse, R126 ;  /* 0x0000007e000a7220 */ /* 0x040fe40000410000 */
[----:B------:R-:W-:Y:S01]  /*69c0*/  FMUL.FTZ R75, R0, R75 ;  /* 0x0000004b004b7220 */ /* 0x000fe20000410000 */
[----:B------:R4:W-:Y:S01]  /*69d0*/  @P1 LDGSTS.E.BYPASS.LTC128B.128 [R227+0xe100], [R6.64], !P0 ;  /* 0x0e10000006e31fae */ /* 0x0009e2000c101d50 */
[C---:B------:R-:W-:Y:S02]  /*69e0*/  FMUL.FTZ R76, R2.reuse, R76 ;  /* 0x0000004c024c7220 */ /* 0x040fe40000410000 */
[----:B------:R-:W-:Y:S02]  /*69f0*/  FMUL.FTZ R77, R2, R77 ;  /* 0x0000004d024d7220 */ /* 0x000fe40000410000 */
[C---:B------:R-:W-:Y:S01]  /*6a00*/  FMUL.FTZ R78, R0.reuse, R78 ;  /* 0x0000004e004e7220 */ /* 0x040fe20000410000 */
[----:B------:R-:W-:Y:S01]  /*6a10*/  MUFU.EX2 R175, R175 ;  /* 0x000000af00af7308 */ /* 0x000fe20000000800 */
[----:B------:R-:W-:Y:S01]  /*6a20*/  FMUL.FTZ R79, R0, R79 ;  /* 0x0000004f004f7220 */ /* 0x000fe20000410000 */
[----:B------:R5:W-:Y:S01]  /*6a30*/  @P1 LDGSTS.E.BYPASS.LTC128B.128 [R227+0xb100], [R250.64], !P3 ;  /* 0x0b100000fae31fae */ /* 0x000be2000d901d50 */
[C---:B------:R-:W-:Y:S02]  /*6a40*/  FMUL.FTZ R80, R2.reuse, R80 ;  /* 0x0000005002507220 */ /* 0x040fe40000410000 */
[----:B------:R-:W-:Y:S02]  /*6a50*/  FMUL.FTZ R81, R2, R81 ;  /* 0x0000005102517220 */ /* 0x000fe40000410000 */
[C---:B------:R-:W-:Y:S02]  /*6a60*/  FMUL.FTZ R82, R0.reuse, R82 ;  /* 0x0000005200527220 */ /* 0x040fe40000410000 */
[----:B------:R-:W-:Y:S01]  /*6a70*/  FMUL.FTZ R83, R0, R83 ;  /* 0x0000005300537220 */ /* 0x000fe20000410000 */
[----:B------:R1:W-:Y:S01]  /*6a80*/  @P1 LDGSTS.E.BYPASS.LTC128B.128 [R227+0xf100], [R248.64], !P0 ;  /* 0x0f100000f8e31fae */ /* 0x0003e2000c101d50 */
[----:B------:R-:W1:Y:S01]  /*6a90*/  MUFU.EX2 R192, R192 ;  /* 0x000000c000c07308 */ /* 0x000e620000000800 */
[----:B------:R-:W-:Y:S01]  /*6aa0*/  FMUL.FTZ R84, R2, R84 ;  /* 0x0000005402547220 */ /* 0x000fe20000410000 */
[----:B--2---:R-:W-:Y:S01]  /*6ab0*/  F2FP.PACK_AB R129, R174, R173 ;  /* 0x000000adae81723e */ /* 0x004fe200000000ff */
[----:B------:R-:W-:Y:S02]  /*6ac0*/  FMUL.FTZ R85, R2, R85 ;  /* 0x0000005502557220 */ /* 0x000fe40000410000 */
[C---:B------:R-:W-:Y:S02]  /*6ad0*/  FMUL.FTZ R86, R0.reuse, R86 ;  /* 0x0000005600567220 */ /* 0x040fe40000410000 */
[----:B---3--:R-:W2:Y:S01]  /*6ae0*/  LDSM.16.MT88.4 R136, [R224+0x100] ;  /* 0x00010000e088783b */ /* 0x008ea20000004200 */
[C---:B------:R-:W-:Y:S02]  /*6af0*/  FMUL.FTZ R87, R0.reuse, R87 ;  /* 0x0000005700577220 */ /* 0x040fe40000410000 */
[----:B----4-:R-:W-:Y:S01]  /*6b00*/  FMUL.FTZ R6, R0, R130 ;  /* 0x0000008200067220 */ /* 0x010fe20000410000 */
[----:B------:R-:W-:Y:S01]  /*6b10*/  F2FP.PACK_AB R130, R172, R135 ;  /* 0x00000087ac82723e */ /* 0x000fe200000000ff */
[----:B------:R-:W-:Y:S01]  /*6b20*/  FMUL.FTZ R7, R0, R131 ;  /* 0x0000008300077220 */ /* 0x000fe20000410000 */
[----:B------:R-:W-:Y:S01]  /*6b30*/  MUFU.EX2 R153, R28 ;  /* 0x0000001c00997308 */ /* 0x000fe20000000800 */
[C---:B------:R-:W-:Y:S01]  /*6b40*/  FMUL.FTZ R88, R2.reuse, R88 ;  /* 0x0000005802587220 */ /* 0x040fe20000410000 */
[----:B------:R-:W3:Y:S01]  /*6b50*/  LDSM.16.MT88.4 R144, [R222+0x100] ;  /* 0x00010000de90783b */ /* 0x000ee20000004200 */
[----:B------:R-:W-:Y:S02]  /*6b60*/  FMUL.FTZ R89, R2, R89 ;  /* 0x0000005902597220 */ /* 0x000fe40000410000 */
[C---:B------:R-:W-:Y:S02]  /*6b70*/  FMUL.FTZ R90, R0.reuse, R90 ;  /* 0x0000005a005a7220 */ /* 0x040fe40000410000 */
[----:B------:R-:W-:Y:S02]  /*6b80*/  FMUL.FTZ R91, R0, R91 ;  /* 0x0000005b005b7220 */ /* 0x000fe40000410000 */
[--C-:B-----5:R-:W-:Y:S01]  /*6b90*/  FFMA.FTZ R251, R24, c[0x0][0x2d0], -R244.reuse ;  /* 0x0000b40018fb7a23 */ /* 0x120fe200000108f4 */
[----:B------:R-:W4:Y:S01]  /*6ba0*/  LDSM.16.MT88.4 R148, [R221+0x100] ;  /* 0x00010000dd94783b */ /* 0x000f220000004200 */
[----:B-1----:R-:W-:Y:S01]  /*6bb0*/  F2FP.PACK_AB R131, R192, R175 ;  /* 0x000000afc083723e */ /* 0x002fe200000000ff */
[----:B------:R-:W-:Y:S01]  /*6bc0*/  MUFU.EX2 R158, R29 ;  /* 0x0000001d009e7308 */ /* 0x000fe20000000800 */
[--C-:B------:R-:W-:Y:S02]  /*6bd0*/  FFMA.FTZ R44, R44, c[0x0][0x2d0], -R244.reuse ;  /* 0x0000b4002c2c7a23 */ /* 0x100fe400000108f4 */
[----:B------:R-:W-:Y:S02]  /*6be0*/  FFMA.FTZ R45, R45, c[0x0][0x2d0], -R244 ;  /* 0x0000b4002d2d7a23 */ /* 0x000fe400000108f4 */
[----:B------:R-:W-:Y:S01]  /*6bf0*/  FFMA.FTZ R46, R46, c[0x0][0x2d0], -R194 ;  /* 0x0000b4002e2e7a23 */ /* 0x000fe200000108c2 */
[----:B------:R-:W1:Y:S01]  /*6c00*/  LDSM.16.MT88.4 R124, [R220+0x100] ;  /* 0x00010000dc7c783b */ /* 0x000e620000004200 */
[----:B------:R-:W-:Y:S02]  /*6c10*/  FFMA.FTZ R49, R49, c[0x0][0x2d0], -R244 ;  /* 0x0000b40031317a23 */ /* 0x000fe400000108f4 */
[--C-:B------:R-:W-:Y:S01]  /*6c20*/  FFMA.FTZ R50, R50, c[0x0][0x2d0], -R194.reuse ;  /* 0x0000b40032327a23 */ /* 0x100fe200000108c2 */
[----:B------:R-:W-:Y:S01]  /*6c30*/  MUFU.EX2 R157, R30 ;  /* 0x0000001e009d7308 */ /* 0x000fe20000000800 */
[----:B------:R-:W-:Y:S02]  /*6c40*/  FFMA.FTZ R51, R51, c[0x0][0x2d0], -R194 ;  /* 0x0000b40033337a23 */ /* 0x000fe400000108c2 */
[C---:B------:R-:W-:Y:S01]  /*6c50*/  FMUL.FTZ R92, R2.reuse, R92 ;  /* 0x0000005c025c7220 */ /* 0x040fe20000410000 */
[----:B------:R-:W0:Y:S01]  /*6c60*/  LDGDEPBAR ;  /* 0x00000000000079af */ /* 0x000e220000000000 */
[----:B------:R-:W-:Y:S02]  /*6c70*/  FMUL.FTZ R93, R2, R93 ;  /* 0x0000005d025d7220 */ /* 0x000fe40000410000 */
[C---:B------:R-:W-:Y:S02]  /*6c80*/  FMUL.FTZ R94, R0.reuse, R94 ;  /* 0x0000005e005e7220 */ /* 0x040fe40000410000 */
[----:B------:R-:W-:Y:S01]  /*6c90*/  FMUL.FTZ R95, R0, R95 ;  /* 0x0000005f005f7220 */ /* 0x000fe20000410000 */
[----:B------:R-:W-:Y:S01]  /*6ca0*/  MUFU.EX2 R162, R33 ;  /* 0x0000002100a27308 */ /* 0x000fe20000000800 */
[C---:B------:R-:W-:Y:S01]  /*6cb0*/  FMUL.FTZ R96, R2.reuse, R96 ;  /* 0x0000006002607220 */ /* 0x040fe20000410000 */
[C---:B--2---:R-:W-:Y:S05]  /*6cc0*/  HMMA.16816.F32 R4, R128.reuse, R136, R4 ;  /* 0x000000888004723c */ /* 0x044fea0000001804 */
[----:B------:R-:W-:Y:S02]  /*6cd0*/  FMUL.FTZ R97, R2, R97 ;  /* 0x0000006102617220 */ /* 0x000fe40000410000 */
[C---:B------:R-:W-:Y:S01]  /*6ce0*/  FMUL.FTZ R98, R0.reuse, R98 ;  /* 0x0000006200627220 */ /* 0x040fe20000410000 */
[C---:B------:R-:W-:Y:S01]  /*6cf0*/  HMMA.16816.F32 R8, R128.reuse, R138, R8 ;  /* 0x0000008a8008723c */ /* 0x040fe20000001808 */
[----:B------:R-:W2:Y:S01]  /*6d00*/  LDSM.16.MT88.4 R136, [R224+0x4100] ;  /* 0x00410000e088783b */ /* 0x000ea20000004200 */
[----:B------:R-:W-:Y:S02]  /*6d10*/  MUFU.EX2 R163, R44 ;  /* 0x0000002c00a37308 */ /* 0x000fe40000000800 */
[----:B------:R-:W-:Y:S02]  /*6d20*/  FMUL.FTZ R99, R0, R99 ;  /* 0x0000006300637220 */ /* 0x000fe40000410000 */
[C---:B------:R-:W-:Y:S02]  /*6d30*/  FMUL.FTZ R100, R2.reuse, R100 ;  /* 0x0000006402647220 */ /* 0x040fe40000410000 */
[C---:B---3--:R-:W-:Y:S04]  /*6d40*/  HMMA.16816.F32 R68, R128.reuse, R144, R68 ;  /* 0x000000908044723c */ /* 0x048fe80000001844 */
[----:B------:R-:W-:Y:S01]  /*6d50*/  MUFU.EX2 R165, R45 ;  /* 0x0000002d00a57308 */ /* 0x000fe20000000800 */
[----:B------:R-:W-:Y:S02]  /*6d60*/  FMUL.FTZ R101, R2, R101 ;  /* 0x0000006502657220 */ /* 0x000fe40000410000 */
[C---:B------:R-:W-:Y:S01]  /*6d70*/  FMUL.FTZ R102, R0.reuse, R102 ;  /* 0x0000006600667220 */ /* 0x040fe20000410000 */
[C---:B------:R-:W-:Y:S01]  /*6d80*/  HMMA.16816.F32 R72, R128.reuse, R146, R72 ;  /* 0x000000928048723c */ /* 0x040fe20000001848 */
[----:B------:R-:W3:Y:S03]  /*6d90*/  LDSM.16.MT88.4 R144, [R222+0x4100] ;  /* 0x00410000de90783b */ /* 0x000ee60000004200 */
[----:B------:R-:W-:Y:S02]  /*6da0*/  FMUL.FTZ R103, R0, R103 ;  /* 0x0000006700677220 */ /* 0x000fe40000410000 */
[----:B------:R-:W-:Y:S01]  /*6db0*/  MUFU.EX2 R152, R51 ;  /* 0x0000003300987308 */ /* 0x000fe20000000800 */
[C---:B------:R-:W-:Y:S01]  /*6dc0*/  FMUL.FTZ R104, R2.reuse, R104 ;  /* 0x0000006802687220 */ /* 0x040fe20000410000 */
[C---:B----4-:R-:W-:Y:S04]  /*6dd0*/  HMMA.16816.F32 R76, R128.reuse, R148, R76 ;  /* 0x00000094804c723c */ /* 0x050fe8000000184c */
[----:B------:R-:W-:Y:S02]  /*6de0*/  FMUL.FTZ R105, R2, R105 ;  /* 0x0000006902697220 */ /* 0x000fe40000410000 */
[C---:B------:R-:W-:Y:S02]  /*6df0*/  FMUL.FTZ R106, R0.reuse, R106 ;  /* 0x0000006a006a7220 */ /* 0x040fe40000410000 */
[C---:B------:R-:W-:Y:S01]  /*6e00*/  HMMA.16816.F32 R80, R128.reuse, R150, R80 ;  /* 0x000000968050723c */ /* 0x040fe20000001850 */
[----:B------:R-:W-:Y:S01]  /*6e10*/  LDSM.16.MT88.4 R148, [R220+0x900] ;  /* 0x00090000dc94783b */ /* 0x000fe20000004200 */
[----:B------:R-:W-:Y:S02]  /*6e20*/  MUFU.EX2 R251, R251 ;  /* 0x000000fb00fb7308 */ /* 0x000fe40000000800 */
[----:B------:R-:W-:Y:S02]  /*6e30*/  FMUL.FTZ R107, R0, R107 ;  /* 0x0000006b006b7220 */ /* 0x000fe40000410000 */
[--C-:B------:R-:W-:Y:S02]  /*6e40*/  FFMA.FTZ R193, R12, c[0x0][0x2d0], -R244.reuse ;  /* 0x0000b4000cc17a23 */ /* 0x100fe400000108f4 */
[C---:B-1----:R-:W-:Y:S04]  /*6e50*/  HMMA.16816.F32 R84, R128.reuse, R124, R84 ;  /* 0x0000007c8054723c */ /* 0x042fe80000001854 */
[C---:B------:R-:W-:Y:S01]  /*6e60*/  FMUL.FTZ R12, R2.reuse, R120 ;  /* 0x00000078020c7220 */ /* 0x040fe20000410000 */
[----:B------:R-:W-:Y:S01]  /*6e70*/  MUFU.EX2 R193, R193 ;  /* 0x000000c100c17308 */ /* 0x000fe20000000800 */
[----:B------:R-:W-:Y:S02]  /*6e80*/  FFMA.FTZ R240, R13, c[0x0][0x2d0], -R244 ;  /* 0x0000b4000df07a23 */ /* 0x000fe400000108f4 */
[C---:B------:R-:W-:Y:S01]  /*6e90*/  HMMA.16816.F32 R88, R128.reuse, R126, R88 ;  /* 0x0000007e8058723c */ /* 0x040fe20000001858 */
[----:B------:R-:W1:Y:S03]  /*6ea0*/  LDSM.16.MT88.4 R124, [R221+0x4100] ;  /* 0x00410000dd7c783b */ /* 0x000e660000004200 */
[----:B------:R-:W-:Y:S02]  /*6eb0*/  FMUL.FTZ R13, R2, R121 ;  /* 0x00000079020d7220 */ /* 0x000fe40000410000 */
[--C-:B------:R-:W-:Y:S01]  /*6ec0*/  FFMA.FTZ R245, R14, c[0x0][0x2d0], -R194.reuse ;  /* 0x0000b4000ef57a23 */ /* 0x100fe200000108c2 */
[----:B------:R-:W4:Y:S01]  /*6ed0*/  MUFU.EX2 R240, R240 ;  /* 0x000000f000f07308 */ /* 0x000f220000000800 */
[C---:B--2---:R-:W-:Y:S04]  /*6ee0*/  HMMA.16816.F32 R92, R128.reuse, R136, R92 ;  /* 0x00000088805c723c */ /* 0x044fe8000000185c */
[C---:B------:R-:W-:Y:S02]  /*6ef0*/  FMUL.FTZ R14, R0.reuse, R122 ;  /* 0x0000007a000e7220 */ /* 0x040fe40000410000 */
[----:B------:R-:W-:Y:S02]  /*6f00*/  FFMA.FTZ R246, R15, c[0x0][0x2d0], -R194 ;  /* 0x0000b4000ff67a23 */ /* 0x000fe400000108c2 */
[C---:B------:R-:W-:Y:S01]  /*6f10*/  HMMA.16816.F32 R96, R128.reuse, R138, R96 ;  /* 0x0000008a8060723c */ /* 0x040fe20000001860 */
[----:B------:R-:W2:Y:S01]  /*6f20*/  LDSM.16.MT88.4 R136, [R220+0x4100] ;  /* 0x00410000dc88783b */ /* 0x000ea20000004200 */
[----:B------:R-:W-:Y:S02]  /*6f30*/  MUFU.EX2 R245, R245 ;  /* 0x000000f500f57308 */ /* 0x000fe40000000800 */
[----:B------:R-:W-:Y:S02]  /*6f40*/  FMUL.FTZ R15, R0, R123 ;  /* 0x0000007b000f7220 */ /* 0x000fe40000410000 */
[C---:B------:R-:W-:Y:S02]  /*6f50*/  FMUL.FTZ R108, R2.reuse, R108 ;  /* 0x0000006c026c7220 */ /* 0x040fe40000410000 */
[C---:B---3--:R-:W-:Y:S01]  /*6f60*/  HMMA.16816.F32 R100, R128.reuse, R144, R100 ;  /* 0x000000908064723c */ /* 0x048fe20000001864 */
[----:B------:R-:W3:Y:S03]  /*6f70*/  LDSM.16.MT88.4 R120, [R224+0x900] ;  /* 0x00090000e078783b */ /* 0x000ee60000004200 */
[----:B------:R-:W5:Y:S01]  /*6f80*/  MUFU.EX2 R246, R246 ;  /* 0x000000f600f67308 */ /* 0x000f620000000800 */
[----:B------:R-:W-:Y:S02]  /*6f90*/  FMUL.FTZ R109, R2, R109 ;  /* 0x0000006d026d7220 */ /* 0x000fe40000410000 */
[----:B------:R-:W-:Y:S01]  /*6fa0*/  FMUL.FTZ R110, R0, R110 ;  /* 0x0000006e006e7220 */ /* 0x000fe20000410000 */
[C---:B------:R-:W-:Y:S01]  /*6fb0*/  HMMA.16816.F32 R104, R128.reuse, R146, R104 ;  /* 0x000000928068723c */ /* 0x040fe20000001868 */
[----:B------:R-:W-:Y:S03]  /*6fc0*/  LDSM.16.MT88.4 R144, [R221+0x900] ;  /* 0x00090000dd90783b */ /* 0x000fe60000004200 */
[--C-:B------:R-:W-:Y:S02]  /*6fd0*/  FFMA.FTZ R195, R16, c[0x0][0x2d0], -R244.reuse ;  /* 0x0000b40010c37a23 */ /* 0x100fe400000108f4 */
[----:B------:R-:W-:Y:S01]  /*6fe0*/  FFMA.FTZ R242, R17, c[0x0][0x2d0], -R244 ;  /* 0x0000b40011f27a23 */ /* 0x000fe200000108f4 */
[----:B------:R-:W-:Y:S01]  /*6ff0*/  MUFU.EX2 R252, R252 ;  /* 0x000000fc00fc7308 */ /* 0x000fe20000000800 */
[--C-:B------:R-:W-:Y:S01]  /*7000*/  FFMA.FTZ R247, R18, c[0x0][0x2d0], -R194.reuse ;  /* 0x0000b40012f77a23 */ /* 0x100fe200000108c2 */
[C---:B-1----:R-:W-:Y:S03]  /*7010*/  HMMA.16816.F32 R12, R128.reuse, R124, R12 ;  /* 0x0000007c800c723c */ /* 0x042fe6000000180c */
[----:B------:R-:W-:Y:S02]  /*7020*/  FFMA.FTZ R248, R19, c[0x0][0x2d0], -R194 ;  /* 0x0000b40013f87a23 */ /* 0x000fe400000108c2 */
[----:B------:R-:W-:Y:S02]  /*7030*/  FMUL.FTZ R111, R0, R111 ;  /* 0x0000006f006f7220 */ /* 0x000fe40000410000 */
[----:B------:R-:W-:Y:S01]  /*7040*/  FMUL.FTZ R16, R2, R116 ;  /* 0x0000007402107220 */ /* 0x000fe20000410000 */
[----:B------:R-:W-:Y:S01]  /*7050*/  MUFU.EX2 R195, R195 ;  /* 0x000000c300c37308 */ /* 0x000fe20000000800 */
[----:B----4-:R-:W-:Y:S03]  /*7060*/  F2FP.PACK_AB R116, R240, R193 ;  /* 0x000000c1f074723e */ /* 0x010fe600000000ff */
[C---:B------:R-:W-:Y:S01]  /*7070*/  HMMA.16816.F32 R108, R128.reuse, R126, R108 ;  /* 0x0000007e806c723c */ /* 0x040fe2000000186c */
[----:B------:R-:W1:Y:S02]  /*7080*/  LDSM.16.MT88.4 R124, [R222+0x900] ;  /* 0x00090000de7c783b */ /* 0x000e640000004200 */
[----:B------:R-:W-:Y:S01]  /*7090*/  FMUL.FTZ R17, R2, R117 ;  /* 0x0000007502117220 */ /* 0x000fe20000410000 */
[----:B-----5:R-:W-:Y:S01]  /*70a0*/  F2FP.PACK_AB R117, R246, R245 ;  /* 0x000000f5f675723e */ /* 0x020fe200000000ff */
[C---:B------:R-:W-:Y:S01]  /*70b0*/  FMUL.FTZ R18, R0.reuse, R118 ;  /* 0x0000007600127220 */ /* 0x040fe20000410000 */
[----:B------:R-:W4:Y:S01]  /*70c0*/  MUFU.EX2 R242, R242 ;  /* 0x000000f200f27308 */ /* 0x000f220000000800 */
[----:B------:R-:W-:Y:S02]  /*70d0*/  FMUL.FTZ R19, R0, R119 ;  /* 0x0000007700137220 */ /* 0x000fe40000410000 */
[C---:B------:R-:W-:Y:S03]  /*70e0*/  FMUL.FTZ R112, R2.reuse, R112 ;  /* 0x0000007002707220 */ /* 0x040fe60000410000 */
[----:B------:R-:W-:Y:S02]  /*70f0*/  FMUL.FTZ R113, R2, R113 ;  /* 0x0000007102717220 */ /* 0x000fe40000410000 */
[C---:B--2---:R-:W-:Y:S02]  /*7100*/  HMMA.16816.F32 R16, R128.reuse, R136, R16 ;  /* 0x000000888010723c */ /* 0x044fe40000001810 */
[----:B------:R-:W-:Y:S01]  /*7110*/  MUFU.EX2 R247, R247 ;  /* 0x000000f700f77308 */ /* 0x000fe20000000800 */
[C---:B------:R-:W-:Y:S02]  /*7120*/  FMUL.FTZ R114, R0.reuse, R114 ;  /* 0x0000007200727220 */ /* 0x040fe40000410000 */
[----:B------:R-:W-:Y:S02]  /*7130*/  FMUL.FTZ R115, R0, R115 ;  /* 0x0000007300737220 */ /* 0x000fe40000410000 */
[----:B------:R-:W-:Y:S02]  /*7140*/  FFMA.FTZ R249, R20, c[0x0][0x2d0], -R244 ;  /* 0x0000b40014f97a23 */ /* 0x000fe400000108f4 */
[----:B------:R-:W-:Y:S03]  /*7150*/  FFMA.FTZ R20, R26, c[0x0][0x2d0], -R194 ;  /* 0x0000b4001a147a23 */ /* 0x000fe600000108c2 */
[----:B------:R-:W-:Y:S01]  /*7160*/  HMMA.16816.F32 R112, R128, R138, R112 ;  /* 0x0000008a8070723c */ /* 0x000fe20000001870 */
[----:B------:R-:W2:Y:S01]  /*7170*/  MUFU.EX2 R248, R248 ;  /* 0x000000f800f87308 */ /* 0x000ea20000000800 */
[----:B------:R-:W5:Y:S01]  /*7180*/  LDSM.16.MT88.4 R128, [R224+0x4900] ;  /* 0x00490000e080783b */ /* 0x000f620000004200 */
[----:B------:R-:W-:Y:S01]  /*7190*/  FFMA.FTZ R250, R21, c[0x0][0x2d0], -R244 ;  /* 0x0000b40015fa7a23 */ /* 0x000fe200000108f4 */
[----:B----4-:R-:W-:Y:S01]  /*71a0*/  F2FP.PACK_AB R118, R242, R195 ;  /* 0x000000c3f276723e */ /* 0x010fe200000000ff */
[----:B------:R-:W-:Y:S02]  /*71b0*/  FFMA.FTZ R21, R27, c[0x0][0x2d0], -R194 ;  /* 0x0000b4001b157a23 */ /* 0x000fe400000108c2 */
[--C-:B------:R-:W-:Y:S02]  /*71c0*/  FFMA.FTZ R32, R32, c[0x0][0x2d0], -R244.reuse ;  /* 0x0000b40020207a23 */ /* 0x100fe400000108f4 */
[----:B------:R-:W-:Y:S01]  /*71d0*/  FFMA.FTZ R48, R48, c[0x0][0x2d0], -R244 ;  /* 0x0000b40030307a23 */ /* 0x000fe200000108f4 */
[----:B------:R-:W-:Y:S01]  /*71e0*/  LDSM.16.MT88.4 R136, [R220+0x4900] ;  /* 0x00490000dc88783b */ /* 0x000fe20000004200 */
[----:B------:R-:W-:Y:S01]  /*71f0*/  MUFU.EX2 R154, R21 ;  /* 0x00000015009a7308 */ /* 0x000fe20000000800 */
[--C-:B------:R-:W-:Y:S02]  /*7200*/  FFMA.FTZ R22, R22, c[0x0][0x2d0], -R194.reuse ;  /* 0x0000b40016167a23 */ /* 0x100fe400000108c2 */
[----:B------:R-:W-:Y:S02]  /*7210*/  FFMA.FTZ R23, R23, c[0x0][0x2d0], -R194 ;  /* 0x0000b40017177a23 */ /* 0x000fe400000108c2 */
[----:B------:R-:W-:Y:S02]  /*7220*/  FFMA.FTZ R173, R0, R241, R173 ;  /* 0x000000f100ad7223 */ /* 0x000fe400000100ad */
[----:B------:R-:W-:Y:S01]  /*7230*/  LDSM.16.MT88.4 R24, [R222+0x1100] ;  /* 0x00110000de18783b */ /* 0x000fe20000004200 */
[--C-:B------:R-:W-:Y:S02]  /*7240*/  FFMA.FTZ R52, R52, c[0x0][0x2d0], -R244.reuse ;  /* 0x0000b40034347a23 */ /* 0x100fe400000108f4 */
[----:B------:R4:W-:Y:S01]  /*7250*/  MUFU.EX2 R155, R32 ;  /* 0x00000020009b7308 */ /* 0x0009e20000000800 */
[--C-:B------:R-:W-:Y:S02]  /*7260*/  FFMA.FTZ R53, R53, c[0x0][0x2d0], -R244.reuse ;  /* 0x0000b40035357a23 */ /* 0x100fe400000108f4 */
[--C-:B------:R-:W-:Y:S01]  /*7270*/  FFMA.FTZ R56, R56, c[0x0][0x2d0], -R244.reuse ;  /* 0x0000b40038387a23 */ /* 0x100fe200000108f4 */
[----:B--2---:R-:W-:Y:S01]  /*7280*/  F2FP.PACK_AB R119, R248, R247 ;  /* 0x000000f7f877723e */ /* 0x004fe200000000ff */
[----:B------:R-:W-:Y:S02]  /*7290*/  FFMA.FTZ R57, R57, c[0x0][0x2d0], -R244 ;  /* 0x0000b40039397a23 */ /* 0x000fe400000108f4 */
[--C-:B------:R-:W-:Y:S02]  /*72a0*/  FFMA.FTZ R54, R54, c[0x0][0x2d0], -R194.reuse ;  /* 0x0000b40036367a23 */ /* 0x100fe400000108c2 */
[--C-:B------:R-:W-:Y:S01]  /*72b0*/  FFMA.FTZ R55, R55, c[0x0][0x2d0], -R194.reuse ;  /* 0x0000b40037377a23 */ /* 0x100fe200000108c2 */
[----:B------:R2:W-:Y:S01]  /*72c0*/  MUFU.EX2 R167, R48 ;  /* 0x0000003000a77308 */ /* 0x0005e20000000800 */
[C---:B---3--:R-:W-:Y:S05]  /*72d0*/  HMMA.16816.F32 R4, R116.reuse, R120, R4 ;  /* 0x000000787404723c */ /* 0x048fea0000001804 */
[--C-:B------:R-:W-:Y:S02]  /*72e0*/  FFMA.FTZ R58, R58, c[0x0][0x2d0], -R194.reuse ;  /* 0x0000b4003a3a7a23 */ /* 0x100fe400000108c2 */
[----:B------:R-:W-:Y:S01]  /*72f0*/  FFMA.FTZ R59, R59, c[0x0][0x2d0], -R194 ;  /* 0x0000b4003b3b7a23 */ /* 0x000fe200000108c2 */
[C---:B------:R-:W-:Y:S01]  /*7300*/  HMMA.16816.F32 R8, R116.reuse, R122, R8 ;  /* 0x0000007a7408723c */ /* 0x040fe20000001808 */
[----:B------:R-:W3:Y:S01]  /*7310*/  LDSM.16.MT88.4 R120, [R222+0x4900] ;  /* 0x00490000de78783b */ /* 0x000ee20000004200 */
[----:B------:R-:W-:Y:S02]  /*7320*/  MUFU.EX2 R249, R249 ;  /* 0x000000f900f97308 */ /* 0x000fe40000000800 */
[----:B------:R-:W-:Y:S02]  /*7330*/  FFMA.FTZ R60, R60, c[0x0][0x2d0], -R244 ;  /* 0x0000b4003c3c7a23 */ /* 0x000fe400000108f4 */
[----:B----4-:R-:W-:Y:S02]  /*7340*/  FFMA.FTZ R32, R31, c[0x0][0x2d0], -R194 ;  /* 0x0000b4001f207a23 */ /* 0x010fe400000108c2 */
[C---:B-1----:R-:W-:Y:S01]  /*7350*/  HMMA.16816.F32 R68, R116.reuse, R124, R68 ;  /* 0x0000007c7444723c */ /* 0x042fe20000001844 */
[----:B------:R-:W-:Y:S03]  /*7360*/  LDSM.16.MT88.4 R28, [R222+0x1900] ;  /* 0x00190000de1c783b */ /* 0x000fe60000004200 */
[----:B------:R-:W-:Y:S01]  /*7370*/  MUFU.EX2 R166, R32 ;  /* 0x0000002000a67308 */ /* 0x000fe20000000800 */
[----:B------:R-:W-:Y:S02]  /*7380*/  FFMA.FTZ R61, R61, c[0x0][0x2d0], -R244 ;  /* 0x0000b4003d3d7a23 */ /* 0x000fe400000108f4 */
[----:B--2---:R-:W-:Y:S01]  /*7390*/  FFMA.FTZ R48, R47, c[0x0][0x2d0], -R194 ;  /* 0x0000b4002f307a23 */ /* 0x004fe200000108c2 */
[C---:B------:R-:W-:Y:S01]  /*73a0*/  HMMA.16816.F32 R72, R116.reuse, R126, R72 ;  /* 0x0000007e7448723c */ /* 0x040fe20000001848 */
[----:B------:R-:W1:Y:S03]  /*73b0*/  LDSM.16.MT88.4 R124, [R221+0x4900] ;  /* 0x00490000dd7c783b */ /* 0x000e660000004200 */
[----:B------:R-:W-:Y:S02]  /*73c0*/  FFMA.FTZ R64, R64, c[0x0][0x2d0], -R244 ;  /* 0x0000b40040407a23 */ /* 0x000fe400000108f4 */
[----:B------:R-:W2:Y:S01]  /*73d0*/  MUFU.EX2 R250, R250 ;  /* 0x000000fa00fa7308 */ /* 0x000ea20000000800 */
[--C-:B------:R-:W-:Y:S01]  /*73e0*/  FFMA.FTZ R62, R62, c[0x0][0x2d0], -R194.reuse ;  /* 0x0000b4003e3e7a23 */ /* 0x100fe200000108c2 */
[C---:B------:R-:W-:Y:S04]  /*73f0*/  HMMA.16816.F32 R76, R116.reuse, R144, R76 ;  /* 0x00000090744c723c */ /* 0x040fe8000000184c */
[--C-:B------:R-:W-:Y:S02]  /*7400*/  FFMA.FTZ R63, R63, c[0x0][0x2d0], -R194.reuse ;  /* 0x0000b4003f3f7a23 */ /* 0x100fe400000108c2 */
[----:B------:R-:W-:Y:S02]  /*7410*/  FFMA.FTZ R66, R66, c[0x0][0x2d0], -R194 ;  /* 0x0000b40042427a23 */ /* 0x000fe400000108c2 */
[C---:B------:R-:W-:Y:S01]  /*7420*/  HMMA.16816.F32 R80, R116.reuse, R146, R80 ;  /* 0x000000927450723c */ /* 0x040fe20000001850 */
[----:B------:R-:W-:Y:S01]  /*7430*/  LDSM.16.MT88.4 R144, [R220+0x5100] ;  /* 0x00510000dc90783b */ /* 0x000fe20000004200 */
[----:B------:R-:W-:Y:S02]  /*7440*/  MUFU.EX2 R159, R159 ;  /* 0x0000009f009f7308 */ /* 0x000fe40000000800 */
[----:B------:R-:W-:Y:S02]  /*7450*/  FADD.FTZ R174, R174, R173 ;  /* 0x000000adaeae7221 */ /* 0x000fe40000010000 */
[----:B------:R-:W-:Y:S02]  /*7460*/  FFMA.FTZ R133, R2, R243, R133 ;  /* 0x000000f302857223 */ /* 0x000fe40000010085 */
[C---:B------:R-:W-:Y:S04]  /*7470*/  HMMA.16816.F32 R84, R116.reuse, R148, R84 ;  /* 0x000000947454723c */ /* 0x040fe80000001854 */
[----:B------:R-:W-:Y:S01]  /*7480*/  MUFU.EX2 R148, R50 ;  /* 0x0000003200947308 */ /* 0x000fe20000000800 */
[----:B------:R-:W-:Y:S02]  /*7490*/  FADD.FTZ R175, R175, R174 ;  /* 0x000000aeafaf7221 */ /* 0x000fe40000010000 */
[----:B------:R-:W-:Y:S01]  /*74a0*/  FADD.FTZ R134, R134, R133 ;  /* 0x0000008586867221 */ /* 0x000fe20000010000 */
[C---:B------:R-:W-:Y:S04]  /*74b0*/  HMMA.16816.F32 R88, R116.reuse, R150, R88 ;  /* 0x000000967458723c */ /* 0x040fe80000001858 */
[----:B------:R-:W-:Y:S01]  /*74c0*/  FADD.FTZ R192, R192, R175 ;  /* 0x000000afc0c07221 */ /* 0x000fe20000010000 */
[----:B------:R-:W-:Y:S01]  /*74d0*/  MOV R133, R132 ;  /* 0x0000008400857202 */ /* 0x000fe20000000f00 */
[----:B------:R2:W-:Y:S01]  /*74e0*/  MUFU.EX2 R151, R20 ;  /* 0x0000001400977308 */ /* 0x0005e20000000800 */
[----:B------:R-:W-:Y:S01]  /*74f0*/  FADD.FTZ R135, R135, R134 ;  /* 0x0000008687877221 */ /* 0x000fe20000010000 */
[C---:B-----5:R-:W-:Y:S04]  /*7500*/  HMMA.16816.F32 R92, R116.reuse, R128, R92 ;  /* 0x00000080745c723c */ /* 0x060fe8000000185c */
[----:B------:R-:W-:Y:S02]  /*7510*/  FADD.FTZ R245, R245, R192 ;  /* 0x000000c0f5f57221 */ /* 0x000fe40000010000 */
[----:B------:R-:W-:Y:S02]  /*7520*/  FADD.FTZ R172, R172, R135 ;  /* 0x00000087acac7221 */ /* 0x000fe40000010000 */
[C---:B------:R-:W-:Y:S01]  /*7530*/  HMMA.16816.F32 R96, R116.reuse, R130, R96 ;  /* 0x000000827460723c */ /* 0x040fe20000001860 */
[----:B------:R-:W-:Y:S01]  /*7540*/  LDSM.16.MT88.4 R128, [R222+0x5100] ;  /* 0x00510000de80783b */ /* 0x000fe20000004200 */
[----:B------:R4:W-:Y:S02]  /*7550*/  MUFU.EX2 R149, R22 ;  /* 0x0000001600957308 */ /* 0x0009e40000000800 */
[----:B------:R-:W-:Y:S02]  /*7560*/  FADD.FTZ R246, R246, R245 ;  /* 0x000000f5f6f67221 */ /* 0x000fe40000010000 */
[----:B------:R-:W-:Y:S02]  /*7570*/  FADD.FTZ R193, R193, R172 ;  /* 0x000000acc1c17221 */ /* 0x000fe40000010000 */
[C---:B---3--:R-:W-:Y:S04]  /*7580*/  HMMA.16816.F32 R100, R116.reuse, R120, R100 ;  /* 0x000000787464723c */ /* 0x048fe80000001864 */
[----:B------:R-:W3:Y:S01]  /*7590*/  MUFU.EX2 R150, R23 ;  /* 0x0000001700967308 */ /* 0x000ee20000000800 */
[----:B------:R-:W-:Y:S01]  /*75a0*/  FADD.FTZ R247, R247, R246 ;  /* 0x000000f6f7f77221 */ /* 0x000fe20000010000 */
[----:B--2---:R-:W-:Y:S01]  /*75b0*/  F2FP.PACK_AB R20, R250, R249 ;  /* 0x000000f9fa14723e */ /* 0x004fe200000000ff */
[----:B------:R-:W-:Y:S01]  /*75c0*/  FADD.FTZ R240, R240, R193 ;  /* 0x000000c1f0f07221 */ /* 0x000fe20000010000 */
[C---:B------:R-:W-:Y:S01]  /*75d0*/  HMMA.16816.F32 R104, R116.reuse, R122, R104 ;  /* 0x0000007a7468723c */ /* 0x040fe20000001868 */
[----:B------:R-:W2:Y:S03]  /*75e0*/  LDSM.16.MT88.4 R120, [R224+0x1100] ;  /* 0x00110000e078783b */ /* 0x000ea60000004200 */
[----:B------:R-:W-:Y:S02]  /*75f0*/  FADD.FTZ R248, R248, R247 ;  /* 0x000000f7f8f87221 */ /* 0x000fe40000010000 */
[----:B------:R-:W-:Y:S01]  /*7600*/  MUFU.EX2 R52, R52 ;  /* 0x0000003400347308 */ /* 0x000fe20000000800 */
[----:B------:R-:W-:Y:S01]  /*7610*/  FADD.FTZ R195, R195, R240 ;  /* 0x000000f0c3c37221 */ /* 0x000fe20000010000 */
[C---:B-1----:R-:W-:Y:S04]  /*7620*/  HMMA.16816.F32 R12, R116.reuse, R124, R12 ;  /* 0x0000007c740c723c */ /* 0x042fe8000000180c */
[----:B----4-:R-:W-:Y:S01]  /*7630*/  F2FP.PACK_AB R22, R252, R251 ;  /* 0x000000fbfc16723e */ /* 0x010fe200000000ff */
[----:B------:R-:W-:Y:S03]  /*7640*/  FADD.FTZ R242, R242, R195 ;  /* 0x000000c3f2f27221 */ /* 0x000fe60000010000 */
[C---:B------:R-:W-:Y:S01]  /*7650*/  HMMA.16816.F32 R108, R116.reuse, R126, R108 ;  /* 0x0000007e746c723c */ /* 0x040fe2000000186c */
[----:B------:R-:W-:Y:S01]  /*7660*/  LDSM.16.MT88.4 R124, [R220+0x1100] ;  /* 0x00110000dc7c783b */ /* 0x000fe20000004200 */
[----:B------:R-:W-:Y:S02]  /*7670*/  MUFU.EX2 R53, R53 ;  /* 0x0000003500357308 */ /* 0x000fe40000000800 */
[----:B---3--:R-:W-:Y:S01]  /*7680*/  F2FP.PACK_AB R21, R150, R149 ;  /* 0x000000959615723e */ /* 0x008fe200000000ff */
[----:B------:R-:W-:Y:S01]  /*7690*/  FADD.FTZ R249, R249, R242 ;  /* 0x000000f2f9f97221 */ /* 0x000fe20000010000 */
[----:B------:R-:W-:Y:S02]  /*76a0*/  F2FP.PACK_AB R23, R154, R151 ;  /* 0x000000979a17723e */ /* 0x000fe400000000ff */
[C---:B------:R-:W-:Y:S04]  /*76b0*/  HMMA.16816.F32 R16, R116.reuse, R136, R16 ;  /* 0x000000887410723c */ /* 0x040fe80000001810 */
[----:B------:R-:W-:Y:S01]  /*76c0*/  MUFU.EX2 R56, R56 ;  /* 0x0000003800387308 */ /* 0x000fe20000000800 */
[----:B------:R-:W-:Y:S03]  /*76d0*/  FADD.FTZ R250, R250, R249 ;  /* 0x000000f9fafa7221 */ /* 0x000fe60000010000 */
[----:B------:R-:W-:Y:S01]  /*76e0*/  HMMA.16816.F32 R112, R116, R138, R112 ;  /* 0x0000008a7470723c */ /* 0x000fe20000001870 */
[----:B------:R-:W1:Y:S03]  /*76f0*/  LDSM.16.MT88.4 R116, [R221+0x1100] ;  /* 0x00110000dd74783b */ /* 0x000e660000004200 */
[----:B------:R-:W-:Y:S02]  /*7700*/  FADD.FTZ R251, R251, R250 ;  /* 0x000000fafbfb7221 */ /* 0x000fe40000010000 */
[----:B------:R-:W-:Y:S02]  /*7710*/  MUFU.EX2 R57, R57 ;  /* 0x0000003900397308 */ /* 0x000fe40000000800 */
[----:B------:R-:W-:Y:S01]  /*7720*/  FADD.FTZ R252, R252, R251 ;  /* 0x000000fbfcfc7221 */ /* 0x000fe20000010000 */
[C---:B--2---:R-:W-:Y:S01]  /*7730*/  HMMA.16816.F32 R4, R20.reuse, R120, R4 ;  /* 0x000000781404723c */ /* 0x044fe20000001804 */
[----:B------:R-:W-:Y:S06]  /*7740*/  LDSM.16.MT88.4 R136, [R221+0x5100] ;  /* 0x00510000dd88783b */ /* 0x000fec0000004200 */
[----:B------:R-:W-:Y:S01]  /*7750*/  MUFU.EX2 R54, R54 ;  /* 0x0000003600367308 */ /* 0x000fe20000000800 */
[C---:B------:R-:W-:Y:S01]  /*7760*/  HMMA.16816.F32 R8, R20.reuse, R122, R8 ;  /* 0x0000007a1408723c */ /* 0x040fe20000001808 */
[----:B------:R-:W2:Y:S07]  /*7770*/  LDSM.16.MT88.4 R120, [R224+0x5100] ;  /* 0x00510000e078783b */ /* 0x000eae0000004200 */
[C---:B------:R-:W-:Y:S01]  /*7780*/  HMMA.16816.F32 R68, R20.reuse, R24, R68 ;  /* 0x000000181444723c */ /* 0x040fe20000001844 */
[----:B------:R-:W-:Y:S07]  /*7790*/  MUFU.EX2 R55, R55 ;  /* 0x0000003700377308 */ /* 0x000fee0000000800 */
[C---:B------:R-:W-:Y:S01]  /*77a0*/  HMMA.16816.F32 R72, R20.reuse, R26, R72 ;  /* 0x0000001a1448723c */ /* 0x040fe20000001848 */
[----:B------:R-:W3:Y:S02]  /*77b0*/  LDSM.16.MT88.4 R24, [R224+0x1900] ;  /* 0x00190000e018783b */ /* 0x000ee40000004200 */
[----:B------:R-:W-:Y:S05]  /*77c0*/  MUFU.EX2 R58, R58 ;  /* 0x0000003a003a7308 */ /* 0x000fea0000000800 */
[C---:B-1----:R-:W-:Y:S05]  /*77d0*/  HMMA.16816.F32 R76, R20.reuse, R116, R76 ;  /* 0x00000074144c723c */ /* 0x042fea000000184c */
[----:B------:R-:W-:Y:S02]  /*77e0*/  MUFU.EX2 R59, R59 ;  /* 0x0000003b003b7308 */ /* 0x000fe40000000800 */
[----:B------:R-:W-:Y:S01]  /*77f0*/  FFMA.FTZ R116, R35, c[0x0][0x2d0], -R194 ;  /* 0x0000b40023747a23 */ /* 0x000fe200000108c2 */
[C---:B------:R-:W-:Y:S01]  /*7800*/  HMMA.16816.F32 R80, R20.reuse, R118, R80 ;  /* 0x000000761450723c */ /* 0x040fe20000001850 */
[----:B------:R-:W1:Y:S06]  /*7810*/  LDSM.16.MT88.4 R32, [R221+0x1900] ;  /* 0x00190000dd20783b */ /* 0x000e6c0000004200 */
[----:B------:R4:W5:Y:S01]  /*7820*/  MUFU.EX2 R161, R116 ;  /* 0x0000007400a17308 */ /* 0x0009620000000800 */
[C---:B------:R-:W-:Y:S08]  /*7830*/  HMMA.16816.F32 R84, R20.reuse, R124, R84 ;  /* 0x0000007c1454723c */ /* 0x040ff00000001854 */
[C---:B------:R-:W-:Y:S01]  /*7840*/  HMMA.16816.F32 R88, R20.reuse, R126, R88 ;  /* 0x0000007e1458723c */ /* 0x040fe20000001858 */
[----:B------:R-:W-:Y:S01]  /*7850*/  LDSM.16.MT88.4 R124, [R224+0x3900] ;  /* 0x00390000e07c783b */ /* 0x000fe20000004200 */
[----:B------:R-:W-:Y:S06]  /*7860*/  MUFU.EX2 R60, R60 ;  /* 0x0000003c003c7308 */ /* 0x000fec0000000800 */
[C---:B--2---:R-:W-:Y:S04]  /*7870*/  HMMA.16816.F32 R92, R20.reuse, R120, R92 ;  /* 0x00000078145c723c */ /* 0x044fe8000000185c */
[----:B------:R-:W-:Y:S01]  /*7880*/  MUFU.EX2 R61, R61 ;  /* 0x0000003d003d7308 */ /* 0x000fe20000000800 */
[----:B----4-:R-:W2:Y:S03]  /*7890*/  LDSM.16.MT88.4 R116, [R220+0x1900] ;  /* 0x00190000dc74783b */ /* 0x010ea60000004200 */
[C---:B------:R-:W-:Y:S04]  /*78a0*/  HMMA.16816.F32 R96, R20.reuse, R122, R96 ;  /* 0x0000007a1460723c */ /* 0x040fe80000001860 */
[--C-:B------:R-:W-:Y:S02]  /*78b0*/  FFMA.FTZ R120, R36, c[0x0][0x2d0], -R244.reuse ;  /* 0x0000b40024787a23 */ /* 0x100fe400000108f4 */
[--C-:B------:R-:W-:Y:S01]  /*78c0*/  FFMA.FTZ R121, R37, c[0x0][0x2d0], -R244.reuse ;  /* 0x0000b40025797a23 */ /* 0x100fe200000108f4 */
[----:B------:R-:W-:Y:S01]  /*78d0*/  MUFU.EX2 R64, R64 ;  /* 0x0000004000407308 */ /* 0x000fe20000000800 */
[C---:B------:R-:W-:Y:S04]  /*78e0*/  HMMA.16816.F32 R100, R20.reuse, R128, R100 ;  /* 0x000000801464723c */ /* 0x040fe80000001864 */
[--C-:B------:R-:W-:Y:S02]  /*78f0*/  FFMA.FTZ R122, R40, c[0x0][0x2d0], -R244.reuse ;  /* 0x0000b400287a7a23 */ /* 0x100fe400000108f4 */
[--C-:B------:R-:W-:Y:S02]  /*7900*/  FFMA.FTZ R123, R41, c[0x0][0x2d0], -R244.reuse ;  /* 0x0000b400297b7a23 */ /* 0x100fe400000108f4 */
[C---:B------:R-:W-:Y:S01]  /*7910*/  HMMA.16816.F32 R104, R20.reuse, R130, R104 ;  /* 0x000000821468723c */ /* 0x040fe20000001868 */
[----:B------:R-:W-:Y:S03]  /*7920*/  MUFU.EX2 R120, R120 ;  /* 0x0000007800787308 */ /* 0x000fe60000000800 */
[----:B------:R-:W-:Y:S04]  /*7930*/  FFMA.FTZ R244, R65, c[0x0][0x2d0], -R244 ;  /* 0x0000b40041f47a23 */ /* 0x000fe800000108f4 */
[C---:B------:R-:W-:Y:S03]  /*7940*/  HMMA.16816.F32 R12, R20.reuse, R136, R12 ;  /* 0x00000088140c723c */ /* 0x040fe6000000180c */
[----:B------:R-:W4:Y:S04]  /*7950*/  MUFU.EX2 R121, R121 ;  /* 0x0000007900797308 */ /* 0x000f280000000800 */
[--C-:B------:R-:W-:Y:S01]  /*7960*/  FFMA.FTZ R136, R38, c[0x0][0x2d0], -R194.reuse ;  /* 0x0000b40026887a23 */ /* 0x100fe200000108c2 */
[C---:B------:R-:W-:Y:S04]  /*7970*/  HMMA.16816.F32 R108, R20.reuse, R138, R108 ;  /* 0x0000008a146c723c */ /* 0x040fe8000000186c */
[--C-:B------:R-:W-:Y:S01]  /*7980*/  FFMA.FTZ R137, R39, c[0x0][0x2d0], -R194.reuse ;  /* 0x0000b40027897a23 */ /* 0x100fe200000108c2 */
[----:B------:R-:W-:Y:S01]  /*7990*/  MUFU.EX2 R122, R122 ;  /* 0x0000007a007a7308 */ /* 0x000fe20000000800 */
[----:B------:R-:W-:Y:S01]  /*79a0*/  LDSM.16.MT88.4 R36, [R220+0x2100] ;  /* 0x00210000dc24783b */ /* 0x000fe20000004200 */
[--C-:B------:R-:W-:Y:S01]  /*79b0*/  FFMA.FTZ R138, R42, c[0x0][0x2d0], -R194.reuse ;  /* 0x0000b4002a8a7a23 */ /* 0x100fe200000108c2 */
[C---:B------:R-:W-:Y:S04]  /*79c0*/  HMMA.16816.F32 R16, R20.reuse, R144, R16 ;  /* 0x000000901410723c */ /* 0x040fe80000001810 */
[--C-:B------:R-:W-:Y:S02]  /*79d0*/  FFMA.FTZ R139, R43, c[0x0][0x2d0], -R194.reuse ;  /* 0x0000b4002b8b7a23 */ /* 0x100fe400000108c2 */
[----:B------:R-:W-:Y:S01]  /*79e0*/  LDSM.16.MT88.4 R40, [R222+0x6100] ;  /* 0x00610000de28783b */ /* 0x000fe20000004200 */
[----:B------:R1:W-:Y:S01]  /*79f0*/  MUFU.EX2 R145, R46 ;  /* 0x0000002e00917308 */ /* 0x0003e20000000800 */
[----:B------:R-:W-:Y:S04]  /*7a00*/  HMMA.16816.F32 R112, R20, R146, R112 ;  /* 0x000000921470723c */ /* 0x000fe80000001870 */
[----:B------:R-:W-:Y:S03]  /*7a10*/  FFMA.FTZ R194, R67, c[0x0][0x2d0], -R194 ;  /* 0x0000b40043c27a23 */ /* 0x000fe600000108c2 */
[----:B------:R-:W-:Y:S02]  /*7a20*/  F2FP.PACK_AB R20, R158, R153 ;  /* 0x000000999e14723e */ /* 0x000fe400000000ff */
[----:B------:R-:W-:Y:S01]  /*7a30*/  F2FP.PACK_AB R22, R162, R155 ;  /* 0x0000009ba216723e */ /* 0x000fe200000000ff */
[----:B------:R-:W-:Y:S02]  /*7a40*/  MUFU.EX2 R146, R49 ;  /* 0x0000003100927308 */ /* 0x000fe40000000800 */
[----:B------:R-:W-:Y:S02]  /*7a50*/  F2FP.PACK_AB R21, R166, R157 ;  /* 0x0000009da615723e */ /* 0x000fe400000000ff */
[----:B-----5:R-:W-:Y:S06]  /*7a60*/  F2FP.PACK_AB R23, R161, R159 ;  /* 0x0000009fa117723e */ /* 0x020fec00000000ff */
[----:B------:R5:W-:Y:S01]  /*7a70*/  MUFU.EX2 R147, R48 ;  /* 0x0000003000937308 */ /* 0x000be20000000800 */
[C---:B---3--:R-:W-:Y:S01]  /*7a80*/  HMMA.16816.F32 R4, R20.reuse, R24, R4 ;  /* 0x000000181404723c */ /* 0x048fe20000001804 */
[----:B-1----:R-:W-:Y:S07]  /*7a90*/  LDSM.16.MT88.4 R44, [R222+0x2900] ;  /* 0x00290000de2c783b */ /* 0x002fee0000004200 */
[C---:B------:R-:W-:Y:S01]  /*7aa0*/  HMMA.16816.F32 R8, R20.reuse, R26, R8 ;  /* 0x0000001a1408723c */ /* 0x040fe20000001808 */
[----:B------:R-:W1:Y:S01]  /*7ab0*/  MUFU.EX2 R123, R123 ;  /* 0x0000007b007b7308 */ /* 0x000e620000000800 */
[----:B------:R-:W3:Y:S06]  /*7ac0*/  LDSM.16.MT88.4 R24, [R224+0x5900] ;  /* 0x00590000e018783b */ /* 0x000eec0000004200 */
[C---:B------:R-:W-:Y:S03]  /*7ad0*/  HMMA.16816.F32 R68, R20.reuse, R28, R68 ;  /* 0x0000001c1444723c */ /* 0x040fe60000001844 */
[----:B------:R-:W-:Y:S01]  /*7ae0*/  MUFU.EX2 R136, R136 ;  /* 0x0000008800887308 */ /* 0x000fe20000000800 */
[----:B-----5:R-:W-:Y:S04]  /*7af0*/  LDSM.16.MT88.4 R48, [R220+0x7100] ;  /* 0x00710000dc30783b */ /* 0x020fe80000004200 */
[C---:B------:R-:W-:Y:S05]  /*7b00*/  HMMA.16816.F32 R72, R20.reuse, R30, R72 ;  /* 0x0000001e1448723c */ /* 0x040fea0000001848 */
[----:B------:R-:W5:Y:S01]  /*7b10*/  MUFU.EX2 R137, R137 ;  /* 0x0000008900897308 */ /* 0x000f620000000800 */
[----:B------:R-:W1:Y:S02]  /*7b20*/  LDSM.16.MT88.4 R28, [R222+0x5900] ;  /* 0x00590000de1c783b */ /* 0x000e640000004200 */
[C---:B------:R-:W-:Y:S07]  /*7b30*/  HMMA.16816.F32 R76, R20.reuse, R32, R76 ;  /* 0x00000020144c723c */ /* 0x040fee000000184c */
[----:B------:R-:W-:Y:S01]  /*7b40*/  MUFU.EX2 R138, R138 ;  /* 0x0000008a008a7308 */ /* 0x000fe20000000800 */
[C---:B------:R-:W-:Y:S01]  /*7b50*/  HMMA.16816.F32 R80, R20.reuse, R34, R80 ;  /* 0x000000221450723c */ /* 0x040fe20000001850 */
[----:B------:R-:W4:Y:S07]  /*7b60*/  LDSM.16.MT88.4 R32, [R221+0x5900] ;  /* 0x00590000dd20783b */ /* 0x000f2e0000004200 */
[C---:B--2---:R-:W-:Y:S01]  /*7b70*/  HMMA.16816.F32 R84, R20.reuse, R116, R84 ;  /* 0x000000741454723c */ /* 0x044fe20000001854 */
[----:B------:R-:W2:Y:S07]  /*7b80*/  MUFU.EX2 R139, R139 ;  /* 0x0000008b008b7308 */ /* 0x000eae0000000800 */
[C---:B------:R-:W-:Y:S01]  /*7b90*/  HMMA.16816.F32 R88, R20.reuse, R118, R88 ;  /* 0x000000761458723c */ /* 0x040fe20000001858 */
[----:B------:R-:W2:Y:S02]  /*7ba0*/  LDSM.16.MT88.4 R116, [R220+0x5900] ;  /* 0x00590000dc74783b */ /* 0x000ea40000004200 */
[----:B------:R-:W2:Y:S05]  /*7bb0*/  MUFU.EX2 R65, R244 ;  /* 0x000000f400417308 */ /* 0x000eaa0000000800 */
[C---:B---3--:R-:W-:Y:S05]  /*7bc0*/  HMMA.16816.F32 R92, R20.reuse, R24, R92 ;  /* 0x00000018145c723c */ /* 0x048fea000000185c */
[----:B------:R-:W-:Y:S03]  /*7bd0*/  MUFU.EX2 R62, R62 ;  /* 0x0000003e003e7308 */ /* 0x000fe60000000800 */
[C---:B------:R-:W-:Y:S01]  /*7be0*/  HMMA.16816.F32 R96, R20.reuse, R26, R96 ;  /* 0x0000001a1460723c */ /* 0x040fe20000001860 */
[----:B------:R-:W3:Y:S06]  /*7bf0*/  LDSM.16.MT88.4 R24, [R224+0x2100] ;  /* 0x00210000e018783b */ /* 0x000eec0000004200 */
[----:B------:R-:W2:Y:S01]  /*7c00*/  MUFU.EX2 R63, R63 ;  /* 0x0000003f003f7308 */ /* 0x000ea20000000800 */
[C---:B-1----:R-:W-:Y:S08]  /*7c10*/  HMMA.16816.F32 R100, R20.reuse, R28, R100 ;  /* 0x0000001c1464723c */ /* 0x042ff00000001864 */
[C---:B------:R-:W-:Y:S01]  /*7c20*/  HMMA.16816.F32 R104, R20.reuse, R30, R104 ;  /* 0x0000001e1468723c */ /* 0x040fe20000001868 */
[----:B------:R-:W1:Y:S01]  /*7c30*/  LDSM.16.MT88.4 R28, [R222+0x2100] ;  /* 0x00210000de1c783b */ /* 0x000e620000004200 */
[----:B------:R-:W-:Y:S06]  /*7c40*/  MUFU.EX2 R66, R66 ;  /* 0x0000004200427308 */ /* 0x000fec0000000800 */
[C---:B----4-:R-:W-:Y:S08]  /*7c50*/  HMMA.16816.F32 R12, R20.reuse, R32, R12 ;  /* 0x00000020140c723c */ /* 0x050ff0000000180c */
[C---:B------:R-:W-:Y:S01]  /*7c60*/  HMMA.16816.F32 R108, R20.reuse, R34, R108 ;  /* 0x00000022146c723c */ /* 0x040fe2000000186c */
[----:B------:R-:W4:Y:S07]  /*7c70*/  LDSM.16.MT88.4 R32, [R221+0x2100] ;  /* 0x00210000dd20783b */ /* 0x000f2e0000004200 */
[C---:B--2---:R-:W-:Y:S08]  /*7c80*/  HMMA.16816.F32 R16, R20.reuse, R116, R16 ;  /* 0x000000741410723c */ /* 0x044ff00000001810 */
[----:B------:R-:W-:Y:S01]  /*7c90*/  HMMA.16816.F32 R112, R20, R118, R112 ;  /* 0x000000761470723c */ /* 0x000fe20000001870 */
[----:B------:R-:W-:Y:S06]  /*7ca0*/  LDSM.16.MT88.4 R116, [R221+0x6100] ;  /* 0x00610000dd74783b */ /* 0x000fec0000004200 */
[----:B------:R-:W-:Y:S02]  /*7cb0*/  F2FP.PACK_AB R20, R121, R120 ;  /* 0x000000787914723e */ /* 0x000fe400000000ff */
[----:B------:R-:W-:Y:S03]  /*7cc0*/  F2FP.PACK_AB R22, R123, R122 ;  /* 0x0000007a7b16723e */ /* 0x000fe600000000ff */
[----:B-----5:R-:W-:Y:S02]  /*7cd0*/  F2FP.PACK_AB R21, R137, R136 ;  /* 0x000000888915723e */ /* 0x020fe400000000ff */
        /* <DEDUP_REMOVED lines=27> */
[----:B------:R-:W-:Y:S07]  /*7e90*/  F2FP.PACK_AB R23, R152, R148 ;  /* 0x000000949817723e */ /* 0x000fee00000000ff */
        /* <DEDUP_REMOVED lines=32> */
[C---:B------:R-:W-:Y:S01]  /*80a0*/  HMMA.16816.F32 R72, R20.reuse, R34, R72 ;  /* 0x000000221448723c */ /* 0x040fe20000001848 */
[----:B------:R-:W-:Y:S07]  /*80b0*/  LDSM.16.MT88.4 R32, [R220+0x3900] ;  /* 0x00390000dc20783b */ /* 0x000fee0000004200 */
[C---:B--2---:R-:W-:Y:S08]  /*80c0*/  HMMA.16816.F32 R76, R20.reuse, R24, R76 ;  /* 0x00000018144c723c */ /* 0x044ff0000000184c */
[C---:B------:R-:W-:Y:S01]  /*80d0*/  HMMA.16816.F32 R80, R20.reuse, R26, R80 ;  /* 0x0000001a1450723c */ /* 0x040fe20000001850 */
[----:B------:R-:W2:Y:S07]  /*80e0*/  LDSM.16.MT88.4 R24, [R222+0x3900] ;  /* 0x00390000de18783b */ /* 0x000eae0000004200 */
[C---:B------:R-:W-:Y:S01]  /*80f0*/  HMMA.16816.F32 R84, R20.reuse, R36, R84 ;  /* 0x000000241454723c */ /* 0x040fe20000001854 */
[----:B------:R-:W3:Y:S07]  /*8100*/  MUFU.EX2 R37, R194 ;  /* 0x000000c200257308 */ /* 0x000eee0000000800 */
[C---:B------:R-:W-:Y:S07]  /*8110*/  HMMA.16816.F32 R88, R20.reuse, R38, R88 ;  /* 0x000000261458723c */ /* 0x040fee0000001858 */
[----:B------:R-:W-:Y:S01]  /*8120*/  FADD.FTZ R39, R149, R248 ;  /* 0x000000f895277221 */ /* 0x000fe20000010000 */
[C---:B-1----:R-:W-:Y:S04]  /*8130*/  HMMA.16816.F32 R92, R20.reuse, R28, R92 ;  /* 0x0000001c145c723c */ /* 0x042fe8000000185c */
[----:B------:R-:W-:Y:S02]  /*8140*/  FADD.FTZ R0, R150, R39 ;  /* 0x0000002796007221 */ /* 0x000fe40000010000 */
[----:B------:R-:W-:Y:S02]  /*8150*/  FADD.FTZ R39, R153, R252 ;  /* 0x000000fc99277221 */ /* 0x000fe40000010000 */
        /* <DEDUP_REMOVED lines=11> */
[----:B---3--:R-:W-:Y:S07]  /*8210*/  F2FP.PACK_AB R23, R37, R66 ;  /* 0x000000422517723e */ /* 0x008fee00000000ff */
[C---:B------:R-:W-:Y:S08]  /*8220*/  HMMA.16816.F32 R128, R20.reuse, R124, R4 ;  /* 0x0000007c1480723c */ /* 0x040ff00000001804 */
[C---:B------:R-:W-:Y:S08]  /*8230*/  HMMA.16816.F32 R124, R20.reuse, R126, R8 ;  /* 0x0000007e147c723c */ /* 0x040ff00000001808 */
[C---:B--2---:R-:W-:Y:S08]  /*8240*/  HMMA.16816.F32 R68, R20.reuse, R24, R68 ;  /* 0x000000181444723c */ /* 0x044ff00000001844 */
[C---:B------:R-:W-:Y:S01]  /*8250*/  HMMA.16816.F32 R72, R20.reuse, R26, R72 ;  /* 0x0000001a1448723c */ /* 0x040fe20000001848 */
[----:B------:R-:W2:Y:S07]  /*8260*/  LDSM.16.MT88.4 R24, [R224+0x7900] ;  /* 0x00790000e018783b */ /* 0x000eae0000004200 */
[C---:B-1----:R-:W-:Y:S08]  /*8270*/  HMMA.16816.F32 R76, R20.reuse, R28, R76 ;  /* 0x0000001c144c723c */ /* 0x042ff0000000184c */
[C---:B------:R-:W-:Y:S01]  /*8280*/  HMMA.16816.F32 R80, R20.reuse, R30, R80 ;  /* 0x0000001e1450723c */ /* 0x040fe20000001850 */
[----:B------:R-:W1:Y:S07]  /*8290*/  LDSM.16.MT88.4 R28, [R222+0x7900] ;  /* 0x00790000de1c783b */ /* 0x000e6e0000004200 */
[C---:B------:R-:W-:Y:S07]  /*82a0*/  HMMA.16816.F32 R84, R20.reuse, R32, R84 ;  /* 0x000000201454723c */ /* 0x040fee0000001854 */
[----:B------:R-:W-:Y:S01]  /*82b0*/  FADD.FTZ R33, R151, R0 ;  /* 0x0000000097217221 */ /* 0x000fe20000010000 */
[C---:B------:R-:W-:Y:S04]  /*82c0*/  HMMA.16816.F32 R88, R20.reuse, R34, R88 ;  /* 0x000000221458723c */ /* 0x040fe80000001858 */
[----:B------:R-:W-:Y:S02]  /*82d0*/  FADD.FTZ R0, R154, R33 ;  /* 0x000000219a007221 */ /* 0x000fe40000010000 */
[----:B------:R-:W3:Y:S02]  /*82e0*/  LDSM.16.MT88.4 R32, [R221+0x7900] ;  /* 0x00790000dd20783b */ /* 0x000ee40000004200 */
[----:B------:R-:W-:Y:S01]  /*82f0*/  FADD.FTZ R41, R157, R0 ;  /* 0x000000009d297221 */ /* 0x000fe20000010000 */
[C---:B--2---:R-:W-:Y:S03]  /*8300*/  HMMA.16816.F32 R92, R20.reuse, R24, R92 ;  /* 0x00000018145c723c */ /* 0x044fe6000000185c */
[----:B------:R-:W-:Y:S02]  /*8310*/  FADD.FTZ R0, R158, R39 ;  /* 0x000000279e007221 */ /* 0x000fe40000010000 */
[----:B------:R-:W-:Y:S02]  /*8320*/  FADD.FTZ R2, R166, R41 ;  /* 0x00000029a6027221 */ /* 0x000fe40000010000 */
[----:B------:R-:W-:Y:S01]  /*8330*/  FADD.FTZ R39, R155, R0 ;  /* 0x000000009b277221 */ /* 0x000fe20000010000 */
[C---:B------:R-:W-:Y:S01]  /*8340*/  HMMA.16816.F32 R96, R20.reuse, R26, R96 ;  /* 0x0000001a1460723c */ /* 0x040fe20000001860 */
[----:B------:R-:W2:Y:S03]  /*8350*/  LDSM.16.MT88.4 R24, [R220+0x7900] ;  /* 0x00790000dc18783b */ /* 0x000ea60000004200 */
[----:B------:R-:W-:Y:S02]  /*8360*/  FADD.FTZ R2, R159, R2 ;  /* 0x000000029f027221 */ /* 0x000fe40000010000 */
[----:B------:R-:W-:Y:S02]  /*8370*/  FADD.FTZ R39, R162, R39 ;  /* 0x00000027a2277221 */ /* 0x000fe40000010000 */
[----:B------:R-:W-:Y:S01]  /*8380*/  FADD.FTZ R41, R161, R2 ;  /* 0x00000002a1297221 */ /* 0x000fe20000010000 */
[C---:B-1----:R-:W-:Y:S03]  /*8390*/  HMMA.16816.F32 R100, R20.reuse, R28, R100 ;  /* 0x0000001c1464723c */ /* 0x042fe60000001864 */
[----:B------:R-:W-:Y:S02]  /*83a0*/  FADD.FTZ R120, R120, R39 ;  /* 0x0000002778787221 */ /* 0x000fe40000010000 */
[----:B------:R-:W-:Y:S02]  /*83b0*/  FADD.FTZ R136, R136, R41 ;  /* 0x0000002988887221 */ /* 0x000fe40000010000 */
[----:B------:R-:W-:Y:S01]  /*83c0*/  FADD.FTZ R121, R121, R120 ;  /* 0x0000007879797221 */ /* 0x000fe20000010000 */
[C---:B------:R-:W-:Y:S04]  /*83d0*/  HMMA.16816.F32 R104, R20.reuse, R30, R104 ;  /* 0x0000001e1468723c */ /* 0x040fe80000001868 */
[----:B------:R-:W-:Y:S02]  /*83e0*/  FADD.FTZ R137, R137, R136 ;  /* 0x0000008889897221 */ /* 0x000fe40000010000 */
[----:B------:R-:W-:Y:S02]  /*83f0*/  FADD.FTZ R0, R122, R121 ;  /* 0x000000797a007221 */ /* 0x000fe40000010000 */
[----:B------:R-:W-:Y:S04]  /*8400*/  FADD.FTZ R2, R138, R137 ;  /* 0x000000898a027221 */ /* 0x000fe80000010000 */
[----:B------:R-:W-:Y:S02]  /*8410*/  FADD.FTZ R0, R123, R0 ;  /* 0x000000007b007221 */ /* 0x000fe40000010000 */
[----:B------:R-:W-:Y:S01]  /*8420*/  FADD.FTZ R2, R139, R2 ;  /* 0x000000028b027221 */ /* 0x000fe20000010000 */
[C---:B---3--:R-:W-:Y:S03]  /*8430*/  HMMA.16816.F32 R120, R20.reuse, R32, R12 ;  /* 0x000000201478723c */ /* 0x048fe6000000180c */
[----:B------:R-:W-:Y:S02]  /*8440*/  FADD.FTZ R0, R163, R0 ;  /* 0x00000000a3007221 */ /* 0x000fe40000010000 */
[----:B------:R-:W-:Y:S02]  /*8450*/  FADD.FTZ R2, R145, R2 ;  /* 0x0000000291027221 */ /* 0x000fe40000010000 */
[----:B------:R-:W-:Y:S01]  /*8460*/  FADD.FTZ R0, R165, R0 ;  /* 0x00000000a5007221 */ /* 0x000fe20000010000 */
[C---:B------:R-:W-:Y:S04]  /*8470*/  HMMA.16816.F32 R108, R20.reuse, R34, R108 ;  /* 0x00000022146c723c */ /* 0x040fe8000000186c */
[----:B------:R-:W-:Y:S02]  /*8480*/  FADD.FTZ R29, R147, R2 ;  /* 0x00000002931d7221 */ /* 0x000fe40000010000 */
[----:B------:R-:W-:Y:S01]  /*8490*/  FADD.FTZ R13, R167, R0 ;  /* 0x00000000a70d7221 */ /* 0x000fe20000010000 */
[----:B------:R-:W-:Y:S01]  /*84a0*/  MOV R0, R3 ;  /* 0x0000000300007202 */ /* 0x000fe20000000f00 */
[----:B------:R-:W-:Y:S01]  /*84b0*/  FADD.FTZ R15, R148, R29 ;  /* 0x0000001d940f7221 */ /* 0x000fe20000010000 */
[C---:B--2---:R-:W-:Y:S03]  /*84c0*/  HMMA.16816.F32 R116, R20.reuse, R24, R16 ;  /* 0x000000181474723c */ /* 0x044fe60000001810 */
[----:B------:R-:W-:Y:S02]  /*84d0*/  FADD.FTZ R13, R146, R13 ;  /* 0x0000000d920d7221 */ /* 0x000fe40000010000 */
[----:B------:R-:W-:Y:S02]  /*84e0*/  FADD.FTZ R15, R152, R15 ;  /* 0x0000000f980f7221 */ /* 0x000fe40000010000 */
[----:B------:R-:W-:Y:S01]  /*84f0*/  FADD.FTZ R52, R52, R13 ;  /* 0x0000000d34347221 */ /* 0x000fe20000010000 */
[----:B------:R-:W-:Y:S04]  /*8500*/  HMMA.16816.F32 R112, R20, R26, R112 ;  /* 0x0000001a1470723c */ /* 0x000fe80000001870 */
[----:B------:R-:W-:Y:S02]  /*8510*/  FADD.FTZ R54, R54, R15 ;  /* 0x0000000f36367221 */ /* 0x000fe40000010000 */
[----:B------:R-:W-:Y:S02]  /*8520*/  FADD.FTZ R53, R53, R52 ;  /* 0x0000003435357221 */ /* 0x000fe40000010000 */
[----:B------:R-:W-:Y:S04]  /*8530*/  FADD.FTZ R55, R55, R54 ;  /* 0x0000003637377221 */ /* 0x000fe80000010000 */
[----:B------:R-:W-:Y:S02]  /*8540*/  FADD.FTZ R56, R56, R53 ;  /* 0x0000003538387221 */ /* 0x000fe40000010000 */
        /* <DEDUP_REMOVED lines=10> */
[----:B------:R-:W-:Y:S01]  /*85f0*/  FADD.FTZ R241, R37, R66 ;  /* 0x0000004225f17221 */ /* 0x000fe20000010000 */
[----:B------:R-:W-:-:S05]  /*8600*/  @P1 BRA `(.L_x_25) ;  /* 0xffffcbb000001947 */ /* 0x000fca000383ffff */
.L_x_24:
[----:B------:R-:W1:Y:S01]  /*8610*/  SHFL.BFLY PT, R6, R243, 0x2, 0x1f ;  /* 0x0c401f00f3067f89 */ /* 0x000e6200000e0000 */
[----:B------:R-:W-:-:S02]  /*8620*/  MOV R4, RZ ;  /* 0x000000ff00047202 */ /* 0x000fc40000000f00 */
[----:B------:R-:W-:Y:S01]  /*8630*/  MOV R2, RZ ;  /* 0x000000ff00027202 */ /* 0x000fe20000000f00 */
[----:B------:R-:W2:Y:S01]  /*8640*/  SHFL.BFLY PT, R0, R241, 0x2, 0x1f ;  /* 0x0c401f00f1007f89 */ /* 0x000ea200000e0000 */
[----:B------:R-:W-:Y:S01]  /*8650*/  PLOP3.LUT P3, PT, PT, PT, PT, 0x8, 0x0 ;  /* 0x000000000000781c */ /* 0x000fe20003f6e170 */
[----:B-1----:R-:W-:Y:S02]  /*8660*/  FADD.FTZ R6, R6, R243 ;  /* 0x000000f306067221 */ /* 0x002fe40000010000 */
[----:B--2---:R-:W-:-:S03]  /*8670*/  FADD.FTZ R7, R0, R241 ;  /* 0x000000f100077221 */ /* 0x004fc60000010000 */
[----:B------:R-:W1:Y:S04]  /*8680*/  SHFL.BFLY PT, R5, R6, 0x1, 0x1f ;  /* 0x0c201f0006057f89 */ /* 0x000e6800000e0000 */
[----:B------:R-:W2:Y:S01]  /*8690*/  SHFL.BFLY PT, R0, R7, 0x1, 0x1f ;  /* 0x0c201f0007007f89 */ /* 0x000ea200000e0000 */
[----:B-1----:R-:W-:Y:S02]  /*86a0*/  FADD.FTZ R5, R6, R5 ;  /* 0x0000000506057221 */ /* 0x002fe40000010000 */
[----:B--2---:R-:W-:-:S03]  /*86b0*/  FADD.FTZ R0, R0, R7 ;  /* 0x0000000700007221 */ /* 0x004fc60000010000 */
[----:B------:R-:W-:Y:S02]  /*86c0*/  FSETP.NE.FTZ.AND P1, PT, R5, RZ, PT ;  /* 0x000000ff0500720b */ /* 0x000fe40003f35000 */
[----:B------:R-:W-:Y:S02]  /*86d0*/  MOV R7, 0xff800000 ;  /* 0xff80000000077802 */ /* 0x000fe40000000f00 */
[----:B------:R-:W-:-:S09]  /*86e0*/  FSETP.NE.FTZ.AND P0, PT, R0, RZ, PT ;  /* 0x000000ff0000720b */ /* 0x000fd20003f15000 */
[----:B------:R-:W1:Y:S01]  /*86f0*/  @P1 MUFU.RCP R4, R5 ;  /* 0x0000000500041308 */ /* 0x000e620000001000 */
[----:B------:R-:W-:-:S03]  /*8700*/  @P1 MOV R9, 0x3f317218 ;  /* 0x3f31721800091802 */ /* 0x000fc60000000f00 */
[----:B------:R-:W-:Y:S02]  /*8710*/  @P0 MOV R8, 0x3f317218 ;  /* 0x3f31721800080802 */ /* 0x000fe40000000f00 */
[----:B------:R-:W-:Y:S02]  /*8720*/  @P1 FMUL.FTZ R9, R9, c[0x0][0x2d0] ;  /* 0x0000b40009091a20 */ /* 0x000fe40000410000 */
[----:B------:R-:W-:Y:S01]  /*8730*/  @P0 MUFU.RCP R2, R0 ;  /* 0x0000000000020308 */ /* 0x000fe20000001000 */
[----:B------:R-:W-:-:S07]  /*8740*/  @P0 FMUL.FTZ R8, R8, c[0x0][0x2d0] ;  /* 0x0000b40008080a20 */ /* 0x000fce0000410000 */
[----:B------:R-:W2:Y:S01]  /*8750*/  @P1 MUFU.LG2 R5, R5 ;  /* 0x0000000500051308 */ /* 0x000ea20000000c00 */
[C---:B-1----:R-:W-:Y:S02]  /*8760*/  FMUL.FTZ R128, R4.reuse, R128 ;  /* 0x0000008004807220 */ /* 0x042fe40000410000 */
[C---:B------:R-:W-:Y:S02]  /*8770*/  FMUL.FTZ R129, R4.reuse, R129 ;  /* 0x0000008104817220 */ /* 0x040fe40000410000 */
[C---:B------:R-:W-:Y:S02]  /*8780*/  FMUL.FTZ R6, R4.reuse, R124 ;  /* 0x0000007c04067220 */ /* 0x040fe40000410000 */
[C---:B------:R-:W-:Y:S01]  /*8790*/  FMUL.FTZ R125, R4.reuse, R125 ;  /* 0x0000007d047d7220 */ /* 0x040fe20000410000 */
[----:B------:R-:W1:Y:S01]  /*87a0*/  @P0 MUFU.LG2 R0, R0 ;  /* 0x0000000000000308 */ /* 0x000e620000000c00 */
[C---:B------:R-:W-:Y:S02]  /*87b0*/  FMUL.FTZ R68, R4.reuse, R68 ;  /* 0x0000004404447220 */ /* 0x040fe40000410000 */
[----:B------:R-:W-:-:S02]  /*87c0*/  FMUL.FTZ R69, R4, R69 ;  /* 0x0000004504457220 */ /* 0x000fc40000410000 */
[C---:B------:R-:W-:Y:S02]  /*87d0*/  FMUL.FTZ R72, R4.reuse, R72 ;  /* 0x0000004804487220 */ /* 0x040fe40000410000 */
[C---:B------:R-:W-:Y:S02]  /*87e0*/  FMUL.FTZ R73, R4.reuse, R73 ;  /* 0x0000004904497220 */ /* 0x040fe40000410000 */
[----:B--2---:R-:W-:Y:S02]  /*87f0*/  @P1 FMUL.FTZ R5, R5, 0.69314718246459960938 ;  /* 0x3f31721805051820 */ /* 0x004fe40000410000 */
[C---:B------:R-:W-:Y:S02]  /*8800*/  FMUL.FTZ R76, R4.reuse, R76 ;  /* 0x0000004c044c7220 */ /* 0x040fe40000410000 */
[C---:B------:R-:W-:Y:S02]  /*8810*/  FMUL.FTZ R77, R4.reuse, R77 ;  /* 0x0000004d044d7220 */ /* 0x040fe40000410000 */
[----:B------:R-:W-:-:S02]  /*8820*/  FMUL.FTZ R80, R4, R80 ;  /* 0x0000005004507220 */ /* 0x000fc40000410000 */
[----:B-1----:R-:W-:Y:S02]  /*8830*/  @P0 FMUL.FTZ R0, R0, 0.69314718246459960938 ;  /* 0x3f31721800000820 */ /* 0x002fe40000410000 */
        /* <DEDUP_REMOVED lines=20> */
[----:B------:R-:W-:Y:S01]  /*8980*/  FMUL.FTZ R113, R4, R113 ;  /* 0x0000007104717220 */ /* 0x000fe20000410000 */
[----:B------:R-:W-:Y:S01]  /*8990*/  MOV R4, 0xff800000 ;  /* 0xff80000000047802 */ /* 0x000fe20000000f00 */
        /* <DEDUP_REMOVED lines=32> */
[----:B------:R-:W-:Y:S02]  /*8ba0*/  @P1 FFMA.FTZ R4, R9, R132, R5 ;  /* 0x0000008409041223 */ /* 0x000fe40000010005 */
[----:B------:R-:W-:Y:S02]  /*8bb0*/  @P0 FFMA.FTZ R7, R8, R3, R0 ;  /* 0x0000000308070223 */ /* 0x000fe40000010000 */
.L_x_22:
[----:B------:R-:W-:Y:S05]  /*8bc0*/  @P3 BRA `(.L_x_26) ;  /* 0x0000128000003947 */ /* 0x000fea0003800000 */
[----:B------:R-:W1:Y:S01]  /*8bd0*/  S2R R0, SR_TID.X ;  /* 0x0000000000007919 */ /* 0x000e620000002100 */
[----:B------:R-:W-:Y:S02]  /*8be0*/  F2FP.PACK_AB R128, R129, R128 ;  /* 0x000000808180723e */ /* 0x000fe400000000ff */
[----:B------:R-:W-:Y:S01]  /*8bf0*/  F2FP.PACK_AB R130, R131, R130 ;  /* 0x000000828382723e */ /* 0x000fe200000000ff */
[----:B------:R-:W-:Y:S01]  /*8c00*/  BAR.SYNC.DEFER_BLOCKING 0x1, 0x100 ;  /* 0x0044000000007b1d */ /* 0x000fe20000010000 */
[----:B------:R-:W-:Y:S02]  /*8c10*/  F2FP.PACK_AB R6, R125, R6 ;  /* 0x000000067d06723e */ /* 0x000fe400000000ff */
[----:B------:R-:W-:Y:S02]  /*8c20*/  F2FP.PACK_AB R126, R127, R126 ;  /* 0x0000007e7f7e723e */ /* 0x000fe400000000ff */
[----:B------:R-:W-:-:S02]  /*8c30*/  F2FP.PACK_AB R68, R69, R68 ;  /* 0x000000444544723e */ /* 0x000fc400000000ff */
[----:B------:R-:W-:Y:S02]  /*8c40*/  F2FP.PACK_AB R70, R71, R70 ;  /* 0x000000464746723e */ /* 0x000fe400000000ff */
[----:B------:R-:W-:Y:S02]  /*8c50*/  F2FP.PACK_AB R72, R73, R72 ;  /* 0x000000484948723e */ /* 0x000fe400000000ff */
[----:B------:R-:W-:Y:S02]  /*8c60*/  F2FP.PACK_AB R74, R75, R74 ;  /* 0x0000004a4b4a723e */ /* 0x000fe400000000ff */
[----:B------:R-:W-:Y:S02]  /*8c70*/  F2FP.PACK_AB R76, R77, R76 ;  /* 0x0000004c4d4c723e */ /* 0x000fe400000000ff */
[----:B------:R-:W-:Y:S02]  /*8c80*/  F2FP.PACK_AB R78, R79, R78 ;  /* 0x0000004e4f4e723e */ /* 0x000fe400000000ff */
[----:B------:R-:W-:-:S02]  /*8c90*/  F2FP.PACK_AB R80, R81, R80 ;  /* 0x000000505150723e */ /* 0x000fc400000000ff */
[----:B------:R-:W-:Y:S02]  /*8ca0*/  F2FP.PACK_AB R82, R83, R82 ;  /* 0x000000525352723e */ /* 0x000fe400000000ff */
[----:B-1----:R-:W-:Y:S02]  /*8cb0*/  SHF.R.S32.HI R3, RZ, 0x1f, R0 ;  /* 0x0000001fff037819 */ /* 0x002fe40000011400 */
[----:B------:R-:W-:Y:S02]  /*8cc0*/  F2FP.PACK_AB R84, R85, R84 ;  /* 0x000000545554723e */ /* 0x000fe400000000ff */
[----:B------:R-:W-:Y:S02]  /*8cd0*/  LEA.HI R2, R3, R0, RZ, 0x2 ;  /* 0x0000000003027211 */ /* 0x000fe400078f10ff */
[----:B------:R-:W-:Y:S02]  /*8ce0*/  F2FP.PACK_AB R86, R87, R86 ;  /* 0x000000565756723e */ /* 0x000fe400000000ff */
[----:B------:R-:W-:-:S02]  /*8cf0*/  SHF.R.S32.HI R8, RZ, 0x2, R2 ;  /* 0x00000002ff087819 */ /* 0x000fc40000011402 */
[----:B------:R-:W-:Y:S02]  /*8d00*/  SHF.R.S32.HI R5, RZ, 0x1f, R2 ;  /* 0x0000001fff057819 */ /* 0x000fe40000011402 */
[----:B------:R-:W-:Y:S02]  /*8d10*/  LOP3.LUT R9, R2, 0xfffffffc, RZ, 0xc0, !PT ;  /* 0xfffffffc02097812 */ /* 0x000fe400078ec0ff */
[----:B------:R-:W-:Y:S02]  /*8d20*/  LEA.HI R5, R5, R8, RZ, 0x3 ;  /* 0x0000000805057211 */ /* 0x000fe400078f18ff */
[----:B------:R-:W-:Y:S01]  /*8d30*/  F2FP.PACK_AB R88, R89, R88 ;  /* 0x000000585958723e */ /* 0x000fe200000000ff */
[----:B------:R-:W-:Y:S01]  /*8d40*/  IMAD.IADD R9, R0, 0x1, -R9 ;  /* 0x0000000100097824 */ /* 0x000fe200078e0a09 */
[----:B------:R-:W-:Y:S02]  /*8d50*/  LOP3.LUT R5, R5, 0xfffffff8, RZ, 0xc0, !PT ;  /* 0xfffffff805057812 */ /* 0x000fe400078ec0ff */
[----:B------:R-:W-:-:S02]  /*8d60*/  F2FP.PACK_AB R90, R91, R90 ;  /* 0x0000005a5b5a723e */ /* 0x000fc400000000ff */
[----:B------:R-:W-:Y:S01]  /*8d70*/  F2FP.PACK_AB R92, R93, R92 ;  /* 0x0000005c5d5c723e */ /* 0x000fe200000000ff */
[----:B------:R-:W-:Y:S01]  /*8d80*/  IMAD.IADD R8, R8, 0x1, -R5 ;  /* 0x0000000108087824 */ /* 0x000fe200078e0a05 */
[----:B------:R-:W-:Y:S02]  /*8d90*/  LEA.HI R5, R3, R0, RZ, 0x5 ;  /* 0x0000000003057211 */ /* 0x000fe400078f28ff */
[----:B------:R-:W-:Y:S01]  /*8da0*/  F2FP.PACK_AB R94, R95, R94 ;  /* 0x0000005e5f5e723e */ /* 0x000fe200000000ff */
[C---:B------:R-:W-:Y:S01]  /*8db0*/  IMAD.SHL.U32 R10, R8.reuse, 0x40, RZ ;  /* 0x00000040080a7824 */ /* 0x040fe200078e00ff */
[----:B------:R-:W-:Y:S02]  /*8dc0*/  SHF.R.S32.HI R2, RZ, 0x5, R5 ;  /* 0x00000005ff027819 */ /* 0x000fe40000011405 */
[----:B------:R-:W-:Y:S02]  /*8dd0*/  LOP3.LUT R12, R8, 0x1, RZ, 0xc0, !PT ;  /* 0x00000001080c7812 */ /* 0x000fe400078ec0ff */
[----:B------:R-:W-:Y:S01]  /*8de0*/  LOP3.LUT R10, R10, 0x1c0, RZ, 0xc0, !PT ;  /* 0x000001c00a0a7812 */ /* 0x000fe200078ec0ff */
[----:B------:R-:W-:Y:S01]  /*8df0*/  IMAD R11, R2, 0x200, R9 ;  /* 0x00000200020b7824 */ /* 0x000fe200078e0209 */
[----:B------:R-:W-:-:S02]  /*8e00*/  ISETP.NE.U32.AND P0, PT, R12, 0x1, PT ;  /* 0x000000010c00780c */ /* 0x000fc40003f05070 */
[----:B------:R-:W-:Y:S02]  /*8e10*/  LEA.HI R10, R10, R10, RZ, 0x1d ;  /* 0x0000000a0a0a7211 */ /* 0x000fe400078fe8ff */
[----:B------:R-:W-:Y:S01]  /*8e20*/  R2P PR, R8, 0x6 ;  /* 0x0000000608007804 */ /* 0x000fe20000000000 */
[----:B------:R-:W-:Y:S01]  /*8e30*/  IMAD.MOV.U32 R8, RZ, RZ, 0x20 ;  /* 0x00000020ff087424 */ /* 0x000fe200078e00ff */
[----:B------:R-:W-:Y:S01]  /*8e40*/  F2FP.PACK_AB R96, R97, R96 ;  /* 0x000000606160723e */ /* 0x000fe200000000ff */
[----:B------:R-:W-:Y:S01]  /*8e50*/  IMAD.U32 R10, R11, 0x2, R10 ;  /* 0x000000020b0a7824 */ /* 0x000fe200078e000a */
[----:B------:R-:W-:Y:S02]  /*8e60*/  F2FP.PACK_AB R98, R99, R98 ;  /* 0x000000626362723e */ /* 0x000fe400000000ff */
[----:B------:R-:W-:Y:S01]  /*8e70*/  SEL R8, R8, 0xffffffe0, !P1 ;  /* 0xffffffe008087807 */ /* 0x000fe20004800000 */
[----:B------:R-:W-:Y:S01]  /*8e80*/  IMAD.SHL.U32 R11, R10, 0x2, RZ ;  /* 0x000000020a0b7824 */ /* 0x000fe200078e00ff */
[----:B------:R-:W-:-:S02]  /*8e90*/  F2FP.PACK_AB R100, R101, R100 ;  /* 0x000000646564723e */ /* 0x000fc400000000ff */
[----:B------:R-:W-:Y:S01]  /*8ea0*/  F2FP.PACK_AB R102, R103, R102 ;  /* 0x000000666766723e */ /* 0x000fe200000000ff */
[C---:B------:R-:W-:Y:S01]  /*8eb0*/  IMAD.IADD R15, R11.reuse, 0x1, R8 ;  /* 0x000000010b0f7824 */ /* 0x040fe200078e0208 */
[C---:B------:R-:W-:Y:S01]  /*8ec0*/  IADD3 R10, R11.reuse, 0x80, RZ ;  /* 0x000000800b0a7810 */ /* 0x040fe20007ffe0ff */
[----:B------:R-:W-:Y:S01]  /*8ed0*/  STS [R11+0x80], R128 ;  /* 0x000080800b007388 */ /* 0x000fe20000000800 */
[----:B------:R-:W-:Y:S02]  /*8ee0*/  IADD3 R13, R11, 0x70, RZ ;  /* 0x000000700b0d7810 */ /* 0x000fe40007ffe0ff */
[----:B------:R-:W-:Y:S01]  /*8ef0*/  @P0 IADD3 R13, R10, 0x10, RZ ;  /* 0x000000100a0d0810 */ /* 0x000fe20007ffe0ff */
[----:B------:R-:W-:Y:S01]  /*8f00*/  IMAD.MOV.U32 R10, RZ, RZ, 0x40 ;  /* 0x00000040ff0a7424 */ /* 0x000fe200078e00ff */
[----:B------:R-:W-:Y:S01]  /*8f10*/  STS [R11+0x480], R130 ;  /* 0x000480820b007388 */ /* 0x000fe20000000800 */
[----:B------:R-:W-:Y:S02]  /*8f20*/  F2FP.PACK_AB R104, R105, R104 ;  /* 0x000000686968723e */ /* 0x000fe400000000ff */
[----:B------:R-:W-:Y:S01]  /*8f30*/  IMAD.IADD R17, R8, 0x1, R13 ;  /* 0x0000000108117824 */ /* 0x000fe200078e020d */
[----:B------:R-:W-:Y:S01]  /*8f40*/  SEL R10, R10, 0xffffffc0, !P2 ;  /* 0xffffffc00a0a7807 */ /* 0x000fe20005000000 */
[----:B------:R-:W-:Y:S01]  /*8f50*/  STS [R13], R6 ;  /* 0x000000060d007388 */ /* 0x000fe20000000800 */
[----:B------:R-:W-:-:S02]  /*8f60*/  F2FP.PACK_AB R106, R107, R106 ;  /* 0x0000006a6b6a723e */ /* 0x000fc400000000ff */
[----:B------:R-:W-:Y:S01]  /*8f70*/  F2FP.PACK_AB R120, R121, R120 ;  /* 0x000000787978723e */ /* 0x000fe200000000ff */
[--C-:B------:R-:W-:Y:S01]  /*8f80*/  IMAD.IADD R19, R11, 0x1, R10.reuse ;  /* 0x000000010b137824 */ /* 0x100fe200078e020a */
[----:B------:R-:W-:Y:S01]  /*8f90*/  STS [R13+0x400], R126 ;  /* 0x0004007e0d007388 */ /* 0x000fe20000000800 */
[C---:B------:R-:W-:Y:S01]  /*8fa0*/  IMAD.IADD R21, R10.reuse, 0x1, R13 ;  /* 0x000000010a157824 */ /* 0x040fe200078e020d */
[----:B------:R-:W-:Y:S01]  /*8fb0*/  F2FP.PACK_AB R122, R123, R122 ;  /* 0x0000007a7b7a723e */ /* 0x000fe200000000ff */
[----:B------:R-:W-:Y:S01]  /*8fc0*/  IMAD.IADD R23, R10, 0x1, R15 ;  /* 0x000000010a177824 */ /* 0x000fe200078e020f */
[----:B------:R-:W-:Y:S01]  /*8fd0*/  STS [R15+0x80], R68 ;  /* 0x000080440f007388 */ /* 0x000fe20000000800 */
[----:B------:R-:W-:Y:S01]  /*8fe0*/  IMAD.IADD R25, R17, 0x1, R10 ;  /* 0x0000000111197824 */ /* 0x000fe200078e020a */
[----:B------:R-:W-:Y:S02]  /*8ff0*/  F2FP.PACK_AB R108, R109, R108 ;  /* 0x0000006c6d6c723e */ /* 0x000fe400000000ff */
[----:B------:R-:W-:Y:S01]  /*9000*/  STS [R15+0x480], R70 ;  /* 0x000480460f007388 */ /* 0x000fe20000000800 */
[----:B------:R-:W-:-:S02]  /*9010*/  F2FP.PACK_AB R110, R111, R110 ;  /* 0x0000006e6f6e723e */ /* 0x000fc400000000ff */
[----:B------:R-:W-:Y:S01]  /*9020*/  F2FP.PACK_AB R116, R117, R116 ;  /* 0x000000747574723e */ /* 0x000fe200000000ff */
[----:B------:R-:W-:Y:S01]  /*9030*/  STS [R17], R72 ;  /* 0x0000004811007388 */ /* 0x000fe20000000800 */
[----:B------:R-:W-:Y:S02]  /*9040*/  F2FP.PACK_AB R118, R119, R118 ;  /* 0x000000767776723e */ /* 0x000fe400000000ff */
[----:B------:R-:W-:Y:S01]  /*9050*/  F2FP.PACK_AB R112, R113, R112 ;  /* 0x000000707170723e */ /* 0x000fe200000000ff */
[----:B------:R-:W-:Y:S01]  /*9060*/  STS [R17+0x400], R74 ;  /* 0x0004004a11007388 */ /* 0x000fe20000000800 */
[----:B------:R-:W-:Y:S02]  /*9070*/  F2FP.PACK_AB R114, R115, R114 ;  /* 0x000000727372723e */ /* 0x000fe400000000ff */
[----:B------:R-:W-:Y:S01]  /*9080*/  ISETP.NE.U32.AND P1, PT, RZ, c[0x0][0x508], PT ;  /* 0x00014200ff007a0c */ /* 0x000fe20003f25070 */
[----:B------:R-:W-:Y:S01]  /*9090*/  STS [R19+0x80], R76 ;  /* 0x0000804c13007388 */ /* 0x000fe20000000800 */
[----:B------:R-:W-:-:S02]  /*90a0*/  ISETP.NE.U32.AND P0, PT, RZ, c[0x0][0x500], PT ;  /* 0x00014000ff007a0c */ /* 0x000fc40003f05070 */
[----:B------:R-:W-:Y:S01]  /*90b0*/  ISETP.NE.AND.EX P1, PT, RZ, c[0x0][0x50c], PT, P1 ;  /* 0x00014300ff007a0c */ /* 0x000fe20003f25310 */
[----:B------:R-:W-:Y:S01]  /*90c0*/  STS [R19+0x480], R78 ;  /* 0x0004804e13007388 */ /* 0x000fe20000000800 */
[----:B------:R-:W-:-:S03]  /*90d0*/  ISETP.NE.AND.EX P0, PT, RZ, c[0x0][0x504], PT, P0 ;  /* 0x00014100ff007a0c */ /* 0x000fc60003f05300 */
[----:B------:R-:W-:Y:S04]  /*90e0*/  STS [R21], R80 ;  /* 0x0000005015007388 */ /* 0x000fe80000000800 */
[----:B------:R-:W-:Y:S04]  /*90f0*/  STS [R21+0x400], R82 ;  /* 0x0004005215007388 */ /* 0x000fe80000000800 */
[----:B------:R-:W-:Y:S04]  /*9100*/  STS [R23+0x80], R84 ;  /* 0x0000805417007388 */ /* 0x000fe80000000800 */
[----:B------:R-:W-:Y:S04]  /*9110*/  STS [R23+0x480], R86 ;  /* 0x0004805617007388 */ /* 0x000fe80000000800 */
[----:B------:R-:W-:Y:S04]  /*9120*/  STS [R25], R88 ;  /* 0x0000005819007388 */ /* 0x000fe80000000800 */
[----:B------:R-:W-:Y:S04]  /*9130*/  STS [R25+0x400], R90 ;  /* 0x0004005a19007388 */ /* 0x000fe80000000800 */
[----:B------:R-:W-:Y:S04]  /*9140*/  STS [R11+0x4080], R92 ;  /* 0x0040805c0b007388 */ /* 0x000fe80000000800 */
[----:B------:R1:W-:Y:S04]  /*9150*/  STS [R11+0x4480], R94 ;  /* 0x0044805e0b007388 */ /* 0x0003e80000000800 */
[----:B------:R-:W-:Y:S04]  /*9160*/  STS [R13+0x4000], R96 ;  /* 0x004000600d007388 */ /* 0x000fe80000000800 */
[----:B------:R2:W-:Y:S04]  /*9170*/  STS [R13+0x4400], R98 ;  /* 0x004400620d007388 */ /* 0x0005e80000000800 */
[----:B------:R-:W-:Y:S04]  /*9180*/  STS [R15+0x4080], R100 ;  /* 0x004080640f007388 */ /* 0x000fe80000000800 */
[----:B------:R3:W-:Y:S04]  /*9190*/  STS [R15+0x4480], R102 ;  /* 0x004480660f007388 */ /* 0x0007e80000000800 */
[----:B------:R-:W-:Y:S04]  /*91a0*/  STS [R17+0x4000], R104 ;  /* 0x0040006811007388 */ /* 0x000fe80000000800 */
[----:B------:R-:W-:Y:S01]  /*91b0*/  STS [R17+0x4400], R106 ;  /* 0x0044006a11007388 */ /* 0x000fe20000000800 */
[----:B-1----:R-:W-:-:S03]  /*91c0*/  IMAD.MOV.U32 R11, RZ, RZ, 0x4 ;  /* 0x00000004ff0b7424 */ /* 0x002fc600078e00ff */
[----:B------:R-:W-:Y:S04]  /*91d0*/  STS [R19+0x4080], R120 ;  /* 0x0040807813007388 */ /* 0x000fe80000000800 */
[----:B------:R-:W-:Y:S01]  /*91e0*/  STS [R19+0x4480], R122 ;  /* 0x0044807a13007388 */ /* 0x000fe20000000800 */
[----:B--2---:R-:W-:-:S03]  /*91f0*/  IMAD.WIDE R12, R228, R11, c[0x0][0x500] ;  /* 0x00014000e40c7625 */ /* 0x004fc600078e020b */
[----:B------:R-:W-:Y:S04]  /*9200*/  STS [R21+0x4000], R108 ;  /* 0x0040006c15007388 */ /* 0x000fe80000000800 */
[----:B------:R1:W-:Y:S04]  /*9210*/  STS [R21+0x4400], R110 ;  /* 0x0044006e15007388 */ /* 0x0003e80000000800 */
[----:B------:R2:W-:Y:S04]  /*9220*/  STS [R23+0x4080], R116 ;  /* 0x0040807417007388 */ /* 0x0005e80000000800 */
[----:B------:R2:W-:Y:S04]  /*9230*/  STS [R23+0x4480], R118 ;  /* 0x0044807617007388 */ /* 0x0005e80000000800 */
[----:B------:R2:W-:Y:S04]  /*9240*/  STS [R25+0x4000], R112 ;  /* 0x0040007019007388 */ /* 0x0005e80000000800 */
[----:B------:R2:W-:Y:S04]  /*9250*/  STS [R25+0x4400], R114 ;  /* 0x0044007219007388 */ /* 0x0005e80000000800 */
[----:B------:R-:W-:Y:S01]  /*9260*/  BAR.SYNC.DEFER_BLOCKING 0x1, 0x100 ;  /* 0x0044000000007b1d */ /* 0x000fe20000010000 */
[----:B------:R-:W-:-:S02]  /*9270*/  IMAD.MOV.U32 R8, RZ, RZ, c[0x0][0x388] ;  /* 0x0000e200ff087624 */ /* 0x000fc400078e00ff */
[----:B------:R-:W-:-:S03]  /*9280*/  @P1 IMAD.WIDE R10, R228, R11, c[0x0][0x508] ;  /* 0x00014200e40a1625 */ /* 0x000fc600078e020b */
[----:B---3--:R-:W3:Y:S04]  /*9290*/  @P0 LDG.E R15, [R12.64] ;  /* 0x000000100c0f0981 */ /* 0x008ee8000c1e1900 */
[----:B------:R2:W5:Y:S01]  /*92a0*/  @P1 LDG.E R8, [R10.64] ;  /* 0x000000100a081981 */ /* 0x000562000c1e1900 */
[----:B-1----:R-:W-:Y:S02]  /*92b0*/  CS2R R20, SRZ ;  /* 0x0000000000147805 */ /* 0x002fe4000001ff00 */
[--C-:B---3--:R-:W-:Y:S01]  /*92c0*/  @P0 SHF.R.S32.HI R21, RZ, 0x1f, R15.reuse ;  /* 0x0000001fff150819 */ /* 0x108fe2000001140f */
[----:B------:R-:W-:Y:S01]  /*92d0*/  @P0 IMAD.MOV.U32 R20, RZ, RZ, R15 ;  /* 0x000000ffff140224 */ /* 0x000fe200078e000f */
[----:B------:R-:W-:Y:S05]  /*92e0*/  @P1 BRA `(.L_x_27) ;  /* 0x0000004000001947 */ /* 0x000fea0003800000 */
[----:B--2---:R-:W-:Y:S05]  /*92f0*/  @!P0 BRA `(.L_x_27) ;  /* 0x0000003000008947 */ /* 0x004fea0003800000 */
[----:B-----5:R-:W2:Y:S04]  /*9300*/  LDG.E R8, [R12.64] ;  /* 0x000000100c087981 */ /* 0x020ea8000c1e1900 */
[----:B------:R-:W2:Y:S02]  /*9310*/  LDG.E R11, [R12.64+0x4] ;  /* 0x000004100c0b7981 */ /* 0x000ea4000c1e1900 */
[----:B--2---:R-:W-:-:S02]  /*9320*/  IADD3 R8, -R8, R11, RZ ;  /* 0x0000000b08087210 */ /* 0x004fc40007ffe1ff */
.L_x_27:
[----:B--2---:R-:W-:Y:S01]  /*9330*/  LOP3.LUT R5, R5, 0xffffffe0, RZ, 0xc0, !PT ;  /* 0xffffffe005057812 */ /* 0x004fe200078ec0ff */
[----:B------:R-:W1:Y:S01]  /*9340*/  S2R R6, SR_CTAID.Y ;  /* 0x0000000000067919 */ /* 0x000e620000002600 */
[----:B------:R-:W-:Y:S01]  /*9350*/  SHF.R.S32.HI R13, RZ, 0x1f, R2 ;  /* 0x0000001fff0d7819 */ /* 0x000fe20000011402 */
[----:B------:R-:W-:Y:S01]  /*9360*/  IMAD.MOV.U32 R11, RZ, RZ, c[0x0][0x4e8] ;  /* 0x00013a00ff0b7624 */ /* 0x000fe200078e00ff */
[----:B------:R-:W-:Y:S01]  /*9370*/  LEA.HI R12, R9, R9, RZ, 0x1 ;  /* 0x00000009090c7211 */ /* 0x000fe200078f08ff */
[----:B------:R-:W-:Y:S01]  /*9380*/  IMAD.IADD R10, R0, 0x1, -R5 ;  /* 0x00000001000a7824 */ /* 0x000fe200078e0a05 */
[----:B------:R-:W2:Y:S01]  /*9390*/  S2R R37, SR_CTAID.X ;  /* 0x0000000000257919 */ /* 0x000ea20000002500 */
[----:B------:R-:W-:Y:S01]  /*93a0*/  LEA.HI R13, R13, R2, RZ, 0x3 ;  /* 0x000000020d0d7211 */ /* 0x000fe200078f18ff */
[----:B------:R-:W-:Y:S01]  /*93b0*/  IMAD.MOV.U32 R18, RZ, RZ, R20 ;  /* 0x000000ffff127224 */ /* 0x000fe200078e0014 */
[----:B------:R-:W-:Y:S01]  /*93c0*/  ISETP.NE.AND P1, PT, R11, 0x1, PT ;  /* 0x000000010b00780c */ /* 0x000fe20003f25270 */
[----:B------:R-:W-:Y:S01]  /*93d0*/  BSSY B0, `(.L_x_28) ;  /* 0x0000077000007945 */ /* 0x000fe20003800000 */
[----:B------:R-:W-:-:S02]  /*93e0*/  SHF.R.S32.HI R5, RZ, 0x1f, R10 ;  /* 0x0000001fff057819 */ /* 0x000fc4000001140a */
[----:B------:R-:W-:Y:S02]  /*93f0*/  LOP3.LUT R13, R13, 0xffffff8, RZ, 0xc0, !PT ;  /* 0x0ffffff80d0d7812 */ /* 0x000fe400078ec0ff */
[----:B------:R-:W-:Y:S02]  /*9400*/  LEA.HI R5, R5, R10, RZ, 0x2 ;  /* 0x0000000a05057211 */ /* 0x000fe400078f10ff */
[----:B------:R-:W-:Y:S01]  /*9410*/  LOP3.LUT R12, R12, 0x1ffffffe, RZ, 0xc0, !PT ;  /* 0x1ffffffe0c0c7812 */ /* 0x000fe200078ec0ff */
[----:B------:R-:W-:Y:S01]  /*9420*/  IMAD.IADD R2, R2, 0x1, -R13 ;  /* 0x0000000102027824 */ /* 0x000fe200078e0a0d */
[----:B------:R-:W-:Y:S01]  /*9430*/  SHF.R.S32.HI R11, RZ, 0x2, R5 ;  /* 0x00000002ff0b7819 */ /* 0x000fe20000011405 */
[----:B------:R-:W-:Y:S01]  /*9440*/  IMAD R5, R21, c[0x0][0x3a0], RZ ;  /* 0x0000e80015057a24 */ /* 0x000fe200078e02ff */
[----:B------:R-:W-:Y:S02]  /*9450*/  IADD3 R15, R9, -R12, RZ ;  /* 0x8000000c090f7210 */ /* 0x000fe40007ffe0ff */
[----:B------:R-:W-:Y:S01]  /*9460*/  LOP3.LUT P2, RZ, R10, 0x3, RZ, 0xc0, !PT ;  /* 0x000000030aff7812 */ /* 0x000fe2000784c0ff */
[----:B------:R-:W-:Y:S01]  /*9470*/  IMAD R2, R2, 0x10, R11 ;  /* 0x0000001002027824 */ /* 0x000fe200078e020b */
[----:B------:R-:W-:Y:S01]  /*9480*/  MOV R19, R21 ;  /* 0x0000001500137202 */ /* 0x000fe20000000f00 */
[C---:B------:R-:W-:Y:S01]  /*9490*/  IMAD R5, R20.reuse, c[0x0][0x3a4], R5 ;  /* 0x0000e90014057a24 */ /* 0x040fe200078e0205 */
[----:B-1----:R-:W-:Y:S01]  /*94a0*/  SHF.R.S32.HI R13, RZ, 0x1f, R6 ;  /* 0x0000001fff0d7819 */ /* 0x002fe20000011406 */
[----:B------:R-:W-:Y:S01]  /*94b0*/  IMAD.WIDE.U32 R20, R20, c[0x0][0x3a0], RZ ;  /* 0x0000e80014147a25 */ /* 0x000fe200078e00ff */
[----:B------:R-:W-:-:S02]  /*94c0*/  LEA.HI R10, R3, R0, RZ, 0x3 ;  /* 0x00000000030a7211 */ /* 0x000fc400078f18ff */
[----:B------:R-:W-:Y:S01]  /*94d0*/  LEA.HI R3, R3, R0, RZ, 0x6 ;  /* 0x0000000003037211 */ /* 0x000fe200078f30ff */
[----:B------:R-:W-:Y:S01]  /*94e0*/  IMAD R12, R15, 0x8, R2 ;  /* 0x000000080f0c7824 */ /* 0x000fe200078e0202 */
[----:B------:R-:W-:Y:S01]  /*94f0*/  LOP3.LUT R11, R10, 0xfffffff8, RZ, 0xc0, !PT ;  /* 0xfffffff80a0b7812 */ /* 0x000fe200078ec0ff */
[----:B------:R-:W-:Y:S01]  /*9500*/  IMAD.IADD R21, R21, 0x1, R5 ;  /* 0x0000000115157824 */ /* 0x000fe200078e0205 */
[----:B------:R-:W-:Y:S01]  /*9510*/  SHF.R.S32.HI R15, RZ, 0x1f, R228 ;  /* 0x0000001fff0f7819 */ /* 0x000fe200000114e4 */
[----:B------:R-:W-:Y:S01]  /*9520*/  IMAD R9, R13, c[0x0][0x490], RZ ;  /* 0x000124000d097a24 */ /* 0x000fe200078e02ff */
[----:B--2---:R-:W-:Y:S01]  /*9530*/  LEA R5, R37, R12, 0x7 ;  /* 0x0000000c25057211 */ /* 0x004fe200078e38ff */
[----:B------:R-:W-:Y:S01]  /*9540*/  IMAD.WIDE.U32 R18, R6, c[0x0][0x490], R18 ;  /* 0x0001240006127a25 */ /* 0x000fe200078e0012 */
[----:B------:R-:W-:Y:S02]  /*9550*/  SEL R15, R15, RZ, !P0 ;  /* 0x000000ff0f0f7207 */ /* 0x000fe40004000000 */
[----:B------:R-:W-:Y:S01]  /*9560*/  SEL R16, R228, RZ, !P0 ;  /* 0x000000ffe4107207 */ /* 0x000fe20004000000 */
[----:B------:R-:W-:-:S02]  /*9570*/  IMAD R9, R6, c[0x0][0x494], R9 ;  /* 0x0001250006097a24 */ /* 0x000fc400078e0209 */
[----:B------:R-:W-:Y:S02]  /*9580*/  IMAD R13, R13, c[0x0][0x3e8], RZ ;  /* 0x0000fa000d0d7a24 */ /* 0x000fe400078e02ff */
[----:B------:R-:W-:Y:S02]  /*9590*/  IMAD.IADD R11, R0, 0x1, -R11 ;  /* 0x00000001000b7824 */ /* 0x000fe400078e0a0b */
[----:B------:R-:W-:-:S04]  /*95a0*/  @P1 IMAD.HI.U32 R0, R5, c[0x0][0x4ec], RZ ;  /* 0x00013b0005001a27 */ /* 0x000fc800078e00ff */
[----:B------:R-:W-:Y:S01]  /*95b0*/  IMAD.IADD R19, R19, 0x1, R9 ;  /* 0x0000000113137824 */ /* 0x000fe200078e0209 */
[----:B------:R-:W-:Y:S01]  /*95c0*/  MOV R9, R5 ;  /* 0x0000000500097202 */ /* 0x000fe20000000f00 */
[C---:B------:R-:W-:Y:S01]  /*95d0*/  IMAD R13, R6.reuse, c[0x0][0x3ec], R13 ;  /* 0x0000fb00060d7a24 */ /* 0x040fe200078e020d */
[----:B------:R-:W-:Y:S01]  /*95e0*/  @P1 SHF.R.U32.HI R9, RZ, c[0x0][0x4f0], R0 ;  /* 0x00013c00ff091a19 */ /* 0x000fe20000011600 */
[----:B------:R-:W-:Y:S01]  /*95f0*/  IMAD.WIDE.U32 R20, R6, c[0x0][0x3e8], R20 ;  /* 0x0000fa0006147a25 */ /* 0x000fe200078e0014 */
[----:B------:R-:W-:Y:S02]  /*9600*/  SHF.R.S32.HI R6, RZ, 0x3, R10 ;  /* 0x00000003ff067819 */ /* 0x000fe4000001140a */
[----:B------:R-:W-:Y:S01]  /*9610*/  IADD3 R12, -R9, RZ, RZ ;  /* 0x000000ff090c7210 */ /* 0x000fe20007ffe1ff */
[----:B------:R-:W-:Y:S01]  /*9620*/  IMAD.IADD R21, R21, 0x1, R13 ;  /* 0x0000000115157824 */ /* 0x000fe200078e020d */
[----:B------:R-:W-:Y:S01]  /*9630*/  SHF.R.S32.HI R14, RZ, 0x1f, R9 ;  /* 0x0000001fff0e7819 */ /* 0x000fe20000011409 */
[----:B------:R-:W-:-:S02]  /*9640*/  IMAD R10, R11, 0x20, R6 ;  /* 0x000000200b0a7824 */ /* 0x000fc400078e0206 */
[----:B------:R-:W-:Y:S02]  /*9650*/  IMAD R13, R15, c[0x0][0x498], RZ ;  /* 0x000126000f0d7a24 */ /* 0x000fe400078e02ff */
[----:B------:R-:W-:Y:S02]  /*9660*/  IMAD R10, R37, 0x80, R10 ;  /* 0x00000080250a7824 */ /* 0x000fe400078e020a */
[----:B------:R-:W-:-:S04]  /*9670*/  IMAD.WIDE.U32 R18, R16, c[0x0][0x498], R18 ;  /* 0x0001260010127a25 */ /* 0x000fc800078e0012 */
[----:B------:R-:W-:Y:S01]  /*9680*/  IMAD R12, R12, c[0x0][0x4e8], R5 ;  /* 0x00013a000c0c7a24 */ /* 0x000fe200078e0205 */
[----:B------:R-:W-:Y:S01]  /*9690*/  IADD3 R18, P0, R9, R18, RZ ;  /* 0x0000001209127210 */ /* 0x000fe20007f1e0ff */
[----:B------:R-:W-:-:S04]  /*96a0*/  @P1 IMAD.HI.U32 R0, R10, c[0x0][0x4ec], RZ ;  /* 0x00013b000a001a27 */ /* 0x000fc800078e00ff */
[----:B------:R-:W-:Y:S01]  /*96b0*/  IMAD R5, R16, c[0x0][0x49c], R13 ;  /* 0x0001270010057a24 */ /* 0x000fe200078e020d */
[----:B------:R-:W-:Y:S01]  /*96c0*/  SHF.R.S32.HI R13, RZ, 0x1f, R12 ;  /* 0x0000001fff0d7819 */ /* 0x000fe2000001140c */
[----:B------:R-:W-:Y:S01]  /*96d0*/  IMAD.MOV.U32 R9, RZ, RZ, R10 ;  /* 0x000000ffff097224 */ /* 0x000fe200078e000a */
[----:B------:R-:W-:Y:S01]  /*96e0*/  @P1 SHF.R.U32.HI R9, RZ, c[0x0][0x4f0], R0 ;  /* 0x00013c00ff091a19 */ /* 0x000fe20000011600 */
[----:B------:R-:W-:Y:S01]  /*96f0*/  IMAD.SHL.U32 R0, R11, 0x8, RZ ;  /* 0x000000080b007824 */ /* 0x000fe200078e00ff */
[----:B------:R-:W-:Y:S01]  /*9700*/  IADD3.X R19, R14, R19, R5, P0, !PT ;  /* 0x000000130e137210 */ /* 0x000fe200007fe405 */
[----:B------:R-:W-:Y:S01]  /*9710*/  IMAD R11, R13, c[0x0][0x488], RZ ;  /* 0x000122000d0b7a24 */ /* 0x000fe200078e02ff */
[----:B------:R-:W-:Y:S01]  /*9720*/  SHF.L.U32 R5, R6, 0x6, RZ ;  /* 0x0000000606057819 */ /* 0x000fe200000006ff */
[----:B------:R-:W-:Y:S01]  /*9730*/  IMAD R15, R15, c[0x0][0x3f0], RZ ;  /* 0x0000fc000f0f7a24 */ /* 0x000fe200078e02ff */
[----:B------:R-:W-:Y:S01]  /*9740*/  IADD3 R13, -R9, RZ, RZ ;  /* 0x000000ff090d7210 */ /* 0x000fe20007ffe1ff */
[----:B------:R-:W-:Y:S01]  /*9750*/  IMAD.WIDE.U32 R18, R12, c[0x0][0x488], R18 ;  /* 0x000122000c127a25 */ /* 0x000fe200078e0012 */
[----:B------:R-:W-:-:S02]  /*9760*/  LOP3.LUT R5, R5, 0x1c0, RZ, 0xc0, !PT ;  /* 0x000001c005057812 */ /* 0x000fc400078ec0ff */
[----:B------:R-:W-:Y:S01]  /*9770*/  IADD3 R36, R0, 0x40, RZ ;  /* 0x0000004000247810 */ /* 0x000fe20007ffe0ff */
[----:B------:R-:W-:Y:S01]  /*9780*/  IMAD R11, R12, c[0x0][0x48c], R11 ;  /* 0x000123000c0b7a24 */ /* 0x000fe200078e020b */
[----:B------:R-:W-:Y:S01]  /*9790*/  LEA R14, P0, R18, c[0x0][0x450], 0x2 ;  /* 0x00011400120e7a11 */ /* 0x000fe200078010ff */
[C---:B------:R-:W-:Y:S01]  /*97a0*/  IMAD R15, R16.reuse, c[0x0][0x3f4], R15 ;  /* 0x0000fd00100f7a24 */ /* 0x040fe200078e020f */
[----:B------:R-:W-:Y:S01]  /*97b0*/  LOP3.LUT R12, R5, 0x38, R0, 0xf8, !PT ;  /* 0x00000038050c7812 */ /* 0x000fe200078ef800 */
[----:B------:R-:W-:Y:S01]  /*97c0*/  IMAD.IADD R11, R19, 0x1, R11 ;  /* 0x00000001130b7824 */ /* 0x000fe200078e020b */
[----:B------:R-:W-:Y:S01]  /*97d0*/  SHF.R.U32.HI R5, RZ, 0x3, R5 ;  /* 0x00000003ff057819 */ /* 0x000fe20000011605 */
[----:B------:R-:W-:Y:S01]  /*97e0*/  IMAD.WIDE.U32 R16, R16, c[0x0][0x3f0], R20 ;  /* 0x0000fc0010107a25 */ /* 0x000fe200078e0014 */
[----:B------:R-:W-:Y:S02]  /*97f0*/  SHFL.IDX PT, R34, R14, RZ, 0x1c1f ;  /* 0x001c1fff0e227589 */ /* 0x000fe400000e0000 */
[----:B------:R-:W-:Y:S01]  /*9800*/  LEA.HI.X R11, R18, c[0x0][0x454], R11, 0x2, P0 ;  /* 0x00011500120b7a11 */ /* 0x000fe200000f140b */
[----:B------:R-:W-:Y:S01]  /*9810*/  IMAD.IADD R15, R17, 0x1, R15 ;  /* 0x00000001110f7824 */ /* 0x000fe200078e020f */
[----:B------:R1:W-:Y:S01]  /*9820*/  SHFL.IDX PT, R32, R14, 0x1, 0x1c1f ;  /* 0x003c1f000e207f89 */ /* 0x0003e200000e0000 */
[----:B------:R-:W-:Y:S01]  /*9830*/  IMAD R17, R37, 0x80, R2 ;  /* 0x0000008025117824 */ /* 0x000fe200078e0202 */
[----:B------:R-:W-:Y:S01]  /*9840*/  LOP3.LUT R5, R12, R5, RZ, 0x3c, !PT ;  /* 0x000000050c057212 */ /* 0x000fe200078e3cff */
[----:B-----5:R-:W-:Y:S01]  /*9850*/  IMAD R2, R8, c[0x0][0x4e8], RZ ;  /* 0x00013a0008027a24 */ /* 0x020fe200078e02ff */
[----:B------:R-:W2:Y:S01]  /*9860*/  SHFL.IDX PT, R35, R11, RZ, 0x1c1f ;  /* 0x001c1fff0b237589 */ /* 0x000ea200000e0000 */
[----:B------:R-:W-:Y:S01]  /*9870*/  SHF.R.S32.HI R12, RZ, 0x1f, R9 ;  /* 0x0000001fff0c7819 */ /* 0x000fe20000011409 */
[----:B------:R-:W-:Y:S01]  /*9880*/  IMAD R13, R13, c[0x0][0x4e8], R10 ;  /* 0x00013a000d0d7a24 */ /* 0x000fe200078e020a */
[C---:B------:R-:W-:Y:S01]  /*9890*/  IADD3 R19, R17.reuse, 0x8, RZ ;  /* 0x0000000811137810 */ /* 0x040fe20007ffe0ff */
[----:B------:R-:W3:Y:S01]  /*98a0*/  SHFL.IDX PT, R33, R11, 0x1, 0x1c1f ;  /* 0x003c1f000b217f89 */ /* 0x000ee200000e0000 */
[-C--:B------:R-:W-:Y:S01]  /*98b0*/  ISETP.GE.OR P0, PT, R17, R2.reuse, P2 ;  /* 0x000000021100720c */ /* 0x080fe20001706670 */
[----:B------:R-:W-:Y:S01]  /*98c0*/  IMAD R12, R12, c[0x0][0x3e0], RZ ;  /* 0x0000f8000c0c7a24 */ /* 0x000fe200078e02ff */
[----:B------:R-:W-:Y:S01]  /*98d0*/  ISETP.GE.OR P2, PT, R19, R2, P2 ;  /* 0x000000021300720c */ /* 0x000fe20001746670 */
[----:B------:R-:W-:Y:S01]  /*98e0*/  IMAD.SHL.U32 R10, R3, 0x8, RZ ;  /* 0x00000008030a7824 */ /* 0x000fe200078e00ff */
[----:B------:R-:W-:Y:S01]  /*98f0*/  SHF.R.S32.HI R8, RZ, 0x1f, R13 ;  /* 0x0000001fff087819 */ /* 0x000fe2000001140d */
[----:B------:R-:W-:Y:S01]  /*9900*/  IMAD R12, R9, c[0x0][0x3e4], R12 ;  /* 0x0000f900090c7a24 */ /* 0x000fe200078e020c */
[----:B------:R-:W-:-:S02]  /*9910*/  LEA R37, R37, R6, 0x7 ;  /* 0x0000000625257211 */ /* 0x000fc400078e38ff */
[----:B------:R-:W-:Y:S01]  /*9920*/  LOP3.LUT R5, R5, 0x7ffffe00, R10, 0xf8, !PT ;  /* 0x7ffffe0005057812 */ /* 0x000fe200078ef80a */
[----:B------:R-:W-:-:S03]  /*9930*/  IMAD R8, R8, c[0x0][0x3d8], RZ ;  /* 0x0000f60008087a24 */ /* 0x000fc600078e02ff */
[----:B------:R-:W-:Y:S01]  /*9940*/  SHF.L.U32 R40, R5, 0x1, RZ ;  /* 0x0000000105287819 */ /* 0x000fe200000006ff */
[----:B------:R-:W-:Y:S01]  /*9950*/  IMAD R3, R13, c[0x0][0x3dc], R8 ;  /* 0x0000f7000d037a24 */ /* 0x000fe200078e0208 */
[----:B-1----:R-:W-:-:S05]  /*9960*/  MOV R14, R16 ;  /* 0x00000010000e7202 */ /* 0x002fca0000000f00 */
[----:B------:R-:W-:Y:S01]  /*9970*/  IMAD.WIDE.U32 R20, R9, c[0x0][0x3e0], R14 ;  /* 0x0000f80009147a25 */ /* 0x000fe200078e000e */
[----:B--2---:R1:W-:Y:S03]  /*9980*/  @!P0 ST.E [R34.64], R4 ;  /* 0x0000000422008985 */ /* 0x0043e6000c101910 */
[----:B------:R-:W-:Y:S01]  /*9990*/  IMAD.IADD R21, R21, 0x1, R12 ;  /* 0x0000000115157824 */ /* 0x000fe200078e020c */
[----:B---3--:R1:W-:Y:S03]  /*99a0*/  @!P2 ST.E [R32.64], R7 ;  /* 0x000000072000a985 */ /* 0x0083e6000c101910 */
[----:B------:R-:W-:Y:S01]  /*99b0*/  IMAD.WIDE.U32 R38, R13, c[0x0][0x3d8], R20 ;  /* 0x0000f6000d267a25 */ /* 0x000fe200078e0014 */
[----:B------:R1:W2:Y:S03]  /*99c0*/  LDS.128 R28, [R40+0x1080] ;  /* 0x00108000281c7984 */ /* 0x0002a60000000c00 */
[----:B------:R-:W-:Y:S01]  /*99d0*/  IMAD.IADD R3, R39, 0x1, R3 ;  /* 0x0000000127037824 */ /* 0x000fe200078e0203 */
[----:B------:R1:W3:Y:S01]  /*99e0*/  LDS.128 R24, [R40+0x2080] ;  /* 0x0020800028187984 */ /* 0x0002e20000000c00 */
[----:B------:R-:W-:-:S03]  /*99f0*/  LEA R39, P0, R38, c[0x0][0x380], 0x1 ;  /* 0x0000e00026277a11 */ /* 0x000fc600078008ff */
[----:B------:R1:W4:Y:S01]  /*9a00*/  LDS.128 R20, [R40+0x3080] ;  /* 0x0030800028147984 */ /* 0x0003220000000c00 */
[----:B------:R-:W-:Y:S02]  /*9a10*/  LEA.HI.X R38, R38, c[0x0][0x384], R3, 0x1, P0 ;  /* 0x0000e10026267a11 */ /* 0x000fe400000f0c03 */
[----:B------:R-:W-:Y:S01]  /*9a20*/  ISETP.GE.AND P0, PT, R37, R2, PT ;  /* 0x000000022500720c */ /* 0x000fe20003f06270 */
[----:B------:R1:W1:Y:S04]  /*9a30*/  LDS.128 R16, [R40+0x5080] ;  /* 0x0050800028107984 */ /* 0x0002680000000c00 */
[----:B------:R1:W1:Y:S04]  /*9a40*/  LDS.128 R12, [R40+0x6080] ;  /* 0x00608000280c7984 */ /* 0x0002680000000c00 */
[----:B------:R1:W1:Y:S04]  /*9a50*/  LDS.128 R8, [R40+0x7080] ;  /* 0x0070800028087984 */ /* 0x0002680000000c00 */
[----:B------:R1:W1:Y:S04]  /*9a60*/  SHFL.IDX PT, R42, R39, RZ, 0x181f ;  /* 0x00181fff272a7589 */ /* 0x00026800000e0000 */
[----:B------:R1:W1:Y:S01]  /*9a70*/  SHFL.IDX PT, R43, R38, RZ, 0x181f ;  /* 0x00181fff262b7589 */ /* 0x00026200000e0000 */
[----:B------:R-:W-:Y:S05]  /*9a80*/  @P0 BRA `(.L_x_29) ;  /* 0x000000b000000947 */ /* 0x000fea0003800000 */
[----:B-1----:R-:W1:Y:S01]  /*9a90*/  LDS.128 R32, [R40+0x80] ;  /* 0x0000800028207984 */ /* 0x002e620000000c00 */
[----:B------:R-:W-:-:S02]  /*9aa0*/  ISETP.GE.AND P0, PT, R36, c[0x0][0x3c8], PT ;  /* 0x0000f20024007a0c */ /* 0x000fc40003f06270 */
[----:B------:R-:W-:Y:S01]  /*9ab0*/  ISETP.GE.AND P1, PT, R0, c[0x0][0x3c8], PT ;  /* 0x0000f20000007a0c */ /* 0x000fe20003f26270 */
[----:B------:R-:W5:Y:S10]  /*9ac0*/  LDS.128 R4, [R40+0x4080] ;  /* 0x0040800028047984 */ /* 0x000f740000000c00 */
[----:B------:R-:W-:-:S02]  /*9ad0*/  @!P0 SHF.R.S32.HI R3, RZ, 0x1f, R36 ;  /* 0x0000001fff038819 */ /* 0x000fc40000011424 */
[----:B------:R-:W-:Y:S02]  /*9ae0*/  @!P1 IMAD.WIDE R44, R0, 0x2, R42 ;  /* 0x00000002002c9825 */ /* 0x000fe400078e022a */
[----:B------:R-:W-:-:S04]  /*9af0*/  @!P0 LEA.HI R3, R3, R36, RZ, 0x3 ;  /* 0x0000002403038211 */ /* 0x000fc800078f18ff */
[----:B------:R-:W-:-:S05]  /*9b00*/  @!P0 LOP3.LUT R3, R3, 0xfffffff8, RZ, 0xc0, !PT ;  /* 0xfffffff803038812 */ /* 0x000fca00078ec0ff */
[----:B------:R-:W-:Y:S01]  /*9b10*/  @!P0 IMAD.WIDE R42, R3, 0x2, R42 ;  /* 0x00000002032a8825 */ /* 0x000fe200078e022a */
[----:B-1----:R1:W-:Y:S04]  /*9b20*/  @!P1 ST.E.128 [R44.64], R32 ;  /* 0x000000202c009985 */ /* 0x0023e8000c101d10 */
[----:B-----5:R1:W-:Y:S02]  /*9b30*/  @!P0 ST.E.128 [R42.64], R4 ;  /* 0x000000042a008985 */ /* 0x0203e4000c101d10 */
.L_x_29:
[----:B------:R-:W-:Y:S05]  /*9b40*/  BSYNC B0 ;  /* 0x0000000000007941 */ /* 0x000fea0003800000 */
.L_x_28:
[----:B------:R-:W-:Y:S01]  /*9b50*/  IADD3 R3, R37, 0x20, RZ ;  /* 0x0000002025037810 */ /* 0x000fe20007ffe0ff */
[----:B-1----:R1:W4:Y:S01]  /*9b60*/  SHFL.IDX PT, R5, R38, 0x1, 0x181f ;  /* 0x00381f0026057f89 */ /* 0x00232200000e0000 */
[----:B------:R-:W-:Y:S02]  /*9b70*/  BSSY B0, `(.L_x_30) ;  /* 0x000000d000007945 */ /* 0x000fe40003800000 */
[----:B------:R-:W-:Y:S01]  /*9b80*/  ISETP.GE.AND P0, PT, R3, R2, PT ;  /* 0x000000020300720c */ /* 0x000fe20003f06270 */
[----:B------:R1:W3:-:S12]  /*9b90*/  SHFL.IDX PT, R4, R39, 0x1, 0x181f ;  /* 0x00381f0027047f89 */ /* 0x0002d800000e0000 */
[----:B------:R-:W-:Y:S05]  /*9ba0*/  @P0 BRA `(.L_x_31) ;  /* 0x0000009000000947 */ /* 0x000fea0003800000 */
[----:B------:R-:W-:Y:S02]  /*9bb0*/  ISETP.GE.AND P0, PT, R36, c[0x0][0x3c8], PT ;  /* 0x0000f20024007a0c */ /* 0x000fe40003f06270 */
[----:B------:R-:W-:-:S11]  /*9bc0*/  ISETP.GE.AND P1, PT, R0, c[0x0][0x3c8], PT ;  /* 0x0000f20000007a0c */ /* 0x000fd60003f26270 */
[----:B------:R-:W-:Y:S02]  /*9bd0*/  @!P0 SHF.R.S32.HI R3, RZ, 0x1f, R36 ;  /* 0x0000001fff038819 */ /* 0x000fe40000011424 */
[----:B---34-:R-:W-:Y:S02]  /*9be0*/  @!P1 IMAD.WIDE R6, R0, 0x2, R4 ;  /* 0x0000000200069825 */ /* 0x018fe400078e0204 */
[----:B------:R-:W-:-:S03]  /*9bf0*/  @!P0 LEA.HI R3, R3, R36, RZ, 0x3 ;  /* 0x0000002403038211 */ /* 0x000fc600078f18ff */
[----:B--2---:R2:W-:Y:S01]  /*9c00*/  @!P1 ST.E.128 [R6.64], R28 ;  /* 0x0000001c06009985 */ /* 0x0045e2000c101d10 */
[----:B------:R-:W-:-:S05]  /*9c10*/  @!P0 LOP3.LUT R3, R3, 0xfffffff8, RZ, 0xc0, !PT ;  /* 0xfffffff803038812 */ /* 0x000fca00078ec0ff */
[----:B------:R-:W-:-:S05]  /*9c20*/  @!P0 IMAD.WIDE R4, R3, 0x2, R4 ;  /* 0x0000000203048825 */ /* 0x000fca00078e0204 */
[----:B------:R2:W-:Y:S02]  /*9c30*/  @!P0 ST.E.128 [R4.64], R16 ;  /* 0x0000001004008985 */ /* 0x0005e4000c101d10 */
.L_x_31:
[----:B------:R-:W-:Y:S05]  /*9c40*/  BSYNC B0 ;  /* 0x0000000000007941 */ /* 0x000fea0003800000 */
.L_x_30:
[----:B------:R-:W-:Y:S01]  /*9c50*/  IADD3 R3, R37, 0x40, RZ ;  /* 0x0000004025037810 */ /* 0x000fe20007ffe0ff */
[----:B--2-4-:R2:W4:Y:S01]  /*9c60*/  SHFL.IDX PT, R5, R38, 0x2, 0x181f ;  /* 0x00581f0026057f89 */ /* 0x01452200000e0000 */
[----:B------:R-:W-:Y:S02]  /*9c70*/  BSSY B0, `(.L_x_32) ;  /* 0x000000d000007945 */ /* 0x000fe40003800000 */
[----:B------:R-:W-:Y:S01]  /*9c80*/  ISETP.GE.AND P0, PT, R3, R2, PT ;  /* 0x000000020300720c */ /* 0x000fe20003f06270 */
[----:B---3--:R2:W3:-:S12]  /*9c90*/  SHFL.IDX PT, R4, R39, 0x2, 0x181f ;  /* 0x00581f0027047f89 */ /* 0x0084d800000e0000 */
[----:B------:R-:W-:Y:S05]  /*9ca0*/  @P0 BRA `(.L_x_33) ;  /* 0x0000009000000947 */ /* 0x000fea0003800000 */
[----:B------:R-:W-:Y:S02]  /*9cb0*/  ISETP.GE.AND P0, PT, R36, c[0x0][0x3c8], PT ;  /* 0x0000f20024007a0c */ /* 0x000fe40003f06270 */
[----:B------:R-:W-:-:S11]  /*9cc0*/  ISETP.GE.AND P1, PT, R0, c[0x0][0x3c8], PT ;  /* 0x0000f20000007a0c */ /* 0x000fd60003f26270 */
[----:B------:R-:W-:Y:S02]  /*9cd0*/  @!P0 SHF.R.S32.HI R3, RZ, 0x1f, R36 ;  /* 0x0000001fff038819 */ /* 0x000fe40000011424 */
[----:B---34-:R-:W-:Y:S02]  /*9ce0*/  @!P1 IMAD.WIDE R6, R0, 0x2, R4 ;  /* 0x0000000200069825 */ /* 0x018fe400078e0204 */
[----:B------:R-:W-:-:S03]  /*9cf0*/  @!P0 LEA.HI R3, R3, R36, RZ, 0x3 ;  /* 0x0000002403038211 */ /* 0x000fc600078f18ff */
[----:B------:R3:W-:Y:S01]  /*9d00*/  @!P1 ST.E.128 [R6.64], R24 ;  /* 0x0000001806009985 */ /* 0x0007e2000c101d10 */
[----:B------:R-:W-:-:S05]  /*9d10*/  @!P0 LOP3.LUT R3, R3, 0xfffffff8, RZ, 0xc0, !PT ;  /* 0xfffffff803038812 */ /* 0x000fca00078ec0ff */
[----:B------:R-:W-:-:S05]  /*9d20*/  @!P0 IMAD.WIDE R4, R3, 0x2, R4 ;  /* 0x0000000203048825 */ /* 0x000fca00078e0204 */
[----:B------:R3:W-:Y:S02]  /*9d30*/  @!P0 ST.E.128 [R4.64], R12 ;  /* 0x0000000c04008985 */ /* 0x0007e4000c101d10 */
.L_x_33:
[----:B------:R-:W-:Y:S05]  /*9d40*/  BSYNC B0 ;  /* 0x0000000000007941 */ /* 0x000fea0003800000 */
.L_x_32:
[----:B------:R-:W-:Y:S01]  /*9d50*/  IADD3 R37, R37, 0x60, RZ ;  /* 0x0000006025257810 */ /* 0x000fe20007ffe0ff */
[----:B---34-:R3:W4:Y:S03]  /*9d60*/  SHFL.IDX PT, R5, R38, 0x3, 0x181f ;  /* 0x00781f0026057f89 */ /* 0x01872600000e0000 */
[----:B------:R-:W-:Y:S01]  /*9d70*/  ISETP.GE.AND P0, PT, R37, R2, PT ;  /* 0x000000022500720c */ /* 0x000fe20003f06270 */
[----:B------:R3:W1:-:S12]  /*9d80*/  SHFL.IDX PT, R4, R39, 0x3, 0x181f ;  /* 0x00781f0027047f89 */ /* 0x00065800000e0000 */
[----:B------:R-:W-:Y:S05]  /*9d90*/  @P0 EXIT ;  /* 0x000000000000094d */ /* 0x000fea0003800000 */
[----:B------:R-:W-:-:S13]  /*9da0*/  ISETP.GE.AND P0, PT, R0, c[0x0][0x3c8], PT ;  /* 0x0000f20000007a0c */ /* 0x000fda0003f06270 */
[----:B-1--4-:R-:W-:-:S05]  /*9db0*/  @!P0 IMAD.WIDE R2, R0, 0x2, R4 ;  /* 0x0000000200028825 */ /* 0x012fca00078e0204 */
[----:B------:R1:W-:Y:S01]  /*9dc0*/  @!P0 ST.E.128 [R2.64], R20 ;  /* 0x0000001402008985 */ /* 0x0003e2000c101d10 */
[----:B------:R-:W-:-:S13]  /*9dd0*/  ISETP.GE.AND P0, PT, R36, c[0x0][0x3c8], PT ;  /* 0x0000f20024007a0c */ /* 0x000fda0003f06270 */
[----:B------:R-:W-:Y:S05]  /*9de0*/  @P0 EXIT ;  /* 0x000000000000094d */ /* 0x000fea0003800000 */
[----:B-1----:R-:W-:-:S04]  /*9df0*/  SHF.R.S32.HI R3, RZ, 0x1f, R36 ;  /* 0x0000001fff037819 */ /* 0x002fc80000011424 */
[----:B------:R-:W-:-:S04]  /*9e00*/  LEA.HI R3, R3, R36, RZ, 0x3 ;  /* 0x0000002403037211 */ /* 0x000fc800078f18ff */
[----:B------:R-:W-:-:S05]  /*9e10*/  LOP3.LUT R3, R3, 0xfffffff8, RZ, 0xc0, !PT ;  /* 0xfffffff803037812 */ /* 0x000fca00078ec0ff */
[----:B------:R-:W-:-:S05]  /*9e20*/  IMAD.WIDE R4, R3, 0x2, R4 ;  /* 0x0000000203047825 */ /* 0x000fca00078e0204 */
[----:B------:R-:W-:Y:S01]  /*9e30*/  ST.E.128 [R4.64], R8 ;  /* 0x0000000804007985 */ /* 0x000fe2000c101d10 */
[----:B------:R-:W-:Y:S05]  /*9e40*/  EXIT ;  /* 0x000000000000794d */ /* 0x000fea0003800000 */
.L_x_26:
[----:B------:R-:W-:Y:S01]  /*9e50*/  ISETP.NE.U32.AND P0, PT, RZ, c[0x0][0x508], PT ;  /* 0x00014200ff007a0c */ /* 0x000fe20003f05070 */
[----:B------:R-:W-:Y:S01]  /*9e60*/  IMAD.MOV.U32 R7, RZ, RZ, 0x4 ;  /* 0x00000004ff077424 */ /* 0x000fe200078e00ff */
[----:B------:R-:W-:Y:S02]  /*9e70*/  ISETP.NE.U32.AND P1, PT, RZ, c[0x0][0x500], PT ;  /* 0x00014000ff007a0c */ /* 0x000fe40003f25070 */
[----:B------:R-:W-:Y:S01]  /*9e80*/  ISETP.NE.AND.EX P0, PT, RZ, c[0x0][0x50c], PT, P0 ;  /* 0x00014300ff007a0c */ /* 0x000fe20003f05300 */
[----:B------:R-:W-:Y:S01]  /*9e90*/  IMAD.WIDE R4, R228, R7, c[0x0][0x500] ;  /* 0x00014000e4047625 */ /* 0x000fe200078e0207 */
[----:B------:R-:W-:-:S03]  /*9ea0*/  ISETP.NE.AND.EX P1, PT, RZ, c[0x0][0x504], PT, P1 ;  /* 0x00014100ff007a0c */ /* 0x000fc60003f25310 */
[----:B------:R-:W-:-:S08]  /*9eb0*/  IMAD.MOV.U32 R2, RZ, RZ, c[0x0][0x388] ;  /* 0x0000e200ff027624 */ /* 0x000fd000078e00ff */
[----:B------:R-:W-:Y:S02]  /*9ec0*/  @P0 IMAD.WIDE R6, R228, R7, c[0x0][0x508] ;  /* 0x00014200e4060625 */ /* 0x000fe400078e0207 */
[----:B------:R-:W2:Y:S04]  /*9ed0*/  @P1 LDG.E R3, [R4.64] ;  /* 0x0000001004031981 */ /* 0x000ea8000c1e1900 */
[----:B------:R1:W5:Y:S01]  /*9ee0*/  @P0 LDG.E R2, [R6.64] ;  /* 0x0000001006020981 */ /* 0x000362000c1e1900 */
[----:B------:R-:W-:Y:S02]  /*9ef0*/  CS2R R12, SRZ ;  /* 0x00000000000c7805 */ /* 0x000fe4000001ff00 */
[--C-:B--2---:R-:W-:Y:S01]  /*9f00*/  @P1 SHF.R.S32.HI R13, RZ, 0x1f, R3.reuse ;  /* 0x0000001fff0d1819 */ /* 0x104fe20000011403 */
[----:B------:R-:W-:Y:S01]  /*9f10*/  @P1 IMAD.MOV.U32 R12, RZ, RZ, R3 ;  /* 0x000000ffff0c1224 */ /* 0x000fe200078e0003 */
[----:B------:R-:W-:Y:S05]  /*9f20*/  @P0 BRA `(.L_x_34) ;  /* 0x0000004000000947 */ /* 0x000fea0003800000 */
[----:B-1----:R-:W-:Y:S05]  /*9f30*/  @!P1 BRA `(.L_x_34) ;  /* 0x0000003000009947 */ /* 0x002fea0003800000 */
[----:B-----5:R-:W2:Y:S04]  /*9f40*/  LDG.E R2, [R4.64] ;  /* 0x0000001004027981 */ /* 0x020ea8000c1e1900 */
[----:B------:R-:W2:Y:S02]  /*9f50*/  LDG.E R3, [R4.64+0x4] ;  /* 0x0000041004037981 */ /* 0x000ea4000c1e1900 */
[----:B--2---:R-:W-:-:S02]  /*9f60*/  IADD3 R2, -R2, R3, RZ ;  /* 0x0000000302027210 */ /* 0x004fc40007ffe1ff */
.L_x_34:
[----:B-1----:R-:W1:Y:S01]  /*9f70*/  S2R R0, SR_TID.X ;  /* 0x0000000000007919 */ /* 0x002e620000002100 */
[----:B------:R-:W-:Y:S01]  /*9f80*/  SHF.R.S32.HI R9, RZ, 0x1f, R228 ;  /* 0x0000001fff097819 */ /* 0x000fe200000114e4 */
[----:B------:R-:W-:Y:S01]  /*9f90*/  BSSY B0, `(.L_x_35) ;  /* 0x0000028000007945 */ /* 0x000fe20003800000 */
[----:B------:R-:W-:-:S02]  /*9fa0*/  SEL R228, R228, RZ, !P1 ;  /* 0x000000ffe4e47207 */ /* 0x000fc40004800000 */
[----:B------:R-:W-:Y:S02]  /*9fb0*/  SEL R9, R9, RZ, !P1 ;  /* 0x000000ff09097207 */ /* 0x000fe40004800000 */
[----:B-1----:R-:W-:-:S13]  /*9fc0*/  ISETP.GE.AND P0, PT, R0, 0x80, PT ;  /* 0x000000800000780c */ /* 0x002fda0003f06270 */
[----:B------:R-:W-:Y:S05]  /*9fd0*/  @P0 BRA `(.L_x_36) ;  /* 0x0000023000000947 */ /* 0x000fea0003800000 */
[----:B------:R-:W1:Y:S01]  /*9fe0*/  S2R R7, SR_CTAID.X ;  /* 0x0000000000077919 */ /* 0x000e620000002500 */
[----:B-----5:R-:W-:Y:S01]  /*9ff0*/  IMAD R4, R2, c[0x0][0x4e8], RZ ;  /* 0x00013a0002047a24 */ /* 0x020fe200078e02ff */
[----:B-1----:R-:W-:-:S04]  /*a000*/  LEA R7, R7, R0, 0x7 ;  /* 0x0000000007077211 */ /* 0x002fc800078e38ff */
[----:B------:R-:W-:-:S13]  /*a010*/  ISETP.GE.AND P0, PT, R7, R4, PT ;  /* 0x000000040700720c */ /* 0x000fda0003f06270 */
[----:B------:R-:W-:Y:S05]  /*a020*/  @P0 BRA `(.L_x_36) ;  /* 0x000001e000000947 */ /* 0x000fea0003800000 */
[----:B------:R-:W1:Y:S01]  /*a030*/  S2R R4, SR_CTAID.Y ;  /* 0x0000000000047919 */ /* 0x000e620000002600 */
[----:B------:R-:W-:Y:S01]  /*a040*/  MOV R3, c[0x0][0x4e8] ;  /* 0x00013a0000037a02 */ /* 0x000fe20000000f00 */
[----:B------:R-:W-:Y:S01]  /*a050*/  IMAD.MOV.U32 R11, RZ, RZ, R13 ;  /* 0x000000ffff0b7224 */ /* 0x000fe200078e000d */
[----:B------:R-:W-:Y:S01]  /*a060*/  MOV R10, R12 ;  /* 0x0000000c000a7202 */ /* 0x000fe20000000f00 */
[----:B------:R-:W-:Y:S01]  /*a070*/  IMAD.MOV.U32 R6, RZ, RZ, R7 ;  /* 0x000000ffff067224 */ /* 0x000fe200078e0007 */
[----:B------:R-:W-:-:S13]  /*a080*/  ISETP.NE.AND P0, PT, R3, 0x1, PT ;  /* 0x000000010300780c */ /* 0x000fda0003f05270 */
[----:B------:R-:W-:-:S05]  /*a090*/  @P0 IMAD.HI.U32 R5, R7, c[0x0][0x4ec], RZ ;  /* 0x00013b0007050a27 */ /* 0x000fca00078e00ff */
[----:B------:R-:W-:Y:S01]  /*a0a0*/  @P0 SHF.R.U32.HI R6, RZ, c[0x0][0x4f0], R5 ;  /* 0x00013c00ff060a19 */ /* 0x000fe20000011605 */
[----:B-1----:R-:W-:Y:S01]  /*a0b0*/  IMAD.WIDE.U32 R10, R4, c[0x0][0x490], R10 ;  /* 0x00012400040a7a25 */ /* 0x002fe200078e000a */
[----:B------:R-:W-:Y:S02]  /*a0c0*/  SHF.R.S32.HI R3, RZ, 0x1f, R4 ;  /* 0x0000001fff037819 */ /* 0x000fe40000011404 */
[----:B------:R-:W-:-:S03]  /*a0d0*/  SHF.R.S32.HI R8, RZ, 0x1f, R6 ;  /* 0x0000001fff087819 */ /* 0x000fc60000011406 */
[----:B------:R-:W-:-:S04]  /*a0e0*/  IMAD R3, R3, c[0x0][0x490], RZ ;  /* 0x0001240003037a24 */ /* 0x000fc800078e02ff */
[----:B------:R-:W-:Y:S01]  /*a0f0*/  IMAD R3, R4, c[0x0][0x494], R3 ;  /* 0x0001250004037a24 */ /* 0x000fe200078e0203 */
[----:B------:R-:W-:-:S03]  /*a100*/  IADD3 R4, -R6, RZ, RZ ;  /* 0x000000ff06047210 */ /* 0x000fc60007ffe1ff */
[----:B------:R-:W-:Y:S02]  /*a110*/  IMAD.IADD R11, R3, 0x1, R11 ;  /* 0x00000001030b7824 */ /* 0x000fe400078e020b */
[----:B------:R-:W-:Y:S02]  /*a120*/  IMAD R3, R9, c[0x0][0x498], RZ ;  /* 0x0001260009037a24 */ /* 0x000fe400078e02ff */
[----:B------:R-:W-:Y:S02]  /*a130*/  IMAD R4, R4, c[0x0][0x4e8], R7 ;  /* 0x00013a0004047a24 */ /* 0x000fe400078e0207 */
[----:B------:R-:W-:-:S03]  /*a140*/  IMAD.WIDE.U32 R10, R228, c[0x0][0x498], R10 ;  /* 0x00012600e40a7a25 */ /* 0x000fc600078e000a */
[----:B------:R-:W-:Y:S01]  /*a150*/  SHF.R.S32.HI R5, RZ, 0x1f, R4 ;  /* 0x0000001fff057819 */ /* 0x000fe20000011404 */
[----:B------:R-:W-:Y:S01]  /*a160*/  IMAD R3, R228, c[0x0][0x49c], R3 ;  /* 0x00012700e4037a24 */ /* 0x000fe200078e0203 */
[----:B------:R-:W-:-:S03]  /*a170*/  IADD3 R6, P0, R6, R10, RZ ;  /* 0x0000000a06067210 */ /* 0x000fc60007f1e0ff */
[----:B------:R-:W-:Y:S01]  /*a180*/  IMAD R5, R5, c[0x0][0x488], RZ ;  /* 0x0001220005057a24 */ /* 0x000fe200078e02ff */
[----:B------:R-:W-:Y:S02]  /*a190*/  IADD3.X R7, R8, R11, R3, P0, !PT ;  /* 0x0000000b08077210 */ /* 0x000fe400007fe403 */
[----:B------:R-:W-:Y:S01]  /*a1a0*/  MOV R3, 0xff800000 ;  /* 0xff80000000037802 */ /* 0x000fe20000000f00 */
[C---:B------:R-:W-:Y:S02]  /*a1b0*/  IMAD R5, R4.reuse, c[0x0][0x48c], R5 ;  /* 0x0001230004057a24 */ /* 0x040fe400078e0205 */
[----:B------:R-:W-:-:S05]  /*a1c0*/  IMAD.WIDE.U32 R6, R4, c[0x0][0x488], R6 ;  /* 0x0001220004067a25 */ /* 0x000fca00078e0006 */
[----:B------:R-:W-:Y:S02]  /*a1d0*/  IADD3 R5, R7, R5, RZ ;  /* 0x0000000507057210 */ /* 0x000fe40007ffe0ff */
[----:B------:R-:W-:-:S04]  /*a1e0*/  LEA R4, P0, R6, c[0x0][0x450], 0x2 ;  /* 0x0001140006047a11 */ /* 0x000fc800078010ff */
[----:B------:R-:W-:-:S05]  /*a1f0*/  LEA.HI.X R5, R6, c[0x0][0x454], R5, 0x2, P0 ;  /* 0x0001150006057a11 */ /* 0x000fca00000f1405 */
[----:B------:R1:W-:Y:S04]  /*a200*/  STG.E [R4.64], R3 ;  /* 0x0000000304007986 */ /* 0x0003e8000c101910 */
.L_x_36:
[----:B------:R-:W-:Y:S05]  /*a210*/  BSYNC B0 ;  /* 0x0000000000007941 */ /* 0x000fea0003800000 */
.L_x_35:
[----:B------:R-:W2:Y:S01]  /*a220*/  S2R R7, SR_CTAID.Y ;  /* 0x0000000000077919 */ /* 0x000ea20000002600 */
[----:B-1----:R-:W-:Y:S01]  /*a230*/  SHF.R.S32.HI R3, RZ, 0x1f, R0 ;  /* 0x0000001fff037819 */ /* 0x002fe20000011400 */
[----:B------:R-:W-:Y:S01]  /*a240*/  IMAD R5, R13, c[0x0][0x3a0], RZ ;  /* 0x0000e8000d057a24 */ /* 0x000fe200078e02ff */
[----:B------:R-:W-:Y:S01]  /*a250*/  BSSY B0, `(.L_x_37) ;  /* 0x0000038000007945 */ /* 0x000fe20003800000 */
[----:B------:R-:W1:Y:S01]  /*a260*/  S2R R8, SR_CTAID.X ;  /* 0x0000000000087919 */ /* 0x000e620000002500 */
[----:B------:R-:W-:Y:S01]  /*a270*/  LEA.HI R4, R3, R0, RZ, 0x3 ;  /* 0x0000000003047211 */ /* 0x000fe200078f18ff */
[C---:B------:R-:W-:Y:S01]  /*a280*/  IMAD R10, R12.reuse, c[0x0][0x3a4], R5 ;  /* 0x0000e9000c0a7a24 */ /* 0x040fe200078e0205 */
[----:B------:R-:W-:Y:S01]  /*a290*/  MOV R3, c[0x0][0x4e8] ;  /* 0x00013a0000037a02 */ /* 0x000fe20000000f00 */
[----:B------:R-:W-:Y:S01]  /*a2a0*/  IMAD.WIDE.U32 R12, R12, c[0x0][0x3a0], RZ ;  /* 0x0000e8000c0c7a25 */ /* 0x000fe200078e00ff */
[----:B------:R-:W-:Y:S02]  /*a2b0*/  LOP3.LUT R5, R4, 0xfffffff8, RZ, 0xc0, !PT ;  /* 0xfffffff804057812 */ /* 0x000fe400078ec0ff */
[----:B------:R-:W-:Y:S01]  /*a2c0*/  ISETP.NE.AND P0, PT, R3, 0x1, PT ;  /* 0x000000010300780c */ /* 0x000fe20003f05270 */
[----:B------:R-:W-:Y:S01]  /*a2d0*/  IMAD R9, R9, c[0x0][0x3f0], RZ ;  /* 0x0000fc0009097a24 */ /* 0x000fe200078e02ff */
[----:B------:R-:W-:Y:S01]  /*a2e0*/  SHF.R.S32.HI R4, RZ, 0x3, R4 ;  /* 0x00000003ff047819 */ /* 0x000fe20000011404 */
[----:B------:R-:W-:Y:S01]  /*a2f0*/  IMAD.IADD R5, R0, 0x1, -R5 ;  /* 0x0000000100057824 */ /* 0x000fe200078e0a05 */
[----:B------:R-:W-:Y:S01]  /*a300*/  IADD3 R13, R13, R10, RZ ;  /* 0x0000000a0d0d7210 */ /* 0x000fe20007ffe0ff */
[----:B------:R-:W-:-:S02]  /*a310*/  IMAD R9, R228, c[0x0][0x3f4], R9 ;  /* 0x0000fd00e4097a24 */ /* 0x000fc400078e0209 */
[----:B-----5:R-:W-:Y:S01]  /*a320*/  IMAD R2, R2, c[0x0][0x4e8], RZ ;  /* 0x00013a0002027a24 */ /* 0x020fe200078e02ff */
[C---:B------:R-:W-:Y:S02]  /*a330*/  LEA R3, R5.reuse, R4, 0x5 ;  /* 0x0000000405037211 */ /* 0x040fe400078e28ff */
[----:B------:R-:W-:Y:S02]  /*a340*/  SHF.L.U32 R5, R5, 0x3, RZ ;  /* 0x0000000305057819 */ /* 0x000fe400000006ff */
[----:B--2---:R-:W-:Y:S01]  /*a350*/  SHF.R.S32.HI R6, RZ, 0x1f, R7 ;  /* 0x0000001fff067819 */ /* 0x004fe20000011407 */
[----:B------:R-:W-:-:S04]  /*a360*/  IMAD.WIDE.U32 R12, R7, c[0x0][0x3e8], R12 ;  /* 0x0000fa00070c7a25 */ /* 0x000fc800078e000c */
[----:B------:R-:W-:Y:S02]  /*a370*/  IMAD R6, R6, c[0x0][0x3e8], RZ ;  /* 0x0000fa0006067a24 */ /* 0x000fe400078e02ff */
[----:B-1----:R-:W-:Y:S02]  /*a380*/  IMAD R3, R8, 0x80, R3 ;  /* 0x0000008008037824 */ /* 0x002fe400078e0203 */
[----:B------:R-:W-:Y:S02]  /*a390*/  IMAD R6, R7, c[0x0][0x3ec], R6 ;  /* 0x0000fb0007067a24 */ /* 0x000fe400078e0206 */
[----:B------:R-:W-:-:S03]  /*a3a0*/  @P0 IMAD.HI.U32 R0, R3, c[0x0][0x4ec], RZ ;  /* 0x00013b0003000a27 */ /* 0x000fc600078e00ff */
[----:B------:R-:W-:Y:S02]  /*a3b0*/  IADD3 R13, R6, R13, RZ ;  /* 0x0000000d060d7210 */ /* 0x000fe40007ffe0ff */
[----:B------:R-:W-:Y:S02]  /*a3c0*/  MOV R6, R3 ;  /* 0x0000000300067202 */ /* 0x000fe40000000f00 */
[----:B------:R-:W-:Y:S01]  /*a3d0*/  @P0 SHF.R.U32.HI R6, RZ, c[0x0][0x4f0], R0 ;  /* 0x00013c00ff060a19 */ /* 0x000fe20000011600 */
[----:B------:R-:W-:-:S03]  /*a3e0*/  IMAD.WIDE.U32 R12, R228, c[0x0][0x3f0], R12 ;  /* 0x0000fc00e40c7a25 */ /* 0x000fc600078e000c */
[--C-:B------:R-:W-:Y:S01]  /*a3f0*/  SHF.R.S32.HI R7, RZ, 0x1f, R6.reuse ;  /* 0x0000001fff077819 */ /* 0x100fe20000011406 */
[----:B------:R-:W-:Y:S01]  /*a400*/  IMAD.MOV R0, RZ, RZ, -R6 ;  /* 0x000000ffff007224 */ /* 0x000fe200078e0a06 */
[----:B------:R-:W-:Y:S02]  /*a410*/  IADD3 R13, R13, R9, RZ ;  /* 0x000000090d0d7210 */ /* 0x000fe40007ffe0ff */
[----:B------:R-:W-:Y:S01]  /*a420*/  LEA R9, R8, R4, 0x7 ;  /* 0x0000000408097211 */ /* 0x000fe200078e38ff */
[----:B------:R-:W-:Y:S01]  /*a430*/  IMAD R7, R7, c[0x0][0x3e0], RZ ;  /* 0x0000f80007077a24 */ /* 0x000fe200078e02ff */
[----:B------:R-:W-:Y:S01]  /*a440*/  IADD3 R4, R5, 0x40, RZ ;  /* 0x0000004005047810 */ /* 0x000fe20007ffe0ff */
[----:B------:R-:W-:Y:S02]  /*a450*/  IMAD R0, R0, c[0x0][0x4e8], R3 ;  /* 0x00013a0000007a24 */ /* 0x000fe400078e0203 */
[----:B------:R-:W-:-:S03]  /*a460*/  IMAD.WIDE.U32 R12, R6, c[0x0][0x3e0], R12 ;  /* 0x0000f800060c7a25 */ /* 0x000fc600078e000c */
[----:B------:R-:W-:Y:S01]  /*a470*/  SHF.R.S32.HI R3, RZ, 0x1f, R0 ;  /* 0x0000001fff037819 */ /* 0x000fe20000011400 */
[----:B------:R-:W-:-:S04]  /*a480*/  IMAD R7, R6, c[0x0][0x3e4], R7 ;  /* 0x0000f90006077a24 */ /* 0x000fc800078e0207 */
[----:B------:R-:W-:Y:S01]  /*a490*/  IMAD R3, R3, c[0x0][0x3d8], RZ ;  /* 0x0000f60003037a24 */ /* 0x000fe200078e02ff */
[----:B------:R-:W-:-:S03]  /*a4a0*/  IADD3 R13, R13, R7, RZ ;  /* 0x000000070d0d7210 */ /* 0x000fc60007ffe0ff */
[C---:B------:R-:W-:Y:S02]  /*a4b0*/  IMAD R3, R0.reuse, c[0x0][0x3dc], R3 ;  /* 0x0000f70000037a24 */ /* 0x040fe400078e0203 */
[----:B------:R-:W-:-:S04]  /*a4c0*/  IMAD.WIDE.U32 R12, R0, c[0x0][0x3d8], R12 ;  /* 0x0000f600000c7a25 */ /* 0x000fc800078e000c */
[----:B------:R-:W-:Y:S01]  /*a4d0*/  IMAD.IADD R7, R13, 0x1, R3 ;  /* 0x000000010d077824 */ /* 0x000fe200078e0203 */
[----:B------:R-:W-:-:S04]  /*a4e0*/  LEA R3, P0, R12, c[0x0][0x380], 0x1 ;  /* 0x0000e0000c037a11 */ /* 0x000fc800078008ff */
[----:B------:R-:W-:Y:S01]  /*a4f0*/  LEA.HI.X R0, R12, c[0x0][0x384], R7, 0x1, P0 ;  /* 0x0000e1000c007a11 */ /* 0x000fe200000f0c07 */
[----:B------:R1:W2:Y:S01]  /*a500*/  SHFL.IDX PT, R6, R3, RZ, 0x181f ;  /* 0x00181fff03067589 */ /* 0x0002a200000e0000 */
[----:B------:R-:W-:-:S03]  /*a510*/  ISETP.GE.AND P0, PT, R9, R2, PT ;  /* 0x000000020900720c */ /* 0x000fc60003f06270 */
[----:B------:R1:W3:Y:S10]  /*a520*/  SHFL.IDX PT, R7, R0, RZ, 0x181f ;  /* 0x00181fff00077589 */ /* 0x0002f400000e0000 */
[----:B------:R-:W-:Y:S05]  /*a530*/  @P0 BRA `(.L_x_38) ;  /* 0x0000009000000947 */ /* 0x000fea0003800000 */
[----:B------:R-:W-:Y:S02]  /*a540*/  ISETP.GE.AND P0, PT, R4, c[0x0][0x3c8], PT ;  /* 0x0000f20004007a0c */ /* 0x000fe40003f06270 */
[----:B------:R-:W-:-:S11]  /*a550*/  ISETP.GE.AND P1, PT, R5, c[0x0][0x3c8], PT ;  /* 0x0000f20005007a0c */ /* 0x000fd60003f26270 */
[----:B------:R-:W-:Y:S02]  /*a560*/  @!P0 SHF.R.S32.HI R11, RZ, 0x1f, R4 ;  /* 0x0000001fff0b8819 */ /* 0x000fe40000011404 */
[----:B--23--:R-:W-:Y:S02]  /*a570*/  @!P1 IMAD.WIDE R12, R5, 0x2, R6 ;  /* 0x00000002050c9825 */ /* 0x00cfe400078e0206 */
[----:B------:R-:W-:-:S03]  /*a580*/  @!P0 LEA.HI R11, R11, R4, RZ, 0x3 ;  /* 0x000000040b0b8211 */ /* 0x000fc600078f18ff */
[----:B------:R2:W-:Y:S01]  /*a590*/  @!P1 ST.E.128 [R12.64], RZ ;  /* 0x000000ff0c009985 */ /* 0x0005e2000c101d10 */
[----:B------:R-:W-:-:S05]  /*a5a0*/  @!P0 LOP3.LUT R11, R11, 0xfffffff8, RZ, 0xc0, !PT ;  /* 0xfffffff80b0b8812 */ /* 0x000fca00078ec0ff */
[----:B------:R-:W-:-:S05]  /*a5b0*/  @!P0 IMAD.WIDE R6, R11, 0x2, R6 ;  /* 0x000000020b068825 */ /* 0x000fca00078e0206 */
[----:B------:R2:W-:Y:S02]  /*a5c0*/  @!P0 ST.E.128 [R6.64], RZ ;  /* 0x000000ff06008985 */ /* 0x0005e4000c101d10 */
.L_x_38:
[----:B------:R-:W-:Y:S05]  /*a5d0*/  BSYNC B0 ;  /* 0x0000000000007941 */ /* 0x000fea0003800000 */
.L_x_37:
[----:B--23--:R-:W-:Y:S01]  /*a5e0*/  IADD3 R7, R9, 0x20, RZ ;  /* 0x0000002009077810 */ /* 0x00cfe20007ffe0ff */
[----:B------:R2:W3:Y:S01]  /*a5f0*/  SHFL.IDX PT, R11, R0, 0x1, 0x181f ;  /* 0x00381f00000b7f89 */ /* 0x0004e200000e0000 */
[----:B------:R-:W-:Y:S02]  /*a600*/  BSSY B0, `(.L_x_39) ;  /* 0x000000d000007945 */ /* 0x000fe40003800000 */
[----:B------:R-:W-:Y:S01]  /*a610*/  ISETP.GE.AND P0, PT, R7, R2, PT ;  /* 0x000000020700720c */ /* 0x000fe20003f06270 */
[----:B------:R2:W4:-:S12]  /*a620*/  SHFL.IDX PT, R10, R3, 0x1, 0x181f ;  /* 0x00381f00030a7f89 */ /* 0x00051800000e0000 */
[----:B------:R-:W-:Y:S05]  /*a630*/  @P0 BRA `(.L_x_40) ;  /* 0x0000009000000947 */ /* 0x000fea0003800000 */
[----:B------:R-:W-:Y:S02]  /*a640*/  ISETP.GE.AND P0, PT, R4, c[0x0][0x3c8], PT ;  /* 0x0000f20004007a0c */ /* 0x000fe40003f06270 */
[----:B------:R-:W-:-:S11]  /*a650*/  ISETP.GE.AND P1, PT, R5, c[0x0][0x3c8], PT ;  /* 0x0000f20005007a0c */ /* 0x000fd60003f26270 */
[----:B------:R-:W-:Y:S02]  /*a660*/  @!P0 SHF.R.S32.HI R7, RZ, 0x1f, R4 ;  /* 0x0000001fff078819 */ /* 0x000fe40000011404 */
[----:B---34-:R-:W-:Y:S02]  /*a670*/  @!P1 IMAD.WIDE R12, R5, 0x2, R10 ;  /* 0x00000002050c9825 */ /* 0x018fe400078e020a */
[----:B------:R-:W-:-:S03]  /*a680*/  @!P0 LEA.HI R6, R7, R4, RZ, 0x3 ;  /* 0x0000000407068211 */ /* 0x000fc600078f18ff */
[----:B------:R3:W-:Y:S01]  /*a690*/  @!P1 ST.E.128 [R12.64], RZ ;  /* 0x000000ff0c009985 */ /* 0x0007e2000c101d10 */
[----:B------:R-:W-:-:S05]  /*a6a0*/  @!P0 LOP3.LUT R6, R6, 0xfffffff8, RZ, 0xc0, !PT ;  /* 0xfffffff806068812 */ /* 0x000fca00078ec0ff */
[----:B------:R-:W-:-:S05]  /*a6b0*/  @!P0 IMAD.WIDE R6, R6, 0x2, R10 ;  /* 0x0000000206068825 */ /* 0x000fca00078e020a */
[----:B------:R3:W-:Y:S02]  /*a6c0*/  @!P0 ST.E.128 [R6.64], RZ ;  /* 0x000000ff06008985 */ /* 0x0007e4000c101d10 */
.L_x_40:
[----:B------:R-:W-:Y:S05]  /*a6d0*/  BSYNC B0 ;  /* 0x0000000000007941 */ /* 0x000fea0003800000 */
.L_x_39:
[----:B---3--:R-:W-:Y:S01]  /*a6e0*/  IADD3 R7, R9, 0x40, RZ ;  /* 0x0000004009077810 */ /* 0x008fe20007ffe0ff */
[----:B------:R3:W1:Y:S01]  /*a6f0*/  SHFL.IDX PT, R11, R0, 0x2, 0x181f ;  /* 0x00581f00000b7f89 */ /* 0x00066200000e0000 */
[----:B------:R-:W-:Y:S02]  /*a700*/  BSSY B0, `(.L_x_41) ;  /* 0x000000d000007945 */ /* 0x000fe40003800000 */
[----:B------:R-:W-:Y:S01]  /*a710*/  ISETP.GE.AND P0, PT, R7, R2, PT ;  /* 0x000000020700720c */ /* 0x000fe20003f06270 */
[----:B----4-:R3:W4:-:S12]  /*a720*/  SHFL.IDX PT, R10, R3, 0x2, 0x181f ;  /* 0x00581f00030a7f89 */ /* 0x01071800000e0000 */
[----:B------:R-:W-:Y:S05]  /*a730*/  @P0 BRA `(.L_x_42) ;  /* 0x0000009000000947 */ /* 0x000fea0003800000 */
[----:B------:R-:W-:Y:S02]  /*a740*/  ISETP.GE.AND P0, PT, R4, c[0x0][0x3c8], PT ;  /* 0x0000f20004007a0c */ /* 0x000fe40003f06270 */
[----:B------:R-:W-:-:S11]  /*a750*/  ISETP.GE.AND P1, PT, R5, c[0x0][0x3c8], PT ;  /* 0x0000f20005007a0c */ /* 0x000fd60003f26270 */
[----:B------:R-:W-:Y:S02]  /*a760*/  @!P0 SHF.R.S32.HI R7, RZ, 0x1f, R4 ;  /* 0x0000001fff078819 */ /* 0x000fe40000011404 */
[----:B-1--4-:R-:W-:Y:S02]  /*a770*/  @!P1 IMAD.WIDE R12, R5, 0x2, R10 ;  /* 0x00000002050c9825 */ /* 0x012fe400078e020a */
[----:B------:R-:W-:-:S03]  /*a780*/  @!P0 LEA.HI R6, R7, R4, RZ, 0x3 ;  /* 0x0000000407068211 */ /* 0x000fc600078f18ff */
[----:B------:R1:W-:Y:S01]  /*a790*/  @!P1 ST.E.128 [R12.64], RZ ;  /* 0x000000ff0c009985 */ /* 0x0003e2000c101d10 */
[----:B------:R-:W-:-:S05]  /*a7a0*/  @!P0 LOP3.LUT R6, R6, 0xfffffff8, RZ, 0xc0, !PT ;  /* 0xfffffff806068812 */ /* 0x000fca00078ec0ff */
[----:B------:R-:W-:-:S05]  /*a7b0*/  @!P0 IMAD.WIDE R6, R6, 0x2, R10 ;  /* 0x0000000206068825 */ /* 0x000fca00078e020a */
[----:B------:R1:W-:Y:S02]  /*a7c0*/  @!P0 ST.E.128 [R6.64], RZ ;  /* 0x000000ff06008985 */ /* 0x0003e4000c101d10 */
.L_x_42:
[----:B------:R-:W-:Y:S05]  /*a7d0*/  BSYNC B0 ;  /* 0x0000000000007941 */ /* 0x000fea0003800000 */
.L_x_41:
[----:B------:R-:W-:Y:S01]  /*a7e0*/  IADD3 R9, R9, 0x60, RZ ;  /* 0x0000006009097810 */ /* 0x000fe20007ffe0ff */
[----:B-1----:R1:W2:Y:S03]  /*a7f0*/  SHFL.IDX PT, R7, R0, 0x3, 0x181f ;  /* 0x00781f0000077f89 */ /* 0x0022a600000e0000 */
[----:B------:R-:W-:Y:S01]  /*a800*/  ISETP.GE.AND P0, PT, R9, R2, PT ;  /* 0x000000020900720c */ /* 0x000fe20003f06270 */
[----:B------:R1:W3:-:S12]  /*a810*/  SHFL.IDX PT, R6, R3, 0x3, 0x181f ;  /* 0x00781f0003067f89 */ /* 0x0002d800000e0000 */
[----:B------:R-:W-:Y:S05]  /*a820*/  @P0 EXIT ;  /* 0x000000000000094d */ /* 0x000fea0003800000 */
[----:B------:R-:W-:-:S13]  /*a830*/  ISETP.GE.AND P0, PT, R5, c[0x0][0x3c8], PT ;  /* 0x0000f20005007a0c */ /* 0x000fda0003f06270 */
[----:B-123--:R-:W-:-:S05]  /*a840*/  @!P0 IMAD.WIDE R2, R5, 0x2, R6 ;  /* 0x0000000205028825 */ /* 0x00efca00078e0206 */
[----:B------:R1:W-:Y:S01]  /*a850*/  @!P0 ST.E.128 [R2.64], RZ ;  /* 0x000000ff02008985 */ /* 0x0003e2000c101d10 */
[----:B------:R-:W-:-:S13]  /*a860*/  ISETP.GE.AND P0, PT, R4, c[0x0][0x3c8], PT ;  /* 0x0000f20004007a0c */ /* 0x000fda0003f06270 */
[----:B------:R-:W-:Y:S05]  /*a870*/  @P0 EXIT ;  /* 0x000000000000094d */ /* 0x000fea0003800000 */
[----:B-1----:R-:W-:-:S04]  /*a880*/  SHF.R.S32.HI R3, RZ, 0x1f, R4 ;  /* 0x0000001fff037819 */ /* 0x002fc80000011404 */
[----:B------:R-:W-:-:S04]  /*a890*/  LEA.HI R3, R3, R4, RZ, 0x3 ;  /* 0x0000000403037211 */ /* 0x000fc800078f18ff */
[----:B------:R-:W-:-:S05]  /*a8a0*/  LOP3.LUT R3, R3, 0xfffffff8, RZ, 0xc0, !PT ;  /* 0xfffffff803037812 */ /* 0x000fca00078ec0ff */
[----:B------:R-:W-:-:S05]  /*a8b0*/  IMAD.WIDE R6, R3, 0x2, R6 ;  /* 0x0000000203067825 */ /* 0x000fca00078e0206 */
[----:B------:R-:W-:Y:S01]  /*a8c0*/  ST.E.128 [R6.64], RZ ;  /* 0x000000ff06007985 */ /* 0x000fe2000c101d10 */
[----:B------:R-:W-:Y:S05]  /*a8d0*/  EXIT ;  /* 0x000000000000794d */ /* 0x000fea0003800000 */
.L_x_43:
        /* <DEDUP_REMOVED lines=10> */
.L_x_1713:


//--------------------- .text._ZN7cutlass13device_kernelIN5flash19enable_sm80_to_sm89INS1_16FlashAttnFwdSm80INS1_25CollectiveMainloopFwdSm80ILi8ELi1ELb1EN4cute5tupleIJNS5_1CILi128EEES8_S8_EEELi128ENS_6half_tEfNS_4arch4Sm80ELb0ELb0ELb0ELb1ELb0ELb1ELb1ELb0EEENS1_21CollectiveEpilogueFwdIS9_NS6_IJNS7_ILi1EEESF_SF_EEESA_SC_Li256ELb1ELb1ELb0ELb0EEENS1_19SingleTileSchedulerILb1ELb0ELb1ELi128EEEEEEEEEvNT_6ParamsE --------------------------
	.section	.text._ZN7cutlass13device_kernelIN5flash19enable_sm80_to_sm89INS1_16FlashAttnFwdSm80INS1_25CollectiveMainloopFwdSm80ILi8ELi1ELb1EN4cute5tupleIJNS5_1CILi128EEES8_S8_EEELi128ENS_6half_tEfNS_4arch4Sm80ELb0ELb0ELb0ELb1ELb0ELb1ELb1ELb0EEENS1_21CollectiveEpilogueFwdIS9_NS6_IJNS7_ILi1EEESF_SF_EEESA_SC_Li256ELb1ELb1ELb0ELb0EEENS1_19SingleTileSchedulerILb1ELb0ELb1ELi128EEEEEEEEEvNT_6ParamsE,"ax",@progbits
	.sectioninfo	@"SHI_REGISTERS=255"
	.align	128
.text._ZN7cutlass13device_kernelIN5flash19enable_sm80_to_sm89INS1_16FlashAttnFwdSm80INS1_25CollectiveMainloopFwdSm80ILi8ELi1ELb1EN4cute5tupleIJNS5_1CILi128EEES8_S8_EEELi128ENS_6half_tEfNS_4arch4Sm80ELb0ELb0ELb0ELb1ELb0ELb1ELb1ELb0EEENS1_21CollectiveEpilogueFwdIS9_NS6_IJNS7_ILi1EEESF_SF_EEESA_SC_Li256ELb1ELb1ELb0ELb0EEENS1_19SingleTileSchedulerILb1ELb0ELb1ELi128EEEEEEEEEvNT_6ParamsE:
        .type           _ZN7cutlass13device_kernelIN5flash19enable_sm80_to_sm89INS1_16FlashAttnFwdSm80INS1_25CollectiveMainloopFwdSm80ILi8ELi1ELb1EN4cute5tupleIJNS5_1CILi128EEES8_S8_EEELi128ENS_6half_tEfNS_4arch4Sm80ELb0ELb0ELb0ELb1ELb0ELb1ELb1ELb0EEENS1_21CollectiveEpilogueFwdIS9_NS6_IJNS7_ILi1EEESF_SF_EEESA_SC_Li256ELb1ELb1ELb0ELb0EEENS1_19SingleTileSchedulerILb1ELb0ELb1ELi128EEEEEEEEEvNT_6ParamsE,@function
        .size           _ZN7cutlass13device_kernelIN5flash19enable_sm80_to_sm89INS1_16FlashAttnFwdSm80INS1_25CollectiveMainloopFwdSm80ILi8ELi1ELb1EN4cute5tupleIJNS5_1CILi128EEES8_S8_EEELi128ENS_6half_tEfNS_4arch4Sm80ELb0ELb0ELb0ELb1ELb0ELb1ELb1ELb0EEENS1_21CollectiveEpilogueFwdIS9_NS6_IJNS7_ILi1EEESF_SF_EEESA_SC_Li256ELb1ELb1ELb0ELb0EEENS1_19SingleTileSchedulerILb1ELb0ELb1ELi128EEEEEEEEEvNT_6ParamsE,(.L_x_1714 - _ZN7cutlass13device_kernelIN5flash19enable_sm80_to_sm89INS1_16FlashAttnFwdSm80INS1_25CollectiveMainloopFwdSm80ILi8ELi1ELb1EN4cute5tupleIJNS5_1CILi128EEES8_S8_EEELi128ENS_6half_tEfNS_4arch4Sm80ELb0ELb0ELb0ELb1ELb0ELb1ELb1ELb0EEENS1_21CollectiveEpilogueFwdIS9_NS6_IJNS7_ILi1EEESF_SF_EEESA_SC_Li256ELb1ELb1ELb0ELb0EEENS1_19SingleTileSchedulerILb1ELb0ELb1ELi128EEEEEEEEEvNT_6ParamsE)
        .other          _ZN7cutlass13device_kernelIN5flash19enable_sm80_to_sm89INS1_16FlashAttnFwdSm80INS1_25CollectiveMainloopFwdSm80ILi8ELi1ELb1EN4cute5tupleIJNS5_1CILi128EEES8_S8_EEELi128ENS_6half_tEfNS_4arch4Sm80ELb0ELb0ELb0ELb1ELb0ELb1ELb1ELb0EEENS1_21CollectiveEpilogueFwdIS9_NS6_IJNS7_ILi1EEESF_SF_EEESA_SC_Li256ELb1ELb1ELb0ELb0EEENS1_19SingleTileSchedulerILb1ELb0ELb1ELi128EEEEEEEEEvNT_6ParamsE,@"STO_CUDA_ENTRY STV_DEFAULT"
_ZN7cutlass13device_kernelIN5flash19enable_sm80_to_sm89INS1_16FlashAttnFwdSm80INS1_25CollectiveMainloopFwdSm80ILi8ELi1ELb1EN4cute5tupleIJNS5_1CILi128EEES8_S8_EEELi128ENS_6half_tEfNS_4arch4Sm80ELb0ELb0ELb0ELb1ELb0ELb1ELb1ELb0EEENS1_21CollectiveEpilogueFwdIS9_NS6_IJNS7_ILi1EEESF_SF_EEESA_SC_Li256ELb1ELb1ELb0ELb0EEENS1_19SingleTileSchedulerILb1ELb0ELb1ELi128EEEEEEEEEvNT_6ParamsE:
[----:B------:R-:W-:Y:S02]  /*0000*/  MOV R1, c[0x0][0x28] ;  /* 0x00000a0000017a02 */ /* 0x000fe40000000f00 */
[----:B------:R-:W1:Y:S01]  /*0010*/  S2R R227, SR_TID.X ;  /* 0x0000000000e37919 */ /* 0x000e620000002100 */
[----:B------:R-:W-:Y:S01]  /*0020*/  IMAD.MOV.U32 R13, RZ, RZ, 0x4 ;  /* 0x00000004ff0d7424 */ /* 0x000fe200078e00ff */
[----:B------:R-:W-:Y:S01]  /*0030*/  ULDC.64 UR8, c[0x0][0x118] ;  /* 0x0000460000087ab9 */ /* 0x000fe20000000a00 */
[----:B------:R-:W-:Y:S01]  /*0040*/  IADD3 R1, R1, -0x8, RZ ;  /* 0xfffffff801017810 */ /* 0x000fe20007ffe0ff */
        /* <DEDUP_REMOVED lines=12> */
.L_x_45:
        /* <DEDUP_REMOVED lines=8> */
.L_x_47:
[----:B------:R-:W-:-:S05]  /*0190*/  MOV R0, c[0x0][0x54c] ;  /* 0x0001530000007a02 */ /* 0x000fca0000000f00 */
.L_x_46:
[----:B-----5:R-:W-:Y:S01]  /*01a0*/  IMAD R0, R0, c[0x0][0x548], RZ ;  /* 0x0001520000007a24 */ /* 0x020fe200078e02ff */
[----:B-1----:R-:W-:-:S04]  /*01b0*/  SHF.L.U32 R2, R212, 0x7, RZ ;  /* 0x00000007d4027819 */ /* 0x002fc800000006ff */
[----:B------:R-:W-:-:S04]  /*01c0*/  ISETP.GE.AND P0, PT, R2, R0, PT ;  /* 0x000000000200720c */ /* 0x000fc80003f06270 */
[----:B------:R-:W-:Y:S01]  /*01d0*/  SEL R248, R5, 0xffffffff, !P0 ;  /* 0xffffffff05f87807 */ /* 0x000fe20004000000 */
[----:B------:R-:W-:Y:S05]  /*01e0*/  BRA `(.L_x_48) ;  /* 0x0000012000007947 */ /* 0x000fea0003800000 */
.L_x_44:
[----:B---3--:R-:W-:-:S04]  /*01f0*/  ISETP.NE.U32.AND P0, PT, RZ, c[0x0][0x568], PT ;  /* 0x00015a00ff007a0c */ /* 0x008fc80003f05070 */
[----:B------:R-:W-:-:S13]  /*0200*/  ISETP.NE.AND.EX P0, PT, RZ, c[0x0][0x56c], PT, P0 ;  /* 0x00015b00ff007a0c */ /* 0x000fda0003f05300 */
[----:B------:R-:W-:Y:S05]  /*0210*/  @!P0 BRA `(.L_x_49) ;  /* 0x0000002000008947 */ /* 0x000fea0003800000 */
[----:B------:R1:W5:Y:S01]  /*0220*/  LDG.E R0, [R2.64] ;  /* 0x0000000802007981 */ /* 0x000362000c1e1900 */
[----:B------:R-:W-:Y:S05]  /*0230*/  BRA `(.L_x_50) ;  /* 0x0000009000007947 */ /* 0x000fea0003800000 */
.L_x_49:
        /* <DEDUP_REMOVED lines=8> */
.L_x_51:
[----:B------:R-:W-:-:S05]  /*02c0*/  MOV R0, c[0x0][0x54c] ;  /* 0x0001530000007a02 */ /* 0x000fca0000000f00 */
.L_x_50:
[----:B-----5:R-:W-:Y:S01]  /*02d0*/  IMAD R0, R0, c[0x0][0x548], RZ ;  /* 0x0001520000007a24 */ /* 0x020fe200078e02ff */
[----:B-1----:R-:W-:-:S04]  /*02e0*/  SHF.L.U32 R2, R212, 0x7, RZ ;  /* 0x00000007d4027819 */ /* 0x002fc800000006ff */
[----:B------:R-:W-:-:S04]  /*02f0*/  ISETP.GE.AND P0, PT, R2, R0, PT ;  /* 0x000000000200720c */ /* 0x000fc80003f06270 */
[----:B------:R-:W-:-:S04]  /*0300*/  SEL R248, R5, 0xffffffff, !P0 ;  /* 0xffffffff05f87807 */ /* 0x000fc80004000000 */
.L_x_48:
[----:B------:R-:W-:-:S13]  /*0310*/  ISETP.GE.AND P0, PT, R248, RZ, PT ;  /* 0x000000fff800720c */ /* 0x000fda0003f06270 */
[----:B------:R-:W-:Y:S05]  /*0320*/  @!P0 EXIT ;  /* 0x000000000000894d */ /* 0x000fea0003800000 */
[----:B------:R-:W-:Y:S01]  /*0330*/  ISETP.NE.U32.AND P0, PT, RZ, c[0x0][0x370], PT ;  /* 0x0000dc00ff007a0c */ /* 0x000fe20003f05070 */
[----:B------:R-:W-:Y:S01]  /*0340*/  IMAD.MOV.U32 R179, RZ, RZ, RZ ;  /* 0x000000ffffb37224 */ /* 0x000fe200078e00ff */
[----:B------:R-:W-:Y:S01]  /*0350*/  ISETP.NE.U32.AND P1, PT, RZ, c[0x0][0x360], PT ;  /* 0x0000d800ff007a0c */ /* 0x000fe20003f25070 */
[----:B------:R-:W-:Y:S01]  /*0360*/  IMAD.MOV.U32 R171, RZ, RZ, RZ ;  /* 0x000000ffffab7224 */ /* 0x000fe200078e00ff */
[----:B------:R-:W-:Y:S01]  /*0370*/  ISETP.NE.AND.EX P2, PT, RZ, c[0x0][0x374], PT, P0 ;  /* 0x0000dd00ff007a0c */ /* 0x000fe20003f45300 */
[----:B------:R-:W-:Y:S01]  /*0380*/  IMAD.MOV.U32 R12, RZ, RZ, RZ ;  /* 0x000000ffff0c7224 */ /* 0x000fe200078e00ff */
[----:B------:R-:W-:Y:S01]  /*0390*/  ISETP.NE.AND.EX P0, PT, RZ, c[0x0][0x364], PT, P1 ;  /* 0x0000d900ff007a0c */ /* 0x000fe20003f05310 */
[CC--:B------:R-:W-:Y:S01]  /*03a0*/  IMAD.WIDE R6, R248.reuse, R13.reuse, c[0x0][0x348] ;  /* 0x0000d200f8067625 */ /* 0x0c0fe200078e020d */
[----:B------:R-:W-:Y:S02]  /*03b0*/  ISETP.NE.U32.AND P1, PT, RZ, c[0x0][0x348], PT ;  /* 0x0000d200ff007a0c */ /* 0x000fe40003f25070 */
[----:B------:R-:W-:Y:S01]  /*03c0*/  ISETP.NE.U32.AND P5, PT, RZ, c[0x0][0x350], PT ;  /* 0x0000d400ff007a0c */ /* 0x000fe20003fa5070 */
[----:B------:R-:W-:Y:S01]  /*03d0*/  IMAD.WIDE R4, R248, R13, c[0x0][0x350] ;  /* 0x0000d400f8047625 */ /* 0x000fe200078e020d */
[----:B------:R-:W-:-:S02]  /*03e0*/  ISETP.NE.U32.AND P3, PT, RZ, c[0x0][0x358], PT ;  /* 0x0000d600ff007a0c */ /* 0x000fc40003f65070 */
[----:B------:R-:W-:Y:S01]  /*03f0*/  ISETP.NE.AND.EX P1, PT, RZ, c[0x0][0x34c], PT, P1 ;  /* 0x0000d300ff007a0c */ /* 0x000fe20003f25310 */
[CC--:B------:R-:W-:Y:S01]  /*0400*/  IMAD.WIDE R2, R248.reuse, R13.reuse, c[0x0][0x358] ;  /* 0x0000d600f8027625 */ /* 0x0c0fe200078e020d */
[----:B------:R-:W-:Y:S02]  /*0410*/  ISETP.NE.AND.EX P5, PT, RZ, c[0x0][0x354], PT, P5 ;  /* 0x0000d500ff007a0c */ /* 0x000fe40003fa5350 */
[----:B------:R-:W-:Y:S01]  /*0420*/  ISETP.NE.AND.EX P3, PT, RZ, c[0x0][0x35c], PT, P3 ;  /* 0x0000d700ff007a0c */ /* 0x000fe20003f65330 */
[CC--:B------:R-:W-:Y:S01]  /*0430*/  @P2 IMAD.WIDE R10, R248.reuse, R13.reuse, c[0x0][0x370] ;  /* 0x0000dc00f80a2625 */ /* 0x0c0fe200078e020d */
[----:B------:R-:W-:Y:S01]  /*0440*/  MOV R182, RZ ;  /* 0x000000ff00b67202 */ /* 0x000fe20000000f00 */
[----:B------:R-:W1:Y:S02]  /*0450*/  S2R R26, SR_CTAID.Y ;  /* 0x00000000001a7919 */ /* 0x000e640000002600 */
[----:B------:R-:W-:Y:S02]  /*0460*/  IMAD.MOV.U32 R183, RZ, RZ, c[0x0][0x168] ;  /* 0x00005a00ffb77624 */ /* 0x000fe400078e00ff */
[----:B------:R2:W5:Y:S01]  /*0470*/  @P2 LDG.E R179, [R10.64] ;  /* 0x000000080ab32981 */ /* 0x000562000c1e1900 */
[----:B------:R-:W-:-:S03]  /*0480*/  @P0 IMAD.WIDE R8, R248, R13, c[0x0][0x360] ;  /* 0x0000d800f8080625 */ /* 0x000fc600078e020d */
[----:B------:R2:W5:Y:S04]  /*0490*/  @P1 LDG.E R171, [R6.64] ;  /* 0x0000000806ab1981 */ /* 0x000568000c1e1900 */
[----:B------:R2:W5:Y:S04]  /*04a0*/  @P5 LDG.E R182, [R4.64] ;  /* 0x0000000804b65981 */ /* 0x000568000c1e1900 */
[----:B------:R2:W5:Y:S01]  /*04b0*/  @P3 LDG.E R12, [R2.64] ;  /* 0x00000008020c3981 */ /* 0x000562000c1e1900 */
[----:B------:R-:W-:-:S03]  /*04c0*/  MOV R127, c[0x0][0x228] ;  /* 0x00008a00007f7a02 */ /* 0x000fc60000000f00 */
[----:B------:R3:W5:Y:S01]  /*04d0*/  @P0 LDG.E R183, [R8.64] ;  /* 0x0000000808b70981 */ /* 0x000762000c1e1900 */
[----:B-1----:R-:W-:Y:S01]  /*04e0*/  SHF.R.S32.HI R214, RZ, 0x1f, R26 ;  /* 0x0000001fffd67819 */ /* 0x002fe2000001141a */
[----:B---3--:R-:W-:Y:S01]  /*04f0*/  IMAD.MOV.U32 R8, RZ, RZ, c[0x0][0x1d0] ;  /* 0x00007400ff087624 */ /* 0x008fe200078e00ff */
[----:B------:R-:W-:Y:S05]  /*0500*/  @P0 BRA `(.L_x_52) ;  /* 0x0000004000000947 */ /* 0x000fea0003800000 */
[----:B--2---:R-:W-:Y:S05]  /*0510*/  @!P1 BRA `(.L_x_52) ;  /* 0x0000003000009947 */ /* 0x004fea0003800000 */
[----:B------:R1:W2:Y:S04]  /*0520*/  LDG.E R0, [R6.64] ;  /* 0x0000000806007981 */ /* 0x0002a8000c1e1900 */
[----:B-1----:R-:W2:Y:S02]  /*0530*/  LDG.E R6, [R6.64+0x4] ;  /* 0x0000040806067981 */ /* 0x002ea4000c1e1900 */
[----:B--2--5:R-:W-:Y:S02]  /*0540*/  IADD3 R183, -R0, R6, RZ ;  /* 0x0000000600b77210 */ /* 0x024fe40007ffe1ff */
.L_x_52:
[----:B--2---:R-:W-:-:S04]  /*0550*/  ISETP.NE.U32.AND P0, PT, RZ, c[0x0][0x368], PT ;  /* 0x0000da00ff007a0c */ /* 0x004fc80003f05070 */
[----:B------:R-:W-:-:S13]  /*0560*/  ISETP.NE.AND.EX P0, PT, RZ, c[0x0][0x36c], PT, P0 ;  /* 0x0000db00ff007a0c */ /* 0x000fda0003f05300 */
[----:B------:R-:W-:Y:S05]  /*0570*/  @!P0 BRA `(.L_x_53) ;  /* 0x0000003000008947 */ /* 0x000fea0003800000 */
[----:B------:R-:W-:-:S05]  /*0580*/  IMAD.WIDE R4, R248, R13, c[0x0][0x368] ;  /* 0x0000da00f8047625 */ /* 0x000fca00078e020d */
[----:B------:R1:W5:Y:S01]  /*0590*/  LDG.E R8, [R4.64] ;  /* 0x0000000804087981 */ /* 0x000362000c1e1900 */
[----:B------:R-:W-:Y:S05]  /*05a0*/  BRA `(.L_x_54) ;  /* 0x0000004000007947 */ /* 0x000fea0003800000 */
.L_x_53:
[----:B------:R-:W-:Y:S05]  /*05b0*/  @!P5 BRA `(.L_x_54) ;  /* 0x000000300000d947 */ /* 0x000fea0003800000 */
[----:B------:R1:W2:Y:S04]  /*05c0*/  LDG.E R0, [R4.64] ;  /* 0x0000000804007981 */ /* 0x0002a8000c1e1900 */
[----:B-1----:R-:W2:Y:S02]  /*05d0*/  LDG.E R4, [R4.64+0x4] ;  /* 0x0000040804047981 */ /* 0x002ea4000c1e1900 */
[----:B--2---:R-:W-:Y:S02]  /*05e0*/  IADD3 R8, -R0, R4, RZ ;  /* 0x0000000400087210 */ /* 0x004fe40007ffe1ff */
.L_x_54:
[----:B-1----:R1:W2:Y:S04]  /*05f0*/  @P3 LDG.E R5, [R2.64] ;  /* 0x0000000802053981 */ /* 0x0022a8000c1e1900 */
[----:B------:R1:W2:Y:S01]  /*0600*/  @P3 LDG.E R4, [R2.64+0x4] ;  /* 0x0000040802043981 */ /* 0x0002a2000c1e1900 */
[----:B------:R-:W-:Y:S01]  /*0610*/  ISETP.NE.U32.AND P0, PT, RZ, c[0x0][0x378], PT ;  /* 0x0000de00ff007a0c */ /* 0x000fe20003f05070 */
[----:B-----5:R-:W-:-:S03]  /*0620*/  IMAD.MOV.U32 R166, RZ, RZ, R8 ;  /* 0x000000ffffa67224 */ /* 0x020fc600078e0008 */
[----:B------:R-:W-:Y:S01]  /*0630*/  ISETP.NE.AND.EX P0, PT, RZ, c[0x0][0x37c], PT, P0 ;  /* 0x0000df00ff007a0c */ /* 0x000fe20003f05300 */
[----:B------:R-:W-:-:S12]  /*0640*/  IMAD.IADD R0, R8, 0x1, -R179 ;  /* 0x0000000108007824 */ /* 0x000fd800078e0ab3 */
[----:B-1----:R-:W-:-:S05]  /*0650*/  @P0 IMAD.WIDE R2, R248, R13, c[0x0][0x378] ;  /* 0x0000de00f8020625 */ /* 0x002fca00078e020d */
[----:B------:R1:W5:Y:S01]  /*0660*/  @P0 LDG.E R166, [R2.64] ;  /* 0x0000000802a60981 */ /* 0x000362000c1e1900 */
[----:B--2---:R-:W-:-:S04]  /*0670*/  @P3 IMAD.IADD R127, R4, 0x1, -R5 ;  /* 0x00000001047f3824 */ /* 0x004fc800078e0a05 */
[----:B------:R-:W-:-:S05]  /*0680*/  IMAD.IADD R196, R0, 0x1, R127 ;  /* 0x0000000100c47824 */ /* 0x000fca00078e027f */
[----:B-1----:R-:W-:-:S04]  /*0690*/  IADD3 R2, R196, 0x7f, RZ ;  /* 0x0000007fc4027810 */ /* 0x002fc80007ffe0ff */
[----:B------:R-:W-:-:S04]  /*06a0*/  SHF.R.S32.HI R3, RZ, 0x1f, R2 ;  /* 0x0000001fff037819 */ /* 0x000fc80000011402 */
[----:B------:R-:W-:Y:S01]  /*06b0*/  LEA.HI R6, R3, R2, RZ, 0x7 ;  /* 0x0000000203067211 */ /* 0x000fe200078f38ff */
[----:B------:R-:W-:-:S03]  /*06c0*/  IMAD.MOV R3, RZ, RZ, -R0 ;  /* 0x000000ffff037224 */ /* 0x000fc600078e0a00 */
[----:B------:R-:W-:Y:S01]  /*06d0*/  LOP3.LUT R2, R6, 0xffffff80, RZ, 0xc0, !PT ;  /* 0xffffff8006027812 */ /* 0x000fe200078ec0ff */
[----:B------:R1:W-:Y:S04]  /*06e0*/  STL [R1+0x4], R6 ;  /* 0x0000040601007387 */ /* 0x0003e80000100800 */
[----:B------:R-:W-:Y:S01]  /*06f0*/  IMAD.IADD R0, R2, 0x1, -R0 ;  /* 0x0000000102007824 */ /* 0x000fe200078e0a00 */
[----:B------:R-:W-:-:S04]  /*0700*/  IMNMX R2, RZ, R3, !PT ;  /* 0x00000003ff027217 */ /* 0x000fc80007800200 */
[----:B------:R-:W-:Y:S02]  /*0710*/  IMNMX R0, R0, R127, PT ;  /* 0x0000007f00007217 */ /* 0x000fe40003800200 */
[----:B------:R-:W-:Y:S02]  /*0720*/  SHF.R.U32.HI R158, RZ, 0x7, R2 ;  /* 0x00000007ff9e7819 */ /* 0x000fe40000011602 */
[----:B------:R-:W-:-:S03]  /*0730*/  ISETP.GT.AND P0, PT, R0, R2, PT ;  /* 0x000000020000720c */ /* 0x000fc60003f04270 */
[----:B------:R-:W-:-:S10]  /*0740*/  IMAD.MOV.U32 R4, RZ, RZ, R158 ;  /* 0x000000ffff047224 */ /* 0x000fd400078e009e */
[----:B------:R-:W-:-:S04]  /*0750*/  @P0 IADD3 R0, R0, 0x7f, RZ ;  /* 0x0000007f00000810 */ /* 0x000fc80007ffe0ff */
[----:B------:R-:W-:-:S04]  /*0760*/  @P0 SHF.R.S32.HI R2, RZ, 0x1f, R0 ;  /* 0x0000001fff020819 */ /* 0x000fc80000011400 */
[----:B------:R-:W-:-:S04]  /*0770*/  @P0 LEA.HI R0, R2, R0, RZ, 0x7 ;  /* 0x0000000002000211 */ /* 0x000fc800078f38ff */
[----:B------:R-:W-:-:S04]  /*0780*/  @P0 SHF.R.S32.HI R4, RZ, 0x7, R0 ;  /* 0x00000007ff040819 */ /* 0x000fc80000011400 */
[----:B------:R-:W-:-:S13]  /*0790*/  ISETP.GT.AND P0, PT, R4, R158, PT ;  /* 0x0000009e0400720c */ /* 0x000fda0003f04270 */
[----:B------:R-:W-:Y:S05]  /*07a0*/  @!P0 BRA `(.L_x_55) ;  /* 0x000072a000008947 */ /* 0x000fea0003800000 */
[----:B-1----:R-:W-:-:S04]  /*07b0*/  ISETP.NE.U32.AND P4, PT, RZ, c[0x0][0x340], PT ;  /* 0x0000d000ff007a0c */ /* 0x002fc80003f85070 */
[----:B------:R-:W-:-:S13]  /*07c0*/  ISETP.NE.AND.EX P4, PT, RZ, c[0x0][0x344], PT, P4 ;  /* 0x0000d100ff007a0c */ /* 0x000fda0003f85340 */
[----:B------:R-:W-:-:S05]  /*07d0*/  @P4 IMAD.WIDE R2, R248, R13, c[0x0][0x340] ;  /* 0x0000d000f8024625 */ /* 0x000fca00078e020d */
[----:B------:R1:W2:Y:S01]  /*07e0*/  @P4 LDG.E R16, [R2.64] ;  /* 0x0000000802104981 */ /* 0x0002a2000c1e1900 */
[----:B------:R-:W-:Y:S01]  /*07f0*/  SHF.R.S32.HI R6, RZ, 0x1f, R227 ;  /* 0x0000001fff067819 */ /* 0x000fe200000114e3 */
[----:B------:R-:W-:Y:S01]  /*0800*/  IMAD.MOV.U32 R170, RZ, RZ, c[0x0][0x238] ;  /* 0x00008e00ffaa7624 */ /* 0x000fe200078e00ff */
[----:B------:R-:W-:Y:S01]  /*0810*/  SHF.R.S32.HI R9, RZ, 0x1f, R248 ;  /* 0x0000001fff097819 */ /* 0x000fe200000114f8 */
[----:B------:R-:W-:Y:S01]  /*0820*/  IMAD.MOV.U32 R194, RZ, RZ, 0x7 ;  /* 0x00000007ffc27424 */ /* 0x000fe200078e00ff */
[----:B------:R-:W-:Y:S01]  /*0830*/  LEA.HI R0, R6, R227, RZ, 0x3 ;  /* 0x000000e306007211 */ /* 0x000fe200078f18ff */
[----:B------:R-:W-:Y:S01]  /*0840*/  IMAD.IADD R35, R182, 0x1, R8 ;  /* 0x00000001b6237824 */ /* 0x000fe200078e0208 */
[----:B------:R-:W-:Y:S01]  /*0850*/  IADD3 R92, R4, -0x1, RZ ;  /* 0xffffffff045c7810 */ /* 0x000fe20007ffe0ff */
[----:B------:R-:W-:Y:S01]  /*0860*/  IMAD.MOV.U32 R40, RZ, RZ, c[0x0][0x23c] ;  /* 0x00008f00ff287624 */ /* 0x000fe200078e00ff */
[----:B------:R-:W-:Y:S01]  /*0870*/  SHF.R.S32.HI R97, RZ, 0x3, R0 ;  /* 0x00000003ff617819 */ /* 0x000fe20000011400 */
[----:B------:R-:W-:Y:S01]  /*0880*/  IMAD.WIDE.U32 R10, R170, 0x40, RZ ;  /* 0x00000040aa0a7825 */ /* 0x000fe200078e00ff */
[----:B------:R-:W-:Y:S01]  /*0890*/  LOP3.LUT R0, R0, 0xfffffff8, RZ, 0xc0, !PT ;  /* 0xfffffff800007812 */ /* 0x000fe200078ec0ff */
[----:B------:R-:W-:Y:S01]  /*08a0*/  ULDC.U8 UR6, c[0x0][0x298] ;  /* 0x0000a60000067ab9 */ /* 0x000fe20000000000 */
[--C-:B------:R-:W-:Y:S01]  /*08b0*/  SHF.R.S32.HI R39, RZ, 0x1f, R97.reuse ;  /* 0x0000001fff277819 */ /* 0x100fe20000011461 */
[----:B------:R-:W-:Y:S01]  /*08c0*/  IMAD.IADD R138, R127, 0x1, -R97 ;  /* 0x000000017f8a7824 */ /* 0x000fe200078e0a61 */
[----:B------:R-:W-:Y:S01]  /*08d0*/  IADD3 R154, P0, R97, R12, RZ ;  /* 0x0000000c619a7210 */ /* 0x000fe20007f1e0ff */
[----:B------:R-:W-:Y:S01]  /*08e0*/  IMAD.IADD R28, R227, 0x1, -R0 ;  /* 0x00000001e31c7824 */ /* 0x000fe200078e0a00 */
[----:B------:R-:W-:Y:S01]  /*08f0*/  SEL R24, R9, RZ, !P3 ;  /* 0x000000ff09187207 */ /* 0x000fe20005800000 */
[----:B------:R-:W-:Y:S01]  /*0900*/  IMAD R8, R92, -0x80, R138 ;  /* 0xffffff805c087824 */ /* 0x000fe200078e028a */
[----:B------:R-:W-:Y:S01]  /*0910*/  LEA.HI.X.SX32 R164, R12, R39, 0x1, P0 ;  /* 0x000000270ca47211 */ /* 0x000fe200000f0eff */
[----:B------:R-:W-:Y:S01]  /*0920*/  IMAD.SHL.U32 R32, R28, 0x8, RZ ;  /* 0x000000081c207824 */ /* 0x000fe200078e00ff */
[----:B------:R-:W-:Y:S01]  /*0930*/  SEL R102, R248, RZ, !P3 ;  /* 0x000000fff8667207 */ /* 0x000fe20005800000 */
[----:B------:R-:W-:Y:S01]  /*0940*/  IMAD.SHL.U32 R128, R40, 0x40, RZ ;  /* 0x0000004028807824 */ /* 0x000fe200078e00ff */
[----:B------:R-:W-:Y:S01]  /*0950*/  SHF.L.U64.HI R197, R170, R194, c[0x0][0x23c] ;  /* 0x00008f00aac57619 */ /* 0x000fe200000102c2 */
[----:B------:R-:W-:Y:S01]  /*0960*/  IMAD R0, R164, c[0x0][0x238], RZ ;  /* 0x00008e00a4007a24 */ /* 0x000fe200078e02ff */
[----:B------:R-:W-:Y:S01]  /*0970*/  SHF.R.S32.HI R33, RZ, 0x1f, R32 ;  /* 0x0000001fff217819 */ /* 0x000fe20000011420 */
[----:B------:R-:W-:Y:S01]  /*0980*/  IMAD.MOV.U32 R213, RZ, RZ, c[0x0][0x27c] ;  /* 0x00009f00ffd57624 */ /* 0x000fe200078e00ff */
[----:B------:R-:W-:Y:S01]  /*0990*/  ISETP.GE.AND P0, PT, R8, 0x1, PT ;  /* 0x000000010800780c */ /* 0x000fe20003f06270 */
[----:B------:R-:W-:Y:S01]  /*09a0*/  IMAD R0, R154, c[0x0][0x23c], R0 ;  /* 0x00008f009a007a24 */ /* 0x000fe200078e0200 */
[----:B------:R-:W-:Y:S01]  /*09b0*/  SHF.L.U32 R209, R170, 0x7, RZ ;  /* 0x00000007aad17819 */ /* 0x000fe200000006ff */
[----:B-1----:R-:W-:Y:S01]  /*09c0*/  IMAD.WIDE.U32 R2, R154, c[0x0][0x238], R32 ;  /* 0x00008e009a027a25 */ /* 0x002fe200078e0020 */
[----:B------:R-:W-:Y:S01]  /*09d0*/  SHF.R.S32.HI R5, RZ, 0x1f, R92 ;  /* 0x0000001fff057819 */ /* 0x000fe2000001145c */
[----:B------:R-:W-:Y:S01]  /*09e0*/  UMOV UR7, 0x60 ;  /* 0x0000006000077882 */ /* 0x000fe20000000000 */
[C---:B------:R-:W-:Y:S01]  /*09f0*/  ISETP.GE.AND P1, PT, R32.reuse, c[0x0][0x1d4], PT ;  /* 0x0000750020007a0c */ /* 0x040fe20003f26270 */
[----:B------:R-:W-:Y:S01]  /*0a00*/  IMAD.IADD R3, R3, 0x1, R0 ;  /* 0x0000000103037824 */ /* 0x000fe200078e0200 */
[----:B------:R-:W-:Y:S01]  /*0a10*/  IADD3 R93, R32, 0x40, RZ ;  /* 0x00000040205d7810 */ /* 0x000fe20007ffe0ff */
[----:B------:R-:W-:Y:S01]  /*0a20*/  IMAD R0, R214, c[0x0][0x240], RZ ;  /* 0x00009000d6007a24 */ /* 0x000fe200078e02ff */
[----:B------:R-:W-:Y:S01]  /*0a30*/  P2R R148, PR, RZ, 0x2 ;  /* 0x00000002ff947803 */ /* 0x000fe20000000000 */
[----:B------:R-:W-:Y:S01]  /*0a40*/  IMAD.WIDE.U32 R2, R26, c[0x0][0x240], R2 ;  /* 0x000090001a027a25 */ /* 0x000fe200078e0002 */
[----:B------:R-:W-:Y:S01]  /*0a50*/  ISETP.GE.AND P2, PT, R8, 0x21, PT ;  /* 0x000000210800780c */ /* 0x000fe20003f46270 */
[----:B------:R-:W-:Y:S01]  /*0a60*/  ULDC UR5, c[0x0][0x284] ;  /* 0x0000a10000057ab9 */ /* 0x000fe20000000800 */
[----:B------:R-:W-:Y:S01]  /*0a70*/  ISETP.GE.AND P6, PT, R93, c[0x0][0x1d4], PT ;  /* 0x000075005d007a0c */ /* 0x000fe20003fc6270 */
[----:B------:R-:W-:Y:S01]  /*0a80*/  IMAD R4, R26, c[0x0][0x244], R0 ;  /* 0x000091001a047a24 */ /* 0x000fe200078e0200 */
[----:B------:R-:W-:Y:S01]  /*0a90*/  SHF.R.S32.HI R37, RZ, 0x1f, R35 ;  /* 0x0000001fff257819 */ /* 0x000fe20000011423 */
[----:B------:R-:W-:Y:S01]  /*0aa0*/  IMAD R0, R197, R92, RZ ;  /* 0x0000005cc5007224 */ /* 0x000fe200078e02ff */
[----:B------:R-:W-:Y:S01]  /*0ab0*/  IADD3 R169, R97, 0x20, RZ ;  /* 0x0000002061a97810 */ /* 0x000fe20007ffe0ff */
[----:B------:R-:W-:Y:S01]  /*0ac0*/  IMAD.IADD R3, R3, 0x1, R4 ;  /* 0x0000000103037824 */ /* 0x000fe200078e0204 */
[C---:B------:R-:W-:Y:S01]  /*0ad0*/  IADD3 R168, R97.reuse, 0x40, RZ ;  /* 0x0000004061a87810 */ /* 0x040fe20007ffe0ff */
[----:B------:R-:W-:Y:S01]  /*0ae0*/  IMAD R4, R24, c[0x0][0x248], RZ ;  /* 0x0000920018047a24 */ /* 0x000fe200078e02ff */
[----:B------:R-:W-:Y:S01]  /*0af0*/  IADD3 R167, R97, 0x60, RZ ;  /* 0x0000006061a77810 */ /* 0x000fe20007ffe0ff */
[C---:B------:R-:W-:Y:S01]  /*0b00*/  IMAD.WIDE.U32 R136, R102.reuse, c[0x0][0x248], R2 ;  /* 0x0000920066887a25 */ /* 0x040fe200078e0002 */
[----:B------:R-:W-:Y:S01]  /*0b10*/  ULDC UR4, c[0x0][0x294] ;  /* 0x0000a50000047ab9 */ /* 0x000fe20000000800 */
[----:B------:R-:W-:Y:S01]  /*0b20*/  P2R R165, PR, RZ, 0x40 ;  /* 0x00000040ffa57803 */ /* 0x000fe20000000000 */
[----:B------:R-:W-:Y:S01]  /*0b30*/  UIMAD UR5, UR7, UR5, URZ ;  /* 0x00000005070572a4 */ /* 0x000fe2000f8e023f */
[----:B------:R-:W-:Y:S01]  /*0b40*/  IMAD R4, R102, c[0x0][0x24c], R4 ;  /* 0x0000930066047a24 */ /* 0x000fe200078e0204 */
[----:B------:R-:W-:Y:S01]  /*0b50*/  UIMAD UR4, UR7, UR4, URZ ;  /* 0x00000004070472a4 */ /* 0x000fe2000f8e023f */
[----:B------:R-:W-:-:S02]  /*0b60*/  IMAD.MOV.U32 R132, RZ, RZ, R136 ;  /* 0x000000ffff847224 */ /* 0x000fc400078e0088 */
[----:B------:R-:W-:Y:S01]  /*0b70*/  IMAD R5, R5, R209, R0 ;  /* 0x000000d105057224 */ /* 0x000fe200078e0200 */
[----:B------:R-:W-:Y:S01]  /*0b80*/  IADD3 R133, R137, R4, RZ ;  /* 0x0000000489857210 */ /* 0x000fe20007ffe0ff */
[----:B------:R-:W-:Y:S01]  /*0b90*/  IMAD.SHL.U32 R2, R97, 0x40, RZ ;  /* 0x0000004061027824 */ /* 0x000fe200078e00ff */
[----:B------:R-:W-:Y:S01]  /*0ba0*/  LEA.HI R0, R6, R227, RZ, 0x6 ;  /* 0x000000e306007211 */ /* 0x000fe200078f30ff */
[----:B------:R-:W-:Y:S02]  /*0bb0*/  IMAD R4, R37, c[0x0][0x1e0], RZ ;  /* 0x0000780025047a24 */ /* 0x000fe400078e02ff */
[----:B------:R-:W-:Y:S01]  /*0bc0*/  IMAD.WIDE.U32 R20, R92, R209, R132 ;  /* 0x000000d15c147225 */ /* 0x000fe200078e0084 */
[----:B------:R-:W-:-:S03]  /*0bd0*/  LOP3.LUT R19, R2, 0x1c0, RZ, 0xc0, !PT ;  /* 0x000001c002137812 */ /* 0x000fc600078ec0ff */
[----:B------:R-:W-:Y:S01]  /*0be0*/  IMAD.SHL.U32 R0, R0, 0x8, RZ ;  /* 0x0000000800007824 */ /* 0x000fe200078e00ff */
[----:B------:R-:W-:Y:S01]  /*0bf0*/  @P0 LEA R2, P1, R20, c[0x0][0x220], 0x1 ;  /* 0x0000880014020a11 */ /* 0x000fe200078208ff */
[----:B------:R-:W-:Y:S01]  /*0c00*/  IMAD.IADD R15, R21, 0x1, R5 ;  /* 0x00000001150f7824 */ /* 0x000fe200078e0205 */
[----:B------:R-:W-:Y:S01]  /*0c10*/  LOP3.LUT R75, R19, 0x38, R32, 0xf8, !PT ;  /* 0x00000038134b7812 */ /* 0x000fe200078ef820 */
[C---:B------:R-:W-:Y:S01]  /*0c20*/  IMAD.WIDE.U32 R6, R35.reuse, c[0x0][0x1e0], RZ ;  /* 0x0000780023067a25 */ /* 0x040fe200078e00ff */
[----:B------:R-:W-:Y:S02]  /*0c30*/  LOP3.LUT R27, R0, 0xfffffe00, RZ, 0xc0, !PT ;  /* 0xfffffe00001b7812 */ /* 0x000fe400078ec0ff */
[----:B------:R-:W-:Y:S01]  /*0c40*/  SHF.R.U32.HI R36, RZ, 0x3, R19 ;  /* 0x00000003ff247819 */ /* 0x000fe20000011613 */
[----:B------:R-:W-:Y:S01]  /*0c50*/  IMAD R4, R35, c[0x0][0x1e4], R4 ;  /* 0x0000790023047a24 */ /* 0x000fe200078e0204 */
[----:B------:R-:W-:Y:S01]  /*0c60*/  @P0 LEA.HI.X R3, R20, c[0x0][0x224], R15, 0x1, P1 ;  /* 0x0000890014030a11 */ /* 0x000fe200008f0c0f */
[----:B------:R-:W-:Y:S01]  /*0c70*/  IMAD.IADD R128, R11, 0x1, R128 ;  /* 0x000000010b807824 */ /* 0x000fe200078e0280 */
[----:B------:R-:W-:Y:S01]  /*0c80*/  ISETP.NE.AND P1, PT, R148, RZ, PT ;  /* 0x000000ff9400720c */ /* 0x000fe20003f25270 */
[----:B------:R-:W-:Y:S01]  /*0c90*/  IMAD.SHL.U32 R28, R28, 0x4, RZ ;  /* 0x000000041c1c7824 */ /* 0x000fe200078e00ff */
[----:B------:R-:W-:Y:S01]  /*0ca0*/  LOP3.LUT R75, R27, R75, R36, 0xf6, !PT ;  /* 0x0000004b1b4b7212 */ /* 0x000fe200078ef624 */
[----:B------:R-:W-:Y:S01]  /*0cb0*/  IMAD R14, R39, c[0x0][0x280], RZ ;  /* 0x0000a000270e7a24 */ /* 0x000fe200078e02ff */
[----:B------:R-:W-:Y:S01]  /*0cc0*/  @P2 LEA R0, P3, R170, R20, 0x5 ;  /* 0x00000014aa002211 */ /* 0x000fe200078628ff */
[----:B------:R-:W-:Y:S01]  /*0cd0*/  IMAD R21, R214, c[0x0][0x210], RZ ;  /* 0x00008400d6157a24 */ /* 0x000fe200078e02ff */
[----:B------:R-:W-:Y:S01]  /*0ce0*/  SHF.R.S32.HI R29, RZ, 0x1f, R28 ;  /* 0x0000001fff1d7819 */ /* 0x000fe2000001141c */
[----:B------:R-:W-:Y:S01]  /*0cf0*/  IMAD.SHL.U32 R75, R75, 0x2, RZ ;  /* 0x000000024b4b7824 */ /* 0x000fe200078e00ff */
[----:B------:R-:W-:Y:S01]  /*0d00*/  @P2 LEA.HI.X R5, R170, R15, R40, 0x5, P3 ;  /* 0x0000000faa052211 */ /* 0x000fe200018f2c28 */
[----:B------:R-:W-:-:S02]  /*0d10*/  IMAD R14, R97, c[0x0][0x284], R14 ;  /* 0x0000a100610e7a24 */ /* 0x000fc400078e020e */
[----:B------:R-:W-:Y:S02]  /*0d20*/  IMAD R21, R26, c[0x0][0x214], R21 ;  /* 0x000085001a157a24 */ /* 0x000fe400078e0215 */
[----:B------:R-:W-:Y:S01]  /*0d30*/  @!PT LDS RZ, [RZ] ;  /* 0x00000000fffff984 */ /* 0x000fe20000000800 */
[----:B------:R-:W-:Y:S01]  /*0d40*/  @!PT LDS RZ, [RZ] ;  /* 0x00000000fffff984 */ /* 0x000fe20000000800 */
[----:B------:R-:W-:Y:S01]  /*0d50*/  @!PT LDS RZ, [RZ] ;  /* 0x00000000fffff984 */ /* 0x000fe20000000800 */
[----:B------:R1:W-:Y:S01]  /*0d60*/  @P0 LDGSTS.E.BYPASS.LTC128B.128 [R75+0x8100], [R2.64], !P1 ;  /* 0x08100000024b0fae */ /* 0x0003e2000c901d48 */
[----:B------:R-:W-:Y:S01]  /*0d70*/  ISETP.GE.AND P1, PT, R8, 0x41, PT ;  /* 0x000000410800780c */ /* 0x000fe20003f26270 */
[----:B------:R-:W-:Y:S02]  /*0d80*/  IMAD.WIDE.U32 R12, R97, c[0x0][0x280], R28 ;  /* 0x0000a000610c7a25 */ /* 0x000fe400078e001c */
[----:B------:R1:W-:Y:S02]  /*0d90*/  @P0 LDGSTS.E.BYPASS.LTC128B.128 [R75+0xc100], [R2.64+0x80], !P6 ;  /* 0x0c100080024b0fae */ /* 0x0003e4000f101d48 */
[----:B------:R-:W-:Y:S02]  /*0da0*/  IMAD.MOV.U32 R110, RZ, RZ, R12 ;  /* 0x000000ffff6e7224 */ /* 0x000fe400078e000c */
[----:B------:R-:W-:-:S02]  /*0db0*/  IMAD.IADD R111, R13, 0x1, R14 ;  /* 0x000000010d6f7824 */ /* 0x000fc400078e020e */
[----:B------:R-:W-:Y:S02]  /*0dc0*/  IMAD.MOV.U32 R176, RZ, RZ, 0x6 ;  /* 0x00000006ffb07424 */ /* 0x000fe400078e00ff */
[----:B------:R-:W-:Y:S02]  /*0dd0*/  IMAD.MOV.U32 R178, RZ, RZ, 0x5 ;  /* 0x00000005ffb27424 */ /* 0x000fe400078e00ff */
[----:B------:R-:W-:Y:S02]  /*0de0*/  IMAD.SHL.U32 R174, R170, 0x40, RZ ;  /* 0x00000040aaae7824 */ /* 0x000fe400078e00ff */
[----:B------:R-:W-:-:S04]  /*0df0*/  IMAD.WIDE.U32 R180, R97, c[0x0][0x1e0], RZ ;  /* 0x0000780061b47a25 */ /* 0x000fc800078e00ff */
[----:B------:R-:W-:Y:S02]  /*0e00*/  IMAD.MOV.U32 R191, RZ, RZ, c[0x0][0x1e4] ;  /* 0x00007900ffbf7624 */ /* 0x000fe400078e00ff */
[----:B------:R-:W-:-:S04]  /*0e10*/  IMAD.WIDE.U32 R188, R169, c[0x0][0x1e0], RZ ;  /* 0x00007800a9bc7a25 */ /* 0x000fc800078e00ff */
[----:B------:R-:W-:Y:S02]  /*0e20*/  IMAD R191, R191, 0x60, RZ ;  /* 0x00000060bfbf7824 */ /* 0x000fe400078e02ff */
[----:B------:R-:W-:Y:S01]  /*0e30*/  IMAD.WIDE.U32 R186, R168, c[0x0][0x1e0], RZ ;  /* 0x00007800a8ba7a25 */ /* 0x000fe200078e00ff */
[----:B-1----:R-:W-:-:S03]  /*0e40*/  MOV R2, R6 ;  /* 0x0000000600027202 */ /* 0x002fc60000000f00 */
[----:B------:R-:W-:Y:S01]  /*0e50*/  IMAD.IADD R3, R7, 0x1, R4 ;  /* 0x0000000107037824 */ /* 0x000fe200078e0204 */
[----:B------:R-:W-:Y:S01]  /*0e60*/  @P2 LEA R4, P0, R0, c[0x0][0x220], 0x1 ;  /* 0x0000880000042a11 */ /* 0x000fe200078008ff */
[----:B------:R-:W-:Y:S01]  /*0e70*/  IMAD.WIDE.U32 R184, R167, c[0x0][0x1e0], RZ ;  /* 0x00007800a7b87a25 */ /* 0x000fe200078e00ff */
[----:B------:R-:W-:Y:S02]  /*0e80*/  @P1 IADD3 R6, P3, R20, R10, RZ ;  /* 0x0000000a14061210 */ /* 0x000fe40007f7e0ff */
[----:B------:R-:W-:Y:S01]  /*0e90*/  @P2 LEA.HI.X R5, R0, c[0x0][0x224], R5, 0x1, P0 ;  /* 0x0000890000052a11 */ /* 0x000fe200000f0c05 */
[----:B------:R-:W-:Y:S01]  /*0ea0*/  IMAD.SHL.U32 R0, R213, 0x2, RZ ;  /* 0x00000002d5007824 */ /* 0x000fe200078e00ff */
[----:B------:R-:W-:Y:S01]  /*0eb0*/  ISETP.GE.AND P0, PT, R32, c[0x0][0x27c], PT ;  /* 0x00009f0020007a0c */ /* 0x000fe20003f06270 */
[----:B------:R-:W-:-:S04]  /*0ec0*/  IMAD.WIDE.U32 R2, R26, c[0x0][0x1e8], R2 ;  /* 0x00007a001a027a25 */ /* 0x000fc800078e0002 */
[----:B------:R-:W-:Y:S02]  /*0ed0*/  IMAD.MOV.U32 R94, RZ, RZ, R2 ;  /* 0x000000ffff5e7224 */ /* 0x000fe400078e0002 */
[----:B-----5:R-:W-:-:S06]  /*0ee0*/  IMAD.WIDE.U32 R110, R166, c[0x0][0x280], R110 ;  /* 0x0000a000a66e7a25 */ /* 0x020fcc00078e006e */
[----:B------:R-:W-:Y:S02]  /*0ef0*/  @P0 IADD3 R0, -R0, c[0x0][0x1d4], RZ ;  /* 0x0000750000000a10 */ /* 0x000fe40007ffe1ff */
[----:B--2---:R-:W-:Y:S01]  /*0f00*/  @P4 SHF.R.S32.HI R17, RZ, 0x1f, R16 ;  /* 0x0000001fff114819 */ /* 0x004fe20000011410 */
[----:B------:R-:W-:Y:S02]  /*0f10*/  @!P4 IMAD.MOV.U32 R16, RZ, RZ, R248 ;  /* 0x000000ffff10c224 */ /* 0x000fe400078e00f8 */
[----:B------:R-:W-:Y:S01]  /*0f20*/  @!P4 IMAD.MOV.U32 R17, RZ, RZ, R9 ;  /* 0x000000ffff11c224 */ /* 0x000fe200078e0009 */
[----:B------:R-:W-:-:S13]  /*0f30*/  ISETP.NE.AND P4, PT, R148, RZ, PT ;  /* 0x000000ff9400720c */ /* 0x000fda0003f85270 */
[----:B------:R1:W-:Y:S04]  /*0f40*/  @P2 LDGSTS.E.BYPASS.LTC128B.128 [R75+0x9100], [R4.64], !P4 ;  /* 0x09100000044b2fae */ /* 0x0003e8000e101d48 */
[----:B------:R1:W-:Y:S01]  /*0f50*/  @P2 LDGSTS.E.BYPASS.LTC128B.128 [R75+0xd100], [R4.64+0x80], !P6 ;  /* 0x0d100080044b2fae */ /* 0x0003e2000f101d48 */
[----:B------:R-:W-:Y:S02]  /*0f60*/  ISETP.GE.AND P2, PT, R213, 0x1, PT ;  /* 0x00000001d500780c */ /* 0x000fe40003f46270 */
[----:B------:R-:W-:Y:S02]  /*0f70*/  @P1 LEA R22, P2, R6, c[0x0][0x220], 0x1 ;  /* 0x0000880006161a11 */ /* 0x000fe400078408ff */
[----:B-1----:R-:W-:Y:S01]  /*0f80*/  @P1 IADD3.X R4, R128, R15, RZ, P3, !PT ;  /* 0x0000000f80041210 */ /* 0x002fe20001ffe4ff */
[----:B------:R-:W-:-:S03]  /*0f90*/  IMAD R5, R214, c[0x0][0x1e8], RZ ;  /* 0x00007a00d6057a24 */ /* 0x000fc600078e02ff */
[----:B------:R-:W-:Y:S01]  /*0fa0*/  @P1 LEA.HI.X R23, R6, c[0x0][0x224], R4, 0x1, P2 ;  /* 0x0000890006171a11 */ /* 0x000fe200010f0c04 */
[----:B------:R-:W-:Y:S01]  /*0fb0*/  IMAD R5, R26, c[0x0][0x1ec], R5 ;  /* 0x00007b001a057a24 */ /* 0x000fe200078e0205 */
[----:B------:R-:W-:Y:S01]  /*0fc0*/  SEL R4, RZ, c[0x0][0x27c], !P0 ;  /* 0x00009f00ff047a07 */ /* 0x000fe20004000000 */
[----:B------:R-:W-:Y:S01]  /*0fd0*/  IMAD.WIDE.U32 R6, R97, c[0x0][0x290], R32 ;  /* 0x0000a40061067a25 */ /* 0x000fe200078e0020 */
[----:B------:R-:W-:Y:S01]  /*0fe0*/  IADD3 R131, P2, R10, 0x80, RZ ;  /* 0x000000800a837810 */ /* 0x000fe20007f5e0ff */
[----:B------:R1:W-:Y:S01]  /*0ff0*/  @P1 LDGSTS.E.BYPASS.LTC128B.128 [R75+0xa100], [R22.64], !P4 ;  /* 0x0a100000164b1fae */ /* 0x0003e2000e101d48 */
[----:B------:R-:W-:Y:S01]  /*1000*/  ISETP.GT.AND P0, PT, R8, 0x60, PT ;  /* 0x000000600800780c */ /* 0x000fe20003f04270 */
[----:B------:R-:W-:Y:S01]  /*1010*/  IMAD.IADD R95, R3, 0x1, R5 ;  /* 0x00000001035f7824 */ /* 0x000fe200078e0205 */
[----:B------:R-:W-:Y:S01]  /*1020*/  SHF.R.S32.HI R3, RZ, 0x1f, R0 ;  /* 0x0000001fff037819 */ /* 0x000fe20000011400 */
[----:B------:R-:W-:Y:S01]  /*1030*/  IMAD.IADD R4, R32, 0x1, R4 ;  /* 0x0000000120047824 */ /* 0x000fe200078e0204 */
[----:B------:R1:W-:Y:S01]  /*1040*/  @P1 LDGSTS.E.BYPASS.LTC128B.128 [R75+0xe100], [R22.64+0x80], !P6 ;  /* 0x0e100080164b1fae */ /* 0x0003e2000f101d48 */
[----:B------:R-:W-:Y:S01]  /*1050*/  IMAD R5, R214, c[0x0][0x260], RZ ;  /* 0x00009800d6057a24 */ /* 0x000fe200078e02ff */
[----:B------:R-:W-:Y:S01]  /*1060*/  LEA.HI R34, R3, R0, RZ, 0x4 ;  /* 0x0000000003227211 */ /* 0x000fe200078f20ff */
[----:B------:R-:W-:Y:S01]  /*1070*/  IMAD.WIDE.U32 R2, R26, c[0x0][0x260], R32 ;  /* 0x000098001a027a25 */ /* 0x000fe200078e0020 */
[----:B------:R-:W-:-:S03]  /*1080*/  SHF.R.S32.HI R0, RZ, 0x1f, R4 ;  /* 0x0000001fff007819 */ /* 0x000fc60000011404 */
[----:B------:R-:W-:Y:S01]  /*1090*/  IMAD R5, R26, c[0x0][0x264], R5 ;  /* 0x000099001a057a24 */ /* 0x000fe200078e0205 */
[CC--:B------:R-:W-:Y:S01]  /*10a0*/  LEA.HI R18, R0.reuse, R4.reuse, RZ, 0x3 ;  /* 0x0000000400127211 */ /* 0x0c0fe200078f18ff */
[----:B------:R-:W-:Y:S01]  /*10b0*/  IMAD.WIDE.U32 R10, R97, c[0x0][0x290], R28 ;  /* 0x0000a400610a7a25 */ /* 0x000fe200078e001c */
[----:B------:R-:W-:Y:S02]  /*10c0*/  LEA.HI R25, R0, R4, RZ, 0x6 ;  /* 0x0000000400197211 */ /* 0x000fe400078f30ff */
[----:B------:R-:W-:Y:S01]  /*10d0*/  IADD3 R3, R3, R5, RZ ;  /* 0x0000000503037210 */ /* 0x000fe20007ffe0ff */
[----:B------:R-:W-:Y:S01]  /*10e0*/  IMAD R0, R39, c[0x0][0x290], RZ ;  /* 0x0000a40027007a24 */ /* 0x000fe200078e02ff */
[----:B------:R-:W-:Y:S01]  /*10f0*/  LOP3.LUT R116, R18, 0xfffffff8, RZ, 0xc0, !PT ;  /* 0xfffffff812747812 */ /* 0x000fe200078ec0ff */
[----:B------:R-:W-:-:S03]  /*1100*/  IMAD.WIDE.U32 R8, R97, c[0x0][0x280], R32 ;  /* 0x0000a00061087a25 */ /* 0x000fc600078e0020 */
[----:B------:R-:W-:Y:S01]  /*1110*/  SHF.R.S32.HI R122, RZ, 0x1f, R116 ;  /* 0x0000001fff7a7819 */ /* 0x000fe20000011474 */
[----:B------:R-:W-:Y:S02]  /*1120*/  IMAD R0, R97, c[0x0][0x294], R0 ;  /* 0x0000a50061007a24 */ /* 0x000fe400078e0200 */
[----:B------:R-:W-:Y:S01]  /*1130*/  IMAD.MOV.U32 R106, RZ, RZ, R8 ;  /* 0x000000ffff6a7224 */ /* 0x000fe200078e0008 */
[----:B------:R-:W-:Y:S01]  /*1140*/  SHF.R.S32.HI R8, RZ, 0x1f, R169 ;  /* 0x0000001fff087819 */ /* 0x000fe200000114a9 */
[----:B------:R-:W-:Y:S02]  /*1150*/  IMAD.IADD R109, R11, 0x1, R0 ;  /* 0x000000010b6d7824 */ /* 0x000fe400078e0200 */
[----:B------:R-:W-:Y:S01]  /*1160*/  IMAD.IADD R105, R0, 0x1, R7 ;  /* 0x0000000100697824 */ /* 0x000fe200078e0207 */
[----:B------:R-:W-:Y:S01]  /*1170*/  LEA.HI R8, R8, R169, RZ, 0x3 ;  /* 0x000000a908087211 */ /* 0x000fe200078f18ff */
[----:B------:R-:W-:Y:S02]  /*1180*/  IMAD R0, R24, c[0x0][0x268], RZ ;  /* 0x00009a0018007a24 */ /* 0x000fe400078e02ff */
[----:B------:R-:W-:-:S04]  /*1190*/  IMAD.WIDE.U32 R4, R26, c[0x0][0x210], R32 ;  /* 0x000084001a047a25 */ /* 0x000fc800078e0020 */
[C---:B------:R-:W-:Y:S01]  /*11a0*/  IMAD R113, R102.reuse, c[0x0][0x26c], R0 ;  /* 0x00009b0066717a24 */ /* 0x040fe200078e0200 */
[----:B------:R-:W-:Y:S01]  /*11b0*/  SHF.R.S32.HI R0, RZ, 0x1f, R167 ;  /* 0x0000001fff007819 */ /* 0x000fe200000114a7 */
[----:B------:R-:W-:Y:S01]  /*11c0*/  IMAD.WIDE.U32 R102, R102, c[0x0][0x268], R2 ;  /* 0x00009a0066667a25 */ /* 0x000fe200078e0002 */
[----:B------:R-:W-:Y:S02]  /*11d0*/  SHF.R.S32.HI R3, RZ, 0x1f, R168 ;  /* 0x0000001fff037819 */ /* 0x000fe400000114a8 */
[----:B------:R-:W-:Y:S01]  /*11e0*/  LEA.HI R0, R0, R167, RZ, 0x3 ;  /* 0x000000a700007211 */ /* 0x000fe200078f18ff */
[----:B------:R-:W-:Y:S01]  /*11f0*/  IMAD.IADD R107, R14, 0x1, R9 ;  /* 0x000000010e6b7824 */ /* 0x000fe200078e0209 */
[----:B------:R-:W-:Y:S01]  /*1200*/  LEA.HI R3, R3, R168, RZ, 0x3 ;  /* 0x000000a803037211 */ /* 0x000fe200078f18ff */
[----:B------:R-:W-:Y:S01]  /*1210*/  IMAD.MOV.U32 R104, RZ, RZ, R6 ;  /* 0x000000ffff687224 */ /* 0x000fe200078e0006 */
[----:B------:R-:W-:Y:S01]  /*1220*/  IADD3 R7, R5, R21, RZ ;  /* 0x0000001505077210 */ /* 0x000fe20007ffe0ff */
[----:B------:R-:W-:Y:S01]  /*1230*/  IMAD.SHL.U32 R9, R8, 0x40, RZ ;  /* 0x0000004008097824 */ /* 0x000fe200078e00ff */
[----:B------:R-:W-:Y:S01]  /*1240*/  SHF.L.U32 R5, R168, 0x6, RZ ;  /* 0x00000006a8057819 */ /* 0x000fe200000006ff */
[----:B------:R-:W-:-:S02]  /*1250*/  IMAD.MOV.U32 R6, RZ, RZ, R4 ;  /* 0x000000ffff067224 */ /* 0x000fc400078e0004 */
[----:B------:R-:W-:Y:S01]  /*1260*/  IMAD.SHL.U32 R2, R169, 0x40, RZ ;  /* 0x00000040a9027824 */ /* 0x000fe200078e00ff */
[----:B------:R-:W-:Y:S01]  /*1270*/  LOP3.LUT R5, R5, 0x1c0, RZ, 0xc0, !PT ;  /* 0x000001c005057812 */ /* 0x000fe200078ec0ff */
[----:B------:R-:W-:Y:S01]  /*1280*/  IMAD.SHL.U32 R8, R3, 0x40, RZ ;  /* 0x0000004003087824 */ /* 0x000fe200078e00ff */
[----:B------:R-:W-:Y:S01]  /*1290*/  SHF.R.S32.HI R3, RZ, 0x4, R34 ;  /* 0x00000004ff037819 */ /* 0x000fe20000011422 */
[----:B------:R-:W-:Y:S01]  /*12a0*/  IMAD.SHL.U32 R4, R167, 0x40, RZ ;  /* 0x00000040a7047824 */ /* 0x000fe200078e00ff */
[----:B------:R-:W-:Y:S01]  /*12b0*/  LOP3.LUT R2, R2, 0x1c0, RZ, 0xc0, !PT ;  /* 0x000001c002027812 */ /* 0x000fe200078ec0ff */
[----:B------:R-:W-:Y:S01]  /*12c0*/  IMAD.SHL.U32 R0, R0, 0x40, RZ ;  /* 0x0000004000007824 */ /* 0x000fe200078e00ff */
[----:B------:R-:W-:Y:S01]  /*12d0*/  LEA.HI.SX32 R3, R18, R3, 0x1d ;  /* 0x0000000312037211 */ /* 0x000fe200078feaff */
[----:B------:R-:W-:Y:S01]  /*12e0*/  IMAD.MOV.U32 R108, RZ, RZ, R10 ;  /* 0x000000ffff6c7224 */ /* 0x000fe200078e000a */
[----:B------:R-:W-:Y:S01]  /*12f0*/  LOP3.LUT R4, R4, 0x1c0, RZ, 0xc0, !PT ;  /* 0x000001c004047812 */ /* 0x000fe200078ec0ff */
[----:B------:R-:W-:Y:S01]  /*1300*/  IMAD.WIDE.U32 R106, R166, c[0x0][0x280], R106 ;  /* 0x0000a000a66a7a25 */ /* 0x000fe200078e006a */
[----:B------:R-:W-:-:S02]  /*1310*/  LOP3.LUT R10, R0, 0xfffffe00, RZ, 0xc0, !PT ;  /* 0xfffffe00000a7812 */ /* 0x000fc400078ec0ff */
[----:B------:R-:W-:Y:S01]  /*1320*/  LOP3.LUT R12, R9, 0xfffffe00, RZ, 0xc0, !PT ;  /* 0xfffffe00090c7812 */ /* 0x000fe200078ec0ff */
[----:B------:R-:W-:Y:S01]  /*1330*/  IMAD.SHL.U32 R0, R25, 0x80, RZ ;  /* 0x0000008019007824 */ /* 0x000fe200078e00ff */
[----:B------:R-:W-:Y:S01]  /*1340*/  LOP3.LUT R11, R8, 0xfffffe00, RZ, 0xc0, !PT ;  /* 0xfffffe00080b7812 */ /* 0x000fe200078ec0ff */
[C---:B------:R-:W-:Y:S01]  /*1350*/  IMAD.WIDE.U32 R108, R166.reuse, c[0x0][0x290], R108 ;  /* 0x0000a400a66c7a25 */ /* 0x040fe200078e006c */
[----:B------:R-:W-:Y:S02]  /*1360*/  SHF.R.U32.HI R26, RZ, 0x3, R2 ;  /* 0x00000003ff1a7819 */ /* 0x000fe40000011602 */
[----:B------:R-:W-:Y:S01]  /*1370*/  LOP3.LUT R9, R19, 0x38, R18, 0xf8, !PT ;  /* 0x0000003813097812 */ /* 0x000fe200078ef812 */
[----:B------:R-:W-:Y:S01]  /*1380*/  IMAD.WIDE.U32 R104, R166, c[0x0][0x290], R104 ;  /* 0x0000a400a6687a25 */ /* 0x000fe200078e0068 */
[----:B------:R-:W-:Y:S02]  /*1390*/  LOP3.LUT R13, R2, 0x38, R18, 0xf8, !PT ;  /* 0x00000038020d7812 */ /* 0x000fe400078ef812 */
[----:B------:R-:W-:Y:S01]  /*13a0*/  SHF.R.S32.HI R8, RZ, 0x1f, R3 ;  /* 0x0000001fff087819 */ /* 0x000fe20000011403 */
[----:B------:R-:W-:Y:S01]  /*13b0*/  IMAD.X R128, RZ, RZ, R128, P2 ;  /* 0x000000ffff807224 */ /* 0x000fe200010e0680 */
[----:B------:R-:W-:Y:S01]  /*13c0*/  SHF.R.U32.HI R30, RZ, 0x3, R5 ;  /* 0x00000003ff1e7819 */ /* 0x000fe20000011605 */
[----:B------:R-:W-:Y:S01]  /*13d0*/  IMAD.IADD R113, R103, 0x1, R113 ;  /* 0x0000000167717824 */ /* 0x000fe200078e0271 */
[----:B------:R-:W-:-:S02]  /*13e0*/  SHF.R.U32.HI R31, RZ, 0x3, R4 ;  /* 0x00000003ff1f7819 */ /* 0x000fc40000011604 */
[--C-:B------:R-:W-:Y:S02]  /*13f0*/  LOP3.LUT R14, R5, 0x38, R18.reuse, 0xf8, !PT ;  /* 0x00000038050e7812 */ /* 0x100fe400078ef812 */
[----:B------:R-:W-:Y:S02]  /*1400*/  LOP3.LUT R24, R4, 0x38, R18, 0xf8, !PT ;  /* 0x0000003804187812 */ /* 0x000fe400078ef812 */
[----:B------:R-:W-:Y:S02]  /*1410*/  SHF.L.U32 R98, R3, 0x3, RZ ;  /* 0x0000000303627819 */ /* 0x000fe400000006ff */
[----:B------:R-:W-:Y:S02]  /*1420*/  LOP3.LUT R0, R0, 0xffffe000, RZ, 0xc0, !PT ;  /* 0xffffe00000007812 */ /* 0x000fe400078ec0ff */
[----:B------:R-:W-:Y:S02]  /*1430*/  LOP3.LUT R21, R9, R36, RZ, 0x3c, !PT ;  /* 0x0000002409157212 */ /* 0x000fe400078e3cff */
[----:B------:R-:W-:-:S02]  /*1440*/  LEA.HI R25, R8, R3, RZ, 0x3 ;  /* 0x0000000308197211 */ /* 0x000fc400078f18ff */
[----:B------:R-:W-:Y:S02]  /*1450*/  LOP3.LUT R13, R13, R26, RZ, 0x3c, !PT ;  /* 0x0000001a0d0d7212 */ /* 0x000fe400078e3cff */
[----:B------:R-:W-:Y:S01]  /*1460*/  LOP3.LUT R9, R14, R30, RZ, 0x3c, !PT ;  /* 0x0000001e0e097212 */ /* 0x000fe200078e3cff */
[----:B------:R-:W-:Y:S01]  /*1470*/  @P0 IMAD.MOV.U32 R14, RZ, RZ, R20 ;  /* 0x000000ffff0e0224 */ /* 0x000fe200078e0014 */
[----:B------:R-:W-:Y:S02]  /*1480*/  LOP3.LUT R8, R24, R31, RZ, 0x3c, !PT ;  /* 0x0000001f18087212 */ /* 0x000fe400078e3cff */
[--C-:B------:R-:W-:Y:S02]  /*1490*/  LOP3.LUT R3, R19, 0x38, R98.reuse, 0xf8, !PT ;  /* 0x0000003813037812 */ /* 0x100fe400078ef862 */
[----:B------:R-:W-:Y:S02]  /*14a0*/  LOP3.LUT R2, R2, 0x38, R98, 0xf8, !PT ;  /* 0x0000003802027812 */ /* 0x000fe400078ef862 */
[----:B------:R-:W-:-:S02]  /*14b0*/  IADD3 R38, R21, R0, R27 ;  /* 0x0000000015267210 */ /* 0x000fc40007ffe01b */
[-C--:B------:R-:W-:Y:S02]  /*14c0*/  IADD3 R34, R13, R0.reuse, R12 ;  /* 0x000000000d227210 */ /* 0x080fe40007ffe00c */
[----:B------:R-:W-:Y:S01]  /*14d0*/  IADD3 R21, R8, R0, R10 ;  /* 0x0000000008157210 */ /* 0x000fe20007ffe00a */
[----:B------:R-:W-:Y:S01]  /*14e0*/  @P0 IMAD R8, R40, 0x60, RZ ;  /* 0x0000006028080824 */ /* 0x000fe200078e02ff */
[----:B------:R-:W-:Y:S01]  /*14f0*/  LOP3.LUT R19, R3, R36, RZ, 0x3c, !PT ;  /* 0x0000002403137212 */ /* 0x000fe200078e3cff */
[----:B------:R-:W-:Y:S01]  /*1500*/  IMAD.SHL.U32 R153, R38, 0x2, RZ ;  /* 0x0000000226997824 */ /* 0x000fe200078e00ff */
[----:B------:R-:W-:Y:S01]  /*1510*/  LOP3.LUT R13, R2, R26, RZ, 0x3c, !PT ;  /* 0x0000001a020d7212 */ /* 0x000fe200078e3cff */
[----:B------:R-:W-:Y:S01]  /*1520*/  @P0 IMAD.WIDE.U32 R2, R170, 0x60, R14 ;  /* 0x00000060aa020825 */ /* 0x000fe200078e000e */
[----:B------:R-:W-:Y:S02]  /*1530*/  IADD3 R24, R9, R0, R11 ;  /* 0x0000000009187210 */ /* 0x000fe40007ffe00b */
[----:B------:R-:W-:Y:S01]  /*1540*/  LOP3.LUT R9, R5, 0x38, R98, 0xf8, !PT ;  /* 0x0000003805097812 */ /* 0x000fe200078ef862 */
[----:B------:R-:W-:Y:S01]  /*1550*/  @P0 IMAD.IADD R8, R3, 0x1, R8 ;  /* 0x0000000103080824 */ /* 0x000fe200078e0208 */
[----:B------:R-:W-:Y:S01]  /*1560*/  LOP3.LUT R5, R4, 0x38, R98, 0xf8, !PT ;  /* 0x0000003804057812 */ /* 0x000fe200078ef862 */
[----:B------:R-:W-:Y:S01]  /*1570*/  IMAD.SHL.U32 R0, R25, 0x400, RZ ;  /* 0x0000040019007824 */ /* 0x000fe200078e00ff */
[----:B------:R-:W-:Y:S01]  /*1580*/  @P0 LEA R4, P1, R2, c[0x0][0x220], 0x1 ;  /* 0x0000880002040a11 */ /* 0x000fe200078208ff */
[----:B------:R-:W-:Y:S01]  /*1590*/  IMAD.SHL.U32 R152, R34, 0x2, RZ ;  /* 0x0000000222987824 */ /* 0x000fe200078e00ff */
[----:B------:R-:W-:Y:S01]  /*15a0*/  LOP3.LUT R3, R5, R31, RZ, 0x3c, !PT ;  /* 0x0000001f05037212 */ /* 0x000fe200078e3cff */
[----:B------:R-:W-:Y:S01]  /*15b0*/  IMAD.SHL.U32 R151, R24, 0x2, RZ ;  /* 0x0000000218977824 */ /* 0x000fe200078e00ff */
[----:B------:R-:W-:Y:S01]  /*15c0*/  @P0 LEA.HI.X R5, R2, c[0x0][0x224], R8, 0x1, P1 ;  /* 0x0000890002050a11 */ /* 0x000fe200008f0c08 */
[----:B------:R-:W-:Y:S01]  /*15d0*/  IMAD.SHL.U32 R150, R21, 0x2, RZ ;  /* 0x0000000215967824 */ /* 0x000fe200078e00ff */
[----:B------:R-:W-:-:S02]  /*15e0*/  LOP3.LUT R0, R0, 0xffffe000, RZ, 0xc0, !PT ;  /* 0xffffe00000007812 */ /* 0x000fc400078ec0ff */
[----:B------:R-:W-:Y:S01]  /*15f0*/  LOP3.LUT R9, R9, R30, RZ, 0x3c, !PT ;  /* 0x0000001e09097212 */ /* 0x000fe200078e3cff */
[----:B------:R2:W-:Y:S01]  /*1600*/  @P0 LDGSTS.E.BYPASS.LTC128B.128 [R75+0xb100], [R4.64], !P4 ;  /* 0x0b100000044b0fae */ /* 0x0005e2000e101d48 */
[----:B------:R-:W-:Y:S02]  /*1610*/  SEL R2, R17, RZ, !P5 ;  /* 0x000000ff11027207 */ /* 0x000fe40006800000 */
[-C--:B------:R-:W-:Y:S01]  /*1620*/  IADD3 R19, R19, R0.reuse, R27 ;  /* 0x0000000013137210 */ /* 0x080fe20007ffe01b */
[----:B------:R2:W-:Y:S01]  /*1630*/  @P0 LDGSTS.E.BYPASS.LTC128B.128 [R75+0xf100], [R4.64+0x80], !P6 ;  /* 0x0f100080044b0fae */ /* 0x0005e2000f101d48 */
[-C--:B------:R-:W-:Y:S02]  /*1640*/  IADD3 R13, R13, R0.reuse, R12 ;  /* 0x000000000d0d7210 */ /* 0x080fe40007ffe00c */
[-C--:B------:R-:W-:Y:S01]  /*1650*/  IADD3 R11, R9, R0.reuse, R11 ;  /* 0x00000000090b7210 */ /* 0x080fe20007ffe00b */
[----:B------:R-:W0:Y:S01]  /*1660*/  LDGDEPBAR ;  /* 0x00000000000079af */ /* 0x000e220000000000 */
[----:B------:R-:W-:Y:S01]  /*1670*/  IADD3 R10, R3, R0, R10 ;  /* 0x00000000030a7210 */ /* 0x000fe20007ffe00a */
[----:B------:R-:W-:Y:S01]  /*1680*/  IMAD R3, R2, c[0x0][0x1f0], RZ ;  /* 0x00007c0002037a24 */ /* 0x000fe200078e02ff */
[----:B------:R-:W-:Y:S01]  /*1690*/  SEL R0, R16, RZ, !P5 ;  /* 0x000000ff10007207 */ /* 0x000fe20006800000 */
[----:B------:R-:W-:Y:S01]  /*16a0*/  IMAD R2, R2, c[0x0][0x218], RZ ;  /* 0x0000860002027a24 */ /* 0x000fe200078e02ff */
[----:B------:R-:W-:Y:S01]  /*16b0*/  ISETP.NE.AND P0, PT, RZ, UR6, PT ;  /* 0x00000006ff007c0c */ /* 0x000fe2000bf05270 */
[----:B------:R-:W-:Y:S01]  /*16c0*/  IMAD.SHL.U32 R147, R13, 0x2, RZ ;  /* 0x000000020d937824 */ /* 0x000fe200078e00ff */
[----:B------:R-:W-:Y:S01]  /*16d0*/  SHF.L.U64.HI R170, R170, R176, c[0x0][0x23c] ;  /* 0x00008f00aaaa7619 */ /* 0x000fe200000102b0 */
[----:B------:R-:W-:Y:S01]  /*16e0*/  IMAD.WIDE.U32 R94, R0, c[0x0][0x1f0], R94 ;  /* 0x00007c00005e7a25 */ /* 0x000fe200078e005e */
[----:B------:R-:W-:-:S02]  /*16f0*/  P2R R163, PR, RZ, 0x1 ;  /* 0x00000001ffa37803 */ /* 0x000fc40000000000 */
[----:B------:R-:W-:Y:S01]  /*1700*/  IADD3 R162, P1, R35, R97, RZ ;  /* 0x0000006123a27210 */ /* 0x000fe20007f3e0ff */
[C---:B------:R-:W-:Y:S01]  /*1710*/  IMAD R96, R0.reuse, c[0x0][0x1f4], R3 ;  /* 0x00007d0000607a24 */ /* 0x040fe200078e0203 */
[----:B------:R-:W-:Y:S01]  /*1720*/  SHF.R.S32.HI R9, RZ, 0x1f, R167 ;  /* 0x0000001fff097819 */ /* 0x000fe200000114a7 */
[----:B------:R-:W-:Y:S01]  /*1730*/  IMAD R112, R0, c[0x0][0x21c], R2 ;  /* 0x0000870000707a24 */ /* 0x000fe200078e0202 */
[----:B------:R-:W-:Y:S01]  /*1740*/  ISETP.GE.AND P5, PT, R32, c[0x0][0x1d4], PT ;  /* 0x0000750020007a0c */ /* 0x000fe20003fa6270 */
[----:B------:R-:W-:Y:S01]  /*1750*/  IMAD.WIDE.U32 R100, R0, c[0x0][0x218], R6 ;  /* 0x0000860000647a25 */ /* 0x000fe200078e0006 */
[----:B------:R-:W-:Y:S02]  /*1760*/  SHF.R.S32.HI R0, RZ, 0x1f, R166 ;  /* 0x0000001fff007819 */ /* 0x000fe400000114a6 */
[----:B------:R-:W-:Y:S01]  /*1770*/  SHF.R.S32.HI R6, RZ, 0x1f, R169 ;  /* 0x0000001fff067819 */ /* 0x000fe200000114a9 */
[----:B------:R-:W-:Y:S01]  /*1780*/  IMAD.MOV.U32 R3, RZ, RZ, c[0x0][0x290] ;  /* 0x0000a400ff037624 */ /* 0x000fe200078e00ff */
[----:B------:R-:W-:Y:S01]  /*1790*/  SHF.R.S32.HI R7, RZ, 0x1f, R168 ;  /* 0x0000001fff077819 */ /* 0x000fe200000114a8 */
[C---:B------:R-:W-:Y:S01]  /*17a0*/  IMAD R2, R0.reuse, c[0x0][0x280], RZ ;  /* 0x0000a00000027a24 */ /* 0x040fe200078e02ff */
[----:B--2---:R-:W-:Y:S01]  /*17b0*/  MOV R4, c[0x0][0x280] ;  /* 0x0000a00000047a02 */ /* 0x004fe20000000f00 */
[----:B------:R-:W-:Y:S01]  /*17c0*/  IMAD R0, R0, c[0x0][0x290], RZ ;  /* 0x0000a40000007a24 */ /* 0x000fe200078e02ff */
[----:B------:R-:W-:Y:S01]  /*17d0*/  IADD3 R31, R28, 0x20, RZ ;  /* 0x000000201c1f7810 */ /* 0x000fe20007ffe0ff */
[----:B------:R-:W-:Y:S01]  /*17e0*/  IMAD.MOV.U32 R5, RZ, RZ, c[0x0][0x1e0] ;  /* 0x00007800ff057624 */ /* 0x000fe200078e00ff */
[C---:B------:R-:W-:Y:S01]  /*17f0*/  SHF.L.U64.HI R175, R4.reuse, R176, c[0x0][0x284] ;  /* 0x0000a10004af7619 */ /* 0x040fe200000102b0 */
[C---:B------:R-:W-:Y:S01]  /*1800*/  IMAD.SHL.U32 R204, R4.reuse, 0x40, RZ ;  /* 0x0000004004cc7824 */ /* 0x040fe200078e00ff */
[C---:B------:R-:W-:Y:S01]  /*1810*/  SHF.L.U64.HI R193, R4.reuse, R194, c[0x0][0x284] ;  /* 0x0000a10004c17619 */ /* 0x040fe200000102c2 */
[C---:B------:R-:W-:Y:S01]  /*1820*/  IMAD.SHL.U32 R207, R4.reuse, 0x20, RZ ;  /* 0x0000002004cf7824 */ /* 0x040fe200078e00ff */
[C---:B------:R-:W-:Y:S01]  /*1830*/  SHF.L.U64.HI R177, R4.reuse, R178, c[0x0][0x284] ;  /* 0x0000a10004b17619 */ /* 0x040fe200000102b2 */
[C---:B------:R-:W-:Y:S01]  /*1840*/  IMAD.WIDE.U32 R200, R4.reuse, 0x60, RZ ;  /* 0x0000006004c87825 */ /* 0x040fe200078e00ff */
[----:B------:R-:W-:-:S02]  /*1850*/  SHF.L.U32 R206, R4, 0x7, RZ ;  /* 0x0000000704ce7819 */ /* 0x000fc400000006ff */
[----:B------:R-:W-:Y:S01]  /*1860*/  SHF.L.U64.HI R195, R5, R176, c[0x0][0x1e4] ;  /* 0x0000790005c37619 */ /* 0x000fe200000102b0 */
[C---:B------:R-:W-:Y:S01]  /*1870*/  IMAD R4, R166.reuse, c[0x0][0x294], R0 ;  /* 0x0000a500a6047a24 */ /* 0x040fe200078e0200 */
[----:B------:R-:W-:Y:S01]  /*1880*/  IADD3 R0, P0, R97, 0x20, RZ ;  /* 0x0000002061007810 */ /* 0x000fe20007f1e0ff */
[C---:B------:R-:W-:Y:S01]  /*1890*/  IMAD.SHL.U32 R211, R5.reuse, 0x40, RZ ;  /* 0x0000004005d37824 */ /* 0x040fe200078e00ff */
[C---:B------:R-:W-:Y:S01]  /*18a0*/  SHF.L.U64.HI R192, R5.reuse, R194, c[0x0][0x1e4] ;  /* 0x0000790005c07619 */ /* 0x040fe200000102c2 */
[C---:B------:R-:W-:Y:S01]  /*18b0*/  IMAD.SHL.U32 R208, R5.reuse, 0x80, RZ ;  /* 0x0000008005d07824 */ /* 0x040fe200078e00ff */
[C---:B------:R-:W-:Y:S01]  /*18c0*/  SHF.L.U64.HI R190, R5.reuse, R178, c[0x0][0x1e4] ;  /* 0x0000790005be7619 */ /* 0x040fe200000102b2 */
[C---:B------:R-:W-:Y:S01]  /*18d0*/  IMAD.WIDE.U32 R172, R5.reuse, 0x60, RZ ;  /* 0x0000006005ac7825 */ /* 0x040fe200078e00ff */
[----:B------:R-:W-:Y:S02]  /*18e0*/  SHF.L.U32 R210, R5, 0x5, RZ ;  /* 0x0000000505d27819 */ /* 0x000fe400000006ff */
[C---:B------:R-:W-:Y:S01]  /*18f0*/  SHF.L.U64.HI R176, R3.reuse, R176, c[0x0][0x294] ;  /* 0x0000a50003b07619 */ /* 0x040fe200000102b0 */
[----:B------:R-:W-:Y:S01]  /*1900*/  IMAD R5, R166, c[0x0][0x284], R2 ;  /* 0x0000a100a6057a24 */ /* 0x000fe200078e0202 */
[----:B------:R-:W-:Y:S01]  /*1910*/  IADD3.X R2, RZ, R39, RZ, P0, !PT ;  /* 0x00000027ff027210 */ /* 0x000fe200007fe4ff */
[C---:B------:R-:W-:Y:S01]  /*1920*/  IMAD.SHL.U32 R205, R3.reuse, 0x40, RZ ;  /* 0x0000004003cd7824 */ /* 0x040fe200078e00ff */
[C---:B------:R-:W-:Y:S01]  /*1930*/  SHF.L.U64.HI R194, R3.reuse, R194, c[0x0][0x294] ;  /* 0x0000a50003c27619 */ /* 0x040fe200000102c2 */
[C---:B------:R-:W-:Y:S01]  /*1940*/  IMAD.SHL.U32 R202, R3.reuse, 0x80, RZ ;  /* 0x0000008003ca7824 */ /* 0x040fe200078e00ff */
[C---:B------:R-:W-:Y:S01]  /*1950*/  SHF.L.U64.HI R178, R3.reuse, R178, c[0x0][0x294] ;  /* 0x0000a50003b27619 */ /* 0x040fe200000102b2 */
[C---:B------:R-:W-:Y:S01]  /*1960*/  IMAD.SHL.U32 R203, R3.reuse, 0x20, RZ ;  /* 0x0000002003cb7824 */ /* 0x040fe200078e00ff */
[----:B------:R-:W-:Y:S01]  /*1970*/  IADD3 R143, P0, R32, R180, RZ ;  /* 0x000000b4208f7210 */ /* 0x000fe20007f1e0ff */
[----:B------:R-:W-:Y:S01]  /*1980*/  IMAD.WIDE.U32 R198, R3, 0x60, RZ ;  /* 0x0000006003c67825 */ /* 0x000fe200078e00ff */
[----:B------:R-:W-:-:S02]  /*1990*/  IADD3 R129, R201, UR5, RZ ;  /* 0x00000005c9817c10 */ /* 0x000fc4000fffe0ff */
[----:B------:R-:W-:Y:S01]  /*19a0*/  IADD3 R123, R5, R107, RZ ;  /* 0x0000006b057b7210 */ /* 0x000fe20007ffe0ff */
[----:B------:R-:W-:Y:S01]  /*19b0*/  IMAD R3, R39, c[0x0][0x1e0], RZ ;  /* 0x0000780027037a24 */ /* 0x000fe200078e02ff */
[----:B------:R-:W-:Y:S01]  /*19c0*/  IADD3 R130, R199, UR4, RZ ;  /* 0x00000004c7827c10 */ /* 0x000fe2000fffe0ff */
[----:B------:R-:W-:Y:S01]  /*19d0*/  IMAD R2, R2, c[0x0][0x1e0], RZ ;  /* 0x0000780002027a24 */ /* 0x000fe200078e02ff */
[----:B------:R-:W-:Y:S01]  /*19e0*/  SHF.R.S32.HI R121, RZ, 0x1f, R98 ;  /* 0x0000001fff797819 */ /* 0x000fe20000011462 */
[----:B------:R-:W-:Y:S01]  /*19f0*/  IMAD.WIDE.U32 R134, R0, c[0x0][0x1e0], RZ ;  /* 0x0000780000867a25 */ /* 0x000fe200078e00ff */
[----:B------:R-:W-:-:S03]  /*1a00*/  SHF.L.U32 R149, R19, 0x1, RZ ;  /* 0x0000000113957819 */ /* 0x000fc600000006ff */
[----:B------:R-:W-:Y:S02]  /*1a10*/  IMAD R3, R97, c[0x0][0x1e4], R3 ;  /* 0x0000790061037a24 */ /* 0x000fe400078e0203 */
[----:B------:R-:W-:Y:S02]  /*1a20*/  IMAD R8, R0, c[0x0][0x1e4], R2 ;  /* 0x0000790000087a24 */ /* 0x000fe400078e0202 */
[----:B------:R-:W-:Y:S01]  /*1a30*/  IMAD.X R161, R37, 0x1, R39, P1 ;  /* 0x0000000125a17824 */ /* 0x000fe200008e0627 */
[----:B------:R-:W-:Y:S01]  /*1a40*/  IADD3 R144, P1, R210, R134, RZ ;  /* 0x00000086d2907210 */ /* 0x000fe20007f3e0ff */
[----:B------:R-:W-:Y:S02]  /*1a50*/  IMAD.IADD R142, R181, 0x1, R3 ;  /* 0x00000001b58e7824 */ /* 0x000fe400078e0203 */
[----:B------:R-:W-:Y:S02]  /*1a60*/  IMAD.IADD R141, R135, 0x1, R8 ;  /* 0x00000001878d7824 */ /* 0x000fe400078e0208 */
[----:B------:R-:W-:Y:S01]  /*1a70*/  IMAD.IADD R96, R95, 0x1, R96 ;  /* 0x000000015f607824 */ /* 0x000fe200078e0260 */
[----:B------:R-:W-:Y:S01]  /*1a80*/  IADD3.X R139, R33, R142, RZ, P0, !PT ;  /* 0x0000008e218b7210 */ /* 0x000fe200007fe4ff */
[----:B------:R-:W-:Y:S01]  /*1a90*/  IMAD.X R140, R190, 0x1, R141, P1 ;  /* 0x00000001be8c7824 */ /* 0x000fe200008e068d */
[----:B------:R-:W-:Y:S01]  /*1aa0*/  IADD3 R160, P0, R210, R144, RZ ;  /* 0x00000090d2a07210 */ /* 0x000fe20007f1e0ff */
[----:B------:R-:W-:-:S02]  /*1ab0*/  IMAD R2, R6, c[0x0][0x1e0], RZ ;  /* 0x0000780006027a24 */ /* 0x000fc400078e02ff */
[----:B------:R-:W-:Y:S01]  /*1ac0*/  IMAD R0, R7, c[0x0][0x1e0], RZ ;  /* 0x0000780007007a24 */ /* 0x000fe200078e02ff */
[----:B------:R-:W-:Y:S01]  /*1ad0*/  IADD3.X R156, R190, R140, RZ, P0, !PT ;  /* 0x0000008cbe9c7210 */ /* 0x000fe200007fe4ff */
[----:B------:R-:W-:Y:S01]  /*1ae0*/  IMAD R6, R9, c[0x0][0x1e0], RZ ;  /* 0x0000780009067a24 */ /* 0x000fe200078e02ff */
[----:B------:R-:W-:Y:S01]  /*1af0*/  IADD3 R115, P0, R143, R94, RZ ;  /* 0x0000005e8f737210 */ /* 0x000fe20007f1e0ff */
[----:B------:R-:W-:Y:S02]  /*1b00*/  IMAD R7, R169, c[0x0][0x1e4], R2 ;  /* 0x00007900a9077a24 */ /* 0x000fe400078e0202 */
[----:B------:R-:W-:Y:S02]  /*1b10*/  IMAD R2, R168, c[0x0][0x1e4], R0 ;  /* 0x00007900a8027a24 */ /* 0x000fe400078e0200 */
[----:B------:R-:W-:Y:S01]  /*1b20*/  IMAD.X R114, R139, 0x1, R96, P0 ;  /* 0x000000018b727824 */ /* 0x000fe200000e0660 */
[----:B------:R-:W-:Y:S01]  /*1b30*/  IADD3 R125, P0, R94, 0x40, RZ ;  /* 0x000000405e7d7810 */ /* 0x000fe20007f1e0ff */
[----:B------:R-:W-:-:S02]  /*1b40*/  IMAD R0, R167, c[0x0][0x1e4], R6 ;  /* 0x00007900a7007a24 */ /* 0x000fc400078e0206 */
[----:B------:R-:W-:Y:S02]  /*1b50*/  IMAD.IADD R191, R173, 0x1, R191 ;  /* 0x00000001adbf7824 */ /* 0x000fe400078e02bf */
[----:B------:R-:W-:Y:S01]  /*1b60*/  IMAD.X R117, RZ, RZ, R96, P0 ;  /* 0x000000ffff757224 */ /* 0x000fe200000e0660 */
[----:B------:R-:W-:Y:S01]  /*1b70*/  IADD3 R119, P0, R115, 0x40, RZ ;  /* 0x0000004073777810 */ /* 0x000fe20007f1e0ff */
[----:B------:R-:W-:Y:S02]  /*1b80*/  IMAD.IADD R159, R189, 0x1, R7 ;  /* 0x00000001bd9f7824 */ /* 0x000fe400078e0207 */
[----:B------:R-:W-:Y:S01]  /*1b90*/  IMAD.IADD R157, R187, 0x1, R2 ;  /* 0x00000001bb9d7824 */ /* 0x000fe200078e0202 */
[----:B------:R-:W-:Y:S01]  /*1ba0*/  IADD3.X R118, RZ, R114, RZ, P0, !PT ;  /* 0x00000072ff767210 */ /* 0x000fe200007fe4ff */
[----:B------:R-:W-:Y:S02]  /*1bb0*/  IMAD.IADD R155, R185, 0x1, R0 ;  /* 0x00000001b99b7824 */ /* 0x000fe400078e0200 */
[----:B------:R-:W-:-:S02]  /*1bc0*/  IMAD.IADD R126, R111, 0x1, R5 ;  /* 0x000000016f7e7824 */ /* 0x000fc400078e0205 */
[----:B------:R-:W-:Y:S02]  /*1bd0*/  IMAD.IADD R124, R109, 0x1, R4 ;  /* 0x000000016d7c7824 */ /* 0x000fe400078e0204 */
[----:B------:R-:W-:Y:S02]  /*1be0*/  IMAD.IADD R120, R4, 0x1, R105 ;  /* 0x0000000104787824 */ /* 0x000fe400078e0269 */
[----:B------:R-:W-:Y:S02]  /*1bf0*/  IMAD.IADD R112, R101, 0x1, R112 ;  /* 0x0000000165707824 */ /* 0x000fe400078e0270 */
[----:B------:R-:W-:Y:S02]  /*1c00*/  IMAD.SHL.U32 R146, R11, 0x2, RZ ;  /* 0x000000020b927824 */ /* 0x000fe400078e00ff */
[----:B------:R-:W-:Y:S01]  /*1c10*/  IMAD.SHL.U32 R145, R10, 0x2, RZ ;  /* 0x000000020a917824 */ /* 0x000fe200078e00ff */
[----:B-1----:R-:W-:Y:S06]  /*1c20*/  BAR.SYNC.DEFER_BLOCKING 0x0 ;  /* 0x0000000000007b1d */ /* 0x002fec0000010000 */
.L_x_102:
[-C--:B------:R-:W-:Y:S01]  /*1c30*/  IMAD R0, R192, R92.reuse, RZ ;  /* 0x0000005cc0007224 */ /* 0x080fe200078e02ff */
[----:B------:R-:W-:Y:S04]  /*1c40*/  DEPBAR.LE SB0, 0x0 ;  /* 0x000080000000791a */ /* 0x000fe80000000000 */
[----:B------:R-:W-:Y:S01]  /*1c50*/  BAR.SYNC.DEFER_BLOCKING 0x0 ;  /* 0x0000000000007b1d */ /* 0x000fe20000010000 */
[----:B------:R-:W-:Y:S01]  /*1c60*/  ISETP.GE.AND P0, PT, R213, 0x1, PT ;  /* 0x00000001d500780c */ /* 0x000fe20003f06270 */
[----:B------:R-:W-:Y:S01]  /*1c70*/  IMAD.WIDE.U32 R86, R208, R92, RZ ;  /* 0x0000005cd0567225 */ /* 0x000fe200078e00ff */
[----:B------:R-:W-:Y:S05]  /*1c80*/  SHF.R.S32.HI R99, RZ, 0x1f, R92 ;  /* 0x0000001fff637819 */ /* 0x000fea000001145c */
[----:B------:R-:W-:Y:S05]  /*1c90*/  IMAD R0, R99, R208, R0 ;  /* 0x000000d063007224 */ /* 0x000fea00078e0200 */
[----:B------:R-:W-:Y:S01]  /*1ca0*/  IADD3 R90, R87, R0, RZ ;  /* 0x00000000575a7210 */ /* 0x000fe20007ffe0ff */
[----:B------:R-:W-:Y:S01]  /*1cb0*/  BSSY B2, `(.L_x_56) ;  /* 0x0000524000027945 */ /* 0x000fe20003800000 */
[----:B--2---:R-:W-:-:S05]  /*1cc0*/  @!P0 BRA `(.L_x_57) ;  /* 0x00004d4000008947 */ /* 0x004fca0003800000 */
[-C--:B------:R-:W-:Y:S01]  /*1cd0*/  IMAD R2, R193, R92.reuse, RZ ;  /* 0x0000005cc1027224 */ /* 0x080fe200078e02ff */
[----:B------:R-:W-:Y:S01]  /*1ce0*/  ISETP.NE.AND P0, PT, R163, RZ, PT ;  /* 0x000000ffa300720c */ /* 0x000fe20003f05270 */
[-C--:B------:R-:W-:Y:S02]  /*1cf0*/  IMAD R0, R194, R92.reuse, RZ ;  /* 0x0000005cc2007224 */ /* 0x080fe400078e02ff */
[----:B------:R-:W-:Y:S02]  /*1d00*/  IMAD R3, R92, -0x80, R127 ;  /* 0xffffff805c037824 */ /* 0x000fe400078e027f */
[-C--:B------:R-:W-:Y:S03]  /*1d10*/  IMAD.WIDE.U32 R36, R206, R92.reuse, RZ ;  /* 0x0000005cce247225 */ /* 0x080fe600078e00ff */
[----:B------:R-:W-:Y:S01]  /*1d20*/  IMNMX R76, R3, 0x80, PT ;  /* 0x00000080034c7817 */ /* 0x000fe20003800200 */
[----:B------:R-:W-:Y:S04]  /*1d30*/  IMAD.WIDE.U32 R72, R202, R92, RZ ;  /* 0x0000005cca487225 */ /* 0x000fe800078e00ff */
[C---:B------:R-:W-:Y:S02]  /*1d40*/  IMAD R2, R99.reuse, R206, R2 ;  /* 0x000000ce63027224 */ /* 0x040fe400078e0202 */
[----:B------:R-:W-:Y:S03]  /*1d50*/  IMAD R0, R99, R202, R0 ;  /* 0x000000ca63007224 */ /* 0x000fe600078e0200 */
[----:B------:R-:W-:Y:S02]  /*1d60*/  IADD3 R41, R37, R2, RZ ;  /* 0x0000000225297210 */ /* 0x000fe40007ffe0ff */
[----:B------:R-:W-:Y:S01]  /*1d70*/  IADD3 R43, R73, R0, RZ ;  /* 0x00000000492b7210 */ /* 0x000fe20007ffe0ff */
[----:B------:R-:W-:-:S05]  /*1d80*/  @!P0 BRA `(.L_x_58) ;  /* 0x000028b000008947 */ /* 0x000fca0003800000 */
[----:B------:R-:W-:Y:S01]  /*1d90*/  ISETP.GE.AND P2, PT, R97, R76, PT ;  /* 0x0000004c6100720c */ /* 0x000fe20003f46270 */
[----:B------:R-:W-:Y:S01]  /*1da0*/  BSSY B0, `(.L_x_59) ;  /* 0x000001b000007945 */ /* 0x000fe20003800000 */
[----:B------:R-:W-:Y:S01]  /*1db0*/  CS2R R48, SRZ ;  /* 0x0000000000307805 */ /* 0x000fe2000001ff00 */
[----:B------:R-:W-:Y:S01]  /*1dc0*/  CS2R R44, SRZ ;  /* 0x00000000002c7805 */ /* 0x000fe2000001ff00 */
[----:B------:R-:W-:Y:S01]  /*1dd0*/  CS2R R38, SRZ ;  /* 0x0000000000267805 */ /* 0x000fe2000001ff00 */
[----:B------:R-:W-:Y:S01]  /*1de0*/  CS2R R12, SRZ ;  /* 0x00000000000c7805 */ /* 0x000fe2000001ff00 */
[----:B------:R-:W-:Y:S07]  /*1df0*/  CS2R R2, SRZ ;  /* 0x0000000000027805 */ /* 0x000fee000001ff00 */
[----:B------:R-:W-:-:S05]  /*1e00*/  @P2 BRA `(.L_x_60) ;  /* 0x0000014000002947 */ /* 0x000fca0003800000 */
[----:B------:R-:W-:Y:S01]  /*1e10*/  IADD3 R0, P0, R110, R36, RZ ;  /* 0x000000246e007210 */ /* 0x000fe20007f1e0ff */
[----:B------:R-:W-:Y:S01]  /*1e20*/  CS2R R38, SRZ ;  /* 0x0000000000267805 */ /* 0x000fe2000001ff00 */
[----:B------:R-:W-:Y:S01]  /*1e30*/  CS2R R44, SRZ ;  /* 0x00000000002c7805 */ /* 0x000fe2000001ff00 */
[----:B------:R-:W-:Y:S02]  /*1e40*/  CS2R R12, SRZ ;  /* 0x00000000000c7805 */ /* 0x000fe4000001ff00 */
[----:B------:R-:W-:Y:S01]  /*1e50*/  IMAD.X R3, R41, 0x1, R126, P0 ;  /* 0x0000000129037824 */ /* 0x000fe200000e067e */
[----:B------:R-:W-:Y:S05]  /*1e60*/  IADD3 R2, P0, R108, R72, RZ ;  /* 0x000000486c027210 */ /* 0x000fea0007f1e0ff */
[----:B------:R-:W-:Y:S01]  /*1e70*/  IMAD.X R5, R43, 0x1, R124, P0 ;  /* 0x000000012b057824 */ /* 0x000fe200000e067c */
[C---:B------:R-:W-:Y:S04]  /*1e80*/  LEA R6, P0, R0.reuse, c[0x0][0x270], 0x1 ;  /* 0x00009c0000067a11 */ /* 0x040fe800078008ff */
[----:B------:R-:W-:Y:S02]  /*1e90*/  LEA.HI.X R7, R0, c[0x0][0x274], R3, 0x1, P0 ;  /* 0x00009d0000077a11 */ /* 0x000fe400000f0c03 */
[C---:B------:R-:W-:Y:S04]  /*1ea0*/  LEA R4, P0, R2.reuse, c[0x0][0x288], 0x1 ;  /* 0x0000a20002047a11 */ /* 0x040fe800078008ff */
[----:B------:R-:W-:Y:S02]  /*1eb0*/  LEA.HI.X R5, R2, c[0x0][0x28c], R5, 0x1, P0 ;  /* 0x0000a30002057a11 */ /* 0x000fe400000f0c05 */
[----:B------:R-:W-:Y:S01]  /*1ec0*/  ISETP.GE.AND P0, PT, R28, c[0x0][0x27c], PT ;  /* 0x00009f001c007a0c */ /* 0x000fe20003f06270 */
[----:B------:R-:W-:Y:S11]  /*1ed0*/  CS2R R2, SRZ ;  /* 0x0000000000027805 */ /* 0x000ff6000001ff00 */
[----:B------:R-:W-:Y:S01]  /*1ee0*/  @!UPT UIADD3 URZ, URZ, URZ, URZ ;  /* 0x0000003f3f3ff290 */ /* 0x000fe2000fffe03f */
[----:B------:R1:W5:Y:S04]  /*1ef0*/  @!P0 LDG.E.64 R38, [R6.64] ;  /* 0x0000000806268981 */ /* 0x000368000c1e1b00 */
[----:B------:R1:W5:Y:S01]  /*1f00*/  @!P0 LDG.E.64 R2, [R4.64] ;  /* 0x0000000804028981 */ /* 0x000362000c1e1b00 */
[----:B------:R-:W-:Y:S11]  /*1f10*/  ISETP.GE.AND P0, PT, R31, c[0x0][0x27c], PT ;  /* 0x00009f001f007a0c */ /* 0x000ff60003f06270 */
[----:B------:R-:W-:Y:S02]  /*1f20*/  @!UPT UIADD3 URZ, URZ, URZ, URZ ;  /* 0x0000003f3f3ff290 */ /* 0x000fe4000fffe03f */
[----:B------:R1:W5:Y:S04]  /*1f30*/  @!P0 LDG.E.64 R44, [R6.64+0x40] ;  /* 0x00004008062c8981 */ /* 0x000368000c1e1b00 */
[----:B------:R1:W5:Y:S02]  /*1f40*/  @!P0 LDG.E.64 R12, [R4.64+0x40] ;  /* 0x00004008040c8981 */ /* 0x000364000c1e1b00 */
.L_x_60:
[----:B------:R-:W-:Y:S05]  /*1f50*/  BSYNC B0 ;  /* 0x0000000000007941 */ /* 0x000fea0003800000 */
.L_x_59:
[----:B------:R-:W-:Y:S01]  /*1f60*/  ISETP.GE.AND P3, PT, R169, R76, PT ;  /* 0x0000004ca900720c */ /* 0x000fe20003f66270 */
[----:B-----5:R-:W-:Y:S01]  /*1f70*/  IMAD.MOV.U32 R0, RZ, RZ, R44 ;  /* 0x000000ffff007224 */ /* 0x020fe200078e002c */
[----:B------:R-:W-:Y:S01]  /*1f80*/  BSSY B0, `(.L_x_61) ;  /* 0x0000026000007945 */ /* 0x000fe20003800000 */
[----:B-1----:R-:W-:Y:S01]  /*1f90*/  IMAD.MOV.U32 R6, RZ, RZ, R45 ;  /* 0x000000ffff067224 */ /* 0x002fe200078e002d */
[----:B------:R-:W-:Y:S01]  /*1fa0*/  CS2R R46, SRZ ;  /* 0x00000000002e7805 */ /* 0x000fe2000001ff00 */
[----:B------:R-:W-:Y:S01]  /*1fb0*/  IMAD.MOV.U32 R5, RZ, RZ, R38 ;  /* 0x000000ffff057224 */ /* 0x000fe200078e0026 */
[----:B------:R-:W-:Y:S01]  /*1fc0*/  CS2R R16, SRZ ;  /* 0x0000000000107805 */ /* 0x000fe2000001ff00 */
[----:B------:R-:W-:Y:S01]  /*1fd0*/  IMAD.MOV.U32 R4, RZ, RZ, R39 ;  /* 0x000000ffff047224 */ /* 0x000fe200078e0027 */
[----:B------:R-:W-:Y:S01]  /*1fe0*/  PRMT R58, R0, 0x5410, R6 ;  /* 0x00005410003a7816 */ /* 0x000fe20000000006 */
[----:B------:R-:W-:Y:S01]  /*1ff0*/  CS2R R14, SRZ ;  /* 0x00000000000e7805 */ /* 0x000fe2000001ff00 */
[----:B------:R-:W-:Y:S02]  /*2000*/  MOV R0, R12 ;  /* 0x0000000c00007202 */ /* 0x000fe40000000f00 */
[----:B------:R-:W-:Y:S01]  /*2010*/  PRMT R40, R5, 0x7610, R40 ;  /* 0x0000761005287816 */ /* 0x000fe20000000028 */
[----:B------:R-:W-:Y:S01]  /*2020*/  IMAD.MOV.U32 R5, RZ, RZ, R13 ;  /* 0x000000ffff057224 */ /* 0x000fe200078e000d */
[----:B------:R-:W-:Y:S01]  /*2030*/  PRMT R42, R4, 0x7610, R42 ;  /* 0x00007610042a7816 */ /* 0x000fe2000000002a */
[----:B------:R-:W-:Y:S01]  /*2040*/  IMAD.MOV.U32 R4, RZ, RZ, R2 ;  /* 0x000000ffff047224 */ /* 0x000fe200078e0002 */
[----:B------:R-:W-:Y:S02]  /*2050*/  PRMT R26, R0, 0x7610, R26 ;  /* 0x00007610001a7816 */ /* 0x000fe4000000001a */
[----:B------:R-:W-:Y:S02]  /*2060*/  MOV R0, R3 ;  /* 0x0000000300007202 */ /* 0x000fe40000000f00 */
[----:B------:R-:W-:Y:S02]  /*2070*/  PRMT R26, R26, 0x5410, R5 ;  /* 0x000054101a1a7816 */ /* 0x000fe40000000005 */
[----:B------:R-:W-:Y:S01]  /*2080*/  PRMT R7, R4, 0x5410, R0 ;  /* 0x0000541004077816 */ /* 0x000fe20000000000 */
[----:B------:R-:W-:-:S05]  /*2090*/  @P3 BRA `(.L_x_62) ;  /* 0x0000014000003947 */ /* 0x000fca0003800000 */
[----:B------:R-:W-:Y:S01]  /*20a0*/  IADD3 R0, P1, P0, R110, R36, R207 ;  /* 0x000000246e007210 */ /* 0x000fe2000783e0cf */
[----:B------:R-:W-:Y:S01]  /*20b0*/  CS2R R46, SRZ ;  /* 0x00000000002e7805 */ /* 0x000fe2000001ff00 */
[----:B------:R-:W-:Y:S01]  /*20c0*/  CS2R R14, SRZ ;  /* 0x00000000000e7805 */ /* 0x000fe2000001ff00 */
[----:B------:R-:W-:Y:S01]  /*20d0*/  CS2R R48, SRZ ;  /* 0x0000000000307805 */ /* 0x000fe2000001ff00 */
[----:B------:R-:W-:Y:S01]  /*20e0*/  IADD3.X R4, R126, R41, R177, P1, P0 ;  /* 0x000000297e047210 */ /* 0x000fe20000fe04b1 */
[----:B------:R-:W-:Y:S01]  /*20f0*/  CS2R R16, SRZ ;  /* 0x0000000000107805 */ /* 0x000fe2000001ff00 */
[----:B------:R-:W-:Y:S04]  /*2100*/  IADD3 R5, P1, P0, R108, R72, R203 ;  /* 0x000000486c057210 */ /* 0x000fe8000783e0cb */
[----:B------:R-:W-:Y:S02]  /*2110*/  IADD3.X R6, R124, R43, R178, P1, P0 ;  /* 0x0000002b7c067210 */ /* 0x000fe40000fe04b2 */
[C---:B------:R-:W-:Y:S04]  /*2120*/  LEA R8, P0, R0.reuse, c[0x0][0x270], 0x1 ;  /* 0x00009c0000087a11 */ /* 0x040fe800078008ff */
[----:B------:R-:W-:Y:S02]  /*2130*/  LEA.HI.X R9, R0, c[0x0][0x274], R4, 0x1, P0 ;  /* 0x00009d0000097a11 */ /* 0x000fe400000f0c04 */
[C---:B------:R-:W-:Y:S04]  /*2140*/  LEA R4, P0, R5.reuse, c[0x0][0x288], 0x1 ;  /* 0x0000a20005047a11 */ /* 0x040fe800078008ff */
[----:B------:R-:W-:Y:S02]  /*2150*/  LEA.HI.X R5, R5, c[0x0][0x28c], R6, 0x1, P0 ;  /* 0x0000a30005057a11 */ /* 0x000fe400000f0c06 */
[----:B------:R-:W-:Y:S11]  /*2160*/  ISETP.GE.AND P0, PT, R28, c[0x0][0x27c], PT ;  /* 0x00009f001c007a0c */ /* 0x000ff60003f06270 */
[----:B------:R-:W-:Y:S02]  /*2170*/  @!UPT UIADD3 URZ, URZ, URZ, URZ ;  /* 0x0000003f3f3ff290 */ /* 0x000fe4000fffe03f */
[----:B------:R1:W5:Y:S04]  /*2180*/  @!P0 LDG.E.64 R46, [R8.64] ;  /* 0x00000008082e8981 */ /* 0x000368000c1e1b00 */
[----:B------:R1:W5:Y:S01]  /*2190*/  @!P0 LDG.E.64 R14, [R4.64] ;  /* 0x00000008040e8981 */ /* 0x000362000c1e1b00 */
[----:B------:R-:W-:Y:S11]  /*21a0*/  ISETP.GE.AND P0, PT, R31, c[0x0][0x27c], PT ;  /* 0x00009f001f007a0c */ /* 0x000ff60003f06270 */
[----:B------:R-:W-:Y:S02]  /*21b0*/  @!UPT UIADD3 URZ, URZ, URZ, URZ ;  /* 0x0000003f3f3ff290 */ /* 0x000fe4000fffe03f */
[----:B------:R1:W5:Y:S04]  /*21c0*/  @!P0 LDG.E.64 R48, [R8.64+0x40] ;  /* 0x0000400808308981 */ /* 0x000368000c1e1b00 */
[----:B------:R1:W5:Y:S02]  /*21d0*/  @!P0 LDG.E.64 R16, [R4.64+0x40] ;  /* 0x0000400804108981 */ /* 0x000364000c1e1b00 */
.L_x_62:
[----:B------:R-:W-:Y:S05]  /*21e0*/  BSYNC B0 ;  /* 0x0000000000007941 */ /* 0x000fea0003800000 */
.L_x_61:
[----:B------:R-:W-:Y:S01]  /*21f0*/  ISETP.GE.AND P6, PT, R168, R76, PT ;  /* 0x0000004ca800720c */ /* 0x000fe20003fc6270 */
[----:B-----5:R-:W-:Y:S01]  /*2200*/  IMAD.MOV.U32 R6, RZ, RZ, R48 ;  /* 0x000000ffff067224 */ /* 0x020fe200078e0030 */
[----:B-1----:R-:W-:Y:S01]  /*2210*/  MOV R4, R46 ;  /* 0x0000002e00047202 */ /* 0x002fe20000000f00 */
[----:B------:R-:W-:Y:S01]  /*2220*/  IMAD.MOV.U32 R5, RZ, RZ, R49 ;  /* 0x000000ffff057224 */ /* 0x000fe200078e0031 */
[----:B------:R-:W-:Y:S01]  /*2230*/  BSSY B0, `(.L_x_63) ;  /* 0x0000024000007945 */ /* 0x000fe20003800000 */
[----:B------:R-:W-:Y:S01]  /*2240*/  IMAD.MOV.U32 R0, RZ, RZ, R47 ;  /* 0x000000ffff007224 */ /* 0x000fe200078e002f */
[----:B------:R-:W-:Y:S01]  /*2250*/  CS2R R56, SRZ ;  /* 0x0000000000387805 */ /* 0x000fe2000001ff00 */
[----:B------:R-:W-:Y:S01]  /*2260*/  CS2R R52, SRZ ;  /* 0x0000000000347805 */ /* 0x000fe2000001ff00 */
[----:B------:R-:W-:Y:S01]  /*2270*/  PRMT R60, R6, 0x5410, R5 ;  /* 0x00005410063c7816 */ /* 0x000fe20000000005 */
[----:B------:R-:W-:Y:S01]  /*2280*/  IMAD.MOV.U32 R6, RZ, RZ, R16 ;  /* 0x000000ffff067224 */ /* 0x000fe200078e0010 */
[----:B------:R-:W-:Y:S01]  /*2290*/  PRMT R59, R4, 0x5410, R0 ;  /* 0x00005410043b7816 */ /* 0x000fe20000000000 */
[----:B------:R-:W-:Y:S01]  /*22a0*/  IMAD.MOV.U32 R4, RZ, RZ, R14 ;  /* 0x000000ffff047224 */ /* 0x000fe200078e000e */
[----:B------:R-:W-:Y:S01]  /*22b0*/  MOV R5, R17 ;  /* 0x0000001100057202 */ /* 0x000fe20000000f00 */
[----:B------:R-:W-:Y:S01]  /*22c0*/  CS2R R50, SRZ ;  /* 0x0000000000327805 */ /* 0x000fe2000001ff00 */
[----:B------:R-:W-:Y:S01]  /*22d0*/  MOV R0, R15 ;  /* 0x0000000f00007202 */ /* 0x000fe20000000f00 */
[----:B------:R-:W-:Y:S01]  /*22e0*/  CS2R R20, SRZ ;  /* 0x0000000000147805 */ /* 0x000fe2000001ff00 */
[----:B------:R-:W-:Y:S01]  /*22f0*/  PRMT R30, R6, 0x5410, R5 ;  /* 0x00005410061e7816 */ /* 0x000fe20000000005 */
[----:B------:R-:W-:Y:S01]  /*2300*/  CS2R R18, SRZ ;  /* 0x0000000000127805 */ /* 0x000fe2000001ff00 */
        /* <DEDUP_REMOVED lines=22> */
.L_x_64:
[----:B------:R-:W-:Y:S05]  /*2470*/  BSYNC B0 ;  /* 0x0000000000007941 */ /* 0x000fea0003800000 */
.L_x_63:
        /* <DEDUP_REMOVED lines=38> */
.L_x_66:
[----:B------:R-:W-:Y:S05]  /*26e0*/  BSYNC B0 ;  /* 0x0000000000007941 */ /* 0x000fea0003800000 */
.L_x_65:
[----:B-1---5:R-:W-:Y:S01]  /*26f0*/  MOV R4, R54 ;  /* 0x0000003600047202 */ /* 0x022fe20000000f00 */
[----:B------:R-:W-:Y:S01]  /*2700*/  IMAD.MOV.U32 R6, RZ, RZ, R56 ;  /* 0x000000ffff067224 */ /* 0x000fe200078e0038 */
[----:B------:R-:W-:Y:S01]  /*2710*/  BSSY B1, `(.L_x_67) ;  /* 0x0000084000017945 */ /* 0x000fe20003800000 */
[----:B------:R-:W-:Y:S02]  /*2720*/  IMAD.MOV.U32 R5, RZ, RZ, R57 ;  /* 0x000000ffff057224 */ /* 0x000fe400078e0039 */
[----:B------:R-:W-:Y:S03]  /*2730*/  IMAD.MOV.U32 R0, RZ, RZ, R55 ;  /* 0x000000ffff007224 */ /* 0x000fe600078e0037 */
[----:B------:R-:W-:Y:S01]  /*2740*/  PRMT R64, R6, 0x5410, R5 ;  /* 0x0000541006407816 */ /* 0x000fe20000000005 */
[----:B------:R-:W-:Y:S01]  /*2750*/  IMAD.MOV.U32 R6, RZ, RZ, R24 ;  /* 0x000000ffff067224 */ /* 0x000fe200078e0018 */
[----:B------:R-:W-:Y:S01]  /*2760*/  PRMT R63, R4, 0x5410, R0 ;  /* 0x00005410043f7816 */ /* 0x000fe20000000000 */
[----:B------:R-:W-:Y:S01]  /*2770*/  IMAD.MOV.U32 R4, RZ, RZ, R22 ;  /* 0x000000ffff047224 */ /* 0x000fe200078e0016 */
[----:B------:R-:W-:Y:S02]  /*2780*/  MOV R5, R25 ;  /* 0x0000001900057202 */ /* 0x000fe40000000f00 */
[----:B------:R-:W-:Y:S02]  /*2790*/  MOV R0, R23 ;  /* 0x0000001700007202 */ /* 0x000fe40000000f00 */
[----:B------:R-:W-:Y:S02]  /*27a0*/  PRMT R37, R6, 0x5410, R5 ;  /* 0x0000541006257816 */ /* 0x000fe40000000005 */
[----:B------:R-:W-:Y:S01]  /*27b0*/  PRMT R36, R4, 0x5410, R0 ;  /* 0x0000541004247816 */ /* 0x000fe20000000000 */
[----:B------:R-:W-:-:S05]  /*27c0*/  @P2 BRA `(.L_x_68) ;  /* 0x0000078000002947 */ /* 0x000fca0003800000 */
[----:B------:R-:W-:Y:S01]  /*27d0*/  IADD3 R65, P0, R143, R86, RZ ;  /* 0x000000568f417210 */ /* 0x000fe20007f1e0ff */
[----:B------:R-:W-:Y:S03]  /*27e0*/  BSSY B0, `(.L_x_69) ;  /* 0x000003b000007945 */ /* 0x000fe60003800000 */
[----:B------:R-:W-:Y:S01]  /*27f0*/  IADD3.X R68, R90, R139, RZ, P0, !PT ;  /* 0x0000008b5a447210 */ /* 0x000fe200007fe4ff */
[----:B------:R-:W-:-:S05]  /*2800*/  @P5 BRA `(.L_x_70) ;  /* 0x0000038000005947 */ /* 0x000fca0003800000 */
[----:B------:R-:W-:Y:S01]  /*2810*/  IADD3 R0, P0, R65, R94, RZ ;  /* 0x0000005e41007210 */ /* 0x000fe20007f1e0ff */
[----:B------:R-:W1:Y:S03]  /*2820*/  LDS.128 R8, [R75+0x8100] ;  /* 0x008100004b087984 */ /* 0x000e660000000c00 */
[----:B------:R-:W-:Y:S02]  /*2830*/  IADD3.X R4, R68, R96, RZ, P0, !PT ;  /* 0x0000006044047210 */ /* 0x000fe400007fe4ff */
[C---:B------:R-:W-:Y:S04]  /*2840*/  LEA R66, P0, R0.reuse, c[0x0][0x1c8], 0x1 ;  /* 0x0000720000427a11 */ /* 0x040fe800078008ff */
[----:B------:R-:W-:Y:S02]  /*2850*/  LEA.HI.X R67, R0, c[0x0][0x1cc], R4, 0x1, P0 ;  /* 0x0000730000437a11 */ /* 0x000fe400000f0c04 */
[----:B------:R-:W-:Y:S11]  /*2860*/  ISETP.GE.AND P0, PT, R28, c[0x0][0x27c], PT ;  /* 0x00009f001c007a0c */ /* 0x000ff60003f06270 */
[----:B------:R-:W-:Y:S02]  /*2870*/  @!UPT UIADD3 URZ, URZ, URZ, URZ ;  /* 0x0000003f3f3ff290 */ /* 0x000fe4000fffe03f */
[--C-:B------:R-:W-:Y:S01]  /*2880*/  @!P0 SHF.R.U64 R5, R2, 0x10, R3.reuse ;  /* 0x0000001002058819 */ /* 0x100fe20000001203 */
[----:B------:R-:W-:Y:S01]  /*2890*/  @!P0 HADD2.F32 R0, -RZ, R7.H0_H0 ;  /* 0x20000007ff008230 */ /* 0x000fe20000004100 */
[----:B------:R-:W-:Y:S02]  /*28a0*/  @!P0 SHF.R.U32.HI R6, RZ, 0x10, R3 ;  /* 0x00000010ff068819 */ /* 0x000fe40000011603 */
[--C-:B------:R-:W-:Y:S02]  /*28b0*/  @!P0 SHF.R.U64 R41, R38, 0x10, R39.reuse ;  /* 0x0000001026298819 */ /* 0x100fe40000001227 */
[----:B------:R-:W-:Y:S01]  /*28c0*/  @!P0 SHF.R.U32.HI R43, RZ, 0x10, R39 ;  /* 0x00000010ff2b8819 */ /* 0x000fe20000011627 */
[----:B------:R-:W-:Y:S02]  /*28d0*/  @!P0 HADD2.F32 R39, -RZ, R40.H0_H0 ;  /* 0x20000028ff278230 */ /* 0x000fe40000004100 */
[----:B------:R-:W-:Y:S02]  /*28e0*/  @!P0 HADD2.F32 R41, -RZ, R41.H0_H0 ;  /* 0x20000029ff298230 */ /* 0x000fe40000004100 */
[----:B------:R-:W-:Y:S01]  /*28f0*/  @!P0 HADD2.F32 R43, -RZ, R43.H0_H0 ;  /* 0x2000002bff2b8230 */ /* 0x000fe20000004100 */
[----:B-1----:R-:W-:Y:S02]  /*2900*/  @!P0 MOV R4, R8 ;  /* 0x0000000800048202 */ /* 0x002fe40000000f00 */
[----:B------:R-:W-:Y:S03]  /*2910*/  @!P0 MOV R3, R9 ;  /* 0x0000000900038202 */ /* 0x000fe60000000f00 */
[--C-:B------:R-:W-:Y:S02]  /*2920*/  @!P0 HADD2.F32 R38, -RZ, R4.reuse.H1_H1 ;  /* 0x30000004ff268230 */ /* 0x100fe40000004100 */
[----:B------:R-:W-:Y:S02]  /*2930*/  @!P0 HADD2.F32 R2, -RZ, R4.H0_H0 ;  /* 0x20000004ff028230 */ /* 0x000fe40000004100 */
[----:B------:R-:W-:Y:S01]  /*2940*/  @!P0 HADD2.F32 R4, -RZ, R5.H0_H0 ;  /* 0x20000005ff048230 */ /* 0x000fe20000004100 */
[-C--:B------:R-:W-:Y:S01]  /*2950*/  @!P0 FMUL.FTZ R69, R38, R0.reuse ;  /* 0x0000000026458220 */ /* 0x080fe20000410000 */
[--C-:B------:R-:W-:Y:S01]  /*2960*/  @!P0 HADD2.F32 R40, -RZ, R3.reuse.H1_H1 ;  /* 0x30000003ff288230 */ /* 0x100fe20000004100 */
[----:B------:R-:W-:Y:S01]  /*2970*/  @!P0 IMAD.MOV.U32 R5, RZ, RZ, R10 ;  /* 0x000000ffff058224 */ /* 0x000fe200078e000a */
[----:B------:R-:W-:Y:S01]  /*2980*/  @!P0 HADD2.F32 R3, -RZ, R3.H0_H0 ;  /* 0x20000003ff038230 */ /* 0x000fe20000004100 */
[C---:B------:R-:W-:Y:S02]  /*2990*/  @!P0 FMUL.FTZ R0, R2.reuse, R0 ;  /* 0x0000000002008220 */ /* 0x040fe40000410000 */
[----:B------:R-:W-:Y:S02]  /*29a0*/  @!P0 FFMA.FTZ R71, R2, R39, -R69 ;  /* 0x0000002702478223 */ /* 0x000fe40000010845 */
[-C--:B------:R-:W-:Y:S02]  /*29b0*/  @!P0 FMUL.FTZ R69, R40, R4.reuse ;  /* 0x0000000428458220 */ /* 0x080fe40000410000 */
[C---:B------:R-:W-:Y:S01]  /*29c0*/  @!P0 FMUL.FTZ R2, R3.reuse, R4 ;  /* 0x0000000403028220 */ /* 0x040fe20000410000 */
[----:B------:R-:W-:Y:S01]  /*29d0*/  @!P0 MOV R4, R11 ;  /* 0x0000000b00048202 */ /* 0x000fe20000000f00 */
[----:B------:R-:W-:Y:S01]  /*29e0*/  @!P0 FFMA.FTZ R0, R38, R39, R0 ;  /* 0x0000002726008223 */ /* 0x000fe20000010000 */
[----:B------:R-:W-:Y:S01]  /*29f0*/  @!P0 HADD2.F32 R38, -RZ, R5.H1_H1 ;  /* 0x30000005ff268230 */ /* 0x000fe20000004100 */
[-C--:B------:R-:W-:Y:S01]  /*2a00*/  @!P0 FFMA.FTZ R70, R3, R41.reuse, -R69 ;  /* 0x0000002903468223 */ /* 0x080fe20000010845 */
[----:B------:R-:W-:Y:S01]  /*2a10*/  @!P0 HADD2.F32 R3, -RZ, R7.H1_H1 ;  /* 0x30000007ff038230 */ /* 0x000fe20000004100 */
[----:B------:R-:W-:Y:S01]  /*2a20*/  @!P0 FFMA.FTZ R2, R40, R41, R2 ;  /* 0x0000002928028223 */ /* 0x000fe20000010002 */
[----:B------:R-:W-:Y:S01]  /*2a30*/  @!P0 HADD2.F32 R7, -RZ, R6.H0_H0 ;  /* 0x20000006ff078230 */ /* 0x000fe20000004100 */
[----:B------:R-:W-:Y:S01]  /*2a40*/  @!P0 F2FP.PACK_AB R0, R0, R71 ;  /* 0x000000470000823e */ /* 0x000fe200000000ff */
[----:B------:R-:W-:Y:S02]  /*2a50*/  @!P0 HADD2.F32 R6, -RZ, R5.H0_H0 ;  /* 0x20000005ff068230 */ /* 0x000fe40000004100 */
[----:B------:R-:W-:Y:S01]  /*2a60*/  @!P0 HADD2.F32 R39, -RZ, R42.H0_H0 ;  /* 0x2000002aff278230 */ /* 0x000fe20000004100 */
[----:B------:R-:W-:Y:S01]  /*2a70*/  @!P0 F2FP.PACK_AB R2, R2, R70 ;  /* 0x000000460202823e */ /* 0x000fe200000000ff */
[--C-:B------:R-:W-:Y:S01]  /*2a80*/  @!P0 HADD2.F32 R42, -RZ, R4.reuse.H1_H1 ;  /* 0x30000004ff2a8230 */ /* 0x100fe20000004100 */
[----:B------:R-:W-:Y:S01]  /*2a90*/  @!P0 MOV R8, R0 ;  /* 0x0000000000088202 */ /* 0x000fe20000000f00 */
[----:B------:R-:W-:Y:S01]  /*2aa0*/  @!P0 HADD2.F32 R5, -RZ, R4.H0_H0 ;  /* 0x20000004ff058230 */ /* 0x000fe20000004100 */
[-C--:B------:R-:W-:Y:S02]  /*2ab0*/  @!P0 FMUL.FTZ R4, R38, R3.reuse ;  /* 0x0000000326048220 */ /* 0x080fe40000410000 */
[----:B------:R-:W-:Y:S02]  /*2ac0*/  @!P0 FMUL.FTZ R3, R6, R3 ;  /* 0x0000000306038220 */ /* 0x000fe40000410000 */
[----:B------:R-:W-:Y:S02]  /*2ad0*/  @!P0 FMUL.FTZ R69, R42, R7 ;  /* 0x000000072a458220 */ /* 0x000fe40000410000 */
[----:B------:R-:W-:Y:S02]  /*2ae0*/  @!P0 FFMA.FTZ R6, R6, R39, -R4 ;  /* 0x0000002706068223 */ /* 0x000fe40000010804 */
[C---:B------:R-:W-:Y:S02]  /*2af0*/  @!P0 FMUL.FTZ R4, R5.reuse, R7 ;  /* 0x0000000705048220 */ /* 0x040fe40000410000 */
[----:B------:R-:W-:Y:S02]  /*2b00*/  @!P0 FFMA.FTZ R3, R38, R39, R3 ;  /* 0x0000002726038223 */ /* 0x000fe40000010003 */
[-C--:B------:R-:W-:Y:S02]  /*2b10*/  @!P0 FFMA.FTZ R69, R5, R43.reuse, -R69 ;  /* 0x0000002b05458223 */ /* 0x080fe40000010845 */
[----:B------:R-:W-:Y:S01]  /*2b20*/  @!P0 FFMA.FTZ R4, R42, R43, R4 ;  /* 0x0000002b2a048223 */ /* 0x000fe20000010004 */
[----:B------:R-:W-:Y:S01]  /*2b30*/  @!P0 F2FP.PACK_AB R3, R3, R6 ;  /* 0x000000060303823e */ /* 0x000fe200000000ff */
[----:B------:R-:W-:Y:S03]  /*2b40*/  @!P0 IMAD.MOV.U32 R9, RZ, RZ, R2 ;  /* 0x000000ffff098224 */ /* 0x000fe600078e0002 */
[----:B------:R-:W-:Y:S02]  /*2b50*/  @!P0 F2FP.PACK_AB R4, R4, R69 ;  /* 0x000000450404823e */ /* 0x000fe400000000ff */
[----:B------:R-:W-:Y:S02]  /*2b60*/  @!P0 MOV R10, R3 ;  /* 0x00000003000a8202 */ /* 0x000fe40000000f00 */
[----:B------:R-:W-:Y:S05]  /*2b70*/  @!P0 MOV R11, R4 ;  /* 0x00000004000b8202 */ /* 0x000fea0000000f00 */
[----:B------:R1:W-:Y:S02]  /*2b80*/  STG.E.128 [R66.64], R8 ;  /* 0x0000000842007986 */ /* 0x0003e4000c101d08 */
.L_x_70:
[----:B------:R-:W-:Y:S05]  /*2b90*/  BSYNC B0 ;  /* 0x0000000000007941 */ /* 0x000fea0003800000 */
.L_x_69:
[----:B------:R-:W-:Y:S11]  /*2ba0*/  ISETP.GE.AND P0, PT, R93, c[0x0][0x1d4], PT ;  /* 0x000075005d007a0c */ /* 0x000ff60003f06270 */
[----:B------:R-:W-:Y:S02]  /*2bb0*/  @!UPT UIADD3 URZ, URZ, URZ, URZ ;  /* 0x0000003f3f3ff290 */ /* 0x000fe4000fffe03f */
[----:B------:R-:W-:-:S05]  /*2bc0*/  @P0 BRA `(.L_x_68) ;  /* 0x0000038000000947 */ /* 0x000fca0003800000 */
[----:B------:R-:W-:Y:S01]  /*2bd0*/  IADD3 R0, P0, R65, R125, RZ ;  /* 0x0000007d41007210 */ /* 0x000fe20007f1e0ff */
[----:B-1----:R-:W1:Y:S03]  /*2be0*/  LDS.128 R8, [R75+0xc100] ;  /* 0x00c100004b087984 */ /* 0x002e660000000c00 */
[----:B------:R-:W-:Y:S02]  /*2bf0*/  IADD3.X R2, R68, R117, RZ, P0, !PT ;  /* 0x0000007544027210 */ /* 0x000fe400007fe4ff */
[C---:B------:R-:W-:Y:S04]  /*2c00*/  LEA R42, P0, R0.reuse, c[0x0][0x1c8], 0x1 ;  /* 0x00007200002a7a11 */ /* 0x040fe800078008ff */
[----:B------:R-:W-:Y:S02]  /*2c10*/  LEA.HI.X R43, R0, c[0x0][0x1cc], R2, 0x1, P0 ;  /* 0x00007300002b7a11 */ /* 0x000fe400000f0c02 */
[----:B------:R-:W-:Y:S11]  /*2c20*/  ISETP.GE.AND P0, PT, R31, c[0x0][0x27c], PT ;  /* 0x00009f001f007a0c */ /* 0x000ff60003f06270 */
[----:B------:R-:W-:Y:S02]  /*2c30*/  @!UPT UIADD3 URZ, URZ, URZ, URZ ;  /* 0x0000003f3f3ff290 */ /* 0x000fe4000fffe03f */
[--C-:B------:R-:W-:Y:S01]  /*2c40*/  @!P0 SHF.R.U64 R4, R12, 0x10, R13.reuse ;  /* 0x000000100c048819 */ /* 0x100fe2000000120d */
[----:B------:R-:W-:Y:S01]  /*2c50*/  @!P0 HADD2.F32 R0, -RZ, R26.H0_H0 ;  /* 0x2000001aff008230 */ /* 0x000fe20000004100 */
[----:B------:R-:W-:Y:S01]  /*2c60*/  @!P0 SHF.R.U32.HI R7, RZ, 0x10, R13 ;  /* 0x00000010ff078819 */ /* 0x000fe2000001160d */
[----:B------:R-:W-:Y:S01]  /*2c70*/  @!P0 HADD2.F32 R6, -RZ, R58.H0_H0 ;  /* 0x2000003aff068230 */ /* 0x000fe20000004100 */
[--C-:B------:R-:W-:Y:S01]  /*2c80*/  @!P0 SHF.R.U64 R13, R44, 0x10, R45.reuse ;  /* 0x000000102c0d8819 */ /* 0x100fe2000000122d */
[----:B------:R-:W-:Y:S01]  /*2c90*/  @!P0 HADD2.F32 R4, -RZ, R4.H0_H0 ;  /* 0x20000004ff048230 */ /* 0x000fe20000004100 */
        /* <DEDUP_REMOVED lines=8> */
[--C-:B------:R-:W-:Y:S01]  /*2d20*/  @!P0 HADD2.F32 R12, -RZ, R3.reuse.H1_H1 ;  /* 0x30000003ff0c8230 */ /* 0x100fe20000004100 */
[CC--:B------:R-:W-:Y:S01]  /*2d30*/  @!P0 FMUL.FTZ R38, R5.reuse, R0.reuse ;  /* 0x0000000005268220 */ /* 0x0c0fe20000410000 */
[----:B------:R-:W-:Y:S01]  /*2d40*/  @!P0 HADD2.F32 R3, -RZ, R3.H0_H0 ;  /* 0x20000003ff038230 */ /* 0x000fe20000004100 */
[C---:B------:R-:W-:Y:S02]  /*2d50*/  @!P0 FMUL.FTZ R0, R2.reuse, R0 ;  /* 0x0000000002008220 */ /* 0x040fe40000410000 */
[-C--:B------:R-:W-:Y:S02]  /*2d60*/  @!P0 FFMA.FTZ R45, R2, R6.reuse, -R38 ;  /* 0x00000006022d8223 */ /* 0x080fe40000010826 */
[----:B------:R-:W-:Y:S02]  /*2d70*/  @!P0 FFMA.FTZ R0, R5, R6, R0 ;  /* 0x0000000605008223 */ /* 0x000fe40000010000 */
[----:B------:R-:W-:Y:S02]  /*2d80*/  @!P0 IMAD.MOV.U32 R5, RZ, RZ, R10 ;  /* 0x000000ffff058224 */ /* 0x000fe400078e000a */
[-C--:B------:R-:W-:Y:S01]  /*2d90*/  @!P0 FMUL.FTZ R38, R12, R4.reuse ;  /* 0x000000040c268220 */ /* 0x080fe20000410000 */
[----:B------:R-:W-:Y:S01]  /*2da0*/  @!P0 F2FP.PACK_AB R0, R0, R45 ;  /* 0x0000002d0000823e */ /* 0x000fe200000000ff */
[C---:B------:R-:W-:Y:S01]  /*2db0*/  @!P0 FMUL.FTZ R2, R3.reuse, R4 ;  /* 0x0000000403028220 */ /* 0x040fe20000410000 */
[----:B------:R-:W-:Y:S01]  /*2dc0*/  @!P0 MOV R4, R11 ;  /* 0x0000000b00048202 */ /* 0x000fe20000000f00 */
[-C--:B------:R-:W-:Y:S01]  /*2dd0*/  @!P0 FFMA.FTZ R44, R3, R13.reuse, -R38 ;  /* 0x0000000d032c8223 */ /* 0x080fe20000010826 */
[----:B------:R-:W-:Y:S01]  /*2de0*/  @!P0 HADD2.F32 R3, -RZ, R26.H1_H1 ;  /* 0x3000001aff038230 */ /* 0x000fe20000004100 */
[----:B------:R-:W-:Y:S01]  /*2df0*/  @!P0 FFMA.FTZ R2, R12, R13, R2 ;  /* 0x0000000d0c028223 */ /* 0x000fe20000010002 */
[--C-:B------:R-:W-:Y:S01]  /*2e00*/  @!P0 HADD2.F32 R26, -RZ, R5.reuse.H1_H1 ;  /* 0x30000005ff1a8230 */ /* 0x100fe20000004100 */
[----:B------:R-:W-:Y:S01]  /*2e10*/  @!P0 MOV R8, R0 ;  /* 0x0000000000088202 */ /* 0x000fe20000000f00 */
[----:B------:R-:W-:Y:S02]  /*2e20*/  @!P0 HADD2.F32 R6, -RZ, R5.H0_H0 ;  /* 0x20000005ff068230 */ /* 0x000fe40000004100 */
[----:B------:R-:W-:Y:S01]  /*2e30*/  @!P0 HADD2.F32 R38, -RZ, R58.H1_H1 ;  /* 0x3000003aff268230 */ /* 0x000fe20000004100 */
[----:B------:R-:W-:Y:S01]  /*2e40*/  @!P0 F2FP.PACK_AB R2, R2, R44 ;  /* 0x0000002c0202823e */ /* 0x000fe200000000ff */
[--C-:B------:R-:W-:Y:S02]  /*2e50*/  @!P0 HADD2.F32 R39, -RZ, R4.reuse.H1_H1 ;  /* 0x30000004ff278230 */ /* 0x100fe40000004100 */
[----:B------:R-:W-:Y:S01]  /*2e60*/  @!P0 HADD2.F32 R5, -RZ, R4.H0_H0 ;  /* 0x20000004ff058230 */ /* 0x000fe20000004100 */
[-C--:B------:R-:W-:Y:S02]  /*2e70*/  @!P0 FMUL.FTZ R4, R26, R3.reuse ;  /* 0x000000031a048220 */ /* 0x080fe40000410000 */
[C---:B------:R-:W-:Y:S02]  /*2e80*/  @!P0 FMUL.FTZ R3, R6.reuse, R3 ;  /* 0x0000000306038220 */ /* 0x040fe40000410000 */
[-C--:B------:R-:W-:Y:S02]  /*2e90*/  @!P0 FMUL.FTZ R41, R39, R7.reuse ;  /* 0x0000000727298220 */ /* 0x080fe40000410000 */
[-C--:B------:R-:W-:Y:S02]  /*2ea0*/  @!P0 FFMA.FTZ R6, R6, R38.reuse, -R4 ;  /* 0x0000002606068223 */ /* 0x080fe40000010804 */
        /* <DEDUP_REMOVED lines=10> */
.L_x_68:
[----:B------:R-:W-:Y:S05]  /*2f50*/  BSYNC B1 ;  /* 0x0000000000017941 */ /* 0x000fea0003800000 */
.L_x_67:
[----:B------:R-:W-:Y:S01]  /*2f60*/  BSSY B1, `(.L_x_71) ;  /* 0x000007a000017945 */ /* 0x000fe20003800000 */
[----:B------:R-:W-:-:S05]  /*2f70*/  @P3 BRA `(.L_x_72) ;  /* 0x0000078000003947 */ /* 0x000fca0003800000 */
[----:B------:R-:W-:Y:S01]  /*2f80*/  IADD3 R40, P1, P0, R134, R86, R32 ;  /* 0x0000005686287210 */ /* 0x000fe2000783e020 */
[----:B------:R-:W-:Y:S03]  /*2f90*/  BSSY B0, `(.L_x_73) ;  /* 0x000003b000007945 */ /* 0x000fe60003800000 */
[----:B-1----:R-:W-:Y:S01]  /*2fa0*/  IADD3.X R42, R141, R90, R33, P1, P0 ;  /* 0x0000005a8d2a7210 */ /* 0x002fe20000fe0421 */
        /* <DEDUP_REMOVED lines=8> */
[----:B------:R-:W-:Y:S01]  /*3030*/  @!P0 SHF.R.U64 R4, R14, 0x10, R15 ;  /* 0x000000100e048819 */ /* 0x000fe2000000120f */
[----:B------:R-:W-:Y:S01]  /*3040*/  @!P0 HADD2.F32 R0, -RZ, R27.H0_H0 ;  /* 0x2000001bff008230 */ /* 0x000fe20000004100 */
[----:B------:R-:W-:Y:S01]  /*3050*/  @!P0 SHF.R.U64 R13, R46, 0x10, R47 ;  /* 0x000000102e0d8819 */ /* 0x000fe2000000122f */
[----:B------:R-:W-:Y:S01]  /*3060*/  @!P0 HADD2.F32 R6, -RZ, R59.H0_H0 ;  /* 0x2000003bff068230 */ /* 0x000fe20000004100 */
[----:B------:R-:W-:Y:S01]  /*3070*/  @!P0 SHF.R.U32.HI R7, RZ, 0x10, R15 ;  /* 0x00000010ff078819 */ /* 0x000fe2000001160f */
[----:B------:R-:W-:Y:S01]  /*3080*/  @!P0 HADD2.F32 R4, -RZ, R4.H0_H0 ;  /* 0x20000004ff048230 */ /* 0x000fe20000004100 */
[----:B------:R-:W-:Y:S01]  /*3090*/  @!P0 SHF.R.U32.HI R46, RZ, 0x10, R47 ;  /* 0x00000010ff2e8819 */ /* 0x000fe2000001162f */
[----:B------:R-:W-:Y:S02]  /*30a0*/  @!P0 HADD2.F32 R13, -RZ, R13.H0_H0 ;  /* 0x2000000dff0d8230 */ /* 0x000fe40000004100 */
[----:B------:R-:W-:Y:S02]  /*30b0*/  @!P0 HADD2.F32 R15, -RZ, R59.H1_H1 ;  /* 0x3000003bff0f8230 */ /* 0x000fe40000004100 */
        /* <DEDUP_REMOVED lines=12> */
[----:B------:R-:W-:Y:S01]  /*3180*/  @!P0 FMUL.FTZ R14, R12, R4 ;  /* 0x000000040c0e8220 */ /* 0x000fe20000410000 */
[----:B------:R-:W-:Y:S01]  /*3190*/  @!P0 F2FP.PACK_AB R0, R0, R44 ;  /* 0x0000002c0000823e */ /* 0x000fe200000000ff */
[C---:B------:R-:W-:Y:S01]  /*31a0*/  @!P0 FMUL.FTZ R2, R3.reuse, R4 ;  /* 0x0000000403028220 */ /* 0x040fe20000410000 */
[----:B------:R-:W-:Y:S01]  /*31b0*/  @!P0 MOV R4, R11 ;  /* 0x0000000b00048202 */ /* 0x000fe20000000f00 */
[-C--:B------:R-:W-:Y:S01]  /*31c0*/  @!P0 FFMA.FTZ R43, R3, R13.reuse, -R14 ;  /* 0x0000000d032b8223 */ /* 0x080fe2000001080e */
[----:B------:R-:W-:Y:S01]  /*31d0*/  @!P0 HADD2.F32 R14, -RZ, R5.H1_H1 ;  /* 0x30000005ff0e8230 */ /* 0x000fe20000004100 */
[----:B------:R-:W-:Y:S01]  /*31e0*/  @!P0 FFMA.FTZ R2, R12, R13, R2 ;  /* 0x0000000d0c028223 */ /* 0x000fe20000010002 */
[----:B------:R-:W-:Y:S01]  /*31f0*/  @!P0 HADD2.F32 R3, -RZ, R27.H1_H1 ;  /* 0x3000001bff038230 */ /* 0x000fe20000004100 */
[----:B------:R-:W-:Y:S01]  /*3200*/  @!P0 MOV R8, R0 ;  /* 0x0000000000088202 */ /* 0x000fe20000000f00 */
[----:B------:R-:W-:Y:S02]  /*3210*/  @!P0 HADD2.F32 R6, -RZ, R5.H0_H0 ;  /* 0x20000005ff068230 */ /* 0x000fe40000004100 */
[--C-:B------:R-:W-:Y:S01]  /*3220*/  @!P0 HADD2.F32 R26, -RZ, R4.reuse.H1_H1 ;  /* 0x30000004ff1a8230 */ /* 0x100fe20000004100 */
[----:B------:R-:W-:Y:S01]  /*3230*/  @!P0 F2FP.PACK_AB R2, R2, R43 ;  /* 0x0000002b0202823e */ /* 0x000fe200000000ff */
[----:B------:R-:W-:Y:S01]  /*3240*/  @!P0 HADD2.F32 R5, -RZ, R4.H0_H0 ;  /* 0x20000004ff058230 */ /* 0x000fe20000004100 */
[-C--:B------:R-:W-:Y:S01]  /*3250*/  @!P0 FMUL.FTZ R4, R14, R3.reuse ;  /* 0x000000030e048220 */ /* 0x080fe20000410000 */
[----:B------:R-:W-:Y:S01]  /*3260*/  @!P0 HADD2.F32 R27, -RZ, R46.H0_H0 ;  /* 0x2000002eff1b8230 */ /* 0x000fe20000004100 */
        /* <DEDUP_REMOVED lines=13> */
.L_x_74:
[----:B------:R-:W-:Y:S05]  /*3340*/  BSYNC B0 ;  /* 0x0000000000007941 */ /* 0x000fea0003800000 */
.L_x_73:
        /* <DEDUP_REMOVED lines=37> */
[--C-:B------:R-:W-:Y:S01]  /*35a0*/  @!P0 HADD2.F32 R14, -RZ, R5.reuse.H1_H1 ;  /* 0x30000005ff0e8230 */ /* 0x100fe20000004100 */
[----:B------:R-:W-:Y:S01]  /*35b0*/  @!P0 FFMA.FTZ R2, R12, R13, R2 ;  /* 0x0000000d0c028223 */ /* 0x000fe20000010002 */
[----:B------:R-:W-:Y:S01]  /*35c0*/  @!P0 HADD2.F32 R3, -RZ, R30.H1_H1 ;  /* 0x3000001eff038230 */ /* 0x000fe20000004100 */
[----:B------:R-:W-:Y:S01]  /*35d0*/  @!P0 MOV R8, R0 ;  /* 0x0000000000088202 */ /* 0x000fe20000000f00 */
[----:B------:R-:W-:Y:S02]  /*35e0*/  @!P0 HADD2.F32 R6, -RZ, R5.H0_H0 ;  /* 0x20000005ff068230 */ /* 0x000fe40000004100 */
[--C-:B------:R-:W-:Y:S01]  /*35f0*/  @!P0 HADD2.F32 R16, -RZ, R4.reuse.H1_H1 ;  /* 0x30000004ff108230 */ /* 0x100fe20000004100 */
[----:B------:R-:W-:Y:S01]  /*3600*/  @!P0 F2FP.PACK_AB R2, R2, R38 ;  /* 0x000000260202823e */ /* 0x000fe200000000ff */
        /* <DEDUP_REMOVED lines=15> */
.L_x_72:
[----:B------:R-:W-:Y:S05]  /*3700*/  BSYNC B1 ;  /* 0x0000000000017941 */ /* 0x000fea0003800000 */
.L_x_71:
        /* <DEDUP_REMOVED lines=62> */
.L_x_78:
[----:B------:R-:W-:Y:S05]  /*3af0*/  BSYNC B0 ;  /* 0x0000000000007941 */ /* 0x000fea0003800000 */
.L_x_77:
        /* <DEDUP_REMOVED lines=59> */
.L_x_76:
[----:B------:R-:W-:Y:S05]  /*3eb0*/  BSYNC B1 ;  /* 0x0000000000017941 */ /* 0x000fea0003800000 */
.L_x_75:
[----:B------:R-:W-:-:S05]  /*3ec0*/  @P4 BRA `(.L_x_79) ;  /* 0x0000302000004947 */ /* 0x000fca0003800000 */
[----:B-1----:R-:W-:Y:S01]  /*3ed0*/  IADD3 R26, P1, P0, R160, R86, R32 ;  /* 0x00000056a01a7210 */ /* 0x002fe2000783e020 */
[----:B------:R-:W-:Y:S03]  /*3ee0*/  BSSY B0, `(.L_x_80) ;  /* 0x000003a000007945 */ /* 0x000fe60003800000 */
[----:B------:R-:W-:Y:S01]  /*3ef0*/  IADD3.X R27, R156, R90, R33, P1, P0 ;  /* 0x0000005a9c1b7210 */ /* 0x000fe20000fe0421 */
[----:B------:R-:W-:-:S05]  /*3f00*/  @P5 BRA `(.L_x_81) ;  /* 0x0000037000005947 */ /* 0x000fca0003800000 */
[----:B------:R-:W-:Y:S01]  /*3f10*/  ISETP.GE.AND P0, PT, R28, c[0x0][0x27c], PT ;  /* 0x00009f001c007a0c */ /* 0x000fe20003f06270 */
[----:B------:R-:W1:Y:S01]  /*3f20*/  LDS.128 R8, [R75+0xb100] ;  /* 0x00b100004b087984 */ /* 0x000e620000000c00 */
[----:B------:R-:W-:Y:S11]  /*3f30*/  IADD3 R18, P1, R26, R94, RZ ;  /* 0x0000005e1a127210 */ /* 0x000ff60007f3e0ff */
        /* <DEDUP_REMOVED lines=14> */
[--C-:B------:R-:W-:Y:S02]  /*4020*/  @!P0 HADD2.F32 R13, -RZ, R2.reuse.H1_H1 ;  /* 0x30000002ff0d8230 */ /* 0x100fe40000004100 */
[----:B------:R-:W-:Y:S01]  /*4030*/  @!P0 HADD2.F32 R3, -RZ, R2.H0_H0 ;  /* 0x20000002ff038230 */ /* 0x000fe20000004100 */
[----:B------:R-:W-:Y:S02]  /*4040*/  @!P0 FMUL.FTZ R2, R6, R0 ;  /* 0x0000000006028220 */ /* 0x000fe40000410000 */
[-C--:B------:R-:W-:Y:S02]  /*4050*/  @!P0 FMUL.FTZ R15, R13, R5.reuse ;  /* 0x000000050d0f8220 */ /* 0x080fe40000410000 */
[C---:B------:R-:W-:Y:S02]  /*4060*/  @!P0 FFMA.FTZ R22, R4.reuse, R12, -R2 ;  /* 0x0000000c04168223 */ /* 0x040fe40000010802 */
[C---:B------:R-:W-:Y:S01]  /*4070*/  @!P0 FMUL.FTZ R2, R3.reuse, R5 ;  /* 0x0000000503028220 */ /* 0x040fe20000410000 */
[----:B------:R-:W-:Y:S01]  /*4080*/  @!P0 MOV R5, R10 ;  /* 0x0000000a00058202 */ /* 0x000fe20000000f00 */
[----:B------:R-:W-:Y:S02]  /*4090*/  @!P0 FMUL.FTZ R0, R4, R0 ;  /* 0x0000000004008220 */ /* 0x000fe40000410000 */
[----:B------:R-:W-:Y:S02]  /*40a0*/  @!P0 IMAD.MOV.U32 R4, RZ, RZ, R11 ;  /* 0x000000ffff048224 */ /* 0x000fe400078e000b */
[----:B------:R-:W-:Y:S01]  /*40b0*/  @!P0 FFMA.FTZ R0, R6, R12, R0 ;  /* 0x0000000c06008223 */ /* 0x000fe20000010000 */
[--C-:B------:R-:W-:Y:S01]  /*40c0*/  @!P0 HADD2.F32 R6, -RZ, R5.reuse.H0_H0 ;  /* 0x20000005ff068230 */ /* 0x100fe20000004100 */
[-C--:B------:R-:W-:Y:S01]  /*40d0*/  @!P0 FFMA.FTZ R21, R3, R14.reuse, -R15 ;  /* 0x0000000e03158223 */ /* 0x080fe2000001080f */
[----:B------:R-:W-:Y:S01]  /*40e0*/  @!P0 HADD2.F32 R3, -RZ, R36.H1_H1 ;  /* 0x30000024ff038230 */ /* 0x000fe20000004100 */
[----:B------:R-:W-:Y:S01]  /*40f0*/  @!P0 FFMA.FTZ R2, R13, R14, R2 ;  /* 0x0000000e0d028223 */ /* 0x000fe20000010002 */
[----:B------:R-:W-:Y:S01]  /*4100*/  @!P0 F2FP.PACK_AB R0, R0, R22 ;  /* 0x000000160000823e */ /* 0x000fe200000000ff */
[----:B------:R-:W-:Y:S02]  /*4110*/  @!P0 HADD2.F32 R12, -RZ, R5.H1_H1 ;  /* 0x30000005ff0c8230 */ /* 0x000fe40000004100 */
[----:B------:R-:W-:Y:S01]  /*4120*/  @!P0 HADD2.F32 R15, -RZ, R63.H1_H1 ;  /* 0x3000003fff0f8230 */ /* 0x000fe20000004100 */
        /* <DEDUP_REMOVED lines=10> */
[-C--:B------:R-:W-:Y:S01]  /*41d0*/  @!P0 FFMA.FTZ R19, R5, R17.reuse, -R19 ;  /* 0x0000001105138223 */ /* 0x080fe20000010813 */
[----:B------:R-:W-:Y:S01]  /*41e0*/  IADD3.X R5, R27, R96, RZ, P1, !PT ;  /* 0x000000601b057210 */ /* 0x000fe20000ffe4ff */
[----:B------:R-:W-:Y:S01]  /*41f0*/  @!P0 FFMA.FTZ R4, R16, R17, R4 ;  /* 0x0000001110048223 */ /* 0x000fe20000010004 */
[----:B------:R-:W-:Y:S01]  /*4200*/  LEA R6, P1, R18, c[0x0][0x1c8], 0x1 ;  /* 0x0000720012067a11 */ /* 0x000fe200078208ff */
[----:B------:R-:W-:Y:S01]  /*4210*/  @!P0 IMAD.MOV.U32 R9, RZ, RZ, R2 ;  /* 0x000000ffff098224 */ /* 0x000fe200078e0002 */
[----:B------:R-:W-:Y:S02]  /*4220*/  @!P0 F2FP.PACK_AB R3, R3, R20 ;  /* 0x000000140303823e */ /* 0x000fe400000000ff */
[----:B------:R-:W-:Y:S02]  /*4230*/  @!P0 F2FP.PACK_AB R4, R4, R19 ;  /* 0x000000130404823e */ /* 0x000fe400000000ff */
[----:B------:R-:W-:Y:S02]  /*4240*/  LEA.HI.X R7, R18, c[0x0][0x1cc], R5, 0x1, P1 ;  /* 0x0000730012077a11 */ /* 0x000fe400008f0c05 */
[----:B------:R-:W-:Y:S02]  /*4250*/  @!P0 MOV R10, R3 ;  /* 0x00000003000a8202 */ /* 0x000fe40000000f00 */
[----:B------:R-:W-:Y:S05]  /*4260*/  @!P0 MOV R11, R4 ;  /* 0x00000004000b8202 */ /* 0x000fea0000000f00 */
[----:B------:R1:W-:Y:S02]  /*4270*/  STG.E.128 [R6.64], R8 ;  /* 0x0000000806007986 */ /* 0x0003e4000c101d08 */
.L_x_81:
[----:B------:R-:W-:Y:S05]  /*4280*/  BSYNC B0 ;  /* 0x0000000000007941 */ /* 0x000fea0003800000 */
.L_x_80:
[----:B------:R-:W-:Y:S11]  /*4290*/  ISETP.GE.AND P0, PT, R93, c[0x0][0x1d4], PT ;  /* 0x000075005d007a0c */ /* 0x000ff60003f06270 */
[----:B------:R-:W-:Y:S02]  /*42a0*/  @!UPT UIADD3 URZ, URZ, URZ, URZ ;  /* 0x0000003f3f3ff290 */ /* 0x000fe4000fffe03f */
[----:B------:R-:W-:-:S05]  /*42b0*/  @P0 BRA `(.L_x_79) ;  /* 0x00002c3000000947 */ /* 0x000fca0003800000 */
[----:B------:R-:W-:Y:S01]  /*42c0*/  ISETP.GE.AND P0, PT, R31, c[0x0][0x27c], PT ;  /* 0x00009f001f007a0c */ /* 0x000fe20003f06270 */
[----:B-1----:R-:W1:Y:S01]  /*42d0*/  LDS.128 R8, [R75+0xf100] ;  /* 0x00f100004b087984 */ /* 0x002e620000000c00 */
        /* <DEDUP_REMOVED lines=25> */
[----:B------:R-:W-:Y:S01]  /*4470*/  @!P0 HADD2.F32 R6, -RZ, R5.H0_H0 ;  /* 0x20000005ff068230 */ /* 0x000fe20000004100 */
        /* <DEDUP_REMOVED lines=16> */
[----:B------:R-:W-:Y:S01]  /*4580*/  @!P0 FFMA.FTZ R19, R5, R17, -R19 ;  /* 0x0000001105138223 */ /* 0x000fe20000010813 */
        /* <DEDUP_REMOVED lines=9> */
[----:B------:R1:W-:Y:S01]  /*4620*/  STG.E.128 [R6.64], R8 ;  /* 0x0000000806007986 */ /* 0x0003e2000c101d08 */
[----:B------:R-:W-:-:S05]  /*4630*/  BRA `(.L_x_79) ;  /* 0x000028b000007947 */ /* 0x000fca0003800000 */
.L_x_58:
[----:B------:R-:W-:Y:S01]  /*4640*/  ISETP.GE.AND P0, PT, R169, R76, PT ;  /* 0x0000004ca900720c */ /* 0x000fe20003f06270 */
[----:B------:R-:W-:Y:S01]  /*4650*/  CS2R R18, SRZ ;  /* 0x0000000000127805 */ /* 0x000fe2000001ff00 */
[----:B------:R-:W-:Y:S01]  /*4660*/  CS2R R16, SRZ ;  /* 0x0000000000107805 */ /* 0x000fe2000001ff00 */
[----:B------:R-:W-:Y:S01]  /*4670*/  CS2R R62, SRZ ;  /* 0x00000000003e7805 */ /* 0x000fe2000001ff00 */
[----:B------:R-:W-:Y:S01]  /*4680*/  ISETP.GE.OR P4, PT, R32, c[0x0][0x27c], P0 ;  /* 0x00009f0020007a0c */ /* 0x000fe20000786670 */
        /* <DEDUP_REMOVED lines=9> */
[----:B------:R-:W-:Y:S03]  /*4720*/  BSSY B0, `(.L_x_82) ;  /* 0x00000d2000007945 */ /* 0x000fe60003800000 */
[----:B------:R-:W-:Y:S04]  /*4730*/  @!P4 IADD3 R0, P1, P0, R106, R36, R207 ;  /* 0x000000246a00c210 */ /* 0x000fe8000783e0cf */
[C---:B------:R-:W-:Y:S02]  /*4740*/  @!P4 IADD3.X R2, R123.reuse, R41, R177, P1, P0 ;  /* 0x000000297b02c210 */ /* 0x040fe40000fe04b1 */
[----:B------:R-:W-:Y:S04]  /*4750*/  @!P4 IADD3 R3, P1, P0, R104, R72, R203 ;  /* 0x000000486803c210 */ /* 0x000fe8000783e0cb */
[----:B------:R-:W-:Y:S02]  /*4760*/  @!P4 IADD3.X R4, R120, R43, R178, P1, P0 ;  /* 0x0000002b7804c210 */ /* 0x000fe40000fe04b2 */
[----:B------:R-:W-:Y:S04]  /*4770*/  ISETP.GE.AND P0, PT, R168, R76, PT ;  /* 0x0000004ca800720c */ /* 0x000fe80003f06270 */
[----:B------:R-:W-:Y:S11]  /*4780*/  ISETP.GE.OR P3, PT, R32, c[0x0][0x27c], P0 ;  /* 0x00009f0020007a0c */ /* 0x000ff60000766670 */
[----:B------:R-:W-:Y:S02]  /*4790*/  @!UPT UIADD3 URZ, URZ, URZ, URZ ;  /* 0x0000003f3f3ff290 */ /* 0x000fe4000fffe03f */
[----:B------:R-:W-:Y:S04]  /*47a0*/  @!P3 IADD3 R5, P1, P0, R106, R204, R36 ;  /* 0x000000cc6a05b210 */ /* 0x000fe8000783e024 */
[----:B------:R-:W-:Y:S02]  /*47b0*/  @!P3 IADD3.X R8, R123, R175, R41, P1, P0 ;  /* 0x000000af7b08b210 */ /* 0x000fe40000fe0429 */
        /* <DEDUP_REMOVED lines=9> */
[C---:B------:R-:W-:Y:S04]  /*4850*/  @!P4 LEA R6, P0, R0.reuse, c[0x0][0x270], 0x1 ;  /* 0x00009c000006ca11 */ /* 0x040fe800078008ff */
[----:B------:R-:W-:Y:S02]  /*4860*/  @!P4 LEA.HI.X R7, R0, c[0x0][0x274], R2, 0x1, P0 ;  /* 0x00009d000007ca11 */ /* 0x000fe400000f0c02 */
[C---:B------:R-:W-:Y:S03]  /*4870*/  @!P4 LEA R2, P0, R3.reuse, c[0x0][0x288], 0x1 ;  /* 0x0000a2000302ca11 */ /* 0x040fe600078008ff */
[----:B------:R1:W2:Y:S01]  /*4880*/  @!P4 LDG.E.128 R60, [R6.64] ;  /* 0x00000008063cc981 */ /* 0x0002a2000c1e1d00 */
[----:B------:R-:W-:Y:S02]  /*4890*/  @!P4 LEA.HI.X R3, R3, c[0x0][0x28c], R4, 0x1, P0 ;  /* 0x0000a3000303ca11 */ /* 0x000fe400000f0c04 */
[C---:B------:R-:W-:Y:S04]  /*48a0*/  @!P3 LEA R4, P0, R5.reuse, c[0x0][0x270], 0x1 ;  /* 0x00009c000504ba11 */ /* 0x040fe800078008ff */
[----:B------:R-:W-:Y:S01]  /*48b0*/  @!P3 LEA.HI.X R5, R5, c[0x0][0x274], R8, 0x1, P0 ;  /* 0x00009d000505ba11 */ /* 0x000fe200000f0c08 */
[----:B------:R3:W4:Y:S01]  /*48c0*/  @!P4 LDG.E.128 R16, [R2.64] ;  /* 0x000000080210c981 */ /* 0x000722000c1e1d00 */
[C---:B------:R-:W-:Y:S04]  /*48d0*/  @!P3 LEA R8, P0, R9.reuse, c[0x0][0x288], 0x1 ;  /* 0x0000a2000908ba11 */ /* 0x040fe800078008ff */
[----:B------:R-:W-:Y:S02]  /*48e0*/  @!P3 LEA.HI.X R9, R9, c[0x0][0x28c], R10, 0x1, P0 ;  /* 0x0000a3000909ba11 */ /* 0x000fe400000f0c0a */
[C---:B------:R-:W-:Y:S01]  /*48f0*/  @!P2 LEA R10, P0, R11.reuse, c[0x0][0x270], 0x1 ;  /* 0x00009c000b0aaa11 */ /* 0x040fe200078008ff */
[----:B------:R3:W4:Y:S03]  /*4900*/  @!P3 LDG.E.128 R64, [R4.64] ;  /* 0x000000080440b981 */ /* 0x000726000c1e1d00 */
[----:B------:R-:W-:Y:S02]  /*4910*/  @!P2 LEA.HI.X R11, R11, c[0x0][0x274], R12, 0x1, P0 ;  /* 0x00009d000b0baa11 */ /* 0x000fe400000f0c0c */
[C---:B------:R-:W-:Y:S03]  /*4920*/  @!P2 LEA R12, P0, R13.reuse, c[0x0][0x288], 0x1 ;  /* 0x0000a2000d0caa11 */ /* 0x040fe600078008ff */
[----:B------:R2:W4:Y:S01]  /*4930*/  @!P3 LDG.E.128 R20, [R8.64] ;  /* 0x000000080814b981 */ /* 0x000522000c1e1d00 */
[----:B------:R-:W-:Y:S01]  /*4940*/  @!P2 LEA.HI.X R13, R13, c[0x0][0x28c], R14, 0x1, P0 ;  /* 0x0000a3000d0daa11 */ /* 0x000fe200000f0c0e */
[----:B-1----:R-:W-:Y:S01]  /*4950*/  CS2R R6, SRZ ;  /* 0x0000000000067805 */ /* 0x002fe2000001ff00 */
[----:B------:R-:W-:Y:S04]  /*4960*/  ISETP.GE.AND P0, PT, R97, R76, PT ;  /* 0x0000004c6100720c */ /* 0x000fe80003f06270 */
[----:B------:R-:W-:Y:S01]  /*4970*/  ISETP.GE.OR P0, PT, R32, c[0x0][0x27c], P0 ;  /* 0x00009f0020007a0c */ /* 0x000fe20000706670 */
[----:B------:R-:W4:Y:S08]  /*4980*/  @!P2 LDG.E.128 R68, [R10.64] ;  /* 0x000000080a44a981 */ /* 0x000f30000c1e1d00 */
[----:B------:R-:W4:Y:S01]  /*4990*/  @!P2 LDG.E.128 R24, [R12.64] ;  /* 0x000000080c18a981 */ /* 0x000f22000c1e1d00 */
[----:B---3--:R-:W-:Y:S03]  /*49a0*/  CS2R R4, SRZ ;  /* 0x0000000000047805 */ /* 0x008fe6000001ff00 */
[----:B------:R-:W-:Y:S05]  /*49b0*/  @!P0 IADD3 R0, P1, R106, R36, RZ ;  /* 0x000000246a008210 */ /* 0x000fea0007f3e0ff */
[----:B------:R-:W-:Y:S01]  /*49c0*/  @!P0 IMAD.X R2, R41, 0x1, R123, P1 ;  /* 0x0000000129028824 */ /* 0x000fe200008e067b */
[C---:B------:R-:W-:Y:S01]  /*49d0*/  @!P0 LEA R14, P1, R0.reuse, c[0x0][0x270], 0x1 ;  /* 0x00009c00000e8a11 */ /* 0x040fe200078208ff */
[----:B------:R-:W-:Y:S03]  /*49e0*/  CS2R R40, SRZ ;  /* 0x0000000000287805 */ /* 0x000fe6000001ff00 */
[----:B------:R-:W-:Y:S02]  /*49f0*/  @!P0 LEA.HI.X R15, R0, c[0x0][0x274], R2, 0x1, P1 ;  /* 0x00009d00000f8a11 */ /* 0x000fe400008f0c02 */
[----:B------:R-:W-:Y:S05]  /*4a00*/  @!P0 IADD3 R0, P1, R104, R72, RZ ;  /* 0x0000004868008210 */ /* 0x000fea0007f3e0ff */
[----:B------:R-:W-:Y:S01]  /*4a10*/  @!P0 IMAD.X R3, R43, 0x1, R120, P1 ;  /* 0x000000012b038824 */ /* 0x000fe200008e0678 */
[C---:B------:R-:W-:Y:S01]  /*4a20*/  @!P0 LEA R2, P1, R0.reuse, c[0x0][0x288], 0x1 ;  /* 0x0000a20000028a11 */ /* 0x040fe200078208ff */
[----:B------:R-:W-:Y:S03]  /*4a30*/  CS2R R42, SRZ ;  /* 0x00000000002a7805 */ /* 0x000fe6000001ff00 */
[----:B------:R-:W-:Y:S02]  /*4a40*/  @!P0 LEA.HI.X R3, R0, c[0x0][0x28c], R3, 0x1, P1 ;  /* 0x0000a30000038a11 */ /* 0x000fe400008f0c03 */
[----:B------:R-:W-:Y:S01]  /*4a50*/  ISETP.GE.OR P1, PT, R97, R76, P5 ;  /* 0x0000004c6100720c */ /* 0x000fe20002f26670 */
[----:B------:R1:W5:Y:S08]  /*4a60*/  @!P0 LDG.E.128 R40, [R14.64] ;  /* 0x000000080e288981 */ /* 0x000370000c1e1d00 */
[----:B------:R3:W5:Y:S01]  /*4a70*/  @!P0 LDG.E.128 R4, [R2.64] ;  /* 0x0000000802048981 */ /* 0x000762000c1e1d00 */
[----:B------:R-:W-:Y:S01]  /*4a80*/  ISETP.GE.AND P0, PT, R32, c[0x0][0x27c], PT ;  /* 0x00009f0020007a0c */ /* 0x000fe20003f06270 */
[----:B--2---:R-:W-:Y:S02]  /*4a90*/  IMAD.MOV.U32 R8, RZ, RZ, R62 ;  /* 0x000000ffff087224 */ /* 0x004fe400078e003e */
[----:B---3--:R-:W-:Y:S02]  /*4aa0*/  IMAD.MOV.U32 R3, RZ, RZ, R63 ;  /* 0x000000ffff037224 */ /* 0x008fe400078e003f */
[----:B------:R-:W-:Y:S02]  /*4ab0*/  IMAD.MOV.U32 R2, RZ, RZ, R60 ;  /* 0x000000ffff027224 */ /* 0x000fe400078e003c */
[----:B------:R-:W-:Y:S01]  /*4ac0*/  IMAD.MOV.U32 R0, RZ, RZ, R61 ;  /* 0x000000ffff007224 */ /* 0x000fe200078e003d */
[----:B------:R-:W-:Y:S01]  /*4ad0*/  PRMT R54, R3, 0x5410, R8 ;  /* 0x0000541003367816 */ /* 0x000fe20000000008 */
[----:B----4-:R-:W-:Y:S02]  /*4ae0*/  IMAD.MOV.U32 R8, RZ, RZ, R18 ;  /* 0x000000ffff087224 */ /* 0x010fe400078e0012 */
[----:B------:R-:W-:Y:S01]  /*4af0*/  IMAD.MOV.U32 R3, RZ, RZ, R19 ;  /* 0x000000ffff037224 */ /* 0x000fe200078e0013 */
[----:B------:R-:W-:Y:S01]  /*4b00*/  PRMT R53, R2, 0x5410, R0 ;  /* 0x0000541002357816 */ /* 0x000fe20000000000 */
[----:B------:R-:W-:Y:S02]  /*4b10*/  IMAD.MOV.U32 R2, RZ, RZ, R16 ;  /* 0x000000ffff027224 */ /* 0x000fe400078e0010 */
        /* <DEDUP_REMOVED lines=25> */
[----:B------:R-:W-:Y:S04]  /*4cb0*/  PRMT R39, R3, 0x5410, R8 ;  /* 0x0000541003277816 */ /* 0x000fe80000000008 */
[----:B------:R-:W-:Y:S01]  /*4cc0*/  PRMT R38, R0, 0x5410, R2 ;  /* 0x0000541000267816 */ /* 0x000fe20000000002 */
[----:B------:R-:W-:-:S05]  /*4cd0*/  @P1 BRA `(.L_x_83) ;  /* 0x0000076000001947 */ /* 0x000fca0003800000 */
[----:B-1---5:R-:W-:Y:S01]  /*4ce0*/  IMAD.MOV.U32 R11, RZ, RZ, R7 ;  /* 0x000000ffff0b7224 */ /* 0x022fe200078e0007 */
[----:B------:R-:W-:Y:S01]  /*4cf0*/  IADD3 R0, P1, R180, R86, RZ ;  /* 0x00000056b4007210 */ /* 0x000fe20007f3e0ff */
[----:B------:R-:W-:Y:S01]  /*4d00*/  LDS.128 R56, [R149+0x8100] ;  /* 0x0081000095387984 */ /* 0x000fe20000000c00 */
[----:B------:R-:W-:Y:S01]  /*4d10*/  @!P0 SHF.R.U32.HI R9, RZ, 0x10, R5 ;  /* 0x00000010ff098819 */ /* 0x000fe20000011605 */
[----:B------:R-:W-:Y:S01]  /*4d20*/  IMAD.MOV.U32 R51, RZ, RZ, R43 ;  /* 0x000000ffff337224 */ /* 0x000fe200078e002b */
[----:B------:R-:W-:Y:S02]  /*4d30*/  IADD3.X R2, R90, R142, RZ, P1, !PT ;  /* 0x0000008e5a027210 */ /* 0x000fe40000ffe4ff */
[----:B------:R-:W-:Y:S02]  /*4d40*/  IADD3 R3, P2, P1, R94, R0, R116 ;  /* 0x000000005e037210 */ /* 0x000fe4000795e074 */
[----:B------:R-:W-:Y:S01]  /*4d50*/  @!P0 SHF.R.U64 R48, R40, 0x10, R41 ;  /* 0x0000001028308819 */ /* 0x000fe20000001229 */
[----:B------:R-:W1:Y:S01]  /*4d60*/  LDS.128 R12, [R153+0x8100] ;  /* 0x00810000990c7984 */ /* 0x000e620000000c00 */
[----:B------:R-:W-:Y:S02]  /*4d70*/  IADD3.X R8, R96, R2, R122, P2, P1 ;  /* 0x0000000260087210 */ /* 0x000fe400017e247a */
[----:B------:R-:W-:Y:S02]  /*4d80*/  ISETP.GE.AND P1, PT, R98, c[0x0][0x1d4], PT ;  /* 0x0000750062007a0c */ /* 0x000fe40003f26270 */
[--C-:B------:R-:W-:Y:S02]  /*4d90*/  @!P0 SHF.R.U64 R10, R6, 0x10, R7.reuse ;  /* 0x00000010060a8819 */ /* 0x100fe40000001207 */
[----:B------:R-:W-:Y:S02]  /*4da0*/  @!P0 SHF.R.U32.HI R30, RZ, 0x10, R7 ;  /* 0x00000010ff1e8819 */ /* 0x000fe40000011607 */
[----:B------:R-:W-:Y:S02]  /*4db0*/  MOV R45, R41 ;  /* 0x00000029002d7202 */ /* 0x000fe40000000f00 */
[----:B------:R-:W-:Y:S02]  /*4dc0*/  @!P0 SHF.R.U32.HI R47, RZ, 0x10, R41 ;  /* 0x00000010ff2f8819 */ /* 0x000fe40000011629 */
[----:B------:R-:W-:Y:S02]  /*4dd0*/  MOV R50, R42 ;  /* 0x0000002a00327202 */ /* 0x000fe40000000f00 */
[--C-:B------:R-:W-:Y:S02]  /*4de0*/  @!P0 SHF.R.U64 R49, R42, 0x10, R43.reuse ;  /* 0x000000102a318819 */ /* 0x100fe4000000122b */
[----:B------:R-:W-:Y:S02]  /*4df0*/  @!P1 IADD3 R0, P3, P2, R94, R0, R98 ;  /* 0x000000005e009210 */ /* 0x000fe40007a7e062 */
[----:B------:R-:W-:Y:S01]  /*4e00*/  @!P0 SHF.R.U32.HI R52, RZ, 0x10, R43 ;  /* 0x00000010ff348819 */ /* 0x000fe2000001162b */
[----:B------:R-:W-:Y:S01]  /*4e10*/  @!P0 HADD2.F32 R43, -RZ, R45.H0_H0 ;  /* 0x2000002dff2b8230 */ /* 0x000fe20000004100 */
[----:B------:R-:W-:Y:S01]  /*4e20*/  @!P1 IADD3.X R2, R96, R2, R121, P3, P2 ;  /* 0x0000000260029210 */ /* 0x000fe20001fe4479 */
[----:B------:R-:W-:Y:S01]  /*4e30*/  @!P0 HADD2.F32 R49, -RZ, R49.H0_H0 ;  /* 0x20000031ff318230 */ /* 0x000fe20000004100 */
[C---:B------:R-:W-:Y:S01]  /*4e40*/  LEA R80, P2, R3.reuse, c[0x0][0x1c8], 0x1 ;  /* 0x0000720003507a11 */ /* 0x040fe200078408ff */
[----:B------:R-:W-:Y:S03]  /*4e50*/  @!P0 HADD2.F32 R52, -RZ, R52.H0_H0 ;  /* 0x20000034ff348230 */ /* 0x000fe60000004100 */
[----:B------:R-:W-:Y:S02]  /*4e60*/  LEA.HI.X R81, R3, c[0x0][0x1cc], R8, 0x1, P2 ;  /* 0x0000730003517a11 */ /* 0x000fe400010f0c08 */
[C---:B------:R-:W-:Y:S02]  /*4e70*/  @!P1 LEA R78, P2, R0.reuse, c[0x0][0x1c8], 0x1 ;  /* 0x00007200004e9a11 */ /* 0x040fe400078408ff */
[----:B------:R-:W-:Y:S02]  /*4e80*/  MOV R3, R5 ;  /* 0x0000000500037202 */ /* 0x000fe40000000f00 */
[----:B------:R-:W-:Y:S01]  /*4e90*/  @!P1 LEA.HI.X R79, R0, c[0x0][0x1cc], R2, 0x1, P2 ;  /* 0x00007300004f9a11 */ /* 0x000fe200010f0c02 */
[----:B------:R-:W-:Y:S01]  /*4ea0*/  IMAD.MOV.U32 R0, RZ, RZ, R4 ;  /* 0x000000ffff007224 */ /* 0x000fe200078e0004 */
[----:B------:R-:W-:Y:S01]  /*4eb0*/  @!P0 SHF.R.U64 R5, R4, 0x10, R5 ;  /* 0x0000001004058819 */ /* 0x000fe20000001205 */
[----:B------:R-:W-:Y:S01]  /*4ec0*/  IMAD.MOV.U32 R4, RZ, RZ, R40 ;  /* 0x000000ffff047224 */ /* 0x000fe200078e0028 */
[----:B------:R-:W-:Y:S02]  /*4ed0*/  @!P0 HADD2.F32 R3, -RZ, R3.H0_H0 ;  /* 0x20000003ff038230 */ /* 0x000fe40000004100 */
[----:B------:R-:W-:Y:S01]  /*4ee0*/  @!P0 HADD2.F32 R0, -RZ, R0.H0_H0 ;  /* 0x20000000ff008230 */ /* 0x000fe20000004100 */
[----:B-1----:R-:W-:Y:S01]  /*4ef0*/  @!P0 IMAD.MOV.U32 R8, RZ, RZ, R12 ;  /* 0x000000ffff088224 */ /* 0x002fe200078e000c */
[----:B------:R-:W-:Y:S01]  /*4f00*/  @!P0 MOV R46, R56 ;  /* 0x00000038002e8202 */ /* 0x000fe20000000f00 */
[----:B------:R-:W-:Y:S01]  /*4f10*/  @!P0 HADD2.F32 R41, -RZ, R4.H0_H0 ;  /* 0x20000004ff298230 */ /* 0x000fe20000004100 */
[----:B------:R-:W-:Y:S01]  /*4f20*/  @!P0 MOV R44, R57 ;  /* 0x00000039002c8202 */ /* 0x000fe20000000f00 */
[----:B------:R-:W-:Y:S01]  /*4f30*/  @!P0 HADD2.F32 R5, -RZ, R5.H0_H0 ;  /* 0x20000005ff058230 */ /* 0x000fe20000004100 */
[----:B------:R-:W-:Y:S01]  /*4f40*/  @!P0 MOV R7, R13 ;  /* 0x0000000d00078202 */ /* 0x000fe20000000f00 */
[----:B------:R-:W-:Y:S02]  /*4f50*/  @!P0 HADD2.F32 R40, -RZ, R46.H0_H0 ;  /* 0x2000002eff288230 */ /* 0x000fe40000004100 */
[----:B------:R-:W-:Y:S02]  /*4f60*/  @!P0 HADD2.F32 R2, -RZ, R8.H0_H0 ;  /* 0x20000008ff028230 */ /* 0x000fe40000004100 */
[--C-:B------:R-:W-:Y:S01]  /*4f70*/  @!P0 HADD2.F32 R42, -RZ, R44.reuse.H0_H0 ;  /* 0x2000002cff2a8230 */ /* 0x100fe20000004100 */
[-C--:B------:R-:W-:Y:S01]  /*4f80*/  @!P0 FMUL.FTZ R77, R40, R0.reuse ;  /* 0x00000000284d8220 */ /* 0x080fe20000410000 */
[--C-:B------:R-:W-:Y:S01]  /*4f90*/  @!P0 HADD2.F32 R4, -RZ, R7.reuse.H0_H0 ;  /* 0x20000007ff048230 */ /* 0x100fe20000004100 */
[----:B------:R-:W-:Y:S01]  /*4fa0*/  @!P0 FMUL.FTZ R0, R2, R0 ;  /* 0x0000000002008220 */ /* 0x000fe20000410000 */
[----:B------:R-:W-:Y:S01]  /*4fb0*/  @!P0 HADD2.F32 R7, -RZ, R7.H1_H1 ;  /* 0x30000007ff078230 */ /* 0x000fe20000004100 */
[----:B------:R-:W-:Y:S01]  /*4fc0*/  @!P0 FMUL.FTZ R45, R42, R3 ;  /* 0x000000032a2d8220 */ /* 0x000fe20000410000 */
[----:B------:R-:W-:Y:S01]  /*4fd0*/  @!P0 HADD2.F32 R44, -RZ, R44.H1_H1 ;  /* 0x3000002cff2c8230 */ /* 0x000fe20000004100 */
[----:B------:R-:W-:Y:S01]  /*4fe0*/  @!P0 FFMA.FTZ R91, R2, R41, -R77 ;  /* 0x00000029025b8223 */ /* 0x000fe2000001084d */
[----:B------:R-:W-:Y:S01]  /*4ff0*/  @!P0 HADD2.F32 R2, -RZ, R9.H0_H0 ;  /* 0x20000009ff028230 */ /* 0x000fe20000004100 */
[----:B------:R-:W-:Y:S01]  /*5000*/  @!P0 FFMA.FTZ R89, R4, R43, -R45 ;  /* 0x0000002b04598223 */ /* 0x000fe2000001082d */
[----:B------:R-:W-:Y:S01]  /*5010*/  @!P0 HADD2.F32 R45, -RZ, R47.H0_H0 ;  /* 0x2000002fff2d8230 */ /* 0x000fe20000004100 */
[----:B------:R-:W-:Y:S01]  /*5020*/  @!P0 FFMA.FTZ R0, R40, R41, R0 ;  /* 0x0000002928008223 */ /* 0x000fe20000010000 */
[----:B------:R-:W-:Y:S01]  /*5030*/  @!P0 HADD2.F32 R40, -RZ, R46.H1_H1 ;  /* 0x3000002eff288230 */ /* 0x000fe20000004100 */
[-C--:B------:R-:W-:Y:S01]  /*5040*/  @!P0 FMUL.FTZ R9, R44, R2.reuse ;  /* 0x000000022c098220 */ /* 0x080fe20000410000 */
[----:B------:R-:W-:Y:S01]  /*5050*/  @!P0 HADD2.F32 R8, -RZ, R8.H1_H1 ;  /* 0x30000008ff088230 */ /* 0x000fe20000004100 */
[----:B------:R-:W-:Y:S01]  /*5060*/  @!P0 IMAD.MOV.U32 R46, RZ, RZ, R58 ;  /* 0x000000ffff2e8224 */ /* 0x000fe200078e003a */
[----:B------:R-:W-:Y:S01]  /*5070*/  @!P0 HADD2.F32 R41, -RZ, R48.H0_H0 ;  /* 0x20000030ff298230 */ /* 0x000fe20000004100 */
[----:B------:R-:W-:Y:S02]  /*5080*/  @!P0 FMUL.FTZ R3, R4, R3 ;  /* 0x0000000304038220 */ /* 0x000fe40000410000 */
[C---:B------:R-:W-:Y:S01]  /*5090*/  @!P0 FMUL.FTZ R4, R7.reuse, R2 ;  /* 0x0000000207048220 */ /* 0x040fe20000410000 */
[--C-:B------:R-:W-:Y:S01]  /*50a0*/  @!P0 HADD2.F32 R48, -RZ, R46.reuse.H1_H1 ;  /* 0x3000002eff308230 */ /* 0x100fe20000004100 */
[----:B------:R-:W-:Y:S01]  /*50b0*/  @!P0 FFMA.FTZ R88, R7, R45, -R9 ;  /* 0x0000002d07588223 */ /* 0x000fe20000010809 */
[----:B------:R-:W-:Y:S01]  /*50c0*/  @!P0 MOV R7, R14 ;  /* 0x0000000e00078202 */ /* 0x000fe20000000f00 */
[-C--:B------:R-:W-:Y:S01]  /*50d0*/  @!P0 FMUL.FTZ R47, R40, R5.reuse ;  /* 0x00000005282f8220 */ /* 0x080fe20000410000 */
[----:B------:R-:W-:Y:S01]  /*50e0*/  @!P0 HADD2.F32 R46, -RZ, R46.H0_H0 ;  /* 0x2000002eff2e8230 */ /* 0x000fe20000004100 */
[C---:B------:R-:W-:Y:S01]  /*50f0*/  @!P0 FMUL.FTZ R2, R8.reuse, R5 ;  /* 0x0000000508028220 */ /* 0x040fe20000410000 */
[----:B------:R-:W-:Y:S01]  /*5100*/  @!P0 HADD2.F32 R5, -RZ, R10.H0_H0 ;  /* 0x2000000aff058230 */ /* 0x000fe20000004100 */
[-C--:B------:R-:W-:Y:S01]  /*5110*/  @!P0 FFMA.FTZ R85, R8, R41.reuse, -R47 ;  /* 0x0000002908558223 */ /* 0x080fe2000001082f */
[--C-:B------:R-:W-:Y:S01]  /*5120*/  @!P0 HADD2.F32 R9, -RZ, R7.reuse.H1_H1 ;  /* 0x30000007ff098230 */ /* 0x100fe20000004100 */
[----:B------:R-:W-:Y:S01]  /*5130*/  @!P0 FFMA.FTZ R2, R40, R41, R2 ;  /* 0x0000002928028223 */ /* 0x000fe20000010002 */
[----:B------:R-:W-:Y:S01]  /*5140*/  @!P0 HADD2.F32 R8, -RZ, R6.H0_H0 ;  /* 0x20000006ff088230 */ /* 0x000fe20000004100 */
[-C--:B------:R-:W-:Y:S01]  /*5150*/  @!P0 FMUL.FTZ R10, R48, R5.reuse ;  /* 0x00000005300a8220 */ /* 0x080fe20000410000 */
[----:B------:R-:W-:Y:S01]  /*5160*/  @!P0 HADD2.F32 R7, -RZ, R7.H0_H0 ;  /* 0x20000007ff078230 */ /* 0x000fe20000004100 */
[C---:B------:R-:W-:Y:S01]  /*5170*/  @!P0 FMUL.FTZ R6, R9.reuse, R5 ;  /* 0x0000000509068220 */ /* 0x040fe20000410000 */
[----:B------:R-:W-:Y:S01]  /*5180*/  @!P0 F2FP.PACK_AB R0, R2, R0 ;  /* 0x000000000200823e */ /* 0x000fe200000000ff */
[----:B------:R-:W-:Y:S01]  /*5190*/  @!P0 FFMA.FTZ R84, R9, R49, -R10 ;  /* 0x0000003109548223 */ /* 0x000fe2000001080a */
[----:B------:R-:W-:Y:S01]  /*51a0*/  @!P0 MOV R10, R59 ;  /* 0x0000003b000a8202 */ /* 0x000fe20000000f00 */
[CC--:B------:R-:W-:Y:S01]  /*51b0*/  @!P0 FMUL.FTZ R5, R7.reuse, R8.reuse ;  /* 0x0000000807058220 */ /* 0x0c0fe20000410000 */
[----:B------:R-:W-:Y:S01]  /*51c0*/  @!P0 HADD2.F32 R47, -RZ, R50.H0_H0 ;  /* 0x20000032ff2f8230 */ /* 0x000fe20000004100 */
[----:B------:R-:W-:Y:S01]  /*51d0*/  @!P0 FMUL.FTZ R50, R46, R8 ;  /* 0x000000082e328220 */ /* 0x000fe20000410000 */
[----:B------:R-:W-:Y:S01]  /*51e0*/  @!P0 MOV R56, R0 ;  /* 0x0000000000388202 */ /* 0x000fe20000000f00 */
[----:B------:R-:W-:Y:S01]  /*51f0*/  @!P0 IMAD.MOV.U32 R8, RZ, RZ, R15 ;  /* 0x000000ffff088224 */ /* 0x000fe200078e000f */
[----:B------:R-:W-:Y:S01]  /*5200*/  @!P0 HADD2.F32 R9, -RZ, R30.H0_H0 ;  /* 0x2000001eff098230 */ /* 0x000fe20000004100 */
[----:B------:R-:W-:Y:S01]  /*5210*/  @!P0 FFMA.FTZ R83, R7, R47, -R50 ;  /* 0x0000002f07538223 */ /* 0x000fe20000010832 */
[----:B------:R-:W-:Y:S01]  /*5220*/  @!P0 HADD2.F32 R7, -RZ, R11.H0_H0 ;  /* 0x2000000bff078230 */ /* 0x000fe20000004100 */
[----:B------:R-:W-:Y:S01]  /*5230*/  @!P0 FFMA.FTZ R3, R42, R43, R3 ;  /* 0x0000002b2a038223 */ /* 0x000fe20000010003 */
[--C-:B------:R-:W-:Y:S01]  /*5240*/  @!P0 HADD2.F32 R30, -RZ, R10.reuse.H0_H0 ;  /* 0x2000000aff1e8230 */ /* 0x100fe20000004100 */
[----:B------:R-:W-:Y:S01]  /*5250*/  @!P0 FFMA.FTZ R4, R44, R45, R4 ;  /* 0x0000002d2c048223 */ /* 0x000fe20000010004 */
[----:B------:R-:W-:Y:S01]  /*5260*/  @!P0 HADD2.F32 R50, -RZ, R51.H0_H0 ;  /* 0x20000033ff328230 */ /* 0x000fe20000004100 */
[----:B------:R-:W-:Y:S01]  /*5270*/  @!P0 FFMA.FTZ R5, R46, R47, R5 ;  /* 0x0000002f2e058223 */ /* 0x000fe20000010005 */
[----:B------:R-:W-:Y:S01]  /*5280*/  @!P0 HADD2.F32 R51, -RZ, R10.H1_H1 ;  /* 0x3000000aff338230 */ /* 0x000fe20000004100 */
[----:B------:R-:W-:Y:S01]  /*5290*/  @!P0 FFMA.FTZ R6, R48, R49, R6 ;  /* 0x0000003130068223 */ /* 0x000fe20000010006 */
[----:B------:R-:W-:Y:S01]  /*52a0*/  @!P0 F2FP.PACK_AB R3, R4, R3 ;  /* 0x000000030403823e */ /* 0x000fe200000000ff */
[--C-:B------:R-:W-:Y:S02]  /*52b0*/  @!P0 HADD2.F32 R11, -RZ, R8.reuse.H0_H0 ;  /* 0x20000008ff0b8230 */ /* 0x100fe40000004100 */
[----:B------:R-:W-:Y:S01]  /*52c0*/  @!P0 HADD2.F32 R10, -RZ, R8.H1_H1 ;  /* 0x30000008ff0a8230 */ /* 0x000fe20000004100 */
[----:B------:R-:W-:Y:S01]  /*52d0*/  @!P0 F2FP.PACK_AB R5, R6, R5 ;  /* 0x000000050605823e */ /* 0x000fe200000000ff */
[----:B------:R-:W-:Y:S02]  /*52e0*/  @!P0 FMUL.FTZ R77, R51, R9 ;  /* 0x00000009334d8220 */ /* 0x000fe40000410000 */
[----:B------:R-:W-:Y:S01]  /*52f0*/  @!P0 FMUL.FTZ R8, R30, R7 ;  /* 0x000000071e088220 */ /* 0x000fe20000410000 */
[----:B------:R-:W-:Y:S01]  /*5300*/  @!P0 MOV R58, R5 ;  /* 0x00000005003a8202 */ /* 0x000fe20000000f00 */
[----:B------:R-:W-:Y:S02]  /*5310*/  @!P0 FFMA.FTZ R77, R10, R52, -R77 ;  /* 0x000000340a4d8223 */ /* 0x000fe4000001084d */
[CC--:B------:R-:W-:Y:S02]  /*5320*/  @!P0 FFMA.FTZ R82, R11.reuse, R50.reuse, -R8 ;  /* 0x000000320b528223 */ /* 0x0c0fe40000010808 */
[----:B------:R-:W-:Y:S01]  /*5330*/  @!P0 FMUL.FTZ R7, R11, R7 ;  /* 0x000000070b078220 */ /* 0x000fe20000410000 */
[----:B------:R-:W-:Y:S01]  /*5340*/  @!P0 F2FP.PACK_AB R11, R84, R83 ;  /* 0x00000053540b823e */ /* 0x000fe200000000ff */
[----:B------:R-:W-:Y:S01]  /*5350*/  @!P0 FMUL.FTZ R8, R10, R9 ;  /* 0x000000090a088220 */ /* 0x000fe20000410000 */
[----:B------:R-:W-:Y:S01]  /*5360*/  @!P0 F2FP.PACK_AB R10, R88, R89 ;  /* 0x00000059580a823e */ /* 0x000fe200000000ff */
[----:B------:R-:W-:Y:S01]  /*5370*/  @!P0 FFMA.FTZ R7, R30, R50, R7 ;  /* 0x000000321e078223 */ /* 0x000fe20000010007 */
[----:B------:R-:W-:Y:S01]  /*5380*/  @!P0 F2FP.PACK_AB R9, R85, R91 ;  /* 0x0000005b5509823e */ /* 0x000fe200000000ff */
[----:B------:R-:W-:Y:S01]  /*5390*/  @!P0 FFMA.FTZ R8, R51, R52, R8 ;  /* 0x0000003433088223 */ /* 0x000fe20000010008 */
[----:B------:R-:W-:Y:S01]  /*53a0*/  @!P0 F2FP.PACK_AB R40, R77, R82 ;  /* 0x000000524d28823e */ /* 0x000fe200000000ff */
[----:B------:R-:W-:Y:S01]  /*53b0*/  @!P0 IMAD.MOV.U32 R14, RZ, RZ, R11 ;  /* 0x000000ffff0e8224 */ /* 0x000fe200078e000b */
[----:B------:R-:W-:Y:S01]  /*53c0*/  @!P0 MOV R12, R9 ;  /* 0x00000009000c8202 */ /* 0x000fe20000000f00 */
[----:B------:R-:W-:Y:S01]  /*53d0*/  @!P0 IMAD.MOV.U32 R57, RZ, RZ, R3 ;  /* 0x000000ffff398224 */ /* 0x000fe200078e0003 */
[----:B------:R-:W-:Y:S02]  /*53e0*/  @!P0 MOV R13, R10 ;  /* 0x0000000a000d8202 */ /* 0x000fe40000000f00 */
[----:B------:R-:W-:Y:S02]  /*53f0*/  @!P0 MOV R15, R40 ;  /* 0x00000028000f8202 */ /* 0x000fe40000000f00 */
[----:B------:R-:W-:Y:S03]  /*5400*/  @!P0 F2FP.PACK_AB R7, R8, R7 ;  /* 0x000000070807823e */ /* 0x000fe600000000ff */
[----:B------:R1:W-:Y:S01]  /*5410*/  STG.E.128 [R80.64], R12 ;  /* 0x0000000c50007986 */ /* 0x0003e2000c101d08 */
[----:B------:R-:W-:Y:S07]  /*5420*/  @!P0 MOV R59, R7 ;  /* 0x00000007003b8202 */ /* 0x000fee0000000f00 */
[----:B------:R1:W-:Y:S02]  /*5430*/  @!P1 STG.E.128 [R78.64], R56 ;  /* 0x000000384e009986 */ /* 0x0003e4000c101d08 */
.L_x_83:
[----:B-1----:R-:W-:Y:S05]  /*5440*/  BSYNC B0 ;  /* 0x0000000000007941 */ /* 0x002fea0003800000 */
.L_x_82:
[----:B------:R-:W-:Y:S01]  /*5450*/  ISETP.GE.OR P1, PT, R169, R76, P5 ;  /* 0x0000004ca900720c */ /* 0x000fe20002f26670 */
[----:B------:R-:W-:Y:S01]  /*5460*/  @!UPT UIADD3 URZ, URZ, URZ, URZ ;  /* 0x0000003f3f3ff290 */ /* 0x000fe2000fffe03f */
[----:B------:R-:W-:Y:S11]  /*5470*/  BSSY B0, `(.L_x_84) ;  /* 0x0000071000007945 */ /* 0x000ff60003800000 */
[----:B------:R-:W-:-:S05]  /*5480*/  @P1 BRA `(.L_x_85) ;  /* 0x000006f000001947 */ /* 0x000fca0003800000 */
[----:B------:R-:W-:Y:S01]  /*5490*/  IADD3 R0, P1, R188, R86, RZ ;  /* 0x00000056bc007210 */ /* 0x000fe20007f3e0ff */
[----:B------:R-:W-:Y:S01]  /*54a0*/  LDS.128 R48, [R147+0x8100] ;  /* 0x0081000093307984 */ /* 0x000fe20000000c00 */
[--C-:B------:R-:W-:Y:S01]  /*54b0*/  @!P0 SHF.R.U32.HI R8, RZ, 0x10, R17.reuse ;  /* 0x00000010ff088819 */ /* 0x100fe20000011611 */
[----:B------:R-:W-:Y:S01]  /*54c0*/  @!P0 HADD2.F32 R44, -RZ, R54.H0_H0 ;  /* 0x20000036ff2c8230 */ /* 0x000fe20000004100 */
[----:B------:R-:W-:Y:S02]  /*54d0*/  IADD3.X R2, R90, R159, RZ, P1, !PT ;  /* 0x0000009f5a027210 */ /* 0x000fe40000ffe4ff */
[----:B------:R-:W-:Y:S02]  /*54e0*/  IADD3 R3, P2, P1, R94, R0, R116 ;  /* 0x000000005e037210 */ /* 0x000fe4000795e074 */
[----:B-----5:R-:W-:Y:S01]  /*54f0*/  @!P0 SHF.R.U64 R5, R16, 0x10, R17 ;  /* 0x0000001010058819 */ /* 0x020fe20000001211 */
[----:B------:R-:W1:Y:S01]  /*5500*/  LDS.128 R12, [R152+0x8100] ;  /* 0x00810000980c7984 */ /* 0x000e620000000c00 */
[----:B------:R-:W-:Y:S01]  /*5510*/  IADD3.X R4, R96, R2, R122, P2, P1 ;  /* 0x0000000260047210 */ /* 0x000fe200017e247a */
[----:B------:R-:W-:Y:S01]  /*5520*/  @!P0 HADD2.F32 R16, -RZ, R53.H0_H0 ;  /* 0x20000035ff108230 */ /* 0x000fe20000004100 */
[----:B------:R-:W-:Y:S01]  /*5530*/  ISETP.GE.AND P1, PT, R98, c[0x0][0x1d4], PT ;  /* 0x0000750062007a0c */ /* 0x000fe20003f26270 */
[----:B------:R-:W-:Y:S01]  /*5540*/  @!P0 HADD2.F32 R5, -RZ, R5.H0_H0 ;  /* 0x20000005ff058230 */ /* 0x000fe20000004100 */
[--C-:B------:R-:W-:Y:S02]  /*5550*/  @!P0 SHF.R.U64 R10, R18, 0x10, R19.reuse ;  /* 0x00000010120a8819 */ /* 0x100fe40000001213 */
[----:B------:R-:W-:Y:S01]  /*5560*/  @!P0 SHF.R.U32.HI R9, RZ, 0x10, R19 ;  /* 0x00000010ff098819 */ /* 0x000fe20000011613 */
[----:B------:R-:W-:Y:S01]  /*5570*/  @!P0 HADD2.F32 R19, -RZ, R53.H1_H1 ;  /* 0x30000035ff138230 */ /* 0x000fe20000004100 */
[--C-:B------:R-:W-:Y:S02]  /*5580*/  @!P0 SHF.R.U64 R42, R60, 0x10, R61.reuse ;  /* 0x000000103c2a8819 */ /* 0x100fe4000000123d */
[----:B------:R-:W-:Y:S02]  /*5590*/  @!P0 SHF.R.U32.HI R41, RZ, 0x10, R61 ;  /* 0x00000010ff298819 */ /* 0x000fe4000001163d */
[--C-:B------:R-:W-:Y:S02]  /*55a0*/  @!P0 SHF.R.U32.HI R46, RZ, 0x10, R63.reuse ;  /* 0x00000010ff2e8819 */ /* 0x100fe4000001163f */
[----:B------:R-:W-:Y:S02]  /*55b0*/  @!P0 SHF.R.U64 R62, R62, 0x10, R63 ;  /* 0x000000103e3e8819 */ /* 0x000fe4000000123f */
[----:B------:R-:W-:Y:S01]  /*55c0*/  @!P1 IADD3 R0, P3, P2, R94, R0, R98 ;  /* 0x000000005e009210 */ /* 0x000fe20007a7e062 */
[----:B------:R-:W-:Y:S03]  /*55d0*/  @!P0 HADD2.F32 R46, -RZ, R46.H0_H0 ;  /* 0x2000002eff2e8230 */ /* 0x000fe60000004100 */
[----:B------:R-:W-:Y:S02]  /*55e0*/  @!P1 IADD3.X R2, R96, R2, R121, P3, P2 ;  /* 0x0000000260029210 */ /* 0x000fe40001fe4479 */
[C---:B------:R-:W-:Y:S04]  /*55f0*/  LEA R58, P2, R3.reuse, c[0x0][0x1c8], 0x1 ;  /* 0x00007200033a7a11 */ /* 0x040fe800078408ff */
[----:B------:R-:W-:Y:S01]  /*5600*/  LEA.HI.X R59, R3, c[0x0][0x1cc], R4, 0x1, P2 ;  /* 0x00007300033b7a11 */ /* 0x000fe200010f0c04 */
[--C-:B------:R-:W-:Y:S01]  /*5610*/  @!P0 HADD2.F32 R3, -RZ, R34.reuse.H1_H1 ;  /* 0x30000022ff038230 */ /* 0x100fe20000004100 */
[C---:B------:R-:W-:Y:S04]  /*5620*/  @!P1 LEA R56, P2, R0.reuse, c[0x0][0x1c8], 0x1 ;  /* 0x0000720000389a11 */ /* 0x040fe800078408ff */
[----:B------:R-:W-:Y:S01]  /*5630*/  @!P1 LEA.HI.X R57, R0, c[0x0][0x1cc], R2, 0x1, P2 ;  /* 0x0000730000399a11 */ /* 0x000fe200010f0c02 */
[----:B------:R-:W-:Y:S01]  /*5640*/  @!P0 HADD2.F32 R0, -RZ, R34.H0_H0 ;  /* 0x20000022ff008230 */ /* 0x000fe20000004100 */
[----:B-1----:R-:W-:Y:S01]  /*5650*/  @!P0 IMAD.MOV.U32 R7, RZ, RZ, R12 ;  /* 0x000000ffff078224 */ /* 0x002fe200078e000c */
[----:B------:R-:W-:Y:S02]  /*5660*/  @!P0 MOV R40, R48 ;  /* 0x0000003000288202 */ /* 0x000fe40000000f00 */
[----:B------:R-:W-:Y:S02]  /*5670*/  @!P0 MOV R17, R49 ;  /* 0x0000003100118202 */ /* 0x000fe40000000f00 */
[----:B------:R-:W-:Y:S01]  /*5680*/  @!P0 HADD2.F32 R2, -RZ, R7.H0_H0 ;  /* 0x20000007ff028230 */ /* 0x000fe20000004100 */
[----:B------:R-:W-:Y:S01]  /*5690*/  @!P0 MOV R6, R13 ;  /* 0x0000000d00068202 */ /* 0x000fe20000000f00 */
[----:B------:R-:W-:Y:S02]  /*56a0*/  @!P0 HADD2.F32 R11, -RZ, R40.H0_H0 ;  /* 0x20000028ff0b8230 */ /* 0x000fe40000004100 */
[----:B------:R-:W-:Y:S02]  /*56b0*/  @!P0 HADD2.F32 R18, -RZ, R17.H0_H0 ;  /* 0x20000011ff128230 */ /* 0x000fe40000004100 */
[--C-:B------:R-:W-:Y:S01]  /*56c0*/  @!P0 HADD2.F32 R4, -RZ, R6.reuse.H0_H0 ;  /* 0x20000006ff048230 */ /* 0x100fe20000004100 */
[CC--:B------:R-:W-:Y:S01]  /*56d0*/  @!P0 FMUL.FTZ R34, R11.reuse, R0.reuse ;  /* 0x000000000b228220 */ /* 0x0c0fe20000410000 */
[----:B------:R-:W-:Y:S01]  /*56e0*/  @!P0 HADD2.F32 R6, -RZ, R6.H1_H1 ;  /* 0x30000006ff068230 */ /* 0x000fe20000004100 */
[----:B------:R-:W-:Y:S01]  /*56f0*/  @!P0 FMUL.FTZ R0, R2, R0 ;  /* 0x0000000002008220 */ /* 0x000fe20000410000 */
[----:B------:R-:W-:Y:S01]  /*5700*/  @!P0 HADD2.F32 R7, -RZ, R7.H1_H1 ;  /* 0x30000007ff078230 */ /* 0x000fe20000004100 */
[----:B------:R-:W-:Y:S02]  /*5710*/  @!P0 FMUL.FTZ R30, R18, R3 ;  /* 0x00000003121e8220 */ /* 0x000fe40000410000 */
[-C--:B------:R-:W-:Y:S01]  /*5720*/  @!P0 FFMA.FTZ R78, R2, R16.reuse, -R34 ;  /* 0x00000010024e8223 */ /* 0x080fe20000010822 */
[----:B------:R-:W-:Y:S01]  /*5730*/  @!P0 HADD2.F32 R2, -RZ, R8.H0_H0 ;  /* 0x20000008ff028230 */ /* 0x000fe20000004100 */
[----:B------:R-:W-:Y:S01]  /*5740*/  @!P0 FFMA.FTZ R0, R11, R16, R0 ;  /* 0x000000100b008223 */ /* 0x000fe20000010000 */
[----:B------:R-:W-:Y:S01]  /*5750*/  @!P0 HADD2.F32 R16, -RZ, R40.H1_H1 ;  /* 0x30000028ff108230 */ /* 0x000fe20000004100 */
[----:B------:R-:W-:Y:S01]  /*5760*/  @!P0 FFMA.FTZ R77, R4, R19, -R30 ;  /* 0x00000013044d8223 */ /* 0x000fe2000001081e */
[----:B------:R-:W-:Y:S01]  /*5770*/  @!P0 HADD2.F32 R30, -RZ, R17.H1_H1 ;  /* 0x30000011ff1e8230 */ /* 0x000fe20000004100 */
[----:B------:R-:W-:Y:S01]  /*5780*/  @!P0 IMAD.MOV.U32 R11, RZ, RZ, R51 ;  /* 0x000000ffff0b8224 */ /* 0x000fe200078e0033 */
[----:B------:R-:W-:Y:S01]  /*5790*/  @!P0 HADD2.F32 R17, -RZ, R42.H0_H0 ;  /* 0x2000002aff118230 */ /* 0x000fe20000004100 */
[----:B------:R-:W-:Y:S01]  /*57a0*/  @!P0 FMUL.FTZ R40, R16, R5 ;  /* 0x0000000510288220 */ /* 0x000fe20000410000 */
[----:B------:R-:W-:Y:S01]  /*57b0*/  @!P0 HADD2.F32 R34, -RZ, R41.H0_H0 ;  /* 0x20000029ff228230 */ /* 0x000fe20000004100 */
[----:B------:R-:W-:Y:S01]  /*57c0*/  @!P0 FMUL.FTZ R3, R4, R3 ;  /* 0x0000000304038220 */ /* 0x000fe20000410000 */
[--C-:B------:R-:W-:Y:S01]  /*57d0*/  @!P0 HADD2.F32 R43, -RZ, R11.reuse.H0_H0 ;  /* 0x2000000bff2b8230 */ /* 0x100fe20000004100 */
[-C--:B------:R-:W-:Y:S01]  /*57e0*/  @!P0 FMUL.FTZ R8, R30, R2.reuse ;  /* 0x000000021e088220 */ /* 0x080fe20000410000 */
[----:B------:R-:W-:Y:S01]  /*57f0*/  @!P0 HADD2.F32 R45, -RZ, R11.H1_H1 ;  /* 0x3000000bff2d8230 */ /* 0x000fe20000004100 */
[C---:B------:R-:W-:Y:S01]  /*5800*/  @!P0 FMUL.FTZ R4, R6.reuse, R2 ;  /* 0x0000000206048220 */ /* 0x040fe20000410000 */
[----:B------:R-:W-:Y:S01]  /*5810*/  @!P0 HADD2.F32 R42, -RZ, R62.H0_H0 ;  /* 0x2000003eff2a8230 */ /* 0x000fe20000004100 */
[C---:B------:R-:W-:Y:S01]  /*5820*/  @!P0 FMUL.FTZ R2, R7.reuse, R5 ;  /* 0x0000000507028220 */ /* 0x040fe20000410000 */
[----:B------:R-:W-:Y:S01]  /*5830*/  @!P0 MOV R5, R15 ;  /* 0x0000000f00058202 */ /* 0x000fe20000000f00 */
[-C--:B------:R-:W-:Y:S01]  /*5840*/  @!P0 FFMA.FTZ R61, R7, R17.reuse, -R40 ;  /* 0x00000011073d8223 */ /* 0x080fe20000010828 */
[----:B------:R-:W-:Y:S01]  /*5850*/  @!P0 HADD2.F32 R7, -RZ, R35.H0_H0 ;  /* 0x20000023ff078230 */ /* 0x000fe20000004100 */
[----:B------:R-:W-:Y:S01]  /*5860*/  @!P0 FFMA.FTZ R63, R6, R34, -R8 ;  /* 0x00000022063f8223 */ /* 0x000fe20000010808 */
[----:B------:R-:W-:Y:S01]  /*5870*/  @!P0 HADD2.F32 R6, -RZ, R9.H0_H0 ;  /* 0x20000009ff068230 */ /* 0x000fe20000004100 */
[----:B------:R-:W-:Y:S01]  /*5880*/  @!P0 FFMA.FTZ R2, R16, R17, R2 ;  /* 0x0000001110028223 */ /* 0x000fe20000010002 */
[--C-:B------:R-:W-:Y:S01]  /*5890*/  @!P0 HADD2.F32 R8, -RZ, R5.reuse.H0_H0 ;  /* 0x20000005ff088230 */ /* 0x100fe20000004100 */
[-C--:B------:R-:W-:Y:S01]  /*58a0*/  @!P0 FMUL.FTZ R11, R43, R7.reuse ;  /* 0x000000072b0b8220 */ /* 0x080fe20000410000 */
[----:B------:R-:W-:Y:S01]  /*58b0*/  @!P0 HADD2.F32 R5, -RZ, R5.H1_H1 ;  /* 0x30000005ff058230 */ /* 0x000fe20000004100 */
[----:B------:R-:W-:Y:S01]  /*58c0*/  @!P0 FMUL.FTZ R9, R45, R6 ;  /* 0x000000062d098220 */ /* 0x000fe20000410000 */
[----:B------:R-:W-:Y:S01]  /*58d0*/  @!P0 F2FP.PACK_AB R0, R2, R0 ;  /* 0x000000000200823e */ /* 0x000fe200000000ff */
[C---:B------:R-:W-:Y:S01]  /*58e0*/  @!P0 FFMA.FTZ R60, R8.reuse, R44, -R11 ;  /* 0x0000002c083c8223 */ /* 0x040fe2000001080b */
[----:B------:R-:W-:Y:S01]  /*58f0*/  @!P0 MOV R11, R50 ;  /* 0x00000032000b8202 */ /* 0x000fe20000000f00 */
[----:B------:R-:W-:Y:S01]  /*5900*/  @!P0 FMUL.FTZ R7, R8, R7 ;  /* 0x0000000708078220 */ /* 0x000fe20000410000 */
[----:B------:R-:W-:Y:S01]  /*5910*/  @!P0 MOV R48, R0 ;  /* 0x0000000000308202 */ /* 0x000fe20000000f00 */
[C---:B------:R-:W-:Y:S01]  /*5920*/  @!P0 FMUL.FTZ R8, R5.reuse, R6 ;  /* 0x0000000605088220 */ /* 0x040fe20000410000 */
[----:B------:R-:W-:Y:S01]  /*5930*/  @!P0 HADD2.F32 R40, -RZ, R54.H1_H1 ;  /* 0x30000036ff288230 */ /* 0x000fe20000004100 */
[----:B------:R-:W-:Y:S01]  /*5940*/  @!P0 IMAD.MOV.U32 R6, RZ, RZ, R14 ;  /* 0x000000ffff068224 */ /* 0x000fe200078e000e */
[----:B------:R-:W-:Y:S01]  /*5950*/  @!P0 HADD2.F32 R41, -RZ, R11.H1_H1 ;  /* 0x3000000bff298230 */ /* 0x000fe20000004100 */
[----:B------:R-:W-:Y:S01]  /*5960*/  @!P0 FFMA.FTZ R53, R5, R46, -R9 ;  /* 0x0000002e05358223 */ /* 0x000fe20000010809 */
[----:B------:R-:W-:Y:S01]  /*5970*/  @!P0 HADD2.F32 R9, -RZ, R10.H0_H0 ;  /* 0x2000000aff098230 */ /* 0x000fe20000004100 */
[----:B------:R-:W-:Y:S01]  /*5980*/  @!P0 FFMA.FTZ R3, R18, R19, R3 ;  /* 0x0000001312038223 */ /* 0x000fe20000010003 */
[----:B------:R-:W-:Y:S01]  /*5990*/  @!P0 HADD2.F32 R5, -RZ, R35.H1_H1 ;  /* 0x30000023ff058230 */ /* 0x000fe20000004100 */
[----:B------:R-:W-:Y:S01]  /*59a0*/  @!P0 FFMA.FTZ R4, R30, R34, R4 ;  /* 0x000000221e048223 */ /* 0x000fe20000010004 */
[----:B------:R-:W-:Y:S01]  /*59b0*/  @!P0 F2FP.PACK_AB R16, R53, R60 ;  /* 0x0000003c3510823e */ /* 0x000fe200000000ff */
[----:B------:R-:W-:Y:S01]  /*59c0*/  @!P0 FMUL.FTZ R47, R41, R9 ;  /* 0x00000009292f8220 */ /* 0x000fe20000410000 */
[----:B------:R-:W-:Y:S02]  /*59d0*/  @!P0 HADD2.F32 R35, -RZ, R11.H0_H0 ;  /* 0x2000000bff238230 */ /* 0x000fe40000004100 */
[----:B------:R-:W-:Y:S01]  /*59e0*/  @!P0 MOV R15, R16 ;  /* 0x00000010000f8202 */ /* 0x000fe20000000f00 */
[--C-:B------:R-:W-:Y:S01]  /*59f0*/  @!P0 HADD2.F32 R11, -RZ, R6.reuse.H0_H0 ;  /* 0x20000006ff0b8230 */ /* 0x100fe20000004100 */
[----:B------:R-:W-:Y:S01]  /*5a00*/  @!P0 F2FP.PACK_AB R3, R4, R3 ;  /* 0x000000030403823e */ /* 0x000fe200000000ff */
[----:B------:R-:W-:Y:S01]  /*5a10*/  @!P0 HADD2.F32 R10, -RZ, R6.H1_H1 ;  /* 0x30000006ff0a8230 */ /* 0x000fe20000004100 */
[-C--:B------:R-:W-:Y:S02]  /*5a20*/  @!P0 FMUL.FTZ R6, R35, R5.reuse ;  /* 0x0000000523068220 */ /* 0x080fe40000410000 */
[C---:B------:R-:W-:Y:S02]  /*5a30*/  @!P0 FMUL.FTZ R5, R11.reuse, R5 ;  /* 0x000000050b058220 */ /* 0x040fe40000410000 */
[----:B------:R-:W-:Y:S02]  /*5a40*/  @!P0 FFMA.FTZ R52, R11, R40, -R6 ;  /* 0x000000280b348223 */ /* 0x000fe40000010806 */
[C---:B------:R-:W-:Y:S02]  /*5a50*/  @!P0 FFMA.FTZ R11, R10.reuse, R42, -R47 ;  /* 0x0000002a0a0b8223 */ /* 0x040fe4000001082f */
[----:B------:R-:W-:Y:S01]  /*5a60*/  @!P0 FMUL.FTZ R6, R10, R9 ;  /* 0x000000090a068220 */ /* 0x000fe20000410000 */
[----:B------:R-:W-:Y:S01]  /*5a70*/  @!P0 F2FP.PACK_AB R10, R63, R77 ;  /* 0x0000004d3f0a823e */ /* 0x000fe200000000ff */
[----:B------:R-:W-:Y:S01]  /*5a80*/  @!P0 FFMA.FTZ R5, R35, R40, R5 ;  /* 0x0000002823058223 */ /* 0x000fe20000010005 */
[----:B------:R-:W-:Y:S01]  /*5a90*/  @!P0 F2FP.PACK_AB R11, R11, R52 ;  /* 0x000000340b0b823e */ /* 0x000fe200000000ff */
[----:B------:R-:W-:Y:S01]  /*5aa0*/  @!P0 FFMA.FTZ R6, R41, R42, R6 ;  /* 0x0000002a29068223 */ /* 0x000fe20000010006 */
[----:B------:R-:W-:Y:S01]  /*5ab0*/  @!P0 F2FP.PACK_AB R9, R61, R78 ;  /* 0x0000004e3d09823e */ /* 0x000fe200000000ff */
[----:B------:R-:W-:Y:S01]  /*5ac0*/  @!P0 FFMA.FTZ R7, R43, R44, R7 ;  /* 0x0000002c2b078223 */ /* 0x000fe20000010007 */
[----:B------:R-:W-:Y:S01]  /*5ad0*/  @!P0 MOV R13, R10 ;  /* 0x0000000a000d8202 */ /* 0x000fe20000000f00 */
[----:B------:R-:W-:Y:S01]  /*5ae0*/  @!P0 FFMA.FTZ R8, R45, R46, R8 ;  /* 0x0000002e2d088223 */ /* 0x000fe20000010008 */
[----:B------:R-:W-:Y:S01]  /*5af0*/  @!P0 MOV R12, R9 ;  /* 0x00000009000c8202 */ /* 0x000fe20000000f00 */
[----:B------:R-:W-:Y:S01]  /*5b00*/  @!P0 IMAD.MOV.U32 R14, RZ, RZ, R11 ;  /* 0x000000ffff0e8224 */ /* 0x000fe200078e000b */
[----:B------:R-:W-:Y:S01]  /*5b10*/  @!P0 F2FP.PACK_AB R5, R6, R5 ;  /* 0x000000050605823e */ /* 0x000fe200000000ff */
[----:B------:R-:W-:Y:S01]  /*5b20*/  @!P0 IMAD.MOV.U32 R49, RZ, RZ, R3 ;  /* 0x000000ffff318224 */ /* 0x000fe200078e0003 */
[----:B------:R-:W-:Y:S02]  /*5b30*/  @!P0 F2FP.PACK_AB R7, R8, R7 ;  /* 0x000000070807823e */ /* 0x000fe400000000ff */
[----:B------:R1:W-:Y:S01]  /*5b40*/  STG.E.128 [R58.64], R12 ;  /* 0x0000000c3a007986 */ /* 0x0003e2000c101d08 */
[----:B------:R-:W-:Y:S02]  /*5b50*/  @!P0 MOV R50, R5 ;  /* 0x0000000500328202 */ /* 0x000fe40000000f00 */
[----:B------:R-:W-:Y:S05]  /*5b60*/  @!P0 MOV R51, R7 ;  /* 0x0000000700338202 */ /* 0x000fea0000000f00 */
[----:B------:R1:W-:Y:S02]  /*5b70*/  @!P1 STG.E.128 [R56.64], R48 ;  /* 0x0000003038009986 */ /* 0x0003e4000c101d08 */
.L_x_85:
[----:B------:R-:W-:Y:S05]  /*5b80*/  BSYNC B0 ;  /* 0x0000000000007941 */ /* 0x000fea0003800000 */
.L_x_84:
[----:B------:R-:W-:Y:S01]  /*5b90*/  ISETP.GE.OR P1, PT, R168, R76, P5 ;  /* 0x0000004ca800720c */ /* 0x000fe20002f26670 */
[----:B------:R-:W-:Y:S01]  /*5ba0*/  @!UPT UIADD3 URZ, URZ, URZ, URZ ;  /* 0x0000003f3f3ff290 */ /* 0x000fe2000fffe03f */
[----:B------:R-:W-:Y:S11]  /*5bb0*/  BSSY B0, `(.L_x_86) ;  /* 0x0000071000007945 */ /* 0x000ff60003800000 */
[----:B------:R-:W-:-:S05]  /*5bc0*/  @P1 BRA `(.L_x_87) ;  /* 0x000006f000001947 */ /* 0x000fca0003800000 */
[----:B------:R-:W-:Y:S01]  /*5bd0*/  IADD3 R0, P1, R186, R86, RZ ;  /* 0x00000056ba007210 */ /* 0x000fe20007f3e0ff */
[----:B------:R-:W-:Y:S01]  /*5be0*/  LDS.128 R44, [R146+0x8100] ;  /* 0x00810000922c7984 */ /* 0x000fe20000000c00 */
[----:B------:R-:W-:Y:S01]  /*5bf0*/  @!P0 SHF.R.U64 R10, R22, 0x10, R23 ;  /* 0x00000010160a8819 */ /* 0x000fe20000001217 */
[--C-:B------:R-:W-:Y:S01]  /*5c00*/  @!P0 HADD2.F32 R16, -RZ, R55.reuse.H0_H0 ;  /* 0x20000037ff108230 */ /* 0x100fe20000004100 */
[----:B------:R-:W-:Y:S01]  /*5c10*/  IADD3.X R2, R90, R157, RZ, P1, !PT ;  /* 0x0000009d5a027210 */ /* 0x000fe20000ffe4ff */
[----:B------:R-:W-:Y:S01]  /*5c20*/  @!P0 HADD2.F32 R19, -RZ, R55.H1_H1 ;  /* 0x30000037ff138230 */ /* 0x000fe20000004100 */
[----:B------:R-:W-:Y:S02]  /*5c30*/  IADD3 R3, P2, P1, R94, R0, R116 ;  /* 0x000000005e037210 */ /* 0x000fe4000795e074 */
[--C-:B-----5:R-:W-:Y:S01]  /*5c40*/  @!P0 SHF.R.U32.HI R5, RZ, 0x10, R21.reuse ;  /* 0x00000010ff058819 */ /* 0x120fe20000011615 */
[----:B-1----:R-:W1:Y:S01]  /*5c50*/  LDS.128 R12, [R151+0x8100] ;  /* 0x00810000970c7984 */ /* 0x002e620000000c00 */
[----:B------:R-:W-:Y:S02]  /*5c60*/  IADD3.X R4, R96, R2, R122, P2, P1 ;  /* 0x0000000260047210 */ /* 0x000fe400017e247a */
[----:B------:R-:W-:Y:S02]  /*5c70*/  ISETP.GE.AND P1, PT, R98, c[0x0][0x1d4], PT ;  /* 0x0000750062007a0c */ /* 0x000fe40003f26270 */
[----:B------:R-:W-:Y:S02]  /*5c80*/  @!P0 SHF.R.U64 R8, R20, 0x10, R21 ;  /* 0x0000001014088819 */ /* 0x000fe40000001215 */
[----:B------:R-:W-:Y:S02]  /*5c90*/  @!P0 SHF.R.U32.HI R9, RZ, 0x10, R23 ;  /* 0x00000010ff098819 */ /* 0x000fe40000011617 */
[--C-:B------:R-:W-:Y:S02]  /*5ca0*/  @!P0 SHF.R.U64 R30, R64, 0x10, R65.reuse ;  /* 0x00000010401e8819 */ /* 0x100fe40000001241 */
[----:B------:R-:W-:Y:S02]  /*5cb0*/  @!P0 SHF.R.U32.HI R21, RZ, 0x10, R65 ;  /* 0x00000010ff158819 */ /* 0x000fe40000011641 */
[--C-:B------:R-:W-:Y:S02]  /*5cc0*/  @!P0 SHF.R.U32.HI R23, RZ, 0x10, R67.reuse ;  /* 0x00000010ff178819 */ /* 0x100fe40000011643 */
[----:B------:R-:W-:Y:S01]  /*5cd0*/  @!P0 SHF.R.U64 R34, R66, 0x10, R67 ;  /* 0x0000001042228819 */ /* 0x000fe20000001243 */
[----:B------:R-:W-:Y:S01]  /*5ce0*/  @!P0 HADD2.F32 R21, -RZ, R21.H0_H0 ;  /* 0x20000015ff158230 */ /* 0x000fe20000004100 */
[----:B------:R-:W-:Y:S01]  /*5cf0*/  @!P1 IADD3 R0, P3, P2, R94, R0, R98 ;  /* 0x000000005e009210 */ /* 0x000fe20007a7e062 */
[----:B------:R-:W-:Y:S02]  /*5d00*/  @!P0 HADD2.F32 R41, -RZ, R23.H0_H0 ;  /* 0x20000017ff298230 */ /* 0x000fe40000004100 */
[----:B------:R-:W-:Y:S01]  /*5d10*/  @!P0 HADD2.F32 R23, -RZ, R72.H1_H1 ;  /* 0x30000048ff178230 */ /* 0x000fe20000004100 */
[----:B------:R-:W-:Y:S01]  /*5d20*/  @!P1 IADD3.X R2, R96, R2, R121, P3, P2 ;  /* 0x0000000260029210 */ /* 0x000fe20001fe4479 */
[----:B------:R-:W-:Y:S01]  /*5d30*/  @!P0 HADD2.F32 R34, -RZ, R34.H0_H0 ;  /* 0x20000022ff228230 */ /* 0x000fe20000004100 */
[C---:B------:R-:W-:Y:S04]  /*5d40*/  LEA R52, P2, R3.reuse, c[0x0][0x1c8], 0x1 ;  /* 0x0000720003347a11 */ /* 0x040fe800078408ff */
[----:B------:R-:W-:Y:S01]  /*5d50*/  LEA.HI.X R53, R3, c[0x0][0x1cc], R4, 0x1, P2 ;  /* 0x0000730003357a11 */ /* 0x000fe200010f0c04 */
[--C-:B------:R-:W-:Y:S01]  /*5d60*/  @!P0 HADD2.F32 R3, -RZ, R36.reuse.H1_H1 ;  /* 0x30000024ff038230 */ /* 0x100fe20000004100 */
[C---:B------:R-:W-:Y:S04]  /*5d70*/  @!P1 LEA R50, P2, R0.reuse, c[0x0][0x1c8], 0x1 ;  /* 0x0000720000329a11 */ /* 0x040fe800078408ff */
[----:B------:R-:W-:Y:S01]  /*5d80*/  @!P1 LEA.HI.X R51, R0, c[0x0][0x1cc], R2, 0x1, P2 ;  /* 0x0000730000339a11 */ /* 0x000fe200010f0c02 */
[----:B------:R-:W-:Y:S02]  /*5d90*/  @!P0 HADD2.F32 R0, -RZ, R36.H0_H0 ;  /* 0x20000024ff008230 */ /* 0x000fe40000004100 */
        /* <DEDUP_REMOVED lines=17> */
[----:B------:R-:W-:Y:S01]  /*5eb0*/  @!P0 HADD2.F32 R5, -RZ, R8.H0_H0 ;  /* 0x20000008ff058230 */ /* 0x000fe20000004100 */
[C---:B------:R-:W-:Y:S01]  /*5ec0*/  @!P0 FFMA.FTZ R55, R4.reuse, R19, -R20 ;  /* 0x0000001304378223 */ /* 0x040fe20000010814 */
[----:B------:R-:W-:Y:S01]  /*5ed0*/  @!P0 HADD2.F32 R16, -RZ, R22.H1_H1 ;  /* 0x30000016ff108230 */ /* 0x000fe20000004100 */
[----:B------:R-:W-:Y:S01]  /*5ee0*/  @!P0 IMAD.MOV.U32 R11, RZ, RZ, R47 ;  /* 0x000000ffff0b8224 */ /* 0x000fe200078e002f */
[----:B------:R-:W-:Y:S01]  /*5ef0*/  @!P0 HADD2.F32 R20, -RZ, R17.H1_H1 ;  /* 0x30000011ff148230 */ /* 0x000fe20000004100 */
[----:B------:R-:W-:Y:S01]  /*5f00*/  @!P0 FMUL.FTZ R3, R4, R3 ;  /* 0x0000000304038220 */ /* 0x000fe20000410000 */
[----:B------:R-:W-:Y:S01]  /*5f10*/  @!P0 HADD2.F32 R17, -RZ, R30.H0_H0 ;  /* 0x2000001eff118230 */ /* 0x000fe20000004100 */
[-C--:B------:R-:W-:Y:S01]  /*5f20*/  @!P0 FMUL.FTZ R22, R16, R5.reuse ;  /* 0x0000000510168220 */ /* 0x080fe20000410000 */
[--C-:B------:R-:W-:Y:S01]  /*5f30*/  @!P0 HADD2.F32 R35, -RZ, R11.reuse.H0_H0 ;  /* 0x2000000bff238230 */ /* 0x100fe20000004100 */
[-C--:B------:R-:W-:Y:S01]  /*5f40*/  @!P0 FMUL.FTZ R8, R20, R2.reuse ;  /* 0x0000000214088220 */ /* 0x080fe20000410000 */
[----:B------:R-:W-:Y:S01]  /*5f50*/  @!P0 HADD2.F32 R40, -RZ, R11.H1_H1 ;  /* 0x3000000bff288230 */ /* 0x000fe20000004100 */
[C---:B------:R-:W-:Y:S02]  /*5f60*/  @!P0 FMUL.FTZ R4, R6.reuse, R2 ;  /* 0x0000000206048220 */ /* 0x040fe40000410000 */
[C---:B------:R-:W-:Y:S01]  /*5f70*/  @!P0 FMUL.FTZ R2, R7.reuse, R5 ;  /* 0x0000000507028220 */ /* 0x040fe20000410000 */
[----:B------:R-:W-:Y:S01]  /*5f80*/  @!P0 MOV R5, R15 ;  /* 0x0000000f00058202 */ /* 0x000fe20000000f00 */
[----:B------:R-:W-:Y:S01]  /*5f90*/  @!P0 FFMA.FTZ R49, R7, R17, -R22 ;  /* 0x0000001107318223 */ /* 0x000fe20000010816 */
        /* <DEDUP_REMOVED lines=13> */
[C---:B------:R-:W-:Y:S02]  /*6070*/  @!P0 FMUL.FTZ R8, R5.reuse, R6 ;  /* 0x0000000605088220 */ /* 0x040fe40000410000 */
[----:B------:R-:W-:Y:S01]  /*6080*/  @!P0 IMAD.MOV.U32 R6, RZ, RZ, R14 ;  /* 0x000000ffff068224 */ /* 0x000fe200078e000e */
[----:B------:R-:W-:Y:S01]  /*6090*/  @!P0 HADD2.F32 R22, -RZ, R11.H0_H0 ;  /* 0x2000000bff168230 */ /* 0x000fe20000004100 */
[----:B------:R-:W-:Y:S01]  /*60a0*/  @!P0 FFMA.FTZ R43, R5, R41, -R9 ;  /* 0x00000029052b8223 */ /* 0x000fe20000010809 */
[----:B------:R-:W-:Y:S01]  /*60b0*/  @!P0 HADD2.F32 R9, -RZ, R10.H0_H0 ;  /* 0x2000000aff098230 */ /* 0x000fe20000004100 */
[----:B------:R-:W-:Y:S01]  /*60c0*/  @!P0 FFMA.FTZ R3, R18, R19, R3 ;  /* 0x0000001312038223 */ /* 0x000fe20000010003 */
[----:B------:R-:W-:Y:S01]  /*60d0*/  @!P0 HADD2.F32 R5, -RZ, R37.H1_H1 ;  /* 0x30000025ff058230 */ /* 0x000fe20000004100 */
[----:B------:R-:W-:Y:S01]  /*60e0*/  @!P0 FFMA.FTZ R4, R20, R21, R4 ;  /* 0x0000001514048223 */ /* 0x000fe20000010004 */
[----:B------:R-:W-:Y:S01]  /*60f0*/  @!P0 F2FP.PACK_AB R16, R43, R48 ;  /* 0x000000302b10823e */ /* 0x000fe200000000ff */
[----:B------:R-:W-:Y:S02]  /*6100*/  @!P0 HADD2.F32 R30, -RZ, R11.H1_H1 ;  /* 0x3000000bff1e8230 */ /* 0x000fe40000004100 */
[--C-:B------:R-:W-:Y:S01]  /*6110*/  @!P0 HADD2.F32 R11, -RZ, R6.reuse.H0_H0 ;  /* 0x20000006ff0b8230 */ /* 0x100fe20000004100 */
[----:B------:R-:W-:Y:S01]  /*6120*/  @!P0 MOV R15, R16 ;  /* 0x00000010000f8202 */ /* 0x000fe20000000f00 */
[----:B------:R-:W-:Y:S01]  /*6130*/  @!P0 HADD2.F32 R10, -RZ, R6.H1_H1 ;  /* 0x30000006ff0a8230 */ /* 0x000fe20000004100 */
[----:B------:R-:W-:Y:S01]  /*6140*/  @!P0 FMUL.FTZ R6, R22, R5 ;  /* 0x0000000516068220 */ /* 0x000fe20000410000 */
[----:B------:R-:W-:Y:S01]  /*6150*/  @!P0 F2FP.PACK_AB R3, R4, R3 ;  /* 0x000000030403823e */ /* 0x000fe200000000ff */
[----:B------:R-:W-:Y:S02]  /*6160*/  @!P0 FMUL.FTZ R37, R30, R9 ;  /* 0x000000091e258220 */ /* 0x000fe40000410000 */
        /* <DEDUP_REMOVED lines=21> */
.L_x_87:
[----:B------:R-:W-:Y:S05]  /*62c0*/  BSYNC B0 ;  /* 0x0000000000007941 */ /* 0x000fea0003800000 */
.L_x_86:
[----:B------:R-:W-:Y:S05]  /*62d0*/  IADD3 R54, P1, R184, R86, RZ ;  /* 0x00000056b8367210 */ /* 0x000fea0007f3e0ff */
[----:B------:R-:W-:Y:S01]  /*62e0*/  IMAD.X R55, R90, 0x1, R155, P1 ;  /* 0x000000015a377824 */ /* 0x000fe200008e069b */
[----:B------:R-:W-:Y:S11]  /*62f0*/  ISETP.GE.OR P1, PT, R167, R76, P5 ;  /* 0x0000004ca700720c */ /* 0x000ff60002f26670 */
[----:B------:R-:W-:Y:S02]  /*6300*/  @!UPT UIADD3 URZ, URZ, URZ, URZ ;  /* 0x0000003f3f3ff290 */ /* 0x000fe4000fffe03f */
[----:B------:R-:W-:-:S05]  /*6310*/  @P1 BRA `(.L_x_79) ;  /* 0x00000bd000001947 */ /* 0x000fca0003800000 */
[----:B-----5:R-:W-:Y:S01]  /*6320*/  @!P0 SHF.R.U64 R4, R24, 0x10, R25 ;  /* 0x0000001018048819 */ /* 0x020fe20000001219 */
[----:B------:R-:W2:Y:S01]  /*6330*/  LDS.128 R40, [R145+0x8100] ;  /* 0x0081000091287984 */ /* 0x000ea20000000c00 */
[----:B------:R-:W-:Y:S01]  /*6340*/  IADD3 R2, P2, P1, R94, R54, R116 ;  /* 0x000000365e027210 */ /* 0x000fe2000795e074 */
[----:B------:R-:W-:Y:S01]  /*6350*/  @!P0 HADD2.F32 R3, -RZ, R38.H0_H0 ;  /* 0x20000026ff038230 */ /* 0x000fe20000004100 */
[----:B-1----:R-:W-:Y:S01]  /*6360*/  @!P0 SHF.R.U64 R12, R68, 0x10, R69 ;  /* 0x00000010440c8819 */ /* 0x002fe20000001245 */
[--C-:B------:R-:W-:Y:S01]  /*6370*/  @!P0 HADD2.F32 R23, -RZ, R73.reuse.H0_H0 ;  /* 0x20000049ff178230 */ /* 0x100fe20000004100 */
[----:B------:R-:W-:Y:S01]  /*6380*/  IADD3.X R5, R96, R55, R122, P2, P1 ;  /* 0x0000003760057210 */ /* 0x000fe200017e247a */
[----:B------:R-:W-:Y:S01]  /*6390*/  @!P0 HADD2.F32 R4, -RZ, R4.H0_H0 ;  /* 0x20000004ff048230 */ /* 0x000fe20000004100 */
[----:B------:R-:W-:Y:S01]  /*63a0*/  LEA R50, P1, R2, c[0x0][0x1c8], 0x1 ;  /* 0x0000720002327a11 */ /* 0x000fe200078208ff */
[----:B------:R-:W1:Y:S01]  /*63b0*/  LDS.128 R8, [R150+0x8100] ;  /* 0x0081000096087984 */ /* 0x000e620000000c00 */
[----:B------:R-:W-:Y:S01]  /*63c0*/  @!P0 SHF.R.U64 R16, R26, 0x10, R27 ;  /* 0x000000101a108819 */ /* 0x000fe2000000121b */
[----:B------:R-:W-:Y:S01]  /*63d0*/  @!P0 HADD2.F32 R19, -RZ, R73.H1_H1 ;  /* 0x30000049ff138230 */ /* 0x000fe20000004100 */
[----:B------:R-:W-:Y:S01]  /*63e0*/  LEA.HI.X R51, R2, c[0x0][0x1cc], R5, 0x1, P1 ;  /* 0x0000730002337a11 */ /* 0x000fe200008f0c05 */
[----:B------:R-:W-:Y:S01]  /*63f0*/  @!P0 HADD2.F32 R21, -RZ, R12.H0_H0 ;  /* 0x2000000cff158230 */ /* 0x000fe20000004100 */
[----:B------:R-:W-:Y:S01]  /*6400*/  @!P0 SHF.R.U32.HI R26, RZ, 0x10, R71 ;  /* 0x00000010ff1a8819 */ /* 0x000fe20000011647 */
[--C-:B------:R-:W-:Y:S01]  /*6410*/  @!P0 HADD2.F32 R36, -RZ, R74.reuse.H0_H0 ;  /* 0x2000004aff248230 */ /* 0x100fe20000004100 */
[----:B------:R-:W-:Y:S01]  /*6420*/  @!P0 SHF.R.U32.HI R15, RZ, 0x10, R27 ;  /* 0x00000010ff0f8819 */ /* 0x000fe2000001161b */
[----:B------:R-:W-:Y:S01]  /*6430*/  @!P0 HADD2.F32 R27, -RZ, R74.H1_H1 ;  /* 0x3000004aff1b8230 */ /* 0x000fe20000004100 */
[----:B------:R-:W-:Y:S01]  /*6440*/  @!P0 SHF.R.U32.HI R13, RZ, 0x10, R25 ;  /* 0x00000010ff0d8819 */ /* 0x000fe20000011619 */
[----:B------:R-:W-:Y:S01]  /*6450*/  @!P0 HADD2.F32 R14, -RZ, R39.H0_H0 ;  /* 0x20000027ff0e8230 */ /* 0x000fe20000004100 */
[----:B------:R-:W-:Y:S01]  /*6460*/  @!P0 SHF.R.U32.HI R25, RZ, 0x10, R69 ;  /* 0x00000010ff198819 */ /* 0x000fe20000011645 */
[----:B------:R-:W-:Y:S01]  /*6470*/  @!P0 HADD2.F32 R17, -RZ, R15.H0_H0 ;  /* 0x2000000fff118230 */ /* 0x000fe20000004100 */
[----:B------:R-:W-:Y:S02]  /*6480*/  @!P0 SHF.R.U64 R34, R70, 0x10, R71 ;  /* 0x0000001046228819 */ /* 0x000fe40000001247 */
[----:B------:R-:W-:Y:S01]  /*6490*/  ISETP.GE.AND P1, PT, R98, c[0x0][0x1d4], PT ;  /* 0x0000750062007a0c */ /* 0x000fe20003f26270 */
[----:B------:R-:W-:Y:S02]  /*64a0*/  @!P0 HADD2.F32 R25, -RZ, R25.H0_H0 ;  /* 0x20000019ff198230 */ /* 0x000fe40000004100 */
[----:B------:R-:W-:Y:S01]  /*64b0*/  @!P0 HADD2.F32 R34, -RZ, R34.H0_H0 ;  /* 0x20000022ff228230 */ /* 0x000fe20000004100 */
[----:B--2---:R-:W-:Y:S01]  /*64c0*/  @!P0 IMAD.MOV.U32 R30, RZ, RZ, R42 ;  /* 0x000000ffff1e8224 */ /* 0x004fe200078e002a */
[----:B------:R-:W-:Y:S02]  /*64d0*/  @!P0 MOV R24, R41 ;  /* 0x0000002900188202 */ /* 0x000fe40000000f00 */
[----:B------:R-:W-:Y:S03]  /*64e0*/  @!P0 MOV R5, R40 ;  /* 0x0000002800058202 */ /* 0x000fe60000000f00 */
[----:B------:R-:W-:Y:S01]  /*64f0*/  @!P0 HADD2.F32 R22, -RZ, R24.H0_H0 ;  /* 0x20000018ff168230 */ /* 0x000fe20000004100 */
[----:B-1----:R-:W-:Y:S01]  /*6500*/  @!P0 MOV R7, R9 ;  /* 0x0000000900078202 */ /* 0x002fe20000000f00 */
[--C-:B------:R-:W-:Y:S01]  /*6510*/  @!P0 HADD2.F32 R18, -RZ, R5.reuse.H0_H0 ;  /* 0x20000005ff128230 */ /* 0x100fe20000004100 */
[----:B------:R-:W-:Y:S02]  /*6520*/  @!P0 MOV R2, R8 ;  /* 0x0000000800028202 */ /* 0x000fe40000000f00 */
[-C--:B------:R-:W-:Y:S01]  /*6530*/  @!P0 FMUL.FTZ R6, R22, R3.reuse ;  /* 0x0000000316068220 */ /* 0x080fe20000410000 */
[----:B------:R-:W-:Y:S02]  /*6540*/  @!P0 HADD2.F32 R20, -RZ, R5.H1_H1 ;  /* 0x30000005ff148230 */ /* 0x000fe40000004100 */
[--C-:B------:R-:W-:Y:S02]  /*6550*/  @!P0 HADD2.F32 R0, -RZ, R7.reuse.H0_H0 ;  /* 0x20000007ff008230 */ /* 0x100fe40000004100 */
[----:B------:R-:W-:Y:S01]  /*6560*/  @!P0 HADD2.F32 R5, -RZ, R2.H1_H1 ;  /* 0x30000002ff058230 */ /* 0x000fe20000004100 */
[----:B------:R-:W-:Y:S01]  /*6570*/  @!P0 FMUL.FTZ R12, R20, R4 ;  /* 0x00000004140c8220 */ /* 0x000fe20000410000 */
[----:B------:R-:W-:Y:S01]  /*6580*/  @!P0 HADD2.F32 R7, -RZ, R7.H1_H1 ;  /* 0x30000007ff078230 */ /* 0x000fe20000004100 */
[C---:B------:R-:W-:Y:S01]  /*6590*/  @!P0 FMUL.FTZ R3, R0.reuse, R3 ;  /* 0x0000000300038220 */ /* 0x040fe20000410000 */
[----:B------:R-:W-:Y:S01]  /*65a0*/  @!P0 HADD2.F32 R24, -RZ, R24.H1_H1 ;  /* 0x30000018ff188230 */ /* 0x000fe20000004100 */
[----:B------:R-:W-:Y:S01]  /*65b0*/  @!P0 FFMA.FTZ R56, R0, R23, -R6 ;  /* 0x0000001700388223 */ /* 0x000fe20000010806 */
[----:B------:R-:W-:Y:S01]  /*65c0*/  @!P0 HADD2.F32 R0, -RZ, R38.H1_H1 ;  /* 0x30000026ff008230 */ /* 0x000fe20000004100 */
[C---:B------:R-:W-:Y:S01]  /*65d0*/  @!P0 FFMA.FTZ R52, R5.reuse, R21, -R12 ;  /* 0x0000001505348223 */ /* 0x040fe2000001080c */
[----:B------:R-:W-:Y:S02]  /*65e0*/  @!P0 HADD2.F32 R6, -RZ, R2.H0_H0 ;  /* 0x20000002ff068230 */ /* 0x000fe40000004100 */
[----:B------:R-:W-:Y:S01]  /*65f0*/  @!P0 HADD2.F32 R38, -RZ, R26.H0_H0 ;  /* 0x2000001aff268230 */ /* 0x000fe20000004100 */
[-C--:B------:R-:W-:Y:S01]  /*6600*/  @!P0 FMUL.FTZ R2, R18, R0.reuse ;  /* 0x0000000012028220 */ /* 0x080fe20000410000 */
[----:B------:R-:W-:Y:S01]  /*6610*/  @!P0 MOV R26, R43 ;  /* 0x0000002b001a8202 */ /* 0x000fe20000000f00 */
[C---:B------:R-:W-:Y:S01]  /*6620*/  @!P0 FMUL.FTZ R0, R6.reuse, R0 ;  /* 0x0000000006008220 */ /* 0x040fe20000410000 */
[----:B------:R-:W-:Y:S01]  /*6630*/  @!P0 HADD2.F32 R12, -RZ, R39.H1_H1 ;  /* 0x30000027ff0c8230 */ /* 0x000fe20000004100 */
[----:B------:R-:W-:Y:S01]  /*6640*/  @!P0 FFMA.FTZ R53, R6, R19, -R2 ;  /* 0x0000001306358223 */ /* 0x000fe20000010802 */
[----:B------:R-:W-:Y:S01]  /*6650*/  @!P0 MOV R6, R10 ;  /* 0x0000000a00068202 */ /* 0x000fe20000000f00 */
[----:B------:R-:W-:Y:S01]  /*6660*/  @!P0 FMUL.FTZ R2, R5, R4 ;  /* 0x0000000405028220 */ /* 0x000fe20000410000 */
[----:B------:R-:W-:Y:S01]  /*6670*/  @!P0 MOV R5, R11 ;  /* 0x0000000b00058202 */ /* 0x000fe20000000f00 */
[----:B------:R-:W-:Y:S01]  /*6680*/  @!P0 FFMA.FTZ R0, R18, R19, R0 ;  /* 0x0000001312008223 */ /* 0x000fe20000010000 */
[--C-:B------:R-:W-:Y:S01]  /*6690*/  @!P0 HADD2.F32 R35, -RZ, R26.reuse.H0_H0 ;  /* 0x2000001aff238230 */ /* 0x100fe20000004100 */
[----:B------:R-:W-:Y:S01]  /*66a0*/  @!P0 FFMA.FTZ R2, R20, R21, R2 ;  /* 0x0000001514028223 */ /* 0x000fe20000010002 */
[----:B------:R-:W-:Y:S01]  /*66b0*/  @!P0 HADD2.F32 R37, -RZ, R26.H1_H1 ;  /* 0x3000001aff258230 */ /* 0x000fe20000004100 */
[----:B------:R-:W-:Y:S01]  /*66c0*/  @!P0 FFMA.FTZ R3, R22, R23, R3 ;  /* 0x0000001716038223 */ /* 0x000fe20000010003 */
[--C-:B------:R-:W-:Y:S01]  /*66d0*/  @!P0 HADD2.F32 R26, -RZ, R30.reuse.H0_H0 ;  /* 0x2000001eff1a8230 */ /* 0x100fe20000004100 */
[----:B------:R-:W-:Y:S01]  /*66e0*/  @!P0 FMUL.FTZ R44, R35, R14 ;  /* 0x0000000e232c8220 */ /* 0x000fe20000410000 */
[----:B------:R-:W-:Y:S01]  /*66f0*/  @!P0 HADD2.F32 R30, -RZ, R30.H1_H1 ;  /* 0x3000001eff1e8230 */ /* 0x000fe20000004100 */
[----:B------:R-:W-:Y:S01]  /*6700*/  @!P0 FMUL.FTZ R39, R37, R17 ;  /* 0x0000001125278220 */ /* 0x000fe20000410000 */
[----:B------:R-:W-:Y:S01]  /*6710*/  @!P0 HADD2.F32 R4, -RZ, R13.H0_H0 ;  /* 0x2000000dff048230 */ /* 0x000fe20000004100 */
[----:B------:R-:W-:Y:S01]  /*6720*/  @!P0 FMUL.FTZ R46, R26, R12 ;  /* 0x0000000c1a2e8220 */ /* 0x000fe20000410000 */
[----:B------:R-:W-:Y:S01]  /*6730*/  @!P0 HADD2.F32 R13, -RZ, R16.H0_H0 ;  /* 0x20000010ff0d8230 */ /* 0x000fe20000004100 */
[----:B------:R-:W-:Y:S01]  /*6740*/  @!P0 F2FP.PACK_AB R0, R2, R0 ;  /* 0x000000000200823e */ /* 0x000fe200000000ff */
[--C-:B------:R-:W-:Y:S01]  /*6750*/  @!P0 HADD2.F32 R16, -RZ, R5.reuse.H0_H0 ;  /* 0x20000005ff108230 */ /* 0x100fe20000004100 */
[----:B------:R-:W-:Y:S01]  /*6760*/  @!P0 FMUL.FTZ R47, R24, R4 ;  /* 0x00000004182f8220 */ /* 0x000fe20000410000 */
[----:B------:R-:W-:Y:S01]  /*6770*/  @!P0 HADD2.F32 R15, -RZ, R5.H1_H1 ;  /* 0x30000005ff0f8230 */ /* 0x000fe20000004100 */
[----:B------:R-:W-:Y:S01]  /*6780*/  @!P0 FMUL.FTZ R45, R30, R13 ;  /* 0x0000000d1e2d8220 */ /* 0x000fe20000410000 */
[--C-:B------:R-:W-:Y:S01]  /*6790*/  @!P0 HADD2.F32 R5, -RZ, R6.reuse.H0_H0 ;  /* 0x20000006ff058230 */ /* 0x100fe20000004100 */
[----:B------:R-:W-:Y:S01]  /*67a0*/  @!P0 FFMA.FTZ R44, R16, R36, -R44 ;  /* 0x00000024102c8223 */ /* 0x000fe2000001082c */
[----:B------:R-:W-:Y:S01]  /*67b0*/  @!P0 HADD2.F32 R6, -RZ, R6.H1_H1 ;  /* 0x30000006ff068230 */ /* 0x000fe20000004100 */
[----:B------:R-:W-:Y:S01]  /*67c0*/  @!P0 FFMA.FTZ R39, R15, R38, -R39 ;  /* 0x000000260f278223 */ /* 0x000fe20000010827 */
[----:B------:R-:W-:Y:S01]  /*67d0*/  @!P0 MOV R40, R0 ;  /* 0x0000000000288202 */ /* 0x000fe20000000f00 */
[----:B------:R-:W-:Y:S02]  /*67e0*/  @!P0 FFMA.FTZ R49, R7, R25, -R47 ;  /* 0x0000001907318223 */ /* 0x000fe4000001082f */
[----:B------:R-:W-:Y:S01]  /*67f0*/  @!P0 FFMA.FTZ R48, R5, R27, -R46 ;  /* 0x0000001b05308223 */ /* 0x000fe2000001082e */
[----:B------:R-:W-:Y:S01]  /*6800*/  @!P0 F2FP.PACK_AB R44, R39, R44 ;  /* 0x0000002c272c823e */ /* 0x000fe200000000ff */
[----:B------:R-:W-:Y:S01]  /*6810*/  @!P0 FFMA.FTZ R47, R6, R34, -R45 ;  /* 0x00000022062f8223 */ /* 0x000fe2000001082d */
[----:B------:R-:W-:Y:S01]  /*6820*/  @!P0 F2FP.PACK_AB R46, R49, R56 ;  /* 0x00000038312e823e */ /* 0x000fe200000000ff */
[----:B------:R-:W-:Y:S01]  /*6830*/  @!P0 FMUL.FTZ R4, R7, R4 ;  /* 0x0000000407048220 */ /* 0x000fe20000410000 */
[----:B------:R-:W-:Y:S01]  /*6840*/  @!P0 F2FP.PACK_AB R45, R52, R53 ;  /* 0x00000035342d823e */ /* 0x000fe200000000ff */
[----:B------:R-:W-:Y:S01]  /*6850*/  @!P0 IMAD.MOV.U32 R11, RZ, RZ, R44 ;  /* 0x000000ffff0b8224 */ /* 0x000fe200078e002c */
[----:B------:R-:W-:Y:S01]  /*6860*/  @!P0 F2FP.PACK_AB R39, R47, R48 ;  /* 0x000000302f27823e */ /* 0x000fe200000000ff */
[----:B------:R-:W-:Y:S01]  /*6870*/  @!P0 FMUL.FTZ R5, R5, R12 ;  /* 0x0000000c05058220 */ /* 0x000fe20000410000 */
[----:B------:R-:W-:Y:S01]  /*6880*/  @!P0 MOV R8, R45 ;  /* 0x0000002d00088202 */ /* 0x000fe20000000f00 */
[----:B------:R-:W-:Y:S01]  /*6890*/  @!P0 FMUL.FTZ R6, R6, R13 ;  /* 0x0000000d06068220 */ /* 0x000fe20000410000 */
[----:B------:R-:W-:Y:S01]  /*68a0*/  @!P0 MOV R9, R46 ;  /* 0x0000002e00098202 */ /* 0x000fe20000000f00 */
[----:B------:R-:W-:Y:S01]  /*68b0*/  @!P0 FFMA.FTZ R4, R24, R25, R4 ;  /* 0x0000001918048223 */ /* 0x000fe20000010004 */
[----:B------:R-:W-:Y:S01]  /*68c0*/  @!P0 MOV R10, R39 ;  /* 0x00000027000a8202 */ /* 0x000fe20000000f00 */
[----:B------:R-:W-:Y:S02]  /*68d0*/  @!P0 FMUL.FTZ R7, R16, R14 ;  /* 0x0000000e10078220 */ /* 0x000fe40000410000 */
[----:B------:R-:W-:Y:S01]  /*68e0*/  @!P0 FFMA.FTZ R5, R26, R27, R5 ;  /* 0x0000001b1a058223 */ /* 0x000fe20000010005 */
[----:B------:R-:W-:Y:S01]  /*68f0*/  @!P0 F2FP.PACK_AB R3, R4, R3 ;  /* 0x000000030403823e */ /* 0x000fe200000000ff */
[----:B------:R1:W-:Y:S01]  /*6900*/  STG.E.128 [R50.64], R8 ;  /* 0x0000000832007986 */ /* 0x0003e2000c101d08 */
[----:B------:R-:W-:Y:S02]  /*6910*/  @!P0 FFMA.FTZ R6, R30, R34, R6 ;  /* 0x000000221e068223 */ /* 0x000fe40000010006 */
[----:B------:R-:W-:Y:S01]  /*6920*/  @!P0 MOV R41, R3 ;  /* 0x0000000300298202 */ /* 0x000fe20000000f00 */
[----:B------:R-:W-:Y:S02]  /*6930*/  @!P0 FFMA.FTZ R7, R35, R36, R7 ;  /* 0x0000002423078223 */ /* 0x000fe40000010007 */
[----:B------:R-:W-:Y:S04]  /*6940*/  @!P0 F2FP.PACK_AB R5, R6, R5 ;  /* 0x000000050605823e */ /* 0x000fe800000000ff */
[----:B------:R-:W-:Y:S01]  /*6950*/  @!P0 MOV R42, R5 ;  /* 0x00000005002a8202 */ /* 0x000fe20000000f00 */
[----:B-1----:R-:W-:Y:S04]  /*6960*/  @!P0 FMUL.FTZ R8, R15, R17 ;  /* 0x000000110f088220 */ /* 0x002fe80000410000 */
[----:B------:R-:W-:Y:S05]  /*6970*/  @!P0 FFMA.FTZ R8, R37, R38, R8 ;  /* 0x0000002625088223 */ /* 0x000fea0000010008 */
[----:B------:R-:W-:Y:S04]  /*6980*/  @!P0 F2FP.PACK_AB R7, R8, R7 ;  /* 0x000000070807823e */ /* 0x000fe800000000ff */
[----:B------:R-:W-:Y:S01]  /*6990*/  @!P0 MOV R43, R7 ;  /* 0x00000007002b8202 */ /* 0x000fe20000000f00 */
[----:B------:R-:W-:-:S05]  /*69a0*/  @P1 BRA `(.L_x_79) ;  /* 0x0000054000001947 */ /* 0x000fca0003800000 */
[----:B------:R-:W-:Y:S04]  /*69b0*/  IADD3 R0, P1, P0, R94, R54, R98 ;  /* 0x000000365e007210 */ /* 0x000fe8000783e062 */
[----:B------:R-:W-:Y:S02]  /*69c0*/  IADD3.X R3, R96, R55, R121, P1, P0 ;  /* 0x0000003760037210 */ /* 0x000fe40000fe0479 */
[C---:B------:R-:W-:Y:S04]  /*69d0*/  LEA R2, P0, R0.reuse, c[0x0][0x1c8], 0x1 ;  /* 0x0000720000027a11 */ /* 0x040fe800078008ff */
[----:B------:R-:W-:Y:S05]  /*69e0*/  LEA.HI.X R3, R0, c[0x0][0x1cc], R3, 0x1, P0 ;  /* 0x0000730000037a11 */ /* 0x000fea00000f0c03 */
[----:B------:R1:W-:Y:S01]  /*69f0*/  STG.E.128 [R2.64], R40 ;  /* 0x0000002802007986 */ /* 0x0003e2000c101d08 */
[----:B------:R-:W-:-:S05]  /*6a00*/  BRA `(.L_x_79) ;  /* 0x000004e000007947 */ /* 0x000fca0003800000 */
.L_x_57:
[----:B------:R-:W-:Y:S01]  /*6a10*/  IMAD R0, R92, -0x80, R127 ;  /* 0xffffff805c007824 */ /* 0x000fe200078e027f */
[----:B------:R-:W-:Y:S04]  /*6a20*/  BSSY B0, `(.L_x_88) ;  /* 0x0000012000007945 */ /* 0x000fe80003800000 */
[----:B------:R-:W-:Y:S04]  /*6a30*/  IMNMX R6, R0, 0x80, PT ;  /* 0x0000008000067817 */ /* 0x000fe80003800200 */
[----:B------:R-:W-:Y:S11]  /*6a40*/  ISETP.GE.AND P0, PT, R97, R6, PT ;  /* 0x000000066100720c */ /* 0x000ff60003f06270 */
[----:B------:R-:W-:Y:S02]  /*6a50*/  @!UPT UIADD3 URZ, URZ, URZ, URZ ;  /* 0x0000003f3f3ff290 */ /* 0x000fe4000fffe03f */
[----:B------:R-:W-:-:S05]  /*6a60*/  @P0 BRA `(.L_x_89) ;  /* 0x000000d000000947 */ /* 0x000fca0003800000 */
[----:B------:R-:W1:Y:S01]  /*6a70*/  @!P5 LDS.128 R12, [R75+0x8100] ;  /* 0x008100004b0cd984 */ /* 0x000e620000000c00 */
[----:B------:R-:W-:Y:S02]  /*6a80*/  ISETP.GE.AND P1, PT, R93, c[0x0][0x1d4], PT ;  /* 0x000075005d007a0c */ /* 0x000fe40003f26270 */
[-C--:B------:R-:W-:Y:S05]  /*6a90*/  @!P5 IADD3 R0, P0, R115, R86.reuse, RZ ;  /* 0x000000567300d210 */ /* 0x080fea0007f1e0ff */
[----:B------:R-:W-:Y:S01]  /*6aa0*/  @!P5 IMAD.X R2, R114, 0x1, R90, P0 ;  /* 0x000000017202d824 */ /* 0x000fe200000e065a */
[C---:B------:R-:W-:Y:S04]  /*6ab0*/  @!P5 LEA R4, P0, R0.reuse, c[0x0][0x1c8], 0x1 ;  /* 0x000072000004da11 */ /* 0x040fe800078008ff */
[----:B------:R-:W-:Y:S01]  /*6ac0*/  @!P5 LEA.HI.X R5, R0, c[0x0][0x1cc], R2, 0x1, P0 ;  /* 0x000073000005da11 */ /* 0x000fe200000f0c02 */
[----:B------:R-:W2:Y:S01]  /*6ad0*/  @!P1 LDS.128 R8, [R75+0xc100] ;  /* 0x00c100004b089984 */ /* 0x000ea20000000c00 */
[----:B------:R-:W-:Y:S05]  /*6ae0*/  @!P1 IADD3 R0, P0, R119, R86, RZ ;  /* 0x0000005677009210 */ /* 0x000fea0007f1e0ff */
[----:B------:R-:W-:Y:S01]  /*6af0*/  @!P1 IMAD.X R3, R90, 0x1, R118, P0 ;  /* 0x000000015a039824 */ /* 0x000fe200000e0676 */
[C---:B------:R-:W-:Y:S04]  /*6b00*/  @!P1 LEA R2, P0, R0.reuse, c[0x0][0x1c8], 0x1 ;  /* 0x0000720000029a11 */ /* 0x040fe800078008ff */
[----:B------:R-:W-:Y:S01]  /*6b10*/  @!P1 LEA.HI.X R3, R0, c[0x0][0x1cc], R3, 0x1, P0 ;  /* 0x0000730000039a11 */ /* 0x000fe200000f0c03 */
[----:B-1----:R1:W-:Y:S04]  /*6b20*/  @!P5 STG.E.128 [R4.64], R12 ;  /* 0x0000000c0400d986 */ /* 0x0023e8000c101d08 */
[----:B--2---:R1:W-:Y:S04]  /*6b30*/  @!P1 STG.E.128 [R2.64], R8 ;  /* 0x0000000802009986 */ /* 0x0043e8000c101d08 */
.L_x_89:
[----:B------:R-:W-:Y:S05]  /*6b40*/  BSYNC B0 ;  /* 0x0000000000007941 */ /* 0x000fea0003800000 */
.L_x_88:
[----:B------:R-:W-:Y:S01]  /*6b50*/  ISETP.GE.AND P0, PT, R169, R6, PT ;  /* 0x00000006a900720c */ /* 0x000fe20003f06270 */
[----:B------:R-:W-:Y:S01]  /*6b60*/  @!UPT UIADD3 URZ, URZ, URZ, URZ ;  /* 0x0000003f3f3ff290 */ /* 0x000fe2000fffe03f */
[----:B------:R-:W-:Y:S11]  /*6b70*/  BSSY B0, `(.L_x_90) ;  /* 0x0000011000007945 */ /* 0x000ff60003800000 */
[----:B------:R-:W-:-:S05]  /*6b80*/  @P0 BRA `(.L_x_91) ;  /* 0x000000f000000947 */ /* 0x000fca0003800000 */
[----:B-1----:R-:W1:Y:S01]  /*6b90*/  @!P5 LDS.128 R12, [R75+0x9100] ;  /* 0x009100004b0cd984 */ /* 0x002e620000000c00 */
[----:B------:R-:W-:Y:S02]  /*6ba0*/  ISETP.GE.AND P1, PT, R93, c[0x0][0x1d4], PT ;  /* 0x000075005d007a0c */ /* 0x000fe40003f26270 */
[----:B------:R-:W-:Y:S05]  /*6bb0*/  IADD3 R2, P0, R210, R86, RZ ;  /* 0x00000056d2027210 */ /* 0x000fea0007f1e0ff */
[----:B------:R-:W-:Y:S01]  /*6bc0*/  IMAD.X R0, R190, 0x1, R90, P0 ;  /* 0x00000001be007824 */ /* 0x000fe200000e065a */
[----:B------:R-:W-:Y:S05]  /*6bd0*/  @!P5 IADD3 R3, P0, R115, R2, RZ ;  /* 0x000000027303d210 */ /* 0x000fea0007f1e0ff */
[----:B------:R-:W2:Y:S01]  /*6be0*/  @!P1 LDS.128 R8, [R75+0xd100] ;  /* 0x00d100004b089984 */ /* 0x000ea20000000c00 */
[----:B------:R-:W-:Y:S01]  /*6bf0*/  @!P5 IMAD.X R5, R114, 0x1, R0, P0 ;  /* 0x000000017205d824 */ /* 0x000fe200000e0600 */
[C---:B------:R-:W-:Y:S04]  /*6c00*/  @!P5 LEA R4, P0, R3.reuse, c[0x0][0x1c8], 0x1 ;  /* 0x000072000304da11 */ /* 0x040fe800078008ff */
[----:B------:R-:W-:Y:S02]  /*6c10*/  @!P5 LEA.HI.X R5, R3, c[0x0][0x1cc], R5, 0x1, P0 ;  /* 0x000073000305da11 */ /* 0x000fe400000f0c05 */
[----:B------:R-:W-:Y:S05]  /*6c20*/  @!P1 IADD3 R3, P0, R2, R119, RZ ;  /* 0x0000007702039210 */ /* 0x000fea0007f1e0ff */
[----:B------:R-:W-:Y:S01]  /*6c30*/  @!P1 IMAD.X R0, R0, 0x1, R118, P0 ;  /* 0x0000000100009824 */ /* 0x000fe200000e0676 */
[C---:B------:R-:W-:Y:S04]  /*6c40*/  @!P1 LEA R2, P0, R3.reuse, c[0x0][0x1c8], 0x1 ;  /* 0x0000720003029a11 */ /* 0x040fe800078008ff */
[----:B------:R-:W-:Y:S01]  /*6c50*/  @!P1 LEA.HI.X R3, R3, c[0x0][0x1cc], R0, 0x1, P0 ;  /* 0x0000730003039a11 */ /* 0x000fe200000f0c00 */
[----:B-1----:R1:W-:Y:S04]  /*6c60*/  @!P5 STG.E.128 [R4.64], R12 ;  /* 0x0000000c0400d986 */ /* 0x0023e8000c101d08 */
[----:B--2---:R1:W-:Y:S04]  /*6c70*/  @!P1 STG.E.128 [R2.64], R8 ;  /* 0x0000000802009986 */ /* 0x0043e8000c101d08 */
.L_x_91:
[----:B------:R-:W-:Y:S05]  /*6c80*/  BSYNC B0 ;  /* 0x0000000000007941 */ /* 0x000fea0003800000 */
.L_x_90:
        /* <DEDUP_REMOVED lines=19> */
.L_x_93:
[----:B------:R-:W-:Y:S05]  /*6dc0*/  BSYNC B0 ;  /* 0x0000000000007941 */ /* 0x000fea0003800000 */
.L_x_92:
[----:B------:R-:W-:Y:S11]  /*6dd0*/  ISETP.GE.AND P0, PT, R167, R6, PT ;  /* 0x00000006a700720c */ /* 0x000ff60003f06270 */
[----:B------:R-:W-:Y:S02]  /*6de0*/  @!UPT UIADD3 URZ, URZ, URZ, URZ ;  /* 0x0000003f3f3ff290 */ /* 0x000fe4000fffe03f */
        /* <DEDUP_REMOVED lines=16> */
.L_x_79:
[----:B------:R-:W-:Y:S05]  /*6ef0*/  BSYNC B2 ;  /* 0x0000000000027941 */ /* 0x000fea0003800000 */
.L_x_56:
[C---:B-1----:R-:W-:Y:S01]  /*6f00*/  IMAD.SHL.U32 R14, R92.reuse, 0x80, RZ ;  /* 0x000000805c0e7824 */ /* 0x042fe200078e00ff */
[----:B------:R-:W-:Y:S01]  /*6f10*/  ISETP.NE.AND P6, PT, R165, RZ, PT ;  /* 0x000000ffa500720c */ /* 0x000fe20003fc5270 */
[----:B------:R-:W-:Y:S01]  /*6f20*/  BSSY B0, `(.L_x_94) ;  /* 0x0000051000007945 */ /* 0x000fe20003800000 */
[----:B------:R-:W-:Y:S01]  /*6f30*/  SHF.L.U64.HI R16, R92, 0x7, R99 ;  /* 0x000000075c107819 */ /* 0x000fe20000010263 */
[----:B-----5:R-:W-:Y:S01]  /*6f40*/  IMAD.IADD R5, R138, 0x1, -R14 ;  /* 0x000000018a057824 */ /* 0x020fe200078e0a0e */
[----:B------:R-:W-:Y:S04]  /*6f50*/  IADD3 R0, P0, R14, R154, RZ ;  /* 0x0000009a0e007210 */ /* 0x000fe80007f1e0ff */
[C---:B------:R-:W-:Y:S01]  /*6f60*/  ISETP.GE.AND P3, PT, R5.reuse, 0x1, PT ;  /* 0x000000010500780c */ /* 0x040fe20003f66270 */
[----:B------:R-:W-:Y:S01]  /*6f70*/  IMAD.X R4, R16, 0x1, R164, P0 ;  /* 0x0000000110047824 */ /* 0x000fe200000e06a4 */
[C---:B------:R-:W-:Y:S02]  /*6f80*/  ISETP.GE.AND P2, PT, R5.reuse, 0x21, PT ;  /* 0x000000210500780c */ /* 0x040fe40003f46270 */
[----:B------:R-:W-:Y:S09]  /*6f90*/  ISETP.GE.AND P1, PT, R5, 0x41, PT ;  /* 0x000000410500780c */ /* 0x000ff20003f26270 */
[----:B------:R-:W-:Y:S01]  /*6fa0*/  @P3 IMAD R6, R4, c[0x0][0x258], RZ ;  /* 0x0000960004063a24 */ /* 0x000fe200078e02ff */
[-C--:B------:R-:W-:Y:S01]  /*6fb0*/  @P3 MOV R3, R113.reuse ;  /* 0x0000007100033202 */ /* 0x080fe20000000f00 */
[----:B------:R-:W-:Y:S01]  /*6fc0*/  @P3 IMAD.MOV.U32 R2, RZ, RZ, R102 ;  /* 0x000000ffff023224 */ /* 0x000fe200078e0066 */
[C---:B------:R-:W-:Y:S01]  /*6fd0*/  @P2 IADD3 R7, P0, R0.reuse, 0x20, RZ ;  /* 0x0000002000072810 */ /* 0x040fe20007f1e0ff */
[C---:B------:R-:W-:Y:S02]  /*6fe0*/  @P3 IMAD R6, R0.reuse, c[0x0][0x25c], R6 ;  /* 0x0000970000063a24 */ /* 0x040fe400078e0206 */
[C---:B------:R-:W-:Y:S01]  /*6ff0*/  @P3 IMAD.WIDE.U32 R2, R0.reuse, c[0x0][0x258], R2 ;  /* 0x0000960000023a25 */ /* 0x040fe200078e0002 */
[----:B------:R-:W-:Y:S02]  /*7000*/  @P2 IADD3.X R8, RZ, R4, RZ, P0, !PT ;  /* 0x00000004ff082210 */ /* 0x000fe400007fe4ff */
[----:B------:R-:W-:Y:S01]  /*7010*/  @P1 IADD3 R12, P0, R0, 0x40, RZ ;  /* 0x00000040000c1810 */ /* 0x000fe20007f1e0ff */
[----:B------:R-:W-:Y:S01]  /*7020*/  @P3 IMAD.IADD R6, R3, 0x1, R6 ;  /* 0x0000000103063824 */ /* 0x000fe200078e0206 */
[----:B------:R-:W-:Y:S03]  /*7030*/  @P2 MOV R3, R113 ;  /* 0x0000007100032202 */ /* 0x000fe60000000f00 */
[----:B------:R-:W-:Y:S01]  /*7040*/  @P1 IMAD.X R13, RZ, RZ, R4, P0 ;  /* 0x000000ffff0d1224 */ /* 0x000fe200000e0604 */
[C---:B------:R-:W-:Y:S04]  /*7050*/  @P3 LEA R10, P0, R2.reuse, c[0x0][0x250], 0x1 ;  /* 0x00009400020a3a11 */ /* 0x040fe800078008ff */
[----:B------:R-:W-:Y:S01]  /*7060*/  @P3 LEA.HI.X R11, R2, c[0x0][0x254], R6, 0x1, P0 ;  /* 0x00009500020b3a11 */ /* 0x000fe200000f0c06 */
[----:B------:R-:W-:Y:S02]  /*7070*/  @P2 IMAD R6, R8, c[0x0][0x258], RZ ;  /* 0x0000960008062a24 */ /* 0x000fe400078e02ff */
[----:B------:R-:W-:Y:S02]  /*7080*/  @P2 IMAD.MOV.U32 R2, RZ, RZ, R102 ;  /* 0x000000ffff022224 */ /* 0x000fe400078e0066 */
[C---:B------:R-:W-:Y:S02]  /*7090*/  @P2 IMAD R6, R7.reuse, c[0x0][0x25c], R6 ;  /* 0x0000970007062a24 */ /* 0x040fe400078e0206 */
[----:B------:R-:W-:Y:S04]  /*70a0*/  @P2 IMAD.WIDE.U32 R2, R7, c[0x0][0x258], R2 ;  /* 0x0000960007022a25 */ /* 0x000fe800078e0002 */
[----:B------:R-:W-:Y:S01]  /*70b0*/  @P2 IMAD.IADD R6, R3, 0x1, R6 ;  /* 0x0000000103062824 */ /* 0x000fe200078e0206 */
[C---:B------:R-:W-:Y:S01]  /*70c0*/  @P2 LEA R8, P0, R2.reuse, c[0x0][0x250], 0x1 ;  /* 0x0000940002082a11 */ /* 0x040fe200078008ff */
[----:B------:R-:W-:Y:S03]  /*70d0*/  @P1 IMAD.MOV.U32 R3, RZ, RZ, R113 ;  /* 0x000000ffff031224 */ /* 0x000fe600078e0071 */
[----:B------:R-:W-:Y:S02]  /*70e0*/  @P2 LEA.HI.X R9, R2, c[0x0][0x254], R6, 0x1, P0 ;  /* 0x0000950002092a11 */ /* 0x000fe400000f0c06 */
[----:B------:R-:W-:Y:S02]  /*70f0*/  ISETP.GE.AND P0, PT, R5, 0x61, PT ;  /* 0x000000610500780c */ /* 0x000fe40003f06270 */
[-C--:B------:R-:W-:Y:S05]  /*7100*/  @P1 MOV R2, R102.reuse ;  /* 0x0000006600021202 */ /* 0x080fea0000000f00 */
[----:B------:R-:W-:Y:S06]  /*7110*/  @P1 IMAD.WIDE.U32 R2, R12, c[0x0][0x258], R2 ;  /* 0x000096000c021a25 */ /* 0x000fec00078e0002 */
[----:B------:R-:W-:Y:S01]  /*7120*/  @P0 IADD3 R5, P4, R0, 0x60, RZ ;  /* 0x0000006000050810 */ /* 0x000fe20007f9e0ff */
[----:B------:R-:W-:Y:S04]  /*7130*/  @P1 IMAD R0, R13, c[0x0][0x258], RZ ;  /* 0x000096000d001a24 */ /* 0x000fe800078e02ff */
[----:B------:R-:W-:Y:S02]  /*7140*/  @P1 IMAD R0, R12, c[0x0][0x25c], R0 ;  /* 0x000097000c001a24 */ /* 0x000fe400078e0200 */
[----:B------:R-:W-:Y:S01]  /*7150*/  @P0 IMAD.X R4, RZ, RZ, R4, P4 ;  /* 0x000000ffff040224 */ /* 0x000fe200020e0604 */
[C---:B------:R-:W-:Y:S01]  /*7160*/  @P1 LEA R6, P4, R2.reuse, c[0x0][0x250], 0x1 ;  /* 0x0000940002061a11 */ /* 0x040fe200078808ff */
[----:B------:R-:W-:Y:S02]  /*7170*/  @P1 IMAD.IADD R0, R3, 0x1, R0 ;  /* 0x0000000103001824 */ /* 0x000fe400078e0200 */
[----:B------:R-:W-:Y:S03]  /*7180*/  @P0 IMAD.MOV.U32 R3, RZ, RZ, R113 ;  /* 0x000000ffff030224 */ /* 0x000fe600078e0071 */
[----:B------:R-:W-:Y:S01]  /*7190*/  @P1 LEA.HI.X R7, R2, c[0x0][0x254], R0, 0x1, P4 ;  /* 0x0000950002071a11 */ /* 0x000fe200020f0c00 */
[----:B------:R-:W-:Y:S01]  /*71a0*/  @P0 IMAD R0, R4, c[0x0][0x258], RZ ;  /* 0x0000960004000a24 */ /* 0x000fe200078e02ff */
[----:B------:R-:W-:Y:S03]  /*71b0*/  @P0 MOV R2, R102 ;  /* 0x0000006600020202 */ /* 0x000fe60000000f00 */
[C---:B------:R-:W-:Y:S02]  /*71c0*/  @P0 IMAD R0, R5.reuse, c[0x0][0x25c], R0 ;  /* 0x0000970005000a24 */ /* 0x040fe400078e0200 */
[----:B------:R-:W-:Y:S04]  /*71d0*/  @P0 IMAD.WIDE.U32 R2, R5, c[0x0][0x258], R2 ;  /* 0x0000960005020a25 */ /* 0x000fe800078e0002 */
[----:B------:R-:W-:Y:S01]  /*71e0*/  @P0 IMAD.IADD R0, R3, 0x1, R0 ;  /* 0x0000000103000824 */ /* 0x000fe200078e0200 */
[C---:B------:R-:W-:Y:S04]  /*71f0*/  @P0 LEA R4, P4, R2.reuse, c[0x0][0x250], 0x1 ;  /* 0x0000940002040a11 */ /* 0x040fe800078808ff */
[----:B------:R-:W-:Y:S02]  /*7200*/  @P0 LEA.HI.X R5, R2, c[0x0][0x254], R0, 0x1, P4 ;  /* 0x0000950002050a11 */ /* 0x000fe400020f0c00 */
[----:B------:R-:W-:Y:S02]  /*7210*/  ISETP.NE.AND P4, PT, R148, RZ, PT ;  /* 0x000000ff9400720c */ /* 0x000fe40003f85270 */
[----:B------:R-:W-:Y:S11]  /*7220*/  IADD3 R0, -R14, R127, RZ ;  /* 0x0000007f0e007210 */ /* 0x000ff60007ffe1ff */
[----:B------:R-:W-:Y:S01]  /*7230*/  @!PT LDS RZ, [RZ] ;  /* 0x00000000fffff984 */ /* 0x000fe20000000800 */
[----:B------:R-:W-:Y:S01]  /*7240*/  @!PT LDS RZ, [RZ] ;  /* 0x00000000fffff984 */ /* 0x000fe20000000800 */
[----:B------:R-:W-:Y:S01]  /*7250*/  @!PT LDS RZ, [RZ] ;  /* 0x00000000fffff984 */ /* 0x000fe20000000800 */
[----:B------:R1:W-:Y:S05]  /*7260*/  @P3 LDGSTS.E.BYPASS.LTC128B.128 [R75+0x100], [R10.64], !P4 ;  /* 0x001000000a4b3fae */ /* 0x0003ea000e101d48 */
[----:B------:R1:W-:Y:S05]  /*7270*/  @P3 LDGSTS.E.BYPASS.LTC128B.128 [R75+0x4100], [R10.64+0x80], !P6 ;  /* 0x041000800a4b3fae */ /* 0x0003ea000f101d48 */
[----:B------:R1:W-:Y:S05]  /*7280*/  @P2 LDGSTS.E.BYPASS.LTC128B.128 [R75+0x1100], [R8.64], !P4 ;  /* 0x01100000084b2fae */ /* 0x0003ea000e101d48 */
[----:B------:R1:W-:Y:S05]  /*7290*/  @P2 LDGSTS.E.BYPASS.LTC128B.128 [R75+0x5100], [R8.64+0x80], !P6 ;  /* 0x05100080084b2fae */ /* 0x0003ea000f101d48 */
[----:B------:R2:W-:Y:S05]  /*72a0*/  @P1 LDGSTS.E.BYPASS.LTC128B.128 [R75+0x2100], [R6.64], !P4 ;  /* 0x02100000064b1fae */ /* 0x0005ea000e101d48 */
[----:B------:R2:W-:Y:S05]  /*72b0*/  @P1 LDGSTS.E.BYPASS.LTC128B.128 [R75+0x6100], [R6.64+0x80], !P6 ;  /* 0x06100080064b1fae */ /* 0x0005ea000f101d48 */
[----:B------:R1:W-:Y:S05]  /*72c0*/  @P0 LDGSTS.E.BYPASS.LTC128B.128 [R75+0x3100], [R4.64], !P4 ;  /* 0x03100000044b0fae */ /* 0x0003ea000e101d48 */
[----:B------:R1:W-:Y:S05]  /*72d0*/  @P0 LDGSTS.E.BYPASS.LTC128B.128 [R75+0x7100], [R4.64+0x80], !P6 ;  /* 0x07100080044b0fae */ /* 0x0003ea000f101d48 */
[----:B------:R-:W0:Y:S01]  /*72e0*/  LDGDEPBAR ;  /* 0x00000000000079af */ /* 0x000e220000000000 */
[----:B--2---:R-:W-:Y:S02]  /*72f0*/  IMNMX R7, R0, 0x80, PT ;  /* 0x0000008000077817 */ /* 0x004fe40003800200 */
[----:B------:R-:W-:Y:S02]  /*7300*/  IADD3 R6, P0, R14, R162, RZ ;  /* 0x000000a20e067210 */ /* 0x000fe40007f1e0ff */
[----:B------:R-:W-:Y:S03]  /*7310*/  ISETP.GE.AND P1, PT, R97, R7, PT ;  /* 0x000000076100720c */ /* 0x000fe60003f26270 */
[----:B------:R-:W-:Y:S01]  /*7320*/  IMAD.X R16, R16, 0x1, R161, P0 ;  /* 0x0000000110107824 */ /* 0x000fe200000e06a1 */
[----:B------:R-:W-:Y:S04]  /*7330*/  DEPBAR.LE SB0, 0x0 ;  /* 0x000080000000791a */ /* 0x000fe80000000000 */
[----:B------:R-:W-:Y:S06]  /*7340*/  BAR.SYNC.DEFER_BLOCKING 0x0 ;  /* 0x0000000000007b1d */ /* 0x000fec0000010000 */
[----:B------:R-:W-:-:S05]  /*7350*/  @P1 BRA `(.L_x_95) ;  /* 0x000000d000001947 */ /* 0x000fca0003800000 */
[----:B-1----:R-:W1:Y:S01]  /*7360*/  @!P5 LDS.128 R12, [R75+0x100] ;  /* 0x000100004b0cd984 */ /* 0x002e620000000c00 */
[----:B------:R-:W-:Y:S01]  /*7370*/  ISETP.GE.AND P0, PT, R93, c[0x0][0x1d4], PT ;  /* 0x000075005d007a0c */ /* 0x000fe20003f06270 */
[----:B------:R-:W-:Y:S01]  /*7380*/  IMAD R0, R16, c[0x0][0x208], RZ ;  /* 0x0000820010007a24 */ /* 0x000fe200078e02ff */
[----:B------:R-:W-:Y:S02]  /*7390*/  MOV R4, R100 ;  /* 0x0000006400047202 */ /* 0x000fe40000000f00 */
[----:B------:R-:W-:Y:S01]  /*73a0*/  MOV R5, R112 ;  /* 0x0000007000057202 */ /* 0x000fe20000000f00 */
[C---:B------:R-:W-:Y:S04]  /*73b0*/  IMAD R0, R6.reuse, c[0x0][0x20c], R0 ;  /* 0x0000830006007a24 */ /* 0x040fe800078e0200 */
[----:B------:R-:W-:Y:S04]  /*73c0*/  IMAD.WIDE.U32 R4, R6, c[0x0][0x208], R4 ;  /* 0x0000820006047a25 */ /* 0x000fe800078e0004 */
[----:B------:R-:W2:Y:S01]  /*73d0*/  @!P0 LDS.128 R8, [R75+0x4100] ;  /* 0x004100004b088984 */ /* 0x000ea20000000c00 */
[C---:B------:R-:W-:Y:S02]  /*73e0*/  LEA R2, P1, R4.reuse, c[0x0][0x1f8], 0x1 ;  /* 0x00007e0004027a11 */ /* 0x040fe400078208ff */
[----:B------:R-:W-:Y:S04]  /*73f0*/  IADD3 R0, R5, R0, RZ ;  /* 0x0000000005007210 */ /* 0x000fe80007ffe0ff */
[----:B------:R-:W-:Y:S05]  /*7400*/  LEA.HI.X R3, R4, c[0x0][0x1fc], R0, 0x1, P1 ;  /* 0x00007f0004037a11 */ /* 0x000fea00008f0c00 */
[----:B-1----:R1:W-:Y:S04]  /*7410*/  @!P5 STG.E.128 [R2.64], R12 ;  /* 0x0000000c0200d986 */ /* 0x0023e8000c101d08 */
[----:B--2---:R1:W-:Y:S02]  /*7420*/  @!P0 STG.E.128 [R2.64+0x80], R8 ;  /* 0x0000800802008986 */ /* 0x0043e4000c101d08 */
.L_x_95:
[----:B-1----:R-:W-:Y:S05]  /*7430*/  BSYNC B0 ;  /* 0x0000000000007941 */ /* 0x002fea0003800000 */
.L_x_94:
[----:B------:R-:W-:Y:S01]  /*7440*/  ISETP.GE.AND P0, PT, R169, R7, PT ;  /* 0x00000007a900720c */ /* 0x000fe20003f06270 */
[----:B------:R-:W-:Y:S01]  /*7450*/  @!UPT UIADD3 URZ, URZ, URZ, URZ ;  /* 0x0000003f3f3ff290 */ /* 0x000fe2000fffe03f */
[----:B------:R-:W-:Y:S11]  /*7460*/  BSSY B0, `(.L_x_96) ;  /* 0x0000011000007945 */ /* 0x000ff60003800000 */
[----:B------:R-:W-:-:S05]  /*7470*/  @P0 BRA `(.L_x_97) ;  /* 0x000000f000000947 */ /* 0x000fca0003800000 */
[----:B------:R-:W1:Y:S01]  /*7480*/  @!P5 LDS.128 R12, [R75+0x1100] ;  /* 0x001100004b0cd984 */ /* 0x000e620000000c00 */
[----:B------:R-:W-:Y:S01]  /*7490*/  ISETP.GE.AND P1, PT, R93, c[0x0][0x1d4], PT ;  /* 0x000075005d007a0c */ /* 0x000fe20003f26270 */
[----:B------:R-:W-:Y:S01]  /*74a0*/  IMAD.MOV.U32 R4, RZ, RZ, R100 ;  /* 0x000000ffff047224 */ /* 0x000fe200078e0064 */
[----:B------:R-:W-:Y:S02]  /*74b0*/  IADD3 R0, P0, R6, 0x20, RZ ;  /* 0x0000002006007810 */ /* 0x000fe40007f1e0ff */
[----:B------:R-:W-:Y:S03]  /*74c0*/  MOV R5, R112 ;  /* 0x0000007000057202 */ /* 0x000fe60000000f00 */
[----:B------:R-:W-:Y:S02]  /*74d0*/  IMAD.X R2, RZ, RZ, R16, P0 ;  /* 0x000000ffff027224 */ /* 0x000fe400000e0610 */
[----:B------:R-:W-:Y:S04]  /*74e0*/  IMAD.WIDE.U32 R4, R0, c[0x0][0x208], R4 ;  /* 0x0000820000047a25 */ /* 0x000fe800078e0004 */
[----:B------:R-:W2:Y:S01]  /*74f0*/  @!P1 LDS.128 R8, [R75+0x5100] ;  /* 0x005100004b089984 */ /* 0x000ea20000000c00 */
[----:B------:R-:W-:Y:S04]  /*7500*/  IMAD R2, R2, c[0x0][0x208], RZ ;  /* 0x0000820002027a24 */ /* 0x000fe800078e02ff */
[----:B------:R-:W-:Y:S01]  /*7510*/  IMAD R0, R0, c[0x0][0x20c], R2 ;  /* 0x0000830000007a24 */ /* 0x000fe200078e0202 */
[C---:B------:R-:W-:Y:S04]  /*7520*/  LEA R2, P0, R4.reuse, c[0x0][0x1f8], 0x1 ;  /* 0x00007e0004027a11 */ /* 0x040fe800078008ff */
[----:B------:R-:W-:Y:S04]  /*7530*/  IADD3 R0, R5, R0, RZ ;  /* 0x0000000005007210 */ /* 0x000fe80007ffe0ff */
[----:B------:R-:W-:Y:S05]  /*7540*/  LEA.HI.X R3, R4, c[0x0][0x1fc], R0, 0x1, P0 ;  /* 0x00007f0004037a11 */ /* 0x000fea00000f0c00 */
[----:B-1----:R1:W-:Y:S04]  /*7550*/  @!P5 STG.E.128 [R2.64], R12 ;  /* 0x0000000c0200d986 */ /* 0x0023e8000c101d08 */
[----:B--2---:R1:W-:Y:S02]  /*7560*/  @!P1 STG.E.128 [R2.64+0x80], R8 ;  /* 0x0000800802009986 */ /* 0x0043e4000c101d08 */
.L_x_97:
[----:B------:R-:W-:Y:S05]  /*7570*/  BSYNC B0 ;  /* 0x0000000000007941 */ /* 0x000fea0003800000 */
.L_x_96:
[----:B------:R-:W-:Y:S01]  /*7580*/  ISETP.GE.AND P0, PT, R168, R7, PT ;  /* 0x00000007a800720c */ /* 0x000fe20003f06270 */
[----:B------:R-:W-:Y:S01]  /*7590*/  @!UPT UIADD3 URZ, URZ, URZ, URZ ;  /* 0x0000003f3f3ff290 */ /* 0x000fe2000fffe03f */
[----:B------:R-:W-:Y:S11]  /*75a0*/  BSSY B0, `(.L_x_98) ;  /* 0x0000011000007945 */ /* 0x000ff60003800000 */
[----:B------:R-:W-:-:S05]  /*75b0*/  @P0 BRA `(.L_x_99) ;  /* 0x000000f000000947 */ /* 0x000fca0003800000 */
[----:B-1----:R-:W1:Y:S01]  /*75c0*/  @!P5 LDS.128 R12, [R75+0x2100] ;  /* 0x002100004b0cd984 */ /* 0x002e620000000c00 */
        /* <DEDUP_REMOVED lines=14> */
.L_x_99:
[----:B------:R-:W-:Y:S05]  /*76b0*/  BSYNC B0 ;  /* 0x0000000000007941 */ /* 0x000fea0003800000 */
.L_x_98:
        /* <DEDUP_REMOVED lines=19> */
.L_x_101:
[----:B------:R-:W-:Y:S05]  /*77f0*/  BSYNC B0 ;  /* 0x0000000000007941 */ /* 0x000fea0003800000 */
.L_x_100:
[C---:B------:R-:W-:Y:S02]  /*7800*/  ISETP.GT.AND P0, PT, R92.reuse, R158, PT ;  /* 0x0000009e5c00720c */ /* 0x040fe40003f04270 */
[----:B------:R-:W-:Y:S11]  /*7810*/  IADD3 R92, R92, -0x1, RZ ;  /* 0xffffffff5c5c7810 */ /* 0x000ff60007ffe0ff */
[----:B-1----:R-:W-:Y:S01]  /*7820*/  @P0 SHF.R.S32.HI R2, RZ, 0x1f, R92 ;  /* 0x0000001fff020819 */ /* 0x002fe2000001145c */
[----:B------:R-:W-:Y:S02]  /*7830*/  @P0 IMAD R0, R197, R92, RZ ;  /* 0x0000005cc5000224 */ /* 0x000fe400078e02ff */
[----:B------:R-:W-:Y:S02]  /*7840*/  @P0 IMAD.MOV.U32 R4, RZ, RZ, R136 ;  /* 0x000000ffff040224 */ /* 0x000fe400078e0088 */
[----:B------:R-:W-:Y:S02]  /*7850*/  @P0 IMAD.MOV.U32 R5, RZ, RZ, R133 ;  /* 0x000000ffff050224 */ /* 0x000fe400078e0085 */
[-C--:B------:R-:W-:Y:S02]  /*7860*/  @P0 IMAD R0, R2, R209.reuse, R0 ;  /* 0x000000d102000224 */ /* 0x080fe400078e0200 */
[----:B------:R-:W-:Y:S04]  /*7870*/  @P0 IMAD.WIDE.U32 R4, R92, R209, R4 ;  /* 0x000000d15c040225 */ /* 0x000fe800078e0004 */
[----:B------:R-:W-:Y:S01]  /*7880*/  @P0 IMAD.IADD R0, R5, 0x1, R0 ;  /* 0x0000000105000824 */ /* 0x000fe200078e0200 */
[C---:B------:R-:W-:Y:S04]  /*7890*/  @P0 LEA R2, P1, R4.reuse, c[0x0][0x220], 0x1 ;  /* 0x0000880004020a11 */ /* 0x040fe800078208ff */
[----:B------:R-:W-:Y:S02]  /*78a0*/  @P0 LEA.HI.X R3, R4, c[0x0][0x224], R0, 0x1, P1 ;  /* 0x0000890004030a11 */ /* 0x000fe400008f0c00 */
[----:B------:R-:W-:Y:S03]  /*78b0*/  @P0 IADD3 R12, P2, P1, R174, 0x80, R2 ;  /* 0x00000080ae0c0810 */ /* 0x000fe6000795e002 */
[----:B------:R-:W-:Y:S01]  /*78c0*/  @!PT LDS RZ, [RZ] ;  /* 0x00000000fffff984 */ /* 0x000fe20000000800 */
[----:B------:R-:W-:Y:S01]  /*78d0*/  @!PT LDS RZ, [RZ] ;  /* 0x00000000fffff984 */ /* 0x000fe20000000800 */
[----:B------:R-:W-:Y:S01]  /*78e0*/  @!PT LDS RZ, [RZ] ;  /* 0x00000000fffff984 */ /* 0x000fe20000000800 */
[----:B------:R1:W-:Y:S01]  /*78f0*/  @P0 LDGSTS.E.BYPASS.LTC128B.128 [R75+0x8100], [R2.64], !P4 ;  /* 0x08100000024b0fae */ /* 0x0003e2000e101d48 */
[----:B------:R-:W-:Y:S02]  /*7900*/  @P0 IADD3.X R13, R170, RZ, R3, P2, P1 ;  /* 0x000000ffaa0d0210 */ /* 0x000fe400017e2403 */
[-C--:B------:R-:W-:Y:S01]  /*7910*/  @P0 IADD3 R6, P1, R2, R174.reuse, RZ ;  /* 0x000000ae02060210 */ /* 0x080fe20007f3e0ff */
[----:B------:R1:W-:Y:S04]  /*7920*/  @P0 LDGSTS.E.BYPASS.LTC128B.128 [R75+0xc100], [R2.64+0x80], !P6 ;  /* 0x0c100080024b0fae */ /* 0x0003e8000f101d48 */
[--C-:B------:R-:W-:Y:S01]  /*7930*/  @P0 IMAD.X R7, R3, 0x1, R170.reuse, P1 ;  /* 0x0000000103070824 */ /* 0x100fe200008e06aa */
[CC--:B------:R-:W-:Y:S04]  /*7940*/  @P0 IADD3 R4, P1, R6.reuse, R174.reuse, RZ ;  /* 0x000000ae06040210 */ /* 0x0c0fe80007f3e0ff */
[----:B------:R2:W-:Y:S01]  /*7950*/  @P0 LDGSTS.E.BYPASS.LTC128B.128 [R75+0x9100], [R6.64], !P4 ;  /* 0x09100000064b0fae */ /* 0x0005e2000e101d48 */
[C---:B------:R-:W-:Y:S01]  /*7960*/  @P0 IMAD.X R5, R7.reuse, 0x1, R170, P1 ;  /* 0x0000000107050824 */ /* 0x040fe200008e06aa */
[-C--:B------:R-:W-:Y:S02]  /*7970*/  @P0 IADD3 R10, P1, R6, R131.reuse, RZ ;  /* 0x00000083060a0210 */ /* 0x080fe40007f3e0ff */
[----:B------:R2:W-:Y:S03]  /*7980*/  @P0 LDGSTS.E.BYPASS.LTC128B.128 [R75+0xd100], [R12.64], !P6 ;  /* 0x0d1000000c4b0fae */ /* 0x0005e6000f101d48 */
[----:B------:R-:W-:Y:S01]  /*7990*/  @P0 IMAD.X R11, R7, 0x1, R128, P1 ;  /* 0x00000001070b0824 */ /* 0x000fe200008e0680 */
[----:B------:R2:W-:Y:S01]  /*79a0*/  @P0 LDGSTS.E.BYPASS.LTC128B.128 [R75+0xa100], [R4.64], !P4 ;  /* 0x0a100000044b0fae */ /* 0x0005e2000e101d48 */
[C---:B------:R-:W-:Y:S03]  /*79b0*/  @P0 IADD3 R8, P1, R4.reuse, R174, RZ ;  /* 0x000000ae04080210 */ /* 0x040fe60007f3e0ff */
[----:B------:R2:W-:Y:S02]  /*79c0*/  @P0 LDGSTS.E.BYPASS.LTC128B.128 [R75+0xe100], [R10.64], !P6 ;  /* 0x0e1000000a4b0fae */ /* 0x0005e4000f101d48 */
[C---:B------:R-:W-:Y:S01]  /*79d0*/  @P0 IMAD.X R9, R5.reuse, 0x1, R170, P1 ;  /* 0x0000000105090824 */ /* 0x040fe200008e06aa */
[----:B-1----:R-:W-:Y:S04]  /*79e0*/  @P0 IADD3 R2, P1, R4, R131, RZ ;  /* 0x0000008304020210 */ /* 0x002fe80007f3e0ff */
[----:B------:R2:W-:Y:S01]  /*79f0*/  @P0 LDGSTS.E.BYPASS.LTC128B.128 [R75+0xb100], [R8.64], !P4 ;  /* 0x0b100000084b0fae */ /* 0x0005e2000e101d48 */
[----:B------:R-:W-:Y:S05]  /*7a00*/  @P0 IMAD.X R3, R5, 0x1, R128, P1 ;  /* 0x0000000105030824 */ /* 0x000fea00008e0680 */
[----:B------:R2:W-:Y:S04]  /*7a10*/  @P0 LDGSTS.E.BYPASS.LTC128B.128 [R75+0xf100], [R2.64], !P6 ;  /* 0x0f100000024b0fae */ /* 0x0005e8000f101d48 */
[----:B------:R-:W0:Y:S01]  /*7a20*/  LDGDEPBAR ;  /* 0x00000000000079af */ /* 0x000e220000000000 */
[----:B------:R-:W-:-:S05]  /*7a30*/  @P0 BRA `(.L_x_102) ;  /* 0xffffa1f000000947 */ /* 0x000fca000383ffff */
[----:B------:R-:W-:Y:S06]  /*7a40*/  BAR.SYNC.DEFER_BLOCKING 0x0 ;  /* 0x0000000000007b1d */ /* 0x000fec0000010000 */
.L_x_55:
[----:B-1----:R-:W-:Y:S01]  /*7a50*/  ISETP.GE.AND P0, PT, R196, 0x1, PT ;  /* 0x00000001c400780c */ /* 0x002fe20003f06270 */
[----:B------:R-:W-:Y:S01]  /*7a60*/  IMAD.IADD R19, R182, 0x1, R179 ;  /* 0x00000001b6137824 */ /* 0x000fe200078e02b3 */
[----:B------:R-:W-:Y:S01]  /*7a70*/  PLOP3.LUT P2, PT, PT, PT, PT, 0x80, 0x0 ;  /* 0x000000000000781c */ /* 0x000fe20003f4f070 */
[----:B--2---:R-:W-:Y:S01]  /*7a80*/  CS2R R10, SRZ ;  /* 0x00000000000a7805 */ /* 0x004fe2000001ff00 */
[----:B------:R-:W-:Y:S01]  /*7a90*/  MOV R114, RZ ;  /* 0x000000ff00727202 */ /* 0x000fe20000000f00 */
[----:B------:R-:W-:Y:S01]  /*7aa0*/  CS2R R14, SRZ ;  /* 0x00000000000e7805 */ /* 0x000fe2000001ff00 */
[----:B------:R-:W-:Y:S01]  /*7ab0*/  IMAD.MOV.U32 R112, RZ, RZ, RZ ;  /* 0x000000ffff707224 */ /* 0x000fe200078e00ff */
        /* <DEDUP_REMOVED lines=10> */
[----:B------:R-:W-:Y:S01]  /*7b60*/  IMAD.MOV.U32 R18, RZ, RZ, RZ ;  /* 0x000000ffff127224 */ /* 0x000fe200078e00ff */
[----:B------:R-:W-:Y:S01]  /*7b70*/  MOV R104, RZ ;  /* 0x000000ff00687202 */ /* 0x000fe20000000f00 */
[----:B------:R-:W-:Y:S01]  /*7b80*/  CS2R R102, SRZ ;  /* 0x0000000000667805 */ /* 0x000fe2000001ff00 */
[----:B------:R-:W-:Y:S01]  /*7b90*/  CS2R R20, SRZ ;  /* 0x0000000000147805 */ /* 0x000fe2000001ff00 */
[----:B------:R-:W-:Y:S01]  /*7ba0*/  IMAD.MOV.U32 R100, RZ, RZ, RZ ;  /* 0x000000ffff647224 */ /* 0x000fe200078e00ff */
[----:B------:R-:W-:Y:S01]  /*7bb0*/  CS2R R98, SRZ ;  /* 0x0000000000627805 */ /* 0x000fe2000001ff00 */
[----:B------:R-:W-:Y:S01]  /*7bc0*/  MOV R96, RZ ;  /* 0x000000ff00607202 */ /* 0x000fe20000000f00 */
[----:B------:R-:W-:Y:S01]  /*7bd0*/  CS2R R94, SRZ ;  /* 0x00000000005e7805 */ /* 0x000fe2000001ff00 */
        /* <DEDUP_REMOVED lines=8> */
[----:B------:R-:W-:Y:S01]  /*7c60*/  CS2R R26, SRZ ;  /* 0x00000000001a7805 */ /* 0x000fe2000001ff00 */
[----:B------:R-:W-:Y:S01]  /*7c70*/  IMAD.MOV.U32 R80, RZ, RZ, RZ ;  /* 0x000000ffff507224 */ /* 0x000fe200078e00ff */
[----:B------:R-:W-:Y:S01]  /*7c80*/  CS2R R78, SRZ ;  /* 0x00000000004e7805 */ /* 0x000fe2000001ff00 */
[----:B------:R-:W-:Y:S01]  /*7c90*/  CS2R R76, SRZ ;  /* 0x00000000004c7805 */ /* 0x000fe2000001ff00 */
[----:B------:R-:W-:Y:S01]  /*7ca0*/  CS2R R74, SRZ ;  /* 0x00000000004a7805 */ /* 0x000fe2000001ff00 */
[----:B------:R-:W-:Y:S01]  /*7cb0*/  CS2R R72, SRZ ;  /* 0x0000000000487805 */ /* 0x000fe2000001ff00 */
[----:B------:R-:W-:Y:S01]  /*7cc0*/  CS2R R70, SRZ ;  /* 0x0000000000467805 */ /* 0x000fe2000001ff00 */
[----:B------:R-:W-:Y:S01]  /*7cd0*/  CS2R R68, SRZ ;  /* 0x0000000000447805 */ /* 0x000fe2000001ff00 */
[----:B------:R-:W-:Y:S01]  /*7ce0*/  CS2R R126, SRZ ;  /* 0x00000000007e7805 */ /* 0x000fe2000001ff00 */
[----:B------:R-:W-:Y:S01]  /*7cf0*/  MOV R124, RZ ;  /* 0x000000ff007c7202 */ /* 0x000fe20000000f00 */
[----:B------:R-:W-:Y:S01]  /*7d00*/  CS2R R122, SRZ ;  /* 0x00000000007a7805 */ /* 0x000fe2000001ff00 */
[----:B------:R-:W-:Y:S01]  /*7d10*/  IMAD.MOV.U32 R120, RZ, RZ, RZ ;  /* 0x000000ffff787224 */ /* 0x000fe200078e00ff */
[----:B------:R-:W-:Y:S01]  /*7d20*/  CS2R R30, SRZ ;  /* 0x00000000001e7805 */ /* 0x000fe2000001ff00 */
[----:B------:R-:W-:Y:S05]  /*7d30*/  @!P0 BRA `(.L_x_103) ;  /* 0x0000bee000008947 */ /* 0x000fea0003800000 */
[----:B------:R-:W-:Y:S01]  /*7d40*/  ISETP.NE.U32.AND P0, PT, RZ, c[0x0][0x340], PT ;  /* 0x0000d000ff007a0c */ /* 0x000fe20003f05070 */
[----:B------:R-:W2:Y:S03]  /*7d50*/  LDL R193, [R1+0x4] ;  /* 0x0000040001c17983 */ /* 0x000ea60000100800 */
[----:B------:R-:W-:-:S13]  /*7d60*/  ISETP.NE.AND.EX P3, PT, RZ, c[0x0][0x344], PT, P0 ;  /* 0x0000d100ff007a0c */ /* 0x000fda0003f65300 */
[----:B------:R-:W-:-:S04]  /*7d70*/  @P3 IMAD.MOV.U32 R2, RZ, RZ, 0x4 ;  /* 0x00000004ff023424 */ /* 0x000fc800078e00ff */
[----:B------:R-:W-:-:S05]  /*7d80*/  @P3 IMAD.WIDE R2, R248, R2, c[0x0][0x340] ;  /* 0x0000d000f8023625 */ /* 0x000fca00078e0202 */
[----:B------:R1:W3:Y:S01]  /*7d90*/  @P3 LDG.E R12, [R2.64] ;  /* 0x00000008020c3981 */ /* 0x0002e2000c1e1900 */
[----:B------:R-:W-:Y:S01]  /*7da0*/  SHF.R.S32.HI R0, RZ, 0x1f, R171 ;  /* 0x0000001fff007819 */ /* 0x000fe200000114ab */
[----:B------:R-:W-:Y:S01]  /*7db0*/  IMAD.MOV.U32 R5, RZ, RZ, c[0x0][0x2c4] ;  /* 0x0000b100ff057624 */ /* 0x000fe200078e00ff */
[----:B------:R-:W-:Y:S01]  /*7dc0*/  SHF.R.S32.HI R117, RZ, 0x1f, R227 ;  /* 0x0000001fff757819 */ /* 0x000fe200000114e3 */
[----:B------:R-:W4:Y:S01]  /*7dd0*/  S2R R29, SR_CTAID.Y ;  /* 0x00000000001d7919 */ /* 0x000f220000002600 */
[----:B------:R-:W-:Y:S01]  /*7de0*/  ISETP.NE.U32.AND P0, PT, RZ, c[0x0][0x348], PT ;  /* 0x0000d200ff007a0c */ /* 0x000fe20003f05070 */
[----:B------:R-:W-:Y:S01]  /*7df0*/  IMAD R0, R0, c[0x0][0x178], RZ ;  /* 0x00005e0000007a24 */ /* 0x000fe200078e02ff */
[----:B------:R-:W-:Y:S01]  /*7e00*/  LEA.HI R4, R117, R227, RZ, 0x3 ;  /* 0x000000e375047211 */ /* 0x000fe200078f18ff */
[----:B------:R-:W-:Y:S01]  /*7e10*/  IMAD R25, R183, c[0x0][0x2c4], RZ ;  /* 0x0000b100b7197a24 */ /* 0x000fe200078e02ff */
[----:B------:R-:W-:Y:S01]  /*7e20*/  ISETP.NE.AND P1, PT, R5, 0x1, PT ;  /* 0x000000010500780c */ /* 0x000fe20003f25270 */
[----:B------:R-:W-:Y:S01]  /*7e30*/  IMAD R0, R171, c[0x0][0x17c], R0 ;  /* 0x00005f00ab007a24 */ /* 0x000fe200078e0200 */
[----:B------:R-:W-:Y:S01]  /*7e40*/  SHF.R.S32.HI R56, RZ, 0x3, R4 ;  /* 0x00000003ff387819 */ /* 0x000fe20000011404 */
[----:B------:R-:W-:Y:S01]  /*7e50*/  IMAD.MOV.U32 R185, RZ, RZ, c[0x0][0x1e0] ;  /* 0x00007800ffb97624 */ /* 0x000fe200078e00ff */
[----:B------:R-:W-:Y:S01]  /*7e60*/  SHF.R.S32.HI R11, RZ, 0x1f, R248 ;  /* 0x0000001fff0b7819 */ /* 0x000fe200000114f8 */
[----:B------:R-:W-:Y:S01]  /*7e70*/  BAR.SYNC.DEFER_BLOCKING 0x0 ;  /* 0x0000000000007b1d */ /* 0x000fe20000010000 */
[----:B------:R-:W-:Y:S01]  /*7e80*/  ISETP.NE.AND.EX P0, PT, RZ, c[0x0][0x34c], PT, P0 ;  /* 0x0000d300ff007a0c */ /* 0x000fe20003f05300 */
[----:B------:R-:W-:-:S02]  /*7e90*/  IMAD.SHL.U32 R192, R185, 0x80, RZ ;  /* 0x00000080b9c07824 */ /* 0x000fc400078e00ff */
[----:B------:R-:W-:Y:S01]  /*7ea0*/  IMAD.WIDE.U32 R186, R185, 0x40, RZ ;  /* 0x00000040b9ba7825 */ /* 0x000fe200078e00ff */
[----:B------:R-:W-:-:S05]  /*7eb0*/  SEL R6, R11, RZ, !P0 ;  /* 0x000000ff0b067207 */ /* 0x000fca0004000000 */
[----:B------:R-:W-:Y:S02]  /*7ec0*/  IMAD R6, R6, c[0x0][0x1c0], RZ ;  /* 0x0000700006067a24 */ /* 0x000fe400078e02ff */
[----:B-1----:R-:W-:-:S04]  /*7ed0*/  IMAD.WIDE.U32 R2, R171, c[0x0][0x178], RZ ;  /* 0x00005e00ab027a25 */ /* 0x002fc800078e00ff */
[----:B------:R-:W-:Y:S01]  /*7ee0*/  IMAD.IADD R3, R3, 0x1, R0 ;  /* 0x0000000103037824 */ /* 0x000fe200078e0200 */
[----:B------:R-:W-:Y:S02]  /*7ef0*/  LOP3.LUT R0, R4, 0xfffffff8, RZ, 0xc0, !PT ;  /* 0xfffffff804007812 */ /* 0x000fe400078ec0ff */
[----:B------:R-:W-:Y:S01]  /*7f00*/  SEL R4, R248, RZ, !P0 ;  /* 0x000000fff8047207 */ /* 0x000fe20004000000 */
[----:B----4-:R-:W-:-:S04]  /*7f10*/  IMAD.WIDE.U32 R2, R29, c[0x0][0x1b8], R2 ;  /* 0x00006e001d027a25 */ /* 0x010fc800078e0002 */
[----:B------:R-:W-:Y:S02]  /*7f20*/  IMAD.IADD R57, R227, 0x1, -R0 ;  /* 0x00000001e3397824 */ /* 0x000fe400078e0a00 */
[----:B------:R-:W-:Y:S02]  /*7f30*/  IMAD R0, R214, c[0x0][0x1b8], RZ ;  /* 0x00006e00d6007a24 */ /* 0x000fe400078e02ff */
[----:B------:R-:W-:Y:S02]  /*7f40*/  IMAD R5, R57, 0x20, R56 ;  /* 0x0000002039057824 */ /* 0x000fe400078e0238 */
[----:B------:R-:W-:Y:S02]  /*7f50*/  IMAD R0, R29, c[0x0][0x1bc], R0 ;  /* 0x00006f001d007a24 */ /* 0x000fe400078e0200 */
[----:B------:R-:W-:Y:S02]  /*7f60*/  IMAD R5, R212, 0x80, R5 ;  /* 0x00000080d4057824 */ /* 0x000fe400078e0205 */
[----:B------:R-:W-:-:S02]  /*7f70*/  IMAD.IADD R3, R3, 0x1, R0 ;  /* 0x0000000103037824 */ /* 0x000fc400078e0200 */
[----:B------:R-:W-:-:S04]  /*7f80*/  @P1 IMAD.HI.U32 R7, R5, c[0x0][0x2c8], RZ ;  /* 0x0000b20005071a27 */ /* 0x000fc800078e00ff */
[----:B------:R-:W-:Y:S01]  /*7f90*/  IMAD.MOV.U32 R0, RZ, RZ, R5 ;  /* 0x000000ffff007224 */ /* 0x000fe200078e0005 */
[----:B------:R-:W-:Y:S01]  /*7fa0*/  @P1 SHF.R.U32.HI R0, RZ, c[0x0][0x2cc], R7 ;  /* 0x0000b300ff001a19 */ /* 0x000fe20000011607 */
[C---:B------:R-:W-:Y:S02]  /*7fb0*/  IMAD R6, R4.reuse, c[0x0][0x1c4], R6 ;  /* 0x0000710004067a24 */ /* 0x040fe400078e0206 */
[----:B------:R-:W-:Y:S01]  /*7fc0*/  IMAD.WIDE.U32 R2, R4, c[0x0][0x1c0], R2 ;  /* 0x0000700004027a25 */ /* 0x000fe200078e0002 */
[----:B------:R-:W-:-:S03]  /*7fd0*/  SHF.R.S32.HI R7, RZ, 0x1f, R0 ;  /* 0x0000001fff077819 */ /* 0x000fc60000011400 */
[----:B------:R-:W-:Y:S02]  /*7fe0*/  IMAD.MOV R4, RZ, RZ, -R0 ;  /* 0x000000ffff047224 */ /* 0x000fe400078e0a00 */
[----:B------:R-:W-:Y:S02]  /*7ff0*/  IMAD.IADD R3, R3, 0x1, R6 ;  /* 0x0000000103037824 */ /* 0x000fe400078e0206 */
[----:B------:R-:W-:Y:S02]  /*8000*/  IMAD R4, R4, c[0x0][0x2c4], R5 ;  /* 0x0000b10004047a24 */ /* 0x000fe400078e0205 */
[----:B------:R-:W-:Y:S02]  /*8010*/  IMAD R5, R7, c[0x0][0x1b0], RZ ;  /* 0x00006c0007057a24 */ /* 0x000fe400078e02ff */
[----:B------:R-:W-:-:S04]  /*8020*/  IMAD.WIDE.U32 R2, R0, c[0x0][0x1b0], R2 ;  /* 0x00006c0000027a25 */ /* 0x000fc800078e0002 */
[----:B------:R-:W-:Y:S01]  /*8030*/  IMAD R6, R0, c[0x0][0x1b4], R5 ;  /* 0x00006d0000067a24 */ /* 0x000fe200078e0205 */
[----:B------:R-:W-:Y:S01]  /*8040*/  SHF.R.S32.HI R5, RZ, 0x1f, R4 ;  /* 0x0000001fff057819 */ /* 0x000fe20000011404 */
[----:B------:R-:W-:Y:S02]  /*8050*/  IMAD.SHL.U32 R22, R57, 0x8, RZ ;  /* 0x0000000839167824 */ /* 0x000fe400078e00ff */
[----:B------:R-:W-:Y:S02]  /*8060*/  IMAD.IADD R3, R3, 0x1, R6 ;  /* 0x0000000103037824 */ /* 0x000fe400078e0206 */
[----:B------:R-:W-:Y:S01]  /*8070*/  IMAD R0, R5, c[0x0][0x1a8], RZ ;  /* 0x00006a0005007a24 */ /* 0x000fe200078e02ff */
[----:B------:R-:W-:Y:S01]  /*8080*/  IADD3 R21, R22, 0x40, RZ ;  /* 0x0000004016157810 */ /* 0x000fe20007ffe0ff */
[----:B------:R-:W-:Y:S01]  /*8090*/  IMAD R6, R212, 0x80, R56 ;  /* 0x00000080d4067824 */ /* 0x000fe200078e0238 */
[----:B------:R-:W-:Y:S01]  /*80a0*/  SHF.R.S32.HI R23, RZ, 0x1f, R22 ;  /* 0x0000001fff177819 */ /* 0x000fe20000011416 */
[----:B------:R-:W-:Y:S01]  /*80b0*/  IMAD R0, R4, c[0x0][0x1ac], R0 ;  /* 0x00006b0004007a24 */ /* 0x000fe200078e0200 */
[----:B------:R-:W-:Y:S01]  /*80c0*/  ISETP.GE.AND P4, PT, R22, c[0x0][0x198], PT ;  /* 0x0000660016007a0c */ /* 0x000fe20003f86270 */
[----:B------:R-:W-:Y:S01]  /*80d0*/  IMAD.WIDE.U32 R2, R4, c[0x0][0x1a8], R2 ;  /* 0x00006a0004027a25 */ /* 0x000fe200078e0002 */
[----:B------:R-:W-:-:S02]  /*80e0*/  ISETP.GE.AND P5, PT, R6, R25, PT ;  /* 0x000000190600720c */ /* 0x000fc40003fa6270 */
[----:B------:R-:W-:Y:S01]  /*80f0*/  IADD3 R9, R6, 0x20, RZ ;  /* 0x0000002006097810 */ /* 0x000fe20007ffe0ff */
[----:B------:R-:W-:Y:S01]  /*8100*/  IMAD.IADD R0, R3, 0x1, R0 ;  /* 0x0000000103007824 */ /* 0x000fe200078e0200 */
[----:B------:R-:W-:Y:S02]  /*8110*/  LEA R15, P0, R2, c[0x0][0x160], 0x1 ;  /* 0x00005800020f7a11 */ /* 0x000fe400078008ff */
[----:B------:R-:W-:Y:S02]  /*8120*/  SHF.R.S32.HI R3, RZ, 0x1f, R19 ;  /* 0x0000001fff037819 */ /* 0x000fe40000011413 */
[----:B------:R-:W-:Y:S01]  /*8130*/  IADD3 R19, P1, R56, R19, RZ ;  /* 0x0000001338137210 */ /* 0x000fe20007f3e0ff */
[----:B------:R-:W-:Y:S01]  /*8140*/  SHFL.IDX PT, R4, R15, RZ, 0x181f ;  /* 0x00181fff0f047589 */ /* 0x000fe200000e0000 */
[----:B------:R-:W-:Y:S02]  /*8150*/  LEA.HI.X R18, R2, c[0x0][0x164], R0, 0x1, P0 ;  /* 0x0000590002127a11 */ /* 0x000fe400000f0c00 */
[----:B------:R-:W-:-:S02]  /*8160*/  LEA.HI.X.SX32 R20, R56, R3, 0x1, P1 ;  /* 0x0000000338147211 */ /* 0x000fc400008f0eff */
[C---:B------:R-:W-:Y:S01]  /*8170*/  IADD3 R8, R6.reuse, 0x40, RZ ;  /* 0x0000004006087810 */ /* 0x040fe20007ffe0ff */
[----:B------:R-:W1:Y:S01]  /*8180*/  SHFL.IDX PT, R5, R18, RZ, 0x181f ;  /* 0x00181fff12057589 */ /* 0x000e6200000e0000 */
[----:B------:R-:W-:Y:S01]  /*8190*/  IADD3 R3, R6, 0x60, RZ ;  /* 0x0000006006037810 */ /* 0x000fe20007ffe0ff */
[----:B------:R-:W-:Y:S01]  /*81a0*/  IMAD R0, R20, c[0x0][0x1e0], RZ ;  /* 0x0000780014007a24 */ /* 0x000fe200078e02ff */
[----:B------:R-:W-:Y:S01]  /*81b0*/  @!P5 SHF.R.S32.HI R2, RZ, 0x1f, R21 ;  /* 0x0000001fff02d819 */ /* 0x000fe20000011415 */
[----:B------:R-:W-:Y:S01]  /*81c0*/  IMAD.WIDE.U32 R6, R19, c[0x0][0x1e0], R22 ;  /* 0x0000780013067a25 */ /* 0x000fe200078e0016 */
[-C--:B------:R-:W-:Y:S02]  /*81d0*/  ISETP.GE.AND P0, PT, R9, R25.reuse, PT ;  /* 0x000000190900720c */ /* 0x080fe40003f06270 */
[-C--:B------:R-:W-:Y:S01]  /*81e0*/  ISETP.GE.AND P1, PT, R8, R25.reuse, PT ;  /* 0x000000190800720c */ /* 0x080fe20003f26270 */
[----:B------:R-:W-:Y:S01]  /*81f0*/  IMAD R0, R19, c[0x0][0x1e4], R0 ;  /* 0x0000790013007a24 */ /* 0x000fe200078e0200 */
[----:B------:R-:W-:Y:S01]  /*8200*/  ISETP.GE.AND P2, PT, R3, R25, PT ;  /* 0x000000190300720c */ /* 0x000fe20003f46270 */
[----:B------:R-:W-:Y:S01]  /*8210*/  IMAD.SHL.U32 R9, R56, 0x40, RZ ;  /* 0x0000004038097824 */ /* 0x000fe200078e00ff */
[----:B------:R-:W-:Y:S01]  /*8220*/  @!P5 LEA.HI R8, R2, R21, RZ, 0x3 ;  /* 0x000000150208d211 */ /* 0x000fe200078f18ff */
[----:B------:R-:W-:Y:S01]  /*8230*/  SHFL.IDX PT, R3, R18, 0x1, 0x181f ;  /* 0x00381f0012037f89 */ /* 0x000fe200000e0000 */
[----:B------:R-:W-:Y:S01]  /*8240*/  IMAD.IADD R7, R7, 0x1, R0 ;  /* 0x0000000107077824 */ /* 0x000fe200078e0200 */
[----:B------:R-:W-:-:S02]  /*8250*/  LEA.HI R0, R117, R227, RZ, 0x6 ;  /* 0x000000e375007211 */ /* 0x000fc400078f30ff */
[----:B------:R-:W4:Y:S01]  /*8260*/  SHFL.IDX PT, R2, R15, 0x1, 0x181f ;  /* 0x00381f000f027f89 */ /* 0x000f2200000e0000 */
[----:B------:R-:W-:Y:S02]  /*8270*/  @!P5 LOP3.LUT R8, R8, 0xfffffff8, RZ, 0xc0, !PT ;  /* 0xfffffff80808d812 */ /* 0x000fe400078ec0ff */
[----:B------:R-:W-:Y:S01]  /*8280*/  IMAD.SHL.U32 R0, R0, 0x8, RZ ;  /* 0x0000000800007824 */ /* 0x000fe200078e00ff */
[----:B------:R-:W-:Y:S02]  /*8290*/  @!P0 SHF.R.S32.HI R10, RZ, 0x1f, R21 ;  /* 0x0000001fff0a8819 */ /* 0x000fe40000011415 */
[----:B------:R-:W-:Y:S02]  /*82a0*/  LOP3.LUT R26, R9, 0x1c0, RZ, 0xc0, !PT ;  /* 0x000001c0091a7812 */ /* 0x000fe400078ec0ff */
[----:B------:R-:W-:Y:S01]  /*82b0*/  LOP3.LUT R27, R0, 0xfffffe00, RZ, 0xc0, !PT ;  /* 0xfffffe00001b7812 */ /* 0x000fe200078ec0ff */
[----:B-1----:R-:W-:Y:S01]  /*82c0*/  @!P5 IMAD.WIDE R16, R8, 0x2, R4 ;  /* 0x000000020810d825 */ /* 0x002fe200078e0204 */
[----:B------:R-:W-:-:S02]  /*82d0*/  LOP3.LUT R0, R26, 0x38, R22, 0xf8, !PT ;  /* 0x000000381a007812 */ /* 0x000fc400078ef816 */
[----:B------:R-:W-:Y:S02]  /*82e0*/  SHF.R.U32.HI R28, RZ, 0x3, R26 ;  /* 0x00000003ff1c7819 */ /* 0x000fe4000001161a */
[----:B------:R-:W-:Y:S02]  /*82f0*/  ISETP.GE.AND P6, PT, R21, c[0x0][0x198], PT ;  /* 0x0000660015007a0c */ /* 0x000fe40003fc6270 */
[----:B------:R-:W-:-:S05]  /*8300*/  LOP3.LUT R58, R27, R0, R28, 0xf6, !PT ;  /* 0x000000001b3a7212 */ /* 0x000fca00078ef61c */
[C---:B------:R-:W-:Y:S02]  /*8310*/  @!P5 IMAD.SHL.U32 R14, R58.reuse, 0x2, RZ ;  /* 0x000000023a0ed824 */ /* 0x040fe400078e00ff */
[----:B------:R-:W-:Y:S01]  /*8320*/  @!P0 IMAD.SHL.U32 R0, R58, 0x2, RZ ;  /* 0x000000023a008824 */ /* 0x000fe200078e00ff */
[----:B--2---:R-:W-:-:S04]  /*8330*/  LEA.HI.SX32 R59, R193, 0xffffffff, 0x19 ;  /* 0xffffffffc13b7811 */ /* 0x004fc800078fcaff */
[----:B------:R-:W-:Y:S02]  /*8340*/  SHF.R.S32.HI R84, RZ, 0x1f, R59 ;  /* 0x0000001fff547819 */ /* 0x000fe4000001143b */
[--C-:B---3--:R-:W-:Y:S01]  /*8350*/  @P3 SHF.R.S32.HI R9, RZ, 0x1f, R12.reuse ;  /* 0x0000001fff093819 */ /* 0x108fe2000001140c */
[----:B------:R-:W-:Y:S01]  /*8360*/  @!P3 IMAD.MOV.U32 R9, RZ, RZ, R11 ;  /* 0x000000ffff09b224 */ /* 0x000fe200078e000b */
[----:B------:R-:W-:Y:S01]  /*8370*/  @!P0 LEA.HI R11, R10, R21, RZ, 0x3 ;  /* 0x000000150a0b8211 */ /* 0x000fe200078f18ff */
[----:B------:R-:W-:Y:S01]  /*8380*/  @P3 IMAD.MOV.U32 R8, RZ, RZ, R12 ;  /* 0x000000ffff083224 */ /* 0x000fe200078e000c */
[----:B------:R-:W1:Y:S01]  /*8390*/  SHFL.IDX PT, R10, R15, 0x2, 0x181f ;  /* 0x00581f000f0a7f89 */ /* 0x000e6200000e0000 */
[----:B------:R-:W-:Y:S01]  /*83a0*/  @!P3 IMAD.MOV.U32 R8, RZ, RZ, R248 ;  /* 0x000000ffff08b224 */ /* 0x000fe200078e00f8 */
[----:B------:R-:W-:Y:S02]  /*83b0*/  @!P0 LOP3.LUT R12, R11, 0xfffffff8, RZ, 0xc0, !PT ;  /* 0xfffffff80b0c8812 */ /* 0x000fe400078ec0ff */
[----:B------:R-:W-:Y:S01]  /*83c0*/  @!P5 LEA R4, P3, R22, R4, 0x1 ;  /* 0x000000041604d211 */ /* 0x000fe200078608ff */
[----:B------:R-:W2:Y:S02]  /*83d0*/  SHFL.IDX PT, R11, R18, 0x2, 0x181f ;  /* 0x00581f00120b7f89 */ /* 0x000ea400000e0000 */
[----:B----4-:R-:W-:Y:S01]  /*83e0*/  @!P0 IMAD.WIDE R12, R12, 0x2, R2 ;  /* 0x000000020c0c8825 */ /* 0x010fe200078e0202 */
[----:B------:R-:W-:-:S02]  /*83f0*/  @!P5 LEA.HI.X R5, R22, R5, R23, 0x1, P3 ;  /* 0x000000051605d211 */ /* 0x000fc400018f0c17 */
[----:B------:R-:W-:-:S03]  /*8400*/  @!P0 LEA R2, P3, R22, R2, 0x1 ;  /* 0x0000000216028211 */ /* 0x000fc600078608ff */
[----:B------:R3:W-:Y:S01]  /*8410*/  @!P5 LDGSTS.E.BYPASS.LTC128B.128 [R14+0x100], [R4.64], !P4 ;  /* 0x00100000040edfae */ /* 0x0007e2000e101d48 */
[----:B------:R-:W-:Y:S02]  /*8420*/  @!P0 LEA.HI.X R3, R22, R3, R23, 0x1, P3 ;  /* 0x0000000316038211 */ /* 0x000fe400018f0c17 */
[----:B------:R-:W-:Y:S01]  /*8430*/  ISETP.GE.AND P3, PT, R21, c[0x0][0x1d4], PT ;  /* 0x0000750015007a0c */ /* 0x000fe20003f66270 */
[----:B------:R4:W-:Y:S04]  /*8440*/  @!P5 LDGSTS.E.BYPASS.LTC128B.128 [R14+0x4100], [R16.64], !P6 ;  /* 0x04100000100edfae */ /* 0x0009e8000f101d48 */
[----:B------:R1:W-:Y:S04]  /*8450*/  @!P0 LDGSTS.E.BYPASS.LTC128B.128 [R0+0x1100], [R2.64], !P4 ;  /* 0x0110000002008fae */ /* 0x0003e8000e101d48 */
[----:B------:R2:W-:Y:S01]  /*8460*/  @!P0 LDGSTS.E.BYPASS.LTC128B.128 [R0+0x5100], [R12.64], !P6 ;  /* 0x051000000c008fae */ /* 0x0005e2000f101d48 */
[----:B------:R-:W-:Y:S01]  /*8470*/  ISETP.NE.U32.AND P6, PT, RZ, c[0x0][0x350], PT ;  /* 0x0000d400ff007a0c */ /* 0x000fe20003fc5070 */
[----:B---3--:R-:W-:Y:S01]  /*8480*/  IMAD R4, R214, c[0x0][0x1e8], RZ ;  /* 0x00007a00d6047a24 */ /* 0x008fe200078e02ff */
[----:B------:R-:W-:-:S03]  /*8490*/  @!P2 SHF.R.S32.HI R5, RZ, 0x1f, R21 ;  /* 0x0000001fff05a819 */ /* 0x000fc60000011415 */
[C---:B------:R-:W-:Y:S02]  /*84a0*/  IMAD R4, R29.reuse, c[0x0][0x1ec], R4 ;  /* 0x00007b001d047a24 */ /* 0x040fe400078e0204 */
[----:B-1----:R-:W-:Y:S01]  /*84b0*/  IMAD.WIDE.U32 R2, R29, c[0x0][0x1e8], R6 ;  /* 0x00007a001d027a25 */ /* 0x002fe200078e0006 */
[----:B------:R-:W-:Y:S02]  /*84c0*/  @!P1 LEA R6, P0, R22, R10, 0x1 ;  /* 0x0000000a16069211 */ /* 0x000fe400078008ff */
[----:B--2---:R-:W-:Y:S01]  /*84d0*/  @!P1 SHF.R.S32.HI R0, RZ, 0x1f, R21 ;  /* 0x0000001fff009819 */ /* 0x004fe20000011415 */
[----:B------:R-:W-:Y:S01]  /*84e0*/  IMAD.IADD R3, R4, 0x1, R3 ;  /* 0x0000000104037824 */ /* 0x000fe200078e0203 */
[-C--:B------:R-:W-:Y:S01]  /*84f0*/  @!P2 LEA.HI R12, R5, R21.reuse, RZ, 0x3 ;  /* 0x00000015050ca211 */ /* 0x080fe200078f18ff */
[----:B------:R-:W1:Y:S01]  /*8500*/  SHFL.IDX PT, R4, R15, 0x3, 0x181f ;  /* 0x00781f000f047f89 */ /* 0x000e6200000e0000 */
[----:B------:R-:W-:Y:S01]  /*8510*/  @!P1 LEA.HI R0, R0, R21, RZ, 0x3 ;  /* 0x0000001500009211 */ /* 0x000fe200078f18ff */
[----:B------:R-:W-:Y:S01]  /*8520*/  IMAD.MOV.U32 R13, RZ, RZ, c[0x0][0x1e4] ;  /* 0x00007900ff0d7624 */ /* 0x000fe200078e00ff */
[----:B------:R-:W-:Y:S01]  /*8530*/  @!P1 LEA.HI.X R7, R22, R11, R23, 0x1, P0 ;  /* 0x0000000b16079211 */ /* 0x000fe200000f0c17 */
[----:B------:R-:W2:Y:S01]  /*8540*/  SHFL.IDX PT, R5, R18, 0x3, 0x181f ;  /* 0x00781f0012057f89 */ /* 0x000ea200000e0000 */
[----:B------:R-:W-:Y:S01]  /*8550*/  @!P1 LOP3.LUT R0, R0, 0xfffffff8, RZ, 0xc0, !PT ;  /* 0xfffffff800009812 */ /* 0x000fe200078ec0ff */
[----:B------:R-:W-:Y:S01]  /*8560*/  IMAD.SHL.U32 R249, R13, 0x40, RZ ;  /* 0x000000400df97824 */ /* 0x000fe200078e00ff */
[----:B------:R-:W-:-:S02]  /*8570*/  ISETP.NE.AND.EX P0, PT, RZ, c[0x0][0x354], PT, P6 ;  /* 0x0000d500ff007a0c */ /* 0x000fc40003f05360 */
[----:B------:R-:W-:Y:S01]  /*8580*/  ISETP.GE.AND P6, PT, R21, c[0x0][0x198], PT ;  /* 0x0000660015007a0c */ /* 0x000fe20003fc6270 */
[----:B------:R-:W-:Y:S01]  /*8590*/  @!P1 IMAD.WIDE R10, R0, 0x2, R10 ;  /* 0x00000002000a9825 */ /* 0x000fe200078e020a */
[----:B----4-:R-:W-:Y:S02]  /*85a0*/  SEL R16, R9, RZ, !P0 ;  /* 0x000000ff09107207 */ /* 0x010fe40004000000 */
[----:B------:R-:W-:Y:S01]  /*85b0*/  SEL R17, R8, RZ, !P0 ;  /* 0x000000ff08117207 */ /* 0x000fe20004000000 */
[----:B------:R-:W-:Y:S02]  /*85c0*/  @!P1 IMAD.SHL.U32 R0, R58, 0x2, RZ ;  /* 0x000000023a009824 */ /* 0x000fe400078e00ff */
[----:B------:R-:W-:Y:S02]  /*85d0*/  IMAD.MOV.U32 R9, RZ, RZ, 0x7 ;  /* 0x00000007ff097424 */ /* 0x000fe400078e00ff */
[----:B------:R-:W-:Y:S01]  /*85e0*/  IMAD.IADD R8, R196, 0x1, -R56 ;  /* 0x00000001c4087824 */ /* 0x000fe200078e0a38 */
[----:B------:R3:W-:Y:S01]  /*85f0*/  @!P1 LDGSTS.E.BYPASS.LTC128B.128 [R0+0x2100], [R6.64], !P4 ;  /* 0x0210000006009fae */ /* 0x0007e2000e101d48 */
[----:B------:R-:W-:Y:S01]  /*8600*/  IMAD.WIDE.U32 R246, R17, c[0x0][0x1f0], R2 ;  /* 0x00007c0011f67a25 */ /* 0x000fe200078e0002 */
[----:B------:R-:W-:-:S02]  /*8610*/  SHF.L.U64.HI R118, R185, R9, c[0x0][0x1e4] ;  /* 0x00007900b9767619 */ /* 0x000fc40000010209 */
[----:B------:R4:W-:Y:S01]  /*8620*/  @!P1 LDGSTS.E.BYPASS.LTC128B.128 [R0+0x6100], [R10.64], !P6 ;  /* 0x061000000a009fae */ /* 0x0009e2000f101d48 */
[----:B------:R-:W-:Y:S01]  /*8630*/  ISETP.GE.AND P1, PT, R21, c[0x0][0x198], PT ;  /* 0x0000660015007a0c */ /* 0x000fe20003f26270 */
[----:B------:R-:W-:Y:S02]  /*8640*/  IMAD.MOV.U32 R242, RZ, RZ, R246 ;  /* 0x000000fffff27224 */ /* 0x000fe400078e00f6 */
[----:B------:R-:W-:Y:S02]  /*8650*/  IMAD.IADD R249, R187, 0x1, R249 ;  /* 0x00000001bbf97824 */ /* 0x000fe400078e02f9 */
[----:B---3--:R-:W-:-:S04]  /*8660*/  IMAD R6, R16, c[0x0][0x1f0], RZ ;  /* 0x00007c0010067a24 */ /* 0x008fc800078e02ff */
[----:B------:R-:W-:Y:S02]  /*8670*/  IMAD R6, R17, c[0x0][0x1f4], R6 ;  /* 0x00007d0011067a24 */ /* 0x000fe400078e0206 */
[----:B----4-:R-:W-:Y:S01]  /*8680*/  IMAD R10, R59, -0x80, R8 ;  /* 0xffffff803b0a7824 */ /* 0x010fe200078e0208 */
[----:B------:R-:W-:Y:S01]  /*8690*/  @!P2 LOP3.LUT R8, R12, 0xfffffff8, RZ, 0xc0, !PT ;  /* 0xfffffff80c08a812 */ /* 0x000fe200078ec0ff */
[----:B------:R-:W-:Y:S02]  /*86a0*/  IMAD R0, R118, R59, RZ ;  /* 0x0000003b76007224 */ /* 0x000fe400078e02ff */
[----:B------:R-:W-:Y:S01]  /*86b0*/  IMAD.IADD R243, R247, 0x1, R6 ;  /* 0x00000001f7f37824 */ /* 0x000fe200078e0206 */
[----:B-1----:R-:W-:Y:S01]  /*86c0*/  @!P2 LEA R6, P0, R22, R4, 0x1 ;  /* 0x000000041606a211 */ /* 0x002fe200078008ff */
[----:B------:R-:W-:Y:S01]  /*86d0*/  IMAD R11, R84, R192, R0 ;  /* 0x000000c0540b7224 */ /* 0x000fe200078e0200 */
[----:B------:R-:W-:Y:S01]  /*86e0*/  ISETP.GE.AND P6, PT, R10, 0x1, PT ;  /* 0x000000010a00780c */ /* 0x000fe20003fc6270 */
[----:B------:R-:W-:Y:S01]  /*86f0*/  @!P2 IMAD.SHL.U32 R0, R58, 0x2, RZ ;  /* 0x000000023a00a824 */ /* 0x000fe200078e00ff */
[----:B--2---:R-:W-:Y:S01]  /*8700*/  @!P2 LEA.HI.X R7, R22, R5, R23, 0x1, P0 ;  /* 0x000000051607a211 */ /* 0x004fe200000f0c17 */
[----:B------:R-:W-:-:S04]  /*8710*/  @!P2 IMAD.WIDE R8, R8, 0x2, R4 ;  /* 0x000000020808a825 */ /* 0x000fc800078e0204 */
[----:B------:R-:W-:Y:S01]  /*8720*/  IMAD.WIDE.U32 R2, R59, R192, R242 ;  /* 0x000000c03b027225 */ /* 0x000fe200078e00f2 */
[----:B------:R1:W-:Y:S01]  /*8730*/  @!P2 LDGSTS.E.BYPASS.LTC128B.128 [R0+0x3100], [R6.64], !P4 ;  /* 0x031000000600afae */ /* 0x0003e2000e101d48 */
[----:B------:R-:W-:Y:S02]  /*8740*/  ISETP.GE.AND P4, PT, R22, c[0x0][0x1d4], PT ;  /* 0x0000750016007a0c */ /* 0x000fe40003f86270 */
[----:B------:R-:W-:Y:S01]  /*8750*/  IMAD.IADD R3, R3, 0x1, R11 ;  /* 0x0000000103037824 */ /* 0x000fe200078e020b */
[----:B------:R2:W-:Y:S01]  /*8760*/  @!P2 LDGSTS.E.BYPASS.LTC128B.128 [R0+0x7100], [R8.64], !P1 ;  /* 0x071000000800afae */ /* 0x0005e2000c901d48 */
[----:B------:R-:W-:Y:S02]  /*8770*/  ISETP.GE.AND P2, PT, R10, 0x21, PT ;  /* 0x000000210a00780c */ /* 0x000fe40003f46270 */
[----:B------:R-:W-:Y:S01]  /*8780*/  @P6 LEA R4, P0, R2, c[0x0][0x1c8], 0x1 ;  /* 0x0000720002046a11 */ /* 0x000fe200078008ff */
[----:B------:R-:W0:Y:S01]  /*8790*/  LDGDEPBAR ;  /* 0x00000000000079af */ /* 0x000e220000000000 */
[----:B------:R-:W-:-:S02]  /*87a0*/  ISETP.GE.AND P1, PT, R10, 0x41, PT ;  /* 0x000000410a00780c */ /* 0x000fc40003f26270 */
[----:B------:R-:W-:Y:S02]  /*87b0*/  @P6 LEA.HI.X R5, R2, c[0x0][0x1cc], R3, 0x1, P0 ;  /* 0x0000730002056a11 */ /* 0x000fe400000f0c03 */
[----:B------:R-:W-:Y:S01]  /*87c0*/  ISETP.GE.AND P0, PT, R10, 0x61, PT ;  /* 0x000000610a00780c */ /* 0x000fe20003f06270 */
[----:B-1----:R-:W-:Y:S02]  /*87d0*/  IMAD R6, R20, c[0x0][0x208], RZ ;  /* 0x0000820014067a24 */ /* 0x002fe400078e02ff */
[----:B--2---:R-:W-:Y:S01]  /*87e0*/  @P6 IMAD.SHL.U32 R0, R58, 0x2, RZ ;  /* 0x000000023a006824 */ /* 0x004fe200078e00ff */
[----:B------:R-:W-:Y:S01]  /*87f0*/  LEA.HI R8, R117, R227, RZ, 0x4 ;  /* 0x000000e375087211 */ /* 0x000fe200078f20ff */
[----:B------:R-:W-:-:S03]  /*8800*/  IMAD R14, R19, c[0x0][0x20c], R6 ;  /* 0x00008300130e7a24 */ /* 0x000fc600078e0206 */
[----:B------:R1:W-:Y:S01]  /*8810*/  @P6 LDGSTS.E.BYPASS.LTC128B.128 [R0+0x8100], [R4.64], !P4 ;  /* 0x0810000004006fae */ /* 0x0003e2000e101d48 */
[----:B------:R-:W-:Y:S02]  /*8820*/  LOP3.LUT R7, R8, 0xfffffff0, RZ, 0xc0, !PT ;  /* 0xfffffff008077812 */ /* 0x000fe400078ec0ff */
[----:B------:R-:W-:Y:S01]  /*8830*/  SHF.R.S32.HI R9, RZ, 0x4, R8 ;  /* 0x00000004ff097819 */ /* 0x000fe20000011408 */
[----:B------:R1:W-:Y:S02]  /*8840*/  @P6 LDGSTS.E.BYPASS.LTC128B.128 [R0+0xc100], [R4.64+0x80], !P3 ;  /* 0x0c10008004006fae */ /* 0x0003e4000d901d48 */
[----:B------:R-:W-:-:S05]  /*8850*/  IMAD.IADD R7, R227, 0x1, -R7 ;  /* 0x00000001e3077824 */ /* 0x000fca00078e0a07 */
[----:B------:R-:W-:-:S04]  /*8860*/  SHF.R.S32.HI R15, RZ, 0x1f, R7 ;  /* 0x0000001fff0f7819 */ /* 0x000fc80000011407 */
[----:B------:R-:W-:Y:S02]  /*8870*/  LEA.HI R15, R15, R7, RZ, 0x3 ;  /* 0x000000070f0f7211 */ /* 0x000fe400078f18ff */
[----:B-1----:R-:W-:Y:S01]  /*8880*/  @P2 LEA R0, P6, R185, R2, 0x5 ;  /* 0x00000002b9002211 */ /* 0x002fe200078c28ff */
[----:B------:R-:W-:-:S03]  /*8890*/  IMAD.WIDE.U32 R4, R19, c[0x0][0x208], R22 ;  /* 0x0000820013047a25 */ /* 0x000fc600078e0016 */
[----:B------:R-:W-:Y:S01]  /*88a0*/  @P2 LEA.HI.X R6, R185, R3, R13, 0x5, P6 ;  /* 0x00000003b9062211 */ /* 0x000fe200030f2c0d */
[----:B------:R-:W-:Y:S01]  /*88b0*/  @P0 IMAD R13, R13, 0x60, RZ ;  /* 0x000000600d0d0824 */ /* 0x000fe200078e02ff */
[----:B------:R-:W-:Y:S01]  /*88c0*/  @P2 LEA R10, P6, R0, c[0x0][0x1c8], 0x1 ;  /* 0x00007200000a2a11 */ /* 0x000fe200078c08ff */
[----:B------:R-:W-:-:S03]  /*88d0*/  IMAD.IADD R5, R5, 0x1, R14 ;  /* 0x0000000105057824 */ /* 0x000fc600078e020e */
[----:B------:R-:W-:Y:S02]  /*88e0*/  @P2 LEA.HI.X R11, R0, c[0x0][0x1cc], R6, 0x1, P6 ;  /* 0x00007300000b2a11 */ /* 0x000fe400030f0c06 */
[----:B------:R-:W-:Y:S02]  /*88f0*/  LEA.HI R6, R8, R9, RZ, 0x1 ;  /* 0x0000000908067211 */ /* 0x000fe400078f08ff */
[----:B------:R-:W-:Y:S02]  /*8900*/  @P1 IADD3 R0, P6, R2, R186, RZ ;  /* 0x000000ba02001210 */ /* 0x000fe40007fde0ff */
[----:B------:R-:W-:-:S03]  /*8910*/  LOP3.LUT R12, R6, 0xfffffffe, RZ, 0xc0, !PT ;  /* 0xfffffffe060c7812 */ /* 0x000fc600078ec0ff */
[--C-:B------:R-:W-:Y:S01]  /*8920*/  @P1 IMAD.X R6, R249, 0x1, R3.reuse, P6 ;  /* 0x00000001f9061824 */ /* 0x100fe200030e0603 */
[C---:B------:R-:W-:Y:S01]  /*8930*/  @P1 LEA R8, P6, R0.reuse, c[0x0][0x1c8], 0x1 ;  /* 0x0000720000081a11 */ /* 0x040fe200078c08ff */
[----:B------:R-:W-:Y:S02]  /*8940*/  IMAD.IADD R54, R9, 0x1, -R12 ;  /* 0x0000000109367824 */ /* 0x000fe400078e0a0c */
[----:B------:R-:W-:Y:S01]  /*8950*/  @P0 IMAD.WIDE.U32 R2, R185, 0x60, R2 ;  /* 0x00000060b9020825 */ /* 0x000fe200078e0002 */
[----:B------:R-:W-:Y:S02]  /*8960*/  @P1 LEA.HI.X R9, R0, c[0x0][0x1cc], R6, 0x1, P6 ;  /* 0x0000730000091a11 */ /* 0x000fe400030f0c06 */
[----:B------:R-:W-:Y:S01]  /*8970*/  LOP3.LUT R0, R15, 0xfffffff8, RZ, 0xc0, !PT ;  /* 0xfffffff80f007812 */ /* 0x000fe200078ec0ff */
[----:B------:R-:W-:Y:S01]  /*8980*/  @P0 IMAD.IADD R12, R13, 0x1, R3 ;  /* 0x000000010d0c0824 */ /* 0x000fe200078e0203 */
[----:B------:R-:W-:Y:S01]  /*8990*/  @P0 LEA R6, P6, R2, c[0x0][0x1c8], 0x1 ;  /* 0x0000720002060a11 */ /* 0x000fe200078c08ff */
[----:B------:R-:W-:-:S02]  /*89a0*/  @P2 IMAD.SHL.U32 R3, R58, 0x2, RZ ;  /* 0x000000023a032824 */ /* 0x000fc400078e00ff */
[----:B------:R-:W-:Y:S01]  /*89b0*/  IMAD.IADD R13, R7, 0x1, -R0 ;  /* 0x00000001070d7824 */ /* 0x000fe200078e0a00 */
[----:B------:R-:W-:Y:S01]  /*89c0*/  @P0 LEA.HI.X R7, R2, c[0x0][0x1cc], R12, 0x1, P6 ;  /* 0x0000730002070a11 */ /* 0x000fe200030f0c0c */
[----:B------:R-:W-:Y:S01]  /*89d0*/  @P1 IMAD.SHL.U32 R0, R58, 0x2, RZ ;  /* 0x000000023a001824 */ /* 0x000fe200078e00ff */
[----:B------:R1:W-:Y:S04]  /*89e0*/  @P2 LDGSTS.E.BYPASS.LTC128B.128 [R3+0x9100], [R10.64], !P4 ;  /* 0x091000000a032fae */ /* 0x0003e8000e101d48 */
[----:B------:R1:W-:Y:S04]  /*89f0*/  @P2 LDGSTS.E.BYPASS.LTC128B.128 [R3+0xd100], [R10.64+0x80], !P3 ;  /* 0x0d1000800a032fae */ /* 0x0003e8000d901d48 */
[----:B------:R2:W-:Y:S04]  /*8a00*/  @P1 LDGSTS.E.BYPASS.LTC128B.128 [R0+0xa100], [R8.64], !P4 ;  /* 0x0a10000008001fae */ /* 0x0005e8000e101d48 */
[----:B------:R2:W-:Y:S01]  /*8a10*/  @P1 LDGSTS.E.BYPASS.LTC128B.128 [R0+0xe100], [R8.64+0x80], !P3 ;  /* 0x0e10008008001fae */ /* 0x0005e2000d901d48 */
[----:B------:R-:W-:Y:S01]  /*8a20*/  R2P PR, R13, 0x6 ;  /* 0x000000060d007804 */ /* 0x000fe20000000000 */
[----:B-1----:R-:W-:-:S02]  /*8a30*/  IMAD R10, R214, c[0x0][0x210], RZ ;  /* 0x00008400d60a7a24 */ /* 0x002fc400078e02ff */
[----:B------:R-:W-:-:S04]  /*8a40*/  IMAD.WIDE.U32 R2, R29, c[0x0][0x210], R4 ;  /* 0x000084001d027a25 */ /* 0x000fc800078e0004 */
[----:B------:R-:W-:Y:S02]  /*8a50*/  IMAD R10, R29, c[0x0][0x214], R10 ;  /* 0x000085001d0a7a24 */ /* 0x000fe400078e020a */
[----:B--2---:R-:W-:Y:S02]  /*8a60*/  @P0 IMAD.SHL.U32 R0, R58, 0x2, RZ ;  /* 0x000000023a000824 */ /* 0x004fe400078e00ff */
[----:B------:R-:W-:Y:S02]  /*8a70*/  IMAD.SHL.U32 R8, R13, 0x40, RZ ;  /* 0x000000400d087824 */ /* 0x000fe400078e00ff */
[----:B------:R-:W-:Y:S01]  /*8a80*/  IMAD.SHL.U32 R9, R54, 0x8, RZ ;  /* 0x0000000836097824 */ /* 0x000fe200078e00ff */
[----:B------:R1:W-:Y:S01]  /*8a90*/  @P0 LDGSTS.E.BYPASS.LTC128B.128 [R0+0xb100], [R6.64], !P4 ;  /* 0x0b10000006000fae */ /* 0x0003e2000e101d48 */
[----:B------:R-:W-:Y:S01]  /*8aa0*/  IMAD.IADD R3, R10, 0x1, R3 ;  /* 0x000000010a037824 */ /* 0x000fe200078e0203 */
[----:B------:R-:W-:Y:S01]  /*8ab0*/  LOP3.LUT R8, R8, 0x1c0, RZ, 0xc0, !PT ;  /* 0x000001c008087812 */ /* 0x000fe200078ec0ff */
[----:B------:R-:W-:Y:S01]  /*8ac0*/  IMAD.MOV.U32 R5, RZ, RZ, 0x10 ;  /* 0x00000010ff057424 */ /* 0x000fe200078e00ff */
[----:B------:R1:W-:Y:S01]  /*8ad0*/  @P0 LDGSTS.E.BYPASS.LTC128B.128 [R0+0xf100], [R6.64+0x80], !P3 ;  /* 0x0f10008006000fae */ /* 0x0003e2000d901d48 */
[----:B------:R-:W-:Y:S01]  /*8ae0*/  ISETP.LT.AND P0, PT, RZ, c[0x0][0x27c], PT ;  /* 0x00009f00ff007a0c */ /* 0x000fe20003f01270 */
[----:B------:R-:W-:Y:S01]  /*8af0*/  IMAD.WIDE.U32 R244, R17, c[0x0][0x218], R2 ;  /* 0x0000860011f47a25 */ /* 0x000fe200078e0002 */
[----:B------:R-:W-:Y:S01]  /*8b00*/  LOP3.LUT R4, R8, 0x8, R9, 0xf8, !PT ;  /* 0x0000000808047812 */ /* 0x000fe200078ef809 */
[----:B------:R-:W0:Y:S01]  /*8b10*/  LDGDEPBAR ;  /* 0x00000000000079af */ /* 0x000e220000000000 */
[----:B------:R-:W-:Y:S01]  /*8b20*/  SHF.R.U32.HI R8, RZ, 0x3, R8 ;  /* 0x00000003ff087819 */ /* 0x000fe20000011608 */
[----:B------:R-:W-:Y:S01]  /*8b30*/  IMAD.MOV.U32 R2, RZ, RZ, 0x20 ;  /* 0x00000020ff027424 */ /* 0x000fe200078e00ff */
[----:B------:R-:W-:-:S02]  /*8b40*/  SEL R5, R5, 0xfffffff0, !P1 ;  /* 0xfffffff005057807 */ /* 0x000fc40004800000 */
[----:B------:R-:W-:Y:S01]  /*8b50*/  LOP3.LUT R8, R4, R8, RZ, 0x3c, !PT ;  /* 0x0000000804087212 */ /* 0x000fe200078e3cff */
[----:B------:R-:W-:Y:S01]  /*8b60*/  IMAD.SHL.U32 R4, R15, 0x40, RZ ;  /* 0x000000400f047824 */ /* 0x000fe200078e00ff */
[----:B------:R-:W-:-:S04]  /*8b70*/  SEL R2, R2, 0xffffffe0, !P2 ;  /* 0xffffffe002027807 */ /* 0x000fc80005000000 */
[----:B------:R-:W-:Y:S01]  /*8b80*/  LOP3.LUT R4, R8, 0xfffffe00, R4, 0xf8, !PT ;  /* 0xfffffe0008047812 */ /* 0x000fe200078ef804 */
[----:B-1----:R-:W-:-:S04]  /*8b90*/  IMAD R0, R16, c[0x0][0x218], RZ ;  /* 0x0000860010007a24 */ /* 0x002fc800078e02ff */
[----:B------:R-:W-:-:S04]  /*8ba0*/  IMAD R0, R17, c[0x0][0x21c], R0 ;  /* 0x0000870011007a24 */ /* 0x000fc800078e0200 */
[----:B------:R-:W-:Y:S01]  /*8bb0*/  IMAD.IADD R241, R245, 0x1, R0 ;  /* 0x00000001f5f17824 */ /* 0x000fe200078e0200 */
[----:B------:R-:W-:Y:S05]  /*8bc0*/  @P0 BRA `(.L_x_104) ;  /* 0x0000002000000947 */ /* 0x000fea0003800000 */
[----:B------:R-:W-:-:S04]  /*8bd0*/  DEPBAR.LE SB0, 0x1 ;  /* 0x000080400000791a */ /* 0x000fc80000000000 */
[----:B------:R-:W-:Y:S05]  /*8be0*/  BRA `(.L_x_105) ;  /* 0x000035f000007947 */ /* 0x000fea0003800000 */
.L_x_104:
[----:B-----5:R-:W-:Y:S01]  /*8bf0*/  SHF.R.S32.HI R0, RZ, 0x1f, R166 ;  /* 0x0000001fff007819 */ /* 0x020fe200000114a6 */
[----:B------:R-:W-:Y:S01]  /*8c00*/  ULDC.U8 UR4, c[0x0][0x298] ;  /* 0x0000a60000047ab9 */ /* 0x000fe20000000000 */
[----:B------:R-:W-:Y:S01]  /*8c10*/  IMAD.WIDE.U32 R8, R166, c[0x0][0x280], RZ ;  /* 0x0000a000a6087a25 */ /* 0x000fe200078e00ff */
[----:B------:R-:W-:Y:S01]  /*8c20*/  ISETP.NE.AND P2, PT, RZ, UR4, PT ;  /* 0x00000004ff007c0c */ /* 0x000fe2000bf45270 */
[----:B------:R-:W-:Y:S01]  /*8c30*/  BSSY B2, `(.L_x_105) ;  /* 0x000035a000027945 */ /* 0x000fe20003800000 */
[----:B------:R-:W-:Y:S01]  /*8c40*/  SHF.L.U32 R36, R58, 0x1, RZ ;  /* 0x000000013a247819 */ /* 0x000fe200000006ff */
[----:B------:R-:W-:Y:S01]  /*8c50*/  IMAD R3, R0, c[0x0][0x280], RZ ;  /* 0x0000a00000037a24 */ /* 0x000fe200078e02ff */
[----:B------:R-:W-:Y:S01]  /*8c60*/  LEA R18, P1, R8, c[0x0][0x270], 0x1 ;  /* 0x00009c0008127a11 */ /* 0x000fe200078208ff */
[----:B------:R-:W-:Y:S02]  /*8c70*/  IMAD R0, R0, c[0x0][0x290], RZ ;  /* 0x0000a40000007a24 */ /* 0x000fe400078e02ff */
[----:B------:R-:W-:-:S04]  /*8c80*/  IMAD.WIDE.U32 R6, R166, c[0x0][0x290], RZ ;  /* 0x0000a400a6067a25 */ /* 0x000fc800078e00ff */
[----:B------:R-:W-:Y:S01]  /*8c90*/  IMAD R3, R166, c[0x0][0x284], R3 ;  /* 0x0000a100a6037a24 */ /* 0x000fe200078e0203 */
[----:B------:R-:W-:Y:S01]  /*8ca0*/  LEA R16, P0, R6, c[0x0][0x288], 0x1 ;  /* 0x0000a20006107a11 */ /* 0x000fe200078008ff */
[----:B------:R-:W-:-:S03]  /*8cb0*/  IMAD R0, R166, c[0x0][0x294], R0 ;  /* 0x0000a500a6007a24 */ /* 0x000fc600078e0200 */
[----:B------:R-:W-:Y:S02]  /*8cc0*/  IADD3 R3, R3, R9, RZ ;  /* 0x0000000903037210 */ /* 0x000fe40007ffe0ff */
[----:B------:R-:W-:Y:S02]  /*8cd0*/  IADD3 R0, R0, R7, RZ ;  /* 0x0000000700007210 */ /* 0x000fe40007ffe0ff */
[----:B------:R-:W-:Y:S02]  /*8ce0*/  LEA.HI.X R19, R8, c[0x0][0x274], R3, 0x1, P1 ;  /* 0x00009d0008137a11 */ /* 0x000fe400008f0c03 */
[----:B------:R-:W-:Y:S01]  /*8cf0*/  LEA.HI.X R17, R6, c[0x0][0x28c], R0, 0x1, P0 ;  /* 0x0000a30006117a11 */ /* 0x000fe200000f0c00 */
[----:B------:R-:W-:Y:S05]  /*8d00*/  @!P2 BRA `(.L_x_106) ;  /* 0x000019200000a947 */ /* 0x000fea0003800000 */
[----:B------:R-:W-:Y:S01]  /*8d10*/  BSSY B0, `(.L_x_107) ;  /* 0x0000017000007945 */ /* 0x000fe20003800000 */
[----:B------:R-:W-:Y:S01]  /*8d20*/  SHF.L.U32 R26, R57, 0x2, RZ ;  /* 0x00000002391a7819 */ /* 0x000fe200000006ff */
[----:B------:R-:W-:Y:S01]  /*8d30*/  CS2R R8, SRZ ;  /* 0x0000000000087805 */ /* 0x000fe2000001ff00 */
[----:B------:R-:W-:Y:S01]  /*8d40*/  CS2R R12, SRZ ;  /* 0x00000000000c7805 */ /* 0x000fe2000001ff00 */
[----:B------:R-:W-:Y:S01]  /*8d50*/  CS2R R6, SRZ ;  /* 0x0000000000067805 */ /* 0x000fe2000001ff00 */
[----:B------:R-:W-:Y:S01]  /*8d60*/  CS2R R10, SRZ ;  /* 0x00000000000a7805 */ /* 0x000fe2000001ff00 */
[----:B------:R-:W-:Y:S05]  /*8d70*/  @P5 BRA `(.L_x_108) ;  /* 0x0000010000005947 */ /* 0x000fea0003800000 */
[C---:B------:R-:W-:Y:S01]  /*8d80*/  IADD3 R3, R26.reuse, 0x20, RZ ;  /* 0x000000201a037810 */ /* 0x040fe20007ffe0ff */
[----:B------:R-:W-:Y:S01]  /*8d90*/  CS2R R8, SRZ ;  /* 0x0000000000087805 */ /* 0x000fe2000001ff00 */
[----:B------:R-:W-:Y:S01]  /*8da0*/  ISETP.GE.AND P1, PT, R26, c[0x0][0x27c], PT ;  /* 0x00009f001a007a0c */ /* 0x000fe20003f26270 */
[----:B------:R-:W-:Y:S01]  /*8db0*/  CS2R R6, SRZ ;  /* 0x0000000000067805 */ /* 0x000fe2000001ff00 */
[----:B------:R-:W-:-:S11]  /*8dc0*/  ISETP.GE.AND P0, PT, R3, c[0x0][0x27c], PT ;  /* 0x00009f0003007a0c */ /* 0x000fd60003f06270 */
[----:B------:R-:W-:Y:S02]  /*8dd0*/  @!P1 IMAD.WIDE R20, R26, 0x2, R18 ;  /* 0x000000021a149825 */ /* 0x000fe400078e0212 */
[----:B------:R-:W-:-:S03]  /*8de0*/  @!P0 SHF.R.S32.HI R0, RZ, 0x1f, R3 ;  /* 0x0000001fff008819 */ /* 0x000fc60000011403 */
[----:B------:R1:W5:Y:S01]  /*8df0*/  @!P1 LD.E.64 R12, [R20.64] ;  /* 0x00000008140c9980 */ /* 0x000362000c101b00 */
[----:B------:R-:W-:-:S04]  /*8e00*/  @!P0 LEA.HI R0, R0, R3, RZ, 0x2 ;  /* 0x0000000300008211 */ /* 0x000fc800078f10ff */
[----:B------:R-:W-:-:S05]  /*8e10*/  @!P0 LOP3.LUT R0, R0, 0xfffffffc, RZ, 0xc0, !PT ;  /* 0xfffffffc00008812 */ /* 0x000fca00078ec0ff */
[----:B------:R-:W-:-:S04]  /*8e20*/  @!P0 IMAD.WIDE R14, R0, 0x2, R16 ;  /* 0x00000002000e8825 */ /* 0x000fc800078e0210 */
[----:B------:R-:W-:Y:S01]  /*8e30*/  @!P0 IMAD.WIDE R18, R0, 0x2, R18 ;  /* 0x0000000200128825 */ /* 0x000fe200078e0212 */
[----:B------:R1:W5:Y:S03]  /*8e40*/  @!P0 LD.E.64 R6, [R14.64] ;  /* 0x000000080e068980 */ /* 0x000366000c101b00 */
[----:B------:R-:W-:Y:S01]  /*8e50*/  @!P1 IMAD.WIDE R16, R26, 0x2, R16 ;  /* 0x000000021a109825 */ /* 0x000fe200078e0210 */
[----:B------:R1:W5:Y:S04]  /*8e60*/  @!P0 LD.E.64 R8, [R18.64] ;  /* 0x0000000812088980 */ /* 0x000368000c101b00 */
[----:B------:R1:W5:Y:S02]  /*8e70*/  @!P1 LD.E.64 R10, [R16.64] ;  /* 0x00000008100a9980 */ /* 0x000364000c101b00 */
.L_x_108:
[----:B------:R-:W-:Y:S05]  /*8e80*/  BSYNC B0 ;  /* 0x0000000000007941 */ /* 0x000fea0003800000 */
.L_x_107:
[--C-:B-1---5:R-:W-:Y:S01]  /*8e90*/  IMAD.MOV.U32 R21, RZ, RZ, R13.reuse ;  /* 0x000000ffff157224 */ /* 0x122fe200078e000d */
[----:B------:R-:W-:Y:S01]  /*8ea0*/  SHF.R.U32.HI R17, RZ, 0x10, R13 ;  /* 0x00000010ff117819 */ /* 0x000fe2000001160d */
[----:B------:R-:W-:Y:S01]  /*8eb0*/  IMAD R3, R212, -0x80, R25 ;  /* 0xffffff80d4037824 */ /* 0x000fe200078e0219 */
[----:B------:R-:W-:Y:S01]  /*8ec0*/  SHF.R.U64 R20, R12, 0x10, R13 ;  /* 0x000000100c147819 */ /* 0x000fe2000000120d */
[----:B------:R-:W-:Y:S01]  /*8ed0*/  IMAD.MOV.U32 R22, RZ, RZ, R12 ;  /* 0x000000ffff167224 */ /* 0x000fe200078e000c */
[----:B------:R-:W-:Y:S01]  /*8ee0*/  PRMT R24, R17, 0x5410, R21 ;  /* 0x0000541011187816 */ /* 0x000fe20000000015 */
[--C-:B------:R-:W-:Y:S01]  /*8ef0*/  IMAD.MOV.U32 R18, RZ, RZ, R9.reuse ;  /* 0x000000ffff127224 */ /* 0x100fe200078e0009 */
[----:B------:R-:W-:Y:S01]  /*8f00*/  IMNMX R21, R3, 0x80, PT ;  /* 0x0000008003157817 */ /* 0x000fe20003800200 */
[----:B------:R-:W-:Y:S01]  /*8f10*/  IMAD.MOV.U32 R15, RZ, RZ, R10 ;  /* 0x000000ffff0f7224 */ /* 0x000fe200078e000a */
[----:B------:R-:W-:Y:S01]  /*8f20*/  SHF.R.U64 R16, R8, 0x10, R9 ;  /* 0x0000001008107819 */ /* 0x000fe20000001209 */
[----:B------:R-:W-:Y:S01]  /*8f30*/  IMAD.MOV.U32 R19, RZ, RZ, R8 ;  /* 0x000000ffff137224 */ /* 0x000fe200078e0008 */
[----:B------:R-:W-:Y:S01]  /*8f40*/  ISETP.GE.AND P0, PT, R56, R21, PT ;  /* 0x000000153800720c */ /* 0x000fe20003f06270 */
[----:B------:R-:W-:Y:S01]  /*8f50*/  IMAD.MOV.U32 R14, RZ, RZ, R11 ;  /* 0x000000ffff0e7224 */ /* 0x000fe200078e000b */
[----:B------:R-:W-:Y:S01]  /*8f60*/  SHF.R.U32.HI R13, RZ, 0x10, R9 ;  /* 0x00000010ff0d7819 */ /* 0x000fe20000011609 */
[----:B------:R-:W-:Y:S01]  /*8f70*/  IMAD.MOV.U32 R9, RZ, RZ, R7 ;  /* 0x000000ffff097224 */ /* 0x000fe200078e0007 */
[--C-:B------:R-:W-:Y:S01]  /*8f80*/  SHF.R.U64 R12, R10, 0x10, R11.reuse ;  /* 0x000000100a0c7819 */ /* 0x100fe2000000120b */
[----:B------:R-:W-:Y:S01]  /*8f90*/  IMAD.MOV.U32 R10, RZ, RZ, R6 ;  /* 0x000000ffff0a7224 */ /* 0x000fe200078e0006 */
[----:B------:R-:W-:Y:S01]  /*8fa0*/  SHF.R.U32.HI R8, RZ, 0x10, R11 ;  /* 0x00000010ff087819 */ /* 0x000fe2000001160b */
[----:B------:R-:W-:-:S04]  /*8fb0*/  DEPBAR.LE SB0, 0x1 ;  /* 0x000080400000791a */ /* 0x000fc80000000000 */
[--C-:B------:R-:W-:Y:S01]  /*8fc0*/  SHF.R.U64 R6, R6, 0x10, R7.reuse ;  /* 0x0000001006067819 */ /* 0x100fe20000001207 */
[----:B------:R-:W-:Y:S01]  /*8fd0*/  BSSY B1, `(.L_x_109) ;  /* 0x000005e000017945 */ /* 0x000fe20003800000 */
[----:B------:R-:W-:Y:S02]  /*8fe0*/  SHF.R.U32.HI R0, RZ, 0x10, R7 ;  /* 0x00000010ff007819 */ /* 0x000fe40000011607 */
[----:B------:R-:W-:Y:S02]  /*8ff0*/  PRMT R23, R20, 0x5410, R22 ;  /* 0x0000541014177816 */ /* 0x000fe40000000016 */
[----:B------:R-:W-:Y:S02]  /*9000*/  PRMT R28, R16, 0x5410, R19 ;  /* 0x00005410101c7816 */ /* 0x000fe40000000013 */
[----:B------:R-:W-:Y:S02]  /*9010*/  PRMT R29, R13, 0x5410, R18 ;  /* 0x000054100d1d7816 */ /* 0x000fe40000000012 */
[----:B------:R-:W-:-:S02]  /*9020*/  PRMT R20, R15, 0x5410, R12 ;  /* 0x000054100f147816 */ /* 0x000fc4000000000c */
[----:B------:R-:W-:Y:S02]  /*9030*/  PRMT R22, R8, 0x5410, R14 ;  /* 0x0000541008167816 */ /* 0x000fe4000000000e */
[----:B------:R-:W-:Y:S02]  /*9040*/  PRMT R25, R10, 0x5410, R6 ;  /* 0x000054100a197816 */ /* 0x000fe40000000006 */
[----:B------:R-:W-:Y:S01]  /*9050*/  PRMT R27, R0, 0x5410, R9 ;  /* 0x00005410001b7816 */ /* 0x000fe20000000009 */
[----:B------:R-:W-:Y:S06]  /*9060*/  BAR.SYNC.DEFER_BLOCKING 0x0 ;  /* 0x0000000000007b1d */ /* 0x000fec0000010000 */
[----:B------:R-:W-:Y:S05]  /*9070*/  @P0 BRA `(.L_x_110) ;  /* 0x0000053000000947 */ /* 0x000fea0003800000 */
[----:B------:R-:W-:Y:S01]  /*9080*/  ISETP.GE.AND P0, PT, R26, c[0x0][0x27c], PT ;  /* 0x00009f001a007a0c */ /* 0x000fe20003f06270 */
[----:B------:R-:W-:-:S12]  /*9090*/  BSSY B0, `(.L_x_111) ;  /* 0x0000028000007945 */ /* 0x000fd80003800000 */
[----:B------:R-:W-:Y:S05]  /*90a0*/  @P0 BRA `(.L_x_112) ;  /* 0x0000026000000947 */ /* 0x000fea0003800000 */
[----:B------:R-:W1:Y:S01]  /*90b0*/  LDS.128 R8, [R36+0x100] ;  /* 0x0001000024087984 */ /* 0x000e620000000c00 */
[--C-:B------:R-:W-:Y:S02]  /*90c0*/  HADD2.F32 R12, -RZ, R20.reuse.H0_H0 ;  /* 0x20000014ff0c7230 */ /* 0x100fe40000004100 */
[----:B------:R-:W-:Y:S02]  /*90d0*/  HADD2.F32 R0, -RZ, R20.H1_H1 ;  /* 0x30000014ff007230 */ /* 0x000fe40000004100 */
[--C-:B------:R-:W-:Y:S02]  /*90e0*/  HADD2.F32 R6, -RZ, R23.reuse.H1_H1 ;  /* 0x30000017ff067230 */ /* 0x100fe40000004100 */
[----:B------:R-:W-:Y:S02]  /*90f0*/  HADD2.F32 R3, -RZ, R23.H0_H0 ;  /* 0x20000017ff037230 */ /* 0x000fe40000004100 */
[--C-:B-1----:R-:W-:Y:S02]  /*9100*/  HADD2.F32 R13, -RZ, R8.reuse.H0_H0 ;  /* 0x20000008ff0d7230 */ /* 0x102fe40000004100 */
[----:B------:R-:W-:-:S02]  /*9110*/  HADD2.F32 R8, -RZ, R8.H1_H1 ;  /* 0x30000008ff087230 */ /* 0x000fc40000004100 */
[--C-:B------:R-:W-:Y:S02]  /*9120*/  HADD2.F32 R7, -RZ, R9.reuse.H0_H0 ;  /* 0x20000009ff077230 */ /* 0x100fe40000004100 */
[----:B------:R-:W-:Y:S02]  /*9130*/  HADD2.F32 R9, -RZ, R9.H1_H1 ;  /* 0x30000009ff097230 */ /* 0x000fe40000004100 */
[--C-:B------:R-:W-:Y:S02]  /*9140*/  HADD2.F32 R17, -RZ, R11.reuse.H0_H0 ;  /* 0x2000000bff117230 */ /* 0x100fe40000004100 */
[----:B------:R-:W-:Y:S01]  /*9150*/  HADD2.F32 R16, -RZ, R11.H1_H1 ;  /* 0x3000000bff107230 */ /* 0x000fe20000004100 */
[-C--:B------:R-:W-:Y:S01]  /*9160*/  FMUL.FTZ R11, R8, R12.reuse ;  /* 0x0000000c080b7220 */ /* 0x080fe20000410000 */
[--C-:B------:R-:W-:Y:S01]  /*9170*/  HADD2.F32 R15, -RZ, R10.reuse.H0_H0 ;  /* 0x2000000aff0f7230 */ /* 0x100fe20000004100 */
[----:B------:R-:W-:Y:S01]  /*9180*/  FMUL.FTZ R12, R13, R12 ;  /* 0x0000000c0d0c7220 */ /* 0x000fe20000410000 */
[----:B------:R-:W-:Y:S01]  /*9190*/  HADD2.F32 R14, -RZ, R10.H1_H1 ;  /* 0x3000000aff0e7230 */ /* 0x000fe20000004100 */
[----:B------:R-:W-:-:S02]  /*91a0*/  FMUL.FTZ R10, R9, R0 ;  /* 0x00000000090a7220 */ /* 0x000fc40000410000 */
[----:B------:R-:W-:Y:S02]  /*91b0*/  FMUL.FTZ R0, R7, R0 ;  /* 0x0000000007007220 */ /* 0x000fe40000410000 */
[-C--:B------:R-:W-:Y:S02]  /*91c0*/  FFMA.FTZ R19, R13, R6.reuse, -R11 ;  /* 0x000000060d137223 */ /* 0x080fe4000001080b */
[----:B------:R-:W-:Y:S01]  /*91d0*/  FFMA.FTZ R18, R8, R6, R12 ;  /* 0x0000000608127223 */ /* 0x000fe2000001000c */
[----:B------:R-:W-:Y:S01]  /*91e0*/  HADD2.F32 R6, -RZ, R24.H1_H1 ;  /* 0x30000018ff067230 */ /* 0x000fe20000004100 */
[-C--:B------:R-:W-:Y:S01]  /*91f0*/  FFMA.FTZ R13, R7, R3.reuse, -R10 ;  /* 0x00000003070d7223 */ /* 0x080fe2000001080a */
[--C-:B------:R-:W-:Y:S01]  /*9200*/  HADD2.F32 R7, -RZ, R22.reuse.H1_H1 ;  /* 0x30000016ff077230 */ /* 0x100fe20000004100 */
[----:B------:R-:W-:Y:S01]  /*9210*/  FFMA.FTZ R12, R9, R3, R0 ;  /* 0x00000003090c7223 */ /* 0x000fe20000010000 */
[----:B------:R-:W-:Y:S02]  /*9220*/  HADD2.F32 R0, -RZ, R22.H0_H0 ;  /* 0x20000016ff007230 */ /* 0x000fe40000004100 */
[----:B------:R-:W-:Y:S01]  /*9230*/  HADD2.F32 R3, -RZ, R24.H0_H0 ;  /* 0x20000018ff037230 */ /* 0x000fe20000004100 */
[----:B------:R-:W-:-:S02]  /*9240*/  FMUL.FTZ R9, R14, R7 ;  /* 0x000000070e097220 */ /* 0x000fc40000410000 */
[----:B------:R-:W-:Y:S02]  /*9250*/  FMUL.FTZ R8, R15, R7 ;  /* 0x000000070f087220 */ /* 0x000fe40000410000 */
[-C--:B------:R-:W-:Y:S02]  /*9260*/  FMUL.FTZ R7, R16, R0.reuse ;  /* 0x0000000010077220 */ /* 0x080fe40000410000 */
[----:B------:R-:W-:Y:S02]  /*9270*/  FMUL.FTZ R0, R17, R0 ;  /* 0x0000000011007220 */ /* 0x000fe40000410000 */
[-C--:B------:R-:W-:Y:S01]  /*9280*/  FFMA.FTZ R11, R15, R6.reuse, -R9 ;  /* 0x000000060f0b7223 */ /* 0x080fe20000010809 */
[----:B------:R-:W-:Y:S01]  /*9290*/  F2FP.PACK_AB R9, R12, R13 ;  /* 0x0000000d0c09723e */ /* 0x000fe200000000ff */
[----:B------:R-:W-:Y:S01]  /*92a0*/  FFMA.FTZ R10, R14, R6, R8 ;  /* 0x000000060e0a7223 */ /* 0x000fe20000010008 */
[----:B------:R-:W-:Y:S01]  /*92b0*/  F2FP.PACK_AB R8, R18, R19 ;  /* 0x000000131208723e */ /* 0x000fe200000000ff */
[----:B------:R-:W-:-:S02]  /*92c0*/  FFMA.FTZ R7, R17, R3, -R7 ;  /* 0x0000000311077223 */ /* 0x000fc40000010807 */
[----:B------:R-:W-:Y:S01]  /*92d0*/  FFMA.FTZ R0, R16, R3, R0 ;  /* 0x0000000310007223 */ /* 0x000fe20000010000 */
[----:B------:R-:W-:-:S04]  /*92e0*/  F2FP.PACK_AB R10, R10, R11 ;  /* 0x0000000b0a0a723e */ /* 0x000fc800000000ff */
[----:B------:R-:W-:-:S05]  /*92f0*/  F2FP.PACK_AB R11, R0, R7 ;  /* 0x00000007000b723e */ /* 0x000fca00000000ff */
[----:B------:R1:W-:Y:S02]  /*9300*/  STS.128 [R36+0x100], R8 ;  /* 0x0001000824007388 */ /* 0x0003e40000000c00 */
.L_x_112:
[----:B------:R-:W-:Y:S05]  /*9310*/  BSYNC B0 ;  /* 0x0000000000007941 */ /* 0x000fea0003800000 */
.L_x_111:
[----:B------:R-:W-:-:S04]  /*9320*/  IADD3 R0, R26, 0x20, RZ ;  /* 0x000000201a007810 */ /* 0x000fc80007ffe0ff */
[----:B------:R-:W-:-:S13]  /*9330*/  ISETP.GE.AND P0, PT, R0, c[0x0][0x27c], PT ;  /* 0x00009f0000007a0c */ /* 0x000fda0003f06270 */
[----:B------:R-:W-:Y:S05]  /*9340*/  @P0 BRA `(.L_x_110) ;  /* 0x0000026000000947 */ /* 0x000fea0003800000 */
[----:B-1----:R-:W1:Y:S01]  /*9350*/  LDS.128 R8, [R36+0x4100] ;  /* 0x0041000024087984 */ /* 0x002e620000000c00 */
        /* <DEDUP_REMOVED lines=37> */
.L_x_110:
[----:B------:R-:W-:Y:S05]  /*95b0*/  BSYNC B1 ;  /* 0x0000000000017941 */ /* 0x000fea0003800000 */
.L_x_109:
[----:B------:R-:W-:Y:S01]  /*95c0*/  IADD3 R0, R56, 0x20, RZ ;  /* 0x0000002038007810 */ /* 0x000fe20007ffe0ff */
[----:B------:R-:W-:Y:S03]  /*95d0*/  BSSY B1, `(.L_x_113) ;  /* 0x0000056000017945 */ /* 0x000fe60003800000 */
[----:B------:R-:W-:-:S13]  /*95e0*/  ISETP.GE.AND P0, PT, R0, R21, PT ;  /* 0x000000150000720c */ /* 0x000fda0003f06270 */
[----:B------:R-:W-:Y:S05]  /*95f0*/  @P0 BRA `(.L_x_114) ;  /* 0x0000053000000947 */ /* 0x000fea0003800000 */
[----:B------:R-:W-:Y:S01]  /*9600*/  ISETP.GE.AND P0, PT, R26, c[0x0][0x27c], PT ;  /* 0x00009f001a007a0c */ /* 0x000fe20003f06270 */
[----:B------:R-:W-:-:S12]  /*9610*/  BSSY B0, `(.L_x_115) ;  /* 0x0000028000007945 */ /* 0x000fd80003800000 */
        /* <DEDUP_REMOVED lines=12> */
[C---:B------:R-:W-:Y:S01]  /*96e0*/  FMUL.FTZ R11, R12.reuse, R8 ;  /* 0x000000080c0b7220 */ /* 0x040fe20000410000 */
[--C-:B------:R-:W-:Y:S01]  /*96f0*/  HADD2.F32 R15, -RZ, R10.reuse.H0_H0 ;  /* 0x2000000aff0f7230 */ /* 0x100fe20000004100 */
[----:B------:R-:W-:Y:S01]  /*9700*/  FMUL.FTZ R12, R12, R13 ;  /* 0x0000000d0c0c7220 */ /* 0x000fe20000410000 */
[----:B------:R-:W-:Y:S01]  /*9710*/  HADD2.F32 R14, -RZ, R10.H1_H1 ;  /* 0x3000000aff0e7230 */ /* 0x000fe20000004100 */
[----:B------:R-:W-:-:S02]  /*9720*/  FMUL.FTZ R10, R0, R9 ;  /* 0x00000009000a7220 */ /* 0x000fc40000410000 */
[----:B------:R-:W-:Y:S02]  /*9730*/  FMUL.FTZ R0, R0, R7 ;  /* 0x0000000700007220 */ /* 0x000fe40000410000 */
[C---:B------:R-:W-:Y:S02]  /*9740*/  FFMA.FTZ R19, R6.reuse, R13, -R11 ;  /* 0x0000000d06137223 */ /* 0x040fe4000001080b */
[----:B------:R-:W-:Y:S01]  /*9750*/  FFMA.FTZ R18, R6, R8, R12 ;  /* 0x0000000806127223 */ /* 0x000fe2000001000c */
[----:B------:R-:W-:Y:S01]  /*9760*/  HADD2.F32 R6, -RZ, R24.H1_H1 ;  /* 0x30000018ff067230 */ /* 0x000fe20000004100 */
[C---:B------:R-:W-:Y:S01]  /*9770*/  FFMA.FTZ R13, R3.reuse, R7, -R10 ;  /* 0x00000007030d7223 */ /* 0x040fe2000001080a */
[--C-:B------:R-:W-:Y:S01]  /*9780*/  HADD2.F32 R7, -RZ, R22.reuse.H1_H1 ;  /* 0x30000016ff077230 */ /* 0x100fe20000004100 */
[----:B------:R-:W-:Y:S01]  /*9790*/  FFMA.FTZ R12, R3, R9, R0 ;  /* 0x00000009030c7223 */ /* 0x000fe20000010000 */
[----:B------:R-:W-:Y:S02]  /*97a0*/  HADD2.F32 R0, -RZ, R22.H0_H0 ;  /* 0x20000016ff007230 */ /* 0x000fe40000004100 */
[----:B------:R-:W-:Y:S01]  /*97b0*/  HADD2.F32 R3, -RZ, R24.H0_H0 ;  /* 0x20000018ff037230 */ /* 0x000fe20000004100 */
[----:B------:R-:W-:-:S02]  /*97c0*/  FMUL.FTZ R9, R7, R14 ;  /* 0x0000000e07097220 */ /* 0x000fc40000410000 */
[----:B------:R-:W-:Y:S02]  /*97d0*/  FMUL.FTZ R8, R7, R15 ;  /* 0x0000000f07087220 */ /* 0x000fe40000410000 */
[C---:B------:R-:W-:Y:S02]  /*97e0*/  FMUL.FTZ R7, R0.reuse, R16 ;  /* 0x0000001000077220 */ /* 0x040fe40000410000 */
[----:B------:R-:W-:Y:S02]  /*97f0*/  FMUL.FTZ R0, R0, R17 ;  /* 0x0000001100007220 */ /* 0x000fe40000410000 */
[----:B------:R-:W-:Y:S01]  /*9800*/  FFMA.FTZ R11, R6, R15, -R9 ;  /* 0x0000000f060b7223 */ /* 0x000fe20000010809 */
        /* <DEDUP_REMOVED lines=8> */
.L_x_116:
[----:B------:R-:W-:Y:S05]  /*9890*/  BSYNC B0 ;  /* 0x0000000000007941 */ /* 0x000fea0003800000 */
.L_x_115:
        /* <DEDUP_REMOVED lines=41> */
.L_x_114:
[----:B------:R-:W-:Y:S05]  /*9b30*/  BSYNC B1 ;  /* 0x0000000000017941 */ /* 0x000fea0003800000 */
.L_x_113:
        /* <DEDUP_REMOVED lines=45> */
.L_x_120:
[----:B------:R-:W-:Y:S05]  /*9e10*/  BSYNC B0 ;  /* 0x0000000000007941 */ /* 0x000fea0003800000 */
.L_x_119:
        /* <DEDUP_REMOVED lines=41> */
.L_x_118:
[----:B------:R-:W-:Y:S05]  /*a0b0*/  BSYNC B1 ;  /* 0x0000000000017941 */ /* 0x000fea0003800000 */
.L_x_117:
[----:B------:R-:W-:-:S04]  /*a0c0*/  IADD3 R0, R56, 0x60, RZ ;  /* 0x0000006038007810 */ /* 0x000fc80007ffe0ff */
        /* <DEDUP_REMOVED lines=43> */
.L_x_123:
[----:B------:R-:W-:Y:S05]  /*a380*/  BSYNC B0 ;  /* 0x0000000000007941 */ /* 0x000fea0003800000 */
.L_x_122:
        /* <DEDUP_REMOVED lines=40> */
[----:B------:R1:W-:Y:S01]  /*a610*/  STS.128 [R36+0x7100], R8 ;  /* 0x0071000824007388 */ /* 0x0003e20000000c00 */
[----:B------:R-:W-:Y:S05]  /*a620*/  BRA `(.L_x_121) ;  /* 0x00001ba000007947 */ /* 0x000fea0003800000 */
.L_x_106:
[----:B------:R-:W-:Y:S01]  /*a630*/  BSSY B0, `(.L_x_124) ;  /* 0x0000011000007945 */ /* 0x000fe20003800000 */
[----:B------:R-:W-:Y:S01]  /*a640*/  CS2R R10, SRZ ;  /* 0x00000000000a7805 */ /* 0x000fe2000001ff00 */
[----:B------:R-:W-:Y:S01]  /*a650*/  CS2R R8, SRZ ;  /* 0x0000000000087805 */ /* 0x000fe2000001ff00 */
[----:B------:R-:W-:Y:S01]  /*a660*/  CS2R R14, SRZ ;  /* 0x00000000000e7805 */ /* 0x000fe2000001ff00 */
[----:B------:R-:W-:Y:S01]  /*a670*/  CS2R R12, SRZ ;  /* 0x00000000000c7805 */ /* 0x000fe2000001ff00 */
[----:B------:R-:W-:Y:S05]  /*a680*/  @P5 BRA `(.L_x_125) ;  /* 0x000000b000005947 */ /* 0x000fea0003800000 */
[C---:B------:R-:W-:Y:S01]  /*a690*/  ISETP.GE.AND P0, PT, R22.reuse, c[0x0][0x27c], PT ;  /* 0x00009f0016007a0c */ /* 0x040fe20003f06270 */
[C---:B------:R-:W-:Y:S01]  /*a6a0*/  IMAD.SHL.U32 R6, R22.reuse, 0x2, RZ ;  /* 0x0000000216067824 */ /* 0x040fe200078e00ff */
[----:B------:R-:W-:Y:S01]  /*a6b0*/  SHF.L.U64.HI R0, R22, 0x1, R23 ;  /* 0x0000000116007819 */ /* 0x000fe20000010217 */
[----:B------:R-:W-:-:S03]  /*a6c0*/  CS2R R10, SRZ ;  /* 0x00000000000a7805 */ /* 0x000fc6000001ff00 */
[C---:B------:R-:W-:Y:S02]  /*a6d0*/  IADD3 R18, P2, R6.reuse, R18, RZ ;  /* 0x0000001206127210 */ /* 0x040fe40007f5e0ff */
[----:B------:R-:W-:-:S03]  /*a6e0*/  IADD3 R6, P1, R6, R16, RZ ;  /* 0x0000001006067210 */ /* 0x000fc60007f3e0ff */
[C---:B------:R-:W-:Y:S02]  /*a6f0*/  IMAD.X R19, R0.reuse, 0x1, R19, P2 ;  /* 0x0000000100137824 */ /* 0x040fe400010e0613 */
[----:B------:R-:W-:Y:S01]  /*a700*/  IMAD.X R7, R0, 0x1, R17, P1 ;  /* 0x0000000100077824 */ /* 0x000fe200008e0611 */
[----:B------:R-:W-:Y:S05]  /*a710*/  @P0 BRA `(.L_x_125) ;  /* 0x0000002000000947 */ /* 0x000fea0003800000 */
[----:B------:R1:W5:Y:S04]  /*a720*/  LD.E.128 R12, [R18.64] ;  /* 0x00000008120c7980 */ /* 0x000368000c101d00 */
[----:B------:R1:W5:Y:S02]  /*a730*/  LD.E.128 R8, [R6.64] ;  /* 0x0000000806087980 */ /* 0x000364000c101d00 */
.L_x_125:
[----:B------:R-:W-:Y:S05]  /*a740*/  BSYNC B0 ;  /* 0x0000000000007941 */ /* 0x000fea0003800000 */
.L_x_124:
[----:B------:R-:W-:Y:S01]  /*a750*/  IMAD R3, R212, -0x80, R25 ;  /* 0xffffff80d4037824 */ /* 0x000fe200078e0219 */
[----:B------:R-:W-:Y:S01]  /*a760*/  ISETP.GE.AND P0, PT, R22, c[0x0][0x27c], PT ;  /* 0x00009f0016007a0c */ /* 0x000fe20003f06270 */
[--C-:B-----5:R-:W-:Y:S01]  /*a770*/  IMAD.MOV.U32 R21, RZ, RZ, R13.reuse ;  /* 0x000000ffff157224 */ /* 0x120fe200078e000d */
[--C-:B------:R-:W-:Y:S01]  /*a780*/  SHF.R.U64 R20, R12, 0x10, R13.reuse ;  /* 0x000000100c147819 */ /* 0x100fe2000000120d */
[----:B------:R-:W-:Y:S01]  /*a790*/  IMAD.MOV.U32 R24, RZ, RZ, R12 ;  /* 0x000000ffff187224 */ /* 0x000fe200078e000c */
[----:B------:R-:W-:Y:S01]  /*a7a0*/  IMNMX R45, R3, 0x80, PT ;  /* 0x00000080032d7817 */ /* 0x000fe20003800200 */
[----:B-1----:R-:W-:Y:S01]  /*a7b0*/  IMAD.MOV.U32 R19, RZ, RZ, R14 ;  /* 0x000000ffff137224 */ /* 0x002fe200078e000e */
[----:B------:R-:W-:Y:S01]  /*a7c0*/  SHF.R.U32.HI R17, RZ, 0x10, R13 ;  /* 0x00000010ff117819 */ /* 0x000fe2000001160d */
[----:B------:R-:W-:Y:S01]  /*a7d0*/  IMAD.MOV.U32 R18, RZ, RZ, R15 ;  /* 0x000000ffff127224 */ /* 0x000fe200078e000f */
[----:B------:R-:W-:Y:S01]  /*a7e0*/  ISETP.GE.OR P1, PT, R56, R45, P0 ;  /* 0x0000002d3800720c */ /* 0x000fe20000726670 */
[----:B------:R-:W-:-:S04]  /*a7f0*/  DEPBAR.LE SB0, 0x1 ;  /* 0x000080400000791a */ /* 0x000fc80000000000 */
[----:B------:R-:W-:Y:S01]  /*a800*/  SHF.R.U64 R16, R14, 0x10, R15 ;  /* 0x000000100e107819 */ /* 0x000fe2000000120f */
[----:B------:R-:W-:Y:S01]  /*a810*/  IMAD.MOV.U32 R14, RZ, RZ, R9 ;  /* 0x000000ffff0e7224 */ /* 0x000fe200078e0009 */
[----:B------:R-:W-:Y:S01]  /*a820*/  SHF.R.U32.HI R13, RZ, 0x10, R15 ;  /* 0x00000010ff0d7819 */ /* 0x000fe2000001160f */
[----:B------:R-:W-:Y:S01]  /*a830*/  IMAD.MOV.U32 R15, RZ, RZ, R8 ;  /* 0x000000ffff0f7224 */ /* 0x000fe200078e0008 */
[----:B------:R-:W-:Y:S01]  /*a840*/  SHF.R.U64 R12, R8, 0x10, R9 ;  /* 0x00000010080c7819 */ /* 0x000fe20000001209 */
[----:B------:R-:W-:Y:S01]  /*a850*/  IMAD.MOV.U32 R8, RZ, RZ, R11 ;  /* 0x000000ffff087224 */ /* 0x000fe200078e000b */
[----:B------:R-:W-:Y:S01]  /*a860*/  SHF.R.U32.HI R7, RZ, 0x10, R9 ;  /* 0x00000010ff077819 */ /* 0x000fe20000011609 */
[----:B------:R-:W-:Y:S01]  /*a870*/  IMAD.MOV.U32 R9, RZ, RZ, R10 ;  /* 0x000000ffff097224 */ /* 0x000fe200078e000a */
[--C-:B------:R-:W-:Y:S01]  /*a880*/  SHF.R.U64 R6, R10, 0x10, R11.reuse ;  /* 0x000000100a067819 */ /* 0x100fe2000000120b */
[----:B------:R-:W-:Y:S01]  /*a890*/  BSSY B0, `(.L_x_126) ;  /* 0x0000063000007945 */ /* 0x000fe20003800000 */
[----:B------:R-:W-:-:S02]  /*a8a0*/  SHF.R.U32.HI R0, RZ, 0x10, R11 ;  /* 0x00000010ff007819 */ /* 0x000fc4000001160b */
[----:B------:R-:W-:Y:S02]  /*a8b0*/  PRMT R48, R24, 0x5410, R9 ;  /* 0x0000541018307816 */ /* 0x000fe40000000009 */
[----:B------:R-:W-:Y:S02]  /*a8c0*/  PRMT R50, R21, 0x5410, R0 ;  /* 0x0000541015327816 */ /* 0x000fe40000000000 */
[----:B------:R-:W-:Y:S02]  /*a8d0*/  PRMT R49, R6, 0x5410, R20 ;  /* 0x0000541006317816 */ /* 0x000fe40000000014 */
[----:B------:R-:W-:Y:S02]  /*a8e0*/  PRMT R51, R17, 0x5410, R19 ;  /* 0x0000541011337816 */ /* 0x000fe40000000013 */
[----:B------:R-:W-:Y:S02]  /*a8f0*/  PRMT R53, R13, 0x5410, R18 ;  /* 0x000054100d357816 */ /* 0x000fe40000000012 */
[----:B------:R-:W-:-:S02]  /*a900*/  PRMT R52, R8, 0x5410, R16 ;  /* 0x0000541008347816 */ /* 0x000fc40000000010 */
[----:B------:R-:W-:Y:S02]  /*a910*/  PRMT R46, R15, 0x5410, R12 ;  /* 0x000054100f2e7816 */ /* 0x000fe4000000000c */
[----:B------:R-:W-:Y:S01]  /*a920*/  PRMT R47, R14, 0x5410, R7 ;  /* 0x000054100e2f7816 */ /* 0x000fe20000000007 */
[----:B------:R-:W-:Y:S06]  /*a930*/  BAR.SYNC.DEFER_BLOCKING 0x0 ;  /* 0x0000000000007b1d */ /* 0x000fec0000010000 */
[----:B------:R-:W-:Y:S05]  /*a940*/  @P1 BRA `(.L_x_127) ;  /* 0x0000057000001947 */ /* 0x000fea0003800000 */
[----:B------:R-:W-:Y:S01]  /*a950*/  MOV R0, c[0x0][0x27c] ;  /* 0x00009f0000007a02 */ /* 0x000fe20000000f00 */
[----:B------:R-:W1:Y:S01]  /*a960*/  LDS.128 R12, [R36+0x100] ;  /* 0x00010000240c7984 */ /* 0x000e620000000c00 */
[----:B------:R-:W-:-:S02]  /*a970*/  HADD2.F32 R7, -RZ, R46.H0_H0 ;  /* 0x2000002eff077230 */ /* 0x000fc40000004100 */
[----:B------:R-:W-:Y:S01]  /*a980*/  LEA.HI R0, R0, R57, RZ, 0x1d ;  /* 0x0000003900007211 */ /* 0x000fe200078fe8ff */
[----:B------:R-:W-:Y:S02]  /*a990*/  HADD2.F32 R19, -RZ, R48.H0_H0 ;  /* 0x20000030ff137230 */ /* 0x000fe40000004100 */
[----:B------:R-:W-:Y:S01]  /*a9a0*/  HADD2.F32 R17, -RZ, R49.H1_H1 ;  /* 0x30000031ff117230 */ /* 0x000fe20000004100 */
[----:B------:R-:W-:Y:S01]  /*a9b0*/  SHF.R.S32.HI R6, RZ, 0x1f, R0 ;  /* 0x0000001fff067819 */ /* 0x000fe20000011400 */
[----:B------:R-:W-:Y:S01]  /*a9c0*/  HADD2.F32 R18, -RZ, R50.H0_H0 ;  /* 0x20000032ff127230 */ /* 0x000fe20000004100 */
[----:B------:R-:W-:Y:S02]  /*a9d0*/  SHF.L.U32 R3, R0, 0x3, RZ ;  /* 0x0000000300037819 */ /* 0x000fe400000006ff */
[----:B------:R-:W-:Y:S01]  /*a9e0*/  LEA.HI R0, R6, R0, RZ, 0x3 ;  /* 0x0000000006007211 */ /* 0x000fe200078f18ff */
[----:B------:R-:W-:Y:S01]  /*a9f0*/  HADD2.F32 R6, -RZ, R47.H0_H0 ;  /* 0x2000002fff067230 */ /* 0x000fe20000004100 */
[----:B------:R-:W-:-:S02]  /*aa00*/  LOP3.LUT R3, R26, 0x38, R3, 0xf8, !PT ;  /* 0x000000381a037812 */ /* 0x000fc400078ef803 */
[----:B------:R-:W-:Y:S02]  /*aa10*/  SHF.L.U32 R0, R0, 0xa, RZ ;  /* 0x0000000a00007819 */ /* 0x000fe400000006ff */
[----:B------:R-:W-:Y:S02]  /*aa20*/  LOP3.LUT R3, R3, R28, RZ, 0x3c, !PT ;  /* 0x0000001c03037212 */ /* 0x000fe400078e3cff */
[----:B------:R-:W-:-:S04]  /*aa30*/  LOP3.LUT R0, R0, 0x7fffe000, RZ, 0xc0, !PT ;  /* 0x7fffe00000007812 */ /* 0x000fc800078ec0ff */
[----:B------:R-:W-:-:S04]  /*aa40*/  IADD3 R0, R3, R0, R27 ;  /* 0x0000000003007210 */ /* 0x000fc80007ffe01b */
[----:B------:R-:W-:Y:S01]  /*aa50*/  SHF.L.U32 R37, R0, 0x1, RZ ;  /* 0x0000000100257819 */ /* 0x000fe200000006ff */
[----:B------:R-:W-:-:S04]  /*aa60*/  HADD2.F32 R0, -RZ, R46.H1_H1 ;  /* 0x3000002eff007230 */ /* 0x000fc80000004100 */
[----:B------:R-:W2:Y:S01]  /*aa70*/  LDS.128 R8, [R37+0x100] ;  /* 0x0001000025087984 */ /* 0x000ea20000000c00 */
[--C-:B-1----:R-:W-:Y:S02]  /*aa80*/  HADD2.F32 R25, -RZ, R12.reuse.H0_H0 ;  /* 0x2000000cff197230 */ /* 0x102fe40000004100 */
[----:B------:R-:W-:Y:S02]  /*aa90*/  HADD2.F32 R24, -RZ, R12.H1_H1 ;  /* 0x3000000cff187230 */ /* 0x000fe40000004100 */
[--C-:B------:R-:W-:Y:S01]  /*aaa0*/  HADD2.F32 R27, -RZ, R13.reuse.H0_H0 ;  /* 0x2000000dff1b7230 */ /* 0x100fe20000004100 */
[----:B------:R-:W-:Y:S01]  /*aab0*/  FMUL.FTZ R3, R25, R7 ;  /* 0x0000000719037220 */ /* 0x000fe20000410000 */
[----:B------:R-:W-:Y:S02]  /*aac0*/  HADD2.F32 R26, -RZ, R13.H1_H1 ;  /* 0x3000000dff1a7230 */ /* 0x000fe40000004100 */
[--C-:B------:R-:W-:Y:S02]  /*aad0*/  HADD2.F32 R29, -RZ, R14.reuse.H0_H0 ;  /* 0x2000000eff1d7230 */ /* 0x100fe40000004100 */
[----:B------:R-:W-:-:S02]  /*aae0*/  HADD2.F32 R28, -RZ, R14.H1_H1 ;  /* 0x3000000eff1c7230 */ /* 0x000fc40000004100 */
[--C-:B------:R-:W-:Y:S02]  /*aaf0*/  HADD2.F32 R31, -RZ, R15.reuse.H0_H0 ;  /* 0x2000000fff1f7230 */ /* 0x100fe40000004100 */
[----:B------:R-:W-:Y:S02]  /*ab00*/  HADD2.F32 R30, -RZ, R15.H1_H1 ;  /* 0x3000000fff1e7230 */ /* 0x000fe40000004100 */
[--C-:B--2---:R-:W-:Y:S02]  /*ab10*/  HADD2.F32 R12, -RZ, R8.reuse.H0_H0 ;  /* 0x20000008ff0c7230 */ /* 0x104fe40000004100 */
[----:B------:R-:W-:Y:S02]  /*ab20*/  HADD2.F32 R8, -RZ, R8.H1_H1 ;  /* 0x30000008ff087230 */ /* 0x000fe40000004100 */
[--C-:B------:R-:W-:Y:S01]  /*ab30*/  HADD2.F32 R13, -RZ, R9.reuse.H0_H0 ;  /* 0x20000009ff0d7230 */ /* 0x100fe20000004100 */
[----:B------:R-:W-:Y:S01]  /*ab40*/  FFMA.FTZ R43, R12, R19, R3 ;  /* 0x000000130c2b7223 */ /* 0x000fe20000010003 */
[--C-:B------:R-:W-:Y:S01]  /*ab50*/  HADD2.F32 R14, -RZ, R10.reuse.H0_H0 ;  /* 0x2000000aff0e7230 */ /* 0x100fe20000004100 */
[-C--:B------:R-:W-:Y:S01]  /*ab60*/  FMUL.FTZ R3, R24, R0.reuse ;  /* 0x0000000018037220 */ /* 0x080fe20000410000 */
[----:B------:R-:W-:Y:S01]  /*ab70*/  HADD2.F32 R16, -RZ, R10.H1_H1 ;  /* 0x3000000aff107230 */ /* 0x000fe20000004100 */
[----:B------:R-:W-:Y:S01]  /*ab80*/  FMUL.FTZ R39, R8, R0 ;  /* 0x0000000008277220 */ /* 0x000fe20000410000 */
[----:B------:R-:W-:Y:S01]  /*ab90*/  HADD2.F32 R0, -RZ, R48.H1_H1 ;  /* 0x30000030ff007230 */ /* 0x000fe20000004100 */
[----:B------:R-:W-:Y:S01]  /*aba0*/  FMUL.FTZ R40, R12, R7 ;  /* 0x000000070c287220 */ /* 0x000fe20000410000 */
[----:B------:R-:W-:Y:S01]  /*abb0*/  HADD2.F32 R15, -RZ, R9.H1_H1 ;  /* 0x30000009ff0f7230 */ /* 0x000fe20000004100 */
[-C--:B------:R-:W-:Y:S01]  /*abc0*/  FMUL.FTZ R7, R27, R6.reuse ;  /* 0x000000061b077220 */ /* 0x080fe20000410000 */
[----:B------:R-:W-:Y:S01]  /*abd0*/  HADD2.F32 R10, -RZ, R51.H1_H1 ;  /* 0x30000033ff0a7230 */ /* 0x000fe20000004100 */
[----:B------:R-:W-:Y:S01]  /*abe0*/  FFMA.FTZ R42, R8, R17, R3 ;  /* 0x00000011082a7223 */ /* 0x000fe20000010003 */
[----:B------:R-:W-:Y:S01]  /*abf0*/  HADD2.F32 R3, -RZ, R47.H1_H1 ;  /* 0x3000002fff037230 */ /* 0x000fe20000004100 */
[----:B------:R-:W-:Y:S01]  /*ac00*/  FMUL.FTZ R35, R13, R6 ;  /* 0x000000060d237220 */ /* 0x000fe20000410000 */
[----:B------:R-:W-:Y:S01]  /*ac10*/  HADD2.F32 R9, -RZ, R49.H0_H0 ;  /* 0x20000031ff097230 */ /* 0x000fe20000004100 */
[----:B------:R-:W-:Y:S01]  /*ac20*/  FMUL.FTZ R6, R29, R0 ;  /* 0x000000001d067220 */ /* 0x000fe20000410000 */
[--C-:B------:R-:W-:Y:S01]  /*ac30*/  HADD2.F32 R21, -RZ, R11.reuse.H0_H0 ;  /* 0x2000000bff157230 */ /* 0x100fe20000004100 */
[----:B------:R-:W-:Y:S01]  /*ac40*/  FFMA.FTZ R41, R13, R18, R7 ;  /* 0x000000120d297223 */ /* 0x000fe20000010007 */
[----:B------:R-:W-:Y:S01]  /*ac50*/  HADD2.F32 R20, -RZ, R11.H1_H1 ;  /* 0x3000000bff147230 */ /* 0x000fe20000004100 */
[----:B------:R-:W-:Y:S01]  /*ac60*/  FFMA.FTZ R34, R14, R10, R6 ;  /* 0x0000000a0e227223 */ /* 0x000fe20000010006 */
[--C-:B------:R-:W-:Y:S01]  /*ac70*/  HADD2.F32 R8, -RZ, R52.reuse.H1_H1 ;  /* 0x30000034ff087230 */ /* 0x100fe20000004100 */
[-C--:B------:R-:W-:Y:S01]  /*ac80*/  FMUL.FTZ R7, R26, R3.reuse ;  /* 0x000000031a077220 */ /* 0x080fe20000410000 */
[----:B------:R-:W-:Y:S01]  /*ac90*/  HADD2.F32 R11, -RZ, R51.H0_H0 ;  /* 0x20000033ff0b7230 */ /* 0x000fe20000004100 */
[----:B------:R-:W-:Y:S01]  /*aca0*/  FMUL.FTZ R13, R15, R3 ;  /* 0x000000030f0d7220 */ /* 0x000fe20000410000 */
[----:B------:R-:W-:Y:S01]  /*acb0*/  HADD2.F32 R3, -RZ, R52.H0_H0 ;  /* 0x20000034ff037230 */ /* 0x000fe20000004100 */
[----:B------:R-:W-:Y:S01]  /*acc0*/  FMUL.FTZ R32, R14, R0 ;  /* 0x000000000e207220 */ /* 0x000fe20000410000 */
[----:B------:R-:W-:Y:S01]  /*acd0*/  HADD2.F32 R0, -RZ, R50.H1_H1 ;  /* 0x30000032ff007230 */ /* 0x000fe20000004100 */
[----:B------:R-:W-:-:S02]  /*ace0*/  FMUL.FTZ R6, R28, R9 ;  /* 0x000000091c067220 */ /* 0x000fc40000410000 */
[----:B------:R-:W-:Y:S01]  /*acf0*/  FFMA.FTZ R38, R15, R11, R7 ;  /* 0x0000000b0f267223 */ /* 0x000fe20000010007 */
[--C-:B------:R-:W-:Y:S01]  /*ad00*/  HADD2.F32 R7, -RZ, R53.reuse.H1_H1 ;  /* 0x30000035ff077230 */ /* 0x100fe20000004100 */
[C---:B------:R-:W-:Y:S01]  /*ad10*/  FFMA.FTZ R33, R16.reuse, R8, R6 ;  /* 0x0000000810217223 */ /* 0x040fe20000010006 */
[----:B------:R-:W-:Y:S01]  /*ad20*/  HADD2.F32 R6, -RZ, R53.H0_H0 ;  /* 0x20000035ff067230 */ /* 0x000fe20000004100 */
[----:B------:R-:W-:Y:S02]  /*ad30*/  FMUL.FTZ R14, R16, R9 ;  /* 0x00000009100e7220 */ /* 0x000fe40000410000 */
[-C--:B------:R-:W-:Y:S02]  /*ad40*/  FMUL.FTZ R9, R31, R3.reuse ;  /* 0x000000031f097220 */ /* 0x080fe40000410000 */
[----:B------:R-:W-:Y:S02]  /*ad50*/  FMUL.FTZ R12, R30, R0 ;  /* 0x000000001e0c7220 */ /* 0x000fe40000410000 */
[----:B------:R-:W-:-:S02]  /*ad60*/  FMUL.FTZ R3, R21, R3 ;  /* 0x0000000315037220 */ /* 0x000fc40000410000 */
[C---:B------:R-:W-:Y:S02]  /*ad70*/  FMUL.FTZ R0, R20.reuse, R0 ;  /* 0x0000000014007220 */ /* 0x040fe40000410000 */
[----:B------:R-:W-:Y:S02]  /*ad80*/  FFMA.FTZ R20, R20, R6, R12 ;  /* 0x0000000614147223 */ /* 0x000fe4000001000c */
[----:B------:R-:W-:Y:S02]  /*ad90*/  FFMA.FTZ R15, R27, R18, -R35 ;  /* 0x000000121b0f7223 */ /* 0x000fe40000010823 */
[----:B------:R-:W-:Y:S02]  /*ada0*/  FFMA.FTZ R13, R26, R11, -R13 ;  /* 0x0000000b1a0d7223 */ /* 0x000fe4000001080d */
[----:B------:R-:W-:Y:S02]  /*adb0*/  FFMA.FTZ R16, R25, R19, -R40 ;  /* 0x0000001319107223 */ /* 0x000fe40000010828 */
[----:B------:R-:W-:Y:S01]  /*adc0*/  FFMA.FTZ R12, R24, R17, -R39 ;  /* 0x00000011180c7223 */ /* 0x000fe20000010827 */
[----:B------:R-:W-:Y:S01]  /*add0*/  F2FP.PACK_AB R13, R13, R15 ;  /* 0x0000000f0d0d723e */ /* 0x000fe200000000ff */
        /* <DEDUP_REMOVED lines=8> */
[----:B------:R-:W-:Y:S01]  /*ae60*/  FFMA.FTZ R21, R21, R7, R9 ;  /* 0x0000000715157223 */ /* 0x000fe20000010009 */
[----:B------:R-:W-:-:S02]  /*ae70*/  F2FP.PACK_AB R9, R38, R41 ;  /* 0x000000292609723e */ /* 0x000fc400000000ff */
[----:B------:R-:W-:Y:S02]  /*ae80*/  F2FP.PACK_AB R15, R0, R3 ;  /* 0x00000003000f723e */ /* 0x000fe400000000ff */
[----:B------:R-:W-:-:S03]  /*ae90*/  F2FP.PACK_AB R11, R20, R21 ;  /* 0x00000015140b723e */ /* 0x000fc600000000ff */
[----:B------:R1:W-:Y:S04]  /*aea0*/  STS.128 [R36+0x100], R12 ;  /* 0x0001000c24007388 */ /* 0x0003e80000000c00 */
[----:B------:R1:W-:Y:S02]  /*aeb0*/  STS.128 [R37+0x100], R8 ;  /* 0x0001000825007388 */ /* 0x0003e40000000c00 */
.L_x_127:
[----:B------:R-:W-:Y:S05]  /*aec0*/  BSYNC B0 ;  /* 0x0000000000007941 */ /* 0x000fea0003800000 */
.L_x_126:
[----:B------:R-:W-:Y:S01]  /*aed0*/  IADD3 R3, R56, 0x20, RZ ;  /* 0x0000002038037810 */ /* 0x000fe20007ffe0ff */
[----:B------:R-:W-:Y:S03]  /*aee0*/  BSSY B0, `(.L_x_128) ;  /* 0x0000064000007945 */ /* 0x000fe60003800000 */
[----:B------:R-:W-:-:S13]  /*aef0*/  ISETP.GE.OR P1, PT, R3, R45, P0 ;  /* 0x0000002d0300720c */ /* 0x000fda0000726670 */
[----:B------:R-:W-:Y:S05]  /*af00*/  @P1 BRA `(.L_x_129) ;  /* 0x0000061000001947 */ /* 0x000fea0003800000 */
[----:B------:R-:W-:Y:S01]  /*af10*/  MOV R7, c[0x0][0x27c] ;  /* 0x00009f0000077a02 */ /* 0x000fe20000000f00 */
[----:B------:R-:W-:Y:S01]  /*af20*/  HADD2.F32 R18, -RZ, R48.H0_H0 ;  /* 0x20000030ff127230 */ /* 0x000fe20000004100 */
[----:B------:R-:W-:Y:S01]  /*af30*/  SHF.R.S32.HI R0, RZ, 0x1f, R3 ;  /* 0x0000001fff007819 */ /* 0x000fe20000011403 */
[----:B------:R-:W-:Y:S01]  /*af40*/  HADD2.F32 R17, -RZ, R50.H0_H0 ;  /* 0x20000032ff117230 */ /* 0x000fe20000004100 */
[----:B------:R-:W-:Y:S02]  /*af50*/  LEA.HI R7, R7, R57, RZ, 0x1d ;  /* 0x0000003907077211 */ /* 0x000fe400078fe8ff */
[----:B------:R-:W-:Y:S02]  /*af60*/  SHF.L.U32 R6, R3, 0x6, RZ ;  /* 0x0000000603067819 */ /* 0x000fe400000006ff */
[----:B------:R-:W-:Y:S02]  /*af70*/  LEA.HI R3, R0, R3, RZ, 0x3 ;  /* 0x0000000300037211 */ /* 0x000fe400078f18ff */
[----:B-1----:R-:W-:-:S02]  /*af80*/  SHF.R.S32.HI R10, RZ, 0x1f, R7 ;  /* 0x0000001fff0a7819 */ /* 0x002fc40000011407 */
[----:B------:R-:W-:Y:S02]  /*af90*/  LOP3.LUT R0, R6, 0x1c0, RZ, 0xc0, !PT ;  /* 0x000001c006007812 */ /* 0x000fe400078ec0ff */
[----:B------:R-:W-:Y:S02]  /*afa0*/  SHF.L.U32 R6, R3, 0x6, RZ ;  /* 0x0000000603067819 */ /* 0x000fe400000006ff */
[----:B------:R-:W-:Y:S02]  /*afb0*/  SHF.L.U32 R8, R7, 0x3, RZ ;  /* 0x0000000307087819 */ /* 0x000fe400000006ff */
[----:B------:R-:W-:Y:S02]  /*afc0*/  LEA.HI R7, R10, R7, RZ, 0x3 ;  /* 0x000000070a077211 */ /* 0x000fe400078f18ff */
[----:B------:R-:W-:Y:S02]  /*afd0*/  LOP3.LUT R9, R0, 0x38, R22, 0xf8, !PT ;  /* 0x0000003800097812 */ /* 0x000fe400078ef816 */
[----:B------:R-:W-:-:S02]  /*afe0*/  SHF.R.U32.HI R3, RZ, 0x3, R0 ;  /* 0x00000003ff037819 */ /* 0x000fc40000011600 */
[----:B------:R-:W-:Y:S02]  /*aff0*/  LOP3.LUT R6, R6, 0xfffffe00, RZ, 0xc0, !PT ;  /* 0xfffffe0006067812 */ /* 0x000fe400078ec0ff */
[----:B------:R-:W-:Y:S02]  /*b000*/  LOP3.LUT R8, R0, 0x38, R8, 0xf8, !PT ;  /* 0x0000003800087812 */ /* 0x000fe400078ef808 */
[----:B------:R-:W-:Y:S01]  /*b010*/  SHF.L.U32 R0, R7, 0xa, RZ ;  /* 0x0000000a07007819 */ /* 0x000fe200000006ff */
[----:B------:R-:W-:Y:S01]  /*b020*/  HADD2.F32 R7, -RZ, R47.H0_H0 ;  /* 0x2000002fff077230 */ /* 0x000fe20000004100 */
[----:B------:R-:W-:Y:S02]  /*b030*/  LOP3.LUT R9, R6, R9, R3, 0xf6, !PT ;  /* 0x0000000906097212 */ /* 0x000fe400078ef603 */
[----:B------:R-:W-:Y:S02]  /*b040*/  LOP3.LUT R3, R8, R3, RZ, 0x3c, !PT ;  /* 0x0000000308037212 */ /* 0x000fe400078e3cff */
[----:B------:R-:W-:-:S02]  /*b050*/  LOP3.LUT R0, R0, 0x7fffe000, RZ, 0xc0, !PT ;  /* 0x7fffe00000007812 */ /* 0x000fc400078ec0ff */
[----:B------:R-:W-:Y:S02]  /*b060*/  SHF.L.U32 R41, R9, 0x1, RZ ;  /* 0x0000000109297819 */ /* 0x000fe400000006ff */
[----:B------:R-:W-:Y:S01]  /*b070*/  IADD3 R0, R3, R0, R6 ;  /* 0x0000000003007210 */ /* 0x000fe20007ffe006 */
[--C-:B------:R-:W-:Y:S02]  /*b080*/  HADD2.F32 R3, -RZ, R46.reuse.H0_H0 ;  /* 0x2000002eff037230 */ /* 0x100fe40000004100 */
[----:B------:R-:W1:Y:S01]  /*b090*/  LDS.128 R8, [R41+0x100] ;  /* 0x0001000029087984 */ /* 0x000e620000000c00 */
[----:B------:R-:W-:Y:S01]  /*b0a0*/  SHF.L.U32 R37, R0, 0x1, RZ ;  /* 0x0000000100257819 */ /* 0x000fe200000006ff */
[----:B------:R-:W-:-:S04]  /*b0b0*/  HADD2.F32 R0, -RZ, R46.H1_H1 ;  /* 0x3000002eff007230 */ /* 0x000fc80000004100 */
[----:B------:R-:W2:Y:S01]  /*b0c0*/  LDS.128 R12, [R37+0x100] ;  /* 0x00010000250c7984 */ /* 0x000ea20000000c00 */
[--C-:B-1----:R-:W-:Y:S02]  /*b0d0*/  HADD2.F32 R25, -RZ, R8.reuse.H0_H0 ;  /* 0x20000008ff197230 */ /* 0x102fe40000004100 */
[----:B------:R-:W-:Y:S02]  /*b0e0*/  HADD2.F32 R24, -RZ, R8.H1_H1 ;  /* 0x30000008ff187230 */ /* 0x000fe40000004100 */
[----:B------:R-:W-:Y:S01]  /*b0f0*/  HADD2.F32 R27, -RZ, R9.H0_H0 ;  /* 0x20000009ff1b7230 */ /* 0x000fe20000004100 */
[C---:B------:R-:W-:Y:S01]  /*b100*/  FMUL.FTZ R8, R3.reuse, R25 ;  /* 0x0000001903087220 */ /* 0x040fe20000410000 */
[--C-:B--2---:R-:W-:Y:S02]  /*b110*/  HADD2.F32 R6, -RZ, R12.reuse.H0_H0 ;  /* 0x2000000cff067230 */ /* 0x104fe40000004100 */
[--C-:B------:R-:W-:Y:S02]  /*b120*/  HADD2.F32 R20, -RZ, R15.reuse.H0_H0 ;  /* 0x2000000fff147230 */ /* 0x100fe40000004100 */
[----:B------:R-:W-:Y:S01]  /*b130*/  HADD2.F32 R19, -RZ, R15.H1_H1 ;  /* 0x3000000fff137230 */ /* 0x000fe20000004100 */
[----:B------:R-:W-:Y:S01]  /*b140*/  FMUL.FTZ R40, R3, R6 ;  /* 0x0000000603287220 */ /* 0x000fe20000410000 */
[----:B------:R-:W-:Y:S01]  /*b150*/  HADD2.F32 R12, -RZ, R12.H1_H1 ;  /* 0x3000000cff0c7230 */ /* 0x000fe20000004100 */
[----:B------:R-:W-:Y:S01]  /*b160*/  FMUL.FTZ R3, R0, R24 ;  /* 0x0000001800037220 */ /* 0x000fe20000410000 */
[----:B------:R-:W-:Y:S01]  /*b170*/  HADD2.F32 R15, -RZ, R49.H1_H1 ;  /* 0x30000031ff0f7230 */ /* 0x000fe20000004100 */
[----:B------:R-:W-:Y:S01]  /*b180*/  FFMA.FTZ R44, R18, R6, R8 ;  /* 0x00000006122c7223 */ /* 0x000fe20000010008 */
[----:B------:R-:W-:Y:S01]  /*b190*/  HADD2.F32 R26, -RZ, R9.H1_H1 ;  /* 0x30000009ff1a7230 */ /* 0x000fe20000004100 */
[-C--:B------:R-:W-:Y:S01]  /*b1a0*/  FMUL.FTZ R39, R0, R12.reuse ;  /* 0x0000000c00277220 */ /* 0x080fe20000410000 */
[----:B------:R-:W-:Y:S01]  /*b1b0*/  HADD2.F32 R9, -RZ, R13.H0_H0 ;  /* 0x2000000dff097230 */ /* 0x000fe20000004100 */
[----:B------:R-:W-:Y:S01]  /*b1c0*/  FFMA.FTZ R43, R15, R12, R3 ;  /* 0x0000000c0f2b7223 */ /* 0x000fe20000010003 */
[----:B------:R-:W-:Y:S01]  /*b1d0*/  HADD2.F32 R3, -RZ, R47.H1_H1 ;  /* 0x3000002fff037230 */ /* 0x000fe20000004100 */
[C---:B------:R-:W-:Y:S01]  /*b1e0*/  FMUL.FTZ R6, R7.reuse, R27 ;  /* 0x0000001b07067220 */ /* 0x040fe20000410000 */
[----:B------:R-:W-:Y:S01]  /*b1f0*/  HADD2.F32 R29, -RZ, R10.H0_H0 ;  /* 0x2000000aff1d7230 */ /* 0x000fe20000004100 */
[-C--:B------:R-:W-:Y:S01]  /*b200*/  FMUL.FTZ R36, R7, R9.reuse ;  /* 0x0000000907247220 */ /* 0x080fe20000410000 */
[----:B------:R-:W-:Y:S01]  /*b210*/  HADD2.F32 R0, -RZ, R48.H1_H1 ;  /* 0x30000030ff007230 */ /* 0x000fe20000004100 */
[----:B------:R-:W-:Y:S01]  /*b220*/  FFMA.FTZ R42, R17, R9, R6 ;  /* 0x00000009112a7223 */ /* 0x000fe20000010006 */
[----:B------:R-:W-:Y:S01]  /*b230*/  HADD2.F32 R16, -RZ, R13.H1_H1 ;  /* 0x3000000dff107230 */ /* 0x000fe20000004100 */
[C---:B------:R-:W-:Y:S01]  /*b240*/  FMUL.FTZ R8, R3.reuse, R26 ;  /* 0x0000001a03087220 */ /* 0x040fe20000410000 */
[--C-:B------:R-:W-:Y:S01]  /*b250*/  HADD2.F32 R31, -RZ, R11.reuse.H0_H0 ;  /* 0x2000000bff1f7230 */ /* 0x100fe20000004100 */
[----:B------:R-:W-:Y:S01]  /*b260*/  FMUL.FTZ R7, R0, R29 ;  /* 0x0000001d00077220 */ /* 0x000fe20000410000 */
[----:B------:R-:W-:Y:S01]  /*b270*/  HADD2.F32 R30, -RZ, R11.H1_H1 ;  /* 0x3000000bff1e7230 */ /* 0x000fe20000004100 */
[----:B------:R-:W-:Y:S01]  /*b280*/  FMUL.FTZ R34, R3, R16 ;  /* 0x0000001003227220 */ /* 0x000fe20000410000 */
[----:B------:R-:W-:-:S02]  /*b290*/  HADD2.F32 R13, -RZ, R14.H0_H0 ;  /* 0x2000000eff0d7230 */ /* 0x000fc40000004100 */
[----:B------:R-:W-:Y:S02]  /*b2a0*/  HADD2.F32 R28, -RZ, R10.H1_H1 ;  /* 0x3000000aff1c7230 */ /* 0x000fe40000004100 */
[--C-:B------:R-:W-:Y:S01]  /*b2b0*/  HADD2.F32 R11, -RZ, R51.reuse.H0_H0 ;  /* 0x20000033ff0b7230 */ /* 0x100fe20000004100 */
[-C--:B------:R-:W-:Y:S01]  /*b2c0*/  FMUL.FTZ R32, R0, R13.reuse ;  /* 0x0000000d00207220 */ /* 0x080fe20000410000 */
[----:B------:R-:W-:Y:S02]  /*b2d0*/  HADD2.F32 R10, -RZ, R51.H1_H1 ;  /* 0x30000033ff0a7230 */ /* 0x000fe40000004100 */
[----:B------:R-:W-:Y:S01]  /*b2e0*/  HADD2.F32 R6, -RZ, R49.H0_H0 ;  /* 0x20000031ff067230 */ /* 0x000fe20000004100 */
[----:B------:R-:W-:Y:S01]  /*b2f0*/  FFMA.FTZ R38, R11, R16, R8 ;  /* 0x000000100b267223 */ /* 0x000fe20000010008 */
[----:B------:R-:W-:Y:S01]  /*b300*/  HADD2.F32 R14, -RZ, R14.H1_H1 ;  /* 0x3000000eff0e7230 */ /* 0x000fe20000004100 */
[----:B------:R-:W-:Y:S01]  /*b310*/  FFMA.FTZ R35, R10, R13, R7 ;  /* 0x0000000d0a237223 */ /* 0x000fe20000010007 */
[----:B------:R-:W-:Y:S01]  /*b320*/  HADD2.F32 R0, -RZ, R50.H1_H1 ;  /* 0x30000032ff007230 */ /* 0x000fe20000004100 */
[C---:B------:R-:W-:Y:S01]  /*b330*/  FMUL.FTZ R7, R6.reuse, R28 ;  /* 0x0000001c06077220 */ /* 0x040fe20000410000 */
[--C-:B------:R-:W-:Y:S01]  /*b340*/  HADD2.F32 R8, -RZ, R52.reuse.H1_H1 ;  /* 0x30000034ff087230 */ /* 0x100fe20000004100 */
[----:B------:R-:W-:Y:S01]  /*b350*/  FMUL.FTZ R21, R6, R14 ;  /* 0x0000000e06157220 */ /* 0x000fe20000410000 */
[----:B------:R-:W-:Y:S01]  /*b360*/  HADD2.F32 R3, -RZ, R52.H0_H0 ;  /* 0x20000034ff037230 */ /* 0x000fe20000004100 */
[----:B------:R-:W-:Y:S01]  /*b370*/  FMUL.FTZ R12, R0, R30 ;  /* 0x0000001e000c7220 */ /* 0x000fe20000410000 */
[--C-:B------:R-:W-:Y:S01]  /*b380*/  HADD2.F32 R6, -RZ, R53.reuse.H0_H0 ;  /* 0x20000035ff067230 */ /* 0x100fe20000004100 */
[----:B------:R-:W-:Y:S01]  /*b390*/  FFMA.FTZ R33, R8, R14, R7 ;  /* 0x0000000e08217223 */ /* 0x000fe20000010007 */
[----:B------:R-:W-:Y:S01]  /*b3a0*/  HADD2.F32 R7, -RZ, R53.H1_H1 ;  /* 0x30000035ff077230 */ /* 0x000fe20000004100 */
[----:B------:R-:W-:-:S02]  /*b3b0*/  FMUL.FTZ R9, R3, R31 ;  /* 0x0000001f03097220 */ /* 0x000fc40000410000 */
[----:B------:R-:W-:Y:S02]  /*b3c0*/  FMUL.FTZ R3, R3, R20 ;  /* 0x0000001403037220 */ /* 0x000fe40000410000 */
[-C--:B------:R-:W-:Y:S02]  /*b3d0*/  FMUL.FTZ R0, R0, R19.reuse ;  /* 0x0000001300007220 */ /* 0x080fe40000410000 */
[----:B------:R-:W-:Y:S02]  /*b3e0*/  FFMA.FTZ R19, R6, R19, R12 ;  /* 0x0000001306137223 */ /* 0x000fe4000001000c */
[----:B------:R-:W-:Y:S02]  /*b3f0*/  FFMA.FTZ R12, R15, R24, -R39 ;  /* 0x000000180f0c7223 */ /* 0x000fe40000010827 */
[----:B------:R-:W-:Y:S02]  /*b400*/  FFMA.FTZ R15, R17, R27, -R36 ;  /* 0x0000001b110f7223 */ /* 0x000fe40000010824 */
[----:B------:R-:W-:-:S02]  /*b410*/  FFMA.FTZ R13, R11, R26, -R34 ;  /* 0x0000001a0b0d7223 */ /* 0x000fc40000010822 */
        /* <DEDUP_REMOVED lines=12> */
[----:B------:R-:W-:Y:S02]  /*b4e0*/  F2FP.PACK_AB R10, R33, R35 ;  /* 0x00000023210a723e */ /* 0x000fe400000000ff */
[----:B------:R-:W-:Y:S01]  /*b4f0*/  F2FP.PACK_AB R11, R19, R20 ;  /* 0x00000014130b723e */ /* 0x000fe200000000ff */
[----:B------:R1:W-:Y:S04]  /*b500*/  STS.128 [R41+0x100], R12 ;  /* 0x0001000c29007388 */ /* 0x0003e80000000c00 */
[----:B------:R1:W-:Y:S02]  /*b510*/  STS.128 [R37+0x100], R8 ;  /* 0x0001000825007388 */ /* 0x0003e40000000c00 */
.L_x_129:
[----:B------:R-:W-:Y:S05]  /*b520*/  BSYNC B0 ;  /* 0x0000000000007941 */ /* 0x000fea0003800000 */
.L_x_128:
        /* <DEDUP_REMOVED lines=101> */
.L_x_131:
[----:B------:R-:W-:Y:S05]  /*bb80*/  BSYNC B0 ;  /* 0x0000000000007941 */ /* 0x000fea0003800000 */
.L_x_130:
[----:B------:R-:W-:-:S04]  /*bb90*/  IADD3 R3, R56, 0x60, RZ ;  /* 0x0000006038037810 */ /* 0x000fc80007ffe0ff */
        /* <DEDUP_REMOVED lines=37> */
[-C--:B------:R-:W-:Y:S01]  /*bdf0*/  FMUL.FTZ R38, R3, R6.reuse ;  /* 0x0000000603267220 */ /* 0x080fe20000410000 */
        /* <DEDUP_REMOVED lines=32> */
[-C--:B------:R-:W-:Y:S01]  /*c000*/  FMUL.FTZ R21, R6, R14.reuse ;  /* 0x0000000e06157220 */ /* 0x080fe20000410000 */
        /* <DEDUP_REMOVED lines=28> */
.L_x_121:
[----:B------:R-:W-:Y:S05]  /*c1d0*/  BSYNC B2 ;  /* 0x0000000000027941 */ /* 0x000fea0003800000 */
.L_x_105:
[----:B------:R-:W-:Y:S01]  /*c1e0*/  LEA.HI R117, R117, R227, RZ, 0x5 ;  /* 0x000000e375757211 */ /* 0x000fe200078f28ff */
[----:B------:R-:W-:Y:S01]  /*c1f0*/  BAR.SYNC.DEFER_BLOCKING 0x0 ;  /* 0x0000000000007b1d */ /* 0x000fe20000010000 */
[C---:B------:R-:W-:Y:S01]  /*c200*/  IMAD.SHL.U32 R0, R57.reuse, 0x40, RZ ;  /* 0x0000004039007824 */ /* 0x040fe200078e00ff */
[----:B------:R-:W-:Y:S01]  /*c210*/  LOP3.LUT P0, RZ, R57, 0x2, RZ, 0xc0, !PT ;  /* 0x0000000239ff7812 */ /* 0x000fe2000780c0ff */
[----:B------:R-:W-:-:S02]  /*c220*/  IMAD.SHL.U32 R3, R56, 0x8, RZ ;  /* 0x0000000838037824 */ /* 0x000fc400078e00ff */
[----:B------:R-:W-:Y:S01]  /*c230*/  IMAD.SHL.U32 R176, R117, 0x20, RZ ;  /* 0x0000002075b07824 */ /* 0x000fe200078e00ff */
[----:B------:R-:W-:Y:S01]  /*c240*/  LOP3.LUT R0, R0, 0x1c0, RZ, 0xc0, !PT ;  /* 0x000001c000007812 */ /* 0x000fe200078ec0ff */
[----:B------:R-:W-:-:S03]  /*c250*/  IMAD.WIDE.U32 R6, R59, c[0x0][0x208], RZ ;  /* 0x000082003b067a25 */ /* 0x000fc600078e00ff */
[----:B------:R-:W-:Y:S01]  /*c260*/  LOP3.LUT R176, R176, 0x7ffffc00, RZ, 0xc0, !PT ;  /* 0x7ffffc00b0b07812 */ /* 0x000fe200078ec0ff */
[----:B------:R-:W-:Y:S01]  /*c270*/  IMAD R116, R59, -0x80, R196 ;  /* 0xffffff803b747824 */ /* 0x000fe200078e02c4 */
[----:B------:R-:W-:Y:S01]  /*c280*/  LOP3.LUT R3, R0, 0x8, R3, 0xf8, !PT ;  /* 0x0000000800037812 */ /* 0x000fe200078ef803 */
[----:B------:R-:W-:Y:S01]  /*c290*/  IMAD.MOV.U32 R184, RZ, RZ, 0x6 ;  /* 0x00000006ffb87424 */ /* 0x000fe200078e00ff */
[----:B------:R-:W-:Y:S01]  /*c2a0*/  SHF.R.U32.HI R0, RZ, 0x3, R0 ;  /* 0x00000003ff007819 */ /* 0x000fe20000011600 */
[----:B------:R-:W-:Y:S02]  /*c2b0*/  IMAD.IADD R176, R4, 0x1, R176 ;  /* 0x0000000104b07824 */ /* 0x000fe400078e02b0 */
[----:B------:R-:W-:Y:S01]  /*c2c0*/  IMAD.SHL.U32 R226, R58, 0x2, RZ ;  /* 0x000000023ae27824 */ /* 0x000fe200078e00ff */
[----:B------:R-:W-:Y:S02]  /*c2d0*/  LOP3.LUT R0, R3, R0, RZ, 0x3c, !PT ;  /* 0x0000000003007212 */ /* 0x000fe400078e3cff */
[C---:B------:R-:W-:Y:S01]  /*c2e0*/  LEA R188, R176.reuse, 0x100, 0x1 ;  /* 0x00000100b0bc7811 */ /* 0x040fe200078e08ff */
[----:B------:R-:W-:-:S02]  /*c2f0*/  IMAD.SHL.U32 R176, R176, 0x2, RZ ;  /* 0x00000002b0b07824 */ /* 0x000fc400078e00ff */
[----:B------:R-:W-:Y:S02]  /*c300*/  IMAD R0, R54, 0x200, R0 ;  /* 0x0000020036007824 */ /* 0x000fe400078e0200 */
[--C-:B------:R-:W-:Y:S01]  /*c310*/  IMAD R180, R5, 0x2, R188.reuse ;  /* 0x0000000205b47824 */ /* 0x100fe200078e02bc */
[----:B------:R-:W-:Y:S01]  /*c320*/  LDSM.16.M88.4 R136, [R176+0x100] ;  /* 0x00010000b088783b */ /* 0x000fe20000000200 */
[C---:B------:R-:W-:Y:S02]  /*c330*/  IMAD R188, R2.reuse, 0x2, R188 ;  /* 0x0000000202bc7824 */ /* 0x040fe400078e02bc */
[----:B------:R-:W-:Y:S01]  /*c340*/  IMAD R200, R2, 0x2, R180 ;  /* 0x0000000202c87824 */ /* 0x000fe200078e02b4 */
[----:B------:R-:W-:Y:S01]  /*c350*/  LDSM.16.M88.4 R140, [R180] ;  /* 0x00000000b48c783b */ /* 0x000fe20000000200 */
[----:B------:R-:W-:-:S03]  /*c360*/  IMAD.SHL.U32 R119, R0, 0x2, RZ ;  /* 0x0000000200777824 */ /* 0x000fc600078e00ff */
[----:B------:R-:W-:Y:S02]  /*c370*/  LDSM.16.M88.4 R168, [R188] ;  /* 0x00000000bca8783b */ /* 0x000fe40000000200 */
[C---:B------:R-:W-:Y:S02]  /*c380*/  IADD3 R0, R119.reuse, 0x8100, RZ ;  /* 0x0000810077007810 */ /* 0x040fe40007ffe0ff */
[----:B------:R-:W-:Y:S01]  /*c390*/  LDSM.16.M88.4 R172, [R200] ;  /* 0x00000000c8ac783b */ /* 0x000fe20000000200 */
[----:B------:R-:W-:Y:S02]  /*c3a0*/  IADD3 R210, R119, 0x8120, RZ ;  /* 0x0000812077d27810 */ /* 0x000fe40007ffe0ff */
[----:B------:R-:W-:Y:S01]  /*c3b0*/  @P0 IADD3 R210, R0, -0x20, RZ ;  /* 0xffffffe000d20810 */ /* 0x000fe20007ffe0ff */
[----:B------:R-:W-:Y:S01]  /*c3c0*/  LDSM.16.M88.4 R176, [R176+0x4100] ;  /* 0x00410000b0b0783b */ /* 0x000fe20000000200 */
[----:B------:R-:W-:Y:S01]  /*c3d0*/  IMAD R0, R84, c[0x0][0x208], RZ ;  /* 0x0000820054007a24 */ /* 0x000fe200078e02ff */
[----:B------:R-:W-:-:S02]  /*c3e0*/  LEA R3, P0, R6, R244, 0x7 ;  /* 0x000000f406037211 */ /* 0x000fc400078038ff */
[----:B------:R-:W-:Y:S01]  /*c3f0*/  LDSM.16.M88.4 R180, [R180+0x4000] ;  /* 0x00400000b4b4783b */ /* 0x000fe20000000200 */
[----:B------:R-:W-:Y:S01]  /*c400*/  IMAD R0, R59, c[0x0][0x20c], R0 ;  /* 0x000083003b007a24 */ /* 0x000fe200078e0200 */
[C---:B------:R-:W-:Y:S02]  /*c410*/  IADD3 R225, R210.reuse, 0x800, RZ ;  /* 0x00000800d2e17810 */ /* 0x040fe40007ffe0ff */
[----:B------:R-:W-:Y:S01]  /*c420*/  LDSM.16.M88.4 R188, [R188+0x4000] ;  /* 0x00400000bcbc783b */ /* 0x000fe20000000200 */
[----:B------:R-:W-:Y:S01]  /*c430*/  IMAD.IADD R0, R7, 0x1, R0 ;  /* 0x0000000107007824 */ /* 0x000fe200078e0200 */
[C---:B------:R-:W-:Y:S02]  /*c440*/  IADD3 R224, R210.reuse, 0x1000, RZ ;  /* 0x00001000d2e07810 */ /* 0x040fe40007ffe0ff */
[----:B------:R-:W-:Y:S01]  /*c450*/  LDSM.16.M88.4 R200, [R200+0x4000] ;  /* 0x00400000c8c8783b */ /* 0x000fe20000000200 */
[----:B------:R-:W-:Y:S02]  /*c460*/  IADD3 R223, R210, 0x1800, RZ ;  /* 0x00001800d2df7810 */ /* 0x000fe40007ffe0ff */
[----:B------:R-:W-:Y:S01]  /*c470*/  LEA.HI.X R7, R6, R241, R0, 0x7, P0 ;  /* 0x000000f106077211 */ /* 0x000fe200000f3c00 */
[----:B------:R-:W-:Y:S01]  /*c480*/  BAR.SYNC.DEFER_BLOCKING 0x0 ;  /* 0x0000000000007b1d */ /* 0x000fe20000010000 */
[----:B------:R-:W-:Y:S01]  /*c490*/  IMAD.IADD R0, R116, 0x1, -R56 ;  /* 0x0000000174007824 */ /* 0x000fe200078e0a38 */
[----:B------:R-:W-:-:S02]  /*c4a0*/  LEA R6, P0, R3, c[0x0][0x1f8], 0x1 ;  /* 0x00007e0003067a11 */ /* 0x000fc400078008ff */
[----:B------:R-:W-:Y:S02]  /*c4b0*/  IADD3 R222, R210, 0x2000, RZ ;  /* 0x00002000d2de7810 */ /* 0x000fe40007ffe0ff */
[C---:B------:R-:W-:Y:S02]  /*c4c0*/  ISETP.LT.OR P5, PT, R0.reuse, 0x1, P4 ;  /* 0x000000010000780c */ /* 0x040fe400027a1670 */
[C---:B------:R-:W-:Y:S02]  /*c4d0*/  ISETP.LT.OR P2, PT, R0.reuse, 0x1, P3 ;  /* 0x000000010000780c */ /* 0x040fe40001f41670 */
[C---:B------:R-:W-:Y:S02]  /*c4e0*/  ISETP.LT.OR P1, PT, R0.reuse, 0x21, P4 ;  /* 0x000000210000780c */ /* 0x040fe40002721670 */
[----:B------:R-:W-:Y:S02]  /*c4f0*/  LEA.HI.X R7, R3, c[0x0][0x1fc], R7, 0x1, P0 ;  /* 0x00007f0003077a11 */ /* 0x000fe400000f0c07 */
[----:B------:R-:W-:-:S02]  /*c500*/  ISETP.LT.OR P6, PT, R0, 0x41, P4 ;  /* 0x000000410000780c */ /* 0x000fc400027c1670 */
[C---:B------:R-:W-:Y:S02]  /*c510*/  IADD3 R221, R210.reuse, 0x2800, RZ ;  /* 0x00002800d2dd7810 */ /* 0x040fe40007ffe0ff */
[C---:B------:R-:W-:Y:S02]  /*c520*/  IADD3 R220, R210.reuse, 0x3000, RZ ;  /* 0x00003000d2dc7810 */ /* 0x040fe40007ffe0ff */
[C---:B------:R-:W-:Y:S02]  /*c530*/  IADD3 R219, R210.reuse, 0x3800, RZ ;  /* 0x00003800d2db7810 */ /* 0x040fe40007ffe0ff */
[----:B------:R-:W-:Y:S01]  /*c540*/  IADD3 R218, R210, 0x4000, RZ ;  /* 0x00004000d2da7810 */ /* 0x000fe20007ffe0ff */
[----:B------:R-:W-:-:S04]  /*c550*/  DEPBAR.LE SB0, 0x0 ;  /* 0x000080000000791a */ /* 0x000fc80000000000 */
[----:B------:R-:W-:Y:S01]  /*c560*/  BAR.SYNC.DEFER_BLOCKING 0x0 ;  /* 0x0000000000007b1d */ /* 0x000fe20000010000 */
[C---:B------:R-:W-:Y:S02]  /*c570*/  IADD3 R217, R210.reuse, 0x4800, RZ ;  /* 0x00004800d2d97810 */ /* 0x040fe40007ffe0ff */
[C---:B------:R-:W-:Y:S02]  /*c580*/  IADD3 R216, R210.reuse, 0x5000, RZ ;  /* 0x00005000d2d87810 */ /* 0x040fe40007ffe0ff */
[C---:B------:R-:W-:Y:S02]  /*c590*/  IADD3 R215, R210.reuse, 0x5800, RZ ;  /* 0x00005800d2d77810 */ /* 0x040fe40007ffe0ff */
[C---:B------:R-:W-:Y:S02]  /*c5a0*/  IADD3 R214, R210.reuse, 0x6000, RZ ;  /* 0x00006000d2d67810 */ /* 0x040fe40007ffe0ff */
[C---:B------:R-:W-:Y:S02]  /*c5b0*/  IADD3 R213, R210.reuse, 0x6800, RZ ;  /* 0x00006800d2d57810 */ /* 0x040fe40007ffe0ff */
[----:B------:R-:W-:-:S02]  /*c5c0*/  IADD3 R212, R210, 0x7000, RZ ;  /* 0x00007000d2d47810 */ /* 0x000fc40007ffe0ff */
[----:B------:R-:W-:Y:S01]  /*c5d0*/  IADD3 R211, R210, 0x7800, RZ ;  /* 0x00007800d2d37810 */ /* 0x000fe20007ffe0ff */
[----:B-1----:R-:W1:Y:S04]  /*c5e0*/  LDSM.16.M88.4 R8, [R119+0x8900] ;  /* 0x008900007708783b */ /* 0x002e680000000200 */
[----:B------:R-:W2:Y:S04]  /*c5f0*/  LDSM.16.M88.4 R32, [R119+0x9900] ;  /* 0x009900007720783b */ /* 0x000ea80000000200 */
[----:B------:R-:W3:Y:S04]  /*c600*/  LDSM.16.M88.4 R12, [R119+0x8100] ;  /* 0x00810000770c783b */ /* 0x000ee80000000200 */
[----:B------:R-:W4:Y:S04]  /*c610*/  LDSM.16.M88.4 R20, [R119+0x9100] ;  /* 0x009100007714783b */ /* 0x000f280000000200 */
[----:B------:R-:W2:Y:S04]  /*c620*/  LDSM.16.M88.4 R60, [R210+0x1800] ;  /* 0x00180000d23c783b */ /* 0x000ea80000000200 */
[----:B------:R-:W3:Y:S04]  /*c630*/  LDSM.16.M88.4 R64, [R119+0xa100] ;  /* 0x00a100007740783b */ /* 0x000ee80000000200 */
[----:B------:R-:W3:Y:S04]  /*c640*/  LDSM.16.M88.4 R52, [R210] ;  /* 0x00000000d234783b */ /* 0x000ee80000000200 */
[----:B------:R-:W4:Y:S04]  /*c650*/  LDSM.16.M88.4 R44, [R210+0x1000] ;  /* 0x00100000d22c783b */ /* 0x000f280000000200 */
[----:B------:R-:W4:Y:S04]  /*c660*/  LDSM.16.M88.4 R68, [R119+0xa900] ;  /* 0x00a900007744783b */ /* 0x000f280000000200 */
[----:B------:R-:W-:Y:S01]  /*c670*/  LDSM.16.M88.4 R48, [R210+0x800] ;  /* 0x00080000d230783b */ /* 0x000fe20000000200 */
[C---:B-1----:R-:W-:Y:S08]  /*c680*/  HMMA.16816.F32 R28, R136.reuse, R8, RZ ;  /* 0x00000008881c723c */ /* 0x042ff000000018ff */
[C---:B------:R-:W-:Y:S08]  /*c690*/  HMMA.16816.F32 R24, R136.reuse, R10, RZ ;  /* 0x0000000a8818723c */ /* 0x040ff000000018ff */
[C---:B--2---:R-:W-:Y:S08]  /*c6a0*/  HMMA.16816.F32 R8, R136.reuse, R32, RZ ;  /* 0x000000208808723c */ /* 0x044ff000000018ff */
[C---:B---3--:R-:W-:Y:S08]  /*c6b0*/  HMMA.16816.F32 R36, R136.reuse, R14, RZ ;  /* 0x0000000e8824723c */ /* 0x048ff000000018ff */
[C---:B------:R-:W-:Y:S08]  /*c6c0*/  HMMA.16816.F32 R40, R136.reuse, R12, RZ ;  /* 0x0000000c8828723c */ /* 0x040ff000000018ff */
[C---:B----4-:R-:W-:Y:S08]  /*c6d0*/  HMMA.16816.F32 R16, R136.reuse, R20, RZ ;  /* 0x000000148810723c */ /* 0x050ff000000018ff */
[C---:B------:R-:W-:Y:S08]  /*c6e0*/  HMMA.16816.F32 R12, R136.reuse, R22, RZ ;  /* 0x00000016880c723c */ /* 0x040ff000000018ff */
[----:B------:R-:W-:Y:S01]  /*c6f0*/  HMMA.16816.F32 R20, R136, R34, RZ ;  /* 0x000000228814723c */ /* 0x000fe200000018ff */
[----:B------:R-:W1:Y:S07]  /*c700*/  LDSM.16.M88.4 R32, [R210+0x2000] ;  /* 0x00200000d220783b */ /* 0x000e6e0000000200 */
[----:B------:R-:W-:Y:S08]  /*c710*/  HMMA.16816.F32 R76, R140, R60, R8 ;  /* 0x0000003c8c4c723c */ /* 0x000ff00000001808 */
[----:B------:R-:W-:Y:S08]  /*c720*/  HMMA.16816.F32 R8, R136, R64, RZ ;  /* 0x000000408808723c */ /* 0x000ff000000018ff */
[C---:B------:R-:W-:Y:S01]  /*c730*/  HMMA.16816.F32 R104, R140.reuse, R54, R36 ;  /* 0x000000368c68723c */ /* 0x040fe20000001824 */
[----:B------:R-:W2:Y:S07]  /*c740*/  LDSM.16.M88.4 R36, [R210+0x2800] ;  /* 0x00280000d224783b */ /* 0x000eae0000000200 */
[----:B------:R-:W-:Y:S08]  /*c750*/  HMMA.16816.F32 R96, R140, R46, R12 ;  /* 0x0000002e8c60723c */ /* 0x000ff0000000180c */
[----:B------:R-:W-:Y:S08]  /*c760*/  HMMA.16816.F32 R12, R136, R68, RZ ;  /* 0x00000044880c723c */ /* 0x000ff000000018ff */
[C---:B-1----:R-:W-:Y:S07]  /*c770*/  HMMA.16816.F32 R88, R140.reuse, R32, R8 ;  /* 0x000000208c58723c */ /* 0x042fee0000001808 */
[----:B------:R-:W-:Y:S01]  /*c780*/  IMAD.MOV.U32 R8, RZ, RZ, c[0x0][0x208] ;  /* 0x00008200ff087624 */ /* 0x000fe200078e00ff */
[----:B------:R-:W-:Y:S04]  /*c790*/  HMMA.16816.F32 R108, R140, R48, R28 ;  /* 0x000000308c6c723c */ /* 0x000fe8000000181c */
[----:B------:R-:W-:-:S03]  /*c7a0*/  SHF.L.U64.HI R120, R8, R184, c[0x0][0x20c] ;  /* 0x0000830008787619 */ /* 0x000fc600000102b8 */
[----:B------:R-:W-:Y:S01]  /*c7b0*/  IMAD.SHL.U32 R48, R8, 0x40, RZ ;  /* 0x0000004008307824 */ /* 0x000fe200078e00ff */
[C---:B------:R-:W-:Y:S01]  /*c7c0*/  HMMA.16816.F32 R80, R140.reuse, R62, R20 ;  /* 0x0000003e8c50723c */ /* 0x040fe20000001814 */
[----:B------:R-:W1:Y:S03]  /*c7d0*/  LDSM.16.M88.4 R20, [R119+0xb100] ;  /* 0x00b100007714783b */ /* 0x000e660000000200 */
[----:B------:R-:W-:Y:S01]  /*c7e0*/  IADD3 R8, P0, R48, R6, RZ ;  /* 0x0000000630087210 */ /* 0x000fe20007f1e0ff */
[----:B------:R-:W-:Y:S03]  /*c7f0*/  STL [R1], R120 ;  /* 0x0000007801007387 */ /* 0x000fe60000100800 */
[----:B------:R-:W-:Y:S01]  /*c800*/  HMMA.16816.F32 R112, R140, R52, R40 ;  /* 0x000000348c70723c */ /* 0x000fe20000001828 */
[----:B------:R-:W-:Y:S01]  /*c810*/  IMAD.X R9, R120, 0x1, R7, P0 ;  /* 0x0000000178097824 */ /* 0x000fe200000e0607 */
[----:B------:R-:W-:Y:S01]  /*c820*/  LDSM.16.M88.4 R40, [R210+0x3000] ;  /* 0x00300000d228783b */ /* 0x000fe20000000200 */
[----:B------:R-:W-:-:S05]  /*c830*/  IADD3 R3, P0, R48, 0x80, RZ ;  /* 0x0000008030037810 */ /* 0x000fca0007f1e0ff */
[C---:B------:R-:W-:Y:S01]  /*c840*/  HMMA.16816.F32 R100, R140.reuse, R50, R24 ;  /* 0x000000328c64723c */ /* 0x040fe20000001818 */
[----:B------:R-:W3:Y:S07]  /*c850*/  LDSM.16.M88.4 R24, [R119+0xb900] ;  /* 0x00b900007718783b */ /* 0x000eee0000000200 */
[----:B------:R-:W-:Y:S01]  /*c860*/  HMMA.16816.F32 R72, R140, R44, R16 ;  /* 0x0000002c8c48723c */ /* 0x000fe20000001810 */
[----:B------:R-:W4:Y:S04]  /*c870*/  LDSM.16.M88.4 R44, [R210+0x3800] ;  /* 0x00380000d22c783b */ /* 0x000f280000000200 */
[----:B------:R-:W-:Y:S01]  /*c880*/  @!PT LDS RZ, [RZ] ;  /* 0x00000000fffff984 */ /* 0x000fe20000000800 */
[----:B------:R-:W-:Y:S01]  /*c890*/  @!PT LDS RZ, [RZ] ;  /* 0x00000000fffff984 */ /* 0x000fe20000000800 */
[----:B------:R-:W-:Y:S01]  /*c8a0*/  @!PT LDS RZ, [RZ] ;  /* 0x00000000fffff984 */ /* 0x000fe20000000800 */
[----:B------:R1:W-:Y:S01]  /*c8b0*/  LDGSTS.E.BYPASS.LTC128B.128 [R226+0x100], [R6.64], !P5 ;  /* 0x0010000006e27fae */ /* 0x0003e2000e901d48 */
[----:B------:R-:W-:-:S02]  /*c8c0*/  ISETP.LT.OR P5, PT, R0, 0x21, P3 ;  /* 0x000000210000780c */ /* 0x000fc40001fa1670 */
[----:B--2---:R-:W-:Y:S01]  /*c8d0*/  HMMA.16816.F32 R84, R140, R36, R12 ;  /* 0x000000248c54723c */ /* 0x004fe2000000180c */
[----:B------:R1:W-:Y:S04]  /*c8e0*/  LDGSTS.E.BYPASS.LTC128B.128 [R226+0x4100], [R6.64+0x80], !P2 ;  /* 0x0410008006e27fae */ /* 0x0003e8000d101d48 */
[----:B------:R2:W-:Y:S01]  /*c8f0*/  LDGSTS.E.BYPASS.LTC128B.128 [R226+0x1100], [R8.64], !P1 ;  /* 0x0110000008e27fae */ /* 0x0005e2000c901d48 */
[----:B------:R-:W-:Y:S01]  /*c900*/  IADD3 R10, P2, P1, R48, 0x80, R6 ;  /* 0x00000080300a7810 */ /* 0x000fe2000795e006 */
[----:B------:R-:W-:Y:S01]  /*c910*/  IMAD.X R13, RZ, RZ, R120, P0 ;  /* 0x000000ffff0d7224 */ /* 0x000fe200000e0678 */
[----:B------:R-:W-:Y:S02]  /*c920*/  HMMA.16816.F32 R28, R136, R70, RZ ;  /* 0x00000046881c723c */ /* 0x000fe400000018ff */
[----:B------:R-:W-:-:S02]  /*c930*/  IADD3.X R11, R120, RZ, R7, P2, P1 ;  /* 0x000000ff780b7210 */ /* 0x000fc400017e2407 */
[----:B------:R-:W-:-:S03]  /*c940*/  ISETP.LT.OR P2, PT, R0, 0x61, P4 ;  /* 0x000000610000780c */ /* 0x000fc60002741670 */
[----:B------:R3:W-:Y:S01]  /*c950*/  LDGSTS.E.BYPASS.LTC128B.128 [R226+0x5100], [R10.64], !P5 ;  /* 0x051000000ae27fae */ /* 0x0007e2000e901d48 */
[----:B------:R-:W-:Y:S01]  /*c960*/  HMMA.16816.F32 R16, R136, R66, RZ ;  /* 0x000000428810723c */ /* 0x000fe200000018ff */
[----:B------:R-:W-:Y:S02]  /*c970*/  ISETP.LT.OR P5, PT, R0, 0x41, P3 ;  /* 0x000000410000780c */ /* 0x000fe40001fa1670 */
[----:B-1----:R-:W-:Y:S02]  /*c980*/  IADD3 R6, P0, R8, R48, RZ ;  /* 0x0000003008067210 */ /* 0x002fe40007f1e0ff */
[----:B--2---:R-:W-:-:S03]  /*c990*/  IADD3 R8, P1, R3, R8, RZ ;  /* 0x0000000803087210 */ /* 0x004fc60007f3e0ff */
[----:B------:R-:W-:Y:S01]  /*c9a0*/  IMAD.X R7, R9, 0x1, R120, P0 ;  /* 0x0000000109077824 */ /* 0x000fe200000e0678 */
[----:B------:R-:W-:-:S07]  /*c9b0*/  IADD3 R12, P0, R3, R6, RZ ;  /* 0x00000006030c7210 */ /* 0x000fce0007f1e0ff */
[C---:B------:R-:W-:Y:S01]  /*c9c0*/  HMMA.16816.F32 R68, R140.reuse, R38, R28 ;  /* 0x000000268c44723c */ /* 0x040fe2000000181c */
[----:B------:R-:W-:Y:S01]  /*c9d0*/  IMAD.X R9, R13, 0x1, R9, P1 ;  /* 0x000000010d097824 */ /* 0x000fe200008e0609 */
[----:B------:R-:W-:Y:S01]  /*c9e0*/  ISETP.LT.OR P1, PT, R0, 0x61, P3 ;  /* 0x000000610000780c */ /* 0x000fe20001f21670 */
[----:B------:R1:W-:Y:S01]  /*c9f0*/  LDGSTS.E.BYPASS.LTC128B.128 [R226+0x2100], [R6.64], !P6 ;  /* 0x0210000006e27fae */ /* 0x0003e2000f101d48 */
[----:B------:R-:W-:Y:S01]  /*ca00*/  IMAD.MOV.U32 R0, RZ, RZ, 0x40 ;  /* 0x00000040ff007424 */ /* 0x000fe200078e00ff */
[----:B------:R-:W-:Y:S01]  /*ca10*/  LOP3.LUT P6, RZ, R57, 0x4, RZ, 0xc0, !PT ;  /* 0x0000000439ff7812 */ /* 0x000fe200078cc0ff */
[----:B------:R-:W-:Y:S01]  /*ca20*/  IMAD.X R13, R13, 0x1, R7, P0 ;  /* 0x000000010d0d7824 */ /* 0x000fe200000e0607 */
[----:B------:R3:W-:Y:S01]  /*ca30*/  LDGSTS.E.BYPASS.LTC128B.128 [R226+0x6100], [R8.64], !P5 ;  /* 0x0610000008e27fae */ /* 0x0007e2000e901d48 */
[----:B------:R-:W-:Y:S01]  /*ca40*/  HMMA.16816.F32 R92, R140, R34, R16 ;  /* 0x000000228c5c723c */ /* 0x000fe20000001810 */
[----:B------:R-:W-:Y:S02]  /*ca50*/  SEL R0, R0, 0xffffffc0, !P6 ;  /* 0xffffffc000007807 */ /* 0x000fe40007000000 */
[----:B------:R-:W-:-:S03]  /*ca60*/  ISETP.GE.AND P6, PT, R196, 0x81, PT ;  /* 0x00000081c400780c */ /* 0x000fc60003fc6270 */
[----:B------:R-:W-:Y:S02]  /*ca70*/  IMAD.IADD R209, R119, 0x1, R0 ;  /* 0x0000000177d17824 */ /* 0x000fe400078e0200 */
[----:B------:R-:W-:Y:S01]  /*ca80*/  HMMA.16816.F32 R32, R136, R20, RZ ;  /* 0x000000148820723c */ /* 0x000fe200000018ff */
[----:B------:R-:W-:-:S07]  /*ca90*/  IMAD.IADD R206, R0, 0x1, R210 ;  /* 0x0000000100ce7824 */ /* 0x000fce00078e02d2 */
[----:B------:R-:W-:Y:S01]  /*caa0*/  HMMA.16816.F32 R16, R136, R22, RZ ;  /* 0x000000168810723c */ /* 0x000fe200000018ff */
[----:B-1----:R-:W-:-:S07]  /*cab0*/  IADD3 R6, P0, R6, R48, RZ ;  /* 0x0000003006067210 */ /* 0x002fce0007f1e0ff */
[----:B---3--:R-:W-:Y:S01]  /*cac0*/  HMMA.16816.F32 R8, R136, R26, RZ ;  /* 0x0000001a8808723c */ /* 0x008fe200000018ff */
[----:B------:R-:W-:-:S05]  /*cad0*/  IMAD.X R7, R7, 0x1, R120, P0 ;  /* 0x0000000107077824 */ /* 0x000fca00000e0678 */
[----:B------:R1:W-:Y:S02]  /*cae0*/  LDGSTS.E.BYPASS.LTC128B.128 [R226+0x3100], [R6.64], !P2 ;  /* 0x0310000006e27fae */ /* 0x0003e4000d101d48 */
[C---:B------:R-:W-:Y:S02]  /*caf0*/  HMMA.16816.F32 R64, R140.reuse, R40, R32 ;  /* 0x000000288c40723c */ /* 0x040fe40000001820 */
[----:B------:R2:W-:Y:S04]  /*cb00*/  LDGSTS.E.BYPASS.LTC128B.128 [R226+0x7100], [R12.64], !P1 ;  /* 0x071000000ce27fae */ /* 0x0005e8000c901d48 */
[----:B------:R-:W3:Y:S02]  /*cb10*/  LDSM.16.M88.4 R28, [R209+0x9100] ;  /* 0x00910000d11c783b */ /* 0x000ee40000000200 */
[C---:B------:R-:W-:Y:S02]  /*cb20*/  HMMA.16816.F32 R56, R140.reuse, R42, R16 ;  /* 0x0000002a8c38723c */ /* 0x040fe40000001810 */
[----:B------:R-:W1:Y:S04]  /*cb30*/  LDSM.16.M88.4 R20, [R209+0x8100] ;  /* 0x00810000d114783b */ /* 0x000e680000000200 */
[----:B------:R-:W-:Y:S02]  /*cb40*/  LDSM.16.M88.4 R16, [R209+0x9900] ;  /* 0x00990000d110783b */ /* 0x000fe40000000200 */
[----:B----4-:R-:W-:Y:S02]  /*cb50*/  HMMA.16816.F32 R40, R140, R46, R8 ;  /* 0x0000002e8c28723c */ /* 0x010fe40000001808 */
[----:B------:R-:W-:Y:S04]  /*cb60*/  LDSM.16.M88.4 R8, [R209+0xa100] ;  /* 0x00a10000d108783b */ /* 0x000fe80000000200 */
[----:B-----5:R-:W-:Y:S04]  /*cb70*/  LDSM.16.M88.4 R164, [R209+0xc100] ;  /* 0x00c10000d1a4783b */ /* 0x020fe80000000200 */
[----:B------:R-:W0:Y:S01]  /*cb80*/  LDGDEPBAR ;  /* 0x00000000000079af */ /* 0x000e220000000000 */
[----:B--2---:R-:W-:Y:S03]  /*cb90*/  HMMA.16816.F32 R12, R136, R24, RZ ;  /* 0x00000018880c723c */ /* 0x004fe600000018ff */
[----:B------:R-:W2:Y:S05]  /*cba0*/  LDSM.16.M88.4 R24, [R209+0x8900] ;  /* 0x00890000d118783b */ /* 0x000eaa0000000200 */
[----:B---3--:R-:W-:Y:S11]  /*cbb0*/  HMMA.16816.F32 R60, R168, R28, R72 ;  /* 0x0000001ca83c723c */ /* 0x008ff60000001848 */
[----:B------:R-:W-:Y:S05]  /*cbc0*/  @!UPT UIADD3 URZ, URZ, URZ, URZ ;  /* 0x0000003f3f3ff290 */ /* 0x000fea000fffe03f */
[----:B------:R-:W-:Y:S01]  /*cbd0*/  HMMA.16816.F32 R52, R140, R44, R12 ;  /* 0x0000002c8c34723c */ /* 0x000fe2000000180c */
[----:B------:R-:W3:Y:S07]  /*cbe0*/  LDSM.16.M88.4 R12, [R209+0xa900] ;  /* 0x00a90000d10c783b */ /* 0x000eee0000000200 */
[C---:B------:R-:W-:Y:S01]  /*cbf0*/  HMMA.16816.F32 R72, R168.reuse, R30, R96 ;  /* 0x0000001ea848723c */ /* 0x040fe20000001860 */
[----:B------:R-:W4:Y:S07]  /*cc00*/  LDSM.16.M88.4 R28, [R209+0xb900] ;  /* 0x00b90000d11c783b */ /* 0x000f2e0000000200 */
[C---:B-1----:R-:W-:Y:S08]  /*cc10*/  HMMA.16816.F32 R48, R168.reuse, R20, R112 ;  /* 0x00000014a830723c */ /* 0x042ff00000001870 */
[C---:B------:R-:W-:Y:S01]  /*cc20*/  HMMA.16816.F32 R36, R168.reuse, R22, R104 ;  /* 0x00000016a824723c */ /* 0x040fe20000001868 */
[----:B------:R-:W1:Y:S07]  /*cc30*/  LDSM.16.M88.4 R20, [R209+0xb100] ;  /* 0x00b10000d114783b */ /* 0x000e6e0000000200 */
[C---:B--2---:R-:W-:Y:S08]  /*cc40*/  HMMA.16816.F32 R44, R168.reuse, R24, R108 ;  /* 0x00000018a82c723c */ /* 0x044ff0000000186c */
[C---:B------:R-:W-:Y:S01]  /*cc50*/  HMMA.16816.F32 R32, R168.reuse, R26, R100 ;  /* 0x0000001aa820723c */ /* 0x040fe20000001864 */
[----:B------:R-:W2:Y:S07]  /*cc60*/  LDSM.16.M88.4 R24, [R206] ;  /* 0x00000000ce18783b */ /* 0x000eae0000000200 */
[C---:B------:R-:W-:Y:S08]  /*cc70*/  HMMA.16816.F32 R88, R168.reuse, R8, R88 ;  /* 0x00000008a858723c */ /* 0x040ff00000001858 */
[C---:B------:R-:W-:Y:S01]  /*cc80*/  HMMA.16816.F32 R92, R168.reuse, R10, R92 ;  /* 0x0000000aa85c723c */ /* 0x040fe2000000185c */
[----:B------:R-:W1:Y:S07]  /*cc90*/  LDSM.16.M88.4 R8, [R206+0x800] ;  /* 0x00080000ce08783b */ /* 0x000e6e0000000200 */
[C---:B------:R-:W-:Y:S08]  /*cca0*/  HMMA.16816.F32 R76, R168.reuse, R16, R76 ;  /* 0x00000010a84c723c */ /* 0x040ff0000000184c */
[C---:B------:R-:W-:Y:S01]  /*ccb0*/  HMMA.16816.F32 R80, R168.reuse, R18, R80 ;  /* 0x00000012a850723c */ /* 0x040fe20000001850 */
[----:B------:R-:W2:Y:S07]  /*ccc0*/  LDSM.16.M88.4 R16, [R206+0x1000] ;  /* 0x00100000ce10783b */ /* 0x000eae0000000200 */
[C---:B---3--:R-:W-:Y:S08]  /*ccd0*/  HMMA.16816.F32 R100, R168.reuse, R12, R84 ;  /* 0x0000000ca864723c */ /* 0x048ff00000001854 */
[C---:B------:R-:W-:Y:S01]  /*cce0*/  HMMA.16816.F32 R112, R168.reuse, R14, R68 ;  /* 0x0000000ea870723c */ /* 0x040fe20000001844 */
[----:B------:R-:W-:Y:S07]  /*ccf0*/  LDSM.16.M88.4 R12, [R206+0x3000] ;  /* 0x00300000ce0c783b */ /* 0x000fee0000000200 */
[C---:B----4-:R-:W-:Y:S08]  /*cd00*/  HMMA.16816.F32 R84, R168.reuse, R28, R52 ;  /* 0x0000001ca854723c */ /* 0x050ff00000001834 */
[C---:B------:R-:W-:Y:S01]  /*cd10*/  HMMA.16816.F32 R68, R168.reuse, R30, R40 ;  /* 0x0000001ea844723c */ /* 0x040fe20000001828 */
[----:B------:R-:W3:Y:S07]  /*cd20*/  LDSM.16.M88.4 R28, [R206+0x2000] ;  /* 0x00200000ce1c783b */ /* 0x000eee0000000200 */
[C---:B-1----:R-:W-:Y:S08]  /*cd30*/  HMMA.16816.F32 R104, R168.reuse, R20, R64 ;  /* 0x00000014a868723c */ /* 0x042ff00000001840 */
[----:B------:R-:W-:Y:S01]  /*cd40*/  HMMA.16816.F32 R96, R168, R22, R56 ;  /* 0x00000016a860723c */ /* 0x000fe20000001838 */
[----:B------:R-:W1:Y:S07]  /*cd50*/  LDSM.16.M88.4 R20, [R206+0x1800] ;  /* 0x00180000ce14783b */ /* 0x000e6e0000000200 */
[C---:B--2---:R-:W-:Y:S08]  /*cd60*/  HMMA.16816.F32 R64, R172.reuse, R24, R48 ;  /* 0x00000018ac40723c */ /* 0x044ff00000001830 */
[C---:B------:R-:W-:Y:S01]  /*cd70*/  HMMA.16816.F32 R56, R172.reuse, R26, R36 ;  /* 0x0000001aac38723c */ /* 0x040fe20000001824 */
[----:B------:R-:W2:Y:S07]  /*cd80*/  LDSM.16.M88.4 R24, [R206+0x2800] ;  /* 0x00280000ce18783b */ /* 0x000eae0000000200 */
[C---:B------:R-:W-:Y:S08]  /*cd90*/  HMMA.16816.F32 R52, R172.reuse, R8, R44 ;  /* 0x00000008ac34723c */ /* 0x040ff0000000182c */
[C---:B------:R-:W-:Y:S01]  /*cda0*/  HMMA.16816.F32 R48, R172.reuse, R10, R32 ;  /* 0x0000000aac30723c */ /* 0x040fe20000001820 */
[----:B------:R-:W4:Y:S07]  /*cdb0*/  LDSM.16.M88.4 R8, [R206+0x3800] ;  /* 0x00380000ce08783b */ /* 0x000f2e0000000200 */
[C---:B------:R-:W-:Y:S08]  /*cdc0*/  HMMA.16816.F32 R44, R172.reuse, R16, R60 ;  /* 0x00000010ac2c723c */ /* 0x040ff0000000183c */
[C---:B---3--:R-:W-:Y:S08]  /*cdd0*/  HMMA.16816.F32 R60, R172.reuse, R28, R88 ;  /* 0x0000001cac3c723c */ /* 0x048ff00000001858 */
[C---:B------:R-:W-:Y:S01]  /*cde0*/  HMMA.16816.F32 R92, R172.reuse, R30, R92 ;  /* 0x0000001eac5c723c */ /* 0x040fe2000000185c */
[----:B------:R-:W3:Y:S07]  /*cdf0*/  LDSM.16.M88.4 R28, [R119+0xc900] ;  /* 0x00c90000771c783b */ /* 0x000eee0000000200 */
[C---:B-1----:R-:W-:Y:S01]  /*ce00*/  HMMA.16816.F32 R36, R172.reuse, R20, R76 ;  /* 0x00000014ac24723c */ /* 0x042fe2000000184c */
[----:B------:R-:W-:Y:S07]  /*ce10*/  LDSM.16.M88.4 R76, [R210+0x4800] ;  /* 0x00480000d24c783b */ /* 0x000fee0000000200 */
[C---:B------:R-:W-:Y:S01]  /*ce20*/  HMMA.16816.F32 R32, R172.reuse, R22, R80 ;  /* 0x00000016ac20723c */ /* 0x040fe20000001850 */
[----:B------:R-:W1:Y:S04]  /*ce30*/  LDSM.16.M88.4 R20, [R119+0xc100] ;  /* 0x00c100007714783b */ /* 0x000e680000000200 */
[----:B------:R-:W-:Y:S03]  /*ce40*/  LDSM.16.M88.4 R80, [R119+0xf100] ;  /* 0x00f100007750783b */ /* 0x000fe60000000200 */
[C---:B------:R-:W-:Y:S01]  /*ce50*/  HMMA.16816.F32 R40, R172.reuse, R18, R72 ;  /* 0x00000012ac28723c */ /* 0x040fe20000001848 */
[----:B------:R-:W1:Y:S04]  /*ce60*/  LDSM.16.M88.4 R16, [R119+0xd900] ;  /* 0x00d900007710783b */ /* 0x000e680000000200 */
[----:B------:R-:W-:Y:S03]  /*ce70*/  LDSM.16.M88.4 R72, [R210+0x5000] ;  /* 0x00500000d248783b */ /* 0x000fe60000000200 */
[C---:B--2---:R-:W-:Y:S08]  /*ce80*/  HMMA.16816.F32 R100, R172.reuse, R24, R100 ;  /* 0x00000018ac64723c */ /* 0x044ff00000001864 */
[C---:B------:R-:W-:Y:S01]  /*ce90*/  HMMA.16816.F32 R112, R172.reuse, R26, R112 ;  /* 0x0000001aac70723c */ /* 0x040fe20000001870 */
[----:B------:R-:W2:Y:S07]  /*cea0*/  LDSM.16.M88.4 R24, [R119+0xd100] ;  /* 0x00d100007718783b */ /* 0x000eae0000000200 */
[C---:B------:R-:W-:Y:S08]  /*ceb0*/  HMMA.16816.F32 R148, R172.reuse, R12, R104 ;  /* 0x0000000cac94723c */ /* 0x040ff00000001868 */
[C---:B------:R-:W-:Y:S01]  /*cec0*/  HMMA.16816.F32 R144, R172.reuse, R14, R96 ;  /* 0x0000000eac90723c */ /* 0x040fe20000001860 */
[----:B------:R-:W2:Y:S07]  /*ced0*/  LDSM.16.M88.4 R12, [R119+0xe100] ;  /* 0x00e10000770c783b */ /* 0x000eae0000000200 */
[C---:B----4-:R-:W-:Y:S08]  /*cee0*/  HMMA.16816.F32 R132, R172.reuse, R8, R84 ;  /* 0x00000008ac84723c */ /* 0x050ff00000001854 */
[----:B------:R-:W-:Y:S01]  /*cef0*/  HMMA.16816.F32 R128, R172, R10, R68 ;  /* 0x0000000aac80723c */ /* 0x000fe20000001844 */
[----:B------:R-:W4:Y:S07]  /*cf00*/  LDSM.16.M88.4 R8, [R119+0xe900] ;  /* 0x00e900007708783b */ /* 0x000f2e0000000200 */
[C---:B---3--:R-:W-:Y:S01]  /*cf10*/  HMMA.16816.F32 R108, R176.reuse, R28, R52 ;  /* 0x0000001cb06c723c */ /* 0x048fe20000001834 */
[----:B------:R-:W3:Y:S07]  /*cf20*/  LDSM.16.M88.4 R52, [R119+0xf900] ;  /* 0x00f900007734783b */ /* 0x000eee0000000200 */
[C---:B-1----:R-:W-:Y:S01]  /*cf30*/  HMMA.16816.F32 R124, R176.reuse, R20, R64 ;  /* 0x00000014b07c723c */ /* 0x042fe20000001840 */
[----:B------:R-:W1:Y:S07]  /*cf40*/  LDSM.16.M88.4 R64, [R210+0x4000] ;  /* 0x00400000d240783b */ /* 0x000e6e0000000200 */
[C---:B------:R-:W-:Y:S08]  /*cf50*/  HMMA.16816.F32 R120, R176.reuse, R22, R56 ;  /* 0x00000016b078723c */ /* 0x040ff00000001838 */
[C---:B------:R-:W-:Y:S01]  /*cf60*/  HMMA.16816.F32 R104, R176.reuse, R30, R48 ;  /* 0x0000001eb068723c */ /* 0x040fe20000001830 */
[----:B------:R-:W-:Y:S07]  /*cf70*/  LDSM.16.M88.4 R28, [R210+0x7800] ;  /* 0x00780000d21c783b */ /* 0x000fee0000000200 */
[C---:B------:R-:W-:Y:S01]  /*cf80*/  HMMA.16816.F32 R68, R176.reuse, R18, R32 ;  /* 0x00000012b044723c */ /* 0x040fe20000001820 */
[----:B------:R-:W1:Y:S07]  /*cf90*/  LDSM.16.M88.4 R32, [R210+0x7000] ;  /* 0x00700000d220783b */ /* 0x000e6e0000000200 */
[C---:B--2---:R-:W-:Y:S01]  /*cfa0*/  HMMA.16816.F32 R96, R176.reuse, R24, R44 ;  /* 0x00000018b060723c */ /* 0x044fe2000000182c */
[----:B------:R-:W2:Y:S07]  /*cfb0*/  LDSM.16.M88.4 R44, [R210+0x6000] ;  /* 0x00600000d22c783b */ /* 0x000eae0000000200 */
[C---:B------:R-:W-:Y:S01]  /*cfc0*/  HMMA.16816.F32 R84, R176.reuse, R16, R36 ;  /* 0x00000010b054723c */ /* 0x040fe20000001824 */
[----:B------:R-:W1:Y:S07]  /*cfd0*/  LDSM.16.M88.4 R36, [R210+0x6800] ;  /* 0x00680000d224783b */ /* 0x000e6e0000000200 */
[C---:B------:R-:W-:Y:S08]  /*cfe0*/  HMMA.16816.F32 R88, R176.reuse, R26, R40 ;  /* 0x0000001ab058723c */ /* 0x040ff00000001828 */
[C---:B------:R-:W-:Y:S01]  /*cff0*/  HMMA.16816.F32 R56, R176.reuse, R12, R60 ;  /* 0x0000000cb038723c */ /* 0x040fe2000000183c */
[----:B------:R-:W1:Y:S07]  /*d000*/  LDSM.16.M88.4 R60, [R210+0x5800] ;  /* 0x00580000d23c783b */ /* 0x000e6e0000000200 */
[C---:B------:R-:W-:Y:S01]  /*d010*/  HMMA.16816.F32 R48, R176.reuse, R14, R92 ;  /* 0x0000000eb030723c */ /* 0x040fe2000000185c */
[----:B------:R-:W-:Y:S07]  /*d020*/  LDSM.16.M88.4 R92, [R206+0x4000] ;  /* 0x00400000ce5c783b */ /* 0x000fee0000000200 */
[C---:B----4-:R-:W-:Y:S08]  /*d030*/  HMMA.16816.F32 R40, R176.reuse, R8, R100 ;  /* 0x00000008b028723c */ /* 0x050ff00000001864 */
[C---:B------:R-:W-:Y:S08]  /*d040*/  HMMA.16816.F32 R24, R176.reuse, R10, R112 ;  /* 0x0000000ab018723c */ /* 0x040ff00000001870 */
[C---:B------:R-:W-:Y:S08]  /*d050*/  HMMA.16816.F32 R16, R176.reuse, R82, R144 ;  /* 0x00000052b010723c */ /* 0x040ff00000001890 */
[C---:B---3--:R-:W-:Y:S08]  /*d060*/  HMMA.16816.F32 R12, R176.reuse, R52, R132 ;  /* 0x00000034b00c723c */ /* 0x048ff00000001884 */
[----:B------:R-:W-:Y:S08]  /*d070*/  HMMA.16816.F32 R8, R176, R54, R128 ;  /* 0x00000036b008723c */ /* 0x000ff00000001880 */
[C---:B-1----:R-:W-:Y:S08]  /*d080*/  HMMA.16816.F32 R52, R180.reuse, R64, R124 ;  /* 0x00000040b434723c */ /* 0x042ff0000000187c */
[----:B------:R-:W-:Y:S01]  /*d090*/  HMMA.16816.F32 R100, R180, R66, R120 ;  /* 0x00000042b464723c */ /* 0x000fe20000001878 */
[----:B------:R-:W1:Y:S04]  /*d0a0*/  LDSM.16.M88.4 R64, [R209+0xc900] ;  /* 0x00c90000d140783b */ /* 0x000e680000000200 */
[----:B------:R-:W3:Y:S03]  /*d0b0*/  LDSM.16.M88.4 R120, [R209+0xd100] ;  /* 0x00d10000d178783b */ /* 0x000ee60000000200 */
[----:B------:R-:W-:Y:S08]  /*d0c0*/  HMMA.16816.F32 R20, R176, R80, R148 ;  /* 0x00000050b014723c */ /* 0x000ff00000001894 */
[C---:B------:R-:W-:Y:S08]  /*d0d0*/  HMMA.16816.F32 R148, R180.reuse, R76, R108 ;  /* 0x0000004cb494723c */ /* 0x040ff0000000186c */
[C---:B------:R-:W-:Y:S08]  /*d0e0*/  HMMA.16816.F32 R80, R180.reuse, R78, R104 ;  /* 0x0000004eb450723c */ /* 0x040ff00000001868 */
[C---:B------:R-:W-:Y:S08]  /*d0f0*/  HMMA.16816.F32 R144, R180.reuse, R72, R96 ;  /* 0x00000048b490723c */ /* 0x040ff00000001860 */
[C---:B------:R-:W-:Y:S01]  /*d100*/  HMMA.16816.F32 R108, R180.reuse, R34, R16 ;  /* 0x00000022b46c723c */ /* 0x040fe20000001810 */
[----:B------:R-:W4:Y:S07]  /*d110*/  LDSM.16.M88.4 R16, [R209+0xd900] ;  /* 0x00d90000d110783b */ /* 0x000f2e0000000200 */
[C---:B------:R-:W-:Y:S01]  /*d120*/  HMMA.16816.F32 R104, R180.reuse, R28, R12 ;  /* 0x0000001cb468723c */ /* 0x040fe2000000180c */
[----:B------:R-:W1:Y:S07]  /*d130*/  LDSM.16.M88.4 R12, [R209+0xe100] ;  /* 0x00e10000d10c783b */ /* 0x000e6e0000000200 */
[C---:B------:R-:W-:Y:S01]  /*d140*/  HMMA.16816.F32 R96, R180.reuse, R30, R8 ;  /* 0x0000001eb460723c */ /* 0x040fe20000001808 */
[----:B------:R-:W1:Y:S07]  /*d150*/  LDSM.16.M88.4 R8, [R209+0xe900] ;  /* 0x00e90000d108783b */ /* 0x000e6e0000000200 */
[C---:B------:R-:W-:Y:S01]  /*d160*/  HMMA.16816.F32 R160, R180.reuse, R74, R88 ;  /* 0x0000004ab4a0723c */ /* 0x040fe20000001858 */
[----:B------:R-:W-:Y:S07]  /*d170*/  LDSM.16.M88.4 R88, [R206+0x4800] ;  /* 0x00480000ce58783b */ /* 0x000fee0000000200 */
[C---:B--2---:R-:W-:Y:S08]  /*d180*/  HMMA.16816.F32 R132, R180.reuse, R44, R56 ;  /* 0x0000002cb484723c */ /* 0x044ff00000001838 */
[C---:B------:R-:W-:Y:S01]  /*d190*/  HMMA.16816.F32 R128, R180.reuse, R46, R48 ;  /* 0x0000002eb480723c */ /* 0x040fe20000001830 */
[----:B------:R-:W-:Y:S07]  /*d1a0*/  LDSM.16.M88.4 R44, [R209+0xf900] ;  /* 0x00f90000d12c783b */ /* 0x000fee0000000200 */
[C---:B------:R-:W-:Y:S01]  /*d1b0*/  HMMA.16816.F32 R112, R180.reuse, R38, R24 ;  /* 0x00000026b470723c */ /* 0x040fe20000001818 */
[----:B------:R-:W2:Y:S07]  /*d1c0*/  LDSM.16.M88.4 R24, [R209+0xf100] ;  /* 0x00f10000d118783b */ /* 0x000eae0000000200 */
[C---:B------:R-:W-:Y:S01]  /*d1d0*/  HMMA.16816.F32 R156, R180.reuse, R60, R84 ;  /* 0x0000003cb49c723c */ /* 0x040fe20000001854 */
[----:B------:R-:W2:Y:S07]  /*d1e0*/  LDSM.16.M88.4 R84, [R206+0x5000] ;  /* 0x00500000ce54783b */ /* 0x000eae0000000200 */
[C---:B------:R-:W-:Y:S08]  /*d1f0*/  HMMA.16816.F32 R152, R180.reuse, R62, R68 ;  /* 0x0000003eb498723c */ /* 0x040ff00000001844 */
[C---:B------:R-:W-:Y:S08]  /*d200*/  HMMA.16816.F32 R124, R180.reuse, R36, R40 ;  /* 0x00000024b47c723c */ /* 0x040ff00000001828 */
[----:B------:R-:W-:Y:S08]  /*d210*/  HMMA.16816.F32 R20, R180, R32, R20 ;  /* 0x00000020b414723c */ /* 0x000ff00000001814 */
[C---:B-1----:R-:W-:Y:S01]  /*d220*/  HMMA.16816.F32 R68, R188.reuse, R64, R148 ;  /* 0x00000040bc44723c */ /* 0x042fe20000001894 */
[----:B------:R-:W-:Y:S07]  /*d230*/  LDSM.16.M88.4 R148, [R206+0x7000] ;  /* 0x00700000ce94783b */ /* 0x000fee0000000200 */
[C---:B------:R-:W-:Y:S01]  /*d240*/  HMMA.16816.F32 R72, R188.reuse, R166, R100 ;  /* 0x000000a6bc48723c */ /* 0x040fe20000001864 */
[----:B------:R-:W-:Y:S07]  /*d250*/  LDSM.16.M88.4 R100, [R206+0x6000] ;  /* 0x00600000ce64783b */ /* 0x000fee0000000200 */
[C---:B------:R-:W-:Y:S01]  /*d260*/  HMMA.16816.F32 R64, R188.reuse, R66, R80 ;  /* 0x00000042bc40723c */ /* 0x040fe20000001850 */
[----:B------:R-:W1:Y:S07]  /*d270*/  LDSM.16.M88.4 R80, [R206+0x5800] ;  /* 0x00580000ce50783b */ /* 0x000e6e0000000200 */
[C---:B---3--:R-:W-:Y:S01]  /*d280*/  HMMA.16816.F32 R60, R188.reuse, R120, R144 ;  /* 0x00000078bc3c723c */ /* 0x048fe20000001890 */
[----:B------:R-:W3:Y:S07]  /*d290*/  LDSM.16.M88.4 R144, [R206+0x6800] ;  /* 0x00680000ce90783b */ /* 0x000eee0000000200 */
[----:B------:R-:W-:Y:S01]  /*d2a0*/  HMMA.16816.F32 R56, R188, R122, R160 ;  /* 0x0000007abc38723c */ /* 0x000fe200000018a0 */
[----:B------:R-:W1:Y:S01]  /*d2b0*/  LDSM.16.M88.4 R120, [R206+0x7800] ;  /* 0x00780000ce78783b */ /* 0x000e620000000200 */
[----:B------:R-:W-:-:S06]  /*d2c0*/  DEPBAR.LE SB0, 0x0 ;  /* 0x000080000000791a */ /* 0x000fcc0000000000 */
[C---:B------:R-:W-:Y:S08]  /*d2d0*/  HMMA.16816.F32 R76, R188.reuse, R164, R52 ;  /* 0x000000a4bc4c723c */ /* 0x040ff00000001834 */
[C---:B----4-:R-:W-:Y:S08]  /*d2e0*/  HMMA.16816.F32 R52, R188.reuse, R16, R156 ;  /* 0x00000010bc34723c */ /* 0x050ff0000000189c */
        /* <DEDUP_REMOVED lines=15> */
[C---:B-1----:R-:W-:Y:S08]  /*d3e0*/  HMMA.16816.F32 R52, R200.reuse, R80, R52 ;  /* 0x00000050c834723c */ /* 0x042ff00000001834 */
[C---:B------:R-:W-:Y:S08]  /*d3f0*/  HMMA.16816.F32 R48, R200.reuse, R82, R48 ;  /* 0x00000052c830723c */ /* 0x040ff00000001830 */
[C---:B------:R-:W-:Y:S08]  /*d400*/  HMMA.16816.F32 R40, R200.reuse, R100, R40 ;  /* 0x00000064c828723c */ /* 0x040ff00000001828 */
[C---:B------:R-:W-:Y:S08]  /*d410*/  HMMA.16816.F32 R36, R200.reuse, R102, R36 ;  /* 0x00000066c824723c */ /* 0x040ff00000001824 */
[C---:B---3--:R-:W-:Y:S08]  /*d420*/  HMMA.16816.F32 R32, R200.reuse, R144, R32 ;  /* 0x00000090c820723c */ /* 0x048ff00000001820 */
[C---:B------:R-:W-:Y:S08]  /*d430*/  HMMA.16816.F32 R24, R200.reuse, R146, R28 ;  /* 0x00000092c818723c */ /* 0x040ff0000000181c */
[C---:B------:R-:W-:Y:S08]  /*d440*/  HMMA.16816.F32 R20, R200.reuse, R148, R20 ;  /* 0x00000094c814723c */ /* 0x040ff00000001814 */
[C---:B------:R-:W-:Y:S08]  /*d450*/  HMMA.16816.F32 R16, R200.reuse, R150, R16 ;  /* 0x00000096c810723c */ /* 0x040ff00000001810 */
[C---:B------:R-:W-:Y:S08]  /*d460*/  HMMA.16816.F32 R64, R200.reuse, R120, R12 ;  /* 0x00000078c840723c */ /* 0x040ff0000000180c */
[----:B------:R-:W-:Y:S01]  /*d470*/  HMMA.16816.F32 R44, R200, R122, R8 ;  /* 0x0000007ac82c723c */ /* 0x000fe20000001808 */
[----:B------:R-:W-:Y:S06]  /*d480*/  BAR.SYNC.DEFER_BLOCKING 0x0 ;  /* 0x0000000000007b1d */ /* 0x000fec0000010000 */
[----:B------:R-:W-:Y:S05]  /*d490*/  @!P6 BRA `(.L_x_132) ;  /* 0x000002300000e947 */ /* 0x000fea0003800000 */
[----:B------:R-:W-:Y:S01]  /*d4a0*/  LEA.HI.SX32 R0, R193, 0xfffffffe, 0x19 ;  /* 0xfffffffec1007811 */ /* 0x000fe200078fcaff */
[----:B------:R-:W-:-:S03]  /*d4b0*/  IMAD.SHL.U32 R13, R185, 0x40, RZ ;  /* 0x00000040b90d7824 */ /* 0x000fc600078e00ff */
[----:B------:R-:W-:Y:S01]  /*d4c0*/  SHF.R.S32.HI R6, RZ, 0x1f, R0 ;  /* 0x0000001fff067819 */ /* 0x000fe20000011400 */
[----:B------:R-:W-:Y:S02]  /*d4d0*/  IMAD R3, R118, R0, RZ ;  /* 0x0000000076037224 */ /* 0x000fe400078e02ff */
[----:B------:R-:W-:-:S04]  /*d4e0*/  IMAD.WIDE.U32 R10, R0, R192, R242 ;  /* 0x000000c0000a7225 */ /* 0x000fc800078e00f2 */
[----:B------:R-:W-:Y:S01]  /*d4f0*/  IMAD R0, R6, R192, R3 ;  /* 0x000000c006007224 */ /* 0x000fe200078e0203 */
[----:B------:R-:W-:-:S03]  /*d500*/  LEA R6, P1, R10, c[0x0][0x1c8], 0x1 ;  /* 0x000072000a067a11 */ /* 0x000fc600078208ff */
[----:B------:R-:W-:Y:S01]  /*d510*/  IMAD.IADD R0, R11, 0x1, R0 ;  /* 0x000000010b007824 */ /* 0x000fe200078e0200 */
[----:B------:R-:W-:Y:S02]  /*d520*/  SHF.L.U64.HI R11, R185, R184, c[0x0][0x1e4] ;  /* 0x00007900b90b7619 */ /* 0x000fe400000102b8 */
[----:B------:R-:W-:Y:S02]  /*d530*/  IADD3 R8, P0, R6, R13, RZ ;  /* 0x0000000d06087210 */ /* 0x000fe40007f1e0ff */
[----:B------:R-:W-:Y:S02]  /*d540*/  LEA.HI.X R7, R10, c[0x0][0x1cc], R0, 0x1, P1 ;  /* 0x000073000a077a11 */ /* 0x000fe400008f0c00 */
[----:B------:R-:W-:-:S03]  /*d550*/  IADD3 R0, P2, R186, 0x80, RZ ;  /* 0x00000080ba007810 */ /* 0x000fc60007f5e0ff */
[----:B------:R-:W-:Y:S01]  /*d560*/  IMAD.X R9, R7, 0x1, R11, P0 ;  /* 0x0000000107097824 */ /* 0x000fe200000e060b */
[----:B------:R-:W-:Y:S01]  /*d570*/  @!PT LDS RZ, [RZ] ;  /* 0x00000000fffff984 */ /* 0x000fe20000000800 */
[----:B------:R-:W-:Y:S01]  /*d580*/  @!PT LDS RZ, [RZ] ;  /* 0x00000000fffff984 */ /* 0x000fe20000000800 */
[----:B------:R-:W-:Y:S01]  /*d590*/  @!PT LDS RZ, [RZ] ;  /* 0x00000000fffff984 */ /* 0x000fe20000000800 */
[----:B------:R1:W-:Y:S01]  /*d5a0*/  LDGSTS.E.BYPASS.LTC128B.128 [R226+0x8100], [R6.64], !P4 ;  /* 0x0810000006e27fae */ /* 0x0003e2000e101d48 */
[----:B------:R-:W-:Y:S01]  /*d5b0*/  IADD3 R14, P1, P0, R13, 0x80, R6 ;  /* 0x000000800d0e7810 */ /* 0x000fe2000783e006 */
[----:B------:R-:W-:Y:S01]  /*d5c0*/  IMAD.X R3, RZ, RZ, R249, P2 ;  /* 0x000000ffff037224 */ /* 0x000fe200010e06f9 */
[----:B------:R-:W-:Y:S01]  /*d5d0*/  IADD3 R12, P2, R0, R8, RZ ;  /* 0x00000008000c7210 */ /* 0x000fe20007f5e0ff */
[----:B------:R1:W-:Y:S01]  /*d5e0*/  LDGSTS.E.BYPASS.LTC128B.128 [R226+0xc100], [R6.64+0x80], !P3 ;  /* 0x0c10008006e27fae */ /* 0x0003e2000d901d48 */
[----:B------:R-:W-:-:S03]  /*d5f0*/  IADD3.X R15, R11, RZ, R7, P1, P0 ;  /* 0x000000ff0b0f7210 */ /* 0x000fc60000fe0407 */
[----:B------:R2:W-:Y:S04]  /*d600*/  LDGSTS.E.BYPASS.LTC128B.128 [R226+0x9100], [R8.64], !P4 ;  /* 0x0910000008e27fae */ /* 0x0005e8000e101d48 */
[----:B------:R3:W-:Y:S01]  /*d610*/  LDGSTS.E.BYPASS.LTC128B.128 [R226+0xd100], [R14.64], !P3 ;  /* 0x0d1000000ee27fae */ /* 0x0007e2000d901d48 */
[----:B-1----:R-:W-:-:S04]  /*d620*/  IADD3 R6, P5, R8, R13, RZ ;  /* 0x0000000d08067210 */ /* 0x002fc80007fbe0ff */
[----:B------:R-:W-:Y:S01]  /*d630*/  IADD3 R10, P1, R6, R13, RZ ;  /* 0x0000000d060a7210 */ /* 0x000fe20007f3e0ff */
[----:B------:R-:W-:Y:S01]  /*d640*/  IMAD.X R7, R9, 0x1, R11, P5 ;  /* 0x0000000109077824 */ /* 0x000fe200028e060b */
[----:B--2---:R-:W-:Y:S01]  /*d650*/  IADD3 R8, P0, R0, R6, RZ ;  /* 0x0000000600087210 */ /* 0x004fe20007f1e0ff */
[----:B------:R-:W-:Y:S02]  /*d660*/  IMAD.X R13, R3, 0x1, R9, P2 ;  /* 0x00000001030d7824 */ /* 0x000fe400010e0609 */
[----:B------:R-:W-:Y:S01]  /*d670*/  IMAD.X R11, R7, 0x1, R11, P1 ;  /* 0x00000001070b7824 */ /* 0x000fe200008e060b */
[----:B------:R3:W-:Y:S01]  /*d680*/  LDGSTS.E.BYPASS.LTC128B.128 [R226+0xa100], [R6.64], !P4 ;  /* 0x0a10000006e27fae */ /* 0x0007e2000e101d48 */
[----:B------:R-:W-:-:S03]  /*d690*/  IMAD.X R9, R3, 0x1, R7, P0 ;  /* 0x0000000103097824 */ /* 0x000fc600000e0607 */
[----:B------:R3:W-:Y:S04]  /*d6a0*/  LDGSTS.E.BYPASS.LTC128B.128 [R226+0xe100], [R12.64], !P3 ;  /* 0x0e1000000ce27fae */ /* 0x0007e8000d901d48 */
[----:B------:R3:W-:Y:S04]  /*d6b0*/  LDGSTS.E.BYPASS.LTC128B.128 [R226+0xb100], [R10.64], !P4 ;  /* 0x0b1000000ae27fae */ /* 0x0007e8000e101d48 */
[----:B------:R3:W-:Y:S02]  /*d6c0*/  LDGSTS.E.BYPASS.LTC128B.128 [R226+0xf100], [R8.64], !P3 ;  /* 0x0f10000008e27fae */ /* 0x0007e4000d901d48 */
.L_x_132:
[----:B------:R-:W-:Y:S01]  /*d6d0*/  LOP3.LUT R0, R117, 0xffffffe0, RZ, 0xc0, !PT ;  /* 0xffffffe075007812 */ /* 0x000fe200078ec0ff */
[----:B------:R-:W-:Y:S01]  /*d6e0*/  IMAD.SHL.U32 R204, R4, 0x2, RZ ;  /* 0x0000000204cc7824 */ /* 0x000fe200078e00ff */
[----:B------:R-:W0:Y:S03]  /*d6f0*/  LDGDEPBAR ;  /* 0x00000000000079af */ /* 0x000e260000000000 */
[----:B------:R-:W-:-:S02]  /*d700*/  IMAD.IADD R0, R227, 0x1, -R0 ;  /* 0x00000001e3007824 */ /* 0x000fc400078e0a00 */
[--C-:B------:R-:W-:Y:S02]  /*d710*/  IMAD R205, R5, 0x2, R204.reuse ;  /* 0x0000000205cd7824 */ /* 0x100fe400078e02cc */
[C---:B------:R-:W-:Y:S01]  /*d720*/  IMAD R208, R2.reuse, 0x2, R204 ;  /* 0x0000000202d07824 */ /* 0x040fe200078e02cc */
[----:B------:R-:W-:Y:S01]  /*d730*/  SHF.R.S32.HI R3, RZ, 0x1f, R0 ;  /* 0x0000001fff037819 */ /* 0x000fe20000011400 */
[----:B------:R-:W-:-:S03]  /*d740*/  IMAD R207, R2, 0x2, R205 ;  /* 0x0000000202cf7824 */ /* 0x000fc600078e02cd */
[----:B------:R-:W-:-:S04]  /*d750*/  LEA.HI R3, R3, R0, RZ, 0x2 ;  /* 0x0000000003037211 */ /* 0x000fc800078f10ff */
[----:B------:R-:W-:-:S05]  /*d760*/  LOP3.LUT R3, R3, 0x7ffffffc, RZ, 0xc0, !PT ;  /* 0x7ffffffc03037812 */ /* 0x000fca00078ec0ff */
[----:B------:R-:W-:-:S04]  /*d770*/  IMAD.IADD R0, R0, 0x1, -R3 ;  /* 0x0000000100007824 */ /* 0x000fc800078e0a03 */
[----:B------:R-:W-:-:S05]  /*d780*/  IMAD R0, R0, -0x2, R116 ;  /* 0xfffffffe00007824 */ /* 0x000fca00078e0274 */
[C---:B------:R-:W-:Y:S02]  /*d790*/  ISETP.GT.AND P1, PT, R0.reuse, RZ, PT ;  /* 0x000000ff0000720c */ /* 0x040fe40003f24270 */
[C---:B------:R-:W-:Y:S02]  /*d7a0*/  ISETP.GT.AND P0, PT, R0.reuse, 0x1, PT ;  /* 0x000000010000780c */ /* 0x040fe40003f04270 */
[----:B------:R-:W-:Y:S02]  /*d7b0*/  ISETP.GT.AND P2, PT, R0, 0x8, PT ;  /* 0x000000080000780c */ /* 0x000fe40003f44270 */
[----:B---3--:R-:W-:Y:S02]  /*d7c0*/  FSEL R8, R76, -INF , P1 ;  /* 0xff8000004c087808 */ /* 0x008fe40000800000 */
        /* <DEDUP_REMOVED lines=13> */
[----:B------:R-:W-:-:S02]  /*d8a0*/  ISETP.GT.AND P5, PT, R0, 0x18, PT ;  /* 0x000000180000780c */ /* 0x000fc40003fa4270 */
[----:B------:R-:W-:Y:S02]  /*d8b0*/  FSEL R29, R73, -INF , P0 ;  /* 0xff800000491d7808 */ /* 0x000fe40000000000 */
[----:B------:R-:W-:Y:S02]  /*d8c0*/  FMNMX.FTZ R3, R28, R3, !PT ;  /* 0x000000031c037209 */ /* 0x000fe40007810000 */
[----:B------:R-:W-:Y:S02]  /*d8d0*/  FSEL R76, R75, -INF , P0 ;  /* 0xff8000004b4c7808 */ /* 0x000fe40000000000 */
[----:B------:R-:W-:Y:S02]  /*d8e0*/  ISETP.GT.AND P0, PT, R0, 0x19, PT ;  /* 0x000000190000780c */ /* 0x000fe40003f04270 */
[----:B------:R-:W-:Y:S02]  /*d8f0*/  FSEL R30, R88, -INF , P5 ;  /* 0xff800000581e7808 */ /* 0x000fe40002800000 */
[----:B------:R-:W-:-:S02]  /*d900*/  FMNMX.FTZ R3, R29, R3, !PT ;  /* 0x000000031d037209 */ /* 0x000fc40007810000 */
[----:B------:R-:W-:Y:S02]  /*d910*/  FSEL R14, R94, -INF , P2 ;  /* 0xff8000005e0e7808 */ /* 0x000fe40001000000 */
[----:B------:R-:W-:Y:S02]  /*d920*/  ISETP.GT.AND P2, PT, R0, 0x20, PT ;  /* 0x000000200000780c */ /* 0x000fe40003f44270 */
[----:B------:R-:W-:Y:S02]  /*d930*/  FSEL R31, R89, -INF , P0 ;  /* 0xff800000591f7808 */ /* 0x000fe40000000000 */
        /* <DEDUP_REMOVED lines=25> */
[----:B------:R-:W-:Y:S02]  /*dad0*/  FSEL R77, R90, -INF , P5 ;  /* 0xff8000005a4d7808 */ /* 0x000fe40002800000 */
        /* <DEDUP_REMOVED lines=31> */
[----:B------:R-:W-:-:S02]  /*dcd0*/  FMNMX.FTZ R6, R132, R6, !PT ;  /* 0x0000000684067209 */ /* 0x000fc40007810000 */
[----:B------:R-:W-:Y:S02]  /*dce0*/  FSEL R159, R38, -INF , P1 ;  /* 0xff800000269f7808 */ /* 0x000fe40000800000 */
[----:B------:R-:W-:Y:S02]  /*dcf0*/  FSEL R155, R37, -INF , P0 ;  /* 0xff800000259b7808 */ /* 0x000fe40000000000 */
[----:B------:R-:W-:Y:S02]  /*dd00*/  ISETP.GT.AND P1, PT, R0, 0x50, PT ;  /* 0x000000500000780c */ /* 0x000fe40003f24270 */
[----:B------:R-:W-:Y:S02]  /*dd10*/  FMNMX.FTZ R3, R152, R3, !PT ;  /* 0x0000000398037209 */ /* 0x000fe40007810000 */
[----:B------:R-:W-:Y:S02]  /*dd20*/  FMNMX.FTZ R6, R149, R6, !PT ;  /* 0x0000000695067209 */ /* 0x000fe40007810000 */
[----:B------:R-:W-:-:S02]  /*dd30*/  FSEL R157, R39, -INF , P0 ;  /* 0xff800000279d7808 */ /* 0x000fc40000000000 */
[----:B------:R-:W-:Y:S01]  /*dd40*/  ISETP.GT.AND P0, PT, R0, 0x51, PT ;  /* 0x000000510000780c */ /* 0x000fe20003f04270 */
[----:B------:R-:W-:Y:S01]  /*dd50*/  LDSM.16.MT88.4 R36, [R204+0x900] ;  /* 0x00090000cc24783b */ /* 0x000fe20000004200 */
[----:B------:R-:W-:Y:S02]  /*dd60*/  FSEL R164, R32, -INF , P1 ;  /* 0xff80000020a47808 */ /* 0x000fe40000800000 */
[----:B------:R-:W-:Y:S02]  /*dd70*/  FMNMX.FTZ R3, R155, R3, !PT ;  /* 0x000000039b037209 */ /* 0x000fe40007810000 */
[----:B------:R-:W-:Y:S02]  /*dd80*/  FSEL R150, R50, -INF , P2 ;  /* 0xff80000032967808 */ /* 0x000fe40001000000 */
[----:B------:R-:W-:Y:S02]  /*dd90*/  FMNMX.FTZ R6, R148, R6, !PT ;  /* 0x0000000694067209 */ /* 0x000fe40007810000 */
[----:B------:R-:W-:-:S02]  /*dda0*/  FSEL R184, R34, -INF , P1 ;  /* 0xff80000022b87808 */ /* 0x000fc40000800000 */
[----:B------:R-:W-:Y:S02]  /*ddb0*/  FSEL R166, R33, -INF , P0 ;  /* 0xff80000021a67808 */ /* 0x000fe40000000000 */
        /* <DEDUP_REMOVED lines=30> */
[----:B------:R-:W-:Y:S02]  /*dfa0*/  FMNMX.FTZ R6, R157, R6, !PT ;  /* 0x000000069d067209 */ /* 0x000fe40007810000 */
[----:B------:R-:W-:Y:S02]  /*dfb0*/  FSEL R229, R17, -INF , P0 ;  /* 0xff80000011e57808 */ /* 0x000fe40000000000 */
[----:B------:R-:W-:-:S02]  /*dfc0*/  ISETP.GT.AND P5, PT, R0, 0x70, PT ;  /* 0x000000700000780c */ /* 0x000fc40003fa4270 */
[----:B------:R-:W-:Y:S02]  /*dfd0*/  FMNMX.FTZ R3, R228, R3, !PT ;  /* 0x00000003e4037209 */ /* 0x000fe40007810000 */
[----:B------:R-:W-:Y:S02]  /*dfe0*/  FMNMX.FTZ R6, R184, R6, !PT ;  /* 0x00000006b8067209 */ /* 0x000fe40007810000 */
[----:B------:R-:W-:Y:S02]  /*dff0*/  ISETP.GT.AND P2, PT, R0, 0x71, PT ;  /* 0x000000710000780c */ /* 0x000fe40003f44270 */
[----:B------:R-:W-:Y:S02]  /*e000*/  FSEL R252, R64, -INF , P5 ;  /* 0xff80000040fc7808 */ /* 0x000fe40002800000 */
        /* <DEDUP_REMOVED lines=14> */
[----:B------:R-:W-:-:S02]  /*e0f0*/  FMNMX.FTZ R116, R161, R116, !PT ;  /* 0x00000074a1747209 */ /* 0x000fc40007810000 */
[----:B------:R-:W-:Y:S02]  /*e100*/  FMNMX.FTZ R0, R230, R0, !PT ;  /* 0x00000000e6007209 */ /* 0x000fe40007810000 */
[----:B------:R-:W-:Y:S02]  /*e110*/  FMNMX.FTZ R116, R133, R116, !PT ;  /* 0x0000007485747209 */ /* 0x000fe40007810000 */
[----:B------:R-:W-:Y:S02]  /*e120*/  FMNMX.FTZ R0, R231, R0, !PT ;  /* 0x00000000e7007209 */ /* 0x000fe40007810000 */
[----:B------:R-:W-:Y:S01]  /*e130*/  FSEL R134, R66, -INF , P5 ;  /* 0xff80000042867808 */ /* 0x000fe20002800000 */
[----:B------:R-:W1:Y:S01]  /*e140*/  SHFL.BFLY PT, R3, R116, 0x2, 0x1f ;  /* 0x0c401f0074037f89 */ /* 0x000e6200000e0000 */
[----:B------:R-:W-:Y:S02]  /*e150*/  FMNMX.FTZ R0, R232, R0, !PT ;  /* 0x00000000e8007209 */ /* 0x000fe40007810000 */
[----:B------:R-:W-:-:S02]  /*e160*/  FSEL R67, R67, -INF , P2 ;  /* 0xff80000043437808 */ /* 0x000fc40001000000 */
        /* <DEDUP_REMOVED lines=21> */
[----:B------:R1:W-:Y:S01]  /*e2c0*/  MUFU.EX2 R69, R3 ;  /* 0x0000000300457308 */ /* 0x0003e20000000800 */
[----:B---3--:R-:W-:-:S07]  /*e2d0*/  FFMA.FTZ R2, R29, c[0x0][0x2d0], -R6 ;  /* 0x0000b4001d027a23 */ /* 0x008fce0000010806 */
[----:B------:R2:W-:Y:S01]  /*e2e0*/  MUFU.EX2 R196, R2 ;  /* 0x0000000200c47308 */ /* 0x0005e20000000800 */
[----:B-1----:R-:W-:Y:S01]  /*e2f0*/  FMNMX.FTZ R3, R0, R7, !PT ;  /* 0x0000000700037209 */ /* 0x002fe20007810000 */
[--C-:B------:R-:W-:Y:S02]  /*e300*/  FFMA.FTZ R0, R10, c[0x0][0x2d0], -R6.reuse ;  /* 0x0000b4000a007a23 */ /* 0x100fe40000010806 */
[----:B------:R-:W-:Y:S01]  /*e310*/  FFMA.FTZ R7, R11, c[0x0][0x2d0], -R6 ;  /* 0x0000b4000b077a23 */ /* 0x000fe20000010806 */
[----:B------:R-:W-:-:S03]  /*e320*/  FSETP.NEU.FTZ.AND P0, PT, R3, -INF , PT ;  /* 0xff8000000300780b */ /* 0x000fc60003f1d000 */
[----:B------:R1:W-:Y:S01]  /*e330*/  MUFU.EX2 R163, R0 ;  /* 0x0000000000a37308 */ /* 0x0003e20000000800 */
[----:B--2---:R-:W-:-:S07]  /*e340*/  FFMA.FTZ R2, R30, c[0x0][0x2d0], -R6 ;  /* 0x0000b4001e027a23 */ /* 0x004fce0000010806 */
        /* <DEDUP_REMOVED lines=22> */
[----:B------:R3:W4:Y:S01]  /*e4b0*/  MUFU.EX2 R195, R4 ;  /* 0x0000000400c37308 */ /* 0x0007220000000800 */
[----:B-1----:R-:W-:-:S07]  /*e4c0*/  FFMA.FTZ R2, R77, c[0x0][0x2d0], -R0 ;  /* 0x0000b4004d027a23 */ /* 0x002fce0000010800 */
[----:B------:R1:W5:Y:S01]  /*e4d0*/  MUFU.EX2 R120, R2 ;  /* 0x0000000200787308 */ /* 0x0003620000000800 */
[----:B---3--:R-:W-:Y:S01]  /*e4e0*/  IMAD.MOV.U32 R4, RZ, RZ, R69 ;  /* 0x000000ffff047224 */ /* 0x008fe200078e0045 */
[----:B----4-:R-:W-:-:S04]  /*e4f0*/  F2FP.PACK_AB R11, R195, R194 ;  /* 0x000000c2c30b723e */ /* 0x010fc800000000ff */
[----:B------:R-:W-:Y:S01]  /*e500*/  F2FP.PACK_AB R8, R4, R130 ;  /* 0x000000820408723e */ /* 0x000fe200000000ff */
[----:B-1----:R-:W-:-:S06]  /*e510*/  FFMA.FTZ R2, R78, c[0x0][0x2d0], -R0 ;  /* 0x0000b4004e027a23 */ /* 0x002fcc0000010800 */
[C---:B------:R-:W-:Y:S01]  /*e520*/  HMMA.16816.F32 R72, R8.reuse, R20, RZ ;  /* 0x000000140848723c */ /* 0x040fe200000018ff */
[----:B------:R1:W3:Y:S07]  /*e530*/  MUFU.EX2 R160, R2 ;  /* 0x0000000200a07308 */ /* 0x0002ee0000000800 */
[C---:B------:R-:W-:Y:S01]  /*e540*/  HMMA.16816.F32 R64, R8.reuse, R22, RZ ;  /* 0x000000160840723c */ /* 0x040fe200000018ff */
[----:B------:R-:W4:Y:S07]  /*e550*/  LDSM.16.MT88.4 R20, [R204+0x4100] ;  /* 0x00410000cc14783b */ /* 0x000f2e0000004200 */
[----:B------:R-:W-:Y:S01]  /*e560*/  HMMA.16816.F32 R60, R8, R16, RZ ;  /* 0x00000010083c723c */ /* 0x000fe200000018ff */
[----:B-1----:R-:W-:-:S04]  /*e570*/  FFMA.FTZ R2, R104, c[0x0][0x2d0], -R6 ;  /* 0x0000b40068027a23 */ /* 0x002fc80000010806 */
[----:B------:R1:W-:Y:S03]  /*e580*/  MUFU.EX2 R251, R2 ;  /* 0x0000000200fb7308 */ /* 0x0003e60000000800 */
[C---:B------:R-:W-:Y:S01]  /*e590*/  HMMA.16816.F32 R56, R8.reuse, R18, RZ ;  /* 0x000000120838723c */ /* 0x040fe200000018ff */
[----:B------:R-:W3:Y:S07]  /*e5a0*/  LDSM.16.MT88.4 R16, [R208+0x4100] ;  /* 0x00410000d010783b */ /* 0x000eee0000004200 */
[----:B--2---:R-:W-:Y:S01]  /*e5b0*/  HMMA.16816.F32 R48, R8, R12, RZ ;  /* 0x0000000c0830723c */ /* 0x004fe200000018ff */
[----:B-1----:R-:W-:-:S07]  /*e5c0*/  FFMA.FTZ R2, R106, c[0x0][0x2d0], -R6 ;  /* 0x0000b4006a027a23 */ /* 0x002fce0000010806 */
[C---:B------:R-:W-:Y:S01]  /*e5d0*/  HMMA.16816.F32 R44, R8.reuse, R14, RZ ;  /* 0x0000000e082c723c */ /* 0x040fe200000018ff */
[----:B------:R-:W1:Y:S01]  /*e5e0*/  LDSM.16.MT88.4 R12, [R207+0x4100] ;  /* 0x00410000cf0c783b */ /* 0x000e620000004200 */
[----:B------:R2:W1:Y:S06]  /*e5f0*/  MUFU.EX2 R240, R2 ;  /* 0x0000000200f07308 */ /* 0x00046c0000000800 */
[C---:B------:R-:W-:Y:S08]  /*e600*/  HMMA.16816.F32 R52, R8.reuse, R24, RZ ;  /* 0x000000180834723c */ /* 0x040ff000000018ff */
[----:B------:R-:W-:Y:S01]  /*e610*/  HMMA.16816.F32 R68, R8, R26, RZ ;  /* 0x0000001a0844723c */ /* 0x000fe200000018ff */
[----:B------:R-:W1:Y:S01]  /*e620*/  LDSM.16.MT88.4 R24, [R207+0x900] ;  /* 0x00090000cf18783b */ /* 0x000e620000004200 */
[----:B--2---:R-:W-:-:S04]  /*e630*/  FFMA.FTZ R2, R105, c[0x0][0x2d0], -R6 ;  /* 0x0000b40069027a23 */ /* 0x004fc80000010806 */
[----:B------:R2:W-:Y:S02]  /*e640*/  MUFU.EX2 R239, R2 ;  /* 0x0000000200ef7308 */ /* 0x0005e40000000800 */
[C---:B------:R-:W-:Y:S08]  /*e650*/  HMMA.16816.F32 R96, R8.reuse, R40, RZ ;  /* 0x000000280860723c */ /* 0x040ff000000018ff */
[----:B------:R-:W-:Y:S01]  /*e660*/  HMMA.16816.F32 R100, R8, R42, RZ ;  /* 0x0000002a0864723c */ /* 0x000fe200000018ff */
[----:B------:R-:W5:Y:S01]  /*e670*/  LDSM.16.MT88.4 R40, [R205+0x4900] ;  /* 0x00490000cd28783b */ /* 0x000f620000004200 */
[----:B--2---:R-:W-:-:S06]  /*e680*/  FFMA.FTZ R2, R107, c[0x0][0x2d0], -R6 ;  /* 0x0000b4006b027a23 */ /* 0x004fcc0000010806 */
[C---:B----4-:R-:W-:Y:S01]  /*e690*/  HMMA.16816.F32 R80, R8.reuse, R20, RZ ;  /* 0x000000140850723c */ /* 0x050fe200000018ff */
[----:B------:R2:W4:Y:S07]  /*e6a0*/  MUFU.EX2 R250, R2 ;  /* 0x0000000200fa7308 */ /* 0x00052e0000000800 */
[C---:B------:R-:W-:Y:S01]  /*e6b0*/  HMMA.16816.F32 R84, R8.reuse, R22, RZ ;  /* 0x000000160854723c */ /* 0x040fe200000018ff */
[----:B------:R-:W4:Y:S07]  /*e6c0*/  LDSM.16.MT88.4 R20, [R204+0x4900] ;  /* 0x00490000cc14783b */ /* 0x000f2e0000004200 */
[----:B---3--:R-:W-:Y:S01]  /*e6d0*/  HMMA.16816.F32 R92, R8, R16, RZ ;  /* 0x00000010085c723c */ /* 0x008fe200000018ff */
[----:B--2---:R-:W-:-:S02]  /*e6e0*/  FFMA.FTZ R2, R118, c[0x0][0x2d0], -R0 ;  /* 0x0000b40076027a23 */ /* 0x004fc40000010800 */
[----:B------:R-:W-:Y:S02]  /*e6f0*/  IMAD.MOV.U32 R118, RZ, RZ, R121 ;  /* 0x000000ffff767224 */ /* 0x000fe400078e0079 */
[----:B------:R2:W-:Y:S03]  /*e700*/  MUFU.EX2 R238, R2 ;  /* 0x0000000200ee7308 */ /* 0x0005e60000000800 */
[C---:B------:R-:W-:Y:S01]  /*e710*/  HMMA.16816.F32 R88, R8.reuse, R18, RZ ;  /* 0x000000120858723c */ /* 0x040fe200000018ff */
[----:B------:R-:W3:Y:S07]  /*e720*/  LDSM.16.MT88.4 R16, [R208+0x4900] ;  /* 0x00490000d010783b */ /* 0x000eee0000004200 */
[----:B-1----:R-:W-:Y:S01]  /*e730*/  HMMA.16816.F32 R108, R8, R12, RZ ;  /* 0x0000000c086c723c */ /* 0x002fe200000018ff */
[----:B--2---:R-:W-:-:S07]  /*e740*/  FFMA.FTZ R2, R117, c[0x0][0x2d0], -R0 ;  /* 0x0000b40075027a23 */ /* 0x004fce0000010800 */
[----:B------:R-:W-:Y:S01]  /*e750*/  HMMA.16816.F32 R76, R8, R14, RZ ;  /* 0x0000000e084c723c */ /* 0x000fe200000018ff */
[----:B------:R-:W1:Y:S01]  /*e760*/  LDSM.16.MT88.4 R12, [R207+0x4900] ;  /* 0x00490000cf0c783b */ /* 0x000e620000004200 */
[----:B------:R2:W1:Y:S01]  /*e770*/  MUFU.EX2 R237, R2 ;  /* 0x0000000200ed7308 */ /* 0x0004620000000800 */
[----:B-----5:R-:W-:-:S04]  /*e780*/  IMAD.MOV.U32 R117, RZ, RZ, R120 ;  /* 0x000000ffff757224 */ /* 0x020fc800078e0078 */
[----:B------:R-:W-:Y:S02]  /*e790*/  F2FP.PACK_AB R8, R196, R123 ;  /* 0x0000007bc408723e */ /* 0x000fe400000000ff */
[----:B------:R-:W-:Y:S02]  /*e7a0*/  F2FP.PACK_AB R10, R5, R192 ;  /* 0x000000c0050a723e */ /* 0x000fe400000000ff */
[----:B------:R-:W-:Y:S02]  /*e7b0*/  F2FP.PACK_AB R9, R193, R162 ;  /* 0x000000a2c109723e */ /* 0x000fe400000000ff */
[----:B------:R-:W-:Y:S01]  /*e7c0*/  F2FP.PACK_AB R11, R160, R120 ;  /* 0x00000078a00b723e */ /* 0x000fe200000000ff */
[----:B--2---:R-:W-:-:S06]  /*e7d0*/  FFMA.FTZ R2, R128, c[0x0][0x2d0], -R0 ;  /* 0x0000b40080027a23 */ /* 0x004fcc0000010800 */
[C---:B------:R-:W-:Y:S01]  /*e7e0*/  HMMA.16816.F32 R124, R8.reuse, R36, R72 ;  /* 0x00000024087c723c */ /* 0x040fe20000001848 */
[----:B------:R2:W-:Y:S07]  /*e7f0*/  MUFU.EX2 R236, R2 ;  /* 0x0000000200ec7308 */ /* 0x0005ee0000000800 */
[C---:B------:R-:W-:Y:S01]  /*e800*/  HMMA.16816.F32 R112, R8.reuse, R38, R64 ;  /* 0x000000260870723c */ /* 0x040fe20000001840 */
[----:B------:R-:W5:Y:S07]  /*e810*/  LDSM.16.MT88.4 R36, [R204+0x1100] ;  /* 0x00110000cc24783b */ /* 0x000f6e0000004200 */
[----:B------:R-:W-:Y:S01]  /*e820*/  HMMA.16816.F32 R72, R8, R32, R60 ;  /* 0x000000200848723c */ /* 0x000fe2000000183c */
[----:B--2---:R-:W-:-:S04]  /*e830*/  FFMA.FTZ R2, R132, c[0x0][0x2d0], -R0 ;  /* 0x0000b40084027a23 */ /* 0x004fc80000010800 */
[----:B------:R2:W1:Y:S03]  /*e840*/  MUFU.EX2 R234, R2 ;  /* 0x0000000200ea7308 */ /* 0x0004660000000800 */
[C---:B------:R-:W-:Y:S01]  /*e850*/  HMMA.16816.F32 R64, R8.reuse, R34, R56 ;  /* 0x000000220840723c */ /* 0x040fe20000001838 */
[----:B------:R-:W-:Y:S07]  /*e860*/  LDSM.16.MT88.4 R32, [R205+0x1100] ;  /* 0x00110000cd20783b */ /* 0x000fee0000004200 */
[----:B------:R-:W-:Y:S01]  /*e870*/  HMMA.16816.F32 R60, R8, R28, R48 ;  /* 0x0000001c083c723c */ /* 0x000fe20000001830 */
[----:B--2---:R-:W-:-:S07]  /*e880*/  FFMA.FTZ R2, R144, c[0x0][0x2d0], -R6 ;  /* 0x0000b40090027a23 */ /* 0x004fce0000010806 */
[----:B------:R-:W-:Y:S01]  /*e890*/  HMMA.16816.F32 R48, R8, R24, R52 ;  /* 0x000000180830723c */ /* 0x000fe20000001834 */
[----:B------:R-:W-:-:S06]  /*e8a0*/  IMAD.MOV.U32 R144, RZ, RZ, R196 ;  /* 0x000000ffff907224 */ /* 0x000fcc00078e00c4 */
[----:B------:R-:W-:Y:S01]  /*e8b0*/  IMAD.MOV.U32 R55, RZ, RZ, R130 ;  /* 0x000000ffff377224 */ /* 0x000fe200078e0082 */
[C---:B------:R-:W-:Y:S01]  /*e8c0*/  HMMA.16816.F32 R56, R8.reuse, R26, R68 ;  /* 0x0000001a0838723c */ /* 0x040fe20000001844 */
[----:B------:R-:W2:Y:S01]  /*e8d0*/  LDSM.16.MT88.4 R24, [R208+0x1100] ;  /* 0x00110000d018783b */ /* 0x000ea20000004200 */
[----:B------:R-:W-:Y:S02]  /*e8e0*/  IMAD.MOV.U32 R54, RZ, RZ, R129 ;  /* 0x000000ffff367224 */ /* 0x000fe400078e0081 */
[----:B------:R-:W-:Y:S02]  /*e8f0*/  IMAD.MOV.U32 R53, RZ, RZ, R123 ;  /* 0x000000ffff357224 */ /* 0x000fe400078e007b */
[----:B------:R-:W-:Y:S02]  /*e900*/  IMAD.MOV.U32 R52, RZ, RZ, R122 ;  /* 0x000000ffff347224 */ /* 0x000fe400078e007a */
[C---:B------:R-:W-:Y:S01]  /*e910*/  HMMA.16816.F32 R44, R8.reuse, R30, R44 ;  /* 0x0000001e082c723c */ /* 0x040fe2000000182c */
[----:B------:R-:W1:Y:S07]  /*e920*/  LDSM.16.MT88.4 R28, [R207+0x1100] ;  /* 0x00110000cf1c783b */ /* 0x000e6e0000004200 */
[C---:B------:R-:W-:Y:S07]  /*e930*/  HMMA.16816.F32 R128, R8.reuse, R40, R96 ;  /* 0x000000280880723c */ /* 0x040fee0000001860 */
[----:B------:R-:W-:Y:S01]  /*e940*/  IMAD.MOV.U32 R40, RZ, RZ, R134 ;  /* 0x000000ffff287224 */ /* 0x000fe200078e0086 */
[----:B----4-:R-:W-:Y:S01]  /*e950*/  HMMA.16816.F32 R120, R8, R22, R84 ;  /* 0x000000160878723c */ /* 0x010fe20000001854 */
[----:B------:R-:W-:-:S07]  /*e960*/  IMAD.MOV.U32 R41, RZ, RZ, R133 ;  /* 0x000000ffff297224 */ /* 0x000fce00078e0085 */
[C---:B------:R-:W-:Y:S01]  /*e970*/  HMMA.16816.F32 R104, R8.reuse, R20, R80 ;  /* 0x000000140868723c */ /* 0x040fe20000001850 */
[----:B------:R-:W4:Y:S07]  /*e980*/  LDSM.16.MT88.4 R20, [R204+0x5100] ;  /* 0x00510000cc14783b */ /* 0x000f2e0000004200 */
[C---:B------:R-:W-:Y:S08]  /*e990*/  HMMA.16816.F32 R132, R8.reuse, R42, R100 ;  /* 0x0000002a0884723c */ /* 0x040ff00000001864 */
[C---:B---3--:R-:W-:Y:S08]  /*e9a0*/  HMMA.16816.F32 R96, R8.reuse, R16, R92 ;  /* 0x000000100860723c */ /* 0x048ff0000000185c */
[C---:B------:R-:W-:Y:S01]  /*e9b0*/  HMMA.16816.F32 R88, R8.reuse, R18, R88 ;  /* 0x000000120858723c */ /* 0x040fe20000001858 */
[----:B------:R-:W-:Y:S07]  /*e9c0*/  LDSM.16.MT88.4 R16, [R208+0x5100] ;  /* 0x00510000d010783b */ /* 0x000fee0000004200 */
[C---:B-1----:R-:W-:Y:S08]  /*e9d0*/  HMMA.16816.F32 R84, R8.reuse, R12, R108 ;  /* 0x0000000c0854723c */ /* 0x042ff0000000186c */
[----:B------:R-:W-:Y:S01]  /*e9e0*/  HMMA.16816.F32 R68, R8, R14, R76 ;  /* 0x0000000e0844723c */ /* 0x000fe2000000184c */
[----:B------:R-:W1:Y:S06]  /*e9f0*/  LDSM.16.MT88.4 R12, [R207+0x5100] ;  /* 0x00510000cf0c783b */ /* 0x000e6c0000004200 */
[----:B------:R-:W-:-:S02]  /*ea00*/  F2FP.PACK_AB R8, R240, R251 ;  /* 0x000000fbf008723e */ /* 0x000fc400000000ff */
[----:B------:R-:W-:Y:S02]  /*ea10*/  F2FP.PACK_AB R10, R250, R239 ;  /* 0x000000effa0a723e */ /* 0x000fe400000000ff */
[----:B------:R-:W-:Y:S02]  /*ea20*/  F2FP.PACK_AB R9, R237, R238 ;  /* 0x000000eeed09723e */ /* 0x000fe400000000ff */
[----:B------:R-:W-:-:S07]  /*ea30*/  F2FP.PACK_AB R11, R234, R236 ;  /* 0x000000ecea0b723e */ /* 0x000fce00000000ff */
[C---:B-----5:R-:W-:Y:S07]  /*ea40*/  HMMA.16816.F32 R76, R8.reuse, R38, R112 ;  /* 0x00000026084c723c */ /* 0x060fee0000001870 */
[----:B------:R-:W-:Y:S01]  /*ea50*/  IMAD.MOV.U32 R112, RZ, RZ, R198 ;  /* 0x000000ffff707224 */ /* 0x000fe200078e00c6 */
[----:B------:R-:W-:Y:S01]  /*ea60*/  HMMA.16816.F32 R80, R8, R36, R124 ;  /* 0x000000240850723c */ /* 0x000fe2000000187c */
[----:B------:R3:W-:Y:S01]  /*ea70*/  MUFU.EX2 R198, R2 ;  /* 0x0000000200c67308 */ /* 0x0007e20000000800 */
[----:B------:R-:W5:Y:S01]  /*ea80*/  LDSM.16.MT88.4 R36, [R205+0x5100] ;  /* 0x00510000cd24783b */ /* 0x000f620000004200 */
[----:B------:R-:W-:-:S02]  /*ea90*/  IMAD.MOV.U32 R115, RZ, RZ, R53 ;  /* 0x000000ffff737224 */ /* 0x000fc400078e0035 */
[----:B------:R-:W-:Y:S02]  /*eaa0*/  IMAD.MOV.U32 R114, RZ, RZ, R55 ;  /* 0x000000ffff727224 */ /* 0x000fe400078e0037 */
[----:B------:R-:W-:Y:S01]  /*eab0*/  IMAD.MOV.U32 R125, RZ, RZ, R117 ;  /* 0x000000ffff7d7224 */ /* 0x000fe200078e0075 */
[----:B------:R-:W-:Y:S01]  /*eac0*/  MOV R127, R40 ;  /* 0x00000028007f7202 */ /* 0x000fe20000000f00 */
[----:B------:R-:W-:Y:S01]  /*ead0*/  IMAD.MOV.U32 R124, RZ, RZ, R118 ;  /* 0x000000ffff7c7224 */ /* 0x000fe200078e0076 */
[----:B--2---:R-:W-:Y:S01]  /*eae0*/  HMMA.16816.F32 R60, R8, R24, R60 ;  /* 0x00000018083c723c */ /* 0x004fe2000000183c */
[----:B------:R-:W-:Y:S02]  /*eaf0*/  IMAD.MOV.U32 R118, RZ, RZ, R52 ;  /* 0x000000ffff767224 */ /* 0x000fe400078e0034 */
[----:B------:R-:W-:Y:S02]  /*eb00*/  IMAD.MOV.U32 R117, RZ, RZ, R54 ;  /* 0x000000ffff757224 */ /* 0x000fe400078e0036 */
[----:B------:R-:W-:-:S02]  /*eb10*/  IMAD.MOV.U32 R126, RZ, RZ, R41 ;  /* 0x000000ffff7e7224 */ /* 0x000fc400078e0029 */
[----:B---3--:R-:W-:Y:S01]  /*eb20*/  FFMA.FTZ R2, R146, c[0x0][0x2d0], -R6 ;  /* 0x0000b40092027a23 */ /* 0x008fe20000010806 */
[----:B------:R-:W-:Y:S01]  /*eb30*/  HMMA.16816.F32 R52, R8, R26, R44 ;  /* 0x0000001a0834723c */ /* 0x000fe2000000182c */
[----:B------:R-:W-:Y:S01]  /*eb40*/  LDSM.16.MT88.4 R24, [R205+0x1900] ;  /* 0x00190000cd18783b */ /* 0x000fe20000004200 */
[----:B------:R-:W-:Y:S01]  /*eb50*/  IMAD.MOV.U32 R113, RZ, RZ, R4 ;  /* 0x000000ffff717224 */ /* 0x000fe200078e0004 */
[----:B------:R2:W3:Y:S01]  /*eb60*/  MUFU.EX2 R196, R2 ;  /* 0x0000000200c47308 */ /* 0x0004e20000000800 */
[----:B------:R-:W-:-:S04]  /*eb70*/  IMAD.MOV.U32 R146, RZ, RZ, R192 ;  /* 0x000000ffff927224 */ /* 0x000fc800078e00c0 */
[C---:B------:R-:W-:Y:S08]  /*eb80*/  HMMA.16816.F32 R44, R8.reuse, R28, R48 ;  /* 0x0000001c082c723c */ /* 0x040ff00000001830 */
[----:B------:R-:W-:Y:S01]  /*eb90*/  HMMA.16816.F32 R40, R8, R30, R56 ;  /* 0x0000001e0828723c */ /* 0x000fe20000001838 */
[----:B------:R-:W3:Y:S01]  /*eba0*/  LDSM.16.MT88.4 R28, [R204+0x1900] ;  /* 0x00190000cc1c783b */ /* 0x000ee20000004200 */
[----:B--2---:R-:W-:-:S02]  /*ebb0*/  FFMA.FTZ R2, R145, c[0x0][0x2d0], -R6 ;  /* 0x0000b40091027a23 */ /* 0x004fc40000010806 */
[----:B------:R-:W-:Y:S02]  /*ebc0*/  IMAD.MOV.U32 R145, RZ, RZ, R195 ;  /* 0x000000ffff917224 */ /* 0x000fe400078e00c3 */
[----:B------:R2:W-:Y:S02]  /*ebd0*/  MUFU.EX2 R195, R2 ;  /* 0x0000000200c37308 */ /* 0x0005e40000000800 */
[C---:B------:R-:W-:Y:S08]  /*ebe0*/  HMMA.16816.F32 R72, R8.reuse, R32, R72 ;  /* 0x000000200848723c */ /* 0x040ff00000001848 */
[----:B------:R-:W-:Y:S01]  /*ebf0*/  HMMA.16816.F32 R64, R8, R34, R64 ;  /* 0x000000220840723c */ /* 0x000fe20000001840 */
[----:B------:R-:W-:Y:S01]  /*ec00*/  LDSM.16.MT88.4 R32, [R207+0x1900] ;  /* 0x00190000cf20783b */ /* 0x000fe20000004200 */
[----:B--2---:R-:W-:-:S06]  /*ec10*/  FFMA.FTZ R2, R147, c[0x0][0x2d0], -R6 ;  /* 0x0000b40093027a23 */ /* 0x004fcc0000010806 */
[C---:B----4-:R-:W-:Y:S01]  /*ec20*/  HMMA.16816.F32 R92, R8.reuse, R20, R104 ;  /* 0x00000014085c723c */ /* 0x050fe20000001868 */
[----:B------:R-:W-:Y:S02]  /*ec30*/  IMAD.MOV.U32 R147, RZ, RZ, R197 ;  /* 0x000000ffff937224 */ /* 0x000fe400078e00c5 */
[----:B------:R2:W4:Y:S05]  /*ec40*/  MUFU.EX2 R197, R2 ;  /* 0x0000000200c57308 */ /* 0x00052a0000000800 */
[C---:B------:R-:W-:Y:S01]  /*ec50*/  HMMA.16816.F32 R100, R8.reuse, R22, R120 ;  /* 0x000000160864723c */ /* 0x040fe20000001878 */
[----:B------:R-:W3:Y:S06]  /*ec60*/  LDSM.16.MT88.4 R20, [R208+0x1900] ;  /* 0x00190000d014783b */ /* 0x000eec0000004200 */
[----:B------:R-:W-:Y:S01]  /*ec70*/  IMAD.MOV.U32 R123, RZ, RZ, R163 ;  /* 0x000000ffff7b7224 */ /* 0x000fe200078e00a3 */
[----:B-1----:R-:W-:Y:S01]  /*ec80*/  HMMA.16816.F32 R84, R8, R12, R84 ;  /* 0x0000000c0854723c */ /* 0x002fe20000001854 */
[----:B------:R-:W-:-:S02]  /*ec90*/  IMAD.MOV.U32 R122, RZ, RZ, R162 ;  /* 0x000000ffff7a7224 */ /* 0x000fc400078e00a2 */
[----:B--2---:R-:W-:Y:S02]  /*eca0*/  FFMA.FTZ R2, R149, c[0x0][0x2d0], -R0 ;  /* 0x0000b40095027a23 */ /* 0x004fe40000010800 */
[----:B------:R-:W-:Y:S02]  /*ecb0*/  IMAD.MOV.U32 R149, RZ, RZ, R194 ;  /* 0x000000ffff957224 */ /* 0x000fe400078e00c2 */
[----:B------:R1:W-:Y:S01]  /*ecc0*/  MUFU.EX2 R194, R2 ;  /* 0x0000000200c27308 */ /* 0x0003e20000000800 */
[----:B------:R-:W-:Y:S01]  /*ecd0*/  HMMA.16816.F32 R68, R8, R14, R68 ;  /* 0x0000000e0844723c */ /* 0x000fe20000001844 */
[----:B------:R-:W2:Y:S01]  /*ece0*/  LDSM.16.MT88.4 R12, [R204+0x5900] ;  /* 0x00590000cc0c783b */ /* 0x000ea20000004200 */
[----:B------:R-:W-:Y:S02]  /*ecf0*/  IMAD.MOV.U32 R120, RZ, RZ, R160 ;  /* 0x000000ffff787224 */ /* 0x000fe400078e00a0 */
[----:B------:R-:W-:-:S04]  /*ed00*/  IMAD.MOV.U32 R121, RZ, RZ, R161 ;  /* 0x000000ffff797224 */ /* 0x000fc800078e00a1 */
[----:B-----5:R-:W-:Y:S01]  /*ed10*/  HMMA.16816.F32 R104, R8, R36, R128 ;  /* 0x000000240868723c */ /* 0x020fe20000001880 */
[----:B-1----:R-:W-:Y:S01]  /*ed20*/  FFMA.FTZ R2, R148, c[0x0][0x2d0], -R0 ;  /* 0x0000b40094027a23 */ /* 0x002fe20000010800 */
[----:B------:R-:W-:-:S06]  /*ed30*/  MOV R148, R193 ;  /* 0x000000c100947202 */ /* 0x000fcc0000000f00 */
[C---:B------:R-:W-:Y:S01]  /*ed40*/  HMMA.16816.F32 R108, R8.reuse, R38, R132 ;  /* 0x00000026086c723c */ /* 0x040fe20000001884 */
[----:B------:R1:W5:Y:S07]  /*ed50*/  MUFU.EX2 R193, R2 ;  /* 0x0000000200c17308 */ /* 0x00036e0000000800 */
[C---:B------:R-:W-:Y:S08]  /*ed60*/  HMMA.16816.F32 R96, R8.reuse, R16, R96 ;  /* 0x000000100860723c */ /* 0x040ff00000001860 */
[----:B------:R-:W-:Y:S01]  /*ed70*/  HMMA.16816.F32 R88, R8, R18, R88 ;  /* 0x000000120858723c */ /* 0x000fe20000001858 */
[----:B------:R-:W-:Y:S01]  /*ed80*/  LDSM.16.MT88.4 R16, [R204+0x2100] ;  /* 0x00210000cc10783b */ /* 0x000fe20000004200 */
[----:B-1----:R-:W-:Y:S01]  /*ed90*/  FFMA.FTZ R2, R150, c[0x0][0x2d0], -R0 ;  /* 0x0000b40096027a23 */ /* 0x002fe20000010800 */
[----:B------:R-:W-:Y:S01]  /*eda0*/  MOV R150, R144 ;  /* 0x0000009000967202 */ /* 0x000fe20000000f00 */
[----:B------:R-:W-:-:S02]  /*edb0*/  IMAD.MOV.U32 R144, RZ, RZ, R114 ;  /* 0x000000ffff907224 */ /* 0x000fc400078e0072 */
[----:B------:R1:W-:Y:S01]  /*edc0*/  MUFU.EX2 R4, R2 ;  /* 0x0000000200047308 */ /* 0x0003e20000000800 */
[----:B---3--:R-:W-:Y:S02]  /*edd0*/  F2FP.PACK_AB R8, R196, R198 ;  /* 0x000000c6c408723e */ /* 0x008fe400000000ff */
[----:B----4-:R-:W-:Y:S02]  /*ede0*/  F2FP.PACK_AB R10, R197, R195 ;  /* 0x000000c3c50a723e */ /* 0x010fe400000000ff */
[----:B-----5:R-:W-:Y:S01]  /*edf0*/  F2FP.PACK_AB R9, R193, R194 ;  /* 0x000000c2c109723e */ /* 0x020fe200000000ff */
[----:B-1----:R-:W-:-:S04]  /*ee00*/  FFMA.FTZ R2, R151, c[0x0][0x2d0], -R0 ;  /* 0x0000b40097027a23 */ /* 0x002fc80000010800 */
[----:B------:R-:W1:Y:S02]  /*ee10*/  MUFU.EX2 R192, R2 ;  /* 0x0000000200c07308 */ /* 0x000e640000000800 */
[----:B-1----:R-:W-:Y:S01]  /*ee20*/  F2FP.PACK_AB R11, R192, R4 ;  /* 0x00000004c00b723e */ /* 0x002fe200000000ff */
[----:B------:R-:W-:-:S05]  /*ee30*/  FFMA.FTZ R2, R153, c[0x0][0x2d0], -R6 ;  /* 0x0000b40099027a23 */ /* 0x000fca0000010806 */
[----:B------:R1:W-:Y:S01]  /*ee40*/  MUFU.EX2 R163, R2 ;  /* 0x0000000200a37308 */ /* 0x0003e20000000800 */
[C---:B------:R-:W-:Y:S08]  /*ee50*/  HMMA.16816.F32 R80, R8.reuse, R28, R80 ;  /* 0x0000001c0850723c */ /* 0x040ff00000001850 */
[----:B------:R-:W-:Y:S01]  /*ee60*/  HMMA.16816.F32 R56, R8, R30, R76 ;  /* 0x0000001e0838723c */ /* 0x000fe2000000184c */
[----:B------:R-:W3:Y:S01]  /*ee70*/  LDSM.16.MT88.4 R28, [R205+0x5900] ;  /* 0x00590000cd1c783b */ /* 0x000ee20000004200 */
[----:B-1----:R-:W-:-:S06]  /*ee80*/  FFMA.FTZ R2, R154, c[0x0][0x2d0], -R6 ;  /* 0x0000b4009a027a23 */ /* 0x002fcc0000010806 */
[C---:B------:R-:W-:Y:S01]  /*ee90*/  HMMA.16816.F32 R72, R8.reuse, R24, R72 ;  /* 0x000000180848723c */ /* 0x040fe20000001848 */
[----:B------:R1:W4:Y:S07]  /*eea0*/  MUFU.EX2 R162, R2 ;  /* 0x0000000200a27308 */ /* 0x00032e0000000800 */
[C---:B------:R-:W-:Y:S01]  /*eeb0*/  HMMA.16816.F32 R64, R8.reuse, R26, R64 ;  /* 0x0000001a0840723c */ /* 0x040fe20000001840 */
[----:B------:R-:W5:Y:S07]  /*eec0*/  LDSM.16.MT88.4 R24, [R208+0x5900] ;  /* 0x00590000d018783b */ /* 0x000f6e0000004200 */
[----:B------:R-:W-:Y:S01]  /*eed0*/  HMMA.16816.F32 R60, R8, R20, R60 ;  /* 0x00000014083c723c */ /* 0x000fe2000000183c */
[----:B-1----:R-:W-:-:S04]  /*eee0*/  FFMA.FTZ R2, R152, c[0x0][0x2d0], -R6 ;  /* 0x0000b40098027a23 */ /* 0x002fc80000010806 */
[----:B------:R1:W-:Y:S03]  /*eef0*/  MUFU.EX2 R160, R2 ;  /* 0x0000000200a07308 */ /* 0x0003e60000000800 */
[C---:B------:R-:W-:Y:S01]  /*ef00*/  HMMA.16816.F32 R52, R8.reuse, R22, R52 ;  /* 0x000000160834723c */ /* 0x040fe20000001834 */
[----:B------:R-:W4:Y:S07]  /*ef10*/  LDSM.16.MT88.4 R20, [R207+0x5900] ;  /* 0x00590000cf14783b */ /* 0x000f2e0000004200 */
[----:B------:R-:W-:Y:S01]  /*ef20*/  HMMA.16816.F32 R48, R8, R32, R44 ;  /* 0x000000200830723c */ /* 0x000fe2000000182c */
[----:B-1----:R-:W-:-:S07]  /*ef30*/  FFMA.FTZ R2, R155, c[0x0][0x2d0], -R6 ;  /* 0x0000b4009b027a23 */ /* 0x002fce0000010806 */
[C---:B------:R-:W-:Y:S01]  /*ef40*/  HMMA.16816.F32 R36, R8.reuse, R34, R40 ;  /* 0x000000220824723c */ /* 0x040fe20000001828 */
[----:B------:R-:W-:Y:S01]  /*ef50*/  LDSM.16.MT88.4 R32, [R208+0x2100] ;  /* 0x00210000d020783b */ /* 0x000fe20000004200 */
[----:B------:R1:W1:Y:S06]  /*ef60*/  MUFU.EX2 R161, R2 ;  /* 0x0000000200a17308 */ /* 0x00026c0000000800 */
[C---:B--2---:R-:W-:Y:S08]  /*ef70*/  HMMA.16816.F32 R44, R8.reuse, R12, R92 ;  /* 0x0000000c082c723c */ /* 0x044ff0000000185c */
[----:B------:R-:W-:Y:S01]  /*ef80*/  HMMA.16816.F32 R40, R8, R14, R100 ;  /* 0x0000000e0828723c */ /* 0x000fe20000001864 */
[----:B------:R-:W2:Y:S01]  /*ef90*/  LDSM.16.MT88.4 R12, [R205+0x2100] ;  /* 0x00210000cd0c783b */ /* 0x000ea20000004200 */
[----:B-1----:R-:W-:-:S02]  /*efa0*/  FFMA.FTZ R2, R156, c[0x0][0x2d0], -R0 ;  /* 0x0000b4009c027a23 */ /* 0x002fc40000010800 */
[----:B------:R-:W-:Y:S02]  /*efb0*/  IMAD.MOV.U32 R156, RZ, RZ, R120 ;  /* 0x000000ffff9c7224 */ /* 0x000fe400078e0078 */
[----:B------:R1:W-:Y:S01]  /*efc0*/  MUFU.EX2 R155, R2 ;  /* 0x00000002009b7308 */ /* 0x0003e20000000800 */
[----:B------:R-:W-:Y:S01]  /*efd0*/  IMAD.MOV.U32 R120, RZ, RZ, R149 ;  /* 0x000000ffff787224 */ /* 0x000fe200078e0095 */
[----:B---3--:R-:W-:Y:S01]  /*efe0*/  HMMA.16816.F32 R76, R8, R28, R104 ;  /* 0x0000001c084c723c */ /* 0x008fe20000001868 */
[----:B------:R-:W-:-:S07]  /*eff0*/  IMAD.MOV.U32 R149, RZ, RZ, R115 ;  /* 0x000000ffff957224 */ /* 0x000fce00078e0073 */
[----:B------:R-:W-:Y:S01]  /*f000*/  HMMA.16816.F32 R100, R8, R30, R108 ;  /* 0x0000001e0864723c */ /* 0x000fe2000000186c */
[----:B------:R-:W3:Y:S01]  /*f010*/  LDSM.16.MT88.4 R28, [R207+0x2100] ;  /* 0x00210000cf1c783b */ /* 0x000ee20000004200 */
[----:B-1----:R-:W-:Y:S02]  /*f020*/  FFMA.FTZ R2, R158, c[0x0][0x2d0], -R0 ;  /* 0x0000b4009e027a23 */ /* 0x002fe40000010800 */
[----:B------:R-:W-:-:S04]  /*f030*/  IMAD.MOV.U32 R158, RZ, RZ, R121 ;  /* 0x000000ffff9e7224 */ /* 0x000fc800078e0079 */
[C---:B-----5:R-:W-:Y:S01]  /*f040*/  HMMA.16816.F32 R108, R8.reuse, R26, R88 ;  /* 0x0000001a086c723c */ /* 0x060fe20000001858 */
[----:B------:R1:W5:Y:S01]  /*f050*/  MUFU.EX2 R154, R2 ;  /* 0x00000002009a7308 */ /* 0x0003620000000800 */
[----:B------:R-:W-:Y:S02]  /*f060*/  IMAD.MOV.U32 R121, RZ, RZ, R148 ;  /* 0x000000ffff797224 */ /* 0x000fe400078e0094 */
[----:B------:R-:W-:Y:S02]  /*f070*/  IMAD.MOV.U32 R148, RZ, RZ, R145 ;  /* 0x000000ffff947224 */ /* 0x000fe400078e0091 */
[----:B------:R-:W-:Y:S02]  /*f080*/  IMAD.MOV.U32 R145, RZ, RZ, R113 ;  /* 0x000000ffff917224 */ /* 0x000fe400078e0071 */
[C---:B----4-:R-:W-:Y:S08]  /*f090*/  HMMA.16816.F32 R104, R8.reuse, R20, R84 ;  /* 0x000000140868723c */ /* 0x050ff00000001854 */
[----:B------:R-:W-:Y:S01]  /*f0a0*/  HMMA.16816.F32 R92, R8, R22, R68 ;  /* 0x00000016085c723c */ /* 0x000fe20000001844 */
[----:B-1----:R-:W-:Y:S01]  /*f0b0*/  FFMA.FTZ R2, R159, c[0x0][0x2d0], -R0 ;  /* 0x0000b4009f027a23 */ /* 0x002fe20000010800 */
[----:B------:R-:W-:Y:S01]  /*f0c0*/  LDSM.16.MT88.4 R20, [R205+0x6100] ;  /* 0x00610000cd14783b */ /* 0x000fe20000004200 */
[----:B------:R-:W-:-:S02]  /*f0d0*/  IMAD.MOV.U32 R159, RZ, RZ, R122 ;  /* 0x000000ffff9f7224 */ /* 0x000fc400078e007a */
[----:B------:R-:W-:Y:S01]  /*f0e0*/  IMAD.MOV.U32 R122, RZ, RZ, R123 ;  /* 0x000000ffff7a7224 */ /* 0x000fe200078e007b */
[----:B------:R1:W-:Y:S01]  /*f0f0*/  MUFU.EX2 R153, R2 ;  /* 0x0000000200997308 */ /* 0x0003e20000000800 */
[----:B------:R-:W-:Y:S02]  /*f100*/  IMAD.MOV.U32 R123, RZ, RZ, R112 ;  /* 0x000000ffff7b7224 */ /* 0x000fe400078e0070 */
[----:B------:R-:W-:Y:S01]  /*f110*/  HMMA.16816.F32 R112, R8, R24, R96 ;  /* 0x000000180870723c */ /* 0x000fe20000001860 */
[----:B------:R-:W4:Y:S06]  /*f120*/  LDSM.16.MT88.4 R24, [R204+0x6100] ;  /* 0x00610000cc18783b */ /* 0x000f2c0000004200 */
[----:B------:R-:W-:-:S02]  /*f130*/  F2FP.PACK_AB R8, R162, R163 ;  /* 0x000000a3a208723e */ /* 0x000fc400000000ff */
[----:B------:R-:W-:Y:S02]  /*f140*/  F2FP.PACK_AB R10, R161, R160 ;  /* 0x000000a0a10a723e */ /* 0x000fe400000000ff */
[----:B-----5:R-:W-:Y:S01]  /*f150*/  F2FP.PACK_AB R9, R154, R155 ;  /* 0x0000009b9a09723e */ /* 0x020fe200000000ff */
[----:B-1----:R-:W-:Y:S02]  /*f160*/  FFMA.FTZ R2, R157, c[0x0][0x2d0], -R0 ;  /* 0x0000b4009d027a23 */ /* 0x002fe40000010800 */
[----:B------:R-:W-:Y:S02]  /*f170*/  IMAD.MOV.U32 R157, RZ, RZ, R146 ;  /* 0x000000ffff9d7224 */ /* 0x000fe400078e0092 */
[----:B------:R1:W5:Y:S02]  /*f180*/  MUFU.EX2 R152, R2 ;  /* 0x0000000200987308 */ /* 0x0003640000000800 */
[----:B-1----:R-:W-:Y:S01]  /*f190*/  FFMA.FTZ R2, R164, c[0x0][0x2d0], -R6 ;  /* 0x0000b400a4027a23 */ /* 0x002fe20000010806 */
[----:B-----5:R-:W-:Y:S01]  /*f1a0*/  F2FP.PACK_AB R11, R152, R153 ;  /* 0x00000099980b723e */ /* 0x020fe200000000ff */
[----:B------:R-:W-:-:S04]  /*f1b0*/  IMAD.MOV.U32 R164, RZ, RZ, R121 ;  /* 0x000000ffffa47224 */ /* 0x000fc800078e0079 */
[----:B------:R1:W-:Y:S02]  /*f1c0*/  MUFU.EX2 R151, R2 ;  /* 0x0000000200977308 */ /* 0x0003e40000000800 */
[C---:B------:R-:W-:Y:S08]  /*f1d0*/  HMMA.16816.F32 R96, R8.reuse, R16, R80 ;  /* 0x000000100860723c */ /* 0x040ff00000001850 */
[----:B------:R-:W-:Y:S01]  /*f1e0*/  HMMA.16816.F32 R88, R8, R18, R56 ;  /* 0x000000120858723c */ /* 0x000fe20000001838 */
[----:B------:R-:W5:Y:S01]  /*f1f0*/  LDSM.16.MT88.4 R16, [R208+0x6100] ;  /* 0x00610000d010783b */ /* 0x000f620000004200 */
[----:B-1----:R-:W-:-:S02]  /*f200*/  FFMA.FTZ R2, R166, c[0x0][0x2d0], -R6 ;  /* 0x0000b400a6027a23 */ /* 0x002fc40000010806 */
[----:B------:R-:W-:Y:S02]  /*f210*/  IMAD.MOV.U32 R166, RZ, RZ, R150 ;  /* 0x000000ffffa67224 */ /* 0x000fe400078e0096 */
[----:B------:R1:W1:Y:S02]  /*f220*/  MUFU.EX2 R150, R2 ;  /* 0x0000000200967308 */ /* 0x0002640000000800 */
[C---:B--2---:R-:W-:Y:S08]  /*f230*/  HMMA.16816.F32 R84, R8.reuse, R12, R72 ;  /* 0x0000000c0854723c */ /* 0x044ff00000001848 */
[----:B------:R-:W-:Y:S01]  /*f240*/  HMMA.16816.F32 R80, R8, R14, R64 ;  /* 0x0000000e0850723c */ /* 0x000fe20000001840 */
[----:B------:R-:W2:Y:S01]  /*f250*/  LDSM.16.MT88.4 R12, [R207+0x6100] ;  /* 0x00610000cf0c783b */ /* 0x000ea20000004200 */
[----:B-1----:R-:W-:-:S06]  /*f260*/  FFMA.FTZ R2, R165, c[0x0][0x2d0], -R6 ;  /* 0x0000b400a5027a23 */ /* 0x002fcc0000010806 */
[C---:B------:R-:W-:Y:S01]  /*f270*/  HMMA.16816.F32 R72, R8.reuse, R32, R60 ;  /* 0x000000200848723c */ /* 0x040fe2000000183c */
[----:B------:R-:W-:Y:S02]  /*f280*/  IMAD.MOV.U32 R165, RZ, RZ, R149 ;  /* 0x000000ffffa57224 */ /* 0x000fe400078e0095 */
[----:B------:R1:W-:Y:S05]  /*f290*/  MUFU.EX2 R149, R2 ;  /* 0x0000000200957308 */ /* 0x0003ea0000000800 */
[C---:B------:R-:W-:Y:S01]  /*f2a0*/  HMMA.16816.F32 R68, R8.reuse, R34, R52 ;  /* 0x000000220844723c */ /* 0x040fe20000001834 */
[----:B------:R-:W2:Y:S07]  /*f2b0*/  LDSM.16.MT88.4 R32, [R204+0x2900] ;  /* 0x00290000cc20783b */ /* 0x000eae0000004200 */
[----:B---3--:R-:W-:Y:S01]  /*f2c0*/  HMMA.16816.F32 R64, R8, R28, R48 ;  /* 0x0000001c0840723c */ /* 0x008fe20000001830 */
[----:B-1----:R-:W-:-:S02]  /*f2d0*/  FFMA.FTZ R2, R167, c[0x0][0x2d0], -R6 ;  /* 0x0000b400a7027a23 */ /* 0x002fc40000010806 */
[----:B------:R-:W-:Y:S02]  /*f2e0*/  IMAD.MOV.U32 R167, RZ, RZ, R148 ;  /* 0x000000ffffa77224 */ /* 0x000fe400078e0094 */
[----:B------:R1:W3:Y:S03]  /*f2f0*/  MUFU.EX2 R148, R2 ;  /* 0x0000000200947308 */ /* 0x0002e60000000800 */
[C---:B------:R-:W-:Y:S01]  /*f300*/  HMMA.16816.F32 R56, R8.reuse, R30, R36 ;  /* 0x0000001e0838723c */ /* 0x040fe20000001824 */
[----:B------:R-:W2:Y:S07]  /*f310*/  LDSM.16.MT88.4 R28, [R205+0x2900] ;  /* 0x00290000cd1c783b */ /* 0x000eae0000004200 */
[----:B----4-:R-:W-:Y:S01]  /*f320*/  HMMA.16816.F32 R44, R8, R24, R44 ;  /* 0x00000018082c723c */ /* 0x010fe2000000182c */
[----:B-1----:R-:W-:-:S07]  /*f330*/  FFMA.FTZ R2, R184, c[0x0][0x2d0], -R0 ;  /* 0x0000b400b8027a23 */ /* 0x002fce0000010800 */
[C---:B------:R-:W-:Y:S01]  /*f340*/  HMMA.16816.F32 R48, R8.reuse, R26, R40 ;  /* 0x0000001a0830723c */ /* 0x040fe20000001828 */
[----:B------:R-:W-:Y:S01]  /*f350*/  IMAD.MOV.U32 R184, RZ, RZ, R147 ;  /* 0x000000ffffb87224 */ /* 0x000fe200078e0093 */
[----:B------:R-:W1:Y:S01]  /*f360*/  LDSM.16.MT88.4 R24, [R208+0x2900] ;  /* 0x00290000d018783b */ /* 0x000e620000004200 */
[----:B------:R4:W-:Y:S05]  /*f370*/  MUFU.EX2 R147, R2 ;  /* 0x0000000200937308 */ /* 0x0009ea0000000800 */
[C---:B------:R-:W-:Y:S08]  /*f380*/  HMMA.16816.F32 R36, R8.reuse, R22, R100 ;  /* 0x000000160824723c */ /* 0x040ff00000001864 */
[----:B------:R-:W-:Y:S01]  /*f390*/  HMMA.16816.F32 R40, R8, R20, R76 ;  /* 0x000000140828723c */ /* 0x000fe2000000184c */
[----:B------:R-:W1:Y:S01]  /*f3a0*/  LDSM.16.MT88.4 R20, [R207+0x2900] ;  /* 0x00290000cf14783b */ /* 0x000e620000004200 */
[----:B----4-:R-:W-:-:S02]  /*f3b0*/  FFMA.FTZ R2, R186, c[0x0][0x2d0], -R0 ;  /* 0x0000b400ba027a23 */ /* 0x010fc40000010800 */
[----:B------:R-:W-:Y:S02]  /*f3c0*/  IMAD.MOV.U32 R186, RZ, RZ, R120 ;  /* 0x000000ffffba7224 */ /* 0x000fe400078e0078 */
[----:B------:R4:W1:Y:S02]  /*f3d0*/  MUFU.EX2 R146, R2 ;  /* 0x0000000200927308 */ /* 0x0008640000000800 */
[C---:B-----5:R-:W-:Y:S07]  /*f3e0*/  HMMA.16816.F32 R52, R8.reuse, R16, R112 ;  /* 0x000000100834723c */ /* 0x060fee0000001870 */
[----:B------:R-:W-:Y:S01]  /*f3f0*/  IMAD.MOV.U32 R115, RZ, RZ, R145 ;  /* 0x000000ffff737224 */ /* 0x000fe200078e0091 */
[----:B------:R-:W-:Y:S01]  /*f400*/  HMMA.16816.F32 R60, R8, R18, R108 ;  /* 0x00000012083c723c */ /* 0x000fe2000000186c */
[----:B------:R-:W-:Y:S01]  /*f410*/  LDSM.16.MT88.4 R16, [R205+0x6900] ;  /* 0x00690000cd10783b */ /* 0x000fe20000004200 */
[----:B------:R-:W-:-:S02]  /*f420*/  IMAD.MOV.U32 R114, RZ, RZ, R144 ;  /* 0x000000ffff727224 */ /* 0x000fc400078e0090 */
[----:B------:R-:W-:Y:S02]  /*f430*/  IMAD.MOV.U32 R112, RZ, RZ, R118 ;  /* 0x000000ffff707224 */ /* 0x000fe400078e0076 */
[----:B------:R-:W-:Y:S02]  /*f440*/  IMAD.MOV.U32 R113, RZ, RZ, R117 ;  /* 0x000000ffff717224 */ /* 0x000fe400078e0075 */
[----:B----4-:R-:W-:Y:S01]  /*f450*/  FFMA.FTZ R2, R185, c[0x0][0x2d0], -R0 ;  /* 0x0000b400b9027a23 */ /* 0x010fe20000010800 */
[C---:B--2---:R-:W-:Y:S01]  /*f460*/  HMMA.16816.F32 R104, R8.reuse, R12, R104 ;  /* 0x0000000c0868723c */ /* 0x044fe20000001868 */
[----:B------:R-:W-:Y:S02]  /*f470*/  IMAD.MOV.U32 R185, RZ, RZ, R122 ;  /* 0x000000ffffb97224 */ /* 0x000fe400078e007a */
[----:B------:R2:W-:Y:S05]  /*f480*/  MUFU.EX2 R135, R2 ;  /* 0x0000000200877308 */ /* 0x0005ea0000000800 */
[----:B------:R-:W-:Y:S01]  /*f490*/  HMMA.16816.F32 R100, R8, R14, R92 ;  /* 0x0000000e0864723c */ /* 0x000fe2000000185c */
[----:B------:R-:W4:Y:S06]  /*f4a0*/  LDSM.16.MT88.4 R12, [R204+0x6900] ;  /* 0x00690000cc0c783b */ /* 0x000f2c0000004200 */
[----:B------:R-:W-:-:S02]  /*f4b0*/  F2FP.PACK_AB R8, R150, R151 ;  /* 0x000000979608723e */ /* 0x000fc400000000ff */
[----:B---3--:R-:W-:Y:S01]  /*f4c0*/  F2FP.PACK_AB R10, R148, R149 ;  /* 0x00000095940a723e */ /* 0x008fe200000000ff */
[----:B--2---:R-:W-:Y:S01]  /*f4d0*/  FFMA.FTZ R2, R187, c[0x0][0x2d0], -R0 ;  /* 0x0000b400bb027a23 */ /* 0x004fe20000010800 */
[----:B-1----:R-:W-:Y:S02]  /*f4e0*/  F2FP.PACK_AB R9, R146, R147 ;  /* 0x000000939209723e */ /* 0x002fe400000000ff */
[----:B------:R-:W-:Y:S01]  /*f4f0*/  MOV R187, R123 ;  /* 0x0000007b00bb7202 */ /* 0x000fe20000000f00 */
[----:B------:R-:W1:Y:S02]  /*f500*/  MUFU.EX2 R134, R2 ;  /* 0x0000000200867308 */ /* 0x000e640000000800 */
[----:B-1----:R-:W-:Y:S01]  /*f510*/  F2FP.PACK_AB R11, R134, R135 ;  /* 0x00000087860b723e */ /* 0x002fe200000000ff */
[----:B------:R-:W-:Y:S02]  /*f520*/  FFMA.FTZ R2, R199, c[0x0][0x2d0], -R6 ;  /* 0x0000b400c7027a23 */ /* 0x000fe40000010806 */
[----:B------:R-:W-:-:S03]  /*f530*/  IMAD.MOV.U32 R199, RZ, RZ, R233 ;  /* 0x000000ffffc77224 */ /* 0x000fc600078e00e9 */
[----:B------:R1:W-:Y:S01]  /*f540*/  MUFU.EX2 R133, R2 ;  /* 0x0000000200857308 */ /* 0x0003e20000000800 */
[C---:B------:R-:W-:Y:S08]  /*f550*/  HMMA.16816.F32 R120, R8.reuse, R32, R96 ;  /* 0x000000200878723c */ /* 0x040ff00000001860 */
[----:B------:R-:W-:Y:S01]  /*f560*/  HMMA.16816.F32 R108, R8, R34, R88 ;  /* 0x00000022086c723c */ /* 0x000fe20000001858 */
[----:B------:R-:W-:Y:S01]  /*f570*/  LDSM.16.MT88.4 R32, [R207+0x6900] ;  /* 0x00690000cf20783b */ /* 0x000fe20000004200 */
[----:B-1----:R-:W-:-:S06]  /*f580*/  FFMA.FTZ R2, R227, c[0x0][0x2d0], -R6 ;  /* 0x0000b400e3027a23 */ /* 0x002fcc0000010806 */
[C---:B------:R-:W-:Y:S01]  /*f590*/  HMMA.16816.F32 R96, R8.reuse, R28, R84 ;  /* 0x0000001c0860723c */ /* 0x040fe20000001854 */
[----:B------:R1:W2:Y:S07]  /*f5a0*/  MUFU.EX2 R145, R2 ;  /* 0x0000000200917308 */ /* 0x0002ae0000000800 */
[C---:B------:R-:W-:Y:S08]  /*f5b0*/  HMMA.16816.F32 R84, R8.reuse, R24, R72 ;  /* 0x000000180854723c */ /* 0x040ff00000001848 */
[----:B------:R-:W-:Y:S01]  /*f5c0*/  HMMA.16816.F32 R88, R8, R26, R68 ;  /* 0x0000001a0858723c */ /* 0x000fe20000001844 */
[----:B------:R-:W3:Y:S01]  /*f5d0*/  LDSM.16.MT88.4 R24, [R208+0x6900] ;  /* 0x00690000d018783b */ /* 0x000ee20000004200 */
[----:B-1----:R-:W-:-:S04]  /*f5e0*/  FFMA.FTZ R2, R228, c[0x0][0x2d0], -R6 ;  /* 0x0000b400e4027a23 */ /* 0x002fc80000010806 */
[----:B------:R1:W-:Y:S02]  /*f5f0*/  MUFU.EX2 R144, R2 ;  /* 0x0000000200907308 */ /* 0x0003e40000000800 */
[C---:B------:R-:W-:Y:S01]  /*f600*/  HMMA.16816.F32 R92, R8.reuse, R30, R80 ;  /* 0x0000001e085c723c */ /* 0x040fe20000001850 */
[----:B------:R-:W-:Y:S07]  /*f610*/  LDSM.16.MT88.4 R28, [R204+0x3100] ;  /* 0x00310000cc1c783b */ /* 0x000fee0000004200 */
[----:B------:R-:W-:Y:S01]  /*f620*/  HMMA.16816.F32 R80, R8, R20, R64 ;  /* 0x000000140850723c */ /* 0x000fe20000001840 */
[----:B-1----:R-:W-:-:S07]  /*f630*/  FFMA.FTZ R2, R229, c[0x0][0x2d0], -R6 ;  /* 0x0000b400e5027a23 */ /* 0x002fce0000010806 */
[C---:B----4-:R-:W-:Y:S01]  /*f640*/  HMMA.16816.F32 R64, R8.reuse, R14, R48 ;  /* 0x0000000e0840723c */ /* 0x050fe20000001830 */
[----:B------:R1:W4:Y:S07]  /*f650*/  MUFU.EX2 R233, R2 ;  /* 0x0000000200e97308 */ /* 0x00032e0000000800 */
[C---:B------:R-:W-:Y:S01]  /*f660*/  HMMA.16816.F32 R72, R8.reuse, R12, R44 ;  /* 0x0000000c0848723c */ /* 0x040fe2000000182c */
[----:B------:R-:W-:Y:S07]  /*f670*/  LDSM.16.MT88.4 R12, [R207+0x3100] ;  /* 0x00310000cf0c783b */ /* 0x000fee0000004200 */
[----:B------:R-:W-:Y:S01]  /*f680*/  HMMA.16816.F32 R76, R8, R22, R56 ;  /* 0x00000016084c723c */ /* 0x000fe20000001838 */
[----:B------:R-:W-:Y:S01]  /*f690*/  LDSM.16.MT88.4 R20, [R205+0x3100] ;  /* 0x00310000cd14783b */ /* 0x000fe20000004200 */
[----:B-1----:R-:W-:-:S04]  /*f6a0*/  FFMA.FTZ R2, R230, c[0x0][0x2d0], -R0 ;  /* 0x0000b400e6027a23 */ /* 0x002fc80000010800 */
[----:B------:R1:W-:Y:S02]  /*f6b0*/  MUFU.EX2 R132, R2 ;  /* 0x0000000200847308 */ /* 0x0003e40000000800 */
[C---:B---3--:R-:W-:Y:S08]  /*f6c0*/  HMMA.16816.F32 R48, R8.reuse, R24, R52 ;  /* 0x000000180830723c */ /* 0x048ff00000001834 */
[----:B------:R-:W-:Y:S01]  /*f6d0*/  HMMA.16816.F32 R52, R8, R26, R60 ;  /* 0x0000001a0834723c */ /* 0x000fe2000000183c */
[----:B------:R-:W3:Y:S01]  /*f6e0*/  LDSM.16.MT88.4 R24, [R204+0x7100] ;  /* 0x00710000cc18783b */ /* 0x000ee20000004200 */
[----:B-1----:R-:W-:-:S06]  /*f6f0*/  FFMA.FTZ R2, R231, c[0x0][0x2d0], -R0 ;  /* 0x0000b400e7027a23 */ /* 0x002fcc0000010800 */
[C---:B------:R-:W-:Y:S01]  /*f700*/  HMMA.16816.F32 R56, R8.reuse, R16, R40 ;  /* 0x000000100838723c */ /* 0x040fe20000001828 */
[----:B------:R1:W5:Y:S07]  /*f710*/  MUFU.EX2 R118, R2 ;  /* 0x0000000200767308 */ /* 0x00036e0000000800 */
[C---:B------:R-:W-:Y:S01]  /*f720*/  HMMA.16816.F32 R40, R8.reuse, R18, R36 ;  /* 0x000000120828723c */ /* 0x040fe20000001824 */
[----:B------:R-:W3:Y:S07]  /*f730*/  LDSM.16.MT88.4 R16, [R208+0x3100] ;  /* 0x00310000d010783b */ /* 0x000eee0000004200 */
[----:B------:R-:W-:Y:S01]  /*f740*/  HMMA.16816.F32 R44, R8, R32, R104 ;  /* 0x00000020082c723c */ /* 0x000fe20000001868 */
[----:B------:R-:W-:Y:S01]  /*f750*/  LDSM.16.MT88.4 R104, [R205+0x7900] ;  /* 0x00790000cd68783b */ /* 0x000fe20000004200 */
[----:B-1----:R-:W-:-:S04]  /*f760*/  FFMA.FTZ R2, R232, c[0x0][0x2d0], -R0 ;  /* 0x0000b400e8027a23 */ /* 0x002fc80000010800 */
[----:B------:R1:W-:Y:S02]  /*f770*/  MUFU.EX2 R117, R2 ;  /* 0x0000000200757308 */ /* 0x0003e40000000800 */
[----:B------:R-:W-:Y:S01]  /*f780*/  HMMA.16816.F32 R36, R8, R34, R100 ;  /* 0x000000220824723c */ /* 0x000fe20000001864 */
[----:B------:R-:W3:Y:S06]  /*f790*/  LDSM.16.MT88.4 R32, [R205+0x7100] ;  /* 0x00710000cd20783b */ /* 0x000eec0000004200 */
[----:B--2---:R-:W-:Y:S02]  /*f7a0*/  F2FP.PACK_AB R8, R145, R133 ;  /* 0x000000859108723e */ /* 0x004fe400000000ff */
[----:B----4-:R-:W-:-:S02]  /*f7b0*/  F2FP.PACK_AB R10, R233, R144 ;  /* 0x00000090e90a723e */ /* 0x010fc400000000ff */
[----:B-----5:R-:W-:Y:S01]  /*f7c0*/  F2FP.PACK_AB R9, R118, R132 ;  /* 0x000000847609723e */ /* 0x020fe200000000ff */
[----:B-1----:R-:W-:-:S04]  /*f7d0*/  FFMA.FTZ R2, R235, c[0x0][0x2d0], -R0 ;  /* 0x0000b400eb027a23 */ /* 0x002fc80000010800 */
[----:B------:R1:W2:Y:S02]  /*f7e0*/  MUFU.EX2 R62, R2 ;  /* 0x00000002003e7308 */ /* 0x0002a40000000800 */
[----:B-1----:R-:W-:Y:S01]  /*f7f0*/  FFMA.FTZ R2, R252, c[0x0][0x2d0], -R6 ;  /* 0x0000b400fc027a23 */ /* 0x002fe20000010806 */
[----:B--2---:R-:W-:-:S05]  /*f800*/  F2FP.PACK_AB R11, R62, R117 ;  /* 0x000000753e0b723e */ /* 0x004fca00000000ff */
[----:B------:R1:W-:Y:S02]  /*f810*/  MUFU.EX2 R61, R2 ;  /* 0x00000002003d7308 */ /* 0x0003e40000000800 */
[C---:B---3--:R-:W-:Y:S08]  /*f820*/  HMMA.16816.F32 R64, R8.reuse, R26, R64 ;  /* 0x0000001a0840723c */ /* 0x048ff00000001840 */
[----:B------:R-:W-:Y:S01]  /*f830*/  HMMA.16816.F32 R128, R8, R24, R72 ;  /* 0x000000180880723c */ /* 0x000fe20000001848 */
[----:B------:R-:W-:Y:S01]  /*f840*/  LDSM.16.MT88.4 R72, [R205+0x3900] ;  /* 0x00390000cd48783b */ /* 0x000fe20000004200 */
[----:B-1----:R-:W-:-:S02]  /*f850*/  FFMA.FTZ R2, R199, c[0x0][0x2d0], -R6 ;  /* 0x0000b400c7027a23 */ /* 0x002fc40000010806 */
[----:B------:R-:W-:Y:S02]  /*f860*/  IMAD.MOV.U32 R199, RZ, RZ, R112 ;  /* 0x000000ffffc77224 */ /* 0x000fe400078e0070 */
[----:B------:R1:W-:Y:S01]  /*f870*/  MUFU.EX2 R60, R2 ;  /* 0x00000002003c7308 */ /* 0x0003e20000000800 */
[----:B------:R-:W-:Y:S01]  /*f880*/  IMAD.MOV.U32 R112, RZ, RZ, R113 ;  /* 0x000000ffff707224 */ /* 0x000fe200078e0071 */
[C---:B------:R-:W-:Y:S01]  /*f890*/  HMMA.16816.F32 R68, R8.reuse, R20, R96 ;  /* 0x000000140844723c */ /* 0x040fe20000001860 */
[----:B------:R-:W-:Y:S01]  /*f8a0*/  IMAD.MOV.U32 R113, RZ, RZ, R114 ;  /* 0x000000ffff717224 */ /* 0x000fe200078e0072 */
[----:B------:R-:W-:Y:S01]  /*f8b0*/  LDSM.16.MT88.4 R96, [R204+0x7900] ;  /* 0x00790000cc60783b */ /* 0x000fe20000004200 */
[----:B------:R-:W-:Y:S02]  /*f8c0*/  IMAD.MOV.U32 R114, RZ, RZ, R115 ;  /* 0x000000ffff727224 */ /* 0x000fe400078e0073 */
[----:B------:R-:W-:Y:S02]  /*f8d0*/  IMAD.MOV.U32 R115, RZ, RZ, R187 ;  /* 0x000000ffff737224 */ /* 0x000fe400078e00bb */
[----:B------:R-:W-:Y:S01]  /*f8e0*/  IMAD.MOV.U32 R187, RZ, RZ, R185 ;  /* 0x000000ffffbb7224 */ /* 0x000fe200078e00b9 */
[----:B------:R-:W-:Y:S01]  /*f8f0*/  HMMA.16816.F32 R20, R8, R22, R92 ;  /* 0x000000160814723c */ /* 0x000fe2000000185c */
[----:B------:R-:W-:Y:S01]  /*f900*/  IMAD.MOV.U32 R185, RZ, RZ, R186 ;  /* 0x000000ffffb97224 */ /* 0x000fe200078e00ba */
[----:B------:R-:W-:Y:S01]  /*f910*/  MOV R186, R184 ;  /* 0x000000b800ba7202 */ /* 0x000fe20000000f00 */
[----:B------:R-:W-:-:S02]  /*f920*/  IMAD.MOV.U32 R184, RZ, RZ, R167 ;  /* 0x000000ffffb87224 */ /* 0x000fc400078e00a7 */
[----:B------:R-:W-:Y:S02]  /*f930*/  IMAD.MOV.U32 R167, RZ, RZ, R165 ;  /* 0x000000ffffa77224 */ /* 0x000fe400078e00a5 */
[----:B-1----:R-:W-:Y:S01]  /*f940*/  FFMA.FTZ R2, R158, c[0x0][0x2d0], -R6 ;  /* 0x0000b4009e027a23 */ /* 0x002fe20000010806 */
[C---:B------:R-:W-:Y:S01]  /*f950*/  HMMA.16816.F32 R100, R8.reuse, R12, R80 ;  /* 0x0000000c0864723c */ /* 0x040fe20000001850 */
[----:B------:R-:W-:Y:S01]  /*f960*/  IMAD.MOV.U32 R165, RZ, RZ, R159 ;  /* 0x000000ffffa57224 */ /* 0x000fe200078e009f */
[----:B------:R-:W-:Y:S01]  /*f970*/  LDSM.16.MT88.4 R80, [R208+0x3900] ;  /* 0x00390000d050783b */ /* 0x000fe20000004200 */
[----:B------:R1:W-:Y:S01]  /*f980*/  MUFU.EX2 R26, R2 ;  /* 0x00000002001a7308 */ /* 0x0003e20000000800 */
[----:B------:R-:W-:Y:S02]  /*f990*/  IMAD.MOV.U32 R159, RZ, RZ, R124 ;  /* 0x000000ffff9f7224 */ /* 0x000fe400078e007c */
[----:B------:R-:W-:Y:S02]  /*f9a0*/  IMAD.MOV.U32 R158, RZ, RZ, R125 ;  /* 0x000000ffff9e7224 */ /* 0x000fe400078e007d */
[----:B------:R-:W-:Y:S01]  /*f9b0*/  IMAD.MOV.U32 R228, RZ, RZ, R113 ;  /* 0x000000ffffe47224 */ /* 0x000fe200078e0071 */
[----:B------:R-:W-:Y:S01]  /*f9c0*/  HMMA.16816.F32 R120, R8, R28, R120 ;  /* 0x0000001c0878723c */ /* 0x000fe20000001878 */
[----:B------:R-:W-:-:S02]  /*f9d0*/  IMAD.MOV.U32 R229, RZ, RZ, R114 ;  /* 0x000000ffffe57224 */ /* 0x000fc400078e0072 */
[----:B------:R-:W-:-:S05]  /*f9e0*/  IMAD.MOV.U32 R227, RZ, RZ, R115 ;  /* 0x000000ffffe37224 */ /* 0x000fca00078e0073 */
[----:B------:R-:W-:Y:S01]  /*f9f0*/  HMMA.16816.F32 R92, R8, R18, R88 ;  /* 0x00000012085c723c */ /* 0x000fe20000001858 */
[----:B------:R-:W-:Y:S01]  /*fa00*/  LDSM.16.MT88.4 R88, [R207+0x3900] ;  /* 0x00390000cf58783b */ /* 0x000fe20000004200 */
[----:B-1----:R-:W-:-:S04]  /*fa10*/  FFMA.FTZ R2, R126, c[0x0][0x2d0], -R6 ;  /* 0x0000b4007e027a23 */ /* 0x002fc80000010806 */
[----:B------:R1:W2:Y:S02]  /*fa20*/  MUFU.EX2 R25, R2 ;  /* 0x0000000200197308 */ /* 0x0002a40000000800 */
[C---:B------:R-:W-:Y:S08]  /*fa30*/  HMMA.16816.F32 R28, R8.reuse, R30, R108 ;  /* 0x0000001e081c723c */ /* 0x040ff0000000186c */
[----:B------:R-:W-:Y:S01]  /*fa40*/  HMMA.16816.F32 R84, R8, R16, R84 ;  /* 0x000000100854723c */ /* 0x000fe20000001854 */
[----:B------:R-:W3:Y:S01]  /*fa50*/  LDSM.16.MT88.4 R16, [R208+0x7100] ;  /* 0x00710000d010783b */ /* 0x000ee20000004200 */
[----:B-1----:R-:W-:Y:S01]  /*fa60*/  FFMA.FTZ R2, R127, c[0x0][0x2d0], -R0 ;  /* 0x0000b4007f027a23 */ /* 0x002fe20000010800 */
[----:B--2---:R-:W-:-:S05]  /*fa70*/  F2FP.PACK_AB R114, R25, R26 ;  /* 0x0000001a1972723e */ /* 0x004fca00000000ff */
[C---:B------:R-:W-:Y:S01]  /*fa80*/  HMMA.16816.F32 R108, R8.reuse, R14, R76 ;  /* 0x0000000e086c723c */ /* 0x040fe2000000184c */
[----:B------:R-:W1:Y:S01]  /*fa90*/  LDSM.16.MT88.4 R12, [R207+0x7100] ;  /* 0x00710000cf0c783b */ /* 0x000e620000004200 */
[----:B------:R2:W-:Y:S03]  /*faa0*/  MUFU.EX2 R24, R2 ;  /* 0x0000000200187308 */ /* 0x0005e60000000800 */
[----:B------:R-:W4:Y:S03]  /*fab0*/  LDSM.16.MT88.4 R124, [R204+0x3900] ;  /* 0x00390000cc7c783b */ /* 0x000f260000004200 */
[C---:B------:R-:W-:Y:S08]  /*fac0*/  HMMA.16816.F32 R56, R8.reuse, R32, R56 ;  /* 0x000000200838723c */ /* 0x040ff00000001838 */
[----:B------:R-:W-:Y:S01]  /*fad0*/  HMMA.16816.F32 R40, R8, R34, R40 ;  /* 0x000000220828723c */ /* 0x000fe20000001828 */
[----:B--2---:R-:W-:-:S04]  /*fae0*/  FFMA.FTZ R2, R7, c[0x0][0x2d0], -R0 ;  /* 0x0000b40007027a23 */ /* 0x004fc80000010800 */
[----:B------:R2:W5:Y:S03]  /*faf0*/  MUFU.EX2 R7, R2 ;  /* 0x0000000200077308 */ /* 0x0005660000000800 */
[----:B---3--:R-:W-:Y:S01]  /*fb00*/  HMMA.16816.F32 R48, R8, R16, R48 ;  /* 0x000000100830723c */ /* 0x008fe20000001830 */
[--C-:B--2---:R-:W-:Y:S01]  /*fb10*/  FFMA.FTZ R2, R199, c[0x0][0x2d0], -R0.reuse ;  /* 0x0000b400c7027a23 */ /* 0x104fe20000010800 */
[----:B-----5:R-:W-:Y:S01]  /*fb20*/  F2FP.PACK_AB R113, R7, R24 ;  /* 0x000000180771723e */ /* 0x020fe200000000ff */
[----:B------:R-:W-:-:S05]  /*fb30*/  FFMA.FTZ R0, R159, c[0x0][0x2d0], -R0 ;  /* 0x0000b4009f007a23 */ /* 0x000fca0000010800 */
[----:B------:R-:W-:Y:S01]  /*fb40*/  HMMA.16816.F32 R52, R8, R18, R52 ;  /* 0x000000120834723c */ /* 0x000fe20000001834 */
[----:B------:R-:W-:Y:S01]  /*fb50*/  IMAD.MOV.U32 R199, RZ, RZ, R112 ;  /* 0x000000ffffc77224 */ /* 0x000fe200078e0070 */
[----:B------:R2:W-:Y:S01]  /*fb60*/  MUFU.EX2 R6, R2 ;  /* 0x0000000200067308 */ /* 0x0005e20000000800 */
[----:B------:R-:W-:Y:S01]  /*fb70*/  IMAD.MOV.U32 R159, RZ, RZ, R158 ;  /* 0x000000ffff9f7224 */ /* 0x000fe200078e009e */
[----:B------:R-:W-:Y:S01]  /*fb80*/  F2FP.PACK_AB R112, R60, R61 ;  /* 0x0000003d3c70723e */ /* 0x000fe200000000ff */
[----:B------:R-:W-:-:S03]  /*fb90*/  IMAD.MOV.U32 R158, RZ, RZ, R5 ;  /* 0x000000ffff9e7224 */ /* 0x000fc600078e0005 */
[C---:B-1----:R-:W-:Y:S02]  /*fba0*/  HMMA.16816.F32 R44, R8.reuse, R12, R44 ;  /* 0x0000000c082c723c */ /* 0x042fe4000000182c */
[----:B------:R1:W3:Y:S06]  /*fbb0*/  MUFU.EX2 R5, R0 ;  /* 0x0000000000057308 */ /* 0x0002ec0000000800 */
[----:B------:R-:W-:Y:S01]  /*fbc0*/  HMMA.16816.F32 R36, R8, R14, R36 ;  /* 0x0000000e0824723c */ /* 0x000fe20000001824 */
[----:B------:R-:W-:Y:S01]  /*fbd0*/  LDSM.16.MT88.4 R8, [R207+0x7900] ;  /* 0x00790000cf08783b */ /* 0x000fe20000004200 */
[----:B--2---:R-:W-:-:S04]  /*fbe0*/  FADD.FTZ R2, R199, R227 ;  /* 0x000000e3c7027221 */ /* 0x004fc80000010000 */
[----:B------:R-:W-:Y:S02]  /*fbf0*/  FADD.FTZ R2, R185, R2 ;  /* 0x00000002b9027221 */ /* 0x000fe40000010000 */
[----:B-1----:R-:W-:Y:S01]  /*fc00*/  FADD.FTZ R0, R228, R229 ;  /* 0x000000e5e4007221 */ /* 0x002fe20000010000 */
[----:B---3--:R-:W-:Y:S01]  /*fc10*/  F2FP.PACK_AB R115, R5, R6 ;  /* 0x000000060573723e */ /* 0x008fe200000000ff */
        /* <DEDUP_REMOVED lines=15> */
[----:B------:R-:W-:Y:S01]  /*fd10*/  FADD.FTZ R2, R237, R2 ;  /* 0x00000002ed027221 */ /* 0x000fe20000010000 */
[----:B------:R-:W1:Y:S01]  /*fd20*/  LDSM.16.MT88.4 R108, [R208+0x7900] ;  /* 0x00790000d06c783b */ /* 0x000e620000004200 */
        /* <DEDUP_REMOVED lines=13> */
[----:B----4-:R-:W-:Y:S03]  /*fe00*/  HMMA.16816.F32 R120, R112, R124, R120 ;  /* 0x0000007c7078723c */ /* 0x010fe60000001878 */
[----:B------:R-:W-:-:S04]  /*fe10*/  FADD.FTZ R0, R195, R0 ;  /* 0x00000000c3007221 */ /* 0x000fc80000010000 */
        /* <DEDUP_REMOVED lines=42> */
[----:B------:R-:W-:-:S07]  /*100c0*/  FADD.FTZ R234, R5, R234 ;  /* 0x000000ea05ea7221 */ /* 0x000fce0000010000 */
[----:B------:R-:W-:Y:S01]  /*100d0*/  HMMA.16816.F32 R112, R112, R10, R36 ;  /* 0x0000000a7070723c */ /* 0x000fe20000001824 */
[----:B------:R-:W-:Y:S07]  /*100e0*/  @!P6 BRA `(.L_x_133) ;  /* 0x000035800000e947 */ /* 0x000fee0003800000 */
[----:B------:R-:W2:Y:S04]  /*100f0*/  LDL R156, [R1] ;  /* 0x00000000019c7983 */ /* 0x000ea80000100800 */
[----:B------:R-:W3:Y:S01]  /*10100*/  LDL.LU R158, [R1+0x4] ;  /* 0x00000400019e7983 */ /* 0x000ee20000300800 */
[----:B------:R-:W-:Y:S01]  /*10110*/  MOV R250, c[0x0][0x208] ;  /* 0x0000820000fa7a02 */ /* 0x000fe20000000f00 */
[----:B------:R-:W-:Y:S01]  /*10120*/  IMAD.MOV.U32 R118, RZ, RZ, R3 ;  /* 0x000000ffff767224 */ /* 0x000fe200078e0003 */
[----:B------:R-:W-:Y:S01]  /*10130*/  IADD3 R240, P1, R244, 0x40, RZ ;  /* 0x00000040f4f07810 */ /* 0x000fe20007f3e0ff */
[----:B------:R-:W-:Y:S01]  /*10140*/  IMAD.MOV.U32 R117, RZ, RZ, R116 ;  /* 0x000000ffff757224 */ /* 0x000fe200078e0074 */
[----:B------:R-:W-:Y:S01]  /*10150*/  IADD3 R238, P0, R246, 0x40, RZ ;  /* 0x00000040f6ee7810 */ /* 0x000fe20007f1e0ff */
[----:B------:R-:W-:Y:S01]  /*10160*/  IMAD.SHL.U32 R250, R250, 0x40, RZ ;  /* 0x00000040fafa7824 */ /* 0x000fe200078e00ff */
[----:B------:R-:W-:Y:S01]  /*10170*/  MOV R251, c[0x0][0x1e0] ;  /* 0x0000780000fb7a02 */ /* 0x000fe20000000f00 */
[----:B------:R-:W-:Y:S01]  /*10180*/  IMAD.X R239, RZ, RZ, R241, P1 ;  /* 0x000000ffffef7224 */ /* 0x000fe200008e06f1 */
[----:B------:R-:W-:Y:S01]  /*10190*/  ULDC.64 UR4, c[0x0][0x118] ;  /* 0x0000460000047ab9 */ /* 0x000fe20000000a00 */
[----:B------:R-:W-:Y:S01]  /*101a0*/  IMAD.X R237, RZ, RZ, R243, P0 ;  /* 0x000000ffffed7224 */ /* 0x000fe200000e06f3 */
[----:B------:R-:W-:-:S02]  /*101b0*/  IADD3 R236, P2, R250, 0x80, RZ ;  /* 0x00000080faec7810 */ /* 0x000fc40007f5e0ff */
[----:B------:R-:W-:Y:S02]  /*101c0*/  SHF.L.U32 R252, R251, 0x6, RZ ;  /* 0x00000006fbfc7819 */ /* 0x000fe400000006ff */
[----:B--2---:R-:W-:Y:S02]  /*101d0*/  IADD3.X R235, RZ, R156, RZ, P2, !PT ;  /* 0x0000009cffeb7210 */ /* 0x004fe400017fe4ff */
[----:B---3--:R-:W-:Y:S02]  /*101e0*/  LEA.HI.SX32 R227, R158, 0xfffffffe, 0x19 ;  /* 0xfffffffe9ee37811 */ /* 0x008fe400078fcaff */
.L_x_134:
[----:B------:R-:W-:Y:S04]  /*101f0*/  DEPBAR.LE SB0, 0x0 ;  /* 0x000080000000791a */ /* 0x000fe80000000000 */
[----:B------:R-:W-:Y:S01]  /*10200*/  BAR.SYNC.DEFER_BLOCKING 0x0 ;  /* 0x0000000000007b1d */ /* 0x000fe20000010000 */
[----:B------:R-:W-:Y:S01]  /*10210*/  SHF.R.S32.HI R0, RZ, 0x1f, R227 ;  /* 0x0000001fff007819 */ /* 0x000fe200000114e3 */
[C---:B------:R-:W-:Y:S01]  /*10220*/  IMAD.WIDE.U32 R156, R227.reuse, c[0x0][0x208], RZ ;  /* 0x00008200e39c7a25 */ /* 0x040fe200078e00ff */
[----:B------:R-:W-:Y:S02]  /*10230*/  MOV R193, 0x6 ;  /* 0x0000000600c17802 */ /* 0x000fe40000000f00 */
[----:B------:R-:W-:Y:S01]  /*10240*/  MOV R192, c[0x0][0x208] ;  /* 0x0000820000c07a02 */ /* 0x000fe20000000f00 */
[----:B------:R-:W-:Y:S01]  /*10250*/  IMAD R0, R0, c[0x0][0x208], RZ ;  /* 0x0000820000007a24 */ /* 0x000fe200078e02ff */
[----:B------:R-:W-:Y:S02]  /*10260*/  SHF.L.U32 R3, R156, 0x7, RZ ;  /* 0x000000079c037819 */ /* 0x000fe400000006ff */
[----:B------:R-:W-:Y:S01]  /*10270*/  SHF.L.U64.HI R192, R192, R193, c[0x0][0x20c] ;  /* 0x00008300c0c07619 */ /* 0x000fe200000102c1 */
[----:B------:R-:W-:Y:S01]  /*10280*/  IMAD R0, R227, c[0x0][0x20c], R0 ;  /* 0x00008300e3007a24 */ /* 0x000fe200078e0200 */
[C---:B------:R-:W-:Y:S02]  /*10290*/  IADD3 R2, P5, R3.reuse, R244, RZ ;  /* 0x000000f403027210 */ /* 0x040fe40007fbe0ff */
[----:B------:R-:W-:Y:S02]  /*102a0*/  IADD3 R3, P1, R3, R240, RZ ;  /* 0x000000f003037210 */ /* 0x000fe40007f3e0ff */
[----:B------:R-:W-:Y:S02]  /*102b0*/  IADD3 R0, R157, R0, RZ ;  /* 0x000000009d007210 */ /* 0x000fe40007ffe0ff */
[----:B------:R-:W-:Y:S02]  /*102c0*/  LEA R184, P2, R2, c[0x0][0x1f8], 0x1 ;  /* 0x00007e0002b87a11 */ /* 0x000fe400078408ff */
[----:B------:R-:W-:Y:S02]  /*102d0*/  SHF.L.U64.HI R0, R156, 0x7, R0 ;  /* 0x000000079c007819 */ /* 0x000fe40000010200 */
[C---:B------:R-:W-:Y:S02]  /*102e0*/  LEA R186, P0, R3.reuse, c[0x0][0x1f8], 0x1 ;  /* 0x00007e0003ba7a11 */ /* 0x040fe400078008ff */
[----:B------:R-:W-:Y:S01]  /*102f0*/  IADD3.X R116, R0, R241, RZ, P5, !PT ;  /* 0x000000f100747210 */ /* 0x000fe20002ffe4ff */
[----:B------:R-:W1:Y:S01]  /*10300*/  LDSM.16.M88.4 R8, [R119+0x8100] ;  /* 0x008100007708783b */ /* 0x000e620000000200 */
[----:B------:R-:W-:Y:S02]  /*10310*/  MOV R228, 0x6 ;  /* 0x0000000600e47802 */ /* 0x000fe40000000f00 */
[----:B------:R-:W-:Y:S02]  /*10320*/  LEA.HI.X R185, R2, c[0x0][0x1fc], R116, 0x1, P2 ;  /* 0x00007f0002b97a11 */ /* 0x000fe400010f0c74 */
[----:B------:R-:W-:Y:S03]  /*10330*/  IADD3.X R0, R0, R239, RZ, P1, !PT ;  /* 0x000000ef00007210 */ /* 0x000fe60000ffe4ff */
[----:B------:R-:W2:Y:S01]  /*10340*/  LDSM.16.M88.4 R16, [R119+0x8900] ;  /* 0x008900007710783b */ /* 0x000ea20000000200 */
[----:B------:R-:W-:Y:S02]  /*10350*/  LEA.HI.X R187, R3, c[0x0][0x1fc], R0, 0x1, P0 ;  /* 0x00007f0003bb7a11 */ /* 0x000fe400000f0c00 */
[----:B------:R-:W-:Y:S04]  /*10360*/  IADD3 R2, P0, R184, R250, RZ ;  /* 0x000000fab8027210 */ /* 0x000fe80007f1e0ff */
[----:B------:R-:W-:Y:S01]  /*10370*/  IADD3.X R3, R185, R192, RZ, P0, !PT ;  /* 0x000000c0b9037210 */ /* 0x000fe200007fe4ff */
[----:B------:R-:W3:Y:S08]  /*10380*/  LDSM.16.M88.4 R24, [R119+0x9100] ;  /* 0x009100007718783b */ /* 0x000ef00000000200 */
[----:B------:R-:W4:Y:S08]  /*10390*/  LDSM.16.M88.4 R32, [R119+0x9900] ;  /* 0x009900007720783b */ /* 0x000f300000000200 */
        /* <DEDUP_REMOVED lines=14> */
[----:B------:R-:W-:Y:S01]  /*10480*/  LDSM.16.M88.4 R156, [R221] ;  /* 0x00000000dd9c783b */ /* 0x000fe20000000200 */
[C---:B------:R-:W-:Y:S07]  /*10490*/  HMMA.16816.F32 R32, R136.reuse, R34, RZ ;  /* 0x000000228820723c */ /* 0x040fee00000018ff */
[----:B------:R-:W-:Y:S01]  /*104a0*/  LDSM.16.M88.4 R160, [R220] ;  /* 0x00000000dca0783b */ /* 0x000fe20000000200 */
[C---:B-----5:R-:W-:Y:S07]  /*104b0*/  HMMA.16816.F32 R36, R136.reuse, R40, RZ ;  /* 0x000000288824723c */ /* 0x060fee00000018ff */
[----:B------:R-:W-:Y:S01]  /*104c0*/  LDSM.16.M88.4 R164, [R219] ;  /* 0x00000000dba4783b */ /* 0x000fe20000000200 */
[C---:B------:R-:W-:Y:S08]  /*104d0*/  HMMA.16816.F32 R40, R136.reuse, R42, RZ ;  /* 0x0000002a8828723c */ /* 0x040ff000000018ff */
[C---:B-1----:R-:W-:Y:S08]  /*104e0*/  HMMA.16816.F32 R44, R136.reuse, R48, RZ ;  /* 0x00000030882c723c */ /* 0x042ff000000018ff */
[C---:B------:R-:W-:Y:S08]  /*104f0*/  HMMA.16816.F32 R48, R136.reuse, R50, RZ ;  /* 0x000000328830723c */ /* 0x040ff000000018ff */
[C---:B------:R-:W-:Y:S08]  /*10500*/  HMMA.16816.F32 R52, R136.reuse, R56, RZ ;  /* 0x000000388834723c */ /* 0x040ff000000018ff */
[C---:B------:R-:W-:Y:S08]  /*10510*/  HMMA.16816.F32 R56, R136.reuse, R58, RZ ;  /* 0x0000003a8838723c */ /* 0x040ff000000018ff */
[C---:B--2---:R-:W-:Y:S08]  /*10520*/  HMMA.16816.F32 R60, R136.reuse, R64, RZ ;  /* 0x00000040883c723c */ /* 0x044ff000000018ff */
[----:B------:R-:W-:Y:S08]  /*10530*/  HMMA.16816.F32 R64, R136, R66, RZ ;  /* 0x000000428840723c */ /* 0x000ff000000018ff */
[C---:B------:R-:W-:Y:S08]  /*10540*/  HMMA.16816.F32 R4, R140.reuse, R144, R4 ;  /* 0x000000908c04723c */ /* 0x040ff00000001804 */
[C---:B------:R-:W-:Y:S01]  /*10550*/  HMMA.16816.F32 R8, R140.reuse, R146, R8 ;  /* 0x000000928c08723c */ /* 0x040fe20000001808 */
[----:B------:R-:W1:Y:S07]  /*10560*/  LDSM.16.M88.4 R144, [R223] ;  /* 0x00000000df90783b */ /* 0x000e6e0000000200 */
[C---:B---3--:R-:W-:Y:S08]  /*10570*/  HMMA.16816.F32 R12, R140.reuse, R148, R12 ;  /* 0x000000948c0c723c */ /* 0x048ff0000000180c */
[C---:B------:R-:W-:Y:S01]  /*10580*/  HMMA.16816.F32 R16, R140.reuse, R150, R16 ;  /* 0x000000968c10723c */ /* 0x040fe20000001810 */
[----:B------:R-:W2:Y:S07]  /*10590*/  LDSM.16.M88.4 R148, [R222] ;  /* 0x00000000de94783b */ /* 0x000eae0000000200 */
[C---:B------:R-:W-:Y:S01]  /*105a0*/  HMMA.16816.F32 R20, R140.reuse, R152, R20 ;  /* 0x000000988c14723c */ /* 0x040fe20000001814 */
[----:B------:R-:W-:Y:S01]  /*105b0*/  @!PT LDS RZ, [RZ] ;  /* 0x00000000fffff984 */ /* 0x000fe20000000800 */
[----:B------:R-:W-:Y:S01]  /*105c0*/  @!PT LDS RZ, [RZ] ;  /* 0x00000000fffff984 */ /* 0x000fe20000000800 */
[----:B------:R-:W-:Y:S01]  /*105d0*/  @!PT LDS RZ, [RZ] ;  /* 0x00000000fffff984 */ /* 0x000fe20000000800 */
[----:B------:R3:W-:Y:S06]  /*105e0*/  LDGSTS.E.BYPASS.LTC128B.128 [R226+0x100], [R184.64], !P4 ;  /* 0x00100000b8e27fae */ /* 0x0007ec000e101d44 */
[C---:B------:R-:W-:Y:S01]  /*105f0*/  IADD3 R152, P0, R2.reuse, R250, RZ ;  /* 0x000000fa02987210 */ /* 0x040fe20007f1e0ff */
[C---:B------:R-:W-:Y:S01]  /*10600*/  HMMA.16816.F32 R24, R140.reuse, R154, R24 ;  /* 0x0000009a8c18723c */ /* 0x040fe20000001818 */
[----:B------:R3:W-:Y:S03]  /*10610*/  LDGSTS.E.BYPASS.LTC128B.128 [R226+0x4100], [R186.64], !P3 ;  /* 0x04100000bae27fae */ /* 0x0007e6000d901d44 */
[C---:B------:R-:W-:Y:S03]  /*10620*/  IADD3.X R153, R3.reuse, R192, RZ, P0, !PT ;  /* 0x000000c003997210 */ /* 0x040fe600007fe4ff */
[----:B------:R-:W-:Y:S01]  /*10630*/  IADD3 R154, P2, R2, R236, RZ ;  /* 0x000000ec029a7210 */ /* 0x000fe20007f5e0ff */
[C---:B-1----:R-:W-:Y:S01]  /*10640*/  HMMA.16816.F32 R28, R140.reuse, R144, R28 ;  /* 0x000000908c1c723c */ /* 0x042fe2000000181c */
[----:B------:R1:W-:Y:S03]  /*10650*/  LDGSTS.E.BYPASS.LTC128B.128 [R226+0x1100], [R2.64], !P4 ;  /* 0x0110000002e27fae */ /* 0x0003e6000e101d44 */
[-C--:B------:R-:W-:Y:S03]  /*10660*/  IADD3.X R155, R3, R235.reuse, RZ, P2, !PT ;  /* 0x000000eb039b7210 */ /* 0x080fe600017fe4ff */
[C---:B------:R-:W-:Y:S01]  /*10670*/  IADD3 R144, P1, R152.reuse, R250, RZ ;  /* 0x000000fa98907210 */ /* 0x040fe20007f3e0ff */
[C---:B------:R-:W-:Y:S01]  /*10680*/  HMMA.16816.F32 R32, R140.reuse, R146, R32 ;  /* 0x000000928c20723c */ /* 0x040fe20000001820 */
[----:B------:R1:W-:Y:S03]  /*10690*/  LDGSTS.E.BYPASS.LTC128B.128 [R226+0x5100], [R2.64+0x80], !P3 ;  /* 0x0510008002e27fae */ /* 0x0003e6000d901d44 */
[C---:B------:R-:W-:Y:S04]  /*106a0*/  IADD3.X R145, R153.reuse, R192, RZ, P1, !PT ;  /* 0x000000c099917210 */ /* 0x040fe80000ffe4ff */
[C---:B--2---:R-:W-:Y:S01]  /*106b0*/  HMMA.16816.F32 R36, R140.reuse, R148, R36 ;  /* 0x000000948c24723c */ /* 0x044fe20000001824 */
[----:B------:R2:W-:Y:S07]  /*106c0*/  LDGSTS.E.BYPASS.LTC128B.128 [R226+0x2100], [R152.64], !P4 ;  /* 0x0210000098e27fae */ /* 0x0005ee000e101d44 */
[C---:B------:R-:W-:Y:S01]  /*106d0*/  HMMA.16816.F32 R40, R140.reuse, R150, R40 ;  /* 0x000000968c28723c */ /* 0x040fe20000001828 */
[----:B------:R2:W-:Y:S07]  /*106e0*/  LDGSTS.E.BYPASS.LTC128B.128 [R226+0x6100], [R154.64], !P3 ;  /* 0x061000009ae27fae */ /* 0x0005ee000d901d44 */
[C---:B------:R-:W-:Y:S01]  /*106f0*/  HMMA.16816.F32 R44, R140.reuse, R156, R44 ;  /* 0x0000009c8c2c723c */ /* 0x040fe2000000182c */
[----:B------:R4:W-:Y:S03]  /*10700*/  LDGSTS.E.BYPASS.LTC128B.128 [R226+0x3100], [R144.64], !P4 ;  /* 0x0310000090e27fae */ /* 0x0009e6000e101d44 */
[----:B-1----:R-:W-:Y:S04]  /*10710*/  IADD3 R2, P0, R152, R236, RZ ;  /* 0x000000ec98027210 */ /* 0x002fe80007f1e0ff */
[C---:B------:R-:W-:Y:S04]  /*10720*/  HMMA.16816.F32 R48, R140.reuse, R158, R48 ;  /* 0x0000009e8c30723c */ /* 0x040fe80000001830 */
[----:B------:R-:W-:Y:S02]  /*10730*/  IADD3.X R3, R153, R235, RZ, P0, !PT ;  /* 0x000000eb99037210 */ /* 0x000fe400007fe4ff */
[C---:B------:R-:W-:Y:S02]  /*10740*/  ISETP.GT.AND P0, PT, R227.reuse, RZ, PT ;  /* 0x000000ffe300720c */ /* 0x040fe40003f04270 */
[C---:B------:R-:W-:Y:S01]  /*10750*/  HMMA.16816.F32 R52, R140.reuse, R160, R52 ;  /* 0x000000a08c34723c */ /* 0x040fe20000001834 */
[----:B------:R1:W-:Y:S03]  /*10760*/  LDGSTS.E.BYPASS.LTC128B.128 [R226+0x7100], [R2.64], !P3 ;  /* 0x0710000002e27fae */ /* 0x0003e6000d901d44 */
[----:B------:R-:W-:Y:S04]  /*10770*/  IADD3 R227, R227, -0x1, RZ ;  /* 0xffffffffe3e37810 */ /* 0x000fe80007ffe0ff */
[C---:B------:R-:W-:Y:S01]  /*10780*/  HMMA.16816.F32 R56, R140.reuse, R162, R56 ;  /* 0x000000a28c38723c */ /* 0x040fe20000001838 */
[----:B------:R-:W-:Y:S07]  /*10790*/  LDSM.16.M88.4 R148, [R209+0x8900] ;  /* 0x00890000d194783b */ /* 0x000fee0000000200 */
[C---:B------:R-:W-:Y:S01]  /*107a0*/  HMMA.16816.F32 R60, R140.reuse, R164, R60 ;  /* 0x000000a48c3c723c */ /* 0x040fe2000000183c */
[----:B----4-:R-:W4:Y:S07]  /*107b0*/  LDSM.16.M88.4 R144, [R209+0x8100] ;  /* 0x00810000d190783b */ /* 0x010f2e0000000200 */
[----:B------:R-:W-:Y:S01]  /*107c0*/  HMMA.16816.F32 R64, R140, R166, R64 ;  /* 0x000000a68c40723c */ /* 0x000fe20000001840 */
[----:B--2---:R-:W2:Y:S08]  /*107d0*/  LDSM.16.M88.4 R152, [R209+0x9100] ;  /* 0x00910000d198783b */ /* 0x004eb00000000200 */
[----:B------:R-:W0:Y:S08]  /*107e0*/  LDGDEPBAR ;  /* 0x00000000000079af */ /* 0x000e300000000000 */
[----:B------:R-:W5:Y:S08]  /*107f0*/  LDSM.16.M88.4 R156, [R209+0x9900] ;  /* 0x00990000d19c783b */ /* 0x000f700000000200 */
[----:B------:R-:W1:Y:S01]  /*10800*/  LDSM.16.M88.4 R160, [R209+0xa100] ;  /* 0x00a10000d1a0783b */ /* 0x000e620000000200 */
[C---:B----4-:R-:W-:Y:S07]  /*10810*/  HMMA.16816.F32 R4, R168.reuse, R144, R4 ;  /* 0x00000090a804723c */ /* 0x050fee0000001804 */
[----:B------:R-:W-:Y:S01]  /*10820*/  LDSM.16.M88.4 R164, [R119+0xd900] ;  /* 0x00d9000077a4783b */ /* 0x000fe20000000200 */
[C---:B------:R-:W-:Y:S07]  /*10830*/  HMMA.16816.F32 R8, R168.reuse, R146, R8 ;  /* 0x00000092a808723c */ /* 0x040fee0000001808 */
[----:B------:R-:W4:Y:S01]  /*10840*/  LDSM.16.M88.4 R144, [R209+0xa900] ;  /* 0x00a90000d190783b */ /* 0x000f220000000200 */
[C---:B------:R-:W-:Y:S07]  /*10850*/  HMMA.16816.F32 R12, R168.reuse, R148, R12 ;  /* 0x00000094a80c723c */ /* 0x040fee000000180c */
[----:B---3--:R-:W-:Y:S01]  /*10860*/  LDSM.16.M88.4 R184, [R213] ;  /* 0x00000000d5b8783b */ /* 0x008fe20000000200 */
[C---:B------:R-:W-:Y:S07]  /*10870*/  HMMA.16816.F32 R16, R168.reuse, R150, R16 ;  /* 0x00000096a810723c */ /* 0x040fee0000001810 */
[----:B------:R-:W3:Y:S01]  /*10880*/  LDSM.16.M88.4 R148, [R209+0xb100] ;  /* 0x00b10000d194783b */ /* 0x000ee20000000200 */
[C---:B--2---:R-:W-:Y:S07]  /*10890*/  HMMA.16816.F32 R20, R168.reuse, R152, R20 ;  /* 0x00000098a814723c */ /* 0x044fee0000001814 */
[----:B------:R-:W-:Y:S01]  /*108a0*/  LDSM.16.M88.4 R192, [R209+0xe900] ;  /* 0x00e90000d1c0783b */ /* 0x000fe20000000200 */
[C---:B------:R-:W-:Y:S07]  /*108b0*/  HMMA.16816.F32 R24, R168.reuse, R154, R24 ;  /* 0x0000009aa818723c */ /* 0x040fee0000001818 */
[----:B------:R-:W2:Y:S01]  /*108c0*/  LDSM.16.M88.4 R152, [R209+0xb900] ;  /* 0x00b90000d198783b */ /* 0x000ea20000000200 */
[C---:B-----5:R-:W-:Y:S07]  /*108d0*/  HMMA.16816.F32 R28, R168.reuse, R156, R28 ;  /* 0x0000009ca81c723c */ /* 0x060fee000000181c */
[----:B------:R-:W-:Y:S01]  /*108e0*/  LDSM.16.M88.4 R196, [R209+0xf100] ;  /* 0x00f10000d1c4783b */ /* 0x000fe20000000200 */
[C---:B------:R-:W-:Y:S07]  /*108f0*/  HMMA.16816.F32 R32, R168.reuse, R158, R32 ;  /* 0x0000009ea820723c */ /* 0x040fee0000001820 */
[----:B------:R-:W5:Y:S01]  /*10900*/  LDSM.16.M88.4 R156, [R206] ;  /* 0x00000000ce9c783b */ /* 0x000f620000000200 */
[C---:B-1----:R-:W-:Y:S08]  /*10910*/  HMMA.16816.F32 R36, R168.reuse, R160, R36 ;  /* 0x000000a0a824723c */ /* 0x042ff00000001824 */
[C---:B------:R-:W-:Y:S01]  /*10920*/  HMMA.16816.F32 R40, R168.reuse, R162, R40 ;  /* 0x000000a2a828723c */ /* 0x040fe20000001828 */
[----:B------:R-:W1:Y:S07]  /*10930*/  LDSM.16.M88.4 R160, [R206+0x800] ;  /* 0x00080000cea0783b */ /* 0x000e6e0000000200 */
[C---:B----4-:R-:W-:Y:S08]  /*10940*/  HMMA.16816.F32 R44, R168.reuse, R144, R44 ;  /* 0x00000090a82c723c */ /* 0x050ff0000000182c */
[C---:B------:R-:W-:Y:S01]  /*10950*/  HMMA.16816.F32 R48, R168.reuse, R146, R48 ;  /* 0x00000092a830723c */ /* 0x040fe20000001830 */
[----:B------:R-:W4:Y:S07]  /*10960*/  LDSM.16.M88.4 R144, [R206+0x1000] ;  /* 0x00100000ce90783b */ /* 0x000f2e0000000200 */
[C---:B---3--:R-:W-:Y:S08]  /*10970*/  HMMA.16816.F32 R52, R168.reuse, R148, R52 ;  /* 0x00000094a834723c */ /* 0x048ff00000001834 */
[C---:B------:R-:W-:Y:S01]  /*10980*/  HMMA.16816.F32 R56, R168.reuse, R150, R56 ;  /* 0x00000096a838723c */ /* 0x040fe20000001838 */
[----:B------:R-:W3:Y:S07]  /*10990*/  LDSM.16.M88.4 R148, [R206+0x1800] ;  /* 0x00180000ce94783b */ /* 0x000eee0000000200 */
[C---:B--2---:R-:W-:Y:S08]  /*109a0*/  HMMA.16816.F32 R60, R168.reuse, R152, R60 ;  /* 0x00000098a83c723c */ /* 0x044ff0000000183c */
[----:B------:R-:W-:Y:S01]  /*109b0*/  HMMA.16816.F32 R64, R168, R154, R64 ;  /* 0x0000009aa840723c */ /* 0x000fe20000001840 */
[----:B------:R-:W2:Y:S07]  /*109c0*/  LDSM.16.M88.4 R152, [R206+0x2000] ;  /* 0x00200000ce98783b */ /* 0x000eae0000000200 */
[C---:B-----5:R-:W-:Y:S08]  /*109d0*/  HMMA.16816.F32 R4, R172.reuse, R156, R4 ;  /* 0x0000009cac04723c */ /* 0x060ff00000001804 */
[C---:B------:R-:W-:Y:S01]  /*109e0*/  HMMA.16816.F32 R8, R172.reuse, R158, R8 ;  /* 0x0000009eac08723c */ /* 0x040fe20000001808 */
[----:B------:R-:W5:Y:S07]  /*109f0*/  LDSM.16.M88.4 R156, [R206+0x2800] ;  /* 0x00280000ce9c783b */ /* 0x000f6e0000000200 */
        /* <DEDUP_REMOVED lines=10> */
[C---:B------:R-:W-:Y:S01]  /*10aa0*/  HMMA.16816.F32 R40, R172.reuse, R154, R40 ;  /* 0x0000009aac28723c */ /* 0x040fe20000001828 */
        /* <DEDUP_REMOVED lines=8> */
[----:B------:R-:W-:Y:S01]  /*10b30*/  HMMA.16816.F32 R64, R172, R146, R64 ;  /* 0x00000092ac40723c */ /* 0x000fe20000001840 */
        /* <DEDUP_REMOVED lines=9> */
[----:B------:R-:W5:Y:S07]  /*10bd0*/  LDSM.16.M88.4 R156, [R218] ;  /* 0x00000000da9c783b */ /* 0x000f6e0000000200 */
[C---:B------:R-:W-:Y:S08]  /*10be0*/  HMMA.16816.F32 R28, R176.reuse, R164, R28 ;  /* 0x000000a4b01c723c */ /* 0x040ff0000000181c */
[C---:B------:R-:W-:Y:S01]  /*10bf0*/  HMMA.16816.F32 R32, R176.reuse, R166, R32 ;  /* 0x000000a6b020723c */ /* 0x040fe20000001820 */
[----:B------:R-:W-:Y:S07]  /*10c00*/  LDSM.16.M88.4 R164, [R216] ;  /* 0x00000000d8a4783b */ /* 0x000fee0000000200 */
[C---:B-1----:R-:W-:Y:S08]  /*10c10*/  HMMA.16816.F32 R36, R176.reuse, R160, R36 ;  /* 0x000000a0b024723c */ /* 0x042ff00000001824 */
[C---:B------:R-:W-:Y:S01]  /*10c20*/  HMMA.16816.F32 R40, R176.reuse, R162, R40 ;  /* 0x000000a2b028723c */ /* 0x040fe20000001828 */
[----:B------:R-:W1:Y:S07]  /*10c30*/  LDSM.16.M88.4 R160, [R217] ;  /* 0x00000000d9a0783b */ /* 0x000e6e0000000200 */
[C---:B----4-:R-:W-:Y:S08]  /*10c40*/  HMMA.16816.F32 R44, R176.reuse, R144, R44 ;  /* 0x00000090b02c723c */ /* 0x050ff0000000182c */
[C---:B------:R-:W-:Y:S01]  /*10c50*/  HMMA.16816.F32 R48, R176.reuse, R146, R48 ;  /* 0x00000092b030723c */ /* 0x040fe20000001830 */
[----:B------:R-:W4:Y:S07]  /*10c60*/  LDSM.16.M88.4 R144, [R215] ;  /* 0x00000000d790783b */ /* 0x000f2e0000000200 */
[C---:B---3--:R-:W-:Y:S08]  /*10c70*/  HMMA.16816.F32 R52, R176.reuse, R148, R52 ;  /* 0x00000094b034723c */ /* 0x048ff00000001834 */
[C---:B------:R-:W-:Y:S01]  /*10c80*/  HMMA.16816.F32 R56, R176.reuse, R150, R56 ;  /* 0x00000096b038723c */ /* 0x040fe20000001838 */
[----:B------:R-:W3:Y:S07]  /*10c90*/  LDSM.16.M88.4 R148, [R214] ;  /* 0x00000000d694783b */ /* 0x000eee0000000200 */
[C---:B--2---:R-:W-:Y:S08]  /*10ca0*/  HMMA.16816.F32 R60, R176.reuse, R152, R60 ;  /* 0x00000098b03c723c */ /* 0x044ff0000000183c */
[----:B------:R-:W-:Y:S01]  /*10cb0*/  HMMA.16816.F32 R64, R176, R154, R64 ;  /* 0x0000009ab040723c */ /* 0x000fe20000001840 */
[----:B------:R-:W2:Y:S07]  /*10cc0*/  LDSM.16.M88.4 R152, [R212] ;  /* 0x00000000d498783b */ /* 0x000eae0000000200 */
[C---:B-----5:R-:W-:Y:S08]  /*10cd0*/  HMMA.16816.F32 R4, R180.reuse, R156, R4 ;  /* 0x0000009cb404723c */ /* 0x060ff00000001804 */
[C---:B------:R-:W-:Y:S01]  /*10ce0*/  HMMA.16816.F32 R8, R180.reuse, R158, R8 ;  /* 0x0000009eb408723c */ /* 0x040fe20000001808 */
[----:B------:R-:W-:Y:S07]  /*10cf0*/  LDSM.16.M88.4 R156, [R209+0xc900] ;  /* 0x00c90000d19c783b */ /* 0x000fee0000000200 */
[C---:B-1----:R-:W-:Y:S08]  /*10d00*/  HMMA.16816.F32 R12, R180.reuse, R160, R12 ;  /* 0x000000a0b40c723c */ /* 0x042ff0000000180c */
[C---:B------:R-:W-:Y:S01]  /*10d10*/  HMMA.16816.F32 R16, R180.reuse, R162, R16 ;  /* 0x000000a2b410723c */ /* 0x040fe20000001810 */
[----:B------:R-:W-:Y:S07]  /*10d20*/  LDSM.16.M88.4 R160, [R209+0xd100] ;  /* 0x00d10000d1a0783b */ /* 0x000fee0000000200 */
[C---:B------:R-:W-:Y:S08]  /*10d30*/  HMMA.16816.F32 R20, R180.reuse, R164, R20 ;  /* 0x000000a4b414723c */ /* 0x040ff00000001814 */
[C---:B------:R-:W-:Y:S01]  /*10d40*/  HMMA.16816.F32 R24, R180.reuse, R166, R24 ;  /* 0x000000a6b418723c */ /* 0x040fe20000001818 */
[----:B------:R-:W-:Y:S07]  /*10d50*/  LDSM.16.M88.4 R164, [R209+0xd900] ;  /* 0x00d90000d1a4783b */ /* 0x000fee0000000200 */
[C---:B----4-:R-:W-:Y:S08]  /*10d60*/  HMMA.16816.F32 R28, R180.reuse, R144, R28 ;  /* 0x00000090b41c723c */ /* 0x050ff0000000181c */
[C---:B------:R-:W-:Y:S01]  /*10d70*/  HMMA.16816.F32 R32, R180.reuse, R146, R32 ;  /* 0x00000092b420723c */ /* 0x040fe20000001820 */
[----:B------:R-:W1:Y:S07]  /*10d80*/  LDSM.16.M88.4 R144, [R211] ;  /* 0x00000000d390783b */ /* 0x000e6e0000000200 */
[C---:B---3--:R-:W-:Y:S08]  /*10d90*/  HMMA.16816.F32 R36, R180.reuse, R148, R36 ;  /* 0x00000094b424723c */ /* 0x048ff00000001824 */
        /* <DEDUP_REMOVED lines=9> */
[----:B------:R-:W-:Y:S01]  /*10e30*/  HMMA.16816.F32 R64, R180, R146, R64 ;  /* 0x00000092b440723c */ /* 0x000fe20000001840 */
[----:B------:R-:W1:Y:S07]  /*10e40*/  LDSM.16.M88.4 R144, [R206+0x4000] ;  /* 0x00400000ce90783b */ /* 0x000e6e0000000200 */
[C---:B---3--:R-:W-:Y:S08]  /*10e50*/  HMMA.16816.F32 R4, R188.reuse, R148, R4 ;  /* 0x00000094bc04723c */ /* 0x048ff00000001804 */
[C---:B------:R-:W-:Y:S01]  /*10e60*/  HMMA.16816.F32 R8, R188.reuse, R150, R8 ;  /* 0x00000096bc08723c */ /* 0x040fe20000001808 */
[----:B------:R-:W3:Y:S07]  /*10e70*/  LDSM.16.M88.4 R148, [R206+0x4800] ;  /* 0x00480000ce94783b */ /* 0x000eee0000000200 */
[C---:B------:R-:W-:Y:S08]  /*10e80*/  HMMA.16816.F32 R12, R188.reuse, R156, R12 ;  /* 0x0000009cbc0c723c */ /* 0x040ff0000000180c */
[C---:B------:R-:W-:Y:S01]  /*10e90*/  HMMA.16816.F32 R16, R188.reuse, R158, R16 ;  /* 0x0000009ebc10723c */ /* 0x040fe20000001810 */
[----:B------:R-:W5:Y:S07]  /*10ea0*/  LDSM.16.M88.4 R156, [R206+0x5000] ;  /* 0x00500000ce9c783b */ /* 0x000f6e0000000200 */
[C---:B------:R-:W-:Y:S08]  /*10eb0*/  HMMA.16816.F32 R20, R188.reuse, R160, R20 ;  /* 0x000000a0bc14723c */ /* 0x040ff00000001814 */
[C---:B------:R-:W-:Y:S08]  /*10ec0*/  HMMA.16816.F32 R24, R188.reuse, R162, R24 ;  /* 0x000000a2bc18723c */ /* 0x040ff00000001818 */
[C---:B------:R-:W-:Y:S08]  /*10ed0*/  HMMA.16816.F32 R28, R188.reuse, R164, R28 ;  /* 0x000000a4bc1c723c */ /* 0x040ff0000000181c */
        /* <DEDUP_REMOVED lines=8> */
[----:B------:R-:W-:Y:S01]  /*10f60*/  HMMA.16816.F32 R64, R188, R154, R64 ;  /* 0x0000009abc40723c */ /* 0x000fe20000001840 */
[----:B------:R-:W2:Y:S07]  /*10f70*/  LDSM.16.M88.4 R152, [R206+0x5800] ;  /* 0x00580000ce98783b */ /* 0x000eae0000000200 */
[C---:B-1----:R-:W-:Y:S08]  /*10f80*/  HMMA.16816.F32 R4, R200.reuse, R144, R4 ;  /* 0x00000090c804723c */ /* 0x042ff00000001804 */
[C---:B------:R-:W-:Y:S01]  /*10f90*/  HMMA.16816.F32 R8, R200.reuse, R146, R8 ;  /* 0x00000092c808723c */ /* 0x040fe20000001808 */
[----:B------:R-:W1:Y:S07]  /*10fa0*/  LDSM.16.M88.4 R144, [R206+0x6000] ;  /* 0x00600000ce90783b */ /* 0x000e6e0000000200 */
[C---:B---3--:R-:W-:Y:S08]  /*10fb0*/  HMMA.16816.F32 R12, R200.reuse, R148, R12 ;  /* 0x00000094c80c723c */ /* 0x048ff0000000180c */
[C---:B------:R-:W-:Y:S01]  /*10fc0*/  HMMA.16816.F32 R16, R200.reuse, R150, R16 ;  /* 0x00000096c810723c */ /* 0x040fe20000001810 */
[----:B------:R-:W3:Y:S03]  /*10fd0*/  LDSM.16.M88.4 R148, [R206+0x6800] ;  /* 0x00680000ce94783b */ /* 0x000ee60000000200 */
[----:B------:R-:W-:Y:S02]  /*10fe0*/  FMNMX.FTZ R0, R4, R117, !PT ;  /* 0x0000007504007209 */ /* 0x000fe40007810000 */
[----:B------:R-:W-:Y:S02]  /*10ff0*/  FMNMX.FTZ R2, R6, R118, !PT ;  /* 0x0000007606027209 */ /* 0x000fe40007810000 */
[C---:B-----5:R-:W-:Y:S04]  /*11000*/  HMMA.16816.F32 R20, R200.reuse, R156, R20 ;  /* 0x0000009cc814723c */ /* 0x060fe80000001814 */
        /* <DEDUP_REMOVED lines=9> */
[----:B------:R-:W2:Y:S03]  /*110a0*/  LDSM.16.M88.4 R152, [R206+0x7000] ;  /* 0x00700000ce98783b */ /* 0x000ea60000000200 */
[----:B------:R-:W-:Y:S02]  /*110b0*/  FMNMX.FTZ R0, R12, R0, !PT ;  /* 0x000000000c007209 */ /* 0x000fe40007810000 */
[----:B------:R-:W-:Y:S02]  /*110c0*/  FMNMX.FTZ R2, R14, R2, !PT ;  /* 0x000000020e027209 */ /* 0x000fe40007810000 */
[C---:B-1----:R-:W-:Y:S04]  /*110d0*/  HMMA.16816.F32 R36, R200.reuse, R144, R36 ;  /* 0x00000090c824723c */ /* 0x042fe80000001824 */
[----:B------:R-:W-:Y:S02]  /*110e0*/  FMNMX.FTZ R0, R13, R0, !PT ;  /* 0x000000000d007209 */ /* 0x000fe40007810000 */
[----:B------:R-:W-:Y:S02]  /*110f0*/  FMNMX.FTZ R2, R15, R2, !PT ;  /* 0x000000020f027209 */ /* 0x000fe40007810000 */
[C---:B------:R-:W-:Y:S01]  /*11100*/  HMMA.16816.F32 R40, R200.reuse, R146, R40 ;  /* 0x00000092c828723c */ /* 0x040fe20000001828 */
[----:B------:R-:W1:Y:S01]  /*11110*/  LDSM.16.M88.4 R144, [R206+0x7800] ;  /* 0x00780000ce90783b */ /* 0x000e620000000200 */
[----:B------:R-:W-:Y:S04]  /*11120*/  DEPBAR.LE SB0, 0x0 ;  /* 0x000080000000791a */ /* 0x000fe80000000000 */
[----:B------:R-:W-:Y:S02]  /*11130*/  FMNMX.FTZ R0, R16, R0, !PT ;  /* 0x0000000010007209 */ /* 0x000fe40007810000 */
[C---:B---3--:R-:W-:Y:S01]  /*11140*/  HMMA.16816.F32 R44, R200.reuse, R148, R44 ;  /* 0x00000094c82c723c */ /* 0x048fe2000000182c */
[----:B------:R-:W-:Y:S04]  /*11150*/  BAR.SYNC.DEFER_BLOCKING 0x0 ;  /* 0x0000000000007b1d */ /* 0x000fe80000010000 */
[----:B------:R-:W-:Y:S02]  /*11160*/  FMNMX.FTZ R0, R17, R0, !PT ;  /* 0x0000000011007209 */ /* 0x000fe40007810000 */
[----:B------:R-:W-:Y:S01]  /*11170*/  FMNMX.FTZ R2, R18, R2, !PT ;  /* 0x0000000212027209 */ /* 0x000fe20007810000 */
[C---:B------:R-:W-:Y:S04]  /*11180*/  HMMA.16816.F32 R48, R200.reuse, R150, R48 ;  /* 0x00000096c830723c */ /* 0x040fe80000001830 */
[----:B------:R-:W-:Y:S02]  /*11190*/  FMNMX.FTZ R0, R20, R0, !PT ;  /* 0x0000000014007209 */ /* 0x000fe40007810000 */
[----:B------:R-:W-:Y:S02]  /*111a0*/  FMNMX.FTZ R2, R19, R2, !PT ;  /* 0x0000000213027209 */ /* 0x000fe40007810000 */
[----:B------:R-:W-:Y:S01]  /*111b0*/  FMNMX.FTZ R0, R21, R0, !PT ;  /* 0x0000000015007209 */ /* 0x000fe20007810000 */
[C---:B--2---:R-:W-:Y:S03]  /*111c0*/  HMMA.16816.F32 R52, R200.reuse, R152, R52 ;  /* 0x00000098c834723c */ /* 0x044fe60000001834 */
[----:B------:R-:W-:Y:S02]  /*111d0*/  FMNMX.FTZ R0, R24, R0, !PT ;  /* 0x0000000018007209 */ /* 0x000fe40007810000 */
[----:B------:R-:W-:Y:S02]  /*111e0*/  FMNMX.FTZ R2, R22, R2, !PT ;  /* 0x0000000216027209 */ /* 0x000fe40007810000 */
[----:B------:R-:W-:Y:S01]  /*111f0*/  FMNMX.FTZ R3, R25, R0, !PT ;  /* 0x0000000019037209 */ /* 0x000fe20007810000 */
[C---:B------:R-:W-:Y:S04]  /*11200*/  HMMA.16816.F32 R56, R200.reuse, R154, R56 ;  /* 0x0000009ac838723c */ /* 0x040fe80000001838 */
[----:B------:R-:W-:Y:S02]  /*11210*/  FMNMX.FTZ R0, R23, R2, !PT ;  /* 0x0000000217007209 */ /* 0x000fe40007810000 */
[----:B------:R-:W-:Y:S02]  /*11220*/  FMNMX.FTZ R2, R28, R3, !PT ;  /* 0x000000031c027209 */ /* 0x000fe40007810000 */
[C---:B-1----:R-:W-:Y:S04]  /*11230*/  HMMA.16816.F32 R60, R200.reuse, R144, R60 ;  /* 0x00000090c83c723c */ /* 0x042fe8000000183c */
        /* <DEDUP_REMOVED lines=40> */
[C---:B------:R-:W-:Y:S01]  /*114c0*/  @P0 SHF.L.U32 R149, R251.reuse, 0x6, RZ ;  /* 0x00000006fb950819 */ /* 0x040fe200000006ff */
[----:B------:R-:W1:Y:S01]  /*114d0*/  SHFL.BFLY PT, R3, R116, 0x2, 0x1f ;  /* 0x0c401f0074037f89 */ /* 0x000e6200000e0000 */
[----:B------:R-:W-:Y:S02]  /*114e0*/  FMNMX.FTZ R0, R66, R0, !PT ;  /* 0x0000000042007209 */ /* 0x000fe40007810000 */
[----:B------:R-:W-:Y:S02]  /*114f0*/  @P0 SHF.L.U64.HI R148, R251, R228, c[0x0][0x1e4] ;  /* 0x00007900fb940619 */ /* 0x000fe400000102e4 */
[----:B------:R-:W-:Y:S05]  /*11500*/  FMNMX.FTZ R0, R67, R0, !PT ;  /* 0x0000000043007209 */ /* 0x000fea0007810000 */
[----:B------:R-:W2:Y:S01]  /*11510*/  SHFL.BFLY PT, R2, R0, 0x2, 0x1f ;  /* 0x0c401f0000027f89 */ /* 0x000ea200000e0000 */
[----:B-1----:R-:W-:Y:S07]  /*11520*/  FMNMX.FTZ R116, R116, R3, !PT ;  /* 0x0000000374747209 */ /* 0x002fee0007810000 */
[----:B------:R-:W1:Y:S01]  /*11530*/  SHFL.BFLY PT, R144, R116, 0x1, 0x1f ;  /* 0x0c201f0074907f89 */ /* 0x000e6200000e0000 */
[----:B--2---:R-:W-:Y:S07]  /*11540*/  FMNMX.FTZ R0, R0, R2, !PT ;  /* 0x0000000200007209 */ /* 0x004fee0007810000 */
[----:B------:R-:W2:Y:S01]  /*11550*/  SHFL.BFLY PT, R3, R0, 0x1, 0x1f ;  /* 0x0c201f0000037f89 */ /* 0x000ea200000e0000 */
[----:B-1----:R-:W-:Y:S01]  /*11560*/  FMNMX.FTZ R116, R116, R144, !PT ;  /* 0x0000009074747209 */ /* 0x002fe20007810000 */
[----:B------:R-:W-:Y:S04]  /*11570*/  @P0 IMAD.WIDE.U32 R144, R227, c[0x0][0x1e0], RZ ;  /* 0x00007800e3900a25 */ /* 0x000fe800078e00ff */
[C---:B------:R-:W-:Y:S02]  /*11580*/  FMUL.FTZ R156, R116.reuse, c[0x0][0x2d0] ;  /* 0x0000b400749c7a20 */ /* 0x040fe40000410000 */
[----:B------:R-:W-:Y:S01]  /*11590*/  FADD.FTZ R2, -R116, R117 ;  /* 0x0000007574027221 */ /* 0x000fe20000010100 */
[----:B------:R-:W-:Y:S01]  /*115a0*/  @P0 SHF.R.S32.HI R117, RZ, 0x1f, R227 ;  /* 0x0000001fff750819 */ /* 0x000fe200000114e3 */
[--C-:B------:R-:W-:Y:S01]  /*115b0*/  FFMA.FTZ R8, R8, c[0x0][0x2d0], -R156.reuse ;  /* 0x0000b40008087a23 */ /* 0x100fe2000001089c */
[----:B--2---:R-:W-:Y:S01]  /*115c0*/  FMNMX.FTZ R3, R0, R3, !PT ;  /* 0x0000000300037209 */ /* 0x004fe20007810000 */
[----:B------:R-:W-:Y:S02]  /*115d0*/  FFMA.FTZ R9, R9, c[0x0][0x2d0], -R156 ;  /* 0x0000b40009097a23 */ /* 0x000fe4000001089c */
[----:B------:R-:W-:Y:S01]  /*115e0*/  @P0 IMAD R117, R117, c[0x0][0x1e0], RZ ;  /* 0x0000780075750a24 */ /* 0x000fe200078e02ff */
[----:B------:R-:W-:Y:S01]  /*115f0*/  MUFU.EX2 R231, R8 ;  /* 0x0000000800e77308 */ /* 0x000fe20000000800 */
[----:B------:R-:W-:Y:S02]  /*11600*/  FADD.FTZ R0, -R3, R118 ;  /* 0x0000007603007221 */ /* 0x000fe40000010100 */
[--C-:B------:R-:W-:Y:S01]  /*11610*/  FFMA.FTZ R118, R4, c[0x0][0x2d0], -R156.reuse ;  /* 0x0000b40004767a23 */ /* 0x100fe2000001089c */
[----:B------:R-:W-:Y:S01]  /*11620*/  @P0 SHF.L.U32 R4, R144, 0x7, RZ ;  /* 0x0000000790040819 */ /* 0x000fe200000006ff */
[----:B------:R-:W-:Y:S02]  /*11630*/  @P0 IMAD R117, R227, c[0x0][0x1e4], R117 ;  /* 0x00007900e3750a24 */ /* 0x000fe400078e0275 */
[----:B------:R-:W-:Y:S02]  /*11640*/  FMUL.FTZ R2, R2, c[0x0][0x2d0] ;  /* 0x0000b40002027a20 */ /* 0x000fe40000410000 */
[----:B------:R-:W-:Y:S01]  /*11650*/  FMUL.FTZ R0, R0, c[0x0][0x2d0] ;  /* 0x0000b40000007a20 */ /* 0x000fe20000410000 */
[----:B------:R1:W-:Y:S01]  /*11660*/  MUFU.EX2 R230, R118 ;  /* 0x0000007600e67308 */ /* 0x0003e20000000800 */
[----:B------:R-:W-:Y:S01]  /*11670*/  @P0 IADD3 R145, R145, R117, RZ ;  /* 0x0000007591910210 */ /* 0x000fe20007ffe0ff */
[--C-:B------:R-:W-:Y:S01]  /*11680*/  FFMA.FTZ R24, R24, c[0x0][0x2d0], -R156.reuse ;  /* 0x0000b40018187a23 */ /* 0x100fe2000001089c */
[----:B------:R-:W-:Y:S01]  /*11690*/  @P0 IADD3 R117, P1, R4, R246, RZ ;  /* 0x000000f604750210 */ /* 0x000fe20007f3e0ff */
[--C-:B------:R-:W-:Y:S01]  /*116a0*/  FFMA.FTZ R25, R25, c[0x0][0x2d0], -R156.reuse ;  /* 0x0000b40019197a23 */ /* 0x100fe2000001089c */
[----:B------:R-:W-:Y:S01]  /*116b0*/  @P0 SHF.L.U64.HI R145, R144, 0x7, R145 ;  /* 0x0000000790910819 */ /* 0x000fe20000010291 */
[--C-:B------:R-:W-:Y:S01]  /*116c0*/  FFMA.FTZ R28, R28, c[0x0][0x2d0], -R156.reuse ;  /* 0x0000b4001c1c7a23 */ /* 0x100fe2000001089c */
[----:B------:R-:W-:Y:S01]  /*116d0*/  @P0 LEA R144, P5, R117, c[0x0][0x1c8], 0x1 ;  /* 0x0000720075900a11 */ /* 0x000fe200078a08ff */
[--C-:B------:R-:W-:Y:S01]  /*116e0*/  FFMA.FTZ R29, R29, c[0x0][0x2d0], -R156.reuse ;  /* 0x0000b4001d1d7a23 */ /* 0x100fe2000001089c */
[----:B------:R-:W-:Y:S01]  /*116f0*/  @P0 IADD3 R4, P2, R4, R238, RZ ;  /* 0x000000ee04040210 */ /* 0x000fe20007f5e0ff */
[----:B------:R-:W-:Y:S01]  /*11700*/  MUFU.EX2 R229, R9 ;  /* 0x0000000900e57308 */ /* 0x000fe20000000800 */
[--C-:B------:R-:W-:Y:S02]  /*11710*/  FFMA.FTZ R32, R32, c[0x0][0x2d0], -R156.reuse ;  /* 0x0000b40020207a23 */ /* 0x100fe4000001089c */
[--C-:B------:R-:W-:Y:S02]  /*11720*/  FFMA.FTZ R33, R33, c[0x0][0x2d0], -R156.reuse ;  /* 0x0000b40021217a23 */ /* 0x100fe4000001089c */
[--C-:B------:R-:W-:Y:S02]  /*11730*/  FFMA.FTZ R36, R36, c[0x0][0x2d0], -R156.reuse ;  /* 0x0000b40024247a23 */ /* 0x100fe4000001089c */
[--C-:B------:R-:W-:Y:S02]  /*11740*/  FFMA.FTZ R37, R37, c[0x0][0x2d0], -R156.reuse ;  /* 0x0000b40025257a23 */ /* 0x100fe4000001089c */
[--C-:B------:R-:W-:Y:S01]  /*11750*/  FFMA.FTZ R40, R40, c[0x0][0x2d0], -R156.reuse ;  /* 0x0000b40028287a23 */ /* 0x100fe2000001089c */
[----:B------:R-:W2:Y:S01]  /*11760*/  MUFU.EX2 R2, R2 ;  /* 0x0000000200027308 */ /* 0x000ea20000000800 */
[--C-:B------:R-:W-:Y:S02]  /*11770*/  FFMA.FTZ R41, R41, c[0x0][0x2d0], -R156.reuse ;  /* 0x0000b40029297a23 */ /* 0x100fe4000001089c */
[--C-:B------:R-:W-:Y:S02]  /*11780*/  FFMA.FTZ R44, R44, c[0x0][0x2d0], -R156.reuse ;  /* 0x0000b4002c2c7a23 */ /* 0x100fe4000001089c */
[--C-:B-1----:R-:W-:Y:S01]  /*11790*/  FFMA.FTZ R118, R5, c[0x0][0x2d0], -R156.reuse ;  /* 0x0000b40005767a23 */ /* 0x102fe2000001089c */
[----:B------:R-:W-:Y:S01]  /*117a0*/  @P0 IADD3.X R5, R145, R243, RZ, P1, !PT ;  /* 0x000000f391050210 */ /* 0x000fe20000ffe4ff */
[--C-:B------:R-:W-:Y:S01]  /*117b0*/  FFMA.FTZ R45, R45, c[0x0][0x2d0], -R156.reuse ;  /* 0x0000b4002d2d7a23 */ /* 0x100fe2000001089c */
[----:B------:R-:W-:Y:S01]  /*117c0*/  @P0 LEA R146, P1, R4, c[0x0][0x1c8], 0x1 ;  /* 0x0000720004920a11 */ /* 0x000fe200078208ff */
[--C-:B------:R-:W-:Y:S01]  /*117d0*/  FFMA.FTZ R48, R48, c[0x0][0x2d0], -R156.reuse ;  /* 0x0000b40030307a23 */ /* 0x100fe2000001089c */
[----:B------:R1:W-:Y:S01]  /*117e0*/  MUFU.EX2 R232, R118 ;  /* 0x0000007600e87308 */ /* 0x0003e20000000800 */
[--C-:B------:R-:W-:Y:S02]  /*117f0*/  FFMA.FTZ R49, R49, c[0x0][0x2d0], -R156.reuse ;  /* 0x0000b40031317a23 */ /* 0x100fe4000001089c */
[--C-:B------:R-:W-:Y:S02]  /*11800*/  FFMA.FTZ R12, R12, c[0x0][0x2d0], -R156.reuse ;  /* 0x0000b4000c0c7a23 */ /* 0x100fe4000001089c */
[--C-:B------:R-:W-:Y:S02]  /*11810*/  FFMA.FTZ R13, R13, c[0x0][0x2d0], -R156.reuse ;  /* 0x0000b4000d0d7a23 */ /* 0x100fe4000001089c */
[--C-:B------:R-:W-:Y:S02]  /*11820*/  FFMA.FTZ R16, R16, c[0x0][0x2d0], -R156.reuse ;  /* 0x0000b40010107a23 */ /* 0x100fe4000001089c */
[--C-:B------:R-:W-:Y:S01]  /*11830*/  FFMA.FTZ R17, R17, c[0x0][0x2d0], -R156.reuse ;  /* 0x0000b40011117a23 */ /* 0x100fe2000001089c */
[----:B------:R-:W3:Y:S01]  /*11840*/  MUFU.EX2 R0, R0 ;  /* 0x0000000000007308 */ /* 0x000ee20000000800 */
[--C-:B------:R-:W-:Y:S02]  /*11850*/  FFMA.FTZ R20, R20, c[0x0][0x2d0], -R156.reuse ;  /* 0x0000b40014147a23 */ /* 0x100fe4000001089c */
[----:B------:R-:W-:Y:S02]  /*11860*/  FFMA.FTZ R21, R21, c[0x0][0x2d0], -R156 ;  /* 0x0000b40015157a23 */ /* 0x000fe4000001089c */
[C---:B--2---:R-:W-:Y:S02]  /*11870*/  FMUL.FTZ R68, R2.reuse, R68 ;  /* 0x0000004402447220 */ /* 0x044fe40000410000 */
[C---:B------:R-:W-:Y:S02]  /*11880*/  FMUL.FTZ R69, R2.reuse, R69 ;  /* 0x0000004502457220 */ /* 0x040fe40000410000 */
[C---:B------:R-:W-:Y:S01]  /*11890*/  FMUL.FTZ R72, R2.reuse, R72 ;  /* 0x0000004802487220 */ /* 0x040fe20000410000 */
[----:B------:R-:W-:Y:S01]  /*118a0*/  MUFU.EX2 R194, R24 ;  /* 0x0000001800c27308 */ /* 0x000fe20000000800 */
[C---:B------:R-:W-:Y:S02]  /*118b0*/  FMUL.FTZ R73, R2.reuse, R73 ;  /* 0x0000004902497220 */ /* 0x040fe40000410000 */
[C---:B------:R-:W-:Y:S01]  /*118c0*/  FMUL.FTZ R76, R2.reuse, R76 ;  /* 0x0000004c024c7220 */ /* 0x040fe20000410000 */
[----:B-1----:R-:W-:Y:S01]  /*118d0*/  @P0 IADD3.X R118, R145, R237, RZ, P2, !PT ;  /* 0x000000ed91760210 */ /* 0x002fe200017fe4ff */
[----:B------:R-:W-:Y:S01]  /*118e0*/  FMUL.FTZ R77, R2, R77 ;  /* 0x0000004d024d7220 */ /* 0x000fe20000410000 */
[----:B------:R-:W-:Y:S01]  /*118f0*/  @P0 LEA.HI.X R145, R117, c[0x0][0x1cc], R5, 0x1, P5 ;  /* 0x0000730075910a11 */ /* 0x000fe200028f0c05 */
[----:B------:R-:W-:Y:S01]  /*11900*/  FMUL.FTZ R117, R3, c[0x0][0x2d0] ;  /* 0x0000b40003757a20 */ /* 0x000fe20000410000 */
[----:B------:R-:W-:Y:S01]  /*11910*/  @P0 LEA.HI.X R147, R4, c[0x0][0x1cc], R118, 0x1, P1 ;  /* 0x0000730004930a11 */ /* 0x000fe200008f0c76 */
[----:B------:R-:W-:Y:S01]  /*11920*/  FMUL.FTZ R80, R2, R80 ;  /* 0x0000005002507220 */ /* 0x000fe20000410000 */
[-C--:B------:R-:W-:Y:S01]  /*11930*/  @P0 IADD3 R4, P1, R144, R149.reuse, RZ ;  /* 0x0000009590040210 */ /* 0x080fe20007f3e0ff */
[----:B------:R1:W-:Y:S01]  /*11940*/  @P0 LDGSTS.E.BYPASS.LTC128B.128 [R226+0x8100], [R144.64], !P4 ;  /* 0x0810000090e20fae */ /* 0x0003e2000e101d44 */
[--C-:B------:R-:W-:Y:S01]  /*11950*/  FFMA.FTZ R6, R6, c[0x0][0x2d0], -R117.reuse ;  /* 0x0000b40006067a23 */ /* 0x100fe20000010875 */
[----:B------:R-:W-:Y:S01]  /*11960*/  MUFU.EX2 R193, R25 ;  /* 0x0000001900c17308 */ /* 0x000fe20000000800 */
[-C--:B------:R-:W-:Y:S01]  /*11970*/  @P0 IADD3.X R5, R145, R148.reuse, RZ, P1, !PT ;  /* 0x0000009491050210 */ /* 0x080fe20000ffe4ff */
[--C-:B------:R-:W-:Y:S01]  /*11980*/  FFMA.FTZ R10, R10, c[0x0][0x2d0], -R117.reuse ;  /* 0x0000b4000a0a7a23 */ /* 0x100fe20000010875 */
[----:B------:R-:W-:Y:S01]  /*11990*/  @P0 IADD3 R8, P6, R4, R149, RZ ;  /* 0x0000009504080210 */ /* 0x000fe20007fde0ff */
[--C-:B------:R-:W-:Y:S01]  /*119a0*/  FFMA.FTZ R11, R11, c[0x0][0x2d0], -R117.reuse ;  /* 0x0000b4000b0b7a23 */ /* 0x100fe20000010875 */
[----:B------:R-:W-:Y:S01]  /*119b0*/  @P0 IADD3 R118, P1, R252, 0x80, RZ ;  /* 0x00000080fc760810 */ /* 0x000fe20007f3e0ff */
[----:B------:R2:W-:Y:S01]  /*119c0*/  @P0 LDGSTS.E.BYPASS.LTC128B.128 [R226+0xc100], [R146.64], !P3 ;  /* 0x0c10000092e20fae */ /* 0x0005e2000d901d44 */
[C---:B------:R-:W-:Y:S01]  /*119d0*/  @P0 IADD3.X R9, R5.reuse, R148, RZ, P6, !PT ;  /* 0x0000009405090210 */ /* 0x040fe200037fe4ff */
[C---:B---3--:R-:W-:Y:S02]  /*119e0*/  FMUL.FTZ R70, R0.reuse, R70 ;  /* 0x0000004600467220 */ /* 0x048fe40000410000 */
[----:B------:R3:W-:Y:S01]  /*119f0*/  MUFU.EX2 R184, R6 ;  /* 0x0000000600b87308 */ /* 0x0007e20000000800 */
[C---:B------:R-:W-:Y:S02]  /*11a00*/  FMUL.FTZ R71, R0.reuse, R71 ;  /* 0x0000004700477220 */ /* 0x040fe40000410000 */
[C---:B------:R-:W-:Y:S01]  /*11a10*/  FMUL.FTZ R74, R0.reuse, R74 ;  /* 0x0000004a004a7220 */ /* 0x040fe20000410000 */
[----:B------:R4:W-:Y:S01]  /*11a20*/  @P0 LDGSTS.E.BYPASS.LTC128B.128 [R226+0x9100], [R4.64], !P4 ;  /* 0x0910000004e20fae */ /* 0x0009e2000e101d44 */
[C---:B------:R-:W-:Y:S02]  /*11a30*/  FMUL.FTZ R75, R0.reuse, R75 ;  /* 0x0000004b004b7220 */ /* 0x040fe40000410000 */
[C---:B------:R-:W-:Y:S02]  /*11a40*/  FMUL.FTZ R78, R0.reuse, R78 ;  /* 0x0000004e004e7220 */ /* 0x040fe40000410000 */
[----:B------:R-:W-:Y:S01]  /*11a50*/  FMUL.FTZ R79, R0, R79 ;  /* 0x0000004f004f7220 */ /* 0x000fe20000410000 */
[----:B------:R5:W-:Y:S01]  /*11a60*/  MUFU.EX2 R166, R10 ;  /* 0x0000000a00a67308 */ /* 0x000be20000000800 */
[----:B------:R-:W-:Y:S01]  /*11a70*/  FMUL.FTZ R81, R2, R81 ;  /* 0x0000005102517220 */ /* 0x000fe20000410000 */
[----:B------:R4:W-:Y:S01]  /*11a80*/  @P0 LDGSTS.E.BYPASS.LTC128B.128 [R226+0xd100], [R4.64+0x80], !P3 ;  /* 0x0d10008004e20fae */ /* 0x0009e2000d901d44 */
[----:B------:R-:W-:Y:S01]  /*11a90*/  FMUL.FTZ R82, R0, R82 ;  /* 0x0000005200527220 */ /* 0x000fe20000410000 */
[----:B-1----:R-:W-:Y:S01]  /*11aa0*/  @P0 IADD3 R144, P5, R4, R118, RZ ;  /* 0x0000007604900210 */ /* 0x002fe20007fbe0ff */
[----:B------:R-:W-:Y:S02]  /*11ab0*/  FMUL.FTZ R83, R0, R83 ;  /* 0x0000005300537220 */ /* 0x000fe40000410000 */
[C---:B------:R-:W-:Y:S03]  /*11ac0*/  FMUL.FTZ R84, R2.reuse, R84 ;  /* 0x0000005402547220 */ /* 0x040fe60000410000 */
[----:B------:R1:W-:Y:S01]  /*11ad0*/  @P0 LDGSTS.E.BYPASS.LTC128B.128 [R226+0xa100], [R8.64], !P4 ;  /* 0x0a10000008e20fae */ /* 0x0003e2000e101d44 */
[----:B------:R1:W1:Y:S01]  /*11ae0*/  MUFU.EX2 R165, R11 ;  /* 0x0000000b00a57308 */ /* 0x0002620000000800 */
[----:B------:R-:W-:Y:S01]  /*11af0*/  FMUL.FTZ R85, R2, R85 ;  /* 0x0000005502557220 */ /* 0x000fe20000410000 */
[----:B--2---:R-:W-:Y:S01]  /*11b00*/  @P0 IADD3.X R146, RZ, R249, RZ, P1, !PT ;  /* 0x000000f9ff920210 */ /* 0x004fe20000ffe4ff */
[----:B------:R-:W-:Y:S01]  /*11b10*/  FMUL.FTZ R86, R0, R86 ;  /* 0x0000005600567220 */ /* 0x000fe20000410000 */
[----:B---3--:R-:W-:Y:S01]  /*11b20*/  @P0 IADD3 R6, P2, R8, R149, RZ ;  /* 0x0000009508060210 */ /* 0x008fe20007f5e0ff */
[----:B------:R-:W-:Y:S01]  /*11b30*/  FMUL.FTZ R87, R0, R87 ;  /* 0x0000005700577220 */ /* 0x000fe20000410000 */
[----:B------:R-:W-:Y:S01]  /*11b40*/  @P0 IADD3.X R145, R5, R146, RZ, P5, !PT ;  /* 0x0000009205910210 */ /* 0x000fe20002ffe4ff */
[C---:B------:R-:W-:Y:S02]  /*11b50*/  FMUL.FTZ R88, R2.reuse, R88 ;  /* 0x0000005802587220 */ /* 0x040fe40000410000 */
[----:B------:R-:W-:Y:S01]  /*11b60*/  FMUL.FTZ R89, R2, R89 ;  /* 0x0000005902597220 */ /* 0x000fe20000410000 */
[----:B------:R-:W-:Y:S01]  /*11b70*/  MUFU.EX2 R192, R28 ;  /* 0x0000001c00c07308 */ /* 0x000fe20000000800 */
[----:B------:R2:W-:Y:S01]  /*11b80*/  @P0 LDGSTS.E.BYPASS.LTC128B.128 [R226+0xe100], [R144.64], !P3 ;  /* 0x0e10000090e20fae */ /* 0x0005e2000d901d44 */
[C---:B------:R-:W-:Y:S02]  /*11b90*/  FMUL.FTZ R90, R0.reuse, R90 ;  /* 0x0000005a005a7220 */ /* 0x040fe40000410000 */
[C---:B-----5:R-:W-:Y:S02]  /*11ba0*/  FMUL.FTZ R10, R0.reuse, R126 ;  /* 0x0000007e000a7220 */ /* 0x060fe40000410000 */
[----:B------:R-:W-:Y:S01]  /*11bb0*/  FMUL.FTZ R91, R0, R91 ;  /* 0x0000005b005b7220 */ /* 0x000fe20000410000 */
[----:B----4-:R-:W-:Y:S01]  /*11bc0*/  @P0 IADD3 R4, P1, R8, R118, RZ ;  /* 0x0000007608040210 */ /* 0x010fe20007f3e0ff */
[--C-:B------:R-:W-:Y:S01]  /*11bd0*/  FFMA.FTZ R118, R7, c[0x0][0x2d0], -R117.reuse ;  /* 0x0000b40007767a23 */ /* 0x100fe20000010875 */
[C---:B------:R-:W-:Y:S01]  /*11be0*/  @P0 IADD3.X R7, R9.reuse, R148, RZ, P2, !PT ;  /* 0x0000009409070210 */ /* 0x040fe200017fe4ff */
[--C-:B------:R-:W-:Y:S01]  /*11bf0*/  FFMA.FTZ R26, R26, c[0x0][0x2d0], -R117.reuse ;  /* 0x0000b4001a1a7a23 */ /* 0x100fe20000010875 */
[----:B------:R-:W-:Y:S01]  /*11c00*/  @P0 IADD3.X R5, R9, R146, RZ, P1, !PT ;  /* 0x0000009209050210 */ /* 0x000fe20000ffe4ff */
[----:B------:R-:W3:Y:S01]  /*11c10*/  MUFU.EX2 R167, R118 ;  /* 0x0000007600a77308 */ /* 0x000ee20000000800 */
[----:B-1----:R-:W-:Y:S01]  /*11c20*/  FMUL.FTZ R11, R0, R127 ;  /* 0x0000007f000b7220 */ /* 0x002fe20000410000 */
[----:B------:R1:W-:Y:S01]  /*11c30*/  @P0 LDGSTS.E.BYPASS.LTC128B.128 [R226+0xb100], [R6.64], !P4 ;  /* 0x0b10000006e20fae */ /* 0x0003e2000e101d44 */
[C---:B------:R-:W-:Y:S02]  /*11c40*/  FMUL.FTZ R8, R2.reuse, R124 ;  /* 0x0000007c02087220 */ /* 0x040fe40000410000 */
[----:B------:R-:W-:Y:S02]  /*11c50*/  FMUL.FTZ R9, R2, R125 ;  /* 0x0000007d02097220 */ /* 0x000fe40000410000 */
[--C-:B------:R-:W-:Y:S02]  /*11c60*/  FFMA.FTZ R27, R27, c[0x0][0x2d0], -R117.reuse ;  /* 0x0000b4001b1b7a23 */ /* 0x100fe40000010875 */
[--C-:B------:R-:W-:Y:S01]  /*11c70*/  FFMA.FTZ R30, R30, c[0x0][0x2d0], -R117.reuse ;  /* 0x0000b4001e1e7a23 */ /* 0x100fe20000010875 */
[----:B------:R4:W-:Y:S01]  /*11c80*/  @P0 LDGSTS.E.BYPASS.LTC128B.128 [R226+0xf100], [R4.64], !P3 ;  /* 0x0f10000004e20fae */ /* 0x0009e2000d901d44 */
[----:B------:R-:W-:Y:S01]  /*11c90*/  MUFU.EX2 R158, R26 ;  /* 0x0000001a009e7308 */ /* 0x000fe20000000800 */
[--C-:B------:R-:W-:Y:S02]  /*11ca0*/  FFMA.FTZ R31, R31, c[0x0][0x2d0], -R117.reuse ;  /* 0x0000b4001f1f7a23 */ /* 0x100fe40000010875 */
[--C-:B------:R-:W-:Y:S02]  /*11cb0*/  FFMA.FTZ R34, R34, c[0x0][0x2d0], -R117.reuse ;  /* 0x0000b40022227a23 */ /* 0x100fe40000010875 */
[--C-:B------:R-:W-:Y:S02]  /*11cc0*/  FFMA.FTZ R35, R35, c[0x0][0x2d0], -R117.reuse ;  /* 0x0000b40023237a23 */ /* 0x100fe40000010875 */
[----:B--2---:R-:W2:Y:S01]  /*11cd0*/  LDSM.16.MT88.4 R144, [R204+0x100] ;  /* 0x00010000cc90783b */ /* 0x004ea20000004200 */
[--C-:B------:R-:W-:Y:S02]  /*11ce0*/  FFMA.FTZ R38, R38, c[0x0][0x2d0], -R117.reuse ;  /* 0x0000b40026267a23 */ /* 0x100fe40000010875 */
[----:B------:R5:W-:Y:S01]  /*11cf0*/  MUFU.EX2 R157, R27 ;  /* 0x0000001b009d7308 */ /* 0x000be20000000800 */
[--C-:B------:R-:W-:Y:S02]  /*11d00*/  FFMA.FTZ R39, R39, c[0x0][0x2d0], -R117.reuse ;  /* 0x0000b40027277a23 */ /* 0x100fe40000010875 */
[--C-:B------:R-:W-:Y:S02]  /*11d10*/  FFMA.FTZ R42, R42, c[0x0][0x2d0], -R117.reuse ;  /* 0x0000b4002a2a7a23 */ /* 0x100fe40000010875 */
[----:B------:R-:W2:Y:S01]  /*11d20*/  LDSM.16.MT88.4 R148, [R205+0x100] ;  /* 0x00010000cd94783b */ /* 0x000ea20000004200 */
[--C-:B------:R-:W-:Y:S02]  /*11d30*/  FFMA.FTZ R43, R43, c[0x0][0x2d0], -R117.reuse ;  /* 0x0000b4002b2b7a23 */ /* 0x100fe40000010875 */
[C---:B-1----:R-:W-:Y:S01]  /*11d40*/  FMUL.FTZ R6, R0.reuse, R122 ;  /* 0x0000007a00067220 */ /* 0x042fe20000410000 */
[----:B------:R-:W-:Y:S01]  /*11d50*/  F2FP.PACK_AB R122, R229, R231 ;  /* 0x000000e7e57a723e */ /* 0x000fe200000000ff */
[----:B------:R-:W-:Y:S01]  /*11d60*/  FMUL.FTZ R7, R0, R123 ;  /* 0x0000007b00077220 */ /* 0x000fe20000410000 */
[----:B------:R-:W-:Y:S01]  /*11d70*/  F2FP.PACK_AB R123, R165, R166 ;  /* 0x000000a6a57b723e */ /* 0x000fe200000000ff */
[----:B------:R-:W-:Y:S01]  /*11d80*/  MUFU.EX2 R186, R29 ;  /* 0x0000001d00ba7308 */ /* 0x000fe20000000800 */
[----:B------:R-:W1:Y:S01]  /*11d90*/  LDSM.16.MT88.4 R152, [R208+0x100] ;  /* 0x00010000d098783b */ /* 0x000e620000004200 */
[--C-:B------:R-:W-:Y:S02]  /*11da0*/  FFMA.FTZ R46, R46, c[0x0][0x2d0], -R117.reuse ;  /* 0x0000b4002e2e7a23 */ /* 0x100fe40000010875 */
[----:B----4-:R-:W-:Y:S01]  /*11db0*/  FMUL.FTZ R4, R2, R120 ;  /* 0x0000007802047220 */ /* 0x010fe20000410000 */
[----:B------:R-:W-:Y:S01]  /*11dc0*/  F2FP.PACK_AB R120, R232, R230 ;  /* 0x000000e6e878723e */ /* 0x000fe200000000ff */
[----:B------:R-:W-:Y:S01]  /*11dd0*/  FMUL.FTZ R5, R2, R121 ;  /* 0x0000007902057220 */ /* 0x000fe20000410000 */
[----:B---3--:R-:W-:Y:S01]  /*11de0*/  F2FP.PACK_AB R121, R167, R184 ;  /* 0x000000b8a779723e */ /* 0x008fe200000000ff */
[--C-:B------:R-:W-:Y:S01]  /*11df0*/  FFMA.FTZ R47, R47, c[0x0][0x2d0], -R117.reuse ;  /* 0x0000b4002f2f7a23 */ /* 0x100fe20000010875 */
[----:B------:R-:W3:Y:S01]  /*11e00*/  LDSM.16.MT88.4 R124, [R207+0x100] ;  /* 0x00010000cf7c783b */ /* 0x000ee20000004200 */
[----:B------:R-:W-:Y:S01]  /*11e10*/  MUFU.EX2 R187, R32 ;  /* 0x0000002000bb7308 */ /* 0x000fe20000000800 */
[--C-:B------:R-:W-:Y:S02]  /*11e20*/  FFMA.FTZ R50, R50, c[0x0][0x2d0], -R117.reuse ;  /* 0x0000b40032327a23 */ /* 0x100fe40000010875 */
[--C-:B------:R-:W-:Y:S02]  /*11e30*/  FFMA.FTZ R51, R51, c[0x0][0x2d0], -R117.reuse ;  /* 0x0000b40033337a23 */ /* 0x100fe40000010875 */
[C---:B------:R-:W-:Y:S02]  /*11e40*/  FMUL.FTZ R92, R2.reuse, R92 ;  /* 0x0000005c025c7220 */ /* 0x040fe40000410000 */
[----:B-----5:R-:W-:Y:S01]  /*11e50*/  LDSM.16.MT88.4 R24, [R205+0x1100] ;  /* 0x00110000cd18783b */ /* 0x020fe20000004200 */
[----:B------:R-:W-:Y:S02]  /*11e60*/  FMUL.FTZ R93, R2, R93 ;  /* 0x0000005d025d7220 */ /* 0x000fe40000410000 */
[----:B------:R-:W-:Y:S01]  /*11e70*/  MUFU.EX2 R185, R33 ;  /* 0x0000002100b97308 */ /* 0x000fe20000000800 */
[C---:B------:R-:W-:Y:S02]  /*11e80*/  FMUL.FTZ R94, R0.reuse, R94 ;  /* 0x0000005e005e7220 */ /* 0x040fe40000410000 */
[----:B------:R-:W-:Y:S01]  /*11e90*/  FMUL.FTZ R95, R0, R95 ;  /* 0x0000005f005f7220 */ /* 0x000fe20000410000 */
[C---:B--2---:R-:W-:Y:S01]  /*11ea0*/  HMMA.16816.F32 R4, R120.reuse, R144, R4 ;  /* 0x000000907804723c */ /* 0x044fe20000001804 */
[----:B------:R-:W0:Y:S05]  /*11eb0*/  LDGDEPBAR ;  /* 0x00000000000079af */ /* 0x000e2a0000000000 */
[----:B------:R-:W-:Y:S01]  /*11ec0*/  MUFU.EX2 R118, R51 ;  /* 0x0000003300767308 */ /* 0x000fe20000000800 */
[--C-:B------:R-:W-:Y:S01]  /*11ed0*/  FFMA.FTZ R14, R14, c[0x0][0x2d0], -R117.reuse ;  /* 0x0000b4000e0e7a23 */ /* 0x100fe20000010875 */
[C---:B------:R-:W-:Y:S01]  /*11ee0*/  HMMA.16816.F32 R8, R120.reuse, R146, R8 ;  /* 0x000000927808723c */ /* 0x040fe20000001808 */
[----:B------:R-:W2:Y:S03]  /*11ef0*/  LDSM.16.MT88.4 R144, [R204+0x4100] ;  /* 0x00410000cc90783b */ /* 0x000ea60000004200 */
[--C-:B------:R-:W-:Y:S02]  /*11f00*/  FFMA.FTZ R15, R15, c[0x0][0x2d0], -R117.reuse ;  /* 0x0000b4000f0f7a23 */ /* 0x100fe40000010875 */
[C---:B------:R-:W-:Y:S02]  /*11f10*/  FMUL.FTZ R96, R2.reuse, R96 ;  /* 0x0000006002607220 */ /* 0x040fe40000410000 */
[----:B------:R4:W-:Y:S01]  /*11f20*/  MUFU.EX2 R228, R12 ;  /* 0x0000000c00e47308 */ /* 0x0009e20000000800 */
[C---:B------:R-:W-:Y:S03]  /*11f30*/  HMMA.16816.F32 R68, R120.reuse, R148, R68 ;  /* 0x000000947844723c */ /* 0x040fe60000001844 */
[----:B------:R-:W-:Y:S02]  /*11f40*/  FMUL.FTZ R97, R2, R97 ;  /* 0x0000006102617220 */ /* 0x000fe40000410000 */
[C---:B------:R-:W-:Y:S03]  /*11f50*/  FMUL.FTZ R98, R0.reuse, R98 ;  /* 0x0000006200627220 */ /* 0x040fe60000410000 */
[C---:B------:R-:W-:Y:S01]  /*11f60*/  HMMA.16816.F32 R72, R120.reuse, R150, R72 ;  /* 0x000000967848723c */ /* 0x040fe20000001848 */
[----:B------:R-:W5:Y:S01]  /*11f70*/  LDSM.16.MT88.4 R148, [R205+0x4100] ;  /* 0x00410000cd94783b */ /* 0x000f620000004200 */
[----:B------:R2:W2:Y:S02]  /*11f80*/  MUFU.EX2 R199, R13 ;  /* 0x0000000d00c77308 */ /* 0x0004a40000000800 */
[----:B------:R-:W-:Y:S02]  /*11f90*/  FMUL.FTZ R99, R0, R99 ;  /* 0x0000006300637220 */ /* 0x000fe40000410000 */
[C---:B------:R-:W-:Y:S02]  /*11fa0*/  FMUL.FTZ R100, R2.reuse, R100 ;  /* 0x0000006402647220 */ /* 0x040fe40000410000 */
[C---:B-1----:R-:W-:Y:S04]  /*11fb0*/  HMMA.16816.F32 R76, R120.reuse, R152, R76 ;  /* 0x00000098784c723c */ /* 0x042fe8000000184c */
[----:B------:R-:W-:Y:S01]  /*11fc0*/  MUFU.EX2 R153, R34 ;  /* 0x0000002200997308 */ /* 0x000fe20000000800 */
[C---:B------:R-:W-:Y:S02]  /*11fd0*/  FMUL.FTZ R101, R2.reuse, R101 ;  /* 0x0000006502657220 */ /* 0x040fe40000410000 */
[----:B----4-:R-:W-:Y:S01]  /*11fe0*/  FMUL.FTZ R12, R2, R128 ;  /* 0x00000080020c7220 */ /* 0x010fe20000410000 */
[C---:B------:R-:W-:Y:S04]  /*11ff0*/  HMMA.16816.F32 R80, R120.reuse, R154, R80 ;  /* 0x0000009a7850723c */ /* 0x040fe80000001850 */
[C---:B------:R-:W-:Y:S02]  /*12000*/  FMUL.FTZ R102, R0.reuse, R102 ;  /* 0x0000006600667220 */ /* 0x040fe40000410000 */
[----:B------:R-:W-:Y:S01]  /*12010*/  MUFU.EX2 R155, R30 ;  /* 0x0000001e009b7308 */ /* 0x000fe20000000800 */
[----:B------:R-:W-:Y:S01]  /*12020*/  FMUL.FTZ R103, R0, R103 ;  /* 0x0000006700677220 */ /* 0x000fe20000410000 */
[C---:B---3--:R-:W-:Y:S04]  /*12030*/  HMMA.16816.F32 R84, R120.reuse, R124, R84 ;  /* 0x0000007c7854723c */ /* 0x048fe80000001854 */
[----:B--2---:R-:W-:Y:S02]  /*12040*/  FMUL.FTZ R13, R2, R129 ;  /* 0x00000081020d7220 */ /* 0x004fe40000410000 */
[--C-:B------:R-:W-:Y:S02]  /*12050*/  FFMA.FTZ R18, R18, c[0x0][0x2d0], -R117.reuse ;  /* 0x0000b40012127a23 */ /* 0x100fe40000010875 */
[C---:B------:R-:W-:Y:S01]  /*12060*/  HMMA.16816.F32 R88, R120.reuse, R126, R88 ;  /* 0x0000007e7858723c */ /* 0x040fe20000001858 */
[----:B------:R-:W1:Y:S01]  /*12070*/  LDSM.16.MT88.4 R124, [R208+0x4100] ;  /* 0x00410000d07c783b */ /* 0x000e620000004200 */
[----:B------:R2:W-:Y:S02]  /*12080*/  MUFU.EX2 R154, R31 ;  /* 0x0000001f009a7308 */ /* 0x0005e40000000800 */
[--C-:B------:R-:W-:Y:S02]  /*12090*/  FFMA.FTZ R19, R19, c[0x0][0x2d0], -R117.reuse ;  /* 0x0000b40013137a23 */ /* 0x100fe40000010875 */
[C---:B------:R-:W-:Y:S02]  /*120a0*/  FMUL.FTZ R104, R2.reuse, R104 ;  /* 0x0000006802687220 */ /* 0x040fe40000410000 */
[C---:B------:R-:W-:Y:S04]  /*120b0*/  HMMA.16816.F32 R92, R120.reuse, R144, R92 ;  /* 0x00000090785c723c */ /* 0x040fe8000000185c */
[----:B------:R3:W-:Y:S01]  /*120c0*/  MUFU.EX2 R164, R14 ;  /* 0x0000000e00a47308 */ /* 0x0007e20000000800 */
[----:B------:R-:W-:Y:S02]  /*120d0*/  FMUL.FTZ R105, R2, R105 ;  /* 0x0000006902697220 */ /* 0x000fe40000410000 */
[C---:B------:R-:W-:Y:S01]  /*120e0*/  FMUL.FTZ R106, R0.reuse, R106 ;  /* 0x0000006a006a7220 */ /* 0x040fe20000410000 */
[C---:B------:R-:W-:Y:S01]  /*120f0*/  HMMA.16816.F32 R96, R120.reuse, R146, R96 ;  /* 0x000000927860723c */ /* 0x040fe20000001860 */
[----:B------:R-:W4:Y:S03]  /*12100*/  LDSM.16.MT88.4 R144, [R207+0x4100] ;  /* 0x00410000cf90783b */ /* 0x000f260000004200 */
[----:B------:R-:W-:Y:S02]  /*12110*/  FMUL.FTZ R107, R0, R107 ;  /* 0x0000006b006b7220 */ /* 0x000fe40000410000 */
[----:B------:R1:W-:Y:S01]  /*12120*/  MUFU.EX2 R163, R15 ;  /* 0x0000000f00a37308 */ /* 0x0003e20000000800 */
[C---:B------:R-:W-:Y:S01]  /*12130*/  FMUL.FTZ R108, R2.reuse, R108 ;  /* 0x0000006c026c7220 */ /* 0x040fe20000410000 */
[C---:B-----5:R-:W-:Y:S01]  /*12140*/  HMMA.16816.F32 R100, R120.reuse, R148, R100 ;  /* 0x000000947864723c */ /* 0x060fe20000001864 */
[----:B--2---:R-:W-:Y:S03]  /*12150*/  LDSM.16.MT88.4 R28, [R205+0x1900] ;  /* 0x00190000cd1c783b */ /* 0x004fe60000004200 */
[----:B------:R-:W-:Y:S02]  /*12160*/  FMUL.FTZ R109, R2, R109 ;  /* 0x0000006d026d7220 */ /* 0x000fe40000410000 */
[C---:B------:R-:W-:Y:S02]  /*12170*/  FMUL.FTZ R110, R0.reuse, R110 ;  /* 0x0000006e006e7220 */ /* 0x040fe40000410000 */
[C---:B------:R-:W-:Y:S01]  /*12180*/  HMMA.16816.F32 R104, R120.reuse, R150, R104 ;  /* 0x000000967868723c */ /* 0x040fe20000001868 */
[----:B------:R2:W-:Y:S01]  /*12190*/  MUFU.EX2 R198, R16 ;  /* 0x0000001000c67308 */ /* 0x0005e20000000800 */
[----:B------:R-:W-:Y:S02]  /*121a0*/  LDSM.16.MT88.4 R148, [R207+0x900] ;  /* 0x00090000cf94783b */ /* 0x000fe40000004200 */
[C---:B---3--:R-:W-:Y:S02]  /*121b0*/  FMUL.FTZ R14, R0.reuse, R130 ;  /* 0x00000082000e7220 */ /* 0x048fe40000410000 */
[----:B------:R-:W-:Y:S02]  /*121c0*/  FMUL.FTZ R111, R0, R111 ;  /* 0x0000006f006f7220 */ /* 0x000fe40000410000 */
[C---:B------:R-:W-:Y:S03]  /*121d0*/  FMUL.FTZ R112, R2.reuse, R112 ;  /* 0x0000007002707220 */ /* 0x040fe60000410000 */
[----:B------:R3:W5:Y:S01]  /*121e0*/  MUFU.EX2 R197, R17 ;  /* 0x0000001100c57308 */ /* 0x0007620000000800 */
[----:B------:R-:W-:Y:S02]  /*121f0*/  FMUL.FTZ R113, R2, R113 ;  /* 0x0000007102717220 */ /* 0x000fe40000410000 */
[C---:B-1----:R-:W-:Y:S02]  /*12200*/  FMUL.FTZ R15, R0.reuse, R131 ;  /* 0x00000083000f7220 */ /* 0x042fe40000410000 */
[----:B------:R-:W1:Y:S01]  /*12210*/  LDSM.16.MT88.4 R128, [R204+0x900] ;  /* 0x00090000cc80783b */ /* 0x000e620000004200 */
[C---:B------:R-:W-:Y:S02]  /*12220*/  FMUL.FTZ R114, R0.reuse, R114 ;  /* 0x0000007200727220 */ /* 0x040fe40000410000 */
[----:B------:R-:W-:Y:S02]  /*12230*/  FMUL.FTZ R115, R0, R115 ;  /* 0x0000007300737220 */ /* 0x000fe40000410000 */
[C---:B------:R-:W-:Y:S01]  /*12240*/  HMMA.16816.F32 R12, R120.reuse, R124, R12 ;  /* 0x0000007c780c723c */ /* 0x040fe2000000180c */
[----:B------:R4:W-:Y:S02]  /*12250*/  MUFU.EX2 R162, R18 ;  /* 0x0000001200a27308 */ /* 0x0009e40000000800 */
[--C-:B------:R-:W-:Y:S02]  /*12260*/  FFMA.FTZ R22, R22, c[0x0][0x2d0], -R117.reuse ;  /* 0x0000b40016167a23 */ /* 0x100fe40000010875 */
[----:B--2---:R-:W-:Y:S02]  /*12270*/  FMUL.FTZ R16, R2, R132 ;  /* 0x0000008402107220 */ /* 0x004fe40000410000 */
[--C-:B------:R-:W-:Y:S01]  /*12280*/  FFMA.FTZ R23, R23, c[0x0][0x2d0], -R117.reuse ;  /* 0x0000b40017177a23 */ /* 0x100fe20000010875 */
[C---:B------:R-:W-:Y:S01]  /*12290*/  HMMA.16816.F32 R108, R120.reuse, R126, R108 ;  /* 0x0000007e786c723c */ /* 0x040fe2000000186c */
[----:B------:R-:W2:Y:S02]  /*122a0*/  LDSM.16.MT88.4 R124, [R205+0x900] ;  /* 0x00090000cd7c783b */ /* 0x000ea40000004200 */
[----:B------:R1:W1:Y:S01]  /*122b0*/  MUFU.EX2 R161, R19 ;  /* 0x0000001300a17308 */ /* 0x0002620000000800 */
[--C-:B------:R-:W-:Y:S02]  /*122c0*/  FFMA.FTZ R52, R52, c[0x0][0x2d0], -R156.reuse ;  /* 0x0000b40034347a23 */ /* 0x100fe4000001089c */
[----:B---3--:R-:W-:Y:S02]  /*122d0*/  FMUL.FTZ R17, R2, R133 ;  /* 0x0000008502117220 */ /* 0x008fe40000410000 */
[--C-:B------:R-:W-:Y:S04]  /*122e0*/  FFMA.FTZ R53, R53, c[0x0][0x2d0], -R156.reuse ;  /* 0x0000b40035357a23 */ /* 0x100fe8000001089c */
[--C-:B------:R-:W-:Y:S01]  /*122f0*/  FFMA.FTZ R56, R56, c[0x0][0x2d0], -R156.reuse ;  /* 0x0000b40038387a23 */ /* 0x100fe2000001089c */
[----:B------:R3:W-:Y:S01]  /*12300*/  MUFU.EX2 R152, R35 ;  /* 0x0000002300987308 */ /* 0x0007e20000000800 */
[--C-:B------:R-:W-:Y:S02]  /*12310*/  FFMA.FTZ R57, R57, c[0x0][0x2d0], -R156.reuse ;  /* 0x0000b40039397a23 */ /* 0x100fe4000001089c */
[--C-:B------:R-:W-:Y:S02]  /*12320*/  FFMA.FTZ R54, R54, c[0x0][0x2d0], -R117.reuse ;  /* 0x0000b40036367a23 */ /* 0x100fe40000010875 */
[----:B----4-:R-:W-:Y:S02]  /*12330*/  FMUL.FTZ R18, R0, R134 ;  /* 0x0000008600127220 */ /* 0x010fe40000410000 */
        /* <DEDUP_REMOVED lines=8> */
[----:B------:R-:W4:Y:S01]  /*123c0*/  MUFU.EX2 R195, R21 ;  /* 0x0000001500c37308 */ /* 0x000f220000000800 */
[--C-:B------:R-:W-:Y:S01]  /*123d0*/  FFMA.FTZ R64, R64, c[0x0][0x2d0], -R156.reuse ;  /* 0x0000b40040407a23 */ /* 0x100fe2000001089c */
[C---:B------:R-:W-:Y:S03]  /*123e0*/  HMMA.16816.F32 R16, R120.reuse, R144, R16 ;  /* 0x000000907810723c */ /* 0x040fe60000001810 */
[----:B---3--:R-:W-:Y:S01]  /*123f0*/  LDSM.16.MT88.4 R32, [R208+0x1900] ;  /* 0x00190000d020783b */ /* 0x008fe20000004200 */
[----:B------:R-:W-:Y:S02]  /*12400*/  FFMA.FTZ R65, R65, c[0x0][0x2d0], -R156 ;  /* 0x0000b40041417a23 */ /* 0x000fe4000001089c */
[--C-:B------:R-:W-:Y:S02]  /*12410*/  FFMA.FTZ R62, R62, c[0x0][0x2d0], -R117.reuse ;  /* 0x0000b4003e3e7a23 */ /* 0x100fe40000010875 */
[----:B------:R-:W-:Y:S01]  /*12420*/  HMMA.16816.F32 R112, R120, R146, R112 ;  /* 0x000000927870723c */ /* 0x000fe20000001870 */
[----:B------:R3:W-:Y:S02]  /*12430*/  MUFU.EX2 R160, R22 ;  /* 0x0000001600a07308 */ /* 0x0007e40000000800 */
[----:B------:R-:W1:Y:S01]  /*12440*/  LDSM.16.MT88.4 R144, [R204+0x4900] ;  /* 0x00490000cc90783b */ /* 0x000e620000004200 */
[--C-:B------:R-:W-:Y:S02]  /*12450*/  FFMA.FTZ R63, R63, c[0x0][0x2d0], -R117.reuse ;  /* 0x0000b4003f3f7a23 */ /* 0x100fe40000010875 */
[--C-:B------:R-:W-:Y:S01]  /*12460*/  FFMA.FTZ R66, R66, c[0x0][0x2d0], -R117.reuse ;  /* 0x0000b40042427a23 */ /* 0x100fe20000010875 */
[----:B------:R-:W-:Y:S01]  /*12470*/  F2FP.PACK_AB R120, R199, R228 ;  /* 0x000000e4c778723e */ /* 0x000fe200000000ff */
[----:B------:R-:W-:Y:S01]  /*12480*/  FFMA.FTZ R117, R67, c[0x0][0x2d0], -R117 ;  /* 0x0000b40043757a23 */ /* 0x000fe20000010875 */
[----:B-----5:R-:W-:Y:S02]  /*12490*/  F2FP.PACK_AB R122, R197, R198 ;  /* 0x000000c6c57a723e */ /* 0x020fe400000000ff */
[----:B------:R-:W5:Y:S01]  /*124a0*/  MUFU.EX2 R159, R23 ;  /* 0x00000017009f7308 */ /* 0x000f620000000800 */
[----:B------:R-:W-:Y:S01]  /*124b0*/  F2FP.PACK_AB R121, R163, R164 ;  /* 0x000000a4a379723e */ /* 0x000fe200000000ff */
[----:B------:R-:W-:Y:S01]  /*124c0*/  FFMA.FTZ R0, R0, R234, R184 ;  /* 0x000000ea00007223 */ /* 0x000fe200000100b8 */
[----:B------:R-:W-:Y:S01]  /*124d0*/  F2FP.PACK_AB R123, R161, R162 ;  /* 0x000000a2a17b723e */ /* 0x000fe200000000ff */
[----:B------:R-:W-:Y:S01]  /*124e0*/  FFMA.FTZ R2, R2, R233, R230 ;  /* 0x000000e902027223 */ /* 0x000fe200000100e6 */
[----:B----4-:R-:W-:Y:S01]  /*124f0*/  F2FP.PACK_AB R20, R195, R196 ;  /* 0x000000c4c314723e */ /* 0x010fe200000000ff */
[----:B------:R-:W-:Y:S02]  /*12500*/  FADD.FTZ R0, R167, R0 ;  /* 0x00000000a7007221 */ /* 0x000fe40000010000 */
[----:B------:R-:W-:Y:S02]  /*12510*/  FADD.FTZ R2, R232, R2 ;  /* 0x00000002e8027221 */ /* 0x000fe40000010000 */
[C---:B------:R-:W-:Y:S01]  /*12520*/  HMMA.16816.F32 R4, R120.reuse, R128, R4 ;  /* 0x000000807804723c */ /* 0x040fe20000001804 */
[----:B------:R-:W-:Y:S02]  /*12530*/  MUFU.EX2 R52, R52 ;  /* 0x0000003400347308 */ /* 0x000fe40000000800 */
[----:B------:R-:W-:Y:S01]  /*12540*/  FADD.FTZ R0, R166, R0 ;  /* 0x00000000a6007221 */ /* 0x000fe20000010000 */
[----:B---3--:R-:W-:Y:S01]  /*12550*/  F2FP.PACK_AB R22, R193, R194 ;  /* 0x000000c2c116723e */ /* 0x008fe200000000ff */
[----:B------:R-:W-:Y:S02]  /*12560*/  FADD.FTZ R2, R231, R2 ;  /* 0x00000002e7027221 */ /* 0x000fe40000010000 */
[----:B------:R-:W-:Y:S01]  /*12570*/  FADD.FTZ R0, R165, R0 ;  /* 0x00000000a5007221 */ /* 0x000fe20000010000 */
[C---:B------:R-:W-:Y:S01]  /*12580*/  HMMA.16816.F32 R8, R120.reuse, R130, R8 ;  /* 0x000000827808723c */ /* 0x040fe20000001808 */
[----:B------:R-:W-:Y:S02]  /*12590*/  LDSM.16.MT88.4 R128, [R208+0x4900] ;  /* 0x00490000d080783b */ /* 0x000fe40000004200 */
[----:B------:R-:W-:Y:S01]  /*125a0*/  MUFU.EX2 R53, R53 ;  /* 0x0000003500357308 */ /* 0x000fe20000000800 */
[----:B------:R-:W-:Y:S01]  /*125b0*/  FADD.FTZ R2, R229, R2 ;  /* 0x00000002e5027221 */ /* 0x000fe20000010000 */
[----:B-----5:R-:W-:Y:S01]  /*125c0*/  F2FP.PACK_AB R21, R159, R160 ;  /* 0x000000a09f15723e */ /* 0x020fe200000000ff */
[----:B------:R-:W-:Y:S02]  /*125d0*/  FADD.FTZ R0, R164, R0 ;  /* 0x00000000a4007221 */ /* 0x000fe40000010000 */
[C---:B--2---:R-:W-:Y:S04]  /*125e0*/  HMMA.16816.F32 R68, R120.reuse, R124, R68 ;  /* 0x0000007c7844723c */ /* 0x044fe80000001844 */
[----:B------:R-:W-:Y:S01]  /*125f0*/  F2FP.PACK_AB R23, R157, R158 ;  /* 0x0000009e9d17723e */ /* 0x000fe200000000ff */
[----:B------:R-:W-:Y:S01]  /*12600*/  MUFU.EX2 R56, R56 ;  /* 0x0000003800387308 */ /* 0x000fe20000000800 */
[----:B------:R-:W-:Y:S02]  /*12610*/  FADD.FTZ R2, R228, R2 ;  /* 0x00000002e4027221 */ /* 0x000fe40000010000 */
[C---:B------:R-:W-:Y:S01]  /*12620*/  HMMA.16816.F32 R72, R120.reuse, R126, R72 ;  /* 0x0000007e7848723c */ /* 0x040fe20000001848 */
[----:B------:R-:W2:Y:S03]  /*12630*/  LDSM.16.MT88.4 R124, [R205+0x4900] ;  /* 0x00490000cd7c783b */ /* 0x000ea60000004200 */
[----:B------:R-:W-:Y:S02]  /*12640*/  FADD.FTZ R0, R163, R0 ;  /* 0x00000000a3007221 */ /* 0x000fe40000010000 */
[----:B------:R-:W-:Y:S01]  /*12650*/  FADD.FTZ R2, R199, R2 ;  /* 0x00000002c7027221 */ /* 0x000fe20000010000 */
[----:B------:R-:W-:Y:S01]  /*12660*/  MUFU.EX2 R57, R57 ;  /* 0x0000003900397308 */ /* 0x000fe20000000800 */
[C---:B-1----:R-:W-:Y:S04]  /*12670*/  HMMA.16816.F32 R76, R120.reuse, R132, R76 ;  /* 0x00000084784c723c */ /* 0x042fe8000000184c */
[----:B------:R-:W-:Y:S02]  /*12680*/  FADD.FTZ R0, R162, R0 ;  /* 0x00000000a2007221 */ /* 0x000fe40000010000 */
[----:B------:R-:W-:Y:S02]  /*12690*/  FADD.FTZ R2, R198, R2 ;  /* 0x00000002c6027221 */ /* 0x000fe40000010000 */
[C---:B------:R-:W-:Y:S01]  /*126a0*/  HMMA.16816.F32 R80, R120.reuse, R134, R80 ;  /* 0x000000867850723c */ /* 0x040fe20000001850 */
[----:B------:R-:W1:Y:S01]  /*126b0*/  LDSM.16.MT88.4 R132, [R207+0x4900] ;  /* 0x00490000cf84783b */ /* 0x000e620000004200 */
[----:B------:R-:W-:Y:S02]  /*126c0*/  MUFU.EX2 R54, R54 ;  /* 0x0000003600367308 */ /* 0x000fe40000000800 */
[----:B------:R-:W-:Y:S02]  /*126d0*/  FADD.FTZ R0, R161, R0 ;  /* 0x00000000a1007221 */ /* 0x000fe40000010000 */
[----:B------:R-:W-:Y:S02]  /*126e0*/  FADD.FTZ R2, R197, R2 ;  /* 0x00000002c5027221 */ /* 0x000fe40000010000 */
[C---:B------:R-:W-:Y:S04]  /*126f0*/  HMMA.16816.F32 R84, R120.reuse, R148, R84 ;  /* 0x000000947854723c */ /* 0x040fe80000001854 */
[----:B------:R-:W-:Y:S01]  /*12700*/  MUFU.EX2 R55, R55 ;  /* 0x0000003700377308 */ /* 0x000fe20000000800 */
[----:B------:R-:W-:Y:S02]  /*12710*/  FADD.FTZ R0, R160, R0 ;  /* 0x00000000a0007221 */ /* 0x000fe40000010000 */
[----:B------:R-:W-:Y:S01]  /*12720*/  FADD.FTZ R2, R196, R2 ;  /* 0x00000002c4027221 */ /* 0x000fe20000010000 */
[C---:B------:R-:W-:Y:S01]  /*12730*/  HMMA.16816.F32 R88, R120.reuse, R150, R88 ;  /* 0x000000967858723c */ /* 0x040fe20000001858 */
[----:B------:R-:W-:Y:S03]  /*12740*/  LDSM.16.MT88.4 R148, [R207+0x5100] ;  /* 0x00510000cf94783b */ /* 0x000fe60000004200 */
        /* <DEDUP_REMOVED lines=15> */
[C---:B------:R-:W-:Y:S01]  /*12840*/  HMMA.16816.F32 R104, R120.reuse, R126, R104 ;  /* 0x0000007e7868723c */ /* 0x040fe20000001868 */
[----:B------:R-:W2:Y:S03]  /*12850*/  LDSM.16.MT88.4 R124, [R204+0x1100] ;  /* 0x00110000cc7c783b */ /* 0x000ea60000004200 */
        /* <DEDUP_REMOVED lines=12> */
[----:B------:R-:W-:Y:S04]  /*12920*/  MUFU.EX2 R65, R65 ;  /* 0x0000004100417308 */ /* 0x000fe80000000800 */
[----:B------:R-:W-:Y:S01]  /*12930*/  HMMA.16816.F32 R112, R120, R134, R112 ;  /* 0x000000867870723c */ /* 0x000fe20000001870 */
[----:B------:R-:W1:Y:S05]  /*12940*/  LDSM.16.MT88.4 R120, [R208+0x1100] ;  /* 0x00110000d078783b */ /* 0x000e6a0000004200 */
[----:B------:R-:W-:Y:S02]  /*12950*/  MUFU.EX2 R62, R62 ;  /* 0x0000003e003e7308 */ /* 0x000fe40000000800 */
[C---:B--2---:R-:W-:Y:S01]  /*12960*/  HMMA.16816.F32 R4, R20.reuse, R124, R4 ;  /* 0x0000007c1404723c */ /* 0x044fe20000001804 */
[----:B------:R-:W-:Y:S07]  /*12970*/  LDSM.16.MT88.4 R132, [R205+0x5100] ;  /* 0x00510000cd84783b */ /* 0x000fee0000004200 */
        /* <DEDUP_REMOVED lines=8> */
[C---:B-1----:R-:W-:Y:S08]  /*12a00*/  HMMA.16816.F32 R76, R20.reuse, R120, R76 ;  /* 0x00000078144c723c */ /* 0x042ff0000000184c */
[C---:B------:R-:W-:Y:S01]  /*12a10*/  HMMA.16816.F32 R80, R20.reuse, R122, R80 ;  /* 0x0000007a1450723c */ /* 0x040fe20000001850 */
[----:B------:R-:W1:Y:S07]  /*12a20*/  LDSM.16.MT88.4 R120, [R207+0x1900] ;  /* 0x00190000cf78783b */ /* 0x000e6e0000004200 */
[C---:B------:R-:W-:Y:S01]  /*12a30*/  HMMA.16816.F32 R84, R20.reuse, R128, R84 ;  /* 0x000000801454723c */ /* 0x040fe20000001854 */
[----:B------:R-:W-:Y:S07]  /*12a40*/  MUFU.EX2 R129, R46 ;  /* 0x0000002e00817308 */ /* 0x000fee0000000800 */
[C---:B------:R-:W-:Y:S03]  /*12a50*/  HMMA.16816.F32 R88, R20.reuse, R130, R88 ;  /* 0x000000821458723c */ /* 0x040fe60000001858 */
[----:B------:R-:W-:Y:S05]  /*12a60*/  MUFU.EX2 R131, R42 ;  /* 0x0000002a00837308 */ /* 0x000fea0000000800 */
[C---:B--2---:R-:W-:Y:S05]  /*12a70*/  HMMA.16816.F32 R92, R20.reuse, R124, R92 ;  /* 0x0000007c145c723c */ /* 0x044fea000000185c */
[----:B------:R-:W-:Y:S03]  /*12a80*/  MUFU.EX2 R130, R43 ;  /* 0x0000002b00827308 */ /* 0x000fe60000000800 */
[C---:B------:R-:W-:Y:S01]  /*12a90*/  HMMA.16816.F32 R96, R20.reuse, R126, R96 ;  /* 0x0000007e1460723c */ /* 0x040fe20000001860 */
[----:B------:R-:W-:Y:S06]  /*12aa0*/  LDSM.16.MT88.4 R124, [R204+0x3900] ;  /* 0x00390000cc7c783b */ /* 0x000fec0000004200 */
[----:B------:R-:W-:Y:S01]  /*12ab0*/  MUFU.EX2 R128, R47 ;  /* 0x0000002f00807308 */ /* 0x000fe20000000800 */
[C---:B------:R-:W-:Y:S08]  /*12ac0*/  HMMA.16816.F32 R100, R20.reuse, R132, R100 ;  /* 0x000000841464723c */ /* 0x040ff00000001864 */
[C---:B------:R-:W-:Y:S01]  /*12ad0*/  HMMA.16816.F32 R104, R20.reuse, R134, R104 ;  /* 0x000000861468723c */ /* 0x040fe20000001868 */
[----:B------:R-:W2:Y:S07]  /*12ae0*/  MUFU.EX2 R134, R38 ;  /* 0x0000002600867308 */ /* 0x000eae0000000800 */
[C---:B------:R-:W-:Y:S03]  /*12af0*/  HMMA.16816.F32 R12, R20.reuse, R144, R12 ;  /* 0x00000090140c723c */ /* 0x040fe6000000180c */
[----:B------:R-:W4:Y:S05]  /*12b00*/  MUFU.EX2 R133, R39 ;  /* 0x0000002700857308 */ /* 0x000f2a0000000800 */
[C---:B------:R-:W-:Y:S05]  /*12b10*/  HMMA.16816.F32 R108, R20.reuse, R146, R108 ;  /* 0x00000092146c723c */ /* 0x040fea000000186c */
[----:B------:R-:W-:Y:S03]  /*12b20*/  MUFU.EX2 R147, R41 ;  /* 0x0000002900937308 */ /* 0x000fe60000000800 */
[C---:B------:R-:W-:Y:S04]  /*12b30*/  HMMA.16816.F32 R16, R20.reuse, R148, R16 ;  /* 0x000000941410723c */ /* 0x040fe80000001810 */
[----:B--2---:R-:W-:Y:S03]  /*12b40*/  FADD.FTZ R0, R134, R0 ;  /* 0x0000000086007221 */ /* 0x004fe60000010000 */
[----:B------:R-:W-:Y:S01]  /*12b50*/  MUFU.EX2 R149, R37 ;  /* 0x0000002500957308 */ /* 0x000fe20000000800 */
[----:B------:R-:W-:Y:S04]  /*12b60*/  HMMA.16816.F32 R112, R20, R150, R112 ;  /* 0x000000961470723c */ /* 0x000fe80000001870 */
[----:B----4-:R-:W-:Y:S03]  /*12b70*/  FADD.FTZ R0, R133, R0 ;  /* 0x0000000085007221 */ /* 0x010fe60000010000 */
[----:B------:R-:W-:Y:S01]  /*12b80*/  F2FP.PACK_AB R20, R186, R192 ;  /* 0x000000c0ba14723e */ /* 0x000fe200000000ff */
[----:B------:R-:W-:Y:S01]  /*12b90*/  FADD.FTZ R0, R131, R0 ;  /* 0x0000000083007221 */ /* 0x000fe20000010000 */
[----:B------:R-:W-:Y:S01]  /*12ba0*/  F2FP.PACK_AB R22, R185, R187 ;  /* 0x000000bbb916723e */ /* 0x000fe200000000ff */
[----:B------:R-:W2:Y:S02]  /*12bb0*/  MUFU.EX2 R150, R36 ;  /* 0x0000002400967308 */ /* 0x000ea40000000800 */
        /* <DEDUP_REMOVED lines=10> */
[----:B--2---:R-:W-:Y:S04]  /*12c60*/  FADD.FTZ R2, R150, R2 ;  /* 0x0000000296027221 */ /* 0x004fe80000010000 */
        /* <DEDUP_REMOVED lines=15> */
[C---:B-1----:R-:W-:Y:S01]  /*12d60*/  HMMA.16816.F32 R84, R20.reuse, R120, R84 ;  /* 0x000000781454723c */ /* 0x042fe20000001854 */
[----:B--2---:R-:W-:Y:S03]  /*12d70*/  LDSM.16.MT88.4 R44, [R205+0x2900] ;  /* 0x00290000cd2c783b */ /* 0x004fe60000004200 */
        /* <DEDUP_REMOVED lines=143> */
.L_x_133:
[----:B------:R-:W1:Y:S01]  /*13670*/  SHFL.BFLY PT, R4, R233, 0x2, 0x1f ;  /* 0x0c401f00e9047f89 */ /* 0x000e6200000e0000 */
[----:B------:R-:W-:-:S02]  /*13680*/  MOV R2, RZ ;  /* 0x000000ff00027202 */ /* 0x000fc40000000f00 */
[----:B------:R-:W-:Y:S01]  /*13690*/  MOV R30, 0xff800000 ;  /* 0xff800000001e7802 */ /* 0x000fe20000000f00 */
[----:B------:R-:W2:Y:S01]  /*136a0*/  SHFL.BFLY PT, R7, R234, 0x2, 0x1f ;  /* 0x0c401f00ea077f89 */ /* 0x000ea200000e0000 */
[----:B------:R-:W-:Y:S02]  /*136b0*/  MOV R31, 0xff800000 ;  /* 0xff800000001f7802 */ /* 0x000fe40000000f00 */
[----:B------:R-:W-:Y:S01]  /*136c0*/  PLOP3.LUT P2, PT, PT, PT, PT, 0x8, 0x0 ;  /* 0x000000000000781c */ /* 0x000fe20003f4e170 */
[----:B-1----:R-:W-:Y:S02]  /*136d0*/  FADD.FTZ R4, R4, R233 ;  /* 0x000000e904047221 */ /* 0x002fe40000010000 */
[----:B--2---:R-:W-:-:S03]  /*136e0*/  FADD.FTZ R7, R7, R234 ;  /* 0x000000ea07077221 */ /* 0x004fc60000010000 */
[----:B------:R-:W1:Y:S04]  /*136f0*/  SHFL.BFLY PT, R0, R4, 0x1, 0x1f ;  /* 0x0c201f0004007f89 */ /* 0x000e6800000e0000 */
[----:B------:R-:W2:Y:S01]  /*13700*/  SHFL.BFLY PT, R5, R7, 0x1, 0x1f ;  /* 0x0c201f0007057f89 */ /* 0x000ea200000e0000 */
[----:B-1----:R-:W-:Y:S01]  /*13710*/  FADD.FTZ R4, R4, R0 ;  /* 0x0000000004047221 */ /* 0x002fe20000010000 */
[----:B------:R-:W-:Y:S01]  /*13720*/  MOV R0, RZ ;  /* 0x000000ff00007202 */ /* 0x000fe20000000f00 */
[----:B--2---:R-:W-:-:S03]  /*13730*/  FADD.FTZ R7, R5, R7 ;  /* 0x0000000705077221 */ /* 0x004fc60000010000 */
[----:B------:R-:W-:Y:S02]  /*13740*/  FSETP.NE.FTZ.AND P1, PT, R4, RZ, PT ;  /* 0x000000ff0400720b */ /* 0x000fe40003f35000 */
[----:B------:R-:W-:-:S11]  /*13750*/  FSETP.NE.FTZ.AND P0, PT, R7, RZ, PT ;  /* 0x000000ff0700720b */ /* 0x000fd60003f15000 */
[----:B------:R-:W1:Y:S08]  /*13760*/  @P1 MUFU.RCP R2, R4 ;  /* 0x0000000400021308 */ /* 0x000e700000001000 */
[----:B------:R-:W-:Y:S08]  /*13770*/  @P0 MUFU.RCP R0, R7 ;  /* 0x0000000700000308 */ /* 0x000ff00000001000 */
[----:B------:R2:W3:Y:S01]  /*13780*/  @P1 MUFU.LG2 R6, R4 ;  /* 0x0000000400061308 */ /* 0x0004e20000000c00 */
[----:B-1----:R-:W-:-:S02]  /*13790*/  FMUL.FTZ R120, R2, R120 ;  /* 0x0000007802787220 */ /* 0x002fc40000410000 */
[C---:B------:R-:W-:Y:S02]  /*137a0*/  FMUL.FTZ R27, R2.reuse, R121 ;  /* 0x00000079021b7220 */ /* 0x040fe40000410000 */
[C---:B------:R-:W-:Y:S02]  /*137b0*/  FMUL.FTZ R124, R2.reuse, R124 ;  /* 0x0000007c027c7220 */ /* 0x040fe40000410000 */
[C---:B------:R-:W-:Y:S01]  /*137c0*/  FMUL.FTZ R8, R2.reuse, R125 ;  /* 0x0000007d02087220 */ /* 0x040fe20000410000 */
[----:B------:R-:W1:Y:S01]  /*137d0*/  @P0 MUFU.LG2 R7, R7 ;  /* 0x0000000700070308 */ /* 0x000e620000000c00 */
[C---:B------:R-:W-:Y:S02]  /*137e0*/  FMUL.FTZ R68, R2.reuse, R68 ;  /* 0x0000004402447220 */ /* 0x040fe40000410000 */
[C---:B------:R-:W-:Y:S02]  /*137f0*/  FMUL.FTZ R69, R2.reuse, R69 ;  /* 0x0000004502457220 */ /* 0x040fe40000410000 */
[----:B------:R-:W-:-:S02]  /*13800*/  FMUL.FTZ R72, R2, R72 ;  /* 0x0000004802487220 */ /* 0x000fc40000410000 */
[C---:B------:R-:W-:Y:S01]  /*13810*/  FMUL.FTZ R73, R2.reuse, R73 ;  /* 0x0000004902497220 */ /* 0x040fe20000410000 */
[----:B--2---:R-:W-:Y:S01]  /*13820*/  @P1 MOV R4, 0x3f317218 ;  /* 0x3f31721800041802 */ /* 0x004fe20000000f00 */
        /* <DEDUP_REMOVED lines=25> */
[----:B------:R-:W-:Y:S02]  /*139c0*/  @P1 FMUL.FTZ R5, R4, c[0x0][0x2d0] ;  /* 0x0000b40004051a20 */ /* 0x000fe40000410000 */
[----:B---3--:R-:W-:Y:S02]  /*139d0*/  @P1 FMUL.FTZ R6, R6, 0.69314718246459960938 ;  /* 0x3f31721806061820 */ /* 0x008fe40000410000 */
[----:B-1----:R-:W-:Y:S02]  /*139e0*/  @P0 FMUL.FTZ R4, R7, 0.69314718246459960938 ;  /* 0x3f31721807040820 */ /* 0x002fe40000410000 */
[----:B------:R-:W-:Y:S02]  /*139f0*/  @P0 FMUL.FTZ R2, R2, c[0x0][0x2d0] ;  /* 0x0000b40002020a20 */ /* 0x000fe40000410000 */
        /* <DEDUP_REMOVED lines=31> */
[----:B------:R-:W-:Y:S02]  /*13bf0*/  FMUL.FTZ R10, R0, R115 ;  /* 0x00000073000a7220 */ /* 0x000fe40000410000 */
[----:B------:R-:W-:Y:S02]  /*13c00*/  @P1 FFMA.FTZ R30, R5, R116, R6 ;  /* 0x00000074051e1223 */ /* 0x000fe40000010006 */
[----:B------:R-:W-:Y:S02]  /*13c10*/  @P0 FFMA.FTZ R31, R2, R3, R4 ;  /* 0x00000003021f0223 */ /* 0x000fe40000010004 */
.L_x_103:
[----:B------:R-:W1:Y:S01]  /*13c20*/  S2R R44, SR_CTAID.Y ;  /* 0x00000000002c7919 */ /* 0x000e620000002600 */
[----:B------:R-:W-:Y:S01]  /*13c30*/  ULDC.64 UR4, c[0x0][0x118] ;  /* 0x0000460000047ab9 */ /* 0x000fe20000000a00 */
[----:B-1----:R-:W-:Y:S01]  /*13c40*/  SHF.R.S32.HI R34, RZ, 0x1f, R44 ;  /* 0x0000001fff227819 */ /* 0x002fe2000001142c */
[----:B------:R-:W-:Y:S05]  /*13c50*/  @P2 BRA `(.L_x_135) ;  /* 0x0000128000002947 */ /* 0x000fea0003800000 */
[----:B------:R-:W1:Y:S01]  /*13c60*/  S2R R32, SR_TID.X ;  /* 0x0000000000207919 */ /* 0x000e620000002100 */
[----:B------:R-:W-:Y:S02]  /*13c70*/  F2FP.PACK_AB R27, R27, R120 ;  /* 0x000000781b1b723e */ /* 0x000fe400000000ff */
[----:B------:R-:W-:Y:S01]  /*13c80*/  F2FP.PACK_AB R122, R123, R122 ;  /* 0x0000007a7b7a723e */ /* 0x000fe200000000ff */
[----:B------:R-:W-:Y:S01]  /*13c90*/  BAR.SYNC.DEFER_BLOCKING 0x1, 0x100 ;  /* 0x0044000000007b1d */ /* 0x000fe20000010000 */
        /* <DEDUP_REMOVED lines=8> */
[----:B------:R-:W-:Y:S02]  /*13d20*/  F2FP.PACK_AB R26, R26, R80 ;  /* 0x000000501a1a723e */ /* 0x000fe400000000ff */
[----:B------:R-:W-:Y:S02]  /*13d30*/  F2FP.PACK_AB R82, R83, R82 ;  /* 0x000000525352723e */ /* 0x000fe400000000ff */
[----:B-1----:R-:W-:Y:S02]  /*13d40*/  SHF.R.S32.HI R33, RZ, 0x1f, R32 ;  /* 0x0000001fff217819 */ /* 0x002fe40000011420 */
[----:B------:R-:W-:Y:S02]  /*13d50*/  F2FP.PACK_AB R25, R25, R84 ;  /* 0x000000541919723e */ /* 0x000fe400000000ff */
[----:B------:R-:W-:-:S02]  /*13d60*/  LEA.HI R2, R33, R32, RZ, 0x2 ;  /* 0x0000002021027211 */ /* 0x000fc400078f10ff */
[----:B------:R-:W-:Y:S02]  /*13d70*/  LEA.HI R29, R33, R32, RZ, 0x5 ;  /* 0x00000020211d7211 */ /* 0x000fe400078f28ff */
[--C-:B------:R-:W-:Y:S02]  /*13d80*/  SHF.R.S32.HI R4, RZ, 0x2, R2.reuse ;  /* 0x00000002ff047819 */ /* 0x100fe40000011402 */
[----:B------:R-:W-:Y:S02]  /*13d90*/  SHF.R.S32.HI R0, RZ, 0x1f, R2 ;  /* 0x0000001fff007819 */ /* 0x000fe40000011402 */
[----:B------:R-:W-:Y:S02]  /*13da0*/  SHF.R.S32.HI R28, RZ, 0x5, R29 ;  /* 0x00000005ff1c7819 */ /* 0x000fe4000001141d */
[----:B------:R-:W-:Y:S02]  /*13db0*/  LEA.HI R0, R0, R4, RZ, 0x3 ;  /* 0x0000000400007211 */ /* 0x000fe400078f18ff */
[----:B------:R-:W-:-:S02]  /*13dc0*/  F2FP.PACK_AB R86, R87, R86 ;  /* 0x000000565756723e */ /* 0x000fc400000000ff */
[----:B------:R-:W-:Y:S02]  /*13dd0*/  LOP3.LUT R0, R0, 0xfffffff8, RZ, 0xc0, !PT ;  /* 0xfffffff800007812 */ /* 0x000fe400078ec0ff */
[----:B------:R-:W-:Y:S02]  /*13de0*/  F2FP.PACK_AB R24, R24, R88 ;  /* 0x000000581818723e */ /* 0x000fe400000000ff */
[----:B------:R-:W-:Y:S01]  /*13df0*/  F2FP.PACK_AB R90, R91, R90 ;  /* 0x0000005a5b5a723e */ /* 0x000fe200000000ff */
[----:B------:R-:W-:Y:S01]  /*13e00*/  IMAD.IADD R4, R4, 0x1, -R0 ;  /* 0x0000000104047824 */ /* 0x000fe200078e0a00 */
[----:B------:R-:W-:Y:S02]  /*13e10*/  LOP3.LUT R0, R2, 0xfffffffc, RZ, 0xc0, !PT ;  /* 0xfffffffc02007812 */ /* 0x000fe400078ec0ff */
[----:B------:R-:W-:Y:S01]  /*13e20*/  F2FP.PACK_AB R23, R23, R92 ;  /* 0x0000005c1717723e */ /* 0x000fe200000000ff */
[C---:B------:R-:W-:Y:S01]  /*13e30*/  IMAD.SHL.U32 R2, R4.reuse, 0x40, RZ ;  /* 0x0000004004027824 */ /* 0x040fe200078e00ff */
[----:B------:R-:W-:Y:S01]  /*13e40*/  LOP3.LUT R3, R4, 0x1, RZ, 0xc0, !PT ;  /* 0x0000000104037812 */ /* 0x000fe200078ec0ff */
[----:B------:R-:W-:Y:S01]  /*13e50*/  IMAD.IADD R22, R32, 0x1, -R0 ;  /* 0x0000000120167824 */ /* 0x000fe200078e0a00 */
[----:B------:R-:W-:-:S02]  /*13e60*/  F2FP.PACK_AB R94, R95, R94 ;  /* 0x0000005e5f5e723e */ /* 0x000fc400000000ff */
[----:B------:R-:W-:Y:S01]  /*13e70*/  LOP3.LUT R0, R2, 0x1c0, RZ, 0xc0, !PT ;  /* 0x000001c002007812 */ /* 0x000fe200078ec0ff */
[----:B------:R-:W-:Y:S01]  /*13e80*/  IMAD R2, R28, 0x200, R22 ;  /* 0x000002001c027824 */ /* 0x000fe200078e0216 */
[----:B------:R-:W-:Y:S02]  /*13e90*/  ISETP.NE.U32.AND P0, PT, R3, 0x1, PT ;  /* 0x000000010300780c */ /* 0x000fe40003f05070 */
[----:B------:R-:W-:Y:S02]  /*13ea0*/  LEA.HI R0, R0, R0, RZ, 0x1d ;  /* 0x0000000000007211 */ /* 0x000fe400078fe8ff */
[----:B------:R-:W-:Y:S01]  /*13eb0*/  R2P PR, R4, 0x6 ;  /* 0x0000000604007804 */ /* 0x000fe20000000000 */
[----:B------:R-:W-:Y:S01]  /*13ec0*/  IMAD.MOV.U32 R4, RZ, RZ, 0x20 ;  /* 0x00000020ff047424 */ /* 0x000fe200078e00ff */
[----:B------:R-:W-:Y:S01]  /*13ed0*/  F2FP.PACK_AB R21, R21, R96 ;  /* 0x000000601515723e */ /* 0x000fe200000000ff */
[----:B------:R-:W-:Y:S01]  /*13ee0*/  IMAD.U32 R0, R2, 0x2, R0 ;  /* 0x0000000202007824 */ /* 0x000fe200078e0000 */
[----:B------:R-:W-:-:S02]  /*13ef0*/  F2FP.PACK_AB R98, R99, R98 ;  /* 0x000000626362723e */ /* 0x000fc400000000ff */
[----:B------:R-:W-:Y:S01]  /*13f00*/  SEL R4, R4, 0xffffffe0, !P1 ;  /* 0xffffffe004047807 */ /* 0x000fe20004800000 */
[----:B------:R-:W-:Y:S01]  /*13f10*/  IMAD.SHL.U32 R0, R0, 0x2, RZ ;  /* 0x0000000200007824 */ /* 0x000fe200078e00ff */
[----:B------:R-:W-:Y:S02]  /*13f20*/  F2FP.PACK_AB R20, R20, R100 ;  /* 0x000000641414723e */ /* 0x000fe400000000ff */
[----:B------:R-:W-:Y:S02]  /*13f30*/  F2FP.PACK_AB R19, R103, R102 ;  /* 0x000000666713723e */ /* 0x000fe400000000ff */
[C---:B------:R-:W-:Y:S01]  /*13f40*/  IADD3 R3, R0.reuse, 0x80, RZ ;  /* 0x0000008000037810 */ /* 0x040fe20007ffe0ff */
[----:B------:R1:W-:Y:S01]  /*13f50*/  STS [R0+0x80], R27 ;  /* 0x0000801b00007388 */ /* 0x0003e20000000800 */
[C---:B------:R-:W-:Y:S02]  /*13f60*/  IADD3 R2, R0.reuse, 0x70, RZ ;  /* 0x0000007000027810 */ /* 0x040fe40007ffe0ff */
[----:B------:R-:W-:Y:S01]  /*13f70*/  @P0 IADD3 R2, R3, 0x10, RZ ;  /* 0x0000001003020810 */ /* 0x000fe20007ffe0ff */
[----:B------:R-:W-:Y:S01]  /*13f80*/  STS [R0+0x480], R122 ;  /* 0x0004807a00007388 */ /* 0x000fe20000000800 */
[----:B------:R-:W-:Y:S01]  /*13f90*/  IMAD.IADD R3, R0, 0x1, R4 ;  /* 0x0000000100037824 */ /* 0x000fe200078e0204 */
[----:B------:R-:W-:-:S02]  /*13fa0*/  F2FP.PACK_AB R18, R18, R104 ;  /* 0x000000681212723e */ /* 0x000fc400000000ff */
[----:B------:R2:W-:Y:S01]  /*13fb0*/  STS [R2], R8 ;  /* 0x0000000802007388 */ /* 0x0005e20000000800 */
[----:B------:R-:W-:Y:S01]  /*13fc0*/  IMAD.IADD R4, R4, 0x1, R2 ;  /* 0x0000000104047824 */ /* 0x000fe200078e0202 */
[----:B------:R-:W-:Y:S02]  /*13fd0*/  F2FP.PACK_AB R17, R17, R106 ;  /* 0x0000006a1111723e */ /* 0x000fe400000000ff */
[----:B------:R-:W-:Y:S01]  /*13fe0*/  STS [R2+0x400], R126 ;  /* 0x0004007e02007388 */ /* 0x000fe20000000800 */
[----:B------:R-:W-:Y:S02]  /*13ff0*/  F2FP.PACK_AB R16, R16, R128 ;  /* 0x000000801010723e */ /* 0x000fe400000000ff */
[----:B------:R-:W-:Y:S01]  /*14000*/  F2FP.PACK_AB R13, R13, R130 ;  /* 0x000000820d0d723e */ /* 0x000fe200000000ff */
[----:B------:R3:W-:Y:S01]  /*14010*/  STS [R3+0x80], R5 ;  /* 0x0000800503007388 */ /* 0x0007e20000000800 */
[----:B------:R-:W-:Y:S02]  /*14020*/  F2FP.PACK_AB R12, R12, R108 ;  /* 0x0000006c0c0c723e */ /* 0x000fe400000000ff */
[----:B------:R-:W-:Y:S01]  /*14030*/  F2FP.PACK_AB R11, R11, R110 ;  /* 0x0000006e0b0b723e */ /* 0x000fe200000000ff */
[----:B------:R-:W-:Y:S01]  /*14040*/  STS [R3+0x480], R70 ;  /* 0x0004804603007388 */ /* 0x000fe20000000800 */
[----:B------:R-:W-:-:S02]  /*14050*/  F2FP.PACK_AB R9, R9, R132 ;  /* 0x000000840909723e */ /* 0x000fc400000000ff */
[----:B------:R-:W-:Y:S01]  /*14060*/  F2FP.PACK_AB R15, R15, R134 ;  /* 0x000000860f0f723e */ /* 0x000fe200000000ff */
[----:B------:R4:W-:Y:S01]  /*14070*/  STS [R4], R6 ;  /* 0x0000000604007388 */ /* 0x0009e20000000800 */
[----:B-1----:R-:W-:Y:S01]  /*14080*/  IMAD.MOV.U32 R27, RZ, RZ, 0x40 ;  /* 0x00000040ff1b7424 */ /* 0x002fe200078e00ff */
[----:B------:R-:W-:Y:S02]  /*14090*/  F2FP.PACK_AB R14, R14, R112 ;  /* 0x000000700e0e723e */ /* 0x000fe400000000ff */
[----:B------:R-:W-:Y:S01]  /*140a0*/  STS [R4+0x400], R74 ;  /* 0x0004004a04007388 */ /* 0x000fe20000000800 */
[----:B------:R-:W-:Y:S02]  /*140b0*/  F2FP.PACK_AB R10, R10, R114 ;  /* 0x000000720a0a723e */ /* 0x000fe400000000ff */
[----:B------:R-:W-:Y:S02]  /*140c0*/  ISETP.NE.U32.AND P0, PT, RZ, c[0x0][0x500], PT ;  /* 0x00014000ff007a0c */ /* 0x000fe40003f05070 */
[----:B--2---:R-:W-:-:S02]  /*140d0*/  SEL R8, R27, 0xffffffc0, !P2 ;  /* 0xffffffc01b087807 */ /* 0x004fc40005000000 */
[----:B------:R-:W-:Y:S02]  /*140e0*/  ISETP.NE.AND.EX P0, PT, RZ, c[0x0][0x504], PT, P0 ;  /* 0x00014100ff007a0c */ /* 0x000fe40003f05300 */
[----:B------:R-:W-:Y:S01]  /*140f0*/  ISETP.NE.U32.AND P1, PT, RZ, c[0x0][0x508], PT ;  /* 0x00014200ff007a0c */ /* 0x000fe20003f25070 */
[----:B---3--:R-:W-:-:S03]  /*14100*/  IMAD.IADD R5, R0, 0x1, R8 ;  /* 0x0000000100057824 */ /* 0x008fc600078e0208 */
[----:B------:R-:W-:Y:S02]  /*14110*/  ISETP.NE.AND.EX P1, PT, RZ, c[0x0][0x50c], PT, P1 ;  /* 0x00014300ff007a0c */ /* 0x000fe40003f25310 */
[----:B------:R1:W-:Y:S01]  /*14120*/  STS [R5+0x80], R7 ;  /* 0x0000800705007388 */ /* 0x0003e20000000800 */
[----:B----4-:R-:W-:-:S03]  /*14130*/  IMAD.IADD R6, R8, 0x1, R2 ;  /* 0x0000000108067824 */ /* 0x010fc600078e0202 */
[----:B------:R-:W-:Y:S04]  /*14140*/  STS [R5+0x480], R78 ;  /* 0x0004804e05007388 */ /* 0x000fe80000000800 */
[----:B------:R-:W-:Y:S04]  /*14150*/  STS [R6], R26 ;  /* 0x0000001a06007388 */ /* 0x000fe80000000800 */
[----:B------:R-:W-:Y:S01]  /*14160*/  STS [R6+0x400], R82 ;  /* 0x0004005206007388 */ /* 0x000fe20000000800 */
[----:B-1----:R-:W-:Y:S02]  /*14170*/  IMAD.IADD R7, R8, 0x1, R3 ;  /* 0x0000000108077824 */ /* 0x002fe400078e0203 */
[----:B------:R-:W-:-:S03]  /*14180*/  IMAD.IADD R8, R4, 0x1, R8 ;  /* 0x0000000104087824 */ /* 0x000fc600078e0208 */
[----:B------:R-:W-:Y:S04]  /*14190*/  STS [R7+0x80], R25 ;  /* 0x0000801907007388 */ /* 0x000fe80000000800 */
[----:B------:R-:W-:Y:S04]  /*141a0*/  STS [R7+0x480], R86 ;  /* 0x0004805607007388 */ /* 0x000fe80000000800 */
[----:B------:R-:W-:Y:S04]  /*141b0*/  STS [R8], R24 ;  /* 0x0000001808007388 */ /* 0x000fe80000000800 */
[----:B------:R-:W-:Y:S04]  /*141c0*/  STS [R8+0x400], R90 ;  /* 0x0004005a08007388 */ /* 0x000fe80000000800 */
        /* <DEDUP_REMOVED lines=9> */
[----:B------:R2:W-:Y:S01]  /*14260*/  STS [R5+0x4480], R13 ;  /* 0x0044800d05007388 */ /* 0x0005e20000000800 */
[----:B-1----:R-:W-:-:S03]  /*14270*/  IMAD.MOV.U32 R2, RZ, RZ, 0x4 ;  /* 0x00000004ff027424 */ /* 0x002fc600078e00ff */
[----:B------:R-:W-:Y:S04]  /*14280*/  STS [R6+0x4000], R12 ;  /* 0x0040000c06007388 */ /* 0x000fe80000000800 */
[----:B------:R-:W-:Y:S04]  /*14290*/  STS [R6+0x4400], R11 ;  /* 0x0044000b06007388 */ /* 0x000fe80000000800 */
[----:B------:R-:W-:Y:S04]  /*142a0*/  STS [R7+0x4080], R9 ;  /* 0x0040800907007388 */ /* 0x000fe80000000800 */
[----:B------:R1:W-:Y:S04]  /*142b0*/  STS [R7+0x4480], R15 ;  /* 0x0044800f07007388 */ /* 0x0003e80000000800 */
[----:B------:R3:W-:Y:S04]  /*142c0*/  STS [R8+0x4000], R14 ;  /* 0x0040000e08007388 */ /* 0x0007e80000000800 */
[----:B------:R3:W-:Y:S01]  /*142d0*/  STS [R8+0x4400], R10 ;  /* 0x0044000a08007388 */ /* 0x0007e20000000800 */
[----:B--2---:R-:W-:-:S03]  /*142e0*/  IMAD.WIDE R4, R248, R2, c[0x0][0x500] ;  /* 0x00014000f8047625 */ /* 0x004fc600078e0202 */
[----:B------:R-:W-:Y:S06]  /*142f0*/  BAR.SYNC.DEFER_BLOCKING 0x1, 0x100 ;  /* 0x0044000000007b1d */ /* 0x000fec0000010000 */
[----:B------:R-:W2:Y:S01]  /*14300*/  @P0 LDG.E R0, [R4.64] ;  /* 0x0000000404000981 */ /* 0x000ea2000c1e1900 */
[----:B-1----:R-:W-:Y:S02]  /*14310*/  IMAD.MOV.U32 R15, RZ, RZ, c[0x0][0x388] ;  /* 0x0000e200ff0f7624 */ /* 0x002fe400078e00ff */
[----:B------:R-:W-:-:S05]  /*14320*/  @P1 IMAD.WIDE R2, R248, R2, c[0x0][0x508] ;  /* 0x00014200f8021625 */ /* 0x000fca00078e0202 */
[----:B------:R1:W5:Y:S02]  /*14330*/  @P1 LDG.E R15, [R2.64] ;  /* 0x00000004020f1981 */ /* 0x000364000c1e1900 */
[----:B-1----:R-:W-:Y:S02]  /*14340*/  CS2R R2, SRZ ;  /* 0x0000000000027805 */ /* 0x002fe4000001ff00 */
[--C-:B--2---:R-:W-:Y:S01]  /*14350*/  @P0 SHF.R.S32.HI R3, RZ, 0x1f, R0.reuse ;  /* 0x0000001fff030819 */ /* 0x104fe20000011400 */
[----:B------:R-:W-:Y:S01]  /*14360*/  @P0 IMAD.MOV.U32 R2, RZ, RZ, R0 ;  /* 0x000000ffff020224 */ /* 0x000fe200078e0000 */
[----:B------:R-:W-:Y:S05]  /*14370*/  @P1 BRA `(.L_x_136) ;  /* 0x0000004000001947 */ /* 0x000fea0003800000 */
[----:B---3--:R-:W-:Y:S05]  /*14380*/  @!P0 BRA `(.L_x_136) ;  /* 0x0000003000008947 */ /* 0x008fea0003800000 */
[----:B------:R1:W2:Y:S04]  /*14390*/  LDG.E R0, [R4.64] ;  /* 0x0000000404007981 */ /* 0x0002a8000c1e1900 */
[----:B-1----:R-:W2:Y:S02]  /*143a0*/  LDG.E R4, [R4.64+0x4] ;  /* 0x0000040404047981 */ /* 0x002ea4000c1e1900 */
[----:B--2--5:R-:W-:-:S02]  /*143b0*/  IADD3 R15, -R0, R4, RZ ;  /* 0x00000004000f7210 */ /* 0x024fc40007ffe1ff */
.L_x_136:
[----:B---3--:R-:W-:Y:S01]  /*143c0*/  LOP3.LUT R0, R29, 0xffffffe0, RZ, 0xc0, !PT ;  /* 0xffffffe01d007812 */ /* 0x008fe200078ec0ff */
[----:B------:R-:W1:Y:S01]  /*143d0*/  S2R R19, SR_CTAID.X ;  /* 0x0000000000137919 */ /* 0x000e620000002500 */
[----:B------:R-:W-:Y:S01]  /*143e0*/  SHF.R.S32.HI R4, RZ, 0x1f, R28 ;  /* 0x0000001fff047819 */ /* 0x000fe2000001141c */
[----:B------:R-:W-:Y:S01]  /*143f0*/  IMAD.MOV.U32 R8, RZ, RZ, c[0x0][0x4e8] ;  /* 0x00013a00ff087624 */ /* 0x000fe200078e00ff */
[----:B------:R-:W-:Y:S01]  /*14400*/  LEA.HI R5, R22, R22, RZ, 0x1 ;  /* 0x0000001616057211 */ /* 0x000fe200078f08ff */
[----:B------:R-:W-:Y:S01]  /*14410*/  IMAD.IADD R0, R32, 0x1, -R0 ;  /* 0x0000000120007824 */ /* 0x000fe200078e0a00 */
[----:B------:R-:W-:Y:S01]  /*14420*/  LEA.HI R4, R4, R28, RZ, 0x3 ;  /* 0x0000001c04047211 */ /* 0x000fe200078f18ff */
[----:B------:R-:W-:Y:S01]  /*14430*/  IMAD R9, R34, c[0x0][0x3e8], RZ ;  /* 0x0000fa0022097a24 */ /* 0x000fe200078e02ff */
[----:B------:R-:W-:Y:S01]  /*14440*/  LOP3.LUT R5, R5, 0x1ffffffe, RZ, 0xc0, !PT ;  /* 0x1ffffffe05057812 */ /* 0x000fe200078ec0ff */
[----:B-----5:R-:W-:Y:S01]  /*14450*/  IMAD R15, R15, c[0x0][0x4e8], RZ ;  /* 0x00013a000f0f7a24 */ /* 0x020fe200078e02ff */
[----:B------:R-:W-:Y:S01]  /*14460*/  SHF.R.S32.HI R7, RZ, 0x1f, R0 ;  /* 0x0000001fff077819 */ /* 0x000fe20000011400 */
[----:B------:R-:W-:Y:S01]  /*14470*/  BSSY B0, `(.L_x_137) ;  /* 0x0000076000007945 */ /* 0x000fe20003800000 */
[----:B------:R-:W-:-:S02]  /*14480*/  LOP3.LUT R6, R4, 0xffffff8, RZ, 0xc0, !PT ;  /* 0x0ffffff804067812 */ /* 0x000fc400078ec0ff */
[----:B------:R-:W-:Y:S01]  /*14490*/  LEA.HI R4, R7, R0, RZ, 0x2 ;  /* 0x0000000007047211 */ /* 0x000fe200078f10ff */
[----:B------:R-:W-:Y:S01]  /*144a0*/  IMAD.IADD R7, R22, 0x1, -R5 ;  /* 0x0000000116077824 */ /* 0x000fe200078e0a05 */
[----:B------:R-:W-:Y:S01]  /*144b0*/  IADD3 R6, R28, -R6, RZ ;  /* 0x800000061c067210 */ /* 0x000fe20007ffe0ff */
[----:B------:R-:W-:Y:S01]  /*144c0*/  IMAD.MOV.U32 R5, RZ, RZ, R3 ;  /* 0x000000ffff057224 */ /* 0x000fe200078e0003 */
[----:B------:R-:W-:Y:S02]  /*144d0*/  SHF.R.S32.HI R4, RZ, 0x2, R4 ;  /* 0x00000002ff047819 */ /* 0x000fe40000011404 */
[----:B------:R-:W-:Y:S01]  /*144e0*/  LOP3.LUT P2, RZ, R0, 0x3, RZ, 0xc0, !PT ;  /* 0x0000000300ff7812 */ /* 0x000fe2000784c0ff */
[----:B------:R-:W-:Y:S01]  /*144f0*/  IMAD R0, R3, c[0x0][0x3a0], RZ ;  /* 0x0000e80003007a24 */ /* 0x000fe200078e02ff */
[----:B------:R-:W-:Y:S01]  /*14500*/  ISETP.NE.AND P1, PT, R8, 0x1, PT ;  /* 0x000000010800780c */ /* 0x000fe20003f25270 */
[----:B------:R-:W-:Y:S01]  /*14510*/  IMAD R17, R6, 0x10, R4 ;  /* 0x0000001006117824 */ /* 0x000fe200078e0204 */
[----:B------:R-:W-:Y:S01]  /*14520*/  MOV R4, R2 ;  /* 0x0000000200047202 */ /* 0x000fe20000000f00 */
[----:B------:R-:W-:Y:S01]  /*14530*/  IMAD R6, R2, c[0x0][0x3a4], R0 ;  /* 0x0000e90002067a24 */ /* 0x000fe200078e0200 */
[----:B------:R-:W-:Y:S01]  /*14540*/  LEA.HI R16, R33, R32, RZ, 0x3 ;  /* 0x0000002021107211 */ /* 0x000fe200078f18ff */
[----:B------:R-:W-:Y:S01]  /*14550*/  IMAD R8, R34, c[0x0][0x490], RZ ;  /* 0x0001240022087a24 */ /* 0x000fe200078e02ff */
[----:B------:R-:W-:Y:S01]  /*14560*/  SEL R14, R248, RZ, !P0 ;  /* 0x000000fff80e7207 */ /* 0x000fe20004000000 */
[----:B------:R-:W-:Y:S01]  /*14570*/  IMAD R0, R7, 0x8, R17 ;  /* 0x0000000807007824 */ /* 0x000fe200078e0211 */
[----:B------:R-:W-:Y:S01]  /*14580*/  LOP3.LUT R12, R16, 0xfffffff8, RZ, 0xc0, !PT ;  /* 0xfffffff8100c7812 */ /* 0x000fe200078ec0ff */
[----:B------:R-:W-:Y:S01]  /*14590*/  IMAD.WIDE.U32 R10, R44, c[0x0][0x490], R4 ;  /* 0x000124002c0a7a25 */ /* 0x000fe200078e0004 */
[----:B------:R-:W-:-:S02]  /*145a0*/  SHF.R.S32.HI R16, RZ, 0x3, R16 ;  /* 0x00000003ff107819 */ /* 0x000fc40000011410 */
[----:B------:R-:W-:Y:S01]  /*145b0*/  LEA.HI R18, R33, R32, RZ, 0x6 ;  /* 0x0000002021127211 */ /* 0x000fe200078f30ff */
[----:B------:R-:W-:Y:S02]  /*145c0*/  IMAD R4, R44, c[0x0][0x494], R8 ;  /* 0x000125002c047a24 */ /* 0x000fe400078e0208 */
[----:B-1----:R-:W-:Y:S02]  /*145d0*/  IMAD R8, R19, 0x80, R0 ;  /* 0x0000008013087824 */ /* 0x002fe400078e0200 */
[----:B------:R-:W-:Y:S01]  /*145e0*/  IMAD.WIDE.U32 R2, R2, c[0x0][0x3a0], RZ ;  /* 0x0000e80002027a25 */ /* 0x000fe200078e00ff */
[----:B------:R-:W-:-:S03]  /*145f0*/  IADD3 R5, R11, R4, RZ ;  /* 0x000000040b057210 */ /* 0x000fc60007ffe0ff */
[----:B------:R-:W-:Y:S01]  /*14600*/  IMAD R7, R44, c[0x0][0x3ec], R9 ;  /* 0x0000fb002c077a24 */ /* 0x000fe200078e0209 */
[----:B------:R-:W-:Y:S01]  /*14610*/  IADD3 R3, R3, R6, RZ ;  /* 0x0000000603037210 */ /* 0x000fe20007ffe0ff */
[----:B------:R-:W-:Y:S01]  /*14620*/  @P1 IMAD.HI.U32 R9, R8, c[0x0][0x4ec], RZ ;  /* 0x00013b0008091a27 */ /* 0x000fe200078e00ff */
[----:B------:R-:W-:-:S03]  /*14630*/  SHF.R.S32.HI R6, RZ, 0x1f, R248 ;  /* 0x0000001fff067819 */ /* 0x000fc600000114f8 */
[----:B------:R-:W-:Y:S01]  /*14640*/  IMAD.MOV.U32 R0, RZ, RZ, R8 ;  /* 0x000000ffff007224 */ /* 0x000fe200078e0008 */
[----:B------:R-:W-:Y:S01]  /*14650*/  @P1 SHF.R.U32.HI R0, RZ, c[0x0][0x4f0], R9 ;  /* 0x00013c00ff001a19 */ /* 0x000fe20000011609 */
[----:B------:R-:W-:Y:S01]  /*14660*/  IMAD.WIDE.U32 R2, R44, c[0x0][0x3e8], R2 ;  /* 0x0000fa002c027a25 */ /* 0x000fe200078e0002 */
[----:B------:R-:W-:-:S03]  /*14670*/  SEL R11, R6, RZ, !P0 ;  /* 0x000000ff060b7207 */ /* 0x000fc60004000000 */
[----:B------:R-:W-:Y:S01]  /*14680*/  IMAD.MOV.U32 R4, RZ, RZ, R10 ;  /* 0x000000ffff047224 */ /* 0x000fe200078e000a */
[----:B------:R-:W-:Y:S01]  /*14690*/  IADD3 R7, R3, R7, RZ ;  /* 0x0000000703077210 */ /* 0x000fe20007ffe0ff */
[----:B------:R-:W-:Y:S01]  /*146a0*/  IMAD.MOV R10, RZ, RZ, -R0 ;  /* 0x000000ffff0a7224 */ /* 0x000fe200078e0a00 */
[----:B------:R-:W-:Y:S01]  /*146b0*/  MOV R6, R2 ;  /* 0x0000000200067202 */ /* 0x000fe20000000f00 */
[----:B------:R-:W-:-:S04]  /*146c0*/  IMAD.WIDE.U32 R2, R14, c[0x0][0x498], R4 ;  /* 0x000126000e027a25 */ /* 0x000fc800078e0004 */
[----:B------:R-:W-:Y:S01]  /*146d0*/  IMAD.IADD R12, R32, 0x1, -R12 ;  /* 0x00000001200c7824 */ /* 0x000fe200078e0a0c */
[----:B------:R-:W-:Y:S01]  /*146e0*/  IADD3 R2, P0, R0, R2, RZ ;  /* 0x0000000200027210 */ /* 0x000fe20007f1e0ff */
[----:B------:R-:W-:Y:S02]  /*146f0*/  IMAD R9, R11, c[0x0][0x498], RZ ;  /* 0x000126000b097a24 */ /* 0x000fe400078e02ff */
[----:B------:R-:W-:Y:S01]  /*14700*/  IMAD R5, R10, c[0x0][0x4e8], R8 ;  /* 0x00013a000a057a24 */ /* 0x000fe200078e0208 */
[----:B------:R-:W-:Y:S01]  /*14710*/  SHF.R.S32.HI R8, RZ, 0x1f, R0 ;  /* 0x0000001fff087819 */ /* 0x000fe20000011400 */
[----:B------:R-:W-:Y:S02]  /*14720*/  IMAD R13, R12, 0x20, R16 ;  /* 0x000000200c0d7824 */ /* 0x000fe400078e0210 */
[----:B------:R-:W-:Y:S01]  /*14730*/  IMAD R9, R14, c[0x0][0x49c], R9 ;  /* 0x000127000e097a24 */ /* 0x000fe200078e0209 */
[----:B------:R-:W-:Y:S01]  /*14740*/  SHF.R.S32.HI R10, RZ, 0x1f, R5 ;  /* 0x0000001fff0a7819 */ /* 0x000fe20000011405 */
[----:B------:R-:W-:-:S02]  /*14750*/  IMAD R13, R19, 0x80, R13 ;  /* 0x00000080130d7824 */ /* 0x000fc400078e020d */
[----:B------:R-:W-:Y:S01]  /*14760*/  IMAD.SHL.U32 R12, R12, 0x8, RZ ;  /* 0x000000080c0c7824 */ /* 0x000fe200078e00ff */
[----:B------:R-:W-:Y:S01]  /*14770*/  IADD3.X R3, R8, R3, R9, P0, !PT ;  /* 0x0000000308037210 */ /* 0x000fe200007fe409 */
[----:B------:R-:W-:Y:S01]  /*14780*/  IMAD R9, R10, c[0x0][0x488], RZ ;  /* 0x000122000a097a24 */ /* 0x000fe200078e02ff */
[----:B------:R-:W-:Y:S01]  /*14790*/  SHF.L.U32 R8, R16, 0x6, RZ ;  /* 0x0000000610087819 */ /* 0x000fe200000006ff */
[----:B------:R-:W-:-:S04]  /*147a0*/  @P1 IMAD.HI.U32 R4, R13, c[0x0][0x4ec], RZ ;  /* 0x00013b000d041a27 */ /* 0x000fc800078e00ff */
[----:B------:R-:W-:-:S04]  /*147b0*/  IMAD.WIDE.U32 R2, R5, c[0x0][0x488], R2 ;  /* 0x0001220005027a25 */ /* 0x000fc800078e0002 */
[----:B------:R-:W-:Y:S02]  /*147c0*/  IMAD R9, R5, c[0x0][0x48c], R9 ;  /* 0x0001230005097a24 */ /* 0x000fe400078e0209 */
[----:B------:R-:W-:Y:S01]  /*147d0*/  IMAD.MOV.U32 R0, RZ, RZ, R13 ;  /* 0x000000ffff007224 */ /* 0x000fe200078e000d */
[----:B------:R-:W-:Y:S01]  /*147e0*/  @P1 SHF.R.U32.HI R0, RZ, c[0x0][0x4f0], R4 ;  /* 0x00013c00ff001a19 */ /* 0x000fe20000011604 */
[----:B------:R-:W-:Y:S01]  /*147f0*/  IMAD.IADD R9, R3, 0x1, R9 ;  /* 0x0000000103097824 */ /* 0x000fe200078e0209 */
[----:B------:R-:W-:Y:S01]  /*14800*/  LOP3.LUT R4, R8, 0x1c0, RZ, 0xc0, !PT ;  /* 0x000001c008047812 */ /* 0x000fe200078ec0ff */
[----:B------:R-:W-:Y:S01]  /*14810*/  IMAD R5, R11, c[0x0][0x3f0], RZ ;  /* 0x0000fc000b057a24 */ /* 0x000fe200078e02ff */
[----:B------:R-:W-:Y:S02]  /*14820*/  LEA R8, P0, R2, c[0x0][0x450], 0x2 ;  /* 0x0001140002087a11 */ /* 0x000fe400078010ff */
[----:B------:R-:W-:Y:S01]  /*14830*/  LOP3.LUT R11, R4, 0x38, R12, 0xf8, !PT ;  /* 0x00000038040b7812 */ /* 0x000fe200078ef80c */
[C---:B------:R-:W-:Y:S01]  /*14840*/  IMAD R3, R14.reuse, c[0x0][0x3f4], R5 ;  /* 0x0000fd000e037a24 */ /* 0x040fe200078e0205 */
[----:B------:R-:W-:Y:S01]  /*14850*/  SHF.R.U32.HI R10, RZ, 0x3, R4 ;  /* 0x00000003ff0a7819 */ /* 0x000fe20000011604 */
[----:B------:R-:W-:Y:S01]  /*14860*/  IMAD.WIDE.U32 R4, R14, c[0x0][0x3f0], R6 ;  /* 0x0000fc000e047a25 */ /* 0x000fe200078e0006 */
[----:B------:R-:W-:-:S02]  /*14870*/  LEA.HI.X R2, R2, c[0x0][0x454], R9, 0x2, P0 ;  /* 0x0001150002027a11 */ /* 0x000fc400000f1409 */
[----:B------:R-:W-:Y:S01]  /*14880*/  LOP3.LUT R14, R11, R10, RZ, 0x3c, !PT ;  /* 0x0000000a0b0e7212 */ /* 0x000fe200078e3cff */
[----:B------:R-:W-:Y:S01]  /*14890*/  IMAD.IADD R3, R5, 0x1, R3 ;  /* 0x0000000105037824 */ /* 0x000fe200078e0203 */
[----:B------:R-:W-:Y:S01]  /*148a0*/  SHFL.IDX PT, R10, R8, RZ, 0x1c1f ;  /* 0x001c1fff080a7589 */ /* 0x000fe200000e0000 */
[----:B------:R-:W-:Y:S02]  /*148b0*/  IADD3 R6, -R0, RZ, RZ ;  /* 0x000000ff00067210 */ /* 0x000fe40007ffe1ff */
[----:B------:R-:W-:Y:S01]  /*148c0*/  SHF.R.S32.HI R7, RZ, 0x1f, R0 ;  /* 0x0000001fff077819 */ /* 0x000fe20000011400 */
[----:B------:R-:W1:Y:S01]  /*148d0*/  SHFL.IDX PT, R11, R2, RZ, 0x1c1f ;  /* 0x001c1fff020b7589 */ /* 0x000e6200000e0000 */
[----:B------:R-:W-:Y:S01]  /*148e0*/  LEA R5, R19, R17, 0x7 ;  /* 0x0000001113057211 */ /* 0x000fe200078e38ff */
[----:B------:R-:W-:Y:S02]  /*148f0*/  IMAD R6, R6, c[0x0][0x4e8], R13 ;  /* 0x00013a0006067a24 */ /* 0x000fe400078e020d */
[----:B------:R-:W-:Y:S01]  /*14900*/  SHFL.IDX PT, R8, R8, 0x1, 0x1c1f ;  /* 0x003c1f0008087f89 */ /* 0x000fe200000e0000 */
[----:B------:R-:W-:Y:S01]  /*14910*/  IMAD R7, R7, c[0x0][0x3e0], RZ ;  /* 0x0000f80007077a24 */ /* 0x000fe200078e02ff */
[----:B------:R-:W-:-:S02]  /*14920*/  ISETP.GE.OR P1, PT, R5, R15, P2 ;  /* 0x0000000f0500720c */ /* 0x000fc40001726670 */
[----:B------:R2:W3:Y:S01]  /*14930*/  SHFL.IDX PT, R9, R2, 0x1, 0x1c1f ;  /* 0x003c1f0002097f89 */ /* 0x0004e200000e0000 */
[----:B------:R-:W-:-:S10]  /*14940*/  IMAD R7, R0, c[0x0][0x3e4], R7 ;  /* 0x0000f90000077a24 */ /* 0x000fd400078e0207 */
[----:B-1----:R1:W-:Y:S01]  /*14950*/  @!P1 ST.E [R10.64], R30 ;  /* 0x0000001e0a009985 */ /* 0x0023e2000c101904 */
[----:B--2---:R-:W-:Y:S01]  /*14960*/  IMAD.MOV.U32 R2, RZ, RZ, R4 ;  /* 0x000000ffff027224 */ /* 0x004fe200078e0004 */
[----:B------:R-:W-:-:S03]  /*14970*/  IADD3 R4, R5, 0x8, RZ ;  /* 0x0000000805047810 */ /* 0x000fc60007ffe0ff */
[----:B------:R-:W-:Y:S01]  /*14980*/  IMAD.WIDE.U32 R2, R0, c[0x0][0x3e0], R2 ;  /* 0x0000f80000027a25 */ /* 0x000fe200078e0002 */
[----:B------:R-:W-:Y:S02]  /*14990*/  SHF.R.S32.HI R0, RZ, 0x1f, R6 ;  /* 0x0000001fff007819 */ /* 0x000fe40000011406 */
[----:B------:R-:W-:Y:S01]  /*149a0*/  ISETP.GE.OR P0, PT, R4, R15, P2 ;  /* 0x0000000f0400720c */ /* 0x000fe20001706670 */
[----:B------:R-:W-:Y:S01]  /*149b0*/  IMAD.IADD R3, R3, 0x1, R7 ;  /* 0x0000000103037824 */ /* 0x000fe200078e0207 */
[----:B------:R-:W-:Y:S01]  /*149c0*/  SHF.L.U32 R4, R18, 0x3, RZ ;  /* 0x0000000312047819 */ /* 0x000fe200000006ff */
[----:B------:R-:W-:Y:S01]  /*149d0*/  IMAD R0, R0, c[0x0][0x3d8], RZ ;  /* 0x0000f60000007a24 */ /* 0x000fe200078e02ff */
[----:B------:R-:W-:Y:S01]  /*149e0*/  LEA R7, R19, R16, 0x7 ;  /* 0x0000001013077211 */ /* 0x000fe200078e38ff */
[----:B------:R-:W-:Y:S01]  /*149f0*/  IMAD.WIDE.U32 R2, R6, c[0x0][0x3d8], R2 ;  /* 0x0000f60006027a25 */ /* 0x000fe200078e0002 */
[----:B------:R-:W-:-:S03]  /*14a00*/  LOP3.LUT R5, R14, 0x7ffffe00, R4, 0xf8, !PT ;  /* 0x7ffffe000e057812 */ /* 0x000fc600078ef804 */
[----:B------:R-:W-:Y:S01]  /*14a10*/  IMAD R4, R6, c[0x0][0x3dc], R0 ;  /* 0x0000f70006047a24 */ /* 0x000fe200078e0200 */
[----:B------:R-:W-:Y:S02]  /*14a20*/  SHF.L.U32 R0, R5, 0x1, RZ ;  /* 0x0000000105007819 */ /* 0x000fe400000006ff */
[----:B------:R-:W-:Y:S01]  /*14a30*/  IADD3 R6, R12, 0x40, RZ ;  /* 0x000000400c067810 */ /* 0x000fe20007ffe0ff */
[----:B---3--:R1:W-:Y:S01]  /*14a40*/  @!P0 ST.E [R8.64], R31 ;  /* 0x0000001f08008985 */ /* 0x0083e2000c101904 */
[----:B------:R-:W-:Y:S01]  /*14a50*/  IMAD.IADD R3, R3, 0x1, R4 ;  /* 0x0000000103037824 */ /* 0x000fe200078e0204 */
[C---:B------:R-:W-:Y:S02]  /*14a60*/  LEA R14, P0, R2.reuse, c[0x0][0x380], 0x1 ;  /* 0x0000e000020e7a11 */ /* 0x040fe400078008ff */
[----:B------:R1:W2:Y:S02]  /*14a70*/  LDS.128 R24, [R0+0x1080] ;  /* 0x0010800000187984 */ /* 0x0002a40000000c00 */
[----:B------:R-:W-:-:S02]  /*14a80*/  LEA.HI.X R13, R2, c[0x0][0x384], R3, 0x1, P0 ;  /* 0x0000e100020d7a11 */ /* 0x000fc400000f0c03 */
[----:B------:R1:W3:Y:S01]  /*14a90*/  LDS.128 R32, [R0+0x2080] ;  /* 0x0020800000207984 */ /* 0x0002e20000000c00 */
[----:B------:R-:W-:-:S03]  /*14aa0*/  ISETP.GE.AND P0, PT, R7, R15, PT ;  /* 0x0000000f0700720c */ /* 0x000fc60003f06270 */
[----:B------:R1:W4:Y:S04]  /*14ab0*/  LDS.128 R36, [R0+0x3080] ;  /* 0x0030800000247984 */ /* 0x0003280000000c00 */
[----:B------:R1:W1:Y:S04]  /*14ac0*/  LDS.128 R20, [R0+0x5080] ;  /* 0x0050800000147984 */ /* 0x0002680000000c00 */
[----:B------:R1:W1:Y:S04]  /*14ad0*/  LDS.128 R28, [R0+0x6080] ;  /* 0x00608000001c7984 */ /* 0x0002680000000c00 */
[----:B------:R1:W1:Y:S04]  /*14ae0*/  LDS.128 R40, [R0+0x7080] ;  /* 0x0070800000287984 */ /* 0x0002680000000c00 */
[----:B------:R1:W1:Y:S04]  /*14af0*/  SHFL.IDX PT, R2, R14, RZ, 0x181f ;  /* 0x00181fff0e027589 */ /* 0x00026800000e0000 */
[----:B------:R1:W1:Y:S01]  /*14b00*/  SHFL.IDX PT, R3, R13, RZ, 0x181f ;  /* 0x00181fff0d037589 */ /* 0x00026200000e0000 */
[----:B------:R-:W-:Y:S05]  /*14b10*/  @P0 BRA `(.L_x_138) ;  /* 0x000000b000000947 */ /* 0x000fea0003800000 */
[----:B------:R-:W5:Y:S01]  /*14b20*/  LDS.128 R16, [R0+0x80] ;  /* 0x0000800000107984 */ /* 0x000f620000000c00 */
[----:B------:R-:W-:-:S02]  /*14b30*/  ISETP.GE.AND P0, PT, R6, c[0x0][0x3c8], PT ;  /* 0x0000f20006007a0c */ /* 0x000fc40003f06270 */
[----:B------:R-:W-:Y:S01]  /*14b40*/  ISETP.GE.AND P1, PT, R12, c[0x0][0x3c8], PT ;  /* 0x0000f2000c007a0c */ /* 0x000fe20003f26270 */
[----:B-1----:R1:W4:-:S12]  /*14b50*/  LDS.128 R8, [R0+0x4080] ;  /* 0x0040800000087984 */ /* 0x0023180000000c00 */
[----:B------:R-:W-:Y:S01]  /*14b60*/  @!P1 IMAD.WIDE R4, R12, 0x2, R2 ;  /* 0x000000020c049825 */ /* 0x000fe200078e0202 */
[----:B-1----:R-:W-:-:S04]  /*14b70*/  @!P0 SHF.R.S32.HI R0, RZ, 0x1f, R6 ;  /* 0x0000001fff008819 */ /* 0x002fc80000011406 */
[----:B------:R-:W-:-:S04]  /*14b80*/  @!P0 LEA.HI R0, R0, R6, RZ, 0x3 ;  /* 0x0000000600008211 */ /* 0x000fc800078f18ff */
[----:B------:R-:W-:-:S05]  /*14b90*/  @!P0 LOP3.LUT R0, R0, 0xfffffff8, RZ, 0xc0, !PT ;  /* 0xfffffff800008812 */ /* 0x000fca00078ec0ff */
[----:B------:R-:W-:Y:S01]  /*14ba0*/  @!P0 IMAD.WIDE R2, R0, 0x2, R2 ;  /* 0x0000000200028825 */ /* 0x000fe200078e0202 */
[----:B-----5:R1:W-:Y:S04]  /*14bb0*/  @!P1 ST.E.128 [R4.64], R16 ;  /* 0x0000001004009985 */ /* 0x0203e8000c101d04 */
[----:B----4-:R1:W-:Y:S02]  /*14bc0*/  @!P0 ST.E.128 [R2.64], R8 ;  /* 0x0000000802008985 */ /* 0x0103e4000c101d04 */
.L_x_138:
[----:B------:R-:W-:Y:S05]  /*14bd0*/  BSYNC B0 ;  /* 0x0000000000007941 */ /* 0x000fea0003800000 */
.L_x_137:
[----:B-1----:R-:W-:Y:S01]  /*14be0*/  IADD3 R0, R7, 0x20, RZ ;  /* 0x0000002007007810 */ /* 0x002fe20007ffe0ff */
[----:B------:R1:W4:Y:S01]  /*14bf0*/  SHFL.IDX PT, R3, R13, 0x1, 0x181f ;  /* 0x00381f000d037f89 */ /* 0x00032200000e0000 */
        /* <DEDUP_REMOVED lines=13> */
.L_x_140:
[----:B------:R-:W-:Y:S05]  /*14cd0*/  BSYNC B0 ;  /* 0x0000000000007941 */ /* 0x000fea0003800000 */
.L_x_139:
        /* <DEDUP_REMOVED lines=15> */
.L_x_142:
[----:B------:R-:W-:Y:S05]  /*14dd0*/  BSYNC B0 ;  /* 0x0000000000007941 */ /* 0x000fea0003800000 */
.L_x_141:
        /* <DEDUP_REMOVED lines=16> */
.L_x_135:
        /* <DEDUP_REMOVED lines=15> */
[----:B------:R1:W2:Y:S04]  /*14fd0*/  LDG.E R0, [R6.64] ;  /* 0x0000000406007981 */ /* 0x0002a8000c1e1900 */
[----:B-1----:R-:W2:Y:S02]  /*14fe0*/  LDG.E R6, [R6.64+0x4] ;  /* 0x0000040406067981 */ /* 0x002ea4000c1e1900 */
[----:B--2--5:R-:W-:-:S02]  /*14ff0*/  IADD3 R13, -R0, R6, RZ ;  /* 0x00000006000d7210 */ /* 0x024fc40007ffe1ff */
.L_x_143:
        /* <DEDUP_REMOVED lines=12> */
[----:B------:R-:W-:Y:S01]  /*150c0*/  MOV R0, c[0x0][0x4e8] ;  /* 0x00013a0000007a02 */ /* 0x000fe20000000f00 */
[----:B------:R-:W-:Y:S01]  /*150d0*/  IMAD R6, R34, c[0x0][0x490], RZ ;  /* 0x0001240022067a24 */ /* 0x000fe200078e02ff */
[----:B------:R-:W-:Y:S01]  /*150e0*/  MOV R2, R4 ;  /* 0x0000000400027202 */ /* 0x000fe20000000f00 */
[----:B------:R-:W-:Y:S01]  /*150f0*/  IMAD.MOV.U32 R3, RZ, RZ, R5 ;  /* 0x000000ffff037224 */ /* 0x000fe200078e0005 */
[----:B------:R-:W-:Y:S01]  /*15100*/  ISETP.NE.AND P0, PT, R0, 0x1, PT ;  /* 0x000000010000780c */ /* 0x000fe20003f05270 */
[C---:B------:R-:W-:Y:S01]  /*15110*/  IMAD R6, R44.reuse, c[0x0][0x494], R6 ;  /* 0x000125002c067a24 */ /* 0x040fe200078e0206 */
[----:B------:R-:W-:Y:S01]  /*15120*/  MOV R0, R8 ;  /* 0x0000000800007202 */ /* 0x000fe20000000f00 */
[----:B------:R-:W-:-:S05]  /*15130*/  IMAD.WIDE.U32 R2, R44, c[0x0][0x490], R2 ;  /* 0x000124002c027a25 */ /* 0x000fca00078e0002 */
[----:B------:R-:W-:-:S05]  /*15140*/  IADD3 R3, R6, R3, RZ ;  /* 0x0000000306037210 */ /* 0x000fca0007ffe0ff */
[----:B------:R-:W-:-:S04]  /*15150*/  @P0 IMAD.HI.U32 R7, R8, c[0x0][0x4ec], RZ ;  /* 0x00013b0008070a27 */ /* 0x000fc800078e00ff */
[----:B------:R-:W-:Y:S01]  /*15160*/  IMAD.WIDE.U32 R2, R9, c[0x0][0x498], R2 ;  /* 0x0001260009027a25 */ /* 0x000fe200078e0002 */
[----:B------:R-:W-:-:S03]  /*15170*/  @P0 SHF.R.U32.HI R0, RZ, c[0x0][0x4f0], R7 ;  /* 0x00013c00ff000a19 */ /* 0x000fc60000011607 */
[----:B------:R-:W-:Y:S01]  /*15180*/  IMAD R7, R10, c[0x0][0x498], RZ ;  /* 0x000126000a077a24 */ /* 0x000fe200078e02ff */
[----:B------:R-:W-:Y:S01]  /*15190*/  IADD3 R2, P0, R0, R2, RZ ;  /* 0x0000000200027210 */ /* 0x000fe20007f1e0ff */
[----:B------:R-:W-:Y:S02]  /*151a0*/  IMAD.MOV R6, RZ, RZ, -R0 ;  /* 0x000000ffff067224 */ /* 0x000fe400078e0a00 */
[----:B------:R-:W-:Y:S02]  /*151b0*/  IMAD R7, R9, c[0x0][0x49c], R7 ;  /* 0x0001270009077a24 */ /* 0x000fe400078e0207 */
[----:B------:R-:W-:Y:S01]  /*151c0*/  IMAD R6, R6, c[0x0][0x4e8], R8 ;  /* 0x00013a0006067a24 */ /* 0x000fe200078e0208 */
[----:B------:R-:W-:-:S04]  /*151d0*/  SHF.R.S32.HI R8, RZ, 0x1f, R0 ;  /* 0x0000001fff087819 */ /* 0x000fc80000011400 */
[----:B------:R-:W-:Y:S02]  /*151e0*/  SHF.R.S32.HI R0, RZ, 0x1f, R6 ;  /* 0x0000001fff007819 */ /* 0x000fe40000011406 */
[----:B------:R-:W-:-:S03]  /*151f0*/  IADD3.X R3, R8, R3, R7, P0, !PT ;  /* 0x0000000308037210 */ /* 0x000fc600007fe407 */
[----:B------:R-:W-:Y:S02]  /*15200*/  IMAD R0, R0, c[0x0][0x488], RZ ;  /* 0x0001220000007a24 */ /* 0x000fe400078e02ff */
[----:B------:R-:W-:-:S04]  /*15210*/  IMAD.WIDE.U32 R2, R6, c[0x0][0x488], R2 ;  /* 0x0001220006027a25 */ /* 0x000fc800078e0002 */
[----:B------:R-:W-:Y:S01]  /*15220*/  IMAD R0, R6, c[0x0][0x48c], R0 ;  /* 0x0001230006007a24 */ /* 0x000fe200078e0200 */
[----:B------:R-:W-:-:S04]  /*15230*/  LEA R6, P0, R2, c[0x0][0x450], 0x2 ;  /* 0x0001140002067a11 */ /* 0x000fc800078010ff */
[----:B------:R-:W-:-:S04]  /*15240*/  IADD3 R0, R3, R0, RZ ;  /* 0x0000000003007210 */ /* 0x000fc80007ffe0ff */
[----:B------:R-:W-:Y:S02]  /*15250*/  LEA.HI.X R7, R2, c[0x0][0x454], R0, 0x2, P0 ;  /* 0x0001150002077a11 */ /* 0x000fe400000f1400 */
[----:B------:R-:W-:-:S05]  /*15260*/  MOV R0, 0xff800000 ;  /* 0xff80000000007802 */ /* 0x000fca0000000f00 */
[----:B------:R1:W-:Y:S02]  /*15270*/  STG.E [R6.64], R0 ;  /* 0x0000000006007986 */ /* 0x0003e4000c101904 */
.L_x_145:
[----:B------:R-:W-:Y:S05]  /*15280*/  BSYNC B0 ;  /* 0x0000000000007941 */ /* 0x000fea0003800000 */
.L_x_144:
[----:B------:R-:W2:Y:S01]  /*15290*/  S2R R14, SR_CTAID.X ;  /* 0x00000000000e7919 */ /* 0x000ea20000002500 */
[----:B-1----:R-:W-:Y:S01]  /*152a0*/  IMAD R0, R5, c[0x0][0x3a0], RZ ;  /* 0x0000e80005007a24 */ /* 0x002fe200078e02ff */
[----:B------:R-:W-:Y:S01]  /*152b0*/  SHF.R.S32.HI R5, RZ, 0x1f, R12 ;  /* 0x0000001fff057819 */ /* 0x000fe2000001140c */
[C---:B------:R-:W-:Y:S01]  /*152c0*/  IMAD.WIDE.U32 R2, R4.reuse, c[0x0][0x3a0], RZ ;  /* 0x0000e80004027a25 */ /* 0x040fe200078e00ff */
[----:B------:R-:W-:Y:S01]  /*152d0*/  MOV R6, c[0x0][0x4e8] ;  /* 0x00013a0000067a02 */ /* 0x000fe20000000f00 */
[----:B------:R-:W-:Y:S01]  /*152e0*/  BSSY B0, `(.L_x_146) ;  /* 0x0000034000007945 */ /* 0x000fe20003800000 */
[-C--:B------:R-:W-:Y:S01]  /*152f0*/  LEA.HI R5, R5, R12.reuse, RZ, 0x3 ;  /* 0x0000000c05057211 */ /* 0x080fe200078f18ff */
[----:B------:R-:W-:Y:S01]  /*15300*/  IMAD R0, R4, c[0x0][0x3a4], R0 ;  /* 0x0000e90004007a24 */ /* 0x000fe200078e0200 */
[----:B------:R-:W-:Y:S01]  /*15310*/  ISETP.NE.AND P0, PT, R6, 0x1, PT ;  /* 0x000000010600780c */ /* 0x000fe20003f05270 */
[----:B------:R-:W-:Y:S01]  /*15320*/  IMAD R6, R10, c[0x0][0x3f0], RZ ;  /* 0x0000fc000a067a24 */ /* 0x000fe200078e02ff */
[----:B------:R-:W-:Y:S01]  /*15330*/  LOP3.LUT R4, R5, 0xfffffff8, RZ, 0xc0, !PT ;  /* 0xfffffff805047812 */ /* 0x000fe200078ec0ff */
[----:B-----5:R-:W-:Y:S01]  /*15340*/  IMAD R10, R13, c[0x0][0x4e8], RZ ;  /* 0x00013a000d0a7a24 */ /* 0x020fe200078e02ff */
[----:B------:R-:W-:Y:S01]  /*15350*/  SHF.R.S32.HI R8, RZ, 0x3, R5 ;  /* 0x00000003ff087819 */ /* 0x000fe20000011405 */
[----:B------:R-:W-:Y:S01]  /*15360*/  IMAD R7, R9, c[0x0][0x3f4], R6 ;  /* 0x0000fd0009077a24 */ /* 0x000fe200078e0206 */
[----:B------:R-:W-:-:S02]  /*15370*/  IADD3 R12, -R4, R12, RZ ;  /* 0x0000000c040c7210 */ /* 0x000fc40007ffe1ff */
[----:B------:R-:W-:Y:S01]  /*15380*/  IADD3 R3, R3, R0, RZ ;  /* 0x0000000003037210 */ /* 0x000fe20007ffe0ff */
[----:B------:R-:W-:Y:S02]  /*15390*/  IMAD R0, R34, c[0x0][0x3e8], RZ ;  /* 0x0000fa0022007a24 */ /* 0x000fe400078e02ff */
[----:B------:R-:W-:Y:S02]  /*153a0*/  IMAD R4, R12, 0x20, R8 ;  /* 0x000000200c047824 */ /* 0x000fe400078e0208 */
[C---:B------:R-:W-:Y:S02]  /*153b0*/  IMAD R0, R44.reuse, c[0x0][0x3ec], R0 ;  /* 0x0000fb002c007a24 */ /* 0x040fe400078e0200 */
[----:B------:R-:W-:Y:S01]  /*153c0*/  IMAD.WIDE.U32 R2, R44, c[0x0][0x3e8], R2 ;  /* 0x0000fa002c027a25 */ /* 0x000fe200078e0002 */
[C---:B--2---:R-:W-:Y:S02]  /*153d0*/  LEA R4, R14.reuse, R4, 0x7 ;  /* 0x000000040e047211 */ /* 0x044fe400078e38ff */
[----:B------:R-:W-:-:S02]  /*153e0*/  LEA R8, R14, R8, 0x7 ;  /* 0x000000080e087211 */ /* 0x000fc400078e38ff */
[----:B------:R-:W-:Y:S01]  /*153f0*/  IADD3 R3, R0, R3, RZ ;  /* 0x0000000300037210 */ /* 0x000fe20007ffe0ff */
[----:B------:R-:W-:-:S04]  /*15400*/  @P0 IMAD.HI.U32 R5, R4, c[0x0][0x4ec], RZ ;  /* 0x00013b0004050a27 */ /* 0x000fc800078e00ff */
[----:B------:R-:W-:Y:S01]  /*15410*/  IMAD.MOV.U32 R0, RZ, RZ, R4 ;  /* 0x000000ffff007224 */ /* 0x000fe200078e0004 */
[----:B------:R-:W-:Y:S01]  /*15420*/  @P0 SHF.R.U32.HI R0, RZ, c[0x0][0x4f0], R5 ;  /* 0x00013c00ff000a19 */ /* 0x000fe20000011605 */
[----:B------:R-:W-:-:S03]  /*15430*/  IMAD.WIDE.U32 R2, R9, c[0x0][0x3f0], R2 ;  /* 0x0000fc0009027a25 */ /* 0x000fc600078e0002 */
[----:B------:R-:W-:Y:S02]  /*15440*/  IADD3 R5, -R0, RZ, RZ ;  /* 0x000000ff00057210 */ /* 0x000fe40007ffe1ff */
[----:B------:R-:W-:Y:S02]  /*15450*/  SHF.R.S32.HI R6, RZ, 0x1f, R0 ;  /* 0x0000001fff067819 */ /* 0x000fe40000011400 */
[----:B------:R-:W-:Y:S01]  /*15460*/  IADD3 R3, R3, R7, RZ ;  /* 0x0000000703037210 */ /* 0x000fe20007ffe0ff */
[----:B------:R-:W-:Y:S02]  /*15470*/  IMAD R5, R5, c[0x0][0x4e8], R4 ;  /* 0x00013a0005057a24 */ /* 0x000fe400078e0204 */
[----:B------:R-:W-:Y:S02]  /*15480*/  IMAD R6, R6, c[0x0][0x3e0], RZ ;  /* 0x0000f80006067a24 */ /* 0x000fe400078e02ff */
[----:B------:R-:W-:Y:S01]  /*15490*/  IMAD.WIDE.U32 R2, R0, c[0x0][0x3e0], R2 ;  /* 0x0000f80000027a25 */ /* 0x000fe200078e0002 */
[----:B------:R-:W-:-:S03]  /*154a0*/  SHF.R.S32.HI R4, RZ, 0x1f, R5 ;  /* 0x0000001fff047819 */ /* 0x000fc60000011405 */
[----:B------:R-:W-:-:S04]  /*154b0*/  IMAD R0, R0, c[0x0][0x3e4], R6 ;  /* 0x0000f90000007a24 */ /* 0x000fc800078e0206 */
[----:B------:R-:W-:Y:S02]  /*154c0*/  IMAD.IADD R3, R3, 0x1, R0 ;  /* 0x0000000103037824 */ /* 0x000fe400078e0200 */
[----:B------:R-:W-:Y:S02]  /*154d0*/  IMAD R0, R4, c[0x0][0x3d8], RZ ;  /* 0x0000f60004007a24 */ /* 0x000fe400078e02ff */
[----:B------:R-:W-:-:S04]  /*154e0*/  IMAD.WIDE.U32 R2, R5, c[0x0][0x3d8], R2 ;  /* 0x0000f60005027a25 */ /* 0x000fc800078e0002 */
[----:B------:R-:W-:Y:S01]  /*154f0*/  IMAD R0, R5, c[0x0][0x3dc], R0 ;  /* 0x0000f70005007a24 */ /* 0x000fe200078e0200 */
[----:B------:R-:W-:-:S04]  /*15500*/  LEA R11, P0, R2, c[0x0][0x380], 0x1 ;  /* 0x0000e000020b7a11 */ /* 0x000fc800078008ff */
[----:B------:R-:W-:-:S04]  /*15510*/  IADD3 R0, R3, R0, RZ ;  /* 0x0000000003007210 */ /* 0x000fc80007ffe0ff */
[----:B------:R-:W-:Y:S02]  /*15520*/  LEA.HI.X R9, R2, c[0x0][0x384], R0, 0x1, P0 ;  /* 0x0000e10002097a11 */ /* 0x000fe400000f0c00 */
[----:B------:R-:W-:Y:S01]  /*15530*/  ISETP.GE.AND P0, PT, R8, R10, PT ;  /* 0x0000000a0800720c */ /* 0x000fe20003f06270 */
[----:B------:R1:W2:Y:S01]  /*15540*/  SHFL.IDX PT, R2, R11, RZ, 0x181f ;  /* 0x00181fff0b027589 */ /* 0x0002a200000e0000 */
[----:B------:R-:W-:-:S03]  /*15550*/  SHF.L.U32 R0, R12, 0x3, RZ ;  /* 0x000000030c007819 */ /* 0x000fc600000006ff */
[----:B------:R1:W3:Y:S01]  /*15560*/  SHFL.IDX PT, R3, R9, RZ, 0x181f ;  /* 0x00181fff09037589 */ /* 0x0002e200000e0000 */
[----:B------:R-:W-:-:S07]  /*15570*/  IADD3 R7, R0, 0x40, RZ ;  /* 0x0000004000077810 */ /* 0x000fce0007ffe0ff */
[----:B------:R-:W-:Y:S05]  /*15580*/  @P0 BRA `(.L_x_147) ;  /* 0x0000009000000947 */ /* 0x000fea0003800000 */
[----:B------:R-:W-:Y:S02]  /*15590*/  ISETP.GE.AND P0, PT, R7, c[0x0][0x3c8], PT ;  /* 0x0000f20007007a0c */ /* 0x000fe40003f06270 */
[----:B------:R-:W-:-:S11]  /*155a0*/  ISETP.GE.AND P1, PT, R0, c[0x0][0x3c8], PT ;  /* 0x0000f20000007a0c */ /* 0x000fd60003f26270 */
[----:B------:R-:W-:-:S04]  /*155b0*/  @!P0 SHF.R.S32.HI R4, RZ, 0x1f, R7 ;  /* 0x0000001fff048819 */ /* 0x000fc80000011407 */
[----:B------:R-:W-:-:S04]  /*155c0*/  @!P0 LEA.HI R4, R4, R7, RZ, 0x3 ;  /* 0x0000000704048211 */ /* 0x000fc800078f18ff */
[----:B------:R-:W-:Y:S01]  /*155d0*/  @!P0 LOP3.LUT R6, R4, 0xfffffff8, RZ, 0xc0, !PT ;  /* 0xfffffff804068812 */ /* 0x000fe200078ec0ff */
[----:B--23--:R-:W-:-:S04]  /*155e0*/  @!P1 IMAD.WIDE R4, R0, 0x2, R2 ;  /* 0x0000000200049825 */ /* 0x00cfc800078e0202 */
[----:B------:R-:W-:Y:S01]  /*155f0*/  @!P0 IMAD.WIDE R2, R6, 0x2, R2 ;  /* 0x0000000206028825 */ /* 0x000fe200078e0202 */
[----:B------:R2:W-:Y:S04]  /*15600*/  @!P1 ST.E.128 [R4.64], RZ ;  /* 0x000000ff04009985 */ /* 0x0005e8000c101d04 */
[----:B------:R2:W-:Y:S02]  /*15610*/  @!P0 ST.E.128 [R2.64], RZ ;  /* 0x000000ff02008985 */ /* 0x0005e4000c101d04 */
.L_x_147:
[----:B------:R-:W-:Y:S05]  /*15620*/  BSYNC B0 ;  /* 0x0000000000007941 */ /* 0x000fea0003800000 */
.L_x_146:
[----:B--2---:R-:W-:Y:S01]  /*15630*/  IADD3 R4, R8, 0x20, RZ ;  /* 0x0000002008047810 */ /* 0x004fe20007ffe0ff */
[----:B---3--:R2:W3:Y:S01]  /*15640*/  SHFL.IDX PT, R3, R9, 0x1, 0x181f ;  /* 0x00381f0009037f89 */ /* 0x0084e200000e0000 */
[----:B------:R-:W-:Y:S02]  /*15650*/  BSSY B0, `(.L_x_148) ;  /* 0x000000d000007945 */ /* 0x000fe40003800000 */
[----:B------:R-:W-:Y:S01]  /*15660*/  ISETP.GE.AND P0, PT, R4, R10, PT ;  /* 0x0000000a0400720c */ /* 0x000fe20003f06270 */
[----:B------:R2:W4:-:S12]  /*15670*/  SHFL.IDX PT, R2, R11, 0x1, 0x181f ;  /* 0x00381f000b027f89 */ /* 0x00051800000e0000 */
[----:B------:R-:W-:Y:S05]  /*15680*/  @P0 BRA `(.L_x_149) ;  /* 0x0000009000000947 */ /* 0x000fea0003800000 */
[----:B------:R-:W-:Y:S02]  /*15690*/  ISETP.GE.AND P0, PT, R7, c[0x0][0x3c8], PT ;  /* 0x0000f20007007a0c */ /* 0x000fe40003f06270 */
[----:B------:R-:W-:-:S11]  /*156a0*/  ISETP.GE.AND P1, PT, R0, c[0x0][0x3c8], PT ;  /* 0x0000f20000007a0c */ /* 0x000fd60003f26270 */
[----:B------:R-:W-:-:S04]  /*156b0*/  @!P0 SHF.R.S32.HI R4, RZ, 0x1f, R7 ;  /* 0x0000001fff048819 */ /* 0x000fc80000011407 */
[----:B------:R-:W-:-:S04]  /*156c0*/  @!P0 LEA.HI R4, R4, R7, RZ, 0x3 ;  /* 0x0000000704048211 */ /* 0x000fc800078f18ff */
[----:B------:R-:W-:Y:S01]  /*156d0*/  @!P0 LOP3.LUT R6, R4, 0xfffffff8, RZ, 0xc0, !PT ;  /* 0xfffffff804068812 */ /* 0x000fe200078ec0ff */
[----:B---34-:R-:W-:-:S04]  /*156e0*/  @!P1 IMAD.WIDE R4, R0, 0x2, R2 ;  /* 0x0000000200049825 */ /* 0x018fc800078e0202 */
[----:B------:R-:W-:Y:S01]  /*156f0*/  @!P0 IMAD.WIDE R2, R6, 0x2, R2 ;  /* 0x0000000206028825 */ /* 0x000fe200078e0202 */
[----:B------:R3:W-:Y:S04]  /*15700*/  @!P1 ST.E.128 [R4.64], RZ ;  /* 0x000000ff04009985 */ /* 0x0007e8000c101d04 */
[----:B------:R3:W-:Y:S02]  /*15710*/  @!P0 ST.E.128 [R2.64], RZ ;  /* 0x000000ff02008985 */ /* 0x0007e4000c101d04 */
.L_x_149:
[----:B------:R-:W-:Y:S05]  /*15720*/  BSYNC B0 ;  /* 0x0000000000007941 */ /* 0x000fea0003800000 */
.L_x_148:
        /* <DEDUP_REMOVED lines=8> */
[----:B------:R-:W-:-:S04]  /*157b0*/  @!P0 SHF.R.S32.HI R4, RZ, 0x1f, R7 ;  /* 0x0000001fff048819 */ /* 0x000fc80000011407 */
[----:B------:R-:W-:-:S04]  /*157c0*/  @!P0 LEA.HI R4, R4, R7, RZ, 0x3 ;  /* 0x0000000704048211 */ /* 0x000fc800078f18ff */
[----:B------:R-:W-:Y:S01]  /*157d0*/  @!P0 LOP3.LUT R6, R4, 0xfffffff8, RZ, 0xc0, !PT ;  /* 0xfffffff804068812 */ /* 0x000fe200078ec0ff */
[----:B-1--4-:R-:W-:-:S04]  /*157e0*/  @!P1 IMAD.WIDE R4, R0, 0x2, R2 ;  /* 0x0000000200049825 */ /* 0x012fc800078e0202 */
[----:B------:R-:W-:Y:S01]  /*157f0*/  @!P0 IMAD.WIDE R2, R6, 0x2, R2 ;  /* 0x0000000206028825 */ /* 0x000fe200078e0202 */
[----:B------:R1:W-:Y:S04]  /*15800*/  @!P1 ST.E.128 [R4.64], RZ ;  /* 0x000000ff04009985 */ /* 0x0003e8000c101d04 */
[----:B------:R1:W-:Y:S02]  /*15810*/  @!P0 ST.E.128 [R2.64], RZ ;  /* 0x000000ff02008985 */ /* 0x0003e4000c101d04 */
.L_x_151:
[----:B------:R-:W-:Y:S05]  /*15820*/  BSYNC B0 ;  /* 0x0000000000007941 */ /* 0x000fea0003800000 */
.L_x_150:
[----:B-1----:R-:W-:Y:S01]  /*15830*/  IADD3 R4, R8, 0x60, RZ ;  /* 0x0000006008047810 */ /* 0x002fe20007ffe0ff */
[----:B------:R1:W2:Y:S03]  /*15840*/  SHFL.IDX PT, R3, R9, 0x3, 0x181f ;  /* 0x00781f0009037f89 */ /* 0x0002a600000e0000 */
[----:B------:R-:W-:Y:S01]  /*15850*/  ISETP.GE.AND P0, PT, R4, R10, PT ;  /* 0x0000000a0400720c */ /* 0x000fe20003f06270 */
[----:B----4-:R1:W4:-:S12]  /*15860*/  SHFL.IDX PT, R2, R11, 0x3, 0x181f ;  /* 0x00781f000b027f89 */ /* 0x01031800000e0000 */
[----:B------:R-:W-:Y:S05]  /*15870*/  @P0 EXIT ;  /* 0x000000000000094d */ /* 0x000fea0003800000 */
[----:B------:R-:W-:-:S13]  /*15880*/  ISETP.GE.AND P0, PT, R0, c[0x0][0x3c8], PT ;  /* 0x0000f20000007a0c */ /* 0x000fda0003f06270 */
[----:B--2-4-:R-:W-:-:S05]  /*15890*/  @!P0 IMAD.WIDE R4, R0, 0x2, R2 ;  /* 0x0000000200048825 */ /* 0x014fca00078e0202 */
[----:B------:R2:W-:Y:S01]  /*158a0*/  @!P0 ST.E.128 [R4.64], RZ ;  /* 0x000000ff04008985 */ /* 0x0005e2000c101d04 */
[----:B------:R-:W-:-:S13]  /*158b0*/  ISETP.GE.AND P0, PT, R7, c[0x0][0x3c8], PT ;  /* 0x0000f20007007a0c */ /* 0x000fda0003f06270 */
[----:B------:R-:W-:Y:S05]  /*158c0*/  @P0 EXIT ;  /* 0x000000000000094d */ /* 0x000fea0003800000 */
[----:B------:R-:W-:-:S04]  /*158d0*/  SHF.R.S32.HI R0, RZ, 0x1f, R7 ;  /* 0x0000001fff007819 */ /* 0x000fc80000011407 */
[----:B------:R-:W-:-:S04]  /*158e0*/  LEA.HI R0, R0, R7, RZ, 0x3 ;  /* 0x0000000700007211 */ /* 0x000fc800078f18ff */
[----:B------:R-:W-:-:S05]  /*158f0*/  LOP3.LUT R0, R0, 0xfffffff8, RZ, 0xc0, !PT ;  /* 0xfffffff800007812 */ /* 0x000fca00078ec0ff */
[----:B------:R-:W-:-:S05]  /*15900*/  IMAD.WIDE R2, R0, 0x2, R2 ;  /* 0x0000000200027825 */ /* 0x000fca00078e0202 */
[----:B------:R-:W-:Y:S01]  /*15910*/  ST.E.128 [R2.64], RZ ;  /* 0x000000ff02007985 */ /* 0x000fe2000c101d04 */
[----:B------:R-:W-:Y:S05]  /*15920*/  EXIT ;  /* 0x000000000000794d */ /* 0x000fea0003800000 */
.L_x_152:
        /* <DEDUP_REMOVED lines=13> */
.L_x_1714:


//--------------------- .text._ZN7cutlass13device_kernelIN5flash19enable_sm80_to_sm89INS1_16FlashAttnFwdSm80INS1_25CollectiveMainloopFwdSm80ILi8ELi1ELb1EN4cute5tupleIJNS5_1CILi128EEENS7_ILi96EEES8_EEELi128ENS_6half_tEfNS_4arch4Sm80ELb0ELb1ELb0ELb0ELb0ELb0ELb1ELb0EEENS1_21CollectiveEpilogueFwdINS6_IJS8_S8_S9_EEENS6_IJNS7_ILi1EEESH_SH_EEESB_SD_Li256ELb0ELb1ELb0ELb0EEENS1_19SingleTileSchedulerILb0ELb0ELb1ELi128EEEEEEEEEvNT_6ParamsE --------------------------
	.section	.text._ZN7cutlass13device_kernelIN5flash19enable_sm80_to_sm89INS1_16FlashAttnFwdSm80INS1_25CollectiveMainloopFwdSm80ILi8ELi1ELb1EN4cute5tupleIJNS5_1CILi128EEENS7_ILi96EEES8_EEELi128ENS_6half_tEfNS_4arch4Sm80ELb0ELb1ELb0ELb0ELb0ELb0ELb1ELb0EEENS1_21CollectiveEpilogueFwdINS6_IJS8_S8_S9_EEENS6_IJNS7_ILi1EEESH_SH_EEESB_SD_Li256ELb0ELb1ELb0ELb0EEENS1_19SingleTileSchedulerILb0ELb0ELb1ELi128EEEEEEEEEvNT_6ParamsE,"ax",@progbits
	.sectioninfo	@"SHI_REGISTERS=248"
	.align	128
.text._ZN7cutlass13device_kernelIN5flash19enable_sm80_to_sm89INS1_16FlashAttnFwdSm80INS1_25CollectiveMainloopFwdSm80ILi8ELi1ELb1EN4cute5tupleIJNS5_1CILi128EEENS7_ILi96EEES8_EEELi128ENS_6half_tEfNS_4arch4Sm80ELb0ELb1ELb0ELb0ELb0ELb0ELb1ELb0EEENS1_21CollectiveEpilogueFwdINS6_IJS8_S8_S9_EEENS6_IJNS7_ILi1EEESH_SH_EEESB_SD_Li256ELb0ELb1ELb0ELb0EEENS1_19SingleTileSchedulerILb0ELb0ELb1ELi128EEEEEEEEEvNT_6ParamsE:
        .type           _ZN7cutlass13device_kernelIN5flash19enable_sm80_to_sm89INS1_16FlashAttnFwdSm80INS1_25CollectiveMainloopFwdSm80ILi8ELi1ELb1EN4cute5tupleIJNS5_1CILi128EEENS7_ILi96EEES8_EEELi128ENS_6half_tEfNS_4arch4Sm80ELb0ELb1ELb0ELb0ELb0ELb0ELb1ELb0EEENS1_21CollectiveEpilogueFwdINS6_IJS8_S8_S9_EEENS6_IJNS7_ILi1EEESH_SH_EEESB_SD_Li256ELb0ELb1ELb0ELb0EEENS1_19SingleTileSchedulerILb0ELb0ELb1ELi128EEEEEEEEEvNT_6ParamsE,@function
        .size           _ZN7cutlass13device_kernelIN5flash19enable_sm80_to_sm89INS1_16FlashAttnFwdSm80INS1_25CollectiveMainloopFwdSm80ILi8ELi1ELb1EN4cute5tupleIJNS5_1CILi128EEENS7_ILi96EEES8_EEELi128ENS_6half_tEfNS_4arch4Sm80ELb0ELb1ELb0ELb0ELb0ELb0ELb1ELb0EEENS1_21CollectiveEpilogueFwdINS6_IJS8_S8_S9_EEENS6_IJNS7_ILi1EEESH_SH_EEESB_SD_Li256ELb0ELb1ELb0ELb0EEENS1_19SingleTileSchedulerILb0ELb0ELb1ELi128EEEEEEEEEvNT_6ParamsE,(.L_x_1715 - _ZN7cutlass13device_kernelIN5flash19enable_sm80_to_sm89INS1_16FlashAttnFwdSm80INS1_25CollectiveMainloopFwdSm80ILi8ELi1ELb1EN4cute5tupleIJNS5_1CILi128EEENS7_ILi96EEES8_EEELi128ENS_6half_tEfNS_4arch4Sm80ELb0ELb1ELb0ELb0ELb0ELb0ELb1ELb0EEENS1_21CollectiveEpilogueFwdINS6_IJS8_S8_S9_EEENS6_IJNS7_ILi1EEESH_SH_EEESB_SD_Li256ELb0ELb1ELb0ELb0EEENS1_19SingleTileSchedulerILb0ELb0ELb1ELi128EEEEEEEEEvNT_6ParamsE)
        .other          _ZN7cutlass13device_kernelIN5flash19enable_sm80_to_sm89INS1_16FlashAttnFwdSm80INS1_25CollectiveMainloopFwdSm80ILi8ELi1ELb1EN4cute5tupleIJNS5_1CILi128EEENS7_ILi96EEES8_EEELi128ENS_6half_tEfNS_4arch4Sm80ELb0ELb1ELb0ELb0ELb0ELb0ELb1ELb0EEENS1_21CollectiveEpilogueFwdINS6_IJS8_S8_S9_EEENS6_IJNS7_ILi1EEESH_SH_EEESB_SD_Li256ELb0ELb1ELb0ELb0EEENS1_19SingleTileSchedulerILb0ELb0ELb1ELi128EEEEEEEEEvNT_6ParamsE,@"STO_CUDA_ENTRY STV_DEFAULT"
_ZN7cutlass13device_kernelIN5flash19enable_sm80_to_sm89INS1_16FlashAttnFwdSm80INS1_25CollectiveMainloopFwdSm80ILi8ELi1ELb1EN4cute5tupleIJNS5_1CILi128EEENS7_ILi96EEES8_EEELi128ENS_6half_tEfNS_4arch4Sm80ELb0ELb1ELb0ELb0ELb0ELb0ELb1ELb0EEENS1_21CollectiveEpilogueFwdINS6_IJS8_S8_S9_EEENS6_IJNS7_ILi1EEESH_SH_EEESB_SD_Li256ELb0ELb1ELb0ELb0EEENS1_19SingleTileSchedulerILb0ELb0ELb1ELi128EEEEEEEEEvNT_6ParamsE:
[----:B------:R-:W-:Y:S02]  /*0000*/  MOV R1, c[0x0][0x28] ;  /* 0x00000a0000017a02 */ /* 0x000fe40000000f00 */
[----:B------:R-:W1:Y:S02]  /*0010*/  S2R R0, SR_CTAID.Z ;  /* 0x0000000000007919 */ /* 0x000e640000002700 */
[----:B-1----:R-:W-:-:S13]  /*0020*/  ISETP.GE.AND P0, PT, R0, RZ, PT ;  /* 0x000000ff0000720c */ /* 0x002fda0003f06270 */
[----:B------:R-:W-:Y:S05]  /*0030*/  @!P0 EXIT ;  /* 0x000000000000894d */ /* 0x000fea0003800000 */
[----:B------:R-:W1:Y:S01]  /*0040*/  S2UR UR4, SR_CTAID.X ;  /* 0x00000000000479c3 */ /* 0x000e620000002500 */
[----:B------:R-:W-:Y:S01]  /*0050*/  IMAD.MOV.U32 R2, RZ, RZ, c[0x0][0x2c4] ;  /* 0x0000b100ff027624 */ /* 0x000fe200078e00ff */
[----:B------:R-:W2:Y:S01]  /*0060*/  S2R R104, SR_TID.X ;  /* 0x0000000000687919 */ /* 0x000ea20000002100 */
[----:B------:R-:W-:-:S03]  /*0070*/  IMAD.MOV.U32 R4, RZ, RZ, 0x1 ;  /* 0x00000001ff047424 */ /* 0x000fc600078e00ff */
[----:B------:R-:W-:Y:S02]  /*0080*/  ISETP.NE.AND P4, PT, R2, 0x1, PT ;  /* 0x000000010200780c */ /* 0x000fe40003f85270 */
[C---:B------:R-:W-:Y:S02]  /*0090*/  ISETP.LE.AND P3, PT, R4.reuse, c[0x0][0x32c], PT ;  /* 0x0000cb0004007a0c */ /* 0x040fe40003f63270 */
[----:B------:R-:W-:Y:S01]  /*00a0*/  IADD3 R3, R4, -c[0x0][0x168], RZ ;  /* 0x80005a0004037a10 */ /* 0x000fe20007ffe0ff */
[----:B-1----:R-:W-:-:S06]  /*00b0*/  USHF.L.U32 UR4, UR4, 0x7, URZ ;  /* 0x0000000704047899 */ /* 0x002fcc000800063f */
[----:B------:R-:W-:Y:S01]  /*00c0*/  IMAD.U32 R13, RZ, RZ, UR4 ;  /* 0x00000004ff0d7e24 */ /* 0x000fe2000f8e00ff */
[----:B------:R-:W-:-:S04]  /*00d0*/  UIADD3 UR4, UR4, 0x7f, URZ ;  /* 0x0000007f04047890 */ /* 0x000fc8000fffe03f */
[----:B------:R-:W-:Y:S02]  /*00e0*/  @P4 IADD3 R5, R13, 0x7f, RZ ;  /* 0x0000007f0d054810 */ /* 0x000fe40007ffe0ff */
[----:B------:R-:W-:-:S03]  /*00f0*/  IMAD.U32 R6, RZ, RZ, UR4 ;  /* 0x00000004ff067e24 */ /* 0x000fc6000f8e00ff */
[----:B------:R-:W-:-:S05]  /*0100*/  @P4 IMAD.HI.U32 R5, R5, c[0x0][0x2c8], RZ ;  /* 0x0000b20005054a27 */ /* 0x000fca00078e00ff */
[----:B------:R-:W-:-:S04]  /*0110*/  @P4 SHF.R.U32.HI R6, RZ, c[0x0][0x2cc], R5 ;  /* 0x0000b300ff064a19 */ /* 0x000fc80000011605 */
[----:B------:R-:W-:-:S04]  /*0120*/  IADD3 R3, R6, c[0x0][0x1d0], R3 ;  /* 0x0000740006037a10 */ /* 0x000fc80007ffe003 */
[----:B------:R-:W-:Y:S01]  /*0130*/  IADD3 R6, R3, c[0x0][0x328], RZ ;  /* 0x0000ca0003067a10 */ /* 0x000fe20007ffe0ff */
[----:B------:R-:W-:Y:S05]  /*0140*/  @!P3 BRA `(.L_x_153) ;  /* 0x000000f00000b947 */ /* 0x000fea0003800000 */
[C---:B--2---:R-:W-:Y:S02]  /*0150*/  ISETP.GT.AND P0, PT, R3.reuse, RZ, PT ;  /* 0x000000ff0300720c */ /* 0x044fe40003f04270 */
[----:B------:R-:W-:-:S11]  /*0160*/  IADD3 R5, R3, -0x1, RZ ;  /* 0xffffffff03057810 */ /* 0x000fd60007ffe0ff */
[----:B------:R-:W-:Y:S05]  /*0170*/  @P0 BRA `(.L_x_154) ;  /* 0x0000006000000947 */ /* 0x000fea0003800000 */
[----:B------:R-:W-:Y:S01]  /*0180*/  ISETP.NE.AND P0, PT, R4, c[0x0][0x32c], PT ;  /* 0x0000cb0004007a0c */ /* 0x000fe20003f05270 */
[----:B------:R-:W-:-:S12]  /*0190*/  IMAD.MOV R5, RZ, RZ, -R3 ;  /* 0x000000ffff057224 */ /* 0x000fd800078e0a03 */
[----:B------:R-:W-:-:S05]  /*01a0*/  @P0 IMAD.HI.U32 R3, R5, c[0x0][0x330], RZ ;  /* 0x0000cc0005030a27 */ /* 0x000fca00078e00ff */
[----:B------:R-:W-:-:S04]  /*01b0*/  @P0 SHF.R.U32.HI R5, RZ, c[0x0][0x334], R3 ;  /* 0x0000cd00ff050a19 */ /* 0x000fc80000011603 */
[----:B------:R-:W-:Y:S01]  /*01c0*/  LOP3.LUT R5, RZ, R5, RZ, 0x33, !PT ;  /* 0x00000005ff057212 */ /* 0x000fe200078e33ff */
[----:B------:R-:W-:Y:S05]  /*01d0*/  BRA `(.L_x_155) ;  /* 0x0000003000007947 */ /* 0x000fea0003800000 */
.L_x_154:
[----:B------:R-:W-:-:S13]  /*01e0*/  ISETP.NE.AND P0, PT, R4, c[0x0][0x32c], PT ;  /* 0x0000cb0004007a0c */ /* 0x000fda0003f05270 */
[----:B------:R-:W-:-:S05]  /*01f0*/  @P0 IMAD.HI.U32 R3, R5, c[0x0][0x330], RZ ;  /* 0x0000cc0005030a27 */ /* 0x000fca00078e00ff */
[----:B------:R-:W-:Y:S02]  /*0200*/  @P0 SHF.R.U32.HI R5, RZ, c[0x0][0x334], R3 ;  /* 0x0000cd00ff050a19 */ /* 0x000fe40000011603 */
.L_x_155:
[----:B------:R-:W-:-:S05]  /*0210*/  MOV R4, c[0x0][0x32c] ;  /* 0x0000cb0000047a02 */ /* 0x000fca0000000f00 */
[----:B------:R-:W-:-:S05]  /*0220*/  IMAD R5, R5, R4, c[0x0][0x32c] ;  /* 0x0000cb0005057624 */ /* 0x000fca00078e0204 */
[----:B------:R-:W-:-:S03]  /*0230*/  IMNMX R6, R6, R5, PT ;  /* 0x0000000506067217 */ /* 0x000fc60003800200 */
.L_x_153:
[----:B--2---:R-:W-:Y:S01]  /*0240*/  UMOV UR4, 0x5f ;  /* 0x0000005f00047882 */ /* 0x004fe20000000000 */
[----:B------:R-:W-:Y:S01]  /*0250*/  IADD3 R4, R6, 0x5f, RZ ;  /* 0x0000005f06047810 */ /* 0x000fe20007ffe0ff */
[----:B------:R-:W-:Y:S01]  /*0260*/  ULDC UR6, c[0x0][0x1d0] ;  /* 0x0000740000067ab9 */ /* 0x000fe20000000800 */
[----:B------:R-:W-:Y:S01]  /*0270*/  @P4 IMAD.HI.U32 R3, R13, c[0x0][0x2c8], RZ ;  /* 0x0000b2000d034a27 */ /* 0x000fe200078e00ff */
[----:B------:R-:W-:Y:S02]  /*0280*/  UIADD3 UR4, UR4, UR6, URZ ;  /* 0x0000000604047290 */ /* 0x000fe4000fffe03f */
[----:B------:R-:W-:Y:S01]  /*0290*/  ULDC UR13, c[0x0][0x168] ;  /* 0x00005a00000d7ab9 */ /* 0x000fe20000000800 */
[----:B------:R-:W-:Y:S01]  /*02a0*/  IMAD.HI R4, R4, 0x2aaaaaab, RZ ;  /* 0x2aaaaaab04047827 */ /* 0x000fe200078e02ff */
[----:B------:R-:W-:Y:S02]  /*02b0*/  UIMAD.WIDE UR4, UR4, 0x2aaaaaab, URZ ;  /* 0x2aaaaaab040478a5 */ /* 0x000fe4000f8e023f */
[----:B------:R-:W-:Y:S01]  /*02c0*/  UIADD3 UR13, UR6, -UR13, URZ ;  /* 0x8000000d060d7290 */ /* 0x000fe2000fffe03f */
[----:B------:R-:W-:Y:S01]  /*02d0*/  IMAD.MOV.U32 R5, RZ, RZ, R13 ;  /* 0x000000ffff057224 */ /* 0x000fe200078e000d */
[----:B------:R-:W-:Y:S01]  /*02e0*/  USHF.R.U32.HI UR4, URZ, 0x1f, UR5 ;  /* 0x0000001f3f047899 */ /* 0x000fe20008011605 */
[----:B------:R-:W-:-:S02]  /*02f0*/  @P4 SHF.R.U32.HI R5, RZ, c[0x0][0x2cc], R3 ;  /* 0x0000b300ff054a19 */ /* 0x000fc40000011603 */
[----:B------:R-:W-:Y:S01]  /*0300*/  SHF.R.U32.HI R3, RZ, 0x1f, R4 ;  /* 0x0000001fff037819 */ /* 0x000fe20000011604 */
[----:B------:R-:W-:Y:S01]  /*0310*/  ULEA.HI.SX32 UR4, UR5, UR4, 0x1c ;  /* 0x0000000405047291 */ /* 0x000fe2000f8fe23f */
[----:B------:R-:W-:Y:S02]  /*0320*/  IADD3 R5, R5, UR13, RZ ;  /* 0x0000000d05057c10 */ /* 0x000fe4000fffe0ff */
[----:B------:R-:W-:Y:S02]  /*0330*/  LEA.HI.SX32 R3, R4, R3, 0x1c ;  /* 0x0000000304037211 */ /* 0x000fe400078fe2ff */
[----:B------:R-:W-:Y:S02]  /*0340*/  IADD3 R4, R5, -c[0x0][0x324], RZ ;  /* 0x8000c90005047a10 */ /* 0x000fe40007ffe0ff */
[----:B------:R-:W-:Y:S01]  /*0350*/  IMNMX R14, R3, UR4, PT ;  /* 0x00000004030e7c17 */ /* 0x000fe2000b800200 */
[----:B------:R-:W-:Y:S05]  /*0360*/  @!P3 BRA `(.L_x_156) ;  /* 0x000000f00000b947 */ /* 0x000fea0003800000 */
[----:B------:R-:W-:-:S13]  /*0370*/  ISETP.GT.AND P0, PT, R5, -0x1, PT ;  /* 0xffffffff0500780c */ /* 0x000fda0003f04270 */
[----:B------:R-:W-:Y:S05]  /*0380*/  @P0 BRA `(.L_x_157) ;  /* 0x0000007000000947 */ /* 0x000fea0003800000 */
[----:B------:R-:W-:Y:S01]  /*0390*/  IMAD.MOV.U32 R3, RZ, RZ, c[0x0][0x32c] ;  /* 0x0000cb00ff037624 */ /* 0x000fe200078e00ff */
[----:B------:R-:W-:-:S04]  /*03a0*/  LOP3.LUT R5, RZ, R5, RZ, 0x33, !PT ;  /* 0x00000005ff057212 */ /* 0x000fc800078e33ff */
[----:B------:R-:W-:-:S13]  /*03b0*/  ISETP.NE.AND P0, PT, R3, 0x1, PT ;  /* 0x000000010300780c */ /* 0x000fda0003f05270 */
[----:B------:R-:W-:-:S05]  /*03c0*/  @P0 IMAD.HI.U32 R3, R5, c[0x0][0x330], RZ ;  /* 0x0000cc0005030a27 */ /* 0x000fca00078e00ff */
[----:B------:R-:W-:-:S04]  /*03d0*/  @P0 SHF.R.U32.HI R5, RZ, c[0x0][0x334], R3 ;  /* 0x0000cd00ff050a19 */ /* 0x000fc80000011603 */
[----:B------:R-:W-:Y:S01]  /*03e0*/  LOP3.LUT R5, RZ, R5, RZ, 0x33, !PT ;  /* 0x00000005ff057212 */ /* 0x000fe200078e33ff */
[----:B------:R-:W-:Y:S05]  /*03f0*/  BRA `(.L_x_158) ;  /* 0x0000004000007947 */ /* 0x000fea0003800000 */
.L_x_157:
[----:B------:R-:W-:-:S04]  /*0400*/  MOV R3, c[0x0][0x32c] ;  /* 0x0000cb0000037a02 */ /* 0x000fc80000000f00 */
[----:B------:R-:W-:-:S13]  /*0410*/  ISETP.NE.AND P0, PT, R3, 0x1, PT ;  /* 0x000000010300780c */ /* 0x000fda0003f05270 */
[----:B------:R-:W-:-:S05]  /*0420*/  @P0 IMAD.HI.U32 R3, R5, c[0x0][0x330], RZ ;  /* 0x0000cc0005030a27 */ /* 0x000fca00078e00ff */
[----:B------:R-:W-:-:S05]  /*0430*/  @P0 SHF.R.U32.HI R5, RZ, c[0x0][0x334], R3 ;  /* 0x0000cd00ff050a19 */ /* 0x000fca0000011603 */
.L_x_158:
[----:B------:R-:W-:-:S05]  /*0440*/  IMAD R5, R5, c[0x0][0x32c], RZ ;  /* 0x0000cb0005057a24 */ /* 0x000fca00078e02ff */
[----:B------:R-:W-:-:S05]  /*0450*/  IMNMX R4, R4, R5, !PT ;  /* 0x0000000504047217 */ /* 0x000fca0007800200 */
.L_x_156:
[----:B------:R-:W-:Y:S01]  /*0460*/  IMAD.HI R4, R4, 0x2aaaaaab, RZ ;  /* 0x2aaaaaab04047827 */ /* 0x000fe200078e02ff */
[----:B------:R-:W-:Y:S01]  /*0470*/  ULDC.64 UR10, c[0x0][0x118] ;  /* 0x00004600000a7ab9 */ /* 0x000fe20000000a00 */
[----:B------:R-:W-:Y:S01]  /*0480*/  PLOP3.LUT P1, PT, PT, PT, PT, 0x80, 0x0 ;  /* 0x000000000000781c */ /* 0x000fe20003f2f070 */
[----:B------:R-:W-:Y:S01]  /*0490*/  CS2R R66, SRZ ;  /* 0x0000000000427805 */ /* 0x000fe2000001ff00 */
[----:B------:R-:W-:Y:S01]  /*04a0*/  IMAD.MOV.U32 R5, RZ, RZ, RZ ;  /* 0x000000ffff057224 */ /* 0x000fe200078e00ff */
[----:B------:R-:W-:Y:S01]  /*04b0*/  SHF.R.U32.HI R207, RZ, 0x1f, R4 ;  /* 0x0000001fffcf7819 */ /* 0x000fe20000011604 */
[----:B------:R-:W-:Y:S01]  /*04c0*/  IMAD.MOV.U32 R64, RZ, RZ, RZ ;  /* 0x000000ffff407224 */ /* 0x000fe200078e00ff */
[----:B------:R-:W-:Y:S01]  /*04d0*/  CS2R R62, SRZ ;  /* 0x00000000003e7805 */ /* 0x000fe2000001ff00 */
[----:B------:R-:W-:Y:S01]  /*04e0*/  CS2R R60, SRZ ;  /* 0x00000000003c7805 */ /* 0x000fe2000001ff00 */
[----:B------:R-:W-:Y:S01]  /*04f0*/  LEA.HI.SX32 R207, R4, R207, 0x1c ;  /* 0x000000cf04cf7211 */ /* 0x000fe200078fe2ff */
[----:B------:R-:W-:Y:S01]  /*0500*/  CS2R R58, SRZ ;  /* 0x00000000003a7805 */ /* 0x000fe2000001ff00 */
[----:B------:R-:W-:Y:S01]  /*0510*/  CS2R R56, SRZ ;  /* 0x0000000000387805 */ /* 0x000fe2000001ff00 */
[----:B------:R-:W-:Y:S01]  /*0520*/  CS2R R54, SRZ ;  /* 0x0000000000367805 */ /* 0x000fe2000001ff00 */
[----:B------:R-:W-:Y:S01]  /*0530*/  IMNMX R207, RZ, R207, !PT ;  /* 0x000000cfffcf7217 */ /* 0x000fe20007800200 */
[----:B------:R-:W-:Y:S01]  /*0540*/  CS2R R52, SRZ ;  /* 0x0000000000347805 */ /* 0x000fe2000001ff00 */
[----:B------:R-:W-:Y:S01]  /*0550*/  CS2R R106, SRZ ;  /* 0x00000000006a7805 */ /* 0x000fe2000001ff00 */
[----:B------:R-:W-:Y:S01]  /*0560*/  IMAD.MOV.U32 R105, RZ, RZ, RZ ;  /* 0x000000ffff697224 */ /* 0x000fe200078e00ff */
[----:B------:R-:W-:Y:S01]  /*0570*/  ISETP.GT.AND P0, PT, R14, R207, PT ;  /* 0x000000cf0e00720c */ /* 0x000fe20003f04270 */
        /* <DEDUP_REMOVED lines=24> */
[----:B------:R-:W-:Y:S05]  /*0700*/  @!P0 BRA `(.L_x_159) ;  /* 0x0000f3b000008947 */ /* 0x000fea0003800000 */
[----:B------:R-:W-:Y:S01]  /*0710*/  ISETP.NE.U32.AND P2, PT, RZ, c[0x0][0x340], PT ;  /* 0x0000d000ff007a0c */ /* 0x000fe20003f45070 */
[----:B------:R-:W1:Y:S01]  /*0720*/  S2R R30, SR_CTAID.Y ;  /* 0x00000000001e7919 */ /* 0x000e620000002600 */
[----:B------:R-:W-:-:S02]  /*0730*/  SHF.R.S32.HI R107, RZ, 0x1f, R104 ;  /* 0x0000001fff6b7819 */ /* 0x000fc40000011468 */
[----:B------:R-:W-:Y:S01]  /*0740*/  SHF.R.S32.HI R7, RZ, 0x1f, R0 ;  /* 0x0000001fff077819 */ /* 0x000fe20000011400 */
[----:B------:R-:W-:Y:S01]  /*0750*/  IMAD.MOV.U32 R15, RZ, RZ, 0x60 ;  /* 0x00000060ff0f7424 */ /* 0x000fe200078e00ff */
[----:B------:R-:W-:Y:S01]  /*0760*/  ISETP.NE.AND.EX P2, PT, RZ, c[0x0][0x344], PT, P2 ;  /* 0x0000d100ff007a0c */ /* 0x000fe20003f45320 */
[----:B------:R-:W-:Y:S01]  /*0770*/  ULDC.64 UR6, c[0x0][0x1e0] ;  /* 0x0000780000067ab9 */ /* 0x000fe20000000a00 */
[----:B------:R-:W-:Y:S01]  /*0780*/  IADD3 R111, R14, -0x1, RZ ;  /* 0xffffffff0e6f7810 */ /* 0x000fe20007ffe0ff */
[----:B------:R-:W-:-:S10]  /*0790*/  ULDC.64 UR4, c[0x0][0x208] ;  /* 0x0000820000047ab9 */ /* 0x000fd40000000a00 */
[----:B------:R-:W-:-:S04]  /*07a0*/  @P2 IMAD.MOV.U32 R3, RZ, RZ, 0x4 ;  /* 0x00000004ff032424 */ /* 0x000fc800078e00ff */
[----:B------:R-:W-:-:S06]  /*07b0*/  @P2 IMAD.WIDE R218, R0, R3, c[0x0][0x340] ;  /* 0x0000d00000da2625 */ /* 0x000fcc00078e0203 */
[----:B------:R-:W2:Y:S01]  /*07c0*/  @P2 LDG.E R218, [R218.64] ;  /* 0x0000000adada2981 */ /* 0x000ea2000c1e1900 */
[-C--:B------:R-:W-:Y:S01]  /*07d0*/  LEA.HI R34, R107, R104.reuse, RZ, 0x3 ;  /* 0x000000686b227211 */ /* 0x080fe200078f18ff */
[----:B-1----:R-:W-:Y:S01]  /*07e0*/  IMAD.WIDE.U32 R10, R30, c[0x0][0x1b8], RZ ;  /* 0x00006e001e0a7a25 */ /* 0x002fe200078e00ff */
[----:B------:R-:W-:Y:S01]  /*07f0*/  SHF.R.S32.HI R32, RZ, 0x1f, R30 ;  /* 0x0000001fff207819 */ /* 0x000fe2000001141e */
[----:B------:R-:W-:Y:S01]  /*0800*/  UIMAD.WIDE.U32 UR14, UR6, 0x40, URZ ;  /* 0x00000040060e78a5 */ /* 0x000fe2000f8e003f */
[----:B------:R-:W-:Y:S01]  /*0810*/  LOP3.LUT R29, R34, 0xfffffff8, RZ, 0xc0, !PT ;  /* 0xfffffff8221d7812 */ /* 0x000fe200078ec0ff */
[----:B------:R-:W-:Y:S01]  /*0820*/  IMAD.WIDE.U32 R108, R15, c[0x0][0x1e0], RZ ;  /* 0x000078000f6c7a25 */ /* 0x000fe200078e00ff */
[----:B------:R-:W-:Y:S01]  /*0830*/  SHF.R.S32.HI R34, RZ, 0x3, R34 ;  /* 0x00000003ff227819 */ /* 0x000fe20000011422 */
[----:B------:R-:W-:Y:S01]  /*0840*/  USHF.L.U32 UR8, UR7, 0x6, URZ ;  /* 0x0000000607087899 */ /* 0x000fe2000800063f */
[----:B------:R-:W-:Y:S01]  /*0850*/  SHF.R.S32.HI R31, RZ, 0x1f, R111 ;  /* 0x0000001fff1f7819 */ /* 0x000fe2000001146f */
[----:B------:R-:W-:Y:S01]  /*0860*/  IMAD.IADD R29, R104, 0x1, -R29 ;  /* 0x00000001681d7824 */ /* 0x000fe200078e0a1d */
[--C-:B------:R-:W-:Y:S01]  /*0870*/  SHF.R.S32.HI R33, RZ, 0x1f, R34.reuse ;  /* 0x0000001fff217819 */ /* 0x100fe20000011422 */
[----:B------:R-:W-:Y:S01]  /*0880*/  IMAD R5, R32, c[0x0][0x1b8], RZ ;  /* 0x00006e0020057a24 */ /* 0x000fe200078e02ff */
[-C--:B------:R-:W-:Y:S01]  /*0890*/  LEA.HI R206, R107, R104.reuse, RZ, 0x4 ;  /* 0x000000686bce7211 */ /* 0x080fe200078f20ff */
[----:B------:R-:W-:Y:S01]  /*08a0*/  IMAD R4, R29, 0x20, R34 ;  /* 0x000000201d047824 */ /* 0x000fe200078e0222 */
[----:B------:R-:W-:Y:S01]  /*08b0*/  UIADD3 UR8, UR15, UR8, URZ ;  /* 0x000000080f087290 */ /* 0x000fe2000fffe03f */
[----:B------:R-:W-:Y:S01]  /*08c0*/  IMAD R5, R30, c[0x0][0x1bc], R5 ;  /* 0x00006f001e057a24 */ /* 0x000fe200078e0205 */
[----:B------:R-:W-:Y:S01]  /*08d0*/  LEA.HI R106, R107, R104, RZ, 0x5 ;  /* 0x000000686b6a7211 */ /* 0x000fe200078f28ff */
[----:B------:R-:W-:Y:S01]  /*08e0*/  IMAD.IADD R3, R13, 0x1, R4 ;  /* 0x000000010d037824 */ /* 0x000fe200078e0204 */
[----:B------:R-:W-:Y:S01]  /*08f0*/  USHF.L.U32 UR9, UR4, 0x6, URZ ;  /* 0x0000000604097899 */ /* 0x000fe2000800063f */
[----:B------:R-:W-:Y:S01]  /*0900*/  IMAD.IADD R11, R11, 0x1, R5 ;  /* 0x000000010b0b7824 */ /* 0x000fe200078e0205 */
[----:B------:R-:W-:Y:S01]  /*0910*/  SHF.R.S32.HI R105, RZ, 0x5, R106 ;  /* 0x00000005ff697819 */ /* 0x000fe2000001146a */
[----:B------:R-:W-:Y:S01]  /*0920*/  @P4 IMAD.HI.U32 R4, R3, c[0x0][0x2c8], RZ ;  /* 0x0000b20003044a27 */ /* 0x000fe200078e00ff */
[----:B------:R-:W-:-:S02]  /*0930*/  UMOV UR12, 0x6 ;  /* 0x00000006000c7882 */ /* 0x000fc40000000000 */
[----:B------:R-:W-:Y:S01]  /*0940*/  USHF.L.U64.HI UR12, UR4, UR12, UR5 ;  /* 0x0000000c040c7299 */ /* 0x000fe20008010205 */
[----:B------:R-:W-:Y:S01]  /*0950*/  IMAD.MOV.U32 R8, RZ, RZ, R3 ;  /* 0x000000ffff087224 */ /* 0x000fe200078e0003 */
[----:B------:R-:W-:Y:S01]  /*0960*/  @P4 SHF.R.U32.HI R8, RZ, c[0x0][0x2cc], R4 ;  /* 0x0000b300ff084a19 */ /* 0x000fe20000011604 */
[----:B------:R-:W-:Y:S02]  /*0970*/  IMAD R5, R7, c[0x0][0x1c0], RZ ;  /* 0x0000700007057a24 */ /* 0x000fe400078e02ff */
[----:B------:R-:W-:Y:S01]  /*0980*/  IMAD.WIDE.U32 R10, R0, c[0x0][0x1c0], R10 ;  /* 0x00007000000a7a25 */ /* 0x000fe200078e000a */
[----:B------:R-:W-:-:S03]  /*0990*/  SHF.R.S32.HI R6, RZ, 0x1f, R8 ;  /* 0x0000001fff067819 */ /* 0x000fc60000011408 */
[----:B------:R-:W-:Y:S02]  /*09a0*/  IMAD R5, R0, c[0x0][0x1c4], R5 ;  /* 0x0000710000057a24 */ /* 0x000fe400078e0205 */
[----:B------:R-:W-:Y:S02]  /*09b0*/  IMAD.MOV R4, RZ, RZ, -R8 ;  /* 0x000000ffff047224 */ /* 0x000fe400078e0a08 */
[----:B------:R-:W-:Y:S02]  /*09c0*/  IMAD.IADD R11, R11, 0x1, R5 ;  /* 0x000000010b0b7824 */ /* 0x000fe400078e0205 */
[----:B------:R-:W-:Y:S02]  /*09d0*/  IMAD R5, R6, c[0x0][0x1b0], RZ ;  /* 0x00006c0006057a24 */ /* 0x000fe400078e02ff */
[----:B------:R-:W-:Y:S02]  /*09e0*/  IMAD R4, R4, c[0x0][0x2c4], R3 ;  /* 0x0000b10004047a24 */ /* 0x000fe400078e0203 */
[----:B------:R-:W-:-:S02]  /*09f0*/  IMAD R3, R8, c[0x0][0x1b4], R5 ;  /* 0x00006d0008037a24 */ /* 0x000fc400078e0205 */
[----:B------:R-:W-:Y:S01]  /*0a00*/  IMAD.WIDE.U32 R10, R8, c[0x0][0x1b0], R10 ;  /* 0x00006c00080a7a25 */ /* 0x000fe200078e000a */
[----:B------:R-:W-:-:S03]  /*0a10*/  SHF.R.S32.HI R5, RZ, 0x1f, R4 ;  /* 0x0000001fff057819 */ /* 0x000fc60000011404 */
[----:B------:R-:W-:Y:S02]  /*0a20*/  IMAD.IADD R11, R11, 0x1, R3 ;  /* 0x000000010b0b7824 */ /* 0x000fe400078e0203 */
[----:B------:R-:W-:Y:S02]  /*0a30*/  IMAD R5, R5, c[0x0][0x1a8], RZ ;  /* 0x00006a0005057a24 */ /* 0x000fe400078e02ff */
[----:B------:R-:W-:-:S04]  /*0a40*/  IMAD.WIDE.U32 R8, R4, c[0x0][0x1a8], R10 ;  /* 0x00006a0004087a25 */ /* 0x000fc800078e000a */
[----:B------:R-:W-:Y:S01]  /*0a50*/  IMAD R5, R4, c[0x0][0x1ac], R5 ;  /* 0x00006b0004057a24 */ /* 0x000fe200078e0205 */
[----:B------:R-:W-:Y:S01]  /*0a60*/  BAR.SYNC.DEFER_BLOCKING 0x0 ;  /* 0x0000000000007b1d */ /* 0x000fe20000010000 */
[----:B------:R-:W-:Y:S01]  /*0a70*/  IMAD.SHL.U32 R3, R34, 0x40, RZ ;  /* 0x0000004022037824 */ /* 0x000fe200078e00ff */
[----:B------:R-:W-:Y:S01]  /*0a80*/  LEA R6, P0, R8, c[0x0][0x160], 0x1 ;  /* 0x0000580008067a11 */ /* 0x000fe200078008ff */
[----:B------:R-:W-:Y:S02]  /*0a90*/  IMAD.IADD R4, R9, 0x1, R5 ;  /* 0x0000000109047824 */ /* 0x000fe400078e0205 */
[----:B------:R-:W-:Y:S01]  /*0aa0*/  IMAD.SHL.U32 R36, R29, 0x8, RZ ;  /* 0x000000081d247824 */ /* 0x000fe200078e00ff */
[----:B------:R-:W-:Y:S01]  /*0ab0*/  LOP3.LUT R3, R3, 0x1c0, RZ, 0xc0, !PT ;  /* 0x000001c003037812 */ /* 0x000fe200078ec0ff */
[----:B------:R-:W-:Y:S01]  /*0ac0*/  IMAD R5, R2, c[0x0][0x168], RZ ;  /* 0x00005a0002057a24 */ /* 0x000fe200078e02ff */
[----:B------:R-:W-:Y:S01]  /*0ad0*/  LEA.HI.X R4, R8, c[0x0][0x164], R4, 0x1, P0 ;  /* 0x0000590008047a11 */ /* 0x000fe200000f0c04 */
[----:B------:R-:W1:Y:S01]  /*0ae0*/  SHFL.IDX PT, R16, R6, RZ, 0x181f ;  /* 0x00181fff06107589 */ /* 0x000e6200000e0000 */
[----:B------:R-:W-:Y:S01]  /*0af0*/  IMAD.IADD R2, R13, 0x1, R34 ;  /* 0x000000010d027824 */ /* 0x000fe200078e0222 */
[----:B------:R-:W-:-:S02]  /*0b00*/  LOP3.LUT R9, R3, 0x38, R36, 0xf8, !PT ;  /* 0x0000003803097812 */ /* 0x000fc400078ef824 */
[----:B------:R-:W-:Y:S01]  /*0b10*/  SHF.R.U32.HI R208, RZ, 0x3, R3 ;  /* 0x00000003ffd07819 */ /* 0x000fe20000011603 */
[----:B------:R-:W3:Y:S01]  /*0b20*/  SHFL.IDX PT, R17, R4, RZ, 0x181f ;  /* 0x00181fff04117589 */ /* 0x000ee200000e0000 */
[----:B------:R-:W-:Y:S02]  /*0b30*/  LEA.HI R3, R107, R104, RZ, 0x6 ;  /* 0x000000686b037211 */ /* 0x000fe400078f30ff */
[C---:B------:R-:W-:Y:S01]  /*0b40*/  ISETP.GE.AND P1, PT, R2.reuse, R5, PT ;  /* 0x000000050200720c */ /* 0x040fe20003f26270 */
[----:B------:R-:W4:Y:S01]  /*0b50*/  SHFL.IDX PT, R10, R6, 0x1, 0x181f ;  /* 0x00381f00060a7f89 */ /* 0x000f2200000e0000 */
[----:B------:R-:W-:Y:S01]  /*0b60*/  LOP3.LUT R208, R9, R208, RZ, 0x3c, !PT ;  /* 0x000000d009d07212 */ /* 0x000fe200078e3cff */
[----:B------:R-:W-:Y:S01]  /*0b70*/  IMAD.SHL.U32 R3, R3, 0x8, RZ ;  /* 0x0000000803037824 */ /* 0x000fe200078e00ff */
[----:B------:R-:W-:Y:S01]  /*0b80*/  IADD3 R8, R2, 0x20, RZ ;  /* 0x0000002002087810 */ /* 0x000fe20007ffe0ff */
[----:B------:R-:W5:Y:S01]  /*0b90*/  SHFL.IDX PT, R11, R4, 0x1, 0x181f ;  /* 0x00381f00040b7f89 */ /* 0x000f6200000e0000 */
[----:B------:R-:W-:-:S02]  /*0ba0*/  SHF.R.S32.HI R37, RZ, 0x1f, R36 ;  /* 0x0000001fff257819 */ /* 0x000fc40000011424 */
[----:B------:R-:W-:Y:S01]  /*0bb0*/  LOP3.LUT R208, R208, 0xfffffe00, R3, 0xf8, !PT ;  /* 0xfffffe00d0d07812 */ /* 0x000fe200078ef803 */
[----:B------:R-:W-:Y:S01]  /*0bc0*/  SHFL.IDX PT, R9, R4, 0x2, 0x181f ;  /* 0x00581f0004097f89 */ /* 0x000fe200000e0000 */
[----:B------:R-:W-:Y:S02]  /*0bd0*/  IADD3 R3, R36, 0x40, RZ ;  /* 0x0000004024037810 */ /* 0x000fe40007ffe0ff */
[----:B------:R-:W-:Y:S01]  /*0be0*/  ISETP.GE.AND P0, PT, R8, R5, PT ;  /* 0x000000050800720c */ /* 0x000fe20003f06270 */
[----:B------:R-:W-:Y:S01]  /*0bf0*/  IMAD.SHL.U32 R208, R208, 0x2, RZ ;  /* 0x00000002d0d07824 */ /* 0x000fe200078e00ff */
[----:B------:R-:W-:Y:S02]  /*0c00*/  IADD3 R8, R2, 0x40, RZ ;  /* 0x0000004002087810 */ /* 0x000fe40007ffe0ff */
[C---:B-1----:R-:W-:Y:S02]  /*0c10*/  @!P1 LEA R20, P5, R36.reuse, R16, 0x1 ;  /* 0x0000001024149211 */ /* 0x042fe400078a08ff */
[----:B------:R-:W-:-:S02]  /*0c20*/  ISETP.GE.AND P6, PT, R36, c[0x0][0x198], PT ;  /* 0x0000660024007a0c */ /* 0x000fc40003fc6270 */
[----:B------:R-:W-:Y:S02]  /*0c30*/  IADD3 R2, R2, 0x60, RZ ;  /* 0x0000006002027810 */ /* 0x000fe40007ffe0ff */
[----:B---3--:R-:W-:Y:S02]  /*0c40*/  @!P1 LEA.HI.X R21, R36, R17, R37, 0x1, P5 ;  /* 0x0000001124159211 */ /* 0x008fe400028f0c25 */
[----:B------:R-:W-:Y:S02]  /*0c50*/  ISETP.GE.AND P5, PT, R8, R5, PT ;  /* 0x000000050800720c */ /* 0x000fe40003fa6270 */
[----:B------:R-:W1:Y:S05]  /*0c60*/  SHFL.IDX PT, R8, R6, 0x2, 0x181f ;  /* 0x00581f0006087f89 */ /* 0x000e6a00000e0000 */
[----:B------:R1:W-:Y:S01]  /*0c70*/  @!P1 LDGSTS.E.BYPASS.LTC128B.128 [R208+0x100], [R20.64], !P6 ;  /* 0x0010000014d09fae */ /* 0x0003e2000f101d4a */
[----:B--2---:R-:W-:Y:S01]  /*0c80*/  @P2 SHF.R.S32.HI R219, RZ, 0x1f, R218 ;  /* 0x0000001fffdb2819 */ /* 0x004fe200000114da */
[----:B------:R-:W-:Y:S01]  /*0c90*/  @!P2 IMAD.MOV.U32 R218, RZ, RZ, R0 ;  /* 0x000000ffffdaa224 */ /* 0x000fe200078e0000 */
[----:B------:R-:W-:Y:S01]  /*0ca0*/  @!P1 SHF.R.S32.HI R0, RZ, 0x1f, R3 ;  /* 0x0000001fff009819 */ /* 0x000fe20000011403 */
[----:B------:R-:W-:Y:S01]  /*0cb0*/  @!P2 IMAD.MOV.U32 R219, RZ, RZ, R7 ;  /* 0x000000ffffdba224 */ /* 0x000fe200078e0007 */
[----:B------:R-:W-:Y:S01]  /*0cc0*/  ISETP.GE.AND P2, PT, R3, c[0x0][0x198], PT ;  /* 0x0000660003007a0c */ /* 0x000fe20003f46270 */
[----:B------:R-:W-:Y:S01]  /*0cd0*/  IMAD R7, R33, c[0x0][0x1e0], RZ ;  /* 0x0000780021077a24 */ /* 0x000fe200078e02ff */
[----:B------:R-:W-:Y:S01]  /*0ce0*/  @!P1 LEA.HI R0, R0, R3, RZ, 0x3 ;  /* 0x0000000300009211 */ /* 0x000fe200078f18ff */
[----:B------:R-:W-:-:S02]  /*0cf0*/  IMAD R213, R219, c[0x0][0x1f0], RZ ;  /* 0x00007c00dbd57a24 */ /* 0x000fc400078e02ff */
[----:B------:R-:W-:Y:S01]  /*0d00*/  IMAD R7, R34, c[0x0][0x1e4], R7 ;  /* 0x0000790022077a24 */ /* 0x000fe200078e0207 */
[----:B------:R-:W-:Y:S01]  /*0d10*/  @!P1 LOP3.LUT R0, R0, 0xfffffff8, RZ, 0xc0, !PT ;  /* 0xfffffff800009812 */ /* 0x000fe200078ec0ff */
[----:B------:R-:W-:Y:S02]  /*0d20*/  IMAD R213, R218, c[0x0][0x1f4], R213 ;  /* 0x00007d00dad57a24 */ /* 0x000fe400078e02d5 */
[----:B------:R-:W-:Y:S02]  /*0d30*/  IMAD R33, R33, c[0x0][0x208], RZ ;  /* 0x0000820021217a24 */ /* 0x000fe400078e02ff */
[----:B------:R-:W-:Y:S01]  /*0d40*/  @!P1 IMAD.WIDE R22, R0, 0x2, R16 ;  /* 0x0000000200169825 */ /* 0x000fe200078e0210 */
[----:B------:R-:W-:-:S03]  /*0d50*/  @!P0 SHF.R.S32.HI R0, RZ, 0x1f, R3 ;  /* 0x0000001fff008819 */ /* 0x000fc60000011403 */
[----:B------:R-:W-:Y:S01]  /*0d60*/  IMAD.WIDE.U32 R16, R34, c[0x0][0x1e0], R36 ;  /* 0x0000780022107a25 */ /* 0x000fe200078e0024 */
[----:B------:R-:W-:Y:S01]  /*0d70*/  @!P0 LEA.HI R0, R0, R3, RZ, 0x3 ;  /* 0x0000000300008211 */ /* 0x000fe200078f18ff */
[----:B------:R2:W-:Y:S01]  /*0d80*/  @!P1 LDGSTS.E.BYPASS.LTC128B.128 [R208+0x4100], [R22.64], !P2 ;  /* 0x0410000016d09fae */ /* 0x0005e2000d101d4a */
[----:B----4-:R-:W-:Y:S01]  /*0d90*/  @!P0 LEA R18, P1, R36, R10, 0x1 ;  /* 0x0000000a24128211 */ /* 0x010fe200078208ff */
[----:B------:R-:W-:Y:S01]  /*0da0*/  IMAD.IADD R17, R17, 0x1, R7 ;  /* 0x0000000111117824 */ /* 0x000fe200078e0207 */
[----:B------:R-:W-:Y:S01]  /*0db0*/  @!P0 LOP3.LUT R0, R0, 0xfffffff8, RZ, 0xc0, !PT ;  /* 0xfffffff800008812 */ /* 0x000fe200078ec0ff */
[----:B------:R-:W-:Y:S01]  /*0dc0*/  IMAD R221, R219, c[0x0][0x218], RZ ;  /* 0x00008600dbdd7a24 */ /* 0x000fe200078e02ff */
[----:B-----5:R-:W-:Y:S02]  /*0dd0*/  @!P0 LEA.HI.X R19, R36, R11, R37, 0x1, P1 ;  /* 0x0000000b24138211 */ /* 0x020fe400008f0c25 */
[----:B------:R-:W-:Y:S01]  /*0de0*/  ISETP.GE.AND P1, PT, R2, R5, PT ;  /* 0x000000050200720c */ /* 0x000fe20003f26270 */
[----:B------:R-:W-:Y:S01]  /*0df0*/  @!P0 IMAD.WIDE R10, R0, 0x2, R10 ;  /* 0x00000002000a8825 */ /* 0x000fe200078e020a */
[----:B------:R-:W-:Y:S01]  /*0e00*/  @!P5 SHF.R.S32.HI R0, RZ, 0x1f, R3 ;  /* 0x0000001fff00d819 */ /* 0x000fe20000011403 */
[----:B------:R3:W-:Y:S01]  /*0e10*/  @!P0 LDGSTS.E.BYPASS.LTC128B.128 [R208+0x1100], [R18.64], !P6 ;  /* 0x0110000012d08fae */ /* 0x0007e2000f101d4a */
[----:B------:R-:W-:Y:S01]  /*0e20*/  LOP3.LUT R7, R206, 0xfffffff0, RZ, 0xc0, !PT ;  /* 0xfffffff0ce077812 */ /* 0x000fe200078ec0ff */
[----:B------:R-:W-:Y:S01]  /*0e30*/  IMAD R5, R32, c[0x0][0x1e8], RZ ;  /* 0x00007a0020057a24 */ /* 0x000fe200078e02ff */
[----:B------:R-:W-:Y:S01]  /*0e40*/  @!P5 LEA.HI R0, R0, R3, RZ, 0x3 ;  /* 0x000000030000d211 */ /* 0x000fe200078f18ff */
[----:B------:R4:W-:Y:S01]  /*0e50*/  @!P0 LDGSTS.E.BYPASS.LTC128B.128 [R208+0x5100], [R10.64], !P2 ;  /* 0x051000000ad08fae */ /* 0x0009e2000d101d4a */
[----:B-1----:R-:W-:Y:S01]  /*0e60*/  @!P5 LEA R20, P0, R36, R8, 0x1 ;  /* 0x000000082414d211 */ /* 0x002fe200078008ff */
[----:B------:R-:W-:Y:S01]  /*0e70*/  IMAD R210, R30, c[0x0][0x1ec], R5 ;  /* 0x00007b001ed27a24 */ /* 0x000fe200078e0205 */
[----:B------:R-:W-:Y:S01]  /*0e80*/  @!P5 LOP3.LUT R5, R0, 0xfffffff8, RZ, 0xc0, !PT ;  /* 0xfffffff80005d812 */ /* 0x000fe200078ec0ff */
[----:B------:R-:W-:Y:S01]  /*0e90*/  IMAD R221, R218, c[0x0][0x21c], R221 ;  /* 0x00008700dadd7a24 */ /* 0x000fe200078e02dd */
[----:B------:R-:W-:-:S02]  /*0ea0*/  @!P5 LEA.HI.X R21, R36, R9, R37, 0x1, P0 ;  /* 0x000000092415d211 */ /* 0x000fc400000f0c25 */
[----:B------:R-:W-:Y:S01]  /*0eb0*/  @!P1 SHF.R.S32.HI R0, RZ, 0x1f, R3 ;  /* 0x0000001fff009819 */ /* 0x000fe20000011403 */
[----:B------:R-:W-:Y:S02]  /*0ec0*/  @!P5 IMAD.WIDE R8, R5, 0x2, R8 ;  /* 0x000000020508d825 */ /* 0x000fe400078e0208 */
[----:B------:R1:W-:Y:S01]  /*0ed0*/  @!P5 LDGSTS.E.BYPASS.LTC128B.128 [R208+0x2100], [R20.64], !P6 ;  /* 0x0210000014d0dfae */ /* 0x0003e2000f101d4a */
[----:B------:R-:W-:Y:S01]  /*0ee0*/  @!P1 LEA.HI R0, R0, R3, RZ, 0x3 ;  /* 0x0000000300009211 */ /* 0x000fe200078f18ff */
[----:B------:R-:W-:Y:S02]  /*0ef0*/  IMAD R5, R15, c[0x0][0x1e4], RZ ;  /* 0x000079000f057a24 */ /* 0x000fe400078e02ff */
[----:B--2---:R-:W-:Y:S01]  /*0f00*/  IMAD.WIDE.U32 R22, R30, c[0x0][0x1e8], R16 ;  /* 0x00007a001e167a25 */ /* 0x004fe200078e0010 */
[----:B------:R2:W-:Y:S01]  /*0f10*/  @!P5 LDGSTS.E.BYPASS.LTC128B.128 [R208+0x6100], [R8.64], !P2 ;  /* 0x0610000008d0dfae */ /* 0x0005e2000d101d4a */
[----:B------:R-:W-:Y:S02]  /*0f20*/  @!P1 LOP3.LUT R0, R0, 0xfffffff8, RZ, 0xc0, !PT ;  /* 0xfffffff800009812 */ /* 0x000fe400078ec0ff */
[----:B------:R-:W-:Y:S01]  /*0f30*/  IMAD R15, R14, -0x60, R15 ;  /* 0xffffffa00e0f7824 */ /* 0x000fe200078e020f */
[----:B------:R-:W3:Y:S01]  /*0f40*/  SHFL.IDX PT, R16, R6, 0x3, 0x181f ;  /* 0x00781f0006107f89 */ /* 0x000ee200000e0000 */
[----:B------:R-:W-:-:S02]  /*0f50*/  IMAD.IADD R211, R23, 0x1, R210 ;  /* 0x0000000117d37824 */ /* 0x000fc400078e02d2 */
[----:B------:R-:W-:Y:S01]  /*0f60*/  IMAD.MOV.U32 R210, RZ, RZ, R22 ;  /* 0x000000ffffd27224 */ /* 0x000fe200078e0016 */
[----:B------:R5:W1:Y:S01]  /*0f70*/  SHFL.IDX PT, R17, R4, 0x3, 0x181f ;  /* 0x00781f0004117f89 */ /* 0x000a6200000e0000 */
[----:B------:R-:W-:Y:S01]  /*0f80*/  IADD3 R28, R15, c[0x0][0x1d0], -R34 ;  /* 0x000074000f1c7a10 */ /* 0x000fe20007ffe822 */
[----:B------:R-:W-:Y:S02]  /*0f90*/  IMAD.IADD R12, R109, 0x1, R5 ;  /* 0x000000016d0c7824 */ /* 0x000fe400078e0205 */
[----:B------:R-:W-:Y:S01]  /*0fa0*/  IMAD.WIDE.U32 R210, R218, c[0x0][0x1f0], R210 ;  /* 0x00007c00dad27a25 */ /* 0x000fe200078e00d2 */
[----:B------:R-:W-:-:S03]  /*0fb0*/  ISETP.GE.AND P0, PT, R28, 0x1, PT ;  /* 0x000000011c00780c */ /* 0x000fc60003f06270 */
[----:B------:R-:W-:Y:S02]  /*0fc0*/  IMAD R5, R12, R111, RZ ;  /* 0x0000006f0c057224 */ /* 0x000fe400078e02ff */
[----:B------:R-:W-:Y:S02]  /*0fd0*/  IMAD.IADD R213, R211, 0x1, R213 ;  /* 0x00000001d3d57824 */ /* 0x000fe400078e02d5 */
[----:B------:R-:W-:Y:S02]  /*0fe0*/  IMAD.MOV.U32 R212, RZ, RZ, R210 ;  /* 0x000000ffffd47224 */ /* 0x000fe400078e00d2 */
[-C--:B------:R-:W-:Y:S02]  /*0ff0*/  IMAD R5, R31, R108.reuse, R5 ;  /* 0x0000006c1f057224 */ /* 0x080fe400078e0205 */
[----:B--2---:R-:W-:Y:S01]  /*1000*/  IMAD.WIDE.U32 R8, R111, R108, R212 ;  /* 0x0000006c6f087225 */ /* 0x004fe200078e00d4 */
[----:B---3--:R-:W-:-:S03]  /*1010*/  @!P1 LEA R18, P5, R36, R16, 0x1 ;  /* 0x0000001024129211 */ /* 0x008fc600078a08ff */
[----:B-----5:R-:W-:Y:S01]  /*1020*/  IMAD.IADD R4, R104, 0x1, -R7 ;  /* 0x0000000168047824 */ /* 0x020fe200078e0a07 */
[----:B-1----:R-:W-:Y:S01]  /*1030*/  @!P1 LEA.HI.X R19, R36, R17, R37, 0x1, P5 ;  /* 0x0000001124139211 */ /* 0x002fe200028f0c25 */
[----:B------:R-:W-:Y:S01]  /*1040*/  IMAD.IADD R5, R9, 0x1, R5 ;  /* 0x0000000109057824 */ /* 0x000fe200078e0205 */
[----:B----4-:R-:W-:Y:S01]  /*1050*/  @P0 LEA R10, P5, R8, c[0x0][0x1c8], 0x1 ;  /* 0x00007200080a0a11 */ /* 0x010fe200078a08ff */
[----:B------:R-:W-:Y:S01]  /*1060*/  @!P1 IMAD.WIDE R16, R0, 0x2, R16 ;  /* 0x0000000200109825 */ /* 0x000fe200078e0210 */
[----:B------:R-:W-:Y:S01]  /*1070*/  SHF.R.S32.HI R7, RZ, 0x1f, R4 ;  /* 0x0000001fff077819 */ /* 0x000fe20000011404 */
[----:B------:R1:W-:Y:S01]  /*1080*/  @!P1 LDGSTS.E.BYPASS.LTC128B.128 [R208+0x3100], [R18.64], !P6 ;  /* 0x0310000012d09fae */ /* 0x0003e2000f101d4a */
[----:B------:R-:W-:Y:S01]  /*1090*/  ISETP.GE.AND P6, PT, R36, c[0x0][0x1d4], PT ;  /* 0x0000750024007a0c */ /* 0x000fe20003fc6270 */
[----:B------:R-:W-:Y:S01]  /*10a0*/  IMAD.U32 R6, RZ, RZ, UR6 ;  /* 0x00000006ff067e24 */ /* 0x000fe2000f8e00ff */
[----:B------:R-:W-:Y:S01]  /*10b0*/  @P0 LEA.HI.X R11, R8, c[0x0][0x1cc], R5, 0x1, P5 ;  /* 0x00007300080b0a11 */ /* 0x000fe200028f0c05 */
[----:B------:R2:W-:Y:S01]  /*10c0*/  @!P1 LDGSTS.E.BYPASS.LTC128B.128 [R208+0x7100], [R16.64], !P2 ;  /* 0x0710000010d09fae */ /* 0x0005e2000d101d4a */
[----:B------:R-:W-:-:S02]  /*10d0*/  ISETP.GE.AND P5, PT, R3, c[0x0][0x1d4], PT ;  /* 0x0000750003007a0c */ /* 0x000fc40003fa6270 */
[C---:B------:R-:W-:Y:S01]  /*10e0*/  ISETP.GE.AND P2, PT, R28.reuse, 0x21, PT ;  /* 0x000000211c00780c */ /* 0x040fe20003f46270 */
[----:B------:R-:W0:Y:S01]  /*10f0*/  LDGDEPBAR ;  /* 0x00000000000079af */ /* 0x000e220000000000 */
[----:B------:R-:W-:Y:S02]  /*1100*/  LEA.HI R2, R7, R4, RZ, 0x3 ;  /* 0x0000000407027211 */ /* 0x000fe400078f18ff */
[----:B------:R-:W-:Y:S02]  /*1110*/  ISETP.GE.AND P1, PT, R28, 0x41, PT ;  /* 0x000000411c00780c */ /* 0x000fe40003f26270 */
[----:B------:R-:W-:Y:S01]  /*1120*/  LOP3.LUT R3, R2, 0xfffffff8, RZ, 0xc0, !PT ;  /* 0xfffffff802037812 */ /* 0x000fe200078ec0ff */
[----:B------:R3:W-:Y:S01]  /*1130*/  @P0 LDGSTS.E.BYPASS.LTC128B.128 [R208+0x8100], [R10.64], !P6 ;  /* 0x081000000ad00fae */ /* 0x0007e2000f101d4a */
[----:B------:R-:W-:-:S03]  /*1140*/  SHF.R.S32.HI R7, RZ, 0x4, R206 ;  /* 0x00000004ff077819 */ /* 0x000fc600000114ce */
[----:B------:R-:W-:Y:S01]  /*1150*/  IMAD.IADD R0, R4, 0x1, -R3 ;  /* 0x0000000104007824 */ /* 0x000fe200078e0a03 */
[----:B------:R3:W-:Y:S01]  /*1160*/  @P0 LDGSTS.E.BYPASS.LTC128B.128 [R208+0xb100], [R10.64+0x80], !P5 ;  /* 0x0b1000800ad00fae */ /* 0x0007e2000e901d4a */
[----:B------:R-:W-:Y:S01]  /*1170*/  IMAD.U32 R4, RZ, RZ, UR6 ;  /* 0x00000006ff047e24 */ /* 0x000fe2000f8e00ff */
[----:B------:R-:W-:Y:S01]  /*1180*/  @P2 LEA R6, P0, R6, R8, 0x5 ;  /* 0x0000000806062211 */ /* 0x000fe200078028ff */
[----:B------:R-:W-:Y:S01]  /*1190*/  IMAD.U32 R3, RZ, RZ, UR7 ;  /* 0x00000007ff037e24 */ /* 0x000fe2000f8e00ff */
[----:B------:R-:W-:-:S04]  /*11a0*/  LEA.HI R206, R206, R7, RZ, 0x1 ;  /* 0x00000007cece7211 */ /* 0x000fc800078f08ff */
[----:B------:R-:W-:Y:S02]  /*11b0*/  @P2 LEA.HI.X R3, R4, R5, R3, 0x5, P0 ;  /* 0x0000000504032211 */ /* 0x000fe400000f2c03 */
[----:B------:R-:W-:-:S05]  /*11c0*/  LOP3.LUT R206, R206, 0xfffffffe, RZ, 0xc0, !PT ;  /* 0xfffffffecece7812 */ /* 0x000fca00078ec0ff */
[----:B------:R-:W-:Y:S02]  /*11d0*/  IMAD.IADD R206, R7, 0x1, -R206 ;  /* 0x0000000107ce7824 */ /* 0x000fe400078e0ace */
[----:B------:R-:W-:Y:S02]  /*11e0*/  IMAD.SHL.U32 R7, R0, 0x40, RZ ;  /* 0x0000004000077824 */ /* 0x000fe400078e00ff */
[----:B------:R-:W-:-:S03]  /*11f0*/  IMAD.SHL.U32 R4, R206, 0x8, RZ ;  /* 0x00000008ce047824 */ /* 0x000fc600078e00ff */
[----:B------:R-:W-:-:S04]  /*1200*/  LOP3.LUT R7, R7, 0x1c0, RZ, 0xc0, !PT ;  /* 0x000001c007077812 */ /* 0x000fc800078ec0ff */
[----:B------:R-:W-:Y:S02]  /*1210*/  LOP3.LUT R4, R7, 0x8, R4, 0xf8, !PT ;  /* 0x0000000807047812 */ /* 0x000fe400078ef804 */
[C---:B---3--:R-:W-:Y:S02]  /*1220*/  @P2 LEA R10, P0, R6.reuse, c[0x0][0x1c8], 0x1 ;  /* 0x00007200060a2a11 */ /* 0x048fe400078008ff */
[----:B------:R-:W-:Y:S02]  /*1230*/  SHF.R.U32.HI R7, RZ, 0x3, R7 ;  /* 0x00000003ff077819 */ /* 0x000fe40000011607 */
[----:B------:R-:W-:Y:S01]  /*1240*/  @P2 LEA.HI.X R11, R6, c[0x0][0x1cc], R3, 0x1, P0 ;  /* 0x00007300060b2a11 */ /* 0x000fe200000f0c03 */
[----:B------:R-:W-:Y:S01]  /*1250*/  IMAD.SHL.U32 R6, R29, 0x40, RZ ;  /* 0x000000401d067824 */ /* 0x000fe200078e00ff */
[----:B------:R-:W-:Y:S01]  /*1260*/  @P1 IADD3 R8, P0, R8, UR14, RZ ;  /* 0x0000000e08081c10 */ /* 0x000fe2000ff1e0ff */
[----:B------:R-:W-:Y:S01]  /*1270*/  IMAD.SHL.U32 R3, R34, 0x8, RZ ;  /* 0x0000000822037824 */ /* 0x000fe200078e00ff */
[----:B------:R-:W-:Y:S01]  /*1280*/  LOP3.LUT R4, R4, R7, RZ, 0x3c, !PT ;  /* 0x0000000704047212 */ /* 0x000fe200078e3cff */
[----:B------:R3:W-:Y:S01]  /*1290*/  @P2 LDGSTS.E.BYPASS.LTC128B.128 [R208+0x9100], [R10.64], !P6 ;  /* 0x091000000ad02fae */ /* 0x0007e2000f101d4a */
[----:B------:R-:W-:-:S02]  /*12a0*/  @P1 IADD3.X R5, R5, UR8, RZ, P0, !PT ;  /* 0x0000000805051c10 */ /* 0x000fc400087fe4ff */
[----:B--2---:R-:W-:Y:S01]  /*12b0*/  @P1 LEA R16, P0, R8, c[0x0][0x1c8], 0x1 ;  /* 0x0000720008101a11 */ /* 0x004fe200078008ff */
[----:B------:R3:W-:Y:S01]  /*12c0*/  @P2 LDGSTS.E.BYPASS.LTC128B.128 [R208+0xc100], [R10.64+0x80], !P5 ;  /* 0x0c1000800ad02fae */ /* 0x0007e2000e901d4a */
[----:B------:R-:W-:Y:S02]  /*12d0*/  LOP3.LUT R6, R6, 0x1c0, RZ, 0xc0, !PT ;  /* 0x000001c006067812 */ /* 0x000fe400078ec0ff */
[----:B------:R-:W-:Y:S01]  /*12e0*/  @P1 LEA.HI.X R17, R8, c[0x0][0x1cc], R5, 0x1, P0 ;  /* 0x0000730008111a11 */ /* 0x000fe200000f0c05 */
[----:B------:R-:W-:Y:S01]  /*12f0*/  IMAD.SHL.U32 R5, R2, 0x40, RZ ;  /* 0x0000004002057824 */ /* 0x000fe200078e00ff */
[----:B------:R-:W-:-:S03]  /*1300*/  SHF.R.U32.HI R9, RZ, 0x3, R6 ;  /* 0x00000003ff097819 */ /* 0x000fc60000011606 */
[----:B------:R1:W-:Y:S01]  /*1310*/  @P1 LDGSTS.E.BYPASS.LTC128B.128 [R208+0xa100], [R16.64], !P6 ;  /* 0x0a10000010d01fae */ /* 0x0003e2000f101d4a */
[----:B------:R-:W-:Y:S01]  /*1320*/  LOP3.LUT R2, R4, 0xfffffe00, R5, 0xf8, !PT ;  /* 0xfffffe0004027812 */ /* 0x000fe200078ef805 */
[----:B------:R-:W-:Y:S01]  /*1330*/  IMAD.MOV.U32 R5, RZ, RZ, 0x10 ;  /* 0x00000010ff057424 */ /* 0x000fe200078e00ff */
[----:B------:R-:W-:Y:S01]  /*1340*/  LOP3.LUT R4, R6, 0x8, R3, 0xf8, !PT ;  /* 0x0000000806047812 */ /* 0x000fe200078ef803 */
[----:B------:R1:W-:Y:S01]  /*1350*/  @P1 LDGSTS.E.BYPASS.LTC128B.128 [R208+0xd100], [R16.64+0x80], !P5 ;  /* 0x0d10008010d01fae */ /* 0x0003e2000e901d4a */
[----:B------:R-:W-:Y:S01]  /*1360*/  R2P PR, R0, 0x6 ;  /* 0x0000000600007804 */ /* 0x000fe20000000000 */
[----:B------:R-:W-:Y:S01]  /*1370*/  IMAD R7, R105, 0x400, R2 ;  /* 0x0000040069077824 */ /* 0x000fe200078e0202 */
[----:B------:R-:W-:Y:S01]  /*1380*/  LOP3.LUT R9, R4, R9, RZ, 0x3c, !PT ;  /* 0x0000000904097212 */ /* 0x000fe200078e3cff */
[----:B------:R-:W0:Y:S01]  /*1390*/  LDGDEPBAR ;  /* 0x00000000000079af */ /* 0x000e220000000000 */
[----:B------:R-:W-:Y:S01]  /*13a0*/  IMAD.MOV.U32 R3, RZ, RZ, 0x20 ;  /* 0x00000020ff037424 */ /* 0x000fe200078e00ff */
[----:B------:R-:W-:-:S02]  /*13b0*/  SEL R5, R5, 0xfffffff0, !P1 ;  /* 0xfffffff005057807 */ /* 0x000fc40004800000 */
[C---:B------:R-:W-:Y:S01]  /*13c0*/  LEA R4, R7.reuse, 0x100, 0x1 ;  /* 0x0000010007047811 */ /* 0x040fe200078e08ff */
[----:B------:R-:W-:Y:S01]  /*13d0*/  IMAD.SHL.U32 R7, R7, 0x2, RZ ;  /* 0x0000000207077824 */ /* 0x000fe200078e00ff */
[----:B------:R-:W-:Y:S01]  /*13e0*/  SEL R3, R3, 0xffffffe0, !P2 ;  /* 0xffffffe003037807 */ /* 0x000fe20005000000 */
[----:B------:R-:W-:Y:S01]  /*13f0*/  IMAD R206, R206, 0x200, R9 ;  /* 0x00000200cece7824 */ /* 0x000fe200078e0209 */
[----:B------:R-:W-:Y:S01]  /*1400*/  LOP3.LUT P0, RZ, R29, 0x2, RZ, 0xc0, !PT ;  /* 0x000000021dff7812 */ /* 0x000fe2000780c0ff */
[--C-:B------:R-:W-:Y:S01]  /*1410*/  IMAD R6, R5, 0x2, R4.reuse ;  /* 0x0000000205067824 */ /* 0x100fe200078e0204 */
[----:B------:R-:W-:Y:S01]  /*1420*/  ISETP.LT.OR P2, PT, R28, 0x1, P6 ;  /* 0x000000011c00780c */ /* 0x000fe20003741670 */
[C---:B------:R-:W-:Y:S02]  /*1430*/  IMAD R4, R3.reuse, 0x2, R4 ;  /* 0x0000000203047824 */ /* 0x040fe400078e0204 */
[----:B------:R-:W-:Y:S02]  /*1440*/  IMAD R0, R3, 0x2, R6 ;  /* 0x0000000203007824 */ /* 0x000fe400078e0206 */
[----:B------:R-:W-:-:S05]  /*1450*/  IMAD.SHL.U32 R206, R206, 0x2, RZ ;  /* 0x00000002cece7824 */ /* 0x000fca00078e00ff */
[----:B------:R-:W-:Y:S01]  /*1460*/  IADD3 R205, R206, 0x8120, RZ ;  /* 0x00008120cecd7810 */ /* 0x000fe20007ffe0ff */
[----:B------:R-:W-:-:S04]  /*1470*/  DEPBAR.LE SB0, 0x1 ;  /* 0x000080400000791a */ /* 0x000fc80000000000 */
[----:B------:R-:W-:Y:S06]  /*1480*/  BAR.SYNC.DEFER_BLOCKING 0x0 ;  /* 0x0000000000007b1d */ /* 0x000fec0000010000 */
[----:B------:R-:W-:Y:S04]  /*1490*/  LDSM.16.M88.4 R124, [R7+0x100] ;  /* 0x00010000077c783b */ /* 0x000fe80000000200 */
[----:B------:R2:W-:Y:S04]  /*14a0*/  LDSM.16.M88.4 R160, [R7+0x4100] ;  /* 0x0041000007a0783b */ /* 0x0005e80000000200 */
[----:B------:R-:W-:Y:S04]  /*14b0*/  LDSM.16.M88.4 R140, [R6] ;  /* 0x00000000068c783b */ /* 0x000fe80000000200 */
[----:B------:R-:W-:Y:S04]  /*14c0*/  LDSM.16.M88.4 R168, [R6+0x4000] ;  /* 0x0040000006a8783b */ /* 0x000fe80000000200 */
[----:B------:R-:W-:Y:S04]  /*14d0*/  LDSM.16.M88.4 R148, [R4] ;  /* 0x000000000494783b */ /* 0x000fe80000000200 */
[----:B------:R-:W-:Y:S04]  /*14e0*/  LDSM.16.M88.4 R172, [R4+0x4000] ;  /* 0x0040000004ac783b */ /* 0x000fe80000000200 */
[----:B------:R-:W-:Y:S01]  /*14f0*/  LDSM.16.M88.4 R156, [R0] ;  /* 0x00000000009c783b */ /* 0x000fe20000000200 */
[----:B--2---:R-:W-:-:S03]  /*1500*/  IADD3 R7, R206, 0x8100, RZ ;  /* 0x00008100ce077810 */ /* 0x004fc60007ffe0ff */
[----:B------:R2:W-:Y:S01]  /*1510*/  LDSM.16.M88.4 R176, [R0+0x4000] ;  /* 0x0040000000b0783b */ /* 0x0005e20000000200 */
[----:B------:R-:W-:-:S03]  /*1520*/  @P0 IADD3 R205, R7, -0x20, RZ ;  /* 0xffffffe007cd0810 */ /* 0x000fc60007ffe0ff */
[----:B------:R-:W-:Y:S01]  /*1530*/  BAR.SYNC.DEFER_BLOCKING 0x0 ;  /* 0x0000000000007b1d */ /* 0x000fe20000010000 */
[----:B------:R-:W-:Y:S01]  /*1540*/  IMAD R7, R32, c[0x0][0x210], RZ ;  /* 0x0000840020077a24 */ /* 0x000fe200078e02ff */
[C---:B------:R-:W-:Y:S02]  /*1550*/  IADD3 R199, R205.reuse, 0x800, RZ ;  /* 0x00000800cdc77810 */ /* 0x040fe40007ffe0ff */
[C---:B------:R-:W-:Y:S02]  /*1560*/  IADD3 R198, R205.reuse, 0x1000, RZ ;  /* 0x00001000cdc67810 */ /* 0x040fe40007ffe0ff */
[C---:B------:R-:W-:Y:S02]  /*1570*/  IADD3 R197, R205.reuse, 0x1800, RZ ;  /* 0x00001800cdc57810 */ /* 0x040fe40007ffe0ff */
[C---:B------:R-:W-:Y:S02]  /*1580*/  IADD3 R196, R205.reuse, 0x2000, RZ ;  /* 0x00002000cdc47810 */ /* 0x040fe40007ffe0ff */
[----:B------:R-:W-:-:S02]  /*1590*/  IADD3 R195, R205, 0x2800, RZ ;  /* 0x00002800cdc37810 */ /* 0x000fc40007ffe0ff */
[C---:B------:R-:W-:Y:S02]  /*15a0*/  IADD3 R193, R205.reuse, 0x3000, RZ ;  /* 0x00003000cdc17810 */ /* 0x040fe40007ffe0ff */
[C---:B------:R-:W-:Y:S02]  /*15b0*/  IADD3 R192, R205.reuse, 0x3800, RZ ;  /* 0x00003800cdc07810 */ /* 0x040fe40007ffe0ff */
[C---:B------:R-:W-:Y:S01]  /*15c0*/  IADD3 R191, R205.reuse, 0x4000, RZ ;  /* 0x00004000cdbf7810 */ /* 0x040fe20007ffe0ff */
[C---:B--2---:R-:W-:Y:S01]  /*15d0*/  IMAD R0, R34.reuse, c[0x0][0x20c], R33 ;  /* 0x0000830022007a24 */ /* 0x044fe200078e0221 */
[C---:B------:R-:W-:Y:S01]  /*15e0*/  IADD3 R190, R205.reuse, 0x4800, RZ ;  /* 0x00004800cdbe7810 */ /* 0x040fe20007ffe0ff */
[----:B------:R-:W-:Y:S01]  /*15f0*/  IMAD.WIDE.U32 R34, R34, c[0x0][0x208], R36 ;  /* 0x0000820022227a25 */ /* 0x000fe200078e0024 */
[----:B------:R-:W-:Y:S01]  /*1600*/  IADD3 R189, R205, 0x5000, RZ ;  /* 0x00005000cdbd7810 */ /* 0x000fe20007ffe0ff */
[----:B------:R-:W-:-:S04]  /*1610*/  DEPBAR.LE SB0, 0x0 ;  /* 0x000080000000791a */ /* 0x000fc80000000000 */
[----:B------:R-:W-:Y:S01]  /*1620*/  BAR.SYNC.DEFER_BLOCKING 0x0 ;  /* 0x0000000000007b1d */ /* 0x000fe20000010000 */
[----:B------:R-:W-:Y:S01]  /*1630*/  IMAD.IADD R35, R35, 0x1, R0 ;  /* 0x0000000123237824 */ /* 0x000fe200078e0200 */
[----:B------:R-:W-:Y:S01]  /*1640*/  IADD3 R188, R205, 0x5800, RZ ;  /* 0x00005800cdbc7810 */ /* 0x000fe20007ffe0ff */
[----:B------:R-:W-:Y:S02]  /*1650*/  IMAD R0, R31, c[0x0][0x208], RZ ;  /* 0x000082001f007a24 */ /* 0x000fe400078e02ff */
[----:B------:R-:W-:Y:S01]  /*1660*/  IMAD.U32 R31, RZ, RZ, UR9 ;  /* 0x00000009ff1f7e24 */ /* 0x000fe2000f8e00ff */
[----:B---3--:R-:W1:Y:S04]  /*1670*/  LDSM.16.M88.4 R8, [R206+0x8100] ;  /* 0x00810000ce08783b */ /* 0x008e680000000200 */
[----:B------:R-:W-:Y:S04]  /*1680*/  LDSM.16.M88.4 R20, [R205] ;  /* 0x00000000cd14783b */ /* 0x000fe80000000200 */
[----:B------:R-:W2:Y:S04]  /*1690*/  LDSM.16.M88.4 R76, [R206+0x8900] ;  /* 0x00890000ce4c783b */ /* 0x000ea80000000200 */
[----:B------:R-:W3:Y:S04]  /*16a0*/  LDSM.16.M88.4 R68, [R206+0x9100] ;  /* 0x00910000ce44783b */ /* 0x000ee80000000200 */
[----:B------:R-:W4:Y:S04]  /*16b0*/  LDSM.16.M88.4 R24, [R205+0x800] ;  /* 0x00080000cd18783b */ /* 0x000f280000000200 */
[----:B------:R-:W5:Y:S04]  /*16c0*/  LDSM.16.M88.4 R60, [R206+0x9900] ;  /* 0x00990000ce3c783b */ /* 0x000f680000000200 */
[----:B------:R-:W-:Y:S04]  /*16d0*/  LDSM.16.M88.4 R52, [R206+0xa100] ;  /* 0x00a10000ce34783b */ /* 0x000fe80000000200 */
[----:B------:R-:W-:Y:S04]  /*16e0*/  LDSM.16.M88.4 R44, [R206+0xa900] ;  /* 0x00a90000ce2c783b */ /* 0x000fe80000000200 */
[----:B------:R-:W-:Y:S01]  /*16f0*/  LDSM.16.M88.4 R40, [R205+0x2800] ;  /* 0x00280000cd28783b */ /* 0x000fe20000000200 */
[C---:B-1----:R-:W-:Y:S08]  /*1700*/  HMMA.16816.F32 R16, R124.reuse, R8, RZ ;  /* 0x000000087c10723c */ /* 0x042ff000000018ff */
[C---:B------:R-:W-:Y:S08]  /*1710*/  HMMA.16816.F32 R8, R124.reuse, R10, RZ ;  /* 0x0000000a7c08723c */ /* 0x040ff000000018ff */
[----:B--2---:R-:W-:Y:S08]  /*1720*/  HMMA.16816.F32 R80, R124, R76, RZ ;  /* 0x0000004c7c50723c */ /* 0x004ff000000018ff */
[C---:B------:R-:W-:Y:S08]  /*1730*/  HMMA.16816.F32 R16, R140.reuse, R20, R16 ;  /* 0x000000148c10723c */ /* 0x040ff00000001810 */
[----:B------:R-:W-:Y:S01]  /*1740*/  HMMA.16816.F32 R8, R140, R22, R8 ;  /* 0x000000168c08723c */ /* 0x000fe20000001808 */
[----:B------:R-:W1:Y:S07]  /*1750*/  LDSM.16.M88.4 R20, [R205+0x1000] ;  /* 0x00100000cd14783b */ /* 0x000e6e0000000200 */
[----:B---3--:R-:W-:Y:S08]  /*1760*/  HMMA.16816.F32 R72, R124, R68, RZ ;  /* 0x000000447c48723c */ /* 0x008ff000000018ff */
[----:B----4-:R-:W-:Y:S07]  /*1770*/  HMMA.16816.F32 R80, R140, R24, R80 ;  /* 0x000000188c50723c */ /* 0x010fee0000001850 */
[C---:B------:R-:W-:Y:S01]  /*1780*/  IMAD R25, R30.reuse, c[0x0][0x214], R7 ;  /* 0x000085001e197a24 */ /* 0x040fe200078e0207 */
[----:B------:R-:W-:Y:S01]  /*1790*/  HMMA.16816.F32 R76, R124, R78, RZ ;  /* 0x0000004e7c4c723c */ /* 0x000fe200000018ff */
[----:B------:R-:W-:-:S04]  /*17a0*/  IMAD.WIDE.U32 R6, R30, c[0x0][0x210], R34 ;  /* 0x000084001e067a25 */ /* 0x000fc800078e0022 */
[----:B------:R-:W-:-:S03]  /*17b0*/  IMAD.IADD R7, R7, 0x1, R25 ;  /* 0x0000000107077824 */ /* 0x000fc600078e0219 */
[----:B------:R-:W-:Y:S01]  /*17c0*/  HMMA.16816.F32 R68, R124, R70, RZ ;  /* 0x000000467c44723c */ /* 0x000fe200000018ff */
[----:B------:R-:W-:-:S04]  /*17d0*/  IMAD.WIDE.U32 R218, R218, c[0x0][0x218], R6 ;  /* 0x00008600dada7a25 */ /* 0x000fc800078e0006 */
[----:B------:R-:W-:Y:S02]  /*17e0*/  IMAD R7, R111, c[0x0][0x20c], R0 ;  /* 0x000083006f077a24 */ /* 0x000fe400078e0200 */
[----:B------:R-:W-:Y:S01]  /*17f0*/  IMAD.IADD R221, R219, 0x1, R221 ;  /* 0x00000001dbdd7824 */ /* 0x000fe200078e02dd */
[----:B-----5:R-:W-:Y:S01]  /*1800*/  HMMA.16816.F32 R64, R124, R60, RZ ;  /* 0x0000003c7c40723c */ /* 0x020fe200000018ff */
[----:B------:R-:W-:-:S07]  /*1810*/  IMAD.MOV.U32 R220, RZ, RZ, R218 ;  /* 0x000000ffffdc7224 */ /* 0x000fce00078e00da */
[C---:B-1----:R-:W-:Y:S07]  /*1820*/  HMMA.16816.F32 R72, R140.reuse, R20, R72 ;  /* 0x000000148c48723c */ /* 0x042fee0000001848 */
[----:B------:R-:W-:Y:S01]  /*1830*/  IMAD.WIDE.U32 R20, R111, c[0x0][0x208], RZ ;  /* 0x000082006f147a25 */ /* 0x000fe200078e00ff */
[----:B------:R-:W-:Y:S01]  /*1840*/  HMMA.16816.F32 R76, R140, R26, R76 ;  /* 0x0000001a8c4c723c */ /* 0x000fe2000000184c */
[----:B------:R-:W1:Y:S02]  /*1850*/  LDSM.16.M88.4 R24, [R205+0x1800] ;  /* 0x00180000cd18783b */ /* 0x000e640000000200 */
[----:B------:R-:W-:-:S02]  /*1860*/  IMAD.IADD R0, R21, 0x1, R7 ;  /* 0x0000000115007824 */ /* 0x000fc400078e0207 */
[----:B------:R-:W-:-:S03]  /*1870*/  IMAD.WIDE.U32 R20, R20, 0x60, R220 ;  /* 0x0000006014147825 */ /* 0x000fc600078e00dc */
[----:B------:R-:W-:Y:S01]  /*1880*/  HMMA.16816.F32 R68, R140, R22, R68 ;  /* 0x000000168c44723c */ /* 0x000fe20000001844 */
[----:B------:R-:W-:Y:S01]  /*1890*/  IMAD R0, R0, 0x60, RZ ;  /* 0x0000006000007824 */ /* 0x000fe200078e02ff */
[----:B------:R-:W-:-:S03]  /*18a0*/  LEA R6, P0, R20, c[0x0][0x1f8], 0x1 ;  /* 0x00007e0014067a11 */ /* 0x000fc600078008ff */
[----:B------:R-:W-:-:S03]  /*18b0*/  IMAD.IADD R0, R21, 0x1, R0 ;  /* 0x0000000115007824 */ /* 0x000fc600078e0200 */
[C---:B------:R-:W-:Y:S02]  /*18c0*/  HMMA.16816.F32 R60, R124.reuse, R62, RZ ;  /* 0x0000003e7c3c723c */ /* 0x040fe400000018ff */
[----:B------:R-:W-:Y:S01]  /*18d0*/  LEA.HI.X R7, R20, c[0x0][0x1fc], R0, 0x1, P0 ;  /* 0x00007f0014077a11 */ /* 0x000fe200000f0c00 */
[----:B------:R-:W-:Y:S01]  /*18e0*/  IMAD.MOV.U32 R0, RZ, RZ, 0x40 ;  /* 0x00000040ff007424 */ /* 0x000fe200078e00ff */
[----:B------:R-:W-:Y:S01]  /*18f0*/  IADD3 R30, P1, P0, R31, 0x80, R6 ;  /* 0x000000801f1e7810 */ /* 0x000fe2000783e006 */
[----:B------:R-:W2:Y:S03]  /*1900*/  LDSM.16.M88.4 R20, [R205+0x2000] ;  /* 0x00200000cd14783b */ /* 0x000ea60000000200 */
[----:B------:R-:W-:Y:S01]  /*1910*/  IADD3.X R31, RZ, UR12, R7, P1, P0 ;  /* 0x0000000cff1f7c10 */ /* 0x000fe20008fe0407 */
[----:B------:R-:W-:Y:S01]  /*1920*/  @!PT LDS RZ, [RZ] ;  /* 0x00000000fffff984 */ /* 0x000fe20000000800 */
[----:B------:R-:W-:Y:S01]  /*1930*/  @!PT LDS RZ, [RZ] ;  /* 0x00000000fffff984 */ /* 0x000fe20000000800 */
[----:B------:R-:W-:Y:S01]  /*1940*/  @!PT LDS RZ, [RZ] ;  /* 0x00000000fffff984 */ /* 0x000fe20000000800 */
[----:B------:R3:W-:Y:S01]  /*1950*/  LDGSTS.E.BYPASS.LTC128B.128 [R208+0x100], [R6.64], !P2 ;  /* 0x0010000006d07fae */ /* 0x0007e2000d101d4a */
[----:B------:R-:W-:Y:S01]  /*1960*/  IADD3 R32, P0, R6, UR9, RZ ;  /* 0x0000000906207c10 */ /* 0x000fe2000ff1e0ff */
[----:B------:R-:W-:Y:S01]  /*1970*/  HMMA.16816.F32 R56, R124, R52, RZ ;  /* 0x000000347c38723c */ /* 0x000fe200000018ff */
[----:B------:R-:W-:-:S02]  /*1980*/  ISETP.LT.OR P1, PT, R28, 0x1, P5 ;  /* 0x000000011c00780c */ /* 0x000fc40002f21670 */
[----:B------:R-:W-:Y:S02]  /*1990*/  IADD3.X R33, R7, UR12, RZ, P0, !PT ;  /* 0x0000000c07217c10 */ /* 0x000fe400087fe4ff */
[C---:B------:R-:W-:Y:S02]  /*19a0*/  ISETP.LT.OR P0, PT, R28.reuse, 0x21, P6 ;  /* 0x000000211c00780c */ /* 0x040fe40003701670 */
[----:B------:R-:W-:Y:S01]  /*19b0*/  ISETP.LT.OR P2, PT, R28, 0x21, P5 ;  /* 0x000000211c00780c */ /* 0x000fe20002f41670 */
[C---:B------:R-:W-:Y:S06]  /*19c0*/  HMMA.16816.F32 R52, R124.reuse, R54, RZ ;  /* 0x000000367c34723c */ /* 0x040fec00000018ff */
[----:B------:R3:W-:Y:S01]  /*19d0*/  LDGSTS.E.BYPASS.LTC128B.128 [R208+0x3100], [R6.64+0x80], !P1 ;  /* 0x0310008006d07fae */ /* 0x0007e2000c901d4a */
[----:B------:R-:W-:Y:S01]  /*19e0*/  LOP3.LUT P1, RZ, R29, 0x4, RZ, 0xc0, !PT ;  /* 0x000000041dff7812 */ /* 0x000fe2000782c0ff */
[----:B------:R-:W-:Y:S02]  /*19f0*/  HMMA.16816.F32 R48, R124, R44, RZ ;  /* 0x0000002c7c30723c */ /* 0x000fe400000018ff */
[----:B------:R4:W-:Y:S01]  /*1a00*/  LDGSTS.E.BYPASS.LTC128B.128 [R208+0x1100], [R32.64], !P0 ;  /* 0x0110000020d07fae */ /* 0x0009e2000c101d4a */
[----:B------:R-:W-:-:S02]  /*1a10*/  IADD3 R84, P0, R32, UR9, RZ ;  /* 0x0000000920547c10 */ /* 0x000fc4000ff1e0ff */
[----:B------:R-:W-:Y:S01]  /*1a20*/  SEL R0, R0, 0xffffffc0, !P1 ;  /* 0xffffffc000007807 */ /* 0x000fe20004800000 */
[----:B------:R5:W-:Y:S01]  /*1a30*/  LDGSTS.E.BYPASS.LTC128B.128 [R208+0x4100], [R30.64], !P2 ;  /* 0x041000001ed07fae */ /* 0x000be2000d101d4a */
[----:B------:R-:W-:Y:S01]  /*1a40*/  IADD3.X R85, R33, UR12, RZ, P0, !PT ;  /* 0x0000000c21557c10 */ /* 0x000fe200087fe4ff */
[----:B-1----:R-:W-:Y:S01]  /*1a50*/  HMMA.16816.F32 R64, R140, R24, R64 ;  /* 0x000000188c40723c */ /* 0x002fe20000001840 */
[----:B------:R-:W-:Y:S01]  /*1a60*/  ISETP.LT.OR P2, PT, R28, 0x41, P6 ;  /* 0x000000411c00780c */ /* 0x000fe20003741670 */
[----:B------:R-:W-:Y:S01]  /*1a70*/  IMAD.IADD R203, R206, 0x1, R0 ;  /* 0x00000001cecb7824 */ /* 0x000fe200078e0200 */
[----:B------:R-:W-:Y:S01]  /*1a80*/  ISETP.LT.OR P0, PT, R28, 0x41, P5 ;  /* 0x000000411c00780c */ /* 0x000fe20002f01670 */
[----:B------:R-:W-:-:S04]  /*1a90*/  IMAD.IADD R194, R0, 0x1, R205 ;  /* 0x0000000100c27824 */ /* 0x000fc800078e02cd */
[----:B------:R-:W-:Y:S06]  /*1aa0*/  HMMA.16816.F32 R60, R140, R26, R60 ;  /* 0x0000001a8c3c723c */ /* 0x000fec000000183c */
[----:B------:R1:W-:Y:S02]  /*1ab0*/  LDGSTS.E.BYPASS.LTC128B.128 [R208+0x2100], [R84.64], !P2 ;  /* 0x0210000054d07fae */ /* 0x0003e4000d101d4a */
[----:B------:R-:W-:Y:S02]  /*1ac0*/  HMMA.16816.F32 R44, R124, R46, RZ ;  /* 0x0000002e7c2c723c */ /* 0x000fe400000018ff */
[----:B------:R1:W-:Y:S01]  /*1ad0*/  LDGSTS.E.BYPASS.LTC128B.128 [R208+0x5100], [R84.64+0x80], !P0 ;  /* 0x0510008054d07fae */ /* 0x0003e2000c101d4a */
[----:B------:R-:W-:-:S03]  /*1ae0*/  ISETP.GT.AND P0, PT, R111, R207, PT ;  /* 0x000000cf6f00720c */ /* 0x000fc60003f04270 */
[----:B------:R-:W3:Y:S02]  /*1af0*/  LDSM.16.M88.4 R36, [R203+0x8100] ;  /* 0x00810000cb24783b */ /* 0x000ee40000000200 */
[C---:B--2---:R-:W-:Y:S02]  /*1b00*/  HMMA.16816.F32 R56, R140.reuse, R20, R56 ;  /* 0x000000148c38723c */ /* 0x044fe40000001838 */
[----:B------:R-:W2:Y:S04]  /*1b10*/  LDSM.16.M88.4 R96, [R203+0x8900] ;  /* 0x00890000cb60783b */ /* 0x000ea80000000200 */
[----:B----4-:R-:W4:Y:S02]  /*1b20*/  LDSM.16.M88.4 R32, [R203+0x9100] ;  /* 0x00910000cb20783b */ /* 0x010f240000000200 */
[C---:B------:R-:W-:Y:S02]  /*1b30*/  HMMA.16816.F32 R52, R140.reuse, R22, R52 ;  /* 0x000000168c34723c */ /* 0x040fe40000001834 */
[----:B-----5:R-:W5:Y:S04]  /*1b40*/  LDSM.16.M88.4 R28, [R203+0x9900] ;  /* 0x00990000cb1c783b */ /* 0x020f680000000200 */
[----:B------:R-:W2:Y:S02]  /*1b50*/  LDSM.16.M88.4 R24, [R203+0xa100] ;  /* 0x00a10000cb18783b */ /* 0x000ea40000000200 */
[C---:B------:R-:W-:Y:S02]  /*1b60*/  HMMA.16816.F32 R48, R140.reuse, R40, R48 ;  /* 0x000000288c30723c */ /* 0x040fe40000001830 */
[----:B------:R-:W4:Y:S04]  /*1b70*/  LDSM.16.M88.4 R20, [R203+0xa900] ;  /* 0x00a90000cb14783b */ /* 0x000f280000000200 */
[----:B------:R-:W4:Y:S02]  /*1b80*/  LDSM.16.M88.4 R92, [R194] ;  /* 0x00000000c25c783b */ /* 0x000f240000000200 */
[----:B------:R-:W-:Y:S02]  /*1b90*/  HMMA.16816.F32 R44, R140, R42, R44 ;  /* 0x0000002a8c2c723c */ /* 0x000fe4000000182c */
[----:B------:R-:W4:Y:S04]  /*1ba0*/  LDSM.16.M88.4 R88, [R194+0x800] ;  /* 0x00080000c258783b */ /* 0x000f280000000200 */
[----:B-1----:R-:W1:Y:S04]  /*1bb0*/  LDSM.16.M88.4 R84, [R194+0x1000] ;  /* 0x00100000c254783b */ /* 0x002e680000000200 */
[----:B------:R-:W1:Y:S01]  /*1bc0*/  LDSM.16.M88.4 R40, [R194+0x1800] ;  /* 0x00180000c228783b */ /* 0x000e620000000200 */
[C---:B---3--:R-:W-:Y:S03]  /*1bd0*/  HMMA.16816.F32 R16, R148.reuse, R36, R16 ;  /* 0x000000249410723c */ /* 0x048fe60000001810 */
[----:B------:R-:W-:Y:S04]  /*1be0*/  LDSM.16.M88.4 R100, [R203+0xb900] ;  /* 0x00b90000cb64783b */ /* 0x000fe80000000200 */
[----:B------:R-:W0:Y:S01]  /*1bf0*/  LDGDEPBAR ;  /* 0x00000000000079af */ /* 0x000e220000000000 */
[C---:B------:R-:W-:Y:S03]  /*1c00*/  HMMA.16816.F32 R8, R148.reuse, R38, R8 ;  /* 0x000000269408723c */ /* 0x040fe60000001808 */
[----:B------:R-:W3:Y:S05]  /*1c10*/  LDSM.16.M88.4 R36, [R194+0x2000] ;  /* 0x00200000c224783b */ /* 0x000eea0000000200 */
[C---:B--2---:R-:W-:Y:S08]  /*1c20*/  HMMA.16816.F32 R80, R148.reuse, R96, R80 ;  /* 0x000000609450723c */ /* 0x044ff00000001850 */
[C---:B------:R-:W-:Y:S01]  /*1c30*/  HMMA.16816.F32 R76, R148.reuse, R98, R76 ;  /* 0x00000062944c723c */ /* 0x040fe2000000184c */
[----:B------:R-:W2:Y:S07]  /*1c40*/  LDSM.16.M88.4 R96, [R194+0x2800] ;  /* 0x00280000c260783b */ /* 0x000eae0000000200 */
[C---:B----4-:R-:W-:Y:S08]  /*1c50*/  HMMA.16816.F32 R72, R148.reuse, R32, R72 ;  /* 0x000000209448723c */ /* 0x050ff00000001848 */
[C---:B------:R-:W-:Y:S01]  /*1c60*/  HMMA.16816.F32 R68, R148.reuse, R34, R68 ;  /* 0x000000229444723c */ /* 0x040fe20000001844 */
[----:B------:R-:W4:Y:S07]  /*1c70*/  LDSM.16.M88.4 R32, [R206+0xb100] ;  /* 0x00b10000ce20783b */ /* 0x000f2e0000000200 */
[C---:B-----5:R-:W-:Y:S08]  /*1c80*/  HMMA.16816.F32 R64, R148.reuse, R28, R64 ;  /* 0x0000001c9440723c */ /* 0x060ff00000001840 */
[C---:B------:R-:W-:Y:S01]  /*1c90*/  HMMA.16816.F32 R60, R148.reuse, R30, R60 ;  /* 0x0000001e943c723c */ /* 0x040fe2000000183c */
[----:B------:R-:W5:Y:S07]  /*1ca0*/  LDSM.16.M88.4 R28, [R206+0xb900] ;  /* 0x00b90000ce1c783b */ /* 0x000f6e0000000200 */
[C---:B------:R-:W-:Y:S08]  /*1cb0*/  HMMA.16816.F32 R56, R148.reuse, R24, R56 ;  /* 0x000000189438723c */ /* 0x040ff00000001838 */
[C---:B------:R-:W-:Y:S01]  /*1cc0*/  HMMA.16816.F32 R52, R148.reuse, R26, R52 ;  /* 0x0000001a9434723c */ /* 0x040fe20000001834 */
[----:B------:R-:W1:Y:S07]  /*1cd0*/  LDSM.16.M88.4 R24, [R206+0xc100] ;  /* 0x00c10000ce18783b */ /* 0x000e6e0000000200 */
[C---:B------:R-:W-:Y:S08]  /*1ce0*/  HMMA.16816.F32 R48, R148.reuse, R20, R48 ;  /* 0x000000149430723c */ /* 0x040ff00000001830 */
[----:B------:R-:W-:Y:S01]  /*1cf0*/  HMMA.16816.F32 R44, R148, R22, R44 ;  /* 0x00000016942c723c */ /* 0x000fe2000000182c */
[----:B------:R-:W2:Y:S07]  /*1d00*/  LDSM.16.M88.4 R20, [R206+0xc900] ;  /* 0x00c90000ce14783b */ /* 0x000eae0000000200 */
[C---:B------:R-:W-:Y:S08]  /*1d10*/  HMMA.16816.F32 R16, R156.reuse, R92, R16 ;  /* 0x0000005c9c10723c */ /* 0x040ff00000001810 */
[C---:B------:R-:W-:Y:S01]  /*1d20*/  HMMA.16816.F32 R8, R156.reuse, R94, R8 ;  /* 0x0000005e9c08723c */ /* 0x040fe20000001808 */
[----:B------:R-:W2:Y:S07]  /*1d30*/  LDSM.16.M88.4 R92, [R206+0xd100] ;  /* 0x00d10000ce5c783b */ /* 0x000eae0000000200 */
[C---:B------:R-:W-:Y:S08]  /*1d40*/  HMMA.16816.F32 R80, R156.reuse, R88, R80 ;  /* 0x000000589c50723c */ /* 0x040ff00000001850 */
[C---:B------:R-:W-:Y:S01]  /*1d50*/  HMMA.16816.F32 R76, R156.reuse, R90, R76 ;  /* 0x0000005a9c4c723c */ /* 0x040fe2000000184c */
[----:B------:R-:W2:Y:S07]  /*1d60*/  LDSM.16.M88.4 R88, [R206+0xd900] ;  /* 0x00d90000ce58783b */ /* 0x000eae0000000200 */
[C---:B-1----:R-:W-:Y:S08]  /*1d70*/  HMMA.16816.F32 R72, R156.reuse, R84, R72 ;  /* 0x000000549c48723c */ /* 0x042ff00000001848 */
[C---:B------:R-:W-:Y:S01]  /*1d80*/  HMMA.16816.F32 R68, R156.reuse, R86, R68 ;  /* 0x000000569c44723c */ /* 0x040fe20000001844 */
[----:B------:R-:W1:Y:S07]  /*1d90*/  LDSM.16.M88.4 R84, [R205+0x3000] ;  /* 0x00300000cd54783b */ /* 0x000e6e0000000200 */
[C---:B------:R-:W-:Y:S08]  /*1da0*/  HMMA.16816.F32 R64, R156.reuse, R40, R64 ;  /* 0x000000289c40723c */ /* 0x040ff00000001840 */
[C---:B------:R-:W-:Y:S01]  /*1db0*/  HMMA.16816.F32 R60, R156.reuse, R42, R60 ;  /* 0x0000002a9c3c723c */ /* 0x040fe2000000183c */
[----:B------:R-:W1:Y:S07]  /*1dc0*/  LDSM.16.M88.4 R40, [R205+0x3800] ;  /* 0x00380000cd28783b */ /* 0x000e6e0000000200 */
[C---:B---3--:R-:W-:Y:S08]  /*1dd0*/  HMMA.16816.F32 R56, R156.reuse, R36, R56 ;  /* 0x000000249c38723c */ /* 0x048ff00000001838 */
[C---:B------:R-:W-:Y:S01]  /*1de0*/  HMMA.16816.F32 R52, R156.reuse, R38, R52 ;  /* 0x000000269c34723c */ /* 0x040fe20000001834 */
[----:B------:R-:W3:Y:S07]  /*1df0*/  LDSM.16.M88.4 R36, [R205+0x4000] ;  /* 0x00400000cd24783b */ /* 0x000eee0000000200 */
[C---:B--2---:R-:W-:Y:S08]  /*1e00*/  HMMA.16816.F32 R48, R156.reuse, R96, R48 ;  /* 0x000000609c30723c */ /* 0x044ff00000001830 */
[----:B------:R-:W-:Y:S01]  /*1e10*/  HMMA.16816.F32 R44, R156, R98, R44 ;  /* 0x000000629c2c723c */ /* 0x000fe2000000182c */
[----:B------:R-:W-:Y:S07]  /*1e20*/  LDSM.16.M88.4 R96, [R203+0xc100] ;  /* 0x00c10000cb60783b */ /* 0x000fee0000000200 */
[C---:B----4-:R-:W-:Y:S08]  /*1e30*/  HMMA.16816.F32 R16, R160.reuse, R32, R16 ;  /* 0x00000020a010723c */ /* 0x050ff00000001810 */
[C---:B------:R-:W-:Y:S01]  /*1e40*/  HMMA.16816.F32 R8, R160.reuse, R34, R8 ;  /* 0x00000022a008723c */ /* 0x040fe20000001808 */
[----:B------:R-:W2:Y:S07]  /*1e50*/  LDSM.16.M88.4 R32, [R205+0x4800] ;  /* 0x00480000cd20783b */ /* 0x000eae0000000200 */
[C---:B-----5:R-:W-:Y:S08]  /*1e60*/  HMMA.16816.F32 R80, R160.reuse, R28, R80 ;  /* 0x0000001ca050723c */ /* 0x060ff00000001850 */
[C---:B------:R-:W-:Y:S01]  /*1e70*/  HMMA.16816.F32 R76, R160.reuse, R30, R76 ;  /* 0x0000001ea04c723c */ /* 0x040fe2000000184c */
[----:B------:R-:W4:Y:S07]  /*1e80*/  LDSM.16.M88.4 R28, [R205+0x5000] ;  /* 0x00500000cd1c783b */ /* 0x000f2e0000000200 */
[C---:B------:R-:W-:Y:S08]  /*1e90*/  HMMA.16816.F32 R72, R160.reuse, R24, R72 ;  /* 0x00000018a048723c */ /* 0x040ff00000001848 */
[C---:B------:R-:W-:Y:S01]  /*1ea0*/  HMMA.16816.F32 R68, R160.reuse, R26, R68 ;  /* 0x0000001aa044723c */ /* 0x040fe20000001844 */
[----:B------:R-:W5:Y:S07]  /*1eb0*/  LDSM.16.M88.4 R24, [R205+0x5800] ;  /* 0x00580000cd18783b */ /* 0x000f6e0000000200 */
[C---:B------:R-:W-:Y:S08]  /*1ec0*/  HMMA.16816.F32 R64, R160.reuse, R20, R64 ;  /* 0x00000014a040723c */ /* 0x040ff00000001840 */
[C---:B------:R-:W-:Y:S01]  /*1ed0*/  HMMA.16816.F32 R60, R160.reuse, R22, R60 ;  /* 0x00000016a03c723c */ /* 0x040fe2000000183c */
[----:B------:R-:W2:Y:S07]  /*1ee0*/  LDSM.16.M88.4 R20, [R203+0xb100] ;  /* 0x00b10000cb14783b */ /* 0x000eae0000000200 */
[C---:B------:R-:W-:Y:S08]  /*1ef0*/  HMMA.16816.F32 R56, R160.reuse, R92, R56 ;  /* 0x0000005ca038723c */ /* 0x040ff00000001838 */
[C---:B------:R-:W-:Y:S01]  /*1f00*/  HMMA.16816.F32 R52, R160.reuse, R94, R52 ;  /* 0x0000005ea034723c */ /* 0x040fe20000001834 */
[----:B------:R-:W2:Y:S07]  /*1f10*/  LDSM.16.M88.4 R92, [R203+0xc900] ;  /* 0x00c90000cb5c783b */ /* 0x000eae0000000200 */
[C---:B------:R-:W-:Y:S08]  /*1f20*/  HMMA.16816.F32 R48, R160.reuse, R88, R48 ;  /* 0x00000058a030723c */ /* 0x040ff00000001830 */
[----:B------:R-:W-:Y:S01]  /*1f30*/  HMMA.16816.F32 R44, R160, R90, R44 ;  /* 0x0000005aa02c723c */ /* 0x000fe2000000182c */
        /* <DEDUP_REMOVED lines=11> */
[C---:B------:R-:W-:Y:S01]  /*1ff0*/  HMMA.16816.F32 R60, R168.reuse, R34, R60 ;  /* 0x00000022a83c723c */ /* 0x040fe2000000183c */
[----:B------:R-:W2:Y:S07]  /*2000*/  LDSM.16.M88.4 R32, [R194+0x4000] ;  /* 0x00400000c220783b */ /* 0x000eae0000000200 */
[C---:B----4-:R-:W-:Y:S08]  /*2010*/  HMMA.16816.F32 R56, R168.reuse, R28, R56 ;  /* 0x0000001ca838723c */ /* 0x050ff00000001838 */
[C---:B------:R-:W-:Y:S01]  /*2020*/  HMMA.16816.F32 R52, R168.reuse, R30, R52 ;  /* 0x0000001ea834723c */ /* 0x040fe20000001834 */
[----:B------:R-:W4:Y:S07]  /*2030*/  LDSM.16.M88.4 R28, [R194+0x4800] ;  /* 0x00480000c21c783b */ /* 0x000f2e0000000200 */
[C---:B-----5:R-:W-:Y:S08]  /*2040*/  HMMA.16816.F32 R48, R168.reuse, R24, R48 ;  /* 0x00000018a830723c */ /* 0x060ff00000001830 */
[----:B------:R-:W-:Y:S01]  /*2050*/  HMMA.16816.F32 R44, R168, R26, R44 ;  /* 0x0000001aa82c723c */ /* 0x000fe2000000182c */
[----:B------:R-:W5:Y:S07]  /*2060*/  LDSM.16.M88.4 R24, [R194+0x5000] ;  /* 0x00500000c218783b */ /* 0x000f6e0000000200 */
[C---:B------:R-:W-:Y:S08]  /*2070*/  HMMA.16816.F32 R16, R172.reuse, R20, R16 ;  /* 0x00000014ac10723c */ /* 0x040ff00000001810 */
[----:B------:R-:W-:Y:S01]  /*2080*/  HMMA.16816.F32 R8, R172, R22, R8 ;  /* 0x00000016ac08723c */ /* 0x000fe20000001808 */
[----:B------:R-:W1:Y:S01]  /*2090*/  LDSM.16.M88.4 R20, [R194+0x5800] ;  /* 0x00580000c214783b */ /* 0x000e620000000200 */
[----:B------:R-:W-:-:S06]  /*20a0*/  DEPBAR.LE SB0, 0x0 ;  /* 0x000080000000791a */ /* 0x000fcc0000000000 */
        /* <DEDUP_REMOVED lines=8> */
[C---:B-1----:R-:W-:Y:S08]  /*2130*/  HMMA.16816.F32 R48, R172.reuse, R84, R48 ;  /* 0x00000054ac30723c */ /* 0x042ff00000001830 */
[----:B------:R-:W-:Y:S08]  /*2140*/  HMMA.16816.F32 R44, R172, R86, R44 ;  /* 0x00000056ac2c723c */ /* 0x000ff0000000182c */
[C---:B------:R-:W-:Y:S08]  /*2150*/  HMMA.16816.F32 R16, R176.reuse, R40, R16 ;  /* 0x00000028b010723c */ /* 0x040ff00000001810 */
[C---:B------:R-:W-:Y:S08]  /*2160*/  HMMA.16816.F32 R8, R176.reuse, R42, R8 ;  /* 0x0000002ab008723c */ /* 0x040ff00000001808 */
[C---:B---3--:R-:W-:Y:S08]  /*2170*/  HMMA.16816.F32 R80, R176.reuse, R36, R80 ;  /* 0x00000024b050723c */ /* 0x048ff00000001850 */
[C---:B------:R-:W-:Y:S08]  /*2180*/  HMMA.16816.F32 R76, R176.reuse, R38, R76 ;  /* 0x00000026b04c723c */ /* 0x040ff0000000184c */
[C---:B--2---:R-:W-:Y:S08]  /*2190*/  HMMA.16816.F32 R72, R176.reuse, R32, R72 ;  /* 0x00000020b048723c */ /* 0x044ff00000001848 */
[C---:B------:R-:W-:Y:S08]  /*21a0*/  HMMA.16816.F32 R68, R176.reuse, R34, R68 ;  /* 0x00000022b044723c */ /* 0x040ff00000001844 */
[C---:B----4-:R-:W-:Y:S08]  /*21b0*/  HMMA.16816.F32 R64, R176.reuse, R28, R64 ;  /* 0x0000001cb040723c */ /* 0x050ff00000001840 */
[C---:B------:R-:W-:Y:S08]  /*21c0*/  HMMA.16816.F32 R60, R176.reuse, R30, R60 ;  /* 0x0000001eb03c723c */ /* 0x040ff0000000183c */
[C---:B-----5:R-:W-:Y:S08]  /*21d0*/  HMMA.16816.F32 R56, R176.reuse, R24, R56 ;  /* 0x00000018b038723c */ /* 0x060ff00000001838 */
[C---:B------:R-:W-:Y:S08]  /*21e0*/  HMMA.16816.F32 R52, R176.reuse, R26, R52 ;  /* 0x0000001ab034723c */ /* 0x040ff00000001834 */
[C---:B------:R-:W-:Y:S08]  /*21f0*/  HMMA.16816.F32 R48, R176.reuse, R20, R48 ;  /* 0x00000014b030723c */ /* 0x040ff00000001830 */
[----:B------:R-:W-:Y:S01]  /*2200*/  HMMA.16816.F32 R44, R176, R22, R44 ;  /* 0x00000016b02c723c */ /* 0x000fe2000000182c */
[----:B------:R-:W-:Y:S06]  /*2210*/  BAR.SYNC.DEFER_BLOCKING 0x0 ;  /* 0x0000000000007b1d */ /* 0x000fec0000010000 */
[----:B------:R-:W-:Y:S05]  /*2220*/  @!P0 BRA `(.L_x_160) ;  /* 0x000001a000008947 */ /* 0x000fea0003800000 */
[----:B------:R-:W-:Y:S01]  /*2230*/  IADD3 R21, R14, -0x2, RZ ;  /* 0xfffffffe0e157810 */ /* 0x000fe20007ffe0ff */
[----:B------:R-:W-:-:S02]  /*2240*/  USHF.L.U32 UR4, UR6, 0x6, URZ ;  /* 0x0000000606047899 */ /* 0x000fc4000800063f */
[----:B------:R-:W-:Y:S01]  /*2250*/  USHF.L.U64.HI UR6, UR6, 0x6, UR7 ;  /* 0x0000000606067899 */ /* 0x000fe20008010207 */
[----:B------:R-:W-:Y:S01]  /*2260*/  SHF.R.S32.HI R7, RZ, 0x1f, R21 ;  /* 0x0000001fff077819 */ /* 0x000fe20000011415 */
[----:B------:R-:W-:Y:S02]  /*2270*/  IMAD R12, R12, R21, RZ ;  /* 0x000000150c0c7224 */ /* 0x000fe400078e02ff */
[----:B------:R-:W-:-:S04]  /*2280*/  IMAD.WIDE.U32 R20, R21, R108, R212 ;  /* 0x0000006c15147225 */ /* 0x000fc800078e00d4 */
[----:B------:R-:W-:Y:S01]  /*2290*/  IMAD R4, R7, R108, R12 ;  /* 0x0000006c07047224 */ /* 0x000fe200078e020c */
[----:B------:R-:W-:Y:S01]  /*22a0*/  LEA R6, P0, R20, c[0x0][0x1c8], 0x1 ;  /* 0x0000720014067a11 */ /* 0x000fe200078008ff */
[----:B------:R-:W-:Y:S02]  /*22b0*/  IMAD.U32 R0, RZ, RZ, UR4 ;  /* 0x00000004ff007e24 */ /* 0x000fe4000f8e00ff */
[----:B------:R-:W-:-:S03]  /*22c0*/  IMAD.IADD R4, R21, 0x1, R4 ;  /* 0x0000000115047824 */ /* 0x000fc600078e0204 */
[----:B------:R-:W-:Y:S02]  /*22d0*/  IADD3 R22, P2, P1, R0, 0x80, R6 ;  /* 0x0000008000167810 */ /* 0x000fe4000795e006 */
[----:B------:R-:W-:Y:S02]  /*22e0*/  LEA.HI.X R7, R20, c[0x0][0x1cc], R4, 0x1, P0 ;  /* 0x0000730014077a11 */ /* 0x000fe400000f0c04 */
[----:B------:R-:W-:Y:S02]  /*22f0*/  IADD3 R20, P0, R6, UR4, RZ ;  /* 0x0000000406147c10 */ /* 0x000fe4000ff1e0ff */
[----:B------:R-:W-:Y:S01]  /*2300*/  IADD3.X R23, RZ, UR6, R7, P2, P1 ;  /* 0x00000006ff177c10 */ /* 0x000fe200097e2407 */
[----:B------:R-:W-:Y:S01]  /*2310*/  @!PT LDS RZ, [RZ] ;  /* 0x00000000fffff984 */ /* 0x000fe20000000800 */
[----:B------:R-:W-:Y:S01]  /*2320*/  @!PT LDS RZ, [RZ] ;  /* 0x00000000fffff984 */ /* 0x000fe20000000800 */
[----:B------:R-:W-:Y:S01]  /*2330*/  @!PT LDS RZ, [RZ] ;  /* 0x00000000fffff984 */ /* 0x000fe20000000800 */
[----:B------:R1:W-:Y:S01]  /*2340*/  LDGSTS.E.BYPASS.LTC128B.128 [R208+0x8100], [R6.64], !P6 ;  /* 0x0810000006d07fae */ /* 0x0003e2000f101d4a */
[----:B------:R-:W-:Y:S02]  /*2350*/  IADD3.X R21, R7, UR6, RZ, P0, !PT ;  /* 0x0000000607157c10 */ /* 0x000fe400087fe4ff */
[----:B------:R-:W-:Y:S01]  /*2360*/  IADD3 R24, P0, R20, UR4, RZ ;  /* 0x0000000414187c10 */ /* 0x000fe2000ff1e0ff */
[----:B------:R1:W-:Y:S03]  /*2370*/  LDGSTS.E.BYPASS.LTC128B.128 [R208+0xb100], [R6.64+0x80], !P5 ;  /* 0x0b10008006d07fae */ /* 0x0003e6000e901d4a */
[----:B------:R-:W-:Y:S01]  /*2380*/  IADD3.X R25, R21, UR6, RZ, P0, !PT ;  /* 0x0000000615197c10 */ /* 0x000fe200087fe4ff */
[----:B------:R1:W-:Y:S04]  /*2390*/  LDGSTS.E.BYPASS.LTC128B.128 [R208+0x9100], [R20.64], !P6 ;  /* 0x0910000014d07fae */ /* 0x0003e8000f101d4a */
[----:B------:R1:W-:Y:S04]  /*23a0*/  LDGSTS.E.BYPASS.LTC128B.128 [R208+0xc100], [R22.64], !P5 ;  /* 0x0c10000016d07fae */ /* 0x0003e8000e901d4a */
[----:B------:R1:W-:Y:S04]  /*23b0*/  LDGSTS.E.BYPASS.LTC128B.128 [R208+0xa100], [R24.64], !P6 ;  /* 0x0a10000018d07fae */ /* 0x0003e8000f101d4a */
[----:B------:R1:W-:Y:S02]  /*23c0*/  LDGSTS.E.BYPASS.LTC128B.128 [R208+0xd100], [R24.64+0x80], !P5 ;  /* 0x0d10008018d07fae */ /* 0x0003e4000e901d4a */
.L_x_160:
[----:B-1----:R-:W-:Y:S01]  /*23d0*/  LOP3.LUT R7, R106, 0xffffffe0, RZ, 0xc0, !PT ;  /* 0xffffffe06a077812 */ /* 0x002fe200078ec0ff */
[----:B------:R-:W-:Y:S01]  /*23e0*/  ULDC UR7, c[0x0][0x324] ;  /* 0x0000c90000077ab9 */ /* 0x000fe20000000800 */
[----:B------:R-:W-:Y:S01]  /*23f0*/  LEA.HI R21, R107, R104, RZ, 0x2 ;  /* 0x000000686b157211 */ /* 0x000fe200078f10ff */
[----:B------:R-:W-:Y:S01]  /*2400*/  ULOP3.LUT UR7, URZ, UR7, URZ, 0x33, !UPT ;  /* 0x000000073f077292 */ /* 0x000fe2000f8e333f */
[----:B------:R-:W-:Y:S01]  /*2410*/  SHF.R.S32.HI R12, RZ, 0x1f, R105 ;  /* 0x0000001fff0c7819 */ /* 0x000fe20000011469 */
[----:B------:R-:W-:Y:S01]  /*2420*/  IMAD.IADD R0, R104, 0x1, -R7 ;  /* 0x0000000168007824 */ /* 0x000fe200078e0a07 */
[----:B------:R-:W-:Y:S01]  /*2430*/  LOP3.LUT R21, R21, 0xfffffffc, RZ, 0xc0, !PT ;  /* 0xfffffffc15157812 */ /* 0x000fe200078ec0ff */
[----:B------:R-:W0:Y:S01]  /*2440*/  LDGDEPBAR ;  /* 0x00000000000079af */ /* 0x000e220000000000 */
[----:B------:R-:W-:-:S02]  /*2450*/  LEA.HI R12, R12, R105, RZ, 0x3 ;  /* 0x000000690c0c7211 */ /* 0x000fc400078f18ff */
[----:B------:R-:W-:Y:S01]  /*2460*/  SHF.R.S32.HI R7, RZ, 0x1f, R0 ;  /* 0x0000001fff077819 */ /* 0x000fe20000011400 */
[----:B------:R-:W-:Y:S01]  /*2470*/  IMAD.IADD R104, R104, 0x1, -R21 ;  /* 0x0000000168687824 */ /* 0x000fe200078e0a15 */
[----:B------:R-:W-:Y:S02]  /*2480*/  LOP3.LUT R12, R12, 0xffffff8, RZ, 0xc0, !PT ;  /* 0x0ffffff80c0c7812 */ /* 0x000fe400078ec0ff */
[----:B------:R-:W-:Y:S02]  /*2490*/  LEA.HI R4, R7, R0, RZ, 0x2 ;  /* 0x0000000007047211 */ /* 0x000fe400078f10ff */
[----:B------:R-:W-:Y:S01]  /*24a0*/  LEA.HI R6, R104, R104, RZ, 0x1 ;  /* 0x0000006868067211 */ /* 0x000fe200078f08ff */
[----:B------:R-:W-:Y:S01]  /*24b0*/  IMAD.IADD R12, R105, 0x1, -R12 ;  /* 0x00000001690c7824 */ /* 0x000fe200078e0a0c */
[----:B------:R-:W-:Y:S02]  /*24c0*/  LEA.HI.SX32 R7, R4, R13, 0x1e ;  /* 0x0000000d04077211 */ /* 0x000fe400078ff2ff */
[----:B------:R-:W-:-:S03]  /*24d0*/  LOP3.LUT R21, R6, 0x1ffffffe, RZ, 0xc0, !PT ;  /* 0x1ffffffe06157812 */ /* 0x000fc600078ec0ff */
[----:B------:R-:W-:Y:S02]  /*24e0*/  IMAD R7, R12, 0x10, R7 ;  /* 0x000000100c077824 */ /* 0x000fe400078e0207 */
[----:B------:R-:W-:Y:S01]  /*24f0*/  IMAD.IADD R104, R104, 0x1, -R21 ;  /* 0x0000000168687824 */ /* 0x000fe200078e0a15 */
[----:B------:R-:W-:-:S03]  /*2500*/  LOP3.LUT R21, R4, 0x7ffffffc, RZ, 0xc0, !PT ;  /* 0x7ffffffc04157812 */ /* 0x000fc600078ec0ff */
[----:B------:R-:W-:Y:S02]  /*2510*/  IMAD R209, R104, 0x8, R7 ;  /* 0x0000000868d17824 */ /* 0x000fe400078e0207 */
[----:B------:R-:W-:Y:S01]  /*2520*/  IMAD.IADD R214, R0, 0x1, -R21 ;  /* 0x0000000100d67824 */ /* 0x000fe200078e0a15 */
[----:B------:R-:W-:Y:S01]  /*2530*/  IADD3.X R21, R15, c[0x0][0x1d0], RZ, PT, !PT ;  /* 0x000074000f157a10 */ /* 0x000fe20003ffe4ff */
[----:B------:R-:W-:-:S04]  /*2540*/  @P4 IMAD.HI.U32 R6, R209, c[0x0][0x2c8], RZ ;  /* 0x0000b200d1064a27 */ /* 0x000fc800078e00ff */
[----:B------:R-:W-:Y:S01]  /*2550*/  IMAD.MOV.U32 R24, RZ, RZ, R209 ;  /* 0x000000ffff187224 */ /* 0x000fe200078e00d1 */
[----:B------:R-:W-:Y:S01]  /*2560*/  @P4 SHF.R.U32.HI R24, RZ, c[0x0][0x2cc], R6 ;  /* 0x0000b300ff184a19 */ /* 0x000fe20000011606 */
[----:B------:R-:W-:-:S04]  /*2570*/  IMAD.SHL.U32 R214, R214, 0x2, RZ ;  /* 0x00000002d6d67824 */ /* 0x000fc800078e00ff */
[----:B------:R-:W1:Y:S01]  /*2580*/  SHFL.IDX PT, R7, R24, RZ, 0x1c1f ;  /* 0x001c1fff18077589 */ /* 0x000e6200000e0000 */
[--C-:B------:R-:W-:Y:S01]  /*2590*/  IADD3 R20, R21, -c[0x0][0x168], -R214.reuse ;  /* 0x80005a0015147a10 */ /* 0x100fe20007ffe8d6 */
[----:B------:R-:W-:Y:S01]  /*25a0*/  IMAD.IADD R4, R15, 0x1, -R214 ;  /* 0x000000010f047824 */ /* 0x000fe200078e0ad6 */
[----:B------:R-:W-:Y:S02]  /*25b0*/  IADD3 R6, -R214, c[0x0][0x1d0], R15 ;  /* 0x00007400d6067a10 */ /* 0x000fe40007ffe10f */
[C---:B------:R-:W-:Y:S02]  /*25c0*/  IADD3 R22, R20.reuse, c[0x0][0x328], RZ ;  /* 0x0000ca0014167a10 */ /* 0x040fe40007ffe0ff */
[----:B------:R-:W-:-:S03]  /*25d0*/  IADD3 R20, R20, UR7, RZ ;  /* 0x0000000714147c10 */ /* 0x000fc6000fffe0ff */
[--C-:B-1----:R-:W-:Y:S02]  /*25e0*/  IMAD.IADD R21, R22, 0x1, R7.reuse ;  /* 0x0000000116157824 */ /* 0x102fe400078e0207 */
[----:B------:R-:W-:-:S03]  /*25f0*/  IMAD.IADD R26, R20, 0x1, R7 ;  /* 0x00000001141a7824 */ /* 0x000fc600078e0207 */
[----:B------:R-:W-:Y:S01]  /*2600*/  IMNMX R28, R21, R6, PT ;  /* 0x00000006151c7217 */ /* 0x000fe20003800200 */
[----:B------:R-:W-:Y:S05]  /*2610*/  @!P3 BRA `(.L_x_161) ;  /* 0x000001500000b947 */ /* 0x000fea0003800000 */
[----:B------:R-:W-:Y:S01]  /*2620*/  IADD3 R7, R7, c[0x0][0x1d0], RZ ;  /* 0x0000740007077a10 */ /* 0x000fe20007ffe0ff */
[----:B------:R-:W-:Y:S03]  /*2630*/  BSSY B0, `(.L_x_162) ;  /* 0x000000f000007945 */ /* 0x000fe60003800000 */
[----:B------:R-:W-:-:S04]  /*2640*/  IADD3 R7, R7, -c[0x0][0x168], RZ ;  /* 0x80005a0007077a10 */ /* 0x000fc80007ffe0ff */
        /* <DEDUP_REMOVED lines=9> */
.L_x_163:
[----:B------:R-:W-:-:S04]  /*26e0*/  MOV R0, c[0x0][0x32c] ;  /* 0x0000cb0000007a02 */ /* 0x000fc80000000f00 */
[----:B------:R-:W-:-:S13]  /*26f0*/  ISETP.NE.AND P0, PT, R0, 0x1, PT ;  /* 0x000000010000780c */ /* 0x000fda0003f05270 */
[----:B------:R-:W-:-:S05]  /*2700*/  @P0 IMAD.HI.U32 R0, R7, c[0x0][0x330], RZ ;  /* 0x0000cc0007000a27 */ /* 0x000fca00078e00ff */
[----:B------:R-:W-:Y:S02]  /*2710*/  @P0 SHF.R.U32.HI R7, RZ, c[0x0][0x334], R0 ;  /* 0x0000cd00ff070a19 */ /* 0x000fe40000011600 */
.L_x_164:
[----:B------:R-:W-:Y:S05]  /*2720*/  BSYNC B0 ;  /* 0x0000000000007941 */ /* 0x000fea0003800000 */
.L_x_162:
[----:B------:R-:W-:-:S05]  /*2730*/  IMAD R21, R7, c[0x0][0x32c], R4 ;  /* 0x0000cb0007157a24 */ /* 0x000fca00078e0204 */
[----:B------:R-:W-:Y:S02]  /*2740*/  IADD3 R7, R21, c[0x0][0x32c], RZ ;  /* 0x0000cb0015077a10 */ /* 0x000fe40007ffe0ff */
[----:B------:R-:W-:Y:S02]  /*2750*/  IMNMX R26, R26, R21, !PT ;  /* 0x000000151a1a7217 */ /* 0x000fe40007800200 */
[----:B------:R-:W-:Y:S02]  /*2760*/  IMNMX R28, R28, R7, PT ;  /* 0x000000071c1c7217 */ /* 0x000fe40003800200 */
.L_x_161:
[C---:B------:R-:W-:Y:S02]  /*2770*/  ISETP.GE.AND P0, PT, R15.reuse, 0x2, PT ;  /* 0x000000020f00780c */ /* 0x040fe40003f06270 */
[----:B------:R-:W-:Y:S02]  /*2780*/  ISETP.GE.AND P1, PT, R15, 0x9, PT ;  /* 0x000000090f00780c */ /* 0x000fe40003f26270 */
[----:B------:R-:W-:Y:S02]  /*2790*/  P2R R0, PR, RZ, 0x1 ;  /* 0x00000001ff007803 */ /* 0x000fe40000000000 */
[----:B------:R-:W-:-:S02]  /*27a0*/  ISETP.GT.AND P0, PT, R26, 0x1, !P0 ;  /* 0x000000011a00780c */ /* 0x000fc40004704270 */
[----:B------:R-:W-:Y:S02]  /*27b0*/  P2R R87, PR, RZ, 0x2 ;  /* 0x00000002ff577803 */ /* 0x000fe40000000000 */
[----:B------:R-:W-:Y:S02]  /*27c0*/  ISETP.LT.OR P0, PT, R28, 0x2, P0 ;  /* 0x000000021c00780c */ /* 0x000fe40000701670 */
[----:B------:R-:W-:Y:S02]  /*27d0*/  ISETP.GE.AND P2, PT, R15, 0x59, PT ;  /* 0x000000590f00780c */ /* 0x000fe40003f46270 */
[----:B------:R-:W-:Y:S02]  /*27e0*/  FSEL R27, R17, -INF , !P0 ;  /* 0xff800000111b7808 */ /* 0x000fe40004000000 */
[----:B------:R-:W-:Y:S02]  /*27f0*/  ISETP.GT.AND P0, PT, R26, 0x8, !P1 ;  /* 0x000000081a00780c */ /* 0x000fe40004f04270 */
[----:B------:R-:W-:-:S02]  /*2800*/  ISETP.GE.AND P1, PT, R15, 0xa, PT ;  /* 0x0000000a0f00780c */ /* 0x000fc40003f26270 */
[----:B------:R-:W-:Y:S02]  /*2810*/  ISETP.LT.OR P0, PT, R28, 0x9, P0 ;  /* 0x000000091c00780c */ /* 0x000fe40000701670 */
[----:B------:R-:W-:Y:S02]  /*2820*/  P2R R86, PR, RZ, 0x2 ;  /* 0x00000002ff567803 */ /* 0x000fe40000000000 */
[----:B------:R-:W-:Y:S02]  /*2830*/  FSEL R25, R8, -INF , !P0 ;  /* 0xff80000008197808 */ /* 0x000fe40004000000 */
[----:B------:R-:W-:Y:S02]  /*2840*/  ISETP.GT.AND P0, PT, R26, 0x9, !P1 ;  /* 0x000000091a00780c */ /* 0x000fe40004f04270 */
[----:B------:R-:W-:Y:S02]  /*2850*/  ISETP.GE.AND P1, PT, R15, 0x11, PT ;  /* 0x000000110f00780c */ /* 0x000fe40003f26270 */
[----:B------:R-:W-:-:S02]  /*2860*/  ISETP.LT.OR P0, PT, R28, 0xa, P0 ;  /* 0x0000000a1c00780c */ /* 0x000fc40000701670 */
[----:B------:R-:W-:Y:S02]  /*2870*/  P2R R85, PR, RZ, 0x2 ;  /* 0x00000002ff557803 */ /* 0x000fe40000000000 */
[----:B------:R-:W-:Y:S02]  /*2880*/  FSEL R23, R9, -INF , !P0 ;  /* 0xff80000009177808 */ /* 0x000fe40004000000 */
[----:B------:R-:W-:Y:S02]  /*2890*/  ISETP.GT.AND P0, PT, R26, 0x10, !P1 ;  /* 0x000000101a00780c */ /* 0x000fe40004f04270 */
[----:B------:R-:W-:Y:S02]  /*28a0*/  ISETP.GE.AND P1, PT, R15, 0x12, PT ;  /* 0x000000120f00780c */ /* 0x000fe40003f26270 */
[----:B------:R-:W-:Y:S02]  /*28b0*/  ISETP.LT.OR P0, PT, R28, 0x11, P0 ;  /* 0x000000111c00780c */ /* 0x000fe40000701670 */
[----:B------:R-:W-:-:S02]  /*28c0*/  P2R R84, PR, RZ, 0x2 ;  /* 0x00000002ff547803 */ /* 0x000fc40000000000 */
[----:B------:R-:W-:Y:S02]  /*28d0*/  FSEL R21, R80, -INF , !P0 ;  /* 0xff80000050157808 */ /* 0x000fe40004000000 */
[----:B------:R-:W-:Y:S02]  /*28e0*/  ISETP.GT.AND P0, PT, R26, 0x11, !P1 ;  /* 0x000000111a00780c */ /* 0x000fe40004f04270 */
[----:B------:R-:W-:Y:S02]  /*28f0*/  ISETP.GE.AND P1, PT, R15, 0x19, PT ;  /* 0x000000190f00780c */ /* 0x000fe40003f26270 */
[----:B------:R-:W-:Y:S02]  /*2900*/  ISETP.LT.OR P0, PT, R28, 0x12, P0 ;  /* 0x000000121c00780c */ /* 0x000fe40000701670 */
[----:B------:R-:W-:Y:S02]  /*2910*/  P2R R80, PR, RZ, 0x2 ;  /* 0x00000002ff507803 */ /* 0x000fe40000000000 */
[----:B------:R-:W-:-:S02]  /*2920*/  FSEL R17, R81, -INF , !P0 ;  /* 0xff80000051117808 */ /* 0x000fc40004000000 */
[----:B------:R-:W-:Y:S02]  /*2930*/  ISETP.GT.AND P0, PT, R26, 0x18, !P1 ;  /* 0x000000181a00780c */ /* 0x000fe40004f04270 */
[----:B------:R-:W-:Y:S02]  /*2940*/  ISETP.GE.AND P1, PT, R15, 0x1a, PT ;  /* 0x0000001a0f00780c */ /* 0x000fe40003f26270 */
[----:B------:R-:W-:Y:S02]  /*2950*/  ISETP.LT.OR P0, PT, R28, 0x19, P0 ;  /* 0x000000191c00780c */ /* 0x000fe40000701670 */
[----:B------:R-:W-:Y:S02]  /*2960*/  P2R R8, PR, RZ, 0x2 ;  /* 0x00000002ff087803 */ /* 0x000fe40000000000 */
[----:B------:R-:W-:Y:S02]  /*2970*/  FSEL R7, R76, -INF , !P0 ;  /* 0xff8000004c077808 */ /* 0x000fe40004000000 */
[----:B------:R-:W-:-:S02]  /*2980*/  ISETP.GT.AND P0, PT, R26, 0x19, !P1 ;  /* 0x000000191a00780c */ /* 0x000fc40004f04270 */
[----:B------:R-:W-:Y:S02]  /*2990*/  ISETP.GE.AND P1, PT, R15, 0x21, PT ;  /* 0x000000210f00780c */ /* 0x000fe40003f26270 */
[----:B------:R-:W-:Y:S02]  /*29a0*/  ISETP.LT.OR P0, PT, R28, 0x1a, P0 ;  /* 0x0000001a1c00780c */ /* 0x000fe40000701670 */
[----:B------:R-:W-:Y:S02]  /*29b0*/  P2R R76, PR, RZ, 0x2 ;  /* 0x00000002ff4c7803 */ /* 0x000fe40000000000 */
[----:B------:R-:W-:Y:S02]  /*29c0*/  FSEL R9, R77, -INF , !P0 ;  /* 0xff8000004d097808 */ /* 0x000fe40004000000 */
[----:B------:R-:W-:Y:S02]  /*29d0*/  ISETP.GT.AND P0, PT, R26, 0x20, !P1 ;  /* 0x000000201a00780c */ /* 0x000fe40004f04270 */
[----:B------:R-:W-:-:S02]  /*29e0*/  ISETP.GE.AND P1, PT, R15, 0x22, PT ;  /* 0x000000220f00780c */ /* 0x000fc40003f26270 */
[----:B------:R-:W-:-:S04]  /*29f0*/  ISETP.LT.OR P0, PT, R28, 0x21, P0 ;  /* 0x000000211c00780c */ /* 0x000fc80000701670 */
[----:B------:R-:W-:Y:S02]  /*2a00*/  FSEL R37, R72, -INF , !P0 ;  /* 0xff80000048257808 */ /* 0x000fe40004000000 */
[----:B------:R-:W-:Y:S02]  /*2a10*/  ISETP.GT.AND P0, PT, R26, 0x21, !P1 ;  /* 0x000000211a00780c */ /* 0x000fe40004f04270 */
[----:B------:R-:W-:Y:S02]  /*2a20*/  P2R R72, PR, RZ, 0x2 ;  /* 0x00000002ff487803 */ /* 0x000fe40000000000 */
[----:B------:R-:W-:Y:S02]  /*2a30*/  ISETP.LT.OR P0, PT, R28, 0x22, P0 ;  /* 0x000000221c00780c */ /* 0x000fe40000701670 */
[----:B------:R-:W-:Y:S02]  /*2a40*/  ISETP.GE.AND P1, PT, R15, 0x29, PT ;  /* 0x000000290f00780c */ /* 0x000fe40003f26270 */
[----:B------:R-:W-:-:S02]  /*2a50*/  FSEL R35, R73, -INF , !P0 ;  /* 0xff80000049237808 */ /* 0x000fc40004000000 */
[----:B------:R-:W-:Y:S02]  /*2a60*/  ISETP.GT.AND P0, PT, R26, 0x28, !P1 ;  /* 0x000000281a00780c */ /* 0x000fe40004f04270 */
[----:B------:R-:W-:Y:S02]  /*2a70*/  P2R R43, PR, RZ, 0x2 ;  /* 0x00000002ff2b7803 */ /* 0x000fe40000000000 */
[----:B------:R-:W-:Y:S02]  /*2a80*/  ISETP.LT.OR P0, PT, R28, 0x29, P0 ;  /* 0x000000291c00780c */ /* 0x000fe40000701670 */
[----:B------:R-:W-:Y:S02]  /*2a90*/  ISETP.GE.AND P1, PT, R15, 0x2a, PT ;  /* 0x0000002a0f00780c */ /* 0x000fe40003f26270 */
[----:B------:R-:W-:Y:S02]  /*2aa0*/  FSEL R33, R68, -INF , !P0 ;  /* 0xff80000044217808 */ /* 0x000fe40004000000 */
[----:B------:R-:W-:-:S02]  /*2ab0*/  ISETP.GT.AND P0, PT, R26, 0x29, !P1 ;  /* 0x000000291a00780c */ /* 0x000fc40004f04270 */
[----:B------:R-:W-:Y:S02]  /*2ac0*/  P2R R42, PR, RZ, 0x2 ;  /* 0x00000002ff2a7803 */ /* 0x000fe40000000000 */
[----:B------:R-:W-:Y:S02]  /*2ad0*/  ISETP.LT.OR P0, PT, R28, 0x2a, P0 ;  /* 0x0000002a1c00780c */ /* 0x000fe40000701670 */
[----:B------:R-:W-:Y:S02]  /*2ae0*/  ISETP.GE.AND P1, PT, R15, 0x31, PT ;  /* 0x000000310f00780c */ /* 0x000fe40003f26270 */
[----:B------:R-:W-:Y:S02]  /*2af0*/  FSEL R119, R69, -INF , !P0 ;  /* 0xff80000045777808 */ /* 0x000fe40004000000 */
[----:B------:R-:W-:Y:S02]  /*2b00*/  ISETP.GT.AND P0, PT, R26, 0x30, !P1 ;  /* 0x000000301a00780c */ /* 0x000fe40004f04270 */
[----:B------:R-:W-:-:S02]  /*2b10*/  P2R R41, PR, RZ, 0x2 ;  /* 0x00000002ff297803 */ /* 0x000fc40000000000 */
[----:B------:R-:W-:Y:S02]  /*2b20*/  ISETP.LT.OR P0, PT, R28, 0x31, P0 ;  /* 0x000000311c00780c */ /* 0x000fe40000701670 */
[----:B------:R-:W-:Y:S02]  /*2b30*/  ISETP.GE.AND P1, PT, R15, 0x32, PT ;  /* 0x000000320f00780c */ /* 0x000fe40003f26270 */
[----:B------:R-:W-:Y:S02]  /*2b40*/  FSEL R139, R64, -INF , !P0 ;  /* 0xff800000408b7808 */ /* 0x000fe40004000000 */
[----:B------:R-:W-:Y:S02]  /*2b50*/  ISETP.GT.AND P0, PT, R26, 0x31, !P1 ;  /* 0x000000311a00780c */ /* 0x000fe40004f04270 */
[----:B------:R-:W-:Y:S02]  /*2b60*/  P2R R40, PR, RZ, 0x2 ;  /* 0x00000002ff287803 */ /* 0x000fe40000000000 */
[----:B------:R-:W-:-:S02]  /*2b70*/  ISETP.LT.OR P0, PT, R28, 0x32, P0 ;  /* 0x000000321c00780c */ /* 0x000fc40000701670 */
[----:B------:R-:W-:Y:S02]  /*2b80*/  ISETP.GE.AND P1, PT, R15, 0x39, PT ;  /* 0x000000390f00780c */ /* 0x000fe40003f26270 */
[----:B------:R-:W-:Y:S02]  /*2b90*/  FSEL R155, R65, -INF , !P0 ;  /* 0xff800000419b7808 */ /* 0x000fe40004000000 */
[----:B------:R-:W-:Y:S02]  /*2ba0*/  ISETP.GT.AND P0, PT, R26, 0x38, !P1 ;  /* 0x000000381a00780c */ /* 0x000fe40004f04270 */
[----:B------:R-:W-:Y:S02]  /*2bb0*/  P2R R39, PR, RZ, 0x2 ;  /* 0x00000002ff277803 */ /* 0x000fe40000000000 */
[----:B------:R-:W-:Y:S02]  /*2bc0*/  ISETP.LT.OR P0, PT, R28, 0x39, P0 ;  /* 0x000000391c00780c */ /* 0x000fe40000701670 */
[----:B------:R-:W-:-:S02]  /*2bd0*/  ISETP.GE.AND P1, PT, R15, 0x3a, PT ;  /* 0x0000003a0f00780c */ /* 0x000fc40003f26270 */
        /* <DEDUP_REMOVED lines=36> */
[----:B------:R-:W-:-:S04]  /*2e20*/  ISETP.GT.AND P0, PT, R26, 0x58, !P2 ;  /* 0x000000581a00780c */ /* 0x000fc80005704270 */
[----:B------:R-:W-:-:S04]  /*2e30*/  ISETP.LT.OR P0, PT, R28, 0x59, P0 ;  /* 0x000000591c00780c */ /* 0x000fc80000701670 */
[----:B------:R-:W-:Y:S02]  /*2e40*/  FSEL R133, R44, -INF , !P0 ;  /* 0xff8000002c857808 */ /* 0x000fe40004000000 */
[----:B------:R-:W-:Y:S02]  /*2e50*/  ISETP.GT.AND P0, PT, R26, RZ, !P1 ;  /* 0x000000ff1a00720c */ /* 0x000fe40004f04270 */
[----:B------:R-:W-:Y:S02]  /*2e60*/  P2R R44, PR, RZ, 0x2 ;  /* 0x00000002ff2c7803 */ /* 0x000fe40000000000 */
[----:B------:R-:W-:Y:S02]  /*2e70*/  ISETP.LT.OR P0, PT, R28, 0x1, P0 ;  /* 0x000000011c00780c */ /* 0x000fe40000701670 */
[----:B------:R-:W-:Y:S02]  /*2e80*/  ISETP.GE.AND P1, PT, R15, 0x5a, PT ;  /* 0x0000005a0f00780c */ /* 0x000fe40003f26270 */
[----:B------:R-:W-:-:S02]  /*2e90*/  FSEL R12, R16, -INF , !P0 ;  /* 0xff800000100c7808 */ /* 0x000fc40004000000 */
[----:B------:R-:W-:-:S04]  /*2ea0*/  ISETP.GT.AND P0, PT, R26, 0x59, !P1 ;  /* 0x000000591a00780c */ /* 0x000fc80004f04270 */
[----:B------:R-:W-:-:S04]  /*2eb0*/  ISETP.LT.OR P0, PT, R28, 0x5a, P0 ;  /* 0x0000005a1c00780c */ /* 0x000fc80000701670 */
[----:B------:R-:W-:Y:S02]  /*2ec0*/  FSEL R131, R45, -INF , !P0 ;  /* 0xff8000002d837808 */ /* 0x000fe40004000000 */
[----:B------:R-:W1:Y:S02]  /*2ed0*/  SHFL.IDX PT, R45, R24, 0x1, 0x1c1f ;  /* 0x003c1f00182d7f89 */ /* 0x000e6400000e0000 */
        /* <DEDUP_REMOVED lines=16> */
.L_x_167:
[----:B------:R-:W-:-:S04]  /*2fe0*/  MOV R6, c[0x0][0x32c] ;  /* 0x0000cb0000067a02 */ /* 0x000fc80000000f00 */
[----:B------:R-:W-:-:S13]  /*2ff0*/  ISETP.NE.AND P0, PT, R6, 0x1, PT ;  /* 0x000000010600780c */ /* 0x000fda0003f05270 */
[----:B------:R-:W-:-:S05]  /*3000*/  @P0 IMAD.HI.U32 R6, R45, c[0x0][0x330], RZ ;  /* 0x0000cc002d060a27 */ /* 0x000fca00078e00ff */
[----:B------:R-:W-:Y:S02]  /*3010*/  @P0 SHF.R.U32.HI R45, RZ, c[0x0][0x334], R6 ;  /* 0x0000cd00ff2d0a19 */ /* 0x000fe40000011606 */
.L_x_168:
[----:B------:R-:W-:Y:S05]  /*3020*/  BSYNC B0 ;  /* 0x0000000000007941 */ /* 0x000fea0003800000 */
.L_x_166:
[----:B------:R-:W-:-:S05]  /*3030*/  IMAD R45, R45, c[0x0][0x32c], R4 ;  /* 0x0000cb002d2d7a24 */ /* 0x000fca00078e0204 */
[----:B------:R-:W-:Y:S02]  /*3040*/  IADD3 R4, R45, c[0x0][0x32c], RZ ;  /* 0x0000cb002d047a10 */ /* 0x000fe40007ffe0ff */
[----:B------:R-:W-:Y:S02]  /*3050*/  IMNMX R22, R22, R45, !PT ;  /* 0x0000002d16167217 */ /* 0x000fe40007800200 */
[----:B------:R-:W-:Y:S02]  /*3060*/  IMNMX R15, R15, R4, PT ;  /* 0x000000040f0f7217 */ /* 0x000fe40003800200 */
.L_x_165:
[----:B------:R-:W-:Y:S01]  /*3070*/  ISETP.NE.AND P0, PT, R87, RZ, PT ;  /* 0x000000ff5700720c */ /* 0x000fe20003f05270 */
[----:B------:R-:W-:Y:S01]  /*3080*/  IMAD.SHL.U32 R204, R2, 0x2, RZ ;  /* 0x0000000202cc7824 */ /* 0x000fe200078e00ff */
[C---:B------:R-:W-:Y:S02]  /*3090*/  ISETP.GT.AND P2, PT, R22.reuse, 0x58, !P2 ;  /* 0x000000581600780c */ /* 0x040fe40005744270 */
[C---:B------:R-:W-:Y:S01]  /*30a0*/  ISETP.GT.AND P0, PT, R22.reuse, 0x8, !P0 ;  /* 0x000000081600780c */ /* 0x040fe20004704270 */
[----:B------:R-:W-:Y:S01]  /*30b0*/  IMAD R202, R5, 0x2, R204 ;  /* 0x0000000205ca7824 */ /* 0x000fe200078e02cc */
[----:B------:R-:W-:Y:S01]  /*30c0*/  ISETP.GT.AND P1, PT, R22, 0x59, !P1 ;  /* 0x000000591600780c */ /* 0x000fe20004f24270 */
[----:B------:R-:W-:Y:S01]  /*30d0*/  LDSM.16.MT88.4 R96, [R204+0x3100] ;  /* 0x00310000cc60783b */ /* 0x000fe20000004200 */
[----:B------:R-:W-:Y:S01]  /*30e0*/  ISETP.LT.OR P0, PT, R15, 0x9, P0 ;  /* 0x000000090f00780c */ /* 0x000fe20000701670 */
[----:B------:R-:W-:Y:S01]  /*30f0*/  IMAD R200, R3, 0x2, R202 ;  /* 0x0000000203c87824 */ /* 0x000fe200078e02ca */
[----:B------:R-:W-:Y:S01]  /*3100*/  ISETP.LT.OR P2, PT, R15, 0x59, P2 ;  /* 0x000000590f00780c */ /* 0x000fe20001741670 */
[----:B------:R-:W-:Y:S01]  /*3110*/  IMAD R201, R3, 0x2, R204 ;  /* 0x0000000203c97824 */ /* 0x000fe200078e02cc */
[----:B------:R-:W-:Y:S01]  /*3120*/  FSEL R6, R10, -INF , !P0 ;  /* 0xff8000000a067808 */ /* 0x000fe20004000000 */
[----:B------:R-:W-:Y:S01]  /*3130*/  LDSM.16.MT88.4 R108, [R204+0x100] ;  /* 0x00010000cc6c783b */ /* 0x000fe20000004200 */
[----:B------:R-:W-:-:S02]  /*3140*/  ISETP.NE.AND P0, PT, R86, RZ, PT ;  /* 0x000000ff5600720c */ /* 0x000fc40003f05270 */
[C---:B------:R-:W-:Y:S01]  /*3150*/  ISETP.LT.OR P1, PT, R15.reuse, 0x5a, P1 ;  /* 0x0000005a0f00780c */ /* 0x040fe20000f21670 */
[----:B------:R-:W-:Y:S01]  /*3160*/  LDSM.16.MT88.4 R88, [R200+0x100] ;  /* 0x00010000c858783b */ /* 0x000fe20000004200 */
[----:B------:R-:W-:Y:S02]  /*3170*/  ISETP.GT.AND P0, PT, R22, 0x9, !P0 ;  /* 0x000000091600780c */ /* 0x000fe40004704270 */
[----:B------:R-:W-:Y:S01]  /*3180*/  FSEL R130, R46, -INF , !P2 ;  /* 0xff8000002e827808 */ /* 0x000fe20005000000 */
[----:B------:R-:W-:Y:S01]  /*3190*/  LDSM.16.MT88.4 R104, [R202+0x3100] ;  /* 0x00310000ca68783b */ /* 0x000fe20000004200 */
[----:B------:R-:W-:Y:S02]  /*31a0*/  ISETP.LT.OR P0, PT, R15, 0xa, P0 ;  /* 0x0000000a0f00780c */ /* 0x000fe40000701670 */
[----:B------:R-:W-:Y:S02]  /*31b0*/  FSEL R128, R47, -INF , !P1 ;  /* 0xff8000002f807808 */ /* 0x000fe40004800000 */
[----:B------:R-:W-:-:S02]  /*31c0*/  FSEL R4, R11, -INF , !P0 ;  /* 0xff8000000b047808 */ /* 0x000fc40004000000 */
[----:B------:R-:W-:-:S04]  /*31d0*/  ISETP.NE.AND P0, PT, R85, RZ, PT ;  /* 0x000000ff5500720c */ /* 0x000fc80003f05270 */
[----:B------:R-:W-:-:S04]  /*31e0*/  ISETP.GT.AND P0, PT, R22, 0x10, !P0 ;  /* 0x000000101600780c */ /* 0x000fc80004704270 */
[----:B------:R-:W-:-:S04]  /*31f0*/  ISETP.LT.OR P0, PT, R15, 0x11, P0 ;  /* 0x000000110f00780c */ /* 0x000fc80000701670 */
[----:B------:R-:W-:Y:S02]  /*3200*/  FSEL R20, R82, -INF , !P0 ;  /* 0xff80000052147808 */ /* 0x000fe40004000000 */
[----:B------:R-:W-:-:S04]  /*3210*/  ISETP.NE.AND P0, PT, R84, RZ, PT ;  /* 0x000000ff5400720c */ /* 0x000fc80003f05270 */
[----:B------:R-:W-:-:S04]  /*3220*/  ISETP.GT.AND P0, PT, R22, 0x11, !P0 ;  /* 0x000000111600780c */ /* 0x000fc80004704270 */
[----:B------:R-:W-:-:S04]  /*3230*/  ISETP.LT.OR P0, PT, R15, 0x12, P0 ;  /* 0x000000120f00780c */ /* 0x000fc80000701670 */
[----:B------:R-:W-:Y:S02]  /*3240*/  FSEL R16, R83, -INF , !P0 ;  /* 0xff80000053107808 */ /* 0x000fe40004000000 */
[----:B------:R-:W-:Y:S02]  /*3250*/  ISETP.NE.AND P0, PT, R80, RZ, PT ;  /* 0x000000ff5000720c */ /* 0x000fe40003f05270 */
[----:B------:R-:W-:Y:S02]  /*3260*/  LDSM.16.MT88.4 R80, [R201+0x100] ;  /* 0x00010000c950783b */ /* 0x000fe40000004200 */
[----:B------:R-:W-:-:S04]  /*3270*/  ISETP.GT.AND P0, PT, R22, 0x18, !P0 ;  /* 0x000000181600780c */ /* 0x000fc80004704270 */
[----:B------:R-:W-:-:S04]  /*3280*/  ISETP.LT.OR P0, PT, R15, 0x19, P0 ;  /* 0x000000190f00780c */ /* 0x000fc80000701670 */
[----:B------:R-:W-:Y:S02]  /*3290*/  FSEL R10, R78, -INF , !P0 ;  /* 0xff8000004e0a7808 */ /* 0x000fe40004000000 */
        /* <DEDUP_REMOVED lines=12> */
[----:B------:R-:W-:Y:S01]  /*3360*/  ISETP.NE.AND P0, PT, R43, RZ, PT ;  /* 0x000000ff2b00720c */ /* 0x000fe20003f05270 */
[----:B------:R-:W-:Y:S03]  /*3370*/  LDSM.16.MT88.4 R72, [R202+0x100] ;  /* 0x00010000ca48783b */ /* 0x000fe60000004200 */
        /* <DEDUP_REMOVED lines=41> */
[----:B------:R-:W-:Y:S02]  /*3610*/  FMNMX.FTZ R0, R12, R27, !PT ;  /* 0x0000001b0c007209 */ /* 0x000fe40007810000 */
[----:B------:R-:W-:Y:S02]  /*3620*/  ISETP.GT.AND P0, PT, R22, 0x1, !P0 ;  /* 0x000000011600780c */ /* 0x000fe40004704270 */
[----:B------:R-:W-:Y:S02]  /*3630*/  FMNMX.FTZ R0, R25, R0, !PT ;  /* 0x0000000019007209 */ /* 0x000fe40007810000 */
[----:B------:R-:W-:-:S02]  /*3640*/  ISETP.LT.OR P0, PT, R15, 0x2, P0 ;  /* 0x000000020f00780c */ /* 0x000fc40000701670 */
[----:B------:R-:W-:Y:S02]  /*3650*/  FMNMX.FTZ R0, R23, R0, !PT ;  /* 0x0000000017007209 */ /* 0x000fe40007810000 */
[----:B------:R-:W-:Y:S02]  /*3660*/  FSEL R24, R19, -INF , !P0 ;  /* 0xff80000013187808 */ /* 0x000fe40004000000 */
[----:B------:R-:W-:Y:S02]  /*3670*/  ISETP.NE.AND P0, PT, R44, RZ, PT ;  /* 0x000000ff2c00720c */ /* 0x000fe40003f05270 */
[----:B------:R-:W-:Y:S02]  /*3680*/  FMNMX.FTZ R0, R21, R0, !PT ;  /* 0x0000000015007209 */ /* 0x000fe40007810000 */
[----:B------:R-:W-:Y:S02]  /*3690*/  ISETP.GT.AND P0, PT, R22, RZ, !P0 ;  /* 0x000000ff1600720c */ /* 0x000fe40004704270 */
[----:B------:R-:W-:-:S02]  /*36a0*/  FMNMX.FTZ R0, R17, R0, !PT ;  /* 0x0000000011007209 */ /* 0x000fc40007810000 */
[----:B------:R-:W-:Y:S02]  /*36b0*/  ISETP.LT.OR P0, PT, R15, 0x1, P0 ;  /* 0x000000010f00780c */ /* 0x000fe40000701670 */
[----:B------:R-:W-:Y:S02]  /*36c0*/  FMNMX.FTZ R0, R7, R0, !PT ;  /* 0x0000000007007209 */ /* 0x000fe40007810000 */
[----:B------:R-:W-:Y:S02]  /*36d0*/  FSEL R18, R18, -INF , !P0 ;  /* 0xff80000012127808 */ /* 0x000fe40004000000 */
[----:B------:R-:W-:Y:S02]  /*36e0*/  FMNMX.FTZ R0, R9, R0, !PT ;  /* 0x0000000009007209 */ /* 0x000fe40007810000 */
[----:B------:R-:W-:Y:S02]  /*36f0*/  FMNMX.FTZ R19, R18, R24, !PT ;  /* 0x0000001812137209 */ /* 0x000fe40007810000 */
[----:B------:R-:W-:-:S02]  /*3700*/  FMNMX.FTZ R0, R37, R0, !PT ;  /* 0x0000000025007209 */ /* 0x000fc40007810000 */
[----:B------:R-:W-:Y:S02]  /*3710*/  FMNMX.FTZ R19, R6, R19, !PT ;  /* 0x0000001306137209 */ /* 0x000fe40007810000 */
[----:B------:R-:W-:Y:S02]  /*3720*/  FMNMX.FTZ R0, R35, R0, !PT ;  /* 0x0000000023007209 */ /* 0x000fe40007810000 */
[----:B------:R-:W-:Y:S02]  /*3730*/  FMNMX.FTZ R19, R4, R19, !PT ;  /* 0x0000001304137209 */ /* 0x000fe40007810000 */
        /* <DEDUP_REMOVED lines=16> */
[----:B------:R-:W-:Y:S02]  /*3840*/  ISETP.NE.AND P0, PT, R30, RZ, PT ;  /* 0x000000ff1e00720c */ /* 0x000fe40003f05270 */
[----:B------:R-:W-:Y:S02]  /*3850*/  FMNMX.FTZ R19, R186, R19, !PT ;  /* 0x00000013ba137209 */ /* 0x000fe40007810000 */
[----:B------:R-:W-:Y:S02]  /*3860*/  FMNMX.FTZ R0, R167, R0, !PT ;  /* 0x00000000a7007209 */ /* 0x000fe40007810000 */
[----:B------:R-:W-:Y:S02]  /*3870*/  FMNMX.FTZ R19, R164, R19, !PT ;  /* 0x00000013a4137209 */ /* 0x000fe40007810000 */
[----:B------:R-:W-:-:S02]  /*3880*/  ISETP.GT.AND P0, PT, R22, 0x50, !P0 ;  /* 0x000000501600780c */ /* 0x000fc40004704270 */
[----:B------:R-:W-:Y:S02]  /*3890*/  FMNMX.FTZ R19, R184, R19, !PT ;  /* 0x00000013b8137209 */ /* 0x000fe40007810000 */
[----:B------:R-:W-:Y:S02]  /*38a0*/  FMNMX.FTZ R0, R153, R0, !PT ;  /* 0x0000000099007209 */ /* 0x000fe40007810000 */
[----:B------:R-:W-:Y:S02]  /*38b0*/  FMNMX.FTZ R19, R166, R19, !PT ;  /* 0x00000013a6137209 */ /* 0x000fe40007810000 */
[----:B------:R-:W-:Y:S02]  /*38c0*/  ISETP.LT.OR P0, PT, R15, 0x51, P0 ;  /* 0x000000510f00780c */ /* 0x000fe40000701670 */
[----:B------:R-:W-:Y:S02]  /*38d0*/  FMNMX.FTZ R0, R137, R0, !PT ;  /* 0x0000000089007209 */ /* 0x000fe40007810000 */
[----:B------:R-:W-:-:S02]  /*38e0*/  FMNMX.FTZ R19, R180, R19, !PT ;  /* 0x00000013b4137209 */ /* 0x000fc40007810000 */
[----:B------:R-:W-:Y:S02]  /*38f0*/  FSEL R136, R50, -INF , !P0 ;  /* 0xff80000032887808 */ /* 0x000fe40004000000 */
[----:B------:R-:W-:Y:S02]  /*3900*/  ISETP.NE.AND P0, PT, R29, RZ, PT ;  /* 0x000000ff1d00720c */ /* 0x000fe40003f05270 */
[----:B------:R-:W-:Y:S01]  /*3910*/  FMNMX.FTZ R0, R135, R0, !PT ;  /* 0x0000000087007209 */ /* 0x000fe20007810000 */
[----:B------:R-:W-:Y:S01]  /*3920*/  LDSM.16.MT88.4 R28, [R204+0x900] ;  /* 0x00090000cc1c783b */ /* 0x000fe20000004200 */
[----:B------:R-:W-:Y:S02]  /*3930*/  FMNMX.FTZ R19, R182, R19, !PT ;  /* 0x00000013b6137209 */ /* 0x000fe40007810000 */
[----:B------:R-:W-:Y:S02]  /*3940*/  FMNMX.FTZ R0, R133, R0, !PT ;  /* 0x0000000085007209 */ /* 0x000fe40007810000 */
[----:B------:R-:W-:-:S02]  /*3950*/  ISETP.GT.AND P0, PT, R22, 0x51, !P0 ;  /* 0x000000511600780c */ /* 0x000fc40004704270 */
[----:B------:R-:W-:Y:S02]  /*3960*/  FMNMX.FTZ R19, R154, R19, !PT ;  /* 0x000000139a137209 */ /* 0x000fe40007810000 */
[----:B------:R-:W-:Y:S02]  /*3970*/  FMNMX.FTZ R11, R131, R0, !PT ;  /* 0x00000000830b7209 */ /* 0x000fe40007810000 */
[----:B------:R-:W-:Y:S02]  /*3980*/  ISETP.LT.OR P0, PT, R15, 0x52, P0 ;  /* 0x000000520f00780c */ /* 0x000fe40000701670 */
[----:B------:R-:W-:Y:S01]  /*3990*/  FMNMX.FTZ R19, R152, R19, !PT ;  /* 0x0000001398137209 */ /* 0x000fe20007810000 */
[----:B------:R-:W1:Y:S01]  /*39a0*/  SHFL.BFLY PT, R0, R11, 0x2, 0x1f ;  /* 0x0c401f000b007f89 */ /* 0x000e6200000e0000 */
[----:B------:R-:W-:Y:S02]  /*39b0*/  FSEL R134, R51, -INF , !P0 ;  /* 0xff80000033867808 */ /* 0x000fe40004000000 */
[----:B------:R-:W-:-:S04]  /*39c0*/  FMNMX.FTZ R19, R136, R19, !PT ;  /* 0x0000001388137209 */ /* 0x000fc80007810000 */
[----:B------:R-:W-:-:S04]  /*39d0*/  FMNMX.FTZ R19, R134, R19, !PT ;  /* 0x0000001386137209 */ /* 0x000fc80007810000 */
[----:B------:R-:W-:-:S04]  /*39e0*/  FMNMX.FTZ R15, R130, R19, !PT ;  /* 0x00000013820f7209 */ /* 0x000fc80007810000 */
[----:B------:R-:W-:-:S05]  /*39f0*/  FMNMX.FTZ R15, R128, R15, !PT ;  /* 0x0000000f800f7209 */ /* 0x000fca0007810000 */
[----:B------:R-:W2:Y:S01]  /*3a00*/  SHFL.BFLY PT, R22, R15, 0x2, 0x1f ;  /* 0x0c401f000f167f89 */ /* 0x000ea200000e0000 */
[----:B-1----:R-:W-:-:S05]  /*3a10*/  FMNMX.FTZ R19, R11, R0, !PT ;  /* 0x000000000b137209 */ /* 0x002fca0007810000 */
[----:B------:R-:W1:Y:S01]  /*3a20*/  SHFL.BFLY PT, R0, R19, 0x1, 0x1f ;  /* 0x0c201f0013007f89 */ /* 0x000e6200000e0000 */
[----:B--2---:R-:W-:-:S05]  /*3a30*/  FMNMX.FTZ R22, R15, R22, !PT ;  /* 0x000000160f167209 */ /* 0x004fca0007810000 */
[----:B------:R-:W2:Y:S01]  /*3a40*/  SHFL.BFLY PT, R11, R22, 0x1, 0x1f ;  /* 0x0c201f00160b7f89 */ /* 0x000ea200000e0000 */
[----:B-1----:R-:W-:-:S04]  /*3a50*/  FMNMX.FTZ R0, R19, R0, !PT ;  /* 0x0000000013007209 */ /* 0x002fc80007810000 */
[C---:B------:R-:W-:Y:S01]  /*3a60*/  FSETP.NEU.FTZ.AND P0, PT, R0.reuse, -INF , PT ;  /* 0xff8000000000780b */ /* 0x040fe20003f1d000 */
[----:B------:R-:W-:-:S05]  /*3a70*/  FMUL.FTZ R138, R0, c[0x0][0x2d0] ;  /* 0x0000b400008a7a20 */ /* 0x000fca0000410000 */
[----:B------:R-:W-:-:S05]  /*3a80*/  FSEL R138, R138, RZ, P0 ;  /* 0x000000ff8a8a7208 */ /* 0x000fca0000000000 */
[--C-:B------:R-:W-:Y:S02]  /*3a90*/  FFMA.FTZ R50, R12, c[0x0][0x2d0], -R138.reuse ;  /* 0x0000b4000c327a23 */ /* 0x100fe4000001088a */
[--C-:B------:R-:W-:Y:S02]  /*3aa0*/  FFMA.FTZ R49, R27, c[0x0][0x2d0], -R138.reuse ;  /* 0x0000b4001b317a23 */ /* 0x100fe4000001088a */
[--C-:B------:R-:W-:Y:S01]  /*3ab0*/  FFMA.FTZ R46, R25, c[0x0][0x2d0], -R138.reuse ;  /* 0x0000b400192e7a23 */ /* 0x100fe2000001088a */
[----:B--2---:R-:W-:Y:S01]  /*3ac0*/  FMNMX.FTZ R12, R22, R11, !PT ;  /* 0x0000000b160c7209 */ /* 0x004fe20007810000 */
[--C-:B------:R-:W-:Y:S01]  /*3ad0*/  FFMA.FTZ R45, R23, c[0x0][0x2d0], -R138.reuse ;  /* 0x0000b400172d7a23 */ /* 0x100fe2000001088a */
[----:B------:R-:W-:Y:S01]  /*3ae0*/  MUFU.EX2 R50, R50 ;  /* 0x0000003200327308 */ /* 0x000fe20000000800 */
[----:B------:R-:W-:Y:S01]  /*3af0*/  FFMA.FTZ R40, R7, c[0x0][0x2d0], -R138 ;  /* 0x0000b40007287a23 */ /* 0x000fe2000001088a */
[C---:B------:R-:W-:Y:S01]  /*3b00*/  FSETP.NEU.FTZ.AND P0, PT, R12.reuse, -INF , PT ;  /* 0xff8000000c00780b */ /* 0x040fe20003f1d000 */
[----:B------:R-:W-:-:S02]  /*3b10*/  FMUL.FTZ R123, R12, c[0x0][0x2d0] ;  /* 0x0000b4000c7b7a20 */ /* 0x000fc40000410000 */
[--C-:B------:R-:W-:Y:S02]  /*3b20*/  FFMA.FTZ R43, R17, c[0x0][0x2d0], -R138.reuse ;  /* 0x0000b400112b7a23 */ /* 0x100fe4000001088a */
[--C-:B------:R-:W-:Y:S01]  /*3b30*/  FFMA.FTZ R15, R9, c[0x0][0x2d0], -R138.reuse ;  /* 0x0000b400090f7a23 */ /* 0x100fe2000001088a */
[----:B------:R-:W-:Y:S01]  /*3b40*/  FSEL R123, R123, RZ, P0 ;  /* 0x000000ff7b7b7208 */ /* 0x000fe20000000000 */
[----:B------:R-:W1:Y:S01]  /*3b50*/  MUFU.EX2 R49, R49 ;  /* 0x0000003100317308 */ /* 0x000e620000000800 */
[--C-:B------:R-:W-:Y:S02]  /*3b60*/  FFMA.FTZ R44, R21, c[0x0][0x2d0], -R138.reuse ;  /* 0x0000b400152c7a23 */ /* 0x100fe4000001088a */
[----:B------:R-:W-:Y:S02]  /*3b70*/  FFMA.FTZ R117, R37, c[0x0][0x2d0], -R138 ;  /* 0x0000b40025757a23 */ /* 0x000fe4000001088a */
[--C-:B------:R-:W-:Y:S01]  /*3b80*/  FFMA.FTZ R51, R18, c[0x0][0x2d0], -R123.reuse ;  /* 0x0000b40012337a23 */ /* 0x100fe2000001087b */
[----:B------:R-:W-:Y:S01]  /*3b90*/  LDSM.16.MT88.4 R36, [R202+0x3900] ;  /* 0x00390000ca24783b */ /* 0x000fe20000004200 */
[--C-:B------:R-:W-:Y:S01]  /*3ba0*/  FFMA.FTZ R116, R24, c[0x0][0x2d0], -R123.reuse ;  /* 0x0000b40018747a23 */ /* 0x100fe2000001087b */
[----:B------:R-:W-:Y:S01]  /*3bb0*/  MUFU.EX2 R46, R46 ;  /* 0x0000002e002e7308 */ /* 0x000fe20000000800 */
[--C-:B------:R-:W-:Y:S01]  /*3bc0*/  FFMA.FTZ R48, R6, c[0x0][0x2d0], -R123.reuse ;  /* 0x0000b40006307a23 */ /* 0x100fe2000001087b */
[----:B------:R-:W-:Y:S01]  /*3bd0*/  LDSM.16.MT88.4 R24, [R202+0x900] ;  /* 0x00090000ca18783b */ /* 0x000fe20000004200 */
[----:B------:R-:W-:-:S02]  /*3be0*/  FFMA.FTZ R47, R4, c[0x0][0x2d0], -R123 ;  /* 0x0000b400042f7a23 */ /* 0x000fc4000001087b */
[--C-:B------:R-:W-:Y:S01]  /*3bf0*/  FFMA.FTZ R41, R16, c[0x0][0x2d0], -R123.reuse ;  /* 0x0000b40010297a23 */ /* 0x100fe2000001087b */
[----:B------:R-:W2:Y:S01]  /*3c00*/  LDSM.16.MT88.4 R4, [R200+0x3100] ;  /* 0x00310000c804783b */ /* 0x000ea20000004200 */
[--C-:B------:R-:W-:Y:S01]  /*3c10*/  FFMA.FTZ R3, R10, c[0x0][0x2d0], -R123.reuse ;  /* 0x0000b4000a037a23 */ /* 0x100fe2000001087b */
[----:B------:R-:W3:Y:S01]  /*3c20*/  MUFU.EX2 R45, R45 ;  /* 0x0000002d002d7308 */ /* 0x000ee20000000800 */
[--C-:B------:R-:W-:Y:S01]  /*3c30*/  FFMA.FTZ R2, R8, c[0x0][0x2d0], -R123.reuse ;  /* 0x0000b40008027a23 */ /* 0x100fe2000001087b */
[----:B------:R-:W4:Y:S01]  /*3c40*/  LDSM.16.MT88.4 R16, [R200+0x900] ;  /* 0x00090000c810783b */ /* 0x000f220000004200 */
[----:B-1----:R-:W-:Y:S01]  /*3c50*/  F2FP.PACK_AB R64, R49, R50 ;  /* 0x000000323140723e */ /* 0x002fe200000000ff */
[----:B------:R-:W-:Y:S02]  /*3c60*/  FFMA.FTZ R42, R20, c[0x0][0x2d0], -R123 ;  /* 0x0000b400142a7a23 */ /* 0x000fe4000001087b */
[----:B------:R-:W1:Y:S01]  /*3c70*/  LDSM.16.MT88.4 R8, [R204+0x3900] ;  /* 0x00390000cc08783b */ /* 0x000e620000004200 */
[--C-:B------:R-:W-:Y:S01]  /*3c80*/  FFMA.FTZ R118, R35, c[0x0][0x2d0], -R138.reuse ;  /* 0x0000b40023767a23 */ /* 0x100fe2000001088a */
[----:B------:R-:W-:Y:S01]  /*3c90*/  MUFU.EX2 R51, R51 ;  /* 0x0000003300337308 */ /* 0x000fe20000000800 */
[--C-:B------:R-:W-:Y:S01]  /*3ca0*/  FFMA.FTZ R120, R33, c[0x0][0x2d0], -R138.reuse ;  /* 0x0000b40021787a23 */ /* 0x100fe2000001088a */
[----:B------:R-:W5:Y:S01]  /*3cb0*/  LDSM.16.MT88.4 R20, [R201+0x900] ;  /* 0x00090000c914783b */ /* 0x000f620000004200 */
[----:B------:R-:W-:-:S02]  /*3cc0*/  FFMA.FTZ R119, R119, c[0x0][0x2d0], -R138 ;  /* 0x0000b40077777a23 */ /* 0x000fc4000001088a */
[--C-:B------:R-:W-:Y:S01]  /*3cd0*/  FFMA.FTZ R121, R146, c[0x0][0x2d0], -R123.reuse ;  /* 0x0000b40092797a23 */ /* 0x100fe2000001087b */
[----:B------:R-:W1:Y:S01]  /*3ce0*/  LDSM.16.MT88.4 R32, [R201+0x3900] ;  /* 0x00390000c920783b */ /* 0x000e620000004200 */
[--C-:B------:R-:W-:Y:S01]  /*3cf0*/  FFMA.FTZ R122, R122, c[0x0][0x2d0], -R123.reuse ;  /* 0x0000b4007a7a7a23 */ /* 0x100fe2000001087b */
[----:B------:R-:W2:Y:S01]  /*3d00*/  MUFU.EX2 R116, R116 ;  /* 0x0000007400747308 */ /* 0x000ea20000000800 */
[----:B---3--:R-:W-:Y:S01]  /*3d10*/  F2FP.PACK_AB R66, R45, R46 ;  /* 0x0000002e2d42723e */ /* 0x008fe200000000ff */
[--C-:B------:R-:W-:Y:S02]  /*3d20*/  FFMA.FTZ R129, R144, c[0x0][0x2d0], -R123.reuse ;  /* 0x0000b40090817a23 */ /* 0x100fe4000001087b */
[----:B------:R-:W-:Y:S02]  /*3d30*/  FFMA.FTZ R132, R132, c[0x0][0x2d0], -R123 ;  /* 0x0000b40084847a23 */ /* 0x000fe4000001087b */
[--C-:B------:R-:W-:Y:S02]  /*3d40*/  FFMA.FTZ R144, R155, c[0x0][0x2d0], -R138.reuse ;  /* 0x0000b4009b907a23 */ /* 0x100fe4000001088a */
[----:B------:R-:W-:Y:S01]  /*3d50*/  MUFU.EX2 R48, R48 ;  /* 0x0000003000307308 */ /* 0x000fe20000000800 */
[----:B------:R-:W-:-:S02]  /*3d60*/  FFMA.FTZ R146, R147, c[0x0][0x2d0], -R138 ;  /* 0x0000b40093927a23 */ /* 0x000fc4000001088a */
[--C-:B------:R-:W-:Y:S02]  /*3d70*/  FFMA.FTZ R139, R139, c[0x0][0x2d0], -R138.reuse ;  /* 0x0000b4008b8b7a23 */ /* 0x100fe4000001088a */
[----:B------:R-:W-:Y:S02]  /*3d80*/  FFMA.FTZ R145, R145, c[0x0][0x2d0], -R138 ;  /* 0x0000b40091917a23 */ /* 0x000fe4000001088a */
[--C-:B------:R-:W-:Y:S01]  /*3d90*/  FFMA.FTZ R147, R186, c[0x0][0x2d0], -R123.reuse ;  /* 0x0000b400ba937a23 */ /* 0x100fe2000001087b */
[----:B------:R-:W3:Y:S01]  /*3da0*/  MUFU.EX2 R47, R47 ;  /* 0x0000002f002f7308 */ /* 0x000ee20000000800 */
[----:B--2---:R-:W-:Y:S01]  /*3db0*/  F2FP.PACK_AB R65, R116, R51 ;  /* 0x000000337441723e */ /* 0x004fe200000000ff */
[--C-:B------:R-:W-:Y:S02]  /*3dc0*/  FFMA.FTZ R164, R164, c[0x0][0x2d0], -R123.reuse ;  /* 0x0000b400a4a47a23 */ /* 0x100fe4000001087b */
[--C-:B------:R-:W-:Y:S02]  /*3dd0*/  FFMA.FTZ R155, R184, c[0x0][0x2d0], -R123.reuse ;  /* 0x0000b400b89b7a23 */ /* 0x100fe4000001087b */
[----:B------:R-:W-:-:S02]  /*3de0*/  FFMA.FTZ R166, R166, c[0x0][0x2d0], -R123 ;  /* 0x0000b400a6a67a23 */ /* 0x000fc4000001087b */
[----:B------:R-:W-:Y:S01]  /*3df0*/  MUFU.EX2 R44, R44 ;  /* 0x0000002c002c7308 */ /* 0x000fe20000000800 */
[--C-:B------:R-:W-:Y:S02]  /*3e00*/  FFMA.FTZ R184, R165, c[0x0][0x2d0], -R138.reuse ;  /* 0x0000b400a5b87a23 */ /* 0x100fe4000001088a */
[--C-:B------:R-:W-:Y:S02]  /*3e10*/  FFMA.FTZ R186, R153, c[0x0][0x2d0], -R138.reuse ;  /* 0x0000b40099ba7a23 */ /* 0x100fe4000001088a */
[--C-:B------:R-:W-:Y:S02]  /*3e20*/  FFMA.FTZ R165, R167, c[0x0][0x2d0], -R138.reuse ;  /* 0x0000b400a7a57a23 */ /* 0x100fe4000001088a */
[----:B------:R-:W-:Y:S01]  /*3e30*/  FFMA.FTZ R153, R180, c[0x0][0x2d0], -R123 ;  /* 0x0000b400b4997a23 */ /* 0x000fe2000001087b */
[----:B---3--:R-:W-:Y:S01]  /*3e40*/  F2FP.PACK_AB R67, R47, R48 ;  /* 0x000000302f43723e */ /* 0x008fe200000000ff */
[----:B------:R-:W2:Y:S01]  /*3e50*/  MUFU.EX2 R43, R43 ;  /* 0x0000002b002b7308 */ /* 0x000ea20000000800 */
[----:B------:R-:W-:-:S02]  /*3e60*/  FFMA.FTZ R181, R181, c[0x0][0x2d0], -R138 ;  /* 0x0000b400b5b57a23 */ /* 0x000fc4000001088a */
[--C-:B------:R-:W-:Y:S02]  /*3e70*/  FFMA.FTZ R180, R182, c[0x0][0x2d0], -R123.reuse ;  /* 0x0000b400b6b47a23 */ /* 0x100fe4000001087b */
[--C-:B------:R-:W-:Y:S01]  /*3e80*/  FFMA.FTZ R154, R154, c[0x0][0x2d0], -R123.reuse ;  /* 0x0000b4009a9a7a23 */ /* 0x100fe2000001087b */
[C---:B------:R-:W-:Y:S01]  /*3e90*/  HMMA.16816.F32 R84, R64.reuse, R88, RZ ;  /* 0x000000584054723c */ /* 0x040fe200000018ff */
[--C-:B------:R-:W-:Y:S01]  /*3ea0*/  FFMA.FTZ R167, R152, c[0x0][0x2d0], -R123.reuse ;  /* 0x0000b40098a77a23 */ /* 0x100fe2000001087b */
[----:B------:R-:W-:Y:S01]  /*3eb0*/  MUFU.EX2 R40, R40 ;  /* 0x0000002800287308 */ /* 0x000fe20000000800 */
[--C-:B------:R-:W-:Y:S02]  /*3ec0*/  FFMA.FTZ R216, R131, c[0x0][0x2d0], -R138.reuse ;  /* 0x0000b40083d87a23 */ /* 0x100fe4000001088a */
[--C-:B------:R-:W-:Y:S02]  /*3ed0*/  FFMA.FTZ R137, R137, c[0x0][0x2d0], -R138.reuse ;  /* 0x0000b40089897a23 */ /* 0x100fe4000001088a */
[--C-:B------:R-:W-:Y:S01]  /*3ee0*/  FFMA.FTZ R152, R135, c[0x0][0x2d0], -R138.reuse ;  /* 0x0000b40087987a23 */ /* 0x100fe2000001088a */
[----:B------:R-:W-:Y:S01]  /*3ef0*/  HMMA.16816.F32 R88, R64, R90, RZ ;  /* 0x0000005a4058723c */ /* 0x000fe200000018ff */
[----:B------:R-:W-:Y:S01]  /*3f00*/  FFMA.FTZ R133, R133, c[0x0][0x2d0], -R138 ;  /* 0x0000b40085857a23 */ /* 0x000fe2000001088a */
[----:B------:R-:W-:Y:S01]  /*3f10*/  MUFU.EX2 R15, R15 ;  /* 0x0000000f000f7308 */ /* 0x000fe20000000800 */
[----:B------:R-:W-:-:S02]  /*3f20*/  FFMA.FTZ R131, R136, c[0x0][0x2d0], -R123 ;  /* 0x0000b40088837a23 */ /* 0x000fc4000001087b */
[--C-:B------:R-:W-:Y:S02]  /*3f30*/  FFMA.FTZ R134, R134, c[0x0][0x2d0], -R123.reuse ;  /* 0x0000b40086867a23 */ /* 0x100fe4000001087b */
[----:B------:R-:W-:Y:S01]  /*3f40*/  FFMA.FTZ R217, R128, c[0x0][0x2d0], -R123 ;  /* 0x0000b40080d97a23 */ /* 0x000fe2000001087b */
[C---:B------:R-:W-:Y:S01]  /*3f50*/  HMMA.16816.F32 R92, R64.reuse, R96, RZ ;  /* 0x00000060405c723c */ /* 0x040fe200000018ff */
[----:B------:R-:W-:Y:S01]  /*3f60*/  FADD.FTZ R51, R51, R116 ;  /* 0x0000007433337221 */ /* 0x000fe20000010000 */
[----:B------:R-:W-:Y:S01]  /*3f70*/  MUFU.EX2 R42, R42 ;  /* 0x0000002a002a7308 */ /* 0x000fe20000000800 */
[----:B------:R-:W-:Y:S02]  /*3f80*/  FADD.FTZ R49, R50, R49 ;  /* 0x0000003132317221 */ /* 0x000fe40000010000 */
[----:B------:R-:W-:Y:S02]  /*3f90*/  FADD.FTZ R48, R48, R51 ;  /* 0x0000003330307221 */ /* 0x000fe40000010000 */
[----:B------:R-:W-:Y:S01]  /*3fa0*/  FADD.FTZ R46, R46, R49 ;  /* 0x000000312e2e7221 */ /* 0x000fe20000010000 */
[----:B------:R-:W-:Y:S01]  /*3fb0*/  HMMA.16816.F32 R96, R64, R98, RZ ;  /* 0x000000624060723c */ /* 0x000fe200000018ff */
[----:B------:R-:W-:Y:S01]  /*3fc0*/  FADD.FTZ R47, R47, R48 ;  /* 0x000000302f2f7221 */ /* 0x000fe20000010000 */
[----:B------:R-:W3:Y:S01]  /*3fd0*/  MUFU.EX2 R41, R41 ;  /* 0x0000002900297308 */ /* 0x000ee20000000800 */
[----:B------:R-:W-:-:S05]  /*3fe0*/  FADD.FTZ R45, R45, R46 ;  /* 0x0000002e2d2d7221 */ /* 0x000fca0000010000 */
        /* <DEDUP_REMOVED lines=21> */
[----:B------:R-:W-:Y:S05]  /*4140*/  MUFU.EX2 R139, R139 ;  /* 0x0000008b008b7308 */ /* 0x000fea0000000800 */
[----:B--2---:R-:W-:Y:S01]  /*4150*/  F2FP.PACK_AB R4, R43, R44 ;  /* 0x0000002c2b04723e */ /* 0x004fe200000000ff */
[----:B------:R-:W-:Y:S01]  /*4160*/  HMMA.16816.F32 R64, R64, R6, RZ ;  /* 0x000000064040723c */ /* 0x000fe200000018ff */
[----:B---3--:R-:W-:Y:S01]  /*4170*/  F2FP.PACK_AB R5, R41, R42 ;  /* 0x0000002a2905723e */ /* 0x008fe200000000ff */
[----:B------:R-:W2:Y:S01]  /*4180*/  MUFU.EX2 R144, R144 ;  /* 0x0000009000907308 */ /* 0x000ea20000000800 */
[----:B------:R-:W-:-:S04]  /*4190*/  FADD.FTZ R44, R44, R45 ;  /* 0x0000002d2c2c7221 */ /* 0x000fc80000010000 */
[----:B------:R-:W-:Y:S01]  /*41a0*/  F2FP.PACK_AB R6, R15, R40 ;  /* 0x000000280f06723e */ /* 0x000fe200000000ff */
[----:B------:R-:W-:Y:S01]  /*41b0*/  FADD.FTZ R43, R43, R44 ;  /* 0x0000002c2b2b7221 */ /* 0x000fe20000010000 */
[----:B-1----:R-:W-:Y:S01]  /*41c0*/  F2FP.PACK_AB R7, R2, R3 ;  /* 0x000000030207723e */ /* 0x002fe200000000ff */
[----:B------:R-:W-:Y:S02]  /*41d0*/  MUFU.EX2 R146, R146 ;  /* 0x0000009200927308 */ /* 0x000fe40000000800 */
[----:B------:R-:W-:-:S04]  /*41e0*/  FADD.FTZ R40, R40, R43 ;  /* 0x0000002b28287221 */ /* 0x000fc80000010000 */
[C---:B----4-:R-:W-:Y:S02]  /*41f0*/  HMMA.16816.F32 R84, R4.reuse, R16, R84 ;  /* 0x000000100454723c */ /* 0x050fe40000001854 */
[----:B------:R-:W1:Y:S06]  /*4200*/  MUFU.EX2 R145, R145 ;  /* 0x0000009100917308 */ /* 0x000e6c0000000800 */
[C---:B------:R-:W-:Y:S01]  /*4210*/  HMMA.16816.F32 R88, R4.reuse, R18, R88 ;  /* 0x000000120458723c */ /* 0x040fe20000001858 */
[----:B------:R-:W3:Y:S01]  /*4220*/  LDSM.16.MT88.4 R16, [R200+0x3900] ;  /* 0x00390000c810783b */ /* 0x000ee20000004200 */
[----:B------:R-:W-:Y:S06]  /*4230*/  MUFU.EX2 R147, R147 ;  /* 0x0000009300937308 */ /* 0x000fec0000000800 */
[C---:B------:R-:W-:Y:S02]  /*4240*/  HMMA.16816.F32 R92, R4.reuse, R8, R92 ;  /* 0x00000008045c723c */ /* 0x040fe4000000185c */
[----:B------:R-:W4:Y:S06]  /*4250*/  MUFU.EX2 R164, R164 ;  /* 0x000000a400a47308 */ /* 0x000f2c0000000800 */
[C---:B------:R-:W-:Y:S01]  /*4260*/  HMMA.16816.F32 R96, R4.reuse, R10, R96 ;  /* 0x0000000a0460723c */ /* 0x040fe20000001860 */
[----:B------:R-:W1:Y:S01]  /*4270*/  LDSM.16.MT88.4 R8, [R200+0x1100] ;  /* 0x00110000c808783b */ /* 0x000e620000004200 */
[----:B------:R-:W-:Y:S06]  /*4280*/  MUFU.EX2 R155, R155 ;  /* 0x0000009b009b7308 */ /* 0x000fec0000000800 */
[C---:B------:R-:W-:Y:S02]  /*4290*/  HMMA.16816.F32 R112, R4.reuse, R28, R112 ;  /* 0x0000001c0470723c */ /* 0x040fe40000001870 */
[----:B------:R-:W1:Y:S06]  /*42a0*/  MUFU.EX2 R166, R166 ;  /* 0x000000a600a67308 */ /* 0x000e6c0000000800 */
[C---:B------:R-:W-:Y:S01]  /*42b0*/  HMMA.16816.F32 R108, R4.reuse, R30, R108 ;  /* 0x0000001e046c723c */ /* 0x040fe2000000186c */
[----:B------:R-:W-:Y:S01]  /*42c0*/  LDSM.16.MT88.4 R28, [R204+0x1100] ;  /* 0x00110000cc1c783b */ /* 0x000fe20000004200 */
[----:B------:R-:W-:Y:S06]  /*42d0*/  MUFU.EX2 R181, R181 ;  /* 0x000000b500b57308 */ /* 0x000fec0000000800 */
[C---:B------:R-:W-:Y:S02]  /*42e0*/  HMMA.16816.F32 R68, R4.reuse, R24, R68 ;  /* 0x000000180444723c */ /* 0x040fe40000001844 */
[----:B------:R-:W1:Y:S06]  /*42f0*/  MUFU.EX2 R184, R184 ;  /* 0x000000b800b87308 */ /* 0x000e6c0000000800 */
[C---:B------:R-:W-:Y:S01]  /*4300*/  HMMA.16816.F32 R72, R4.reuse, R26, R72 ;  /* 0x0000001a0448723c */ /* 0x040fe20000001848 */
[----:B------:R-:W1:Y:S01]  /*4310*/  LDSM.16.MT88.4 R24, [R202+0x1100] ;  /* 0x00110000ca18783b */ /* 0x000e620000004200 */
[----:B------:R-:W-:Y:S06]  /*4320*/  MUFU.EX2 R165, R165 ;  /* 0x000000a500a57308 */ /* 0x000fec0000000800 */
[C---:B-----5:R-:W-:Y:S02]  /*4330*/  HMMA.16816.F32 R76, R4.reuse, R20, R76 ;  /* 0x00000014044c723c */ /* 0x060fe4000000184c */
[----:B------:R-:W5:Y:S06]  /*4340*/  MUFU.EX2 R186, R186 ;  /* 0x000000ba00ba7308 */ /* 0x000f6c0000000800 */
[C---:B------:R-:W-:Y:S01]  /*4350*/  HMMA.16816.F32 R80, R4.reuse, R22, R80 ;  /* 0x000000160450723c */ /* 0x040fe20000001850 */
[----:B------:R-:W-:Y:S01]  /*4360*/  LDSM.16.MT88.4 R20, [R201+0x1100] ;  /* 0x00110000c914783b */ /* 0x000fe20000004200 */
        /* <DEDUP_REMOVED lines=11> */
[C---:B---3--:R-:W-:Y:S02]  /*4420*/  HMMA.16816.F32 R60, R4.reuse, R16, R60 ;  /* 0x00000010043c723c */ /* 0x048fe4000000183c */
[----:B------:R-:W3:Y:S06]  /*4430*/  MUFU.EX2 R152, R152 ;  /* 0x0000009800987308 */ /* 0x000eec0000000800 */
[----:B------:R-:W-:Y:S01]  /*4440*/  HMMA.16816.F32 R64, R4, R18, R64 ;  /* 0x000000120440723c */ /* 0x000fe20000001840 */
[----:B------:R-:W2:Y:S01]  /*4450*/  LDSM.16.MT88.4 R16, [R204+0x4100] ;  /* 0x00410000cc10783b */ /* 0x000ea20000004200 */
[----:B------:R-:W-:Y:S05]  /*4460*/  MUFU.EX2 R133, R133 ;  /* 0x0000008500857308 */ /* 0x000fea0000000800 */
[----:B------:R-:W-:-:S02]  /*4470*/  F2FP.PACK_AB R4, R118, R117 ;  /* 0x000000757604723e */ /* 0x000fc400000000ff */
[----:B------:R-:W-:Y:S01]  /*4480*/  F2FP.PACK_AB R6, R119, R120 ;  /* 0x000000787706723e */ /* 0x000fe200000000ff */
[----:B------:R-:W2:Y:S01]  /*4490*/  MUFU.EX2 R216, R216 ;  /* 0x000000d800d87308 */ /* 0x000ea20000000800 */
[----:B------:R-:W-:Y:S02]  /*44a0*/  F2FP.PACK_AB R5, R122, R121 ;  /* 0x000000797a05723e */ /* 0x000fe400000000ff */
[----:B------:R-:W-:-:S05]  /*44b0*/  F2FP.PACK_AB R7, R132, R129 ;  /* 0x000000818407723e */ /* 0x000fca00000000ff */
[----:B------:R-:W-:Y:S02]  /*44c0*/  MUFU.EX2 R131, R131 ;  /* 0x0000008300837308 */ /* 0x000fe40000000800 */
[C---:B-1----:R-:W-:Y:S06]  /*44d0*/  HMMA.16816.F32 R84, R4.reuse, R8, R84 ;  /* 0x000000080454723c */ /* 0x042fec0000001854 */
[----:B------:R-:W1:Y:S02]  /*44e0*/  MUFU.EX2 R134, R134 ;  /* 0x0000008600867308 */ /* 0x000e640000000800 */
[C---:B------:R-:W-:Y:S01]  /*44f0*/  HMMA.16816.F32 R88, R4.reuse, R10, R88 ;  /* 0x0000000a0458723c */ /* 0x040fe20000001858 */
[----:B------:R-:W1:Y:S05]  /*4500*/  LDSM.16.MT88.4 R8, [R200+0x4100] ;  /* 0x00410000c808783b */ /* 0x000e6a0000004200 */
[----:B------:R-:W-:Y:S02]  /*4510*/  MUFU.EX2 R217, R217 ;  /* 0x000000d900d97308 */ /* 0x000fe40000000800 */
[C---:B------:R-:W-:Y:S08]  /*4520*/  HMMA.16816.F32 R68, R4.reuse, R24, R68 ;  /* 0x000000180444723c */ /* 0x040ff00000001844 */
[C---:B--2---:R-:W-:Y:S08]  /*4530*/  HMMA.16816.F32 R92, R4.reuse, R16, R92 ;  /* 0x00000010045c723c */ /* 0x044ff0000000185c */
[C---:B------:R-:W-:Y:S01]  /*4540*/  HMMA.16816.F32 R96, R4.reuse, R18, R96 ;  /* 0x000000120460723c */ /* 0x040fe20000001860 */
[----:B------:R-:W2:Y:S07]  /*4550*/  LDSM.16.MT88.4 R16, [R200+0x1900] ;  /* 0x00190000c810783b */ /* 0x000eae0000004200 */
[C---:B------:R-:W-:Y:S01]  /*4560*/  HMMA.16816.F32 R72, R4.reuse, R26, R72 ;  /* 0x0000001a0448723c */ /* 0x040fe20000001848 */
[----:B------:R-:W-:Y:S07]  /*4570*/  LDSM.16.MT88.4 R24, [R202+0x1900] ;  /* 0x00190000ca18783b */ /* 0x000fee0000004200 */
[C---:B------:R-:W-:Y:S08]  /*4580*/  HMMA.16816.F32 R100, R4.reuse, R36, R100 ;  /* 0x000000240464723c */ /* 0x040ff00000001864 */
[C---:B-1----:R-:W-:Y:S08]  /*4590*/  HMMA.16816.F32 R60, R4.reuse, R8, R60 ;  /* 0x00000008043c723c */ /* 0x042ff0000000183c */
[C---:B------:R-:W-:Y:S01]  /*45a0*/  HMMA.16816.F32 R64, R4.reuse, R10, R64 ;  /* 0x0000000a0440723c */ /* 0x040fe20000001840 */
[----:B------:R-:W1:Y:S07]  /*45b0*/  LDSM.16.MT88.4 R8, [R204+0x4900] ;  /* 0x00490000cc08783b */ /* 0x000e6e0000004200 */
[C---:B------:R-:W-:Y:S01]  /*45c0*/  HMMA.16816.F32 R104, R4.reuse, R38, R104 ;  /* 0x000000260468723c */ /* 0x040fe20000001868 */
[----:B------:R-:W1:Y:S07]  /*45d0*/  LDSM.16.MT88.4 R36, [R202+0x4900] ;  /* 0x00490000ca24783b */ /* 0x000e6e0000004200 */
[C---:B------:R-:W-:Y:S08]  /*45e0*/  HMMA.16816.F32 R112, R4.reuse, R28, R112 ;  /* 0x0000001c0470723c */ /* 0x040ff00000001870 */
[C---:B------:R-:W-:Y:S01]  /*45f0*/  HMMA.16816.F32 R108, R4.reuse, R30, R108 ;  /* 0x0000001e046c723c */ /* 0x040fe2000000186c */
[----:B------:R-:W1:Y:S07]  /*4600*/  LDSM.16.MT88.4 R28, [R204+0x1900] ;  /* 0x00190000cc1c783b */ /* 0x000e6e0000004200 */
[C---:B------:R-:W-:Y:S08]  /*4610*/  HMMA.16816.F32 R76, R4.reuse, R20, R76 ;  /* 0x00000014044c723c */ /* 0x040ff0000000184c */
[C---:B------:R-:W-:Y:S01]  /*4620*/  HMMA.16816.F32 R80, R4.reuse, R22, R80 ;  /* 0x000000160450723c */ /* 0x040fe20000001850 */
[----:B------:R-:W1:Y:S07]  /*4630*/  LDSM.16.MT88.4 R20, [R201+0x1900] ;  /* 0x00190000c914783b */ /* 0x000e6e0000004200 */
[C---:B------:R-:W-:Y:S08]  /*4640*/  HMMA.16816.F32 R52, R4.reuse, R32, R52 ;  /* 0x000000200434723c */ /* 0x040ff00000001834 */
[----:B------:R-:W-:Y:S01]  /*4650*/  HMMA.16816.F32 R56, R4, R34, R56 ;  /* 0x000000220438723c */ /* 0x000fe20000001838 */
[----:B------:R-:W3:Y:S06]  /*4660*/  LDSM.16.MT88.4 R32, [R201+0x4900] ;  /* 0x00490000c920783b */ /* 0x000eec0000004200 */
[----:B------:R-:W-:-:S02]  /*4670*/  F2FP.PACK_AB R4, R144, R139 ;  /* 0x0000008b9004723e */ /* 0x000fc400000000ff */
[----:B------:R-:W-:Y:S02]  /*4680*/  F2FP.PACK_AB R6, R145, R146 ;  /* 0x000000929106723e */ /* 0x000fe400000000ff */
[----:B----4-:R-:W-:Y:S02]  /*4690*/  F2FP.PACK_AB R5, R164, R147 ;  /* 0x00000093a405723e */ /* 0x010fe400000000ff */
[----:B------:R-:W-:-:S07]  /*46a0*/  F2FP.PACK_AB R7, R166, R155 ;  /* 0x0000009ba607723e */ /* 0x000fce00000000ff */
[C---:B--2---:R-:W-:Y:S08]  /*46b0*/  HMMA.16816.F32 R84, R4.reuse, R16, R84 ;  /* 0x000000100454723c */ /* 0x044ff00000001854 */
[C---:B------:R-:W-:Y:S01]  /*46c0*/  HMMA.16816.F32 R88, R4.reuse, R18, R88 ;  /* 0x000000120458723c */ /* 0x040fe20000001858 */
[----:B------:R-:W2:Y:S07]  /*46d0*/  LDSM.16.MT88.4 R16, [R200+0x4900] ;  /* 0x00490000c810783b */ /* 0x000eae0000004200 */
[C---:B-1----:R-:W-:Y:S08]  /*46e0*/  HMMA.16816.F32 R92, R4.reuse, R8, R92 ;  /* 0x00000008045c723c */ /* 0x042ff0000000185c */
[C---:B------:R-:W-:Y:S01]  /*46f0*/  HMMA.16816.F32 R96, R4.reuse, R10, R96 ;  /* 0x0000000a0460723c */ /* 0x040fe20000001860 */
[----:B------:R-:W1:Y:S07]  /*4700*/  LDSM.16.MT88.4 R8, [R200+0x2100] ;  /* 0x00210000c808783b */ /* 0x000e6e0000004200 */
[C---:B------:R-:W-:Y:S08]  /*4710*/  HMMA.16816.F32 R68, R4.reuse, R24, R68 ;  /* 0x000000180444723c */ /* 0x040ff00000001844 */
[C---:B------:R-:W-:Y:S01]  /*4720*/  HMMA.16816.F32 R72, R4.reuse, R26, R72 ;  /* 0x0000001a0448723c */ /* 0x040fe20000001848 */
[----:B------:R-:W4:Y:S07]  /*4730*/  LDSM.16.MT88.4 R24, [R202+0x2100] ;  /* 0x00210000ca18783b */ /* 0x000f2e0000004200 */
[C---:B------:R-:W-:Y:S08]  /*4740*/  HMMA.16816.F32 R100, R4.reuse, R36, R100 ;  /* 0x000000240464723c */ /* 0x040ff00000001864 */
        /* <DEDUP_REMOVED lines=8> */
[C---:B---3--:R-:W-:Y:S08]  /*47d0*/  HMMA.16816.F32 R52, R4.reuse, R32, R52 ;  /* 0x000000200434723c */ /* 0x048ff00000001834 */
[C---:B------:R-:W-:Y:S01]  /*47e0*/  HMMA.16816.F32 R56, R4.reuse, R34, R56 ;  /* 0x000000220438723c */ /* 0x040fe20000001838 */
[----:B------:R-:W-:Y:S07]  /*47f0*/  LDSM.16.MT88.4 R32, [R201+0x5100] ;  /* 0x00510000c920783b */ /* 0x000fee0000004200 */
[C---:B--2---:R-:W-:Y:S08]  /*4800*/  HMMA.16816.F32 R60, R4.reuse, R16, R60 ;  /* 0x00000010043c723c */ /* 0x044ff0000000183c */
[----:B------:R-:W-:Y:S01]  /*4810*/  HMMA.16816.F32 R64, R4, R18, R64 ;  /* 0x000000120440723c */ /* 0x000fe20000001840 */
[----:B------:R-:W2:Y:S06]  /*4820*/  LDSM.16.MT88.4 R16, [R204+0x5100] ;  /* 0x00510000cc10783b */ /* 0x000eac0000004200 */
[----:B------:R-:W-:-:S02]  /*4830*/  F2FP.PACK_AB R4, R184, R181 ;  /* 0x000000b5b804723e */ /* 0x000fc400000000ff */
[----:B-----5:R-:W-:Y:S02]  /*4840*/  F2FP.PACK_AB R6, R186, R165 ;  /* 0x000000a5ba06723e */ /* 0x020fe400000000ff */
[----:B------:R-:W-:Y:S02]  /*4850*/  F2FP.PACK_AB R5, R180, R153 ;  /* 0x00000099b405723e */ /* 0x000fe400000000ff */
[----:B------:R-:W-:-:S07]  /*4860*/  F2FP.PACK_AB R7, R167, R154 ;  /* 0x0000009aa707723e */ /* 0x000fce00000000ff */
[C---:B-1----:R-:W-:Y:S08]  /*4870*/  HMMA.16816.F32 R84, R4.reuse, R8, R84 ;  /* 0x000000080454723c */ /* 0x042ff00000001854 */
[C---:B------:R-:W-:Y:S01]  /*4880*/  HMMA.16816.F32 R88, R4.reuse, R10, R88 ;  /* 0x0000000a0458723c */ /* 0x040fe20000001858 */
[----:B------:R-:W1:Y:S07]  /*4890*/  LDSM.16.MT88.4 R8, [R200+0x5100] ;  /* 0x00510000c808783b */ /* 0x000e6e0000004200 */
[C---:B----4-:R-:W-:Y:S08]  /*48a0*/  HMMA.16816.F32 R68, R4.reuse, R24, R68 ;  /* 0x000000180444723c */ /* 0x050ff00000001844 */
[C---:B------:R-:W-:Y:S01]  /*48b0*/  HMMA.16816.F32 R72, R4.reuse, R26, R72 ;  /* 0x0000001a0448723c */ /* 0x040fe20000001848 */
[----:B------:R-:W3:Y:S07]  /*48c0*/  LDSM.16.MT88.4 R24, [R202+0x2900] ;  /* 0x00290000ca18783b */ /* 0x000eee0000004200 */
[C---:B------:R-:W-:Y:S07]  /*48d0*/  HMMA.16816.F32 R100, R4.reuse, R36, R100 ;  /* 0x000000240464723c */ /* 0x040fee0000001864 */
[----:B------:R-:W-:Y:S01]  /*48e0*/  FFMA.FTZ R36, R130, c[0x0][0x2d0], -R123 ;  /* 0x0000b40082247a23 */ /* 0x000fe2000001087b */
[C---:B------:R-:W-:Y:S05]  /*48f0*/  HMMA.16816.F32 R112, R4.reuse, R28, R112 ;  /* 0x0000001c0470723c */ /* 0x040fea0000001870 */
[----:B------:R-:W4:Y:S03]  /*4900*/  MUFU.EX2 R36, R36 ;  /* 0x0000002400247308 */ /* 0x000f260000000800 */
[C---:B------:R-:W-:Y:S01]  /*4910*/  HMMA.16816.F32 R108, R4.reuse, R30, R108 ;  /* 0x0000001e046c723c */ /* 0x040fe2000000186c */
[----:B------:R-:W-:Y:S07]  /*4920*/  LDSM.16.MT88.4 R28, [R204+0x2900] ;  /* 0x00290000cc1c783b */ /* 0x000fee0000004200 */
[C---:B------:R-:W-:Y:S08]  /*4930*/  HMMA.16816.F32 R76, R4.reuse, R20, R76 ;  /* 0x00000014044c723c */ /* 0x040ff0000000184c */
[C---:B------:R-:W-:Y:S01]  /*4940*/  HMMA.16816.F32 R80, R4.reuse, R22, R80 ;  /* 0x000000160450723c */ /* 0x040fe20000001850 */
[----:B------:R-:W5:Y:S07]  /*4950*/  LDSM.16.MT88.4 R20, [R201+0x2900] ;  /* 0x00290000c914783b */ /* 0x000f6e0000004200 */
[C---:B--2---:R-:W-:Y:S08]  /*4960*/  HMMA.16816.F32 R92, R4.reuse, R16, R92 ;  /* 0x00000010045c723c */ /* 0x044ff0000000185c */
[C---:B------:R-:W-:Y:S01]  /*4970*/  HMMA.16816.F32 R96, R4.reuse, R18, R96 ;  /* 0x000000120460723c */ /* 0x040fe20000001860 */
[----:B------:R-:W2:Y:S07]  /*4980*/  LDSM.16.MT88.4 R16, [R200+0x2900] ;  /* 0x00290000c810783b */ /* 0x000eae0000004200 */
[C---:B------:R-:W-:Y:S08]  /*4990*/  HMMA.16816.F32 R104, R4.reuse, R38, R104 ;  /* 0x000000260468723c */ /* 0x040ff00000001868 */
[C---:B------:R-:W-:Y:S08]  /*49a0*/  HMMA.16816.F32 R52, R4.reuse, R32, R52 ;  /* 0x000000200434723c */ /* 0x040ff00000001834 */
[C---:B------:R-:W-:Y:S08]  /*49b0*/  HMMA.16816.F32 R56, R4.reuse, R34, R56 ;  /* 0x000000220438723c */ /* 0x040ff00000001838 */
[C---:B-1----:R-:W-:Y:S08]  /*49c0*/  HMMA.16816.F32 R60, R4.reuse, R8, R60 ;  /* 0x00000008043c723c */ /* 0x042ff0000000183c */
[----:B------:R-:W-:Y:S01]  /*49d0*/  HMMA.16816.F32 R64, R4, R10, R64 ;  /* 0x0000000a0440723c */ /* 0x000fe20000001840 */
[----:B------:R-:W1:Y:S06]  /*49e0*/  LDSM.16.MT88.4 R8, [R204+0x5900] ;  /* 0x00590000cc08783b */ /* 0x000e6c0000004200 */
[----:B------:R-:W-:-:S02]  /*49f0*/  F2FP.PACK_AB R4, R152, R137 ;  /* 0x000000899804723e */ /* 0x000fc400000000ff */
[----:B------:R-:W-:Y:S02]  /*4a00*/  F2FP.PACK_AB R6, R216, R133 ;  /* 0x00000085d806723e */ /* 0x000fe400000000ff */
[----:B------:R-:W-:Y:S02]  /*4a10*/  F2FP.PACK_AB R5, R134, R131 ;  /* 0x000000838605723e */ /* 0x000fe400000000ff */
[----:B----4-:R-:W-:-:S07]  /*4a20*/  F2FP.PACK_AB R7, R217, R36 ;  /* 0x00000024d907723e */ /* 0x010fce00000000ff */
[C---:B---3--:R-:W-:Y:S07]  /*4a30*/  HMMA.16816.F32 R68, R4.reuse, R24, R68 ;  /* 0x000000180444723c */ /* 0x048fee0000001844 */
[----:B------:R-:W-:Y:S01]  /*4a40*/  FADD.FTZ R24, R42, R47 ;  /* 0x0000002f2a187221 */ /* 0x000fe20000010000 */
[----:B-----5:R-:W-:Y:S03]  /*4a50*/  HMMA.16816.F32 R76, R4, R20, R76 ;  /* 0x00000014044c723c */ /* 0x020fe6000000184c */
[----:B------:R-:W-:-:S04]  /*4a60*/  FADD.FTZ R24, R41, R24 ;  /* 0x0000001829187221 */ /* 0x000fc80000010000 */
[----:B------:R-:W-:Y:S01]  /*4a70*/  FADD.FTZ R3, R3, R24 ;  /* 0x0000001803037221 */ /* 0x000fe20000010000 */
[C---:B------:R-:W-:Y:S01]  /*4a80*/  HMMA.16816.F32 R80, R4.reuse, R22, R80 ;  /* 0x000000160450723c */ /* 0x040fe20000001850 */
[----:B------:R-:W-:Y:S01]  /*4a90*/  FADD.FTZ R24, R15, R40 ;  /* 0x000000280f187221 */ /* 0x000fe20000010000 */
[----:B------:R-:W3:Y:S01]  /*4aa0*/  LDSM.16.MT88.4 R20, [R202+0x5900] ;  /* 0x00590000ca14783b */ /* 0x000ee20000004200 */
[----:B------:R-:W-:Y:S02]  /*4ab0*/  FADD.FTZ R2, R2, R3 ;  /* 0x0000000302027221 */ /* 0x000fe40000010000 */
[----:B------:R-:W-:Y:S02]  /*4ac0*/  FADD.FTZ R3, R117, R24 ;  /* 0x0000001875037221 */ /* 0x000fe40000010000 */
[----:B------:R-:W-:Y:S01]  /*4ad0*/  FADD.FTZ R121, R121, R2 ;  /* 0x0000000279797221 */ /* 0x000fe20000010000 */
[----:B--2---:R-:W-:Y:S01]  /*4ae0*/  HMMA.16816.F32 R84, R4, R16, R84 ;  /* 0x000000100454723c */ /* 0x004fe20000001854 */
[----:B------:R-:W-:-:S02]  /*4af0*/  FADD.FTZ R3, R118, R3 ;  /* 0x0000000376037221 */ /* 0x000fc40000010000 */
[----:B------:R-:W-:Y:S02]  /*4b00*/  FADD.FTZ R122, R122, R121 ;  /* 0x000000797a7a7221 */ /* 0x000fe40000010000 */
[----:B------:R-:W-:Y:S02]  /*4b10*/  FADD.FTZ R2, R120, R3 ;  /* 0x0000000378027221 */ /* 0x000fe40000010000 */
[----:B------:R-:W-:Y:S01]  /*4b20*/  FADD.FTZ R129, R129, R122 ;  /* 0x0000007a81817221 */ /* 0x000fe20000010000 */
[----:B------:R-:W-:Y:S01]  /*4b30*/  HMMA.16816.F32 R88, R4, R18, R88 ;  /* 0x000000120458723c */ /* 0x000fe20000001858 */
[----:B------:R-:W-:Y:S01]  /*4b40*/  FADD.FTZ R2, R119, R2 ;  /* 0x0000000277027221 */ /* 0x000fe20000010000 */
[----:B------:R-:W2:Y:S01]  /*4b50*/  LDSM.16.MT88.4 R16, [R201+0x5900] ;  /* 0x00590000c910783b */ /* 0x000ea20000004200 */
[----:B------:R-:W-:Y:S02]  /*4b60*/  FADD.FTZ R132, R132, R129 ;  /* 0x0000008184847221 */ /* 0x000fe40000010000 */
[----:B------:R-:W-:-:S02]  /*4b70*/  FADD.FTZ R3, R139, R2 ;  /* 0x000000028b037221 */ /* 0x000fc40000010000 */
[----:B------:R-:W-:Y:S01]  /*4b80*/  FADD.FTZ R147, R147, R132 ;  /* 0x0000008493937221 */ /* 0x000fe20000010000 */
[C---:B-1----:R-:W-:Y:S01]  /*4b90*/  HMMA.16816.F32 R92, R4.reuse, R8, R92 ;  /* 0x00000008045c723c */ /* 0x042fe2000000185c */
[----:B------:R-:W-:Y:S02]  /*4ba0*/  FADD.FTZ R3, R144, R3 ;  /* 0x0000000390037221 */ /* 0x000fe40000010000 */
[----:B------:R-:W-:Y:S02]  /*4bb0*/  FADD.FTZ R164, R164, R147 ;  /* 0x00000093a4a47221 */ /* 0x000fe40000010000 */
[----:B------:R-:W-:Y:S02]  /*4bc0*/  FADD.FTZ R2, R146, R3 ;  /* 0x0000000392027221 */ /* 0x000fe40000010000 */
[----:B------:R-:W-:Y:S01]  /*4bd0*/  FADD.FTZ R155, R155, R164 ;  /* 0x000000a49b9b7221 */ /* 0x000fe20000010000 */
[----:B------:R-:W-:Y:S01]  /*4be0*/  HMMA.16816.F32 R96, R4, R10, R96 ;  /* 0x0000000a0460723c */ /* 0x000fe20000001860 */
[----:B------:R-:W1:Y:S01]  /*4bf0*/  LDSM.16.MT88.4 R8, [R200+0x5900] ;  /* 0x00590000c808783b */ /* 0x000e620000004200 */
[----:B------:R-:W-:-:S02]  /*4c00*/  FADD.FTZ R2, R145, R2 ;  /* 0x0000000291027221 */ /* 0x000fc40000010000 */
[----:B------:R-:W-:Y:S02]  /*4c10*/  FADD.FTZ R166, R166, R155 ;  /* 0x0000009ba6a67221 */ /* 0x000fe40000010000 */
[----:B------:R-:W-:Y:S02]  /*4c20*/  FADD.FTZ R181, R181, R2 ;  /* 0x00000002b5b57221 */ /* 0x000fe40000010000 */
[----:B------:R-:W-:Y:S01]  /*4c30*/  FADD.FTZ R3, R153, R166 ;  /* 0x000000a699037221 */ /* 0x000fe20000010000 */
[C---:B------:R-:W-:Y:S01]  /*4c40*/  HMMA.16816.F32 R112, R4.reuse, R28, R112 ;  /* 0x0000001c0470723c */ /* 0x040fe20000001870 */
[----:B------:R-:W-:Y:S02]  /*4c50*/  FADD.FTZ R184, R184, R181 ;  /* 0x000000b5b8b87221 */ /* 0x000fe40000010000 */
[----:B------:R-:W-:Y:S02]  /*4c60*/  FADD.FTZ R3, R180, R3 ;  /* 0x00000003b4037221 */ /* 0x000fe40000010000 */
[----:B------:R-:W-:Y:S01]  /*4c70*/  FADD.FTZ R165, R165, R184 ;  /* 0x000000b8a5a57221 */ /* 0x000fe20000010000 */
[----:B------:R-:W-:Y:S01]  /*4c80*/  IADD3 R184, R14, -0x2, RZ ;  /* 0xfffffffe0eb87810 */ /* 0x000fe20007ffe0ff */
[----:B------:R-:W-:Y:S01]  /*4c90*/  FADD.FTZ R2, R154, R3 ;  /* 0x000000039a027221 */ /* 0x000fe20000010000 */
[----:B------:R-:W-:Y:S01]  /*4ca0*/  HMMA.16816.F32 R108, R4, R30, R108 ;  /* 0x0000001e046c723c */ /* 0x000fe2000000186c */
[----:B------:R-:W-:-:S02]  /*4cb0*/  FADD.FTZ R186, R186, R165 ;  /* 0x000000a5baba7221 */ /* 0x000fc40000010000 */
[----:B------:R-:W-:Y:S02]  /*4cc0*/  FADD.FTZ R2, R167, R2 ;  /* 0x00000002a7027221 */ /* 0x000fe40000010000 */
[----:B------:R-:W-:Y:S02]  /*4cd0*/  FADD.FTZ R137, R137, R186 ;  /* 0x000000ba89897221 */ /* 0x000fe40000010000 */
[----:B------:R-:W-:Y:S01]  /*4ce0*/  FADD.FTZ R131, R131, R2 ;  /* 0x0000000283837221 */ /* 0x000fe20000010000 */
[----:B------:R-:W-:Y:S01]  /*4cf0*/  HMMA.16816.F32 R72, R4, R26, R72 ;  /* 0x0000001a0448723c */ /* 0x000fe20000001848 */
[----:B------:R-:W-:-:S04]  /*4d00*/  @P4 IMAD.HI.U32 R2, R13, c[0x0][0x2c8], RZ ;  /* 0x0000b2000d024a27 */ /* 0x000fc800078e00ff */
[----:B------:R-:W-:Y:S01]  /*4d10*/  FADD.FTZ R152, R152, R137 ;  /* 0x0000008998987221 */ /* 0x000fe20000010000 */
[----:B------:R-:W-:Y:S01]  /*4d20*/  @P4 SHF.R.U32.HI R13, RZ, c[0x0][0x2cc], R2 ;  /* 0x0000b300ff0d4a19 */ /* 0x000fe20000011602 */
[----:B------:R-:W-:Y:S01]  /*4d30*/  FADD.FTZ R131, R134, R131 ;  /* 0x0000008386837221 */ /* 0x000fe20000010000 */
[C---:B---3--:R-:W-:Y:S01]  /*4d40*/  HMMA.16816.F32 R100, R4.reuse, R20, R100 ;  /* 0x000000140464723c */ /* 0x048fe20000001864 */
[----:B------:R-:W-:Y:S01]  /*4d50*/  FADD.FTZ R133, R133, R152 ;  /* 0x0000009885857221 */ /* 0x000fe20000010000 */
[----:B------:R-:W-:Y:S01]  /*4d60*/  IADD3 R13, R13, UR13, RZ ;  /* 0x0000000d0d0d7c10 */ /* 0x000fe2000fffe0ff */
[----:B------:R-:W-:Y:S02]  /*4d70*/  FADD.FTZ R36, R36, R131 ;  /* 0x0000008324247221 */ /* 0x000fe40000010000 */
[----:B------:R-:W-:Y:S01]  /*4d80*/  FADD.FTZ R216, R216, R133 ;  /* 0x00000085d8d87221 */ /* 0x000fe20000010000 */
[----:B------:R-:W-:Y:S01]  /*4d90*/  IADD3 R3, R13, c[0x0][0x328], RZ ;  /* 0x0000ca000d037a10 */ /* 0x000fe20007ffe0ff */
[----:B------:R-:W-:Y:S01]  /*4da0*/  FADD.FTZ R217, R217, R36 ;  /* 0x00000024d9d97221 */ /* 0x000fe20000010000 */
[C---:B------:R-:W-:Y:S08]  /*4db0*/  HMMA.16816.F32 R104, R4.reuse, R22, R104 ;  /* 0x000000160468723c */ /* 0x040ff00000001868 */
[C---:B--2---:R-:W-:Y:S08]  /*4dc0*/  HMMA.16816.F32 R52, R4.reuse, R16, R52 ;  /* 0x000000100434723c */ /* 0x044ff00000001834 */
[C---:B------:R-:W-:Y:S08]  /*4dd0*/  HMMA.16816.F32 R56, R4.reuse, R18, R56 ;  /* 0x000000120438723c */ /* 0x040ff00000001838 */
[C---:B-1----:R-:W-:Y:S08]  /*4de0*/  HMMA.16816.F32 R60, R4.reuse, R8, R60 ;  /* 0x00000008043c723c */ /* 0x042ff0000000183c */
[----:B------:R-:W-:Y:S01]  /*4df0*/  HMMA.16816.F32 R64, R4, R10, R64 ;  /* 0x0000000a0440723c */ /* 0x000fe20000001840 */
[----:B------:R-:W-:Y:S07]  /*4e00*/  @!P3 BRA `(.L_x_169) ;  /* 0x000000f00000b947 */ /* 0x000fee0003800000 */
[C---:B------:R-:W-:Y:S01]  /*4e10*/  ISETP.GT.AND P0, PT, R13.reuse, RZ, PT ;  /* 0x000000ff0d00720c */ /* 0x040fe20003f04270 */
[----:B------:R-:W-:Y:S01]  /*4e20*/  IMAD.MOV.U32 R2, RZ, RZ, c[0x0][0x32c] ;  /* 0x0000cb00ff027624 */ /* 0x000fe200078e00ff */
[----:B------:R-:W-:-:S11]  /*4e30*/  IADD3 R5, R13, -0x1, RZ ;  /* 0xffffffff0d057810 */ /* 0x000fd60007ffe0ff */
[----:B------:R-:W-:Y:S05]  /*4e40*/  @P0 BRA `(.L_x_170) ;  /* 0x0000006000000947 */ /* 0x000fea0003800000 */
[----:B------:R-:W-:Y:S01]  /*4e50*/  ISETP.NE.AND P0, PT, R2, 0x1, PT ;  /* 0x000000010200780c */ /* 0x000fe20003f05270 */
[----:B------:R-:W-:-:S12]  /*4e60*/  IMAD.MOV R13, RZ, RZ, -R13 ;  /* 0x000000ffff0d7224 */ /* 0x000fd800078e0a0d */
[----:B------:R-:W-:-:S05]  /*4e70*/  @P0 IMAD.HI.U32 R4, R13, c[0x0][0x330], RZ ;  /* 0x0000cc000d040a27 */ /* 0x000fca00078e00ff */
[----:B------:R-:W-:-:S04]  /*4e80*/  @P0 SHF.R.U32.HI R13, RZ, c[0x0][0x334], R4 ;  /* 0x0000cd00ff0d0a19 */ /* 0x000fc80000011604 */
[----:B------:R-:W-:Y:S01]  /*4e90*/  LOP3.LUT R5, RZ, R13, RZ, 0x33, !PT ;  /* 0x0000000dff057212 */ /* 0x000fe200078e33ff */
[----:B------:R-:W-:Y:S05]  /*4ea0*/  BRA `(.L_x_171) ;  /* 0x0000003000007947 */ /* 0x000fea0003800000 */
.L_x_170:
[----:B------:R-:W-:-:S13]  /*4eb0*/  ISETP.NE.AND P0, PT, R2, 0x1, PT ;  /* 0x000000010200780c */ /* 0x000fda0003f05270 */
[----:B------:R-:W-:-:S05]  /*4ec0*/  @P0 IMAD.HI.U32 R4, R5, c[0x0][0x330], RZ ;  /* 0x0000cc0005040a27 */ /* 0x000fca00078e00ff */
[----:B------:R-:W-:-:S05]  /*4ed0*/  @P0 SHF.R.U32.HI R5, RZ, c[0x0][0x334], R4 ;  /* 0x0000cd00ff050a19 */ /* 0x000fca0000011604 */
.L_x_171:
[----:B------:R-:W-:-:S05]  /*4ee0*/  IMAD R2, R5, R2, c[0x0][0x32c] ;  /* 0x0000cb0005027624 */ /* 0x000fca00078e0202 */
[----:B------:R-:W-:-:S05]  /*4ef0*/  IMNMX R3, R3, R2, PT ;  /* 0x0000000203037217 */ /* 0x000fca0003800200 */
.L_x_169:
[----:B------:R-:W-:-:S05]  /*4f00*/  IMAD.HI R3, R3, 0x2aaaaaab, RZ ;  /* 0x2aaaaaab03037827 */ /* 0x000fca00078e02ff */
[----:B------:R-:W-:-:S04]  /*4f10*/  SHF.R.U32.HI R2, RZ, 0x1f, R3 ;  /* 0x0000001fff027819 */ /* 0x000fc80000011603 */
[----:B------:R-:W-:-:S04]  /*4f20*/  LEA.HI.SX32 R2, R3, R2, 0x1c ;  /* 0x0000000203027211 */ /* 0x000fc800078fe2ff */
[----:B------:R-:W-:-:S04]  /*4f30*/  IMNMX R183, R207, R2, !PT ;  /* 0x00000002cfb77217 */ /* 0x000fc80007800200 */
[----:B------:R-:W-:-:S13]  /*4f40*/  ISETP.GE.AND P0, PT, R184, R183, PT ;  /* 0x000000b7b800720c */ /* 0x000fda0003f06270 */
[----:B------:R-:W-:Y:S05]  /*4f50*/  @!P0 BRA `(.L_x_172) ;  /* 0x00003d0000008947 */ /* 0x000fea0003800000 */
[----:B------:R-:W-:Y:S01]  /*4f60*/  @P4 IMAD.HI.U32 R180, R209, c[0x0][0x2c8], RZ ;  /* 0x0000b200d1b44a27 */ /* 0x000fe200078e00ff */
[----:B------:R-:W-:Y:S02]  /*4f70*/  MOV R2, R12 ;  /* 0x0000000c00027202 */ /* 0x000fe40000000f00 */
[----:B------:R-:W-:Y:S01]  /*4f80*/  MOV R3, R0 ;  /* 0x0000000000037202 */ /* 0x000fe20000000f00 */
[----:B------:R-:W-:Y:S01]  /*4f90*/  IMAD.MOV.U32 R186, RZ, RZ, R184 ;  /* 0x000000ffffba7224 */ /* 0x000fe200078e00b8 */
[----:B------:R-:W-:Y:S01]  /*4fa0*/  @P4 SHF.R.U32.HI R180, RZ, c[0x0][0x2cc], R180 ;  /* 0x0000b300ffb44a19 */ /* 0x000fe200000116b4 */
[----:B------:R-:W-:Y:S01]  /*4fb0*/  IMAD.MOV.U32 R181, RZ, RZ, c[0x0][0x1e4] ;  /* 0x00007900ffb57624 */ /* 0x000fe200078e00ff */
[----:B------:R-:W-:Y:S02]  /*4fc0*/  MOV R182, c[0x0][0x1e0] ;  /* 0x0000780000b67a02 */ /* 0x000fe40000000f00 */
.L_x_181:
[----:B------:R-:W-:Y:S04]  /*4fd0*/  DEPBAR.LE SB0, 0x0 ;  /* 0x000080000000791a */ /* 0x000fe80000000000 */
[----:B------:R-:W-:Y:S01]  /*4fe0*/  BAR.SYNC.DEFER_BLOCKING 0x0 ;  /* 0x0000000000007b1d */ /* 0x000fe20000010000 */
[----:B------:R-:W-:Y:S11]  /*4ff0*/  ISETP.GT.AND P2, PT, R207, R186, PT ;  /* 0x000000bacf00720c */ /* 0x000ff60003f44270 */
[----:B------:R-:W-:Y:S02]  /*5000*/  @!UPT UIADD3 URZ, URZ, URZ, URZ ;  /* 0x0000003f3f3ff290 */ /* 0x000fe4000fffe03f */
[----:B------:R-:W-:Y:S01]  /*5010*/  @!P2 SHF.R.S32.HI R165, RZ, 0x1f, R186 ;  /* 0x0000001fffa5a819 */ /* 0x000fe200000114ba */
[C---:B------:R-:W-:Y:S04]  /*5020*/  @!P2 IMAD.WIDE.U32 R166, R186.reuse, c[0x0][0x208], RZ ;  /* 0x00008200baa6aa25 */ /* 0x040fe800078e00ff */
[----:B------:R-:W-:Y:S02]  /*5030*/  @!P2 IMAD R165, R165, c[0x0][0x208], RZ ;  /* 0x00008200a5a5aa24 */ /* 0x000fe400078e02ff */
[----:B------:R-:W-:Y:S02]  /*5040*/  @!P2 IMAD.MOV.U32 R184, RZ, RZ, R218 ;  /* 0x000000ffffb8a224 */ /* 0x000fe400078e00da */
[----:B------:R-:W-:Y:S01]  /*5050*/  @!P2 IMAD R165, R186, c[0x0][0x20c], R165 ;  /* 0x00008300baa5aa24 */ /* 0x000fe200078e02a5 */
[----:B------:R-:W1:Y:S01]  /*5060*/  LDSM.16.M88.4 R116, [R206+0x8100] ;  /* 0x00810000ce74783b */ /* 0x000e620000000200 */
[----:B------:R-:W-:Y:S02]  /*5070*/  @!P2 IMAD.MOV.U32 R185, RZ, RZ, R221 ;  /* 0x000000ffffb9a224 */ /* 0x000fe400078e00dd */
[----:B------:R-:W-:Y:S02]  /*5080*/  @!P2 IMAD.IADD R0, R167, 0x1, R165 ;  /* 0x00000001a700a824 */ /* 0x000fe400078e02a5 */
[----:B------:R-:W2:Y:S01]  /*5090*/  LDSM.16.M88.4 R120, [R206+0x8900] ;  /* 0x00890000ce78783b */ /* 0x000ea20000000200 */
[----:B------:R-:W-:Y:S04]  /*50a0*/  @!P2 IMAD.WIDE.U32 R184, R166, 0x60, R184 ;  /* 0x00000060a6b8a825 */ /* 0x000fe800078e00b8 */
[----:B------:R-:W3:Y:S01]  /*50b0*/  LDSM.16.M88.4 R128, [R206+0x9100] ;  /* 0x00910000ce80783b */ /* 0x000ee20000000200 */
[----:B------:R-:W-:Y:S02]  /*50c0*/  @!P2 IMAD R0, R0, 0x60, RZ ;  /* 0x000000600000a824 */ /* 0x000fe400078e02ff */
[----:B------:R-:W-:Y:S02]  /*50d0*/  @!P2 IMAD.SHL.U32 R166, R184, 0x2, RZ ;  /* 0x00000002b8a6a824 */ /* 0x000fe400078e00ff */
[----:B------:R-:W4:Y:S01]  /*50e0*/  LDSM.16.M88.4 R132, [R206+0x9900] ;  /* 0x00990000ce84783b */ /* 0x000f220000000200 */
[----:B------:R-:W-:Y:S02]  /*50f0*/  @!P2 IMAD.IADD R0, R185, 0x1, R0 ;  /* 0x00000001b900a824 */ /* 0x000fe400078e0200 */
[----:B------:R-:W-:Y:S02]  /*5100*/  @!P2 IADD3 R164, P1, R166, 0x80, RZ ;  /* 0x00000080a6a4a810 */ /* 0x000fe40007f3e0ff */
[----:B------:R-:W5:Y:S01]  /*5110*/  LDSM.16.M88.4 R136, [R206+0xa100] ;  /* 0x00a10000ce88783b */ /* 0x000f620000000200 */
[----:B------:R-:W-:Y:S02]  /*5120*/  @!P2 SHF.L.U64.HI R0, R184, 0x1, R0 ;  /* 0x00000001b800a819 */ /* 0x000fe40000010200 */
[----:B------:R-:W-:Y:S02]  /*5130*/  @!P2 IADD3 R164, P0, R164, c[0x0][0x1f8], RZ ;  /* 0x00007e00a4a4aa10 */ /* 0x000fe40007f1e0ff */
[----:B------:R-:W-:Y:S02]  /*5140*/  LDSM.16.M88.4 R144, [R195] ;  /* 0x00000000c390783b */ /* 0x000fe40000000200 */
[----:B------:R-:W-:Y:S02]  /*5150*/  @!P2 IADD3.X R165, RZ, c[0x0][0x1fc], R0, P0, P1 ;  /* 0x00007f00ffa5aa10 */ /* 0x000fe400007e2400 */
[----:B------:R-:W-:Y:S04]  /*5160*/  @!P2 IADD3 R166, P0, R166, c[0x0][0x1f8], RZ ;  /* 0x00007e00a6a6aa10 */ /* 0x000fe80007f1e0ff */
[----:B------:R-:W-:Y:S02]  /*5170*/  @!P2 IADD3.X R167, R0, c[0x0][0x1fc], RZ, P0, !PT ;  /* 0x00007f0000a7aa10 */ /* 0x000fe400007fe4ff */
[----:B------:R-:W-:Y:S04]  /*5180*/  @!P2 IADD3 R184, P1, R166, UR9, RZ ;  /* 0x00000009a6b8ac10 */ /* 0x000fe8000ff3e0ff */
[----:B------:R-:W-:Y:S01]  /*5190*/  @!P2 IADD3.X R185, R167, UR12, RZ, P1, !PT ;  /* 0x0000000ca7b9ac10 */ /* 0x000fe20008ffe4ff */
[C---:B-1----:R-:W-:Y:S03]  /*51a0*/  HMMA.16816.F32 R4, R124.reuse, R116, RZ ;  /* 0x000000747c04723c */ /* 0x042fe600000018ff */
[----:B------:R-:W-:Y:S04]  /*51b0*/  @!P2 IADD3 R222, P0, R184, UR9, RZ ;  /* 0x00000009b8deac10 */ /* 0x000fe8000ff1e0ff */
[----:B------:R-:W-:Y:S01]  /*51c0*/  @!P2 IADD3.X R223, R185, UR12, RZ, P0, !PT ;  /* 0x0000000cb9dfac10 */ /* 0x000fe200087fe4ff */
[C---:B------:R-:W-:Y:S01]  /*51d0*/  HMMA.16816.F32 R8, R124.reuse, R118, RZ ;  /* 0x000000767c08723c */ /* 0x040fe200000018ff */
[----:B------:R-:W1:Y:S07]  /*51e0*/  LDSM.16.M88.4 R116, [R206+0xa900] ;  /* 0x00a90000ce74783b */ /* 0x000e6e0000000200 */
[C---:B--2---:R-:W-:Y:S08]  /*51f0*/  HMMA.16816.F32 R12, R124.reuse, R120, RZ ;  /* 0x000000787c0c723c */ /* 0x044ff000000018ff */
[C---:B------:R-:W-:Y:S01]  /*5200*/  HMMA.16816.F32 R16, R124.reuse, R122, RZ ;  /* 0x0000007a7c10723c */ /* 0x040fe200000018ff */
[----:B------:R-:W2:Y:S07]  /*5210*/  LDSM.16.M88.4 R120, [R205] ;  /* 0x00000000cd78783b */ /* 0x000eae0000000200 */
[C---:B---3--:R-:W-:Y:S08]  /*5220*/  HMMA.16816.F32 R20, R124.reuse, R128, RZ ;  /* 0x000000807c14723c */ /* 0x048ff000000018ff */
[C---:B------:R-:W-:Y:S01]  /*5230*/  HMMA.16816.F32 R24, R124.reuse, R130, RZ ;  /* 0x000000827c18723c */ /* 0x040fe200000018ff */
[----:B------:R-:W3:Y:S07]  /*5240*/  LDSM.16.M88.4 R128, [R199] ;  /* 0x00000000c780783b */ /* 0x000eee0000000200 */
[C---:B----4-:R-:W-:Y:S08]  /*5250*/  HMMA.16816.F32 R28, R124.reuse, R132, RZ ;  /* 0x000000847c1c723c */ /* 0x050ff000000018ff */
[C---:B------:R-:W-:Y:S01]  /*5260*/  HMMA.16816.F32 R32, R124.reuse, R134, RZ ;  /* 0x000000867c20723c */ /* 0x040fe200000018ff */
[----:B------:R-:W-:Y:S07]  /*5270*/  LDSM.16.M88.4 R132, [R197] ;  /* 0x00000000c584783b */ /* 0x000fee0000000200 */
[C---:B-----5:R-:W-:Y:S08]  /*5280*/  HMMA.16816.F32 R36, R124.reuse, R136, RZ ;  /* 0x000000887c24723c */ /* 0x060ff000000018ff */
[C---:B------:R-:W-:Y:S01]  /*5290*/  HMMA.16816.F32 R40, R124.reuse, R138, RZ ;  /* 0x0000008a7c28723c */ /* 0x040fe200000018ff */
[----:B------:R-:W-:Y:S07]  /*52a0*/  LDSM.16.M88.4 R136, [R196] ;  /* 0x00000000c488783b */ /* 0x000fee0000000200 */
[C---:B-1----:R-:W-:Y:S08]  /*52b0*/  HMMA.16816.F32 R44, R124.reuse, R116, RZ ;  /* 0x000000747c2c723c */ /* 0x042ff000000018ff */
[----:B------:R-:W-:Y:S01]  /*52c0*/  HMMA.16816.F32 R48, R124, R118, RZ ;  /* 0x000000767c30723c */ /* 0x000fe200000018ff */
[----:B------:R-:W1:Y:S05]  /*52d0*/  LDSM.16.M88.4 R116, [R198] ;  /* 0x00000000c674783b */ /* 0x000e6a0000000200 */
[----:B------:R-:W-:Y:S01]  /*52e0*/  @!PT LDS RZ, [RZ] ;  /* 0x00000000fffff984 */ /* 0x000fe20000000800 */
[----:B------:R-:W-:Y:S01]  /*52f0*/  @!PT LDS RZ, [RZ] ;  /* 0x00000000fffff984 */ /* 0x000fe20000000800 */
[----:B------:R-:W-:Y:S01]  /*5300*/  @!PT LDS RZ, [RZ] ;  /* 0x00000000fffff984 */ /* 0x000fe20000000800 */
[----:B------:R4:W-:Y:S02]  /*5310*/  @!P2 LDGSTS.E.BYPASS.LTC128B.128 [R208+0x100], [R166.64], !P6 ;  /* 0x00100000a6d0afae */ /* 0x0009e4000f101d4a */
[C---:B--2---:R-:W-:Y:S03]  /*5320*/  HMMA.16816.F32 R4, R140.reuse, R120, R4 ;  /* 0x000000788c04723c */ /* 0x044fe60000001804 */
[----:B------:R4:W-:Y:S05]  /*5330*/  @!P2 LDGSTS.E.BYPASS.LTC128B.128 [R208+0x3100], [R164.64], !P5 ;  /* 0x03100000a4d0afae */ /* 0x0009ea000e901d4a */
[C---:B------:R-:W-:Y:S01]  /*5340*/  HMMA.16816.F32 R8, R140.reuse, R122, R8 ;  /* 0x0000007a8c08723c */ /* 0x040fe20000001808 */
[----:B------:R2:W-:Y:S05]  /*5350*/  @!P2 LDGSTS.E.BYPASS.LTC128B.128 [R208+0x1100], [R184.64], !P6 ;  /* 0x01100000b8d0afae */ /* 0x0005ea000f101d4a */
[----:B------:R2:W-:Y:S02]  /*5360*/  @!P2 LDGSTS.E.BYPASS.LTC128B.128 [R208+0x4100], [R184.64+0x80], !P5 ;  /* 0x04100080b8d0afae */ /* 0x0005e4000e901d4a */
[C---:B---3--:R-:W-:Y:S03]  /*5370*/  HMMA.16816.F32 R12, R140.reuse, R128, R12 ;  /* 0x000000808c0c723c */ /* 0x048fe6000000180c */
[----:B------:R3:W-:Y:S05]  /*5380*/  @!P2 LDGSTS.E.BYPASS.LTC128B.128 [R208+0x2100], [R222.64], !P6 ;  /* 0x02100000ded0afae */ /* 0x0007ea000f101d4a */
[C---:B------:R-:W-:Y:S01]  /*5390*/  HMMA.16816.F32 R16, R140.reuse, R130, R16 ;  /* 0x000000828c10723c */ /* 0x040fe20000001810 */
[----:B------:R3:W-:Y:S02]  /*53a0*/  @!P2 LDGSTS.E.BYPASS.LTC128B.128 [R208+0x5100], [R222.64+0x80], !P5 ;  /* 0x05100080ded0afae */ /* 0x0007e4000e901d4a */
[C---:B------:R-:W-:Y:S03]  /*53b0*/  ISETP.GT.AND P2, PT, R186.reuse, R207, PT ;  /* 0x000000cfba00720c */ /* 0x040fe60003f44270 */
[----:B------:R-:W5:Y:S02]  /*53c0*/  LDSM.16.M88.4 R120, [R203+0x8100] ;  /* 0x00810000cb78783b */ /* 0x000f640000000200 */
[C---:B-1----:R-:W-:Y:S03]  /*53d0*/  HMMA.16816.F32 R20, R140.reuse, R116, R20 ;  /* 0x000000748c14723c */ /* 0x042fe60000001814 */
[----:B------:R-:W0:Y:S05]  /*53e0*/  LDGDEPBAR ;  /* 0x00000000000079af */ /* 0x000e2a0000000000 */
[----:B------:R-:W1:Y:S01]  /*53f0*/  LDSM.16.M88.4 R152, [R203+0x8900] ;  /* 0x00890000cb98783b */ /* 0x000e620000000200 */
[C---:B------:R-:W-:Y:S04]  /*5400*/  HMMA.16816.F32 R24, R140.reuse, R118, R24 ;  /* 0x000000768c18723c */ /* 0x040fe80000001818 */
[----:B------:R-:W1:Y:S01]  /*5410*/  LDSM.16.M88.4 R128, [R203+0x9100] ;  /* 0x00910000cb80783b */ /* 0x000e620000000200 */
[----:B------:R-:W-:Y:S03]  /*5420*/  @P2 IADD3 R0, R186, -0x1, RZ ;  /* 0xffffffffba002810 */ /* 0x000fe60007ffe0ff */
[C---:B------:R-:W-:Y:S01]  /*5430*/  HMMA.16816.F32 R28, R140.reuse, R132, R28 ;  /* 0x000000848c1c723c */ /* 0x040fe2000000181c */
[----:B------:R-:W1:Y:S05]  /*5440*/  LDSM.16.M88.4 R116, [R203+0x9900] ;  /* 0x00990000cb74783b */ /* 0x000e6a0000000200 */
[----:B----4-:R-:W-:Y:S02]  /*5450*/  LDSM.16.M88.4 R164, [R206+0xb900] ;  /* 0x00b90000cea4783b */ /* 0x010fe40000000200 */
[C---:B------:R-:W-:Y:S03]  /*5460*/  HMMA.16816.F32 R32, R140.reuse, R134, R32 ;  /* 0x000000868c20723c */ /* 0x040fe60000001820 */
[----:B------:R-:W4:Y:S05]  /*5470*/  LDSM.16.M88.4 R132, [R203+0xa100] ;  /* 0x00a10000cb84783b */ /* 0x000f2a0000000200 */
[C---:B------:R-:W-:Y:S08]  /*5480*/  HMMA.16816.F32 R36, R140.reuse, R136, R36 ;  /* 0x000000888c24723c */ /* 0x040ff00000001824 */
[C---:B------:R-:W-:Y:S01]  /*5490*/  HMMA.16816.F32 R40, R140.reuse, R138, R40 ;  /* 0x0000008a8c28723c */ /* 0x040fe20000001828 */
[----:B------:R-:W-:Y:S07]  /*54a0*/  LDSM.16.M88.4 R136, [R194] ;  /* 0x00000000c288783b */ /* 0x000fee0000000200 */
[C---:B------:R-:W-:Y:S08]  /*54b0*/  HMMA.16816.F32 R44, R140.reuse, R144, R44 ;  /* 0x000000908c2c723c */ /* 0x040ff0000000182c */
[----:B------:R-:W-:Y:S01]  /*54c0*/  HMMA.16816.F32 R48, R140, R146, R48 ;  /* 0x000000928c30723c */ /* 0x000fe20000001830 */
[----:B------:R-:W-:Y:S07]  /*54d0*/  LDSM.16.M88.4 R144, [R194+0x1800] ;  /* 0x00180000c290783b */ /* 0x000fee0000000200 */
[C---:B-----5:R-:W-:Y:S08]  /*54e0*/  HMMA.16816.F32 R4, R148.reuse, R120, R4 ;  /* 0x000000789404723c */ /* 0x060ff00000001804 */
[C---:B------:R-:W-:Y:S01]  /*54f0*/  HMMA.16816.F32 R8, R148.reuse, R122, R8 ;  /* 0x0000007a9408723c */ /* 0x040fe20000001808 */
[----:B------:R-:W5:Y:S07]  /*5500*/  LDSM.16.M88.4 R120, [R203+0xa900] ;  /* 0x00a90000cb78783b */ /* 0x000f6e0000000200 */
[C---:B-1----:R-:W-:Y:S08]  /*5510*/  HMMA.16816.F32 R12, R148.reuse, R152, R12 ;  /* 0x00000098940c723c */ /* 0x042ff0000000180c */
[C---:B------:R-:W-:Y:S01]  /*5520*/  HMMA.16816.F32 R16, R148.reuse, R154, R16 ;  /* 0x0000009a9410723c */ /* 0x040fe20000001810 */
[----:B------:R-:W-:Y:S07]  /*5530*/  LDSM.16.M88.4 R152, [R206+0xb100] ;  /* 0x00b10000ce98783b */ /* 0x000fee0000000200 */
[C---:B------:R-:W-:Y:S08]  /*5540*/  HMMA.16816.F32 R20, R148.reuse, R128, R20 ;  /* 0x000000809414723c */ /* 0x040ff00000001814 */
[C---:B------:R-:W-:Y:S01]  /*5550*/  HMMA.16816.F32 R24, R148.reuse, R130, R24 ;  /* 0x000000829418723c */ /* 0x040fe20000001818 */
[----:B------:R-:W1:Y:S07]  /*5560*/  LDSM.16.M88.4 R128, [R194+0x800] ;  /* 0x00080000c280783b */ /* 0x000e6e0000000200 */
[C---:B------:R-:W-:Y:S08]  /*5570*/  HMMA.16816.F32 R28, R148.reuse, R116, R28 ;  /* 0x00000074941c723c */ /* 0x040ff0000000181c */
[C---:B------:R-:W-:Y:S01]  /*5580*/  HMMA.16816.F32 R32, R148.reuse, R118, R32 ;  /* 0x000000769420723c */ /* 0x040fe20000001820 */
[----:B------:R-:W1:Y:S07]  /*5590*/  LDSM.16.M88.4 R116, [R194+0x1000] ;  /* 0x00100000c274783b */ /* 0x000e6e0000000200 */
[C---:B----4-:R-:W-:Y:S08]  /*55a0*/  HMMA.16816.F32 R36, R148.reuse, R132, R36 ;  /* 0x000000849424723c */ /* 0x050ff00000001824 */
[C---:B------:R-:W-:Y:S01]  /*55b0*/  HMMA.16816.F32 R40, R148.reuse, R134, R40 ;  /* 0x000000869428723c */ /* 0x040fe20000001828 */
[----:B------:R-:W4:Y:S07]  /*55c0*/  LDSM.16.M88.4 R132, [R194+0x2000] ;  /* 0x00200000c284783b */ /* 0x000f2e0000000200 */
[C---:B-----5:R-:W-:Y:S08]  /*55d0*/  HMMA.16816.F32 R44, R148.reuse, R120, R44 ;  /* 0x00000078942c723c */ /* 0x060ff0000000182c */
[----:B------:R-:W-:Y:S01]  /*55e0*/  HMMA.16816.F32 R48, R148, R122, R48 ;  /* 0x0000007a9430723c */ /* 0x000fe20000001830 */
[----:B------:R-:W5:Y:S07]  /*55f0*/  LDSM.16.M88.4 R120, [R194+0x2800] ;  /* 0x00280000c278783b */ /* 0x000f6e0000000200 */
[C---:B------:R-:W-:Y:S08]  /*5600*/  HMMA.16816.F32 R4, R156.reuse, R136, R4 ;  /* 0x000000889c04723c */ /* 0x040ff00000001804 */
[C---:B------:R-:W-:Y:S01]  /*5610*/  HMMA.16816.F32 R8, R156.reuse, R138, R8 ;  /* 0x0000008a9c08723c */ /* 0x040fe20000001808 */
[----:B------:R-:W2:Y:S07]  /*5620*/  LDSM.16.M88.4 R136, [R206+0xc100] ;  /* 0x00c10000ce88783b */ /* 0x000eae0000000200 */
        /* <DEDUP_REMOVED lines=11> */
[----:B------:R-:W-:Y:S07]  /*56e0*/  LDSM.16.M88.4 R132, [R192] ;  /* 0x00000000c084783b */ /* 0x000fee0000000200 */
[C---:B-----5:R-:W-:Y:S08]  /*56f0*/  HMMA.16816.F32 R44, R156.reuse, R120, R44 ;  /* 0x000000789c2c723c */ /* 0x060ff0000000182c */
[----:B------:R-:W-:Y:S01]  /*5700*/  HMMA.16816.F32 R48, R156, R122, R48 ;  /* 0x0000007a9c30723c */ /* 0x000fe20000001830 */
[----:B------:R-:W4:Y:S07]  /*5710*/  LDSM.16.M88.4 R120, [R193] ;  /* 0x00000000c178783b */ /* 0x000f2e0000000200 */
[C---:B------:R-:W-:Y:S08]  /*5720*/  HMMA.16816.F32 R4, R160.reuse, R152, R4 ;  /* 0x00000098a004723c */ /* 0x040ff00000001804 */
[C---:B------:R-:W-:Y:S01]  /*5730*/  HMMA.16816.F32 R8, R160.reuse, R154, R8 ;  /* 0x0000009aa008723c */ /* 0x040fe20000001808 */
[----:B------:R-:W5:Y:S07]  /*5740*/  LDSM.16.M88.4 R152, [R191] ;  /* 0x00000000bf98783b */ /* 0x000f6e0000000200 */
[C---:B------:R-:W-:Y:S08]  /*5750*/  HMMA.16816.F32 R12, R160.reuse, R164, R12 ;  /* 0x000000a4a00c723c */ /* 0x040ff0000000180c */
[C---:B------:R-:W-:Y:S01]  /*5760*/  HMMA.16816.F32 R16, R160.reuse, R166, R16 ;  /* 0x000000a6a010723c */ /* 0x040fe20000001810 */
[----:B------:R-:W-:Y:S07]  /*5770*/  LDSM.16.M88.4 R164, [R194+0x3000] ;  /* 0x00300000c2a4783b */ /* 0x000fee0000000200 */
[C---:B--2---:R-:W-:Y:S08]  /*5780*/  HMMA.16816.F32 R20, R160.reuse, R136, R20 ;  /* 0x00000088a014723c */ /* 0x044ff00000001814 */
[C---:B------:R-:W-:Y:S01]  /*5790*/  HMMA.16816.F32 R24, R160.reuse, R138, R24 ;  /* 0x0000008aa018723c */ /* 0x040fe20000001818 */
[----:B------:R-:W2:Y:S07]  /*57a0*/  LDSM.16.M88.4 R136, [R190] ;  /* 0x00000000be88783b */ /* 0x000eae0000000200 */
[C---:B-1----:R-:W-:Y:S08]  /*57b0*/  HMMA.16816.F32 R28, R160.reuse, R116, R28 ;  /* 0x00000074a01c723c */ /* 0x042ff0000000181c */
[C---:B------:R-:W-:Y:S01]  /*57c0*/  HMMA.16816.F32 R32, R160.reuse, R118, R32 ;  /* 0x00000076a020723c */ /* 0x040fe20000001820 */
[----:B------:R-:W1:Y:S07]  /*57d0*/  LDSM.16.M88.4 R116, [R189] ;  /* 0x00000000bd74783b */ /* 0x000e6e0000000200 */
[C---:B------:R-:W-:Y:S08]  /*57e0*/  HMMA.16816.F32 R36, R160.reuse, R128, R36 ;  /* 0x00000080a024723c */ /* 0x040ff00000001824 */
[C---:B------:R-:W-:Y:S01]  /*57f0*/  HMMA.16816.F32 R40, R160.reuse, R130, R40 ;  /* 0x00000082a028723c */ /* 0x040fe20000001828 */
[----:B------:R-:W1:Y:S07]  /*5800*/  LDSM.16.M88.4 R128, [R188] ;  /* 0x00000000bc80783b */ /* 0x000e6e0000000200 */
[C---:B------:R-:W-:Y:S08]  /*5810*/  HMMA.16816.F32 R44, R160.reuse, R144, R44 ;  /* 0x00000090a02c723c */ /* 0x040ff0000000182c */
[----:B------:R-:W-:Y:S01]  /*5820*/  HMMA.16816.F32 R48, R160, R146, R48 ;  /* 0x00000092a030723c */ /* 0x000fe20000001830 */
[----:B------:R-:W-:Y:S07]  /*5830*/  LDSM.16.M88.4 R144, [R203+0xc100] ;  /* 0x00c10000cb90783b */ /* 0x000fee0000000200 */
[C---:B----4-:R-:W-:Y:S08]  /*5840*/  HMMA.16816.F32 R4, R168.reuse, R120, R4 ;  /* 0x00000078a804723c */ /* 0x050ff00000001804 */
[C---:B------:R-:W-:Y:S01]  /*5850*/  HMMA.16816.F32 R8, R168.reuse, R122, R8 ;  /* 0x0000007aa808723c */ /* 0x040fe20000001808 */
[----:B------:R-:W4:Y:S07]  /*5860*/  LDSM.16.M88.4 R120, [R203+0xb100] ;  /* 0x00b10000cb78783b */ /* 0x000f2e0000000200 */
[C---:B------:R-:W-:Y:S08]  /*5870*/  HMMA.16816.F32 R12, R168.reuse, R132, R12 ;  /* 0x00000084a80c723c */ /* 0x040ff0000000180c */
[C---:B------:R-:W-:Y:S01]  /*5880*/  HMMA.16816.F32 R16, R168.reuse, R134, R16 ;  /* 0x00000086a810723c */ /* 0x040fe20000001810 */
[----:B------:R-:W3:Y:S07]  /*5890*/  LDSM.16.M88.4 R132, [R203+0xb900] ;  /* 0x00b90000cb84783b */ /* 0x000eee0000000200 */
[C---:B-----5:R-:W-:Y:S08]  /*58a0*/  HMMA.16816.F32 R20, R168.reuse, R152, R20 ;  /* 0x00000098a814723c */ /* 0x060ff00000001814 */
        /* <DEDUP_REMOVED lines=8> */
[C---:B------:R-:W-:Y:S08]  /*5930*/  HMMA.16816.F32 R44, R168.reuse, R128, R44 ;  /* 0x00000080a82c723c */ /* 0x040ff0000000182c */
[----:B------:R-:W-:Y:S01]  /*5940*/  HMMA.16816.F32 R48, R168, R130, R48 ;  /* 0x00000082a830723c */ /* 0x000fe20000001830 */
[----:B------:R-:W5:Y:S07]  /*5950*/  LDSM.16.M88.4 R128, [R194+0x3800] ;  /* 0x00380000c280783b */ /* 0x000f6e0000000200 */
[C---:B----4-:R-:W-:Y:S08]  /*5960*/  HMMA.16816.F32 R4, R172.reuse, R120, R4 ;  /* 0x00000078ac04723c */ /* 0x050ff00000001804 */
[C---:B------:R-:W-:Y:S01]  /*5970*/  HMMA.16816.F32 R8, R172.reuse, R122, R8 ;  /* 0x0000007aac08723c */ /* 0x040fe20000001808 */
[----:B------:R-:W4:Y:S07]  /*5980*/  LDSM.16.M88.4 R120, [R194+0x4000] ;  /* 0x00400000c278783b */ /* 0x000f2e0000000200 */
[C---:B---3--:R-:W-:Y:S08]  /*5990*/  HMMA.16816.F32 R12, R172.reuse, R132, R12 ;  /* 0x00000084ac0c723c */ /* 0x048ff0000000180c */
[C---:B------:R-:W-:Y:S08]  /*59a0*/  HMMA.16816.F32 R16, R172.reuse, R134, R16 ;  /* 0x00000086ac10723c */ /* 0x040ff00000001810 */
[C---:B------:R-:W-:Y:S08]  /*59b0*/  HMMA.16816.F32 R20, R172.reuse, R144, R20 ;  /* 0x00000090ac14723c */ /* 0x040ff00000001814 */
[C---:B------:R-:W-:Y:S08]  /*59c0*/  HMMA.16816.F32 R24, R172.reuse, R146, R24 ;  /* 0x00000092ac18723c */ /* 0x040ff00000001818 */
[C---:B--2---:R-:W-:Y:S08]  /*59d0*/  HMMA.16816.F32 R28, R172.reuse, R136, R28 ;  /* 0x00000088ac1c723c */ /* 0x044ff0000000181c */
[C---:B------:R-:W-:Y:S08]  /*59e0*/  HMMA.16816.F32 R32, R172.reuse, R138, R32 ;  /* 0x0000008aac20723c */ /* 0x040ff00000001820 */
[C---:B-1----:R-:W-:Y:S08]  /*59f0*/  HMMA.16816.F32 R36, R172.reuse, R116, R36 ;  /* 0x00000074ac24723c */ /* 0x042ff00000001824 */
[C---:B------:R-:W-:Y:S01]  /*5a00*/  HMMA.16816.F32 R40, R172.reuse, R118, R40 ;  /* 0x00000076ac28723c */ /* 0x040fe20000001828 */
[----:B------:R-:W1:Y:S07]  /*5a10*/  LDSM.16.M88.4 R116, [R194+0x4800] ;  /* 0x00480000c274783b */ /* 0x000e6e0000000200 */
[C---:B------:R-:W-:Y:S08]  /*5a20*/  HMMA.16816.F32 R44, R172.reuse, R152, R44 ;  /* 0x00000098ac2c723c */ /* 0x040ff0000000182c */
[----:B------:R-:W-:Y:S08]  /*5a30*/  HMMA.16816.F32 R48, R172, R154, R48 ;  /* 0x0000009aac30723c */ /* 0x000ff00000001830 */
[C---:B------:R-:W-:Y:S07]  /*5a40*/  HMMA.16816.F32 R4, R176.reuse, R164, R4 ;  /* 0x000000a4b004723c */ /* 0x040fee0000001804 */
[----:B------:R-:W-:Y:S01]  /*5a50*/  @P2 IMAD.MOV.U32 R164, RZ, RZ, R210 ;  /* 0x000000ffffa42224 */ /* 0x000fe200078e00d2 */
[C---:B------:R-:W-:Y:S04]  /*5a60*/  HMMA.16816.F32 R8, R176.reuse, R166, R8 ;  /* 0x000000a6b008723c */ /* 0x040fe80000001808 */
[----:B------:R-:W-:Y:S03]  /*5a70*/  @P2 SHF.R.S32.HI R165, RZ, 0x1f, R0 ;  /* 0x0000001fffa52819 */ /* 0x000fe60000011400 */
[C---:B------:R-:W-:Y:S01]  /*5a80*/  @P2 IMAD.WIDE.U32 R166, R0.reuse, c[0x0][0x1e0], RZ ;  /* 0x0000780000a62a25 */ /* 0x040fe200078e00ff */
[C---:B-----5:R-:W-:Y:S04]  /*5a90*/  HMMA.16816.F32 R12, R176.reuse, R128, R12 ;  /* 0x00000080b00c723c */ /* 0x060fe8000000180c */
[----:B------:R-:W-:Y:S04]  /*5aa0*/  @P2 IMAD R165, R165, c[0x0][0x1e0], RZ ;  /* 0x00007800a5a52a24 */ /* 0x000fe800078e02ff */
[C---:B------:R-:W-:Y:S01]  /*5ab0*/  HMMA.16816.F32 R16, R176.reuse, R130, R16 ;  /* 0x00000082b010723c */ /* 0x040fe20000001810 */
[----:B------:R-:W2:Y:S03]  /*5ac0*/  LDSM.16.M88.4 R128, [R194+0x5000] ;  /* 0x00500000c280783b */ /* 0x000ea60000000200 */
[----:B------:R-:W-:Y:S04]  /*5ad0*/  @P2 IMAD R165, R0, c[0x0][0x1e4], R165 ;  /* 0x0000790000a52a24 */ /* 0x000fe800078e02a5 */
[C---:B----4-:R-:W-:Y:S04]  /*5ae0*/  HMMA.16816.F32 R20, R176.reuse, R120, R20 ;  /* 0x00000078b014723c */ /* 0x050fe80000001814 */
[----:B------:R-:W-:Y:S02]  /*5af0*/  @P2 IMAD.IADD R0, R167, 0x1, R165 ;  /* 0x00000001a7002824 */ /* 0x000fe400078e02a5 */
[----:B------:R-:W-:Y:S02]  /*5b00*/  @P2 IMAD.MOV.U32 R165, RZ, RZ, R213 ;  /* 0x000000ffffa52224 */ /* 0x000fe400078e00d5 */
[C---:B------:R-:W-:Y:S01]  /*5b10*/  HMMA.16816.F32 R24, R176.reuse, R122, R24 ;  /* 0x0000007ab018723c */ /* 0x040fe20000001818 */
[----:B------:R-:W3:Y:S01]  /*5b20*/  LDSM.16.M88.4 R120, [R194+0x5800] ;  /* 0x00580000c278783b */ /* 0x000ee20000000200 */
[----:B------:R-:W-:Y:S04]  /*5b30*/  DEPBAR.LE SB0, 0x0 ;  /* 0x000080000000791a */ /* 0x000fe80000000000 */
[----:B------:R-:W-:Y:S01]  /*5b40*/  BAR.SYNC.DEFER_BLOCKING 0x0 ;  /* 0x0000000000007b1d */ /* 0x000fe20000010000 */
[----:B------:R-:W-:Y:S01]  /*5b50*/  @P2 IMAD.WIDE.U32 R164, R166, 0x60, R164 ;  /* 0x00000060a6a42825 */ /* 0x000fe200078e00a4 */
[C---:B-1----:R-:W-:Y:S05]  /*5b60*/  HMMA.16816.F32 R28, R176.reuse, R116, R28 ;  /* 0x00000074b01c723c */ /* 0x042fea000000181c */
[----:B------:R-:W-:Y:S01]  /*5b70*/  @P2 IMAD R0, R0, 0x60, RZ ;  /* 0x0000006000002824 */ /* 0x000fe200078e02ff */
[----:B------:R-:W-:Y:S02]  /*5b80*/  @P2 SHF.L.U64.HI R166, R182, 0x6, R181 ;  /* 0x00000006b6a62819 */ /* 0x000fe400000102b5 */
[C---:B------:R-:W-:Y:S04]  /*5b90*/  HMMA.16816.F32 R32, R176.reuse, R118, R32 ;  /* 0x00000076b020723c */ /* 0x040fe80000001820 */
[----:B------:R-:W-:Y:S02]  /*5ba0*/  @P2 IMAD.IADD R165, R165, 0x1, R0 ;  /* 0x00000001a5a52824 */ /* 0x000fe400078e0200 */
[C---:B------:R-:W-:Y:S03]  /*5bb0*/  @P2 IMAD.SHL.U32 R0, R164.reuse, 0x2, RZ ;  /* 0x00000002a4002824 */ /* 0x040fe600078e00ff */
[----:B------:R-:W-:Y:S01]  /*5bc0*/  @P2 SHF.L.U64.HI R164, R164, 0x1, R165 ;  /* 0x00000001a4a42819 */ /* 0x000fe200000102a5 */
[C---:B--2---:R-:W-:Y:S03]  /*5bd0*/  HMMA.16816.F32 R36, R176.reuse, R128, R36 ;  /* 0x00000080b024723c */ /* 0x044fe60000001824 */
[----:B------:R-:W-:Y:S01]  /*5be0*/  @P2 IADD3 R184, P0, R0, c[0x0][0x1c8], RZ ;  /* 0x0000720000b82a10 */ /* 0x000fe20007f1e0ff */
[----:B------:R-:W-:Y:S01]  /*5bf0*/  @P2 IMAD.SHL.U32 R165, R182, 0x40, RZ ;  /* 0x00000040b6a52824 */ /* 0x000fe200078e00ff */
[----:B------:R-:W-:Y:S02]  /*5c00*/  @P2 IADD3 R0, P1, R0, 0x80, RZ ;  /* 0x0000008000002810 */ /* 0x000fe40007f3e0ff */
[----:B------:R-:W-:Y:S01]  /*5c10*/  @P2 IADD3.X R185, R164, c[0x0][0x1cc], RZ, P0, !PT ;  /* 0x00007300a4b92a10 */ /* 0x000fe200007fe4ff */
[C---:B------:R-:W-:Y:S04]  /*5c20*/  HMMA.16816.F32 R40, R176.reuse, R130, R40 ;  /* 0x00000082b028723c */ /* 0x040fe80000001828 */
[----:B------:R-:W-:Y:S01]  /*5c30*/  @!PT LDS RZ, [RZ] ;  /* 0x00000000fffff984 */ /* 0x000fe20000000800 */
[----:B------:R-:W-:Y:S01]  /*5c40*/  @!PT LDS RZ, [RZ] ;  /* 0x00000000fffff984 */ /* 0x000fe20000000800 */
[----:B------:R-:W-:Y:S01]  /*5c50*/  @!PT LDS RZ, [RZ] ;  /* 0x00000000fffff984 */ /* 0x000fe20000000800 */
[----:B------:R1:W-:Y:S01]  /*5c60*/  @P2 LDGSTS.E.BYPASS.LTC128B.128 [R208+0x8100], [R184.64], !P6 ;  /* 0x08100000b8d02fae */ /* 0x0003e2000f101d4a */
[----:B------:R-:W-:Y:S01]  /*5c70*/  @P2 IADD3 R222, P0, R0, c[0x0][0x1c8], RZ ;  /* 0x0000720000de2a10 */ /* 0x000fe20007f1e0ff */
[----:B------:R-:W-:Y:S02]  /*5c80*/  IMAD.MOV.U32 R0, RZ, RZ, R209 ;  /* 0x000000ffff007224 */ /* 0x000fe400078e00d1 */
[----:B------:R-:W-:Y:S01]  /*5c90*/  @P4 IMAD.MOV.U32 R0, RZ, RZ, R180 ;  /* 0x000000ffff004224 */ /* 0x000fe200078e00b4 */
[----:B------:R-:W-:Y:S01]  /*5ca0*/  @P2 IADD3.X R223, RZ, c[0x0][0x1cc], R164, P0, P1 ;  /* 0x00007300ffdf2a10 */ /* 0x000fe200007e24a4 */
[C---:B---3--:R-:W-:Y:S03]  /*5cb0*/  HMMA.16816.F32 R44, R176.reuse, R120, R44 ;  /* 0x00000078b02c723c */ /* 0x048fe6000000182c */
[----:B------:R-:W2:Y:S01]  /*5cc0*/  SHFL.IDX PT, R164, R0, RZ, 0x1c1f ;  /* 0x001c1fff00a47589 */ /* 0x000ea200000e0000 */
[-C--:B------:R-:W-:Y:S04]  /*5cd0*/  @P2 IADD3 R224, P1, R184, R165.reuse, RZ ;  /* 0x000000a5b8e02210 */ /* 0x080fe80007f3e0ff */
[----:B------:R2:W-:Y:S01]  /*5ce0*/  @P2 LDGSTS.E.BYPASS.LTC128B.128 [R208+0xb100], [R222.64], !P5 ;  /* 0x0b100000ded02fae */ /* 0x0005e2000e901d4a */
[--C-:B------:R-:W-:Y:S01]  /*5cf0*/  @P2 IMAD.X R225, R185, 0x1, R166.reuse, P1 ;  /* 0x00000001b9e12824 */ /* 0x100fe200008e06a6 */
[----:B------:R-:W-:Y:S03]  /*5d00*/  HMMA.16816.F32 R48, R176, R122, R48 ;  /* 0x0000007ab030723c */ /* 0x000fe60000001830 */
[----:B------:R-:W-:Y:S01]  /*5d10*/  @P2 IADD3 R226, P0, R224, R165, RZ ;  /* 0x000000a5e0e22210 */ /* 0x000fe20007f1e0ff */
[----:B------:R3:W-:Y:S01]  /*5d20*/  @P2 LDGSTS.E.BYPASS.LTC128B.128 [R208+0x9100], [R224.64], !P6 ;  /* 0x09100000e0d02fae */ /* 0x0007e2000f101d4a */
[----:B------:R-:W-:Y:S03]  /*5d30*/  IMAD R165, R186, -0x60, RZ ;  /* 0xffffffa0baa57824 */ /* 0x000fe600078e02ff */
[----:B------:R-:W-:Y:S01]  /*5d40*/  @P2 IMAD.X R227, R225, 0x1, R166, P0 ;  /* 0x00000001e1e32824 */ /* 0x000fe200000e06a6 */
[----:B------:R3:W-:Y:S03]  /*5d50*/  @P2 LDGSTS.E.BYPASS.LTC128B.128 [R208+0xc100], [R224.64+0x80], !P5 ;  /* 0x0c100080e0d02fae */ /* 0x0007e6000e901d4a */
[----:B------:R-:W-:Y:S02]  /*5d60*/  IADD3 R167, -R214, 0x1, R165 ;  /* 0x00000001d6a77810 */ /* 0x000fe40007ffe1a5 */
[----:B------:R3:W-:Y:S02]  /*5d70*/  @P2 LDGSTS.E.BYPASS.LTC128B.128 [R208+0xa100], [R226.64], !P6 ;  /* 0x0a100000e2d02fae */ /* 0x0007e4000f101d4a */
[----:B------:R-:W-:Y:S03]  /*5d80*/  IADD3 R167, R167, c[0x0][0x1d0], RZ ;  /* 0x00007400a7a77a10 */ /* 0x000fe60007ffe0ff */
[----:B------:R3:W-:Y:S01]  /*5d90*/  @P2 LDGSTS.E.BYPASS.LTC128B.128 [R208+0xd100], [R226.64+0x80], !P5 ;  /* 0x0d100080e2d02fae */ /* 0x0007e2000e901d4a */
[----:B------:R-:W-:Y:S04]  /*5da0*/  IADD3 R167, R167, -c[0x0][0x168], RZ ;  /* 0x80005a00a7a77a10 */ /* 0x000fe80007ffe0ff */
[----:B------:R-:W0:Y:S01]  /*5db0*/  LDGDEPBAR ;  /* 0x00000000000079af */ /* 0x000e220000000000 */
[C---:B-1----:R-:W-:Y:S02]  /*5dc0*/  IADD3 R185, R167.reuse, c[0x0][0x328], RZ ;  /* 0x0000ca00a7b97a10 */ /* 0x042fe40007ffe0ff */
[----:B------:R-:W-:Y:S03]  /*5dd0*/  IADD3 R167, R167, UR7, RZ ;  /* 0x00000007a7a77c10 */ /* 0x000fe6000fffe0ff */
[----:B--2---:R-:W-:Y:S02]  /*5de0*/  IMAD.IADD R223, R185, 0x1, R164 ;  /* 0x00000001b9df7824 */ /* 0x004fe400078e02a4 */
[----:B------:R-:W-:Y:S01]  /*5df0*/  IMAD.IADD R187, R164, 0x1, R167 ;  /* 0x00000001a4bb7824 */ /* 0x000fe200078e02a7 */
[----:B------:R-:W-:-:S05]  /*5e00*/  @!P3 BRA `(.L_x_173) ;  /* 0x000001900000b947 */ /* 0x000fca0003800000 */
[----:B------:R-:W-:Y:S01]  /*5e10*/  IADD3 R117, R164, c[0x0][0x1d0], RZ ;  /* 0x00007400a4757a10 */ /* 0x000fe20007ffe0ff */
[----:B------:R-:W-:Y:S03]  /*5e20*/  BSSY B0, `(.L_x_174) ;  /* 0x0000012000007945 */ /* 0x000fe60003800000 */
[----:B------:R-:W-:Y:S04]  /*5e30*/  IADD3 R117, R117, -c[0x0][0x168], RZ ;  /* 0x80005a0075757a10 */ /* 0x000fe80007ffe0ff */
[----:B------:R-:W-:Y:S11]  /*5e40*/  ISETP.GT.AND P0, PT, R117, -0x1, PT ;  /* 0xffffffff7500780c */ /* 0x000ff60003f04270 */
[----:B------:R-:W-:Y:S02]  /*5e50*/  @!UPT UIADD3 URZ, URZ, URZ, URZ ;  /* 0x0000003f3f3ff290 */ /* 0x000fe4000fffe03f */
[----:B------:R-:W-:-:S05]  /*5e60*/  @P0 BRA `(.L_x_175) ;  /* 0x0000008000000947 */ /* 0x000fca0003800000 */
[----:B------:R-:W-:Y:S01]  /*5e70*/  LOP3.LUT R117, RZ, R117, RZ, 0x33, !PT ;  /* 0x00000075ff757212 */ /* 0x000fe200078e33ff */
[----:B------:R-:W-:Y:S05]  /*5e80*/  IMAD.MOV.U32 R116, RZ, RZ, c[0x0][0x32c] ;  /* 0x0000cb00ff747624 */ /* 0x000fea00078e00ff */
[----:B------:R-:W-:Y:S11]  /*5e90*/  ISETP.NE.AND P0, PT, R116, 0x1, PT ;  /* 0x000000017400780c */ /* 0x000ff60003f05270 */
[----:B------:R-:W-:Y:S02]  /*5ea0*/  @!UPT UIADD3 URZ, URZ, URZ, URZ ;  /* 0x0000003f3f3ff290 */ /* 0x000fe4000fffe03f */
[----:B------:R-:W-:Y:S05]  /*5eb0*/  @P0 IMAD.HI.U32 R116, R117, c[0x0][0x330], RZ ;  /* 0x0000cc0075740a27 */ /* 0x000fea00078e00ff */
[----:B------:R-:W-:Y:S04]  /*5ec0*/  @P0 SHF.R.U32.HI R117, RZ, c[0x0][0x334], R116 ;  /* 0x0000cd00ff750a19 */ /* 0x000fe80000011674 */
[----:B------:R-:W-:Y:S01]  /*5ed0*/  LOP3.LUT R117, RZ, R117, RZ, 0x33, !PT ;  /* 0x00000075ff757212 */ /* 0x000fe200078e33ff */
[----:B------:R-:W-:-:S05]  /*5ee0*/  BRA `(.L_x_176) ;  /* 0x0000005000007947 */ /* 0x000fca0003800000 */
.L_x_175:
[----:B------:R-:W-:Y:S04]  /*5ef0*/  MOV R116, c[0x0][0x32c] ;  /* 0x0000cb0000747a02 */ /* 0x000fe80000000f00 */
[----:B------:R-:W-:Y:S11]  /*5f00*/  ISETP.NE.AND P0, PT, R116, 0x1, PT ;  /* 0x000000017400780c */ /* 0x000ff60003f05270 */
[----:B------:R-:W-:Y:S02]  /*5f10*/  @!UPT UIADD3 URZ, URZ, URZ, URZ ;  /* 0x0000003f3f3ff290 */ /* 0x000fe4000fffe03f */
[----:B------:R-:W-:Y:S05]  /*5f20*/  @P0 IMAD.HI.U32 R116, R117, c[0x0][0x330], RZ ;  /* 0x0000cc0075740a27 */ /* 0x000fea00078e00ff */
[----:B------:R-:W-:Y:S02]  /*5f30*/  @P0 SHF.R.U32.HI R117, RZ, c[0x0][0x334], R116 ;  /* 0x0000cd00ff750a19 */ /* 0x000fe40000011674 */
.L_x_176:
[----:B------:R-:W-:Y:S05]  /*5f40*/  BSYNC B0 ;  /* 0x0000000000007941 */ /* 0x000fea0003800000 */
.L_x_174:
[----:B------:R-:W-:Y:S04]  /*5f50*/  IMAD.IADD R118, R165, 0x1, -R214 ;  /* 0x00000001a5767824 */ /* 0x000fe800078e0ad6 */
[----:B------:R-:W-:Y:S05]  /*5f60*/  IMAD R118, R117, c[0x0][0x32c], R118 ;  /* 0x0000cb0075767a24 */ /* 0x000fea00078e0276 */
[----:B------:R-:W-:Y:S02]  /*5f70*/  IADD3 R116, R118, c[0x0][0x32c], RZ ;  /* 0x0000cb0076747a10 */ /* 0x000fe40007ffe0ff */
[----:B------:R-:W-:Y:S02]  /*5f80*/  IMNMX R187, R187, R118, !PT ;  /* 0x00000076bbbb7217 */ /* 0x000fe40007800200 */
[----:B------:R-:W-:Y:S02]  /*5f90*/  IMNMX R223, R223, R116, PT ;  /* 0x00000074dfdf7217 */ /* 0x000fe40003800200 */
.L_x_173:
[C---:B------:R-:W-:Y:S01]  /*5fa0*/  ISETP.GE.AND P0, PT, R165.reuse, 0x1, PT ;  /* 0x00000001a500780c */ /* 0x040fe20003f06270 */
[----:B------:R-:W1:Y:S01]  /*5fb0*/  SHFL.IDX PT, R0, R0, 0x1, 0x1c1f ;  /* 0x003c1f0000007f89 */ /* 0x000e6200000e0000 */
[----:B------:R-:W-:Y:S02]  /*5fc0*/  ISETP.GE.AND P1, PT, R165, 0x2, PT ;  /* 0x00000002a500780c */ /* 0x000fe40003f26270 */
[----:B------:R-:W-:Y:S02]  /*5fd0*/  LOP3.LUT R215, R215, 0xffdfffff, RZ, 0xc0, !PT ;  /* 0xffdfffffd7d77812 */ /* 0x000fe400078ec0ff */
[----:B------:R-:W-:Y:S07]  /*5fe0*/  ISETP.GE.AND P2, PT, R165, 0x59, PT ;  /* 0x00000059a500780c */ /* 0x000fee0003f46270 */
[----:B------:R-:W-:Y:S02]  /*5ff0*/  @P0 LOP3.LUT R215, R215, 0x200000, RZ, 0xfc, !PT ;  /* 0x00200000d7d70812 */ /* 0x000fe400078efcff */
[----:B------:R-:W-:Y:S02]  /*6000*/  ISETP.GT.AND P0, PT, R187, RZ, !P0 ;  /* 0x000000ffbb00720c */ /* 0x000fe40004704270 */
[----:B------:R-:W-:Y:S02]  /*6010*/  LOP3.LUT R215, R215, 0xffefffff, RZ, 0xc0, !PT ;  /* 0xffefffffd7d77812 */ /* 0x000fe400078ec0ff */
[----:B------:R-:W-:Y:S02]  /*6020*/  ISETP.LT.OR P0, PT, R223, 0x1, P0 ;  /* 0x00000001df00780c */ /* 0x000fe40000701670 */
[----:B------:R-:W-:Y:S02]  /*6030*/  @P1 LOP3.LUT R215, R215, 0x100000, RZ, 0xfc, !PT ;  /* 0x00100000d7d71812 */ /* 0x000fe400078efcff */
[----:B------:R-:W-:Y:S02]  /*6040*/  FSEL R120, R4, -INF , !P0 ;  /* 0xff80000004787808 */ /* 0x000fe40004000000 */
[----:B------:R-:W-:Y:S01]  /*6050*/  ISETP.GT.AND P0, PT, R187, 0x1, !P1 ;  /* 0x00000001bb00780c */ /* 0x000fe20004f04270 */
[--C-:B-1----:R-:W-:Y:S01]  /*6060*/  IMAD.IADD R4, R185, 0x1, R0.reuse ;  /* 0x00000001b9047824 */ /* 0x102fe200078e0200 */
[----:B------:R-:W-:Y:S02]  /*6070*/  ISETP.GE.AND P1, PT, R165, 0x9, PT ;  /* 0x00000009a500780c */ /* 0x000fe40003f26270 */
[----:B------:R-:W-:Y:S02]  /*6080*/  ISETP.LT.OR P0, PT, R223, 0x2, P0 ;  /* 0x00000002df00780c */ /* 0x000fe40000701670 */
[----:B------:R-:W-:Y:S02]  /*6090*/  LOP3.LUT R215, R215, 0xfff7ffff, RZ, 0xc0, !PT ;  /* 0xfff7ffffd7d77812 */ /* 0x000fe400078ec0ff */
[----:B------:R-:W-:Y:S01]  /*60a0*/  FSEL R118, R5, -INF , !P0 ;  /* 0xff80000005767808 */ /* 0x000fe20004000000 */
[----:B------:R-:W-:Y:S01]  /*60b0*/  IMAD.IADD R5, R167, 0x1, R0 ;  /* 0x00000001a7057824 */ /* 0x000fe200078e0200 */
[----:B------:R-:W-:Y:S04]  /*60c0*/  ISETP.GT.AND P0, PT, R187, 0x8, !P1 ;  /* 0x00000008bb00780c */ /* 0x000fe80004f04270 */
[----:B------:R-:W-:Y:S02]  /*60d0*/  ISETP.LT.OR P0, PT, R223, 0x9, P0 ;  /* 0x00000009df00780c */ /* 0x000fe40000701670 */
[----:B------:R-:W-:Y:S02]  /*60e0*/  @P1 LOP3.LUT R215, R215, 0x80000, RZ, 0xfc, !PT ;  /* 0x00080000d7d71812 */ /* 0x000fe400078efcff */
[----:B------:R-:W-:Y:S02]  /*60f0*/  ISETP.GE.AND P1, PT, R165, 0xa, PT ;  /* 0x0000000aa500780c */ /* 0x000fe40003f26270 */
[----:B------:R-:W-:Y:S02]  /*6100*/  LOP3.LUT R215, R215, 0xfffbffff, RZ, 0xc0, !PT ;  /* 0xfffbffffd7d77812 */ /* 0x000fe400078ec0ff */
[----:B------:R-:W-:Y:S02]  /*6110*/  FSEL R116, R8, -INF , !P0 ;  /* 0xff80000008747808 */ /* 0x000fe40004000000 */
[----:B------:R-:W-:Y:S04]  /*6120*/  ISETP.GT.AND P0, PT, R187, 0x9, !P1 ;  /* 0x00000009bb00780c */ /* 0x000fe80004f04270 */
[----:B------:R-:W-:Y:S03]  /*6130*/  ISETP.LT.OR P0, PT, R223, 0xa, P0 ;  /* 0x0000000adf00780c */ /* 0x000fe60000701670 */
        /* <DEDUP_REMOVED lines=45> */
[----:B---3--:R-:W-:Y:S02]  /*6410*/  FSEL R226, R24, -INF , !P0 ;  /* 0xff80000018e27808 */ /* 0x008fe40004000000 */
        /* <DEDUP_REMOVED lines=52> */
[----:B------:R-:W-:Y:S02]  /*6760*/  FSEL R166, R41, -INF , !P0 ;  /* 0xff80000029a67808 */ /* 0x000fe40004000000 */
[----:B------:R-:W-:Y:S02]  /*6770*/  LOP3.LUT R215, R215, 0xfffffffd, RZ, 0xc0, !PT ;  /* 0xfffffffdd7d77812 */ /* 0x000fe400078ec0ff */
[----:B------:R-:W-:Y:S04]  /*6780*/  ISETP.GT.AND P0, PT, R187, 0x50, !P1 ;  /* 0x00000050bb00780c */ /* 0x000fe80004f04270 */
[----:B------:R-:W-:Y:S03]  /*6790*/  ISETP.LT.OR P0, PT, R223, 0x51, P0 ;  /* 0x00000051df00780c */ /* 0x000fe60000701670 */
[----:B------:R-:W-:Y:S02]  /*67a0*/  @P1 LOP3.LUT R215, R215, 0x2, RZ, 0xfc, !PT ;  /* 0x00000002d7d71812 */ /* 0x000fe400078efcff */
[----:B------:R-:W-:Y:S02]  /*67b0*/  ISETP.GE.AND P1, PT, R165, 0x52, PT ;  /* 0x00000052a500780c */ /* 0x000fe40003f26270 */
[----:B------:R-:W-:Y:S02]  /*67c0*/  FSEL R146, R44, -INF , !P0 ;  /* 0xff8000002c927808 */ /* 0x000fe40004000000 */
[----:B------:R-:W-:Y:S02]  /*67d0*/  ISETP.GT.AND P0, PT, R187, 0x51, !P1 ;  /* 0x00000051bb00780c */ /* 0x000fe40004f04270 */
[----:B------:R-:W-:Y:S02]  /*67e0*/  LOP3.LUT R215, R215, 0xfffffffe, RZ, 0xc0, !PT ;  /* 0xfffffffed7d77812 */ /* 0x000fe400078ec0ff */
[----:B------:R-:W-:Y:S04]  /*67f0*/  ISETP.LT.OR P0, PT, R223, 0x52, P0 ;  /* 0x00000052df00780c */ /* 0x000fe80000701670 */
[----:B------:R-:W-:Y:S02]  /*6800*/  FSEL R145, R45, -INF , !P0 ;  /* 0xff8000002d917808 */ /* 0x000fe40004000000 */
[----:B------:R-:W-:Y:S02]  /*6810*/  ISETP.GT.AND P0, PT, R187, 0x58, !P2 ;  /* 0x00000058bb00780c */ /* 0x000fe40005704270 */
[----:B------:R-:W-:Y:S02]  /*6820*/  @P1 LOP3.LUT R215, R215, 0x1, RZ, 0xfc, !PT ;  /* 0x00000001d7d71812 */ /* 0x000fe400078efcff */
[----:B------:R-:W-:Y:S02]  /*6830*/  ISETP.LT.OR P0, PT, R223, 0x59, P0 ;  /* 0x00000059df00780c */ /* 0x000fe40000701670 */
[----:B------:R-:W-:Y:S02]  /*6840*/  ISETP.GE.AND P1, PT, R165, 0x5a, PT ;  /* 0x0000005aa500780c */ /* 0x000fe40003f26270 */
[----:B------:R-:W-:Y:S02]  /*6850*/  FSEL R138, R48, -INF , !P0 ;  /* 0xff800000308a7808 */ /* 0x000fe40004000000 */
[----:B------:R-:W-:Y:S04]  /*6860*/  ISETP.GT.AND P0, PT, R187, 0x59, !P1 ;  /* 0x00000059bb00780c */ /* 0x000fe80004f04270 */
[----:B------:R-:W-:Y:S04]  /*6870*/  ISETP.LT.OR P0, PT, R223, 0x5a, P0 ;  /* 0x0000005adf00780c */ /* 0x000fe80000701670 */
[----:B------:R-:W-:Y:S01]  /*6880*/  FSEL R136, R49, -INF , !P0 ;  /* 0xff80000031887808 */ /* 0x000fe20004000000 */
        /* <DEDUP_REMOVED lines=15> */
.L_x_179:
[----:B------:R-:W-:Y:S04]  /*6980*/  MOV R0, c[0x0][0x32c] ;  /* 0x0000cb0000007a02 */ /* 0x000fe80000000f00 */
[----:B------:R-:W-:Y:S11]  /*6990*/  ISETP.NE.AND P0, PT, R0, 0x1, PT ;  /* 0x000000010000780c */ /* 0x000ff60003f05270 */
[----:B------:R-:W-:Y:S02]  /*69a0*/  @!UPT UIADD3 URZ, URZ, URZ, URZ ;  /* 0x0000003f3f3ff290 */ /* 0x000fe4000fffe03f */
[----:B------:R-:W-:Y:S05]  /*69b0*/  @P0 IMAD.HI.U32 R0, R9, c[0x0][0x330], RZ ;  /* 0x0000cc0009000a27 */ /* 0x000fea00078e00ff */
[----:B------:R-:W-:Y:S02]  /*69c0*/  @P0 SHF.R.U32.HI R9, RZ, c[0x0][0x334], R0 ;  /* 0x0000cd00ff090a19 */ /* 0x000fe40000011600 */
.L_x_180:
[----:B------:R-:W-:Y:S05]  /*69d0*/  BSYNC B0 ;  /* 0x0000000000007941 */ /* 0x000fea0003800000 */
.L_x_178:
[----:B------:R-:W-:Y:S04]  /*69e0*/  IMAD.IADD R0, R165, 0x1, -R214 ;  /* 0x00000001a5007824 */ /* 0x000fe800078e0ad6 */
[----:B------:R-:W-:Y:S05]  /*69f0*/  IMAD R0, R9, c[0x0][0x32c], R0 ;  /* 0x0000cb0009007a24 */ /* 0x000fea00078e0200 */
[----:B------:R-:W-:Y:S02]  /*6a00*/  IADD3 R9, R0, c[0x0][0x32c], RZ ;  /* 0x0000cb0000097a10 */ /* 0x000fe40007ffe0ff */
[----:B------:R-:W-:Y:S02]  /*6a10*/  IMNMX R5, R5, R0, !PT ;  /* 0x0000000005057217 */ /* 0x000fe40007800200 */
[----:B------:R-:W-:Y:S02]  /*6a20*/  IMNMX R4, R4, R9, PT ;  /* 0x0000000904047217 */ /* 0x000fe40003800200 */
.L_x_177:
[----:B------:R-:W-:Y:S02]  /*6a30*/  LOP3.LUT P0, RZ, R215, 0x200000, RZ, 0xc0, !PT ;  /* 0x00200000d7ff7812 */ /* 0x000fe4000780c0ff */
[C---:B------:R-:W-:Y:S02]  /*6a40*/  ISETP.GT.AND P2, PT, R5.reuse, 0x58, !P2 ;  /* 0x000000580500780c */ /* 0x040fe40005744270 */
[C---:B------:R-:W-:Y:S02]  /*6a50*/  ISETP.GT.AND P0, PT, R5.reuse, RZ, !P0 ;  /* 0x000000ff0500720c */ /* 0x040fe40004704270 */
[C---:B------:R-:W-:Y:S02]  /*6a60*/  ISETP.LT.OR P2, PT, R4.reuse, 0x59, P2 ;  /* 0x000000590400780c */ /* 0x040fe40001741670 */
[----:B------:R-:W-:Y:S02]  /*6a70*/  ISETP.LT.OR P0, PT, R4, 0x1, P0 ;  /* 0x000000010400780c */ /* 0x000fe40000701670 */
[----:B------:R-:W-:Y:S02]  /*6a80*/  ISETP.GT.AND P1, PT, R5, 0x59, !P1 ;  /* 0x000000590500780c */ /* 0x000fe40004f24270 */
[----:B------:R-:W-:Y:S02]  /*6a90*/  FSEL R17, R6, -INF , !P0 ;  /* 0xff80000006117808 */ /* 0x000fe40004000000 */
[----:B------:R-:W-:Y:S02]  /*6aa0*/  LOP3.LUT P0, RZ, R215, 0x100000, RZ, 0xc0, !PT ;  /* 0x00100000d7ff7812 */ /* 0x000fe4000780c0ff */
[----:B------:R-:W-:Y:S02]  /*6ab0*/  FMNMX.FTZ R0, R17, R2, !PT ;  /* 0x0000000211007209 */ /* 0x000fe40007810000 */
[----:B------:R-:W-:Y:S02]  /*6ac0*/  ISETP.GT.AND P0, PT, R5, 0x1, !P0 ;  /* 0x000000010500780c */ /* 0x000fe40004704270 */
[----:B------:R-:W-:Y:S02]  /*6ad0*/  FSEL R135, R50, -INF , !P2 ;  /* 0xff80000032877808 */ /* 0x000fe40005000000 */
[C---:B------:R-:W-:Y:S02]  /*6ae0*/  ISETP.LT.OR P0, PT, R4.reuse, 0x2, P0 ;  /* 0x000000020400780c */ /* 0x040fe40000701670 */
[C---:B------:R-:W-:Y:S02]  /*6af0*/  ISETP.LT.OR P1, PT, R4.reuse, 0x5a, P1 ;  /* 0x0000005a0400780c */ /* 0x040fe40000f21670 */
[----:B------:R-:W-:Y:S02]  /*6b00*/  FSEL R13, R7, -INF , !P0 ;  /* 0xff800000070d7808 */ /* 0x000fe40004000000 */
[----:B------:R-:W-:Y:S02]  /*6b10*/  LOP3.LUT P0, RZ, R215, 0x80000, RZ, 0xc0, !PT ;  /* 0x00080000d7ff7812 */ /* 0x000fe4000780c0ff */
[----:B------:R-:W-:Y:S02]  /*6b20*/  FMNMX.FTZ R0, R13, R0, !PT ;  /* 0x000000000d007209 */ /* 0x000fe40007810000 */
[----:B------:R-:W-:Y:S02]  /*6b30*/  ISETP.GT.AND P0, PT, R5, 0x8, !P0 ;  /* 0x000000080500780c */ /* 0x000fe40004704270 */
[----:B------:R-:W-:Y:S02]  /*6b40*/  FSEL R117, R51, -INF , !P1 ;  /* 0xff80000033757808 */ /* 0x000fe40004800000 */
[----:B------:R-:W-:Y:S04]  /*6b50*/  ISETP.LT.OR P0, PT, R4, 0x9, P0 ;  /* 0x000000090400780c */ /* 0x000fe80000701670 */
[----:B------:R-:W-:Y:S02]  /*6b60*/  FSEL R9, R10, -INF , !P0 ;  /* 0xff8000000a097808 */ /* 0x000fe40004000000 */
[----:B------:R-:W-:Y:S02]  /*6b70*/  LOP3.LUT P0, RZ, R215, 0x40000, RZ, 0xc0, !PT ;  /* 0x00040000d7ff7812 */ /* 0x000fe4000780c0ff */
[----:B------:R-:W-:Y:S02]  /*6b80*/  FMNMX.FTZ R0, R9, R0, !PT ;  /* 0x0000000009007209 */ /* 0x000fe40007810000 */
[----:B------:R-:W-:Y:S04]  /*6b90*/  ISETP.GT.AND P0, PT, R5, 0x9, !P0 ;  /* 0x000000090500780c */ /* 0x000fe80004704270 */
[C---:B------:R-:W-:Y:S04]  /*6ba0*/  ISETP.LT.OR P0, PT, R4.reuse, 0xa, P0 ;  /* 0x0000000a0400780c */ /* 0x040fe80000701670 */
[----:B------:R-:W-:Y:S02]  /*6bb0*/  FSEL R11, R11, -INF , !P0 ;  /* 0xff8000000b0b7808 */ /* 0x000fe40004000000 */
[----:B------:R-:W-:Y:S02]  /*6bc0*/  LOP3.LUT P0, RZ, R215, 0x20000, RZ, 0xc0, !PT ;  /* 0x00020000d7ff7812 */ /* 0x000fe4000780c0ff */
[----:B------:R-:W-:Y:S02]  /*6bd0*/  FMNMX.FTZ R0, R11, R0, !PT ;  /* 0x000000000b007209 */ /* 0x000fe40007810000 */
[----:B------:R-:W-:Y:S04]  /*6be0*/  ISETP.GT.AND P0, PT, R5, 0x10, !P0 ;  /* 0x000000100500780c */ /* 0x000fe80004704270 */
[----:B------:R-:W-:Y:S04]  /*6bf0*/  ISETP.LT.OR P0, PT, R4, 0x11, P0 ;  /* 0x000000110400780c */ /* 0x000fe80000701670 */
        /* <DEDUP_REMOVED lines=8> */
[----:B------:R-:W-:Y:S02]  /*6c80*/  ISETP.GT.AND P0, PT, R5, 0x18, !P0 ;  /* 0x000000180500780c */ /* 0x000fe40004704270 */
[----:B------:R-:W-:Y:S02]  /*6c90*/  FMNMX.FTZ R15, R118, R15, !PT ;  /* 0x0000000f760f7209 */ /* 0x000fe40007810000 */
[----:B------:R-:W-:Y:S02]  /*6ca0*/  ISETP.LT.OR P0, PT, R4, 0x19, P0 ;  /* 0x000000190400780c */ /* 0x000fe40000701670 */
[----:B------:R-:W-:Y:S02]  /*6cb0*/  FMNMX.FTZ R15, R116, R15, !PT ;  /* 0x0000000f740f7209 */ /* 0x000fe40007810000 */
        /* <DEDUP_REMOVED lines=22> */
[----:B------:R-:W-:Y:S01]  /*6e20*/  LOP3.LUT P0, RZ, R215, 0x800, RZ, 0xc0, !PT ;  /* 0x00000800d7ff7812 */ /* 0x000fe2000780c0ff */
[----:B------:R-:W-:Y:S01]  /*6e30*/  LDSM.16.MT88.4 R20, [R202+0x100] ;  /* 0x00010000ca14783b */ /* 0x000fe20000004200 */
        /* <DEDUP_REMOVED lines=39> */
[C---:B------:R-:W-:Y:S02]  /*70b0*/  ISETP.LT.OR P0, PT, R4.reuse, 0x3a, P0 ;  /* 0x0000003a0400780c */ /* 0x040fe40000701670 */
        /* <DEDUP_REMOVED lines=14> */
[----:B------:R-:W-:Y:S01]  /*71a0*/  FMNMX.FTZ R0, R229, R0, !PT ;  /* 0x00000000e5007209 */ /* 0x000fe20007810000 */
[----:B------:R-:W1:Y:S01]  /*71b0*/  SHFL.BFLY PT, R6, R7, 0x2, 0x1f ;  /* 0x0c401f0007067f89 */ /* 0x000e6200000e0000 */
[----:B------:R-:W-:Y:S02]  /*71c0*/  FSEL R223, R39, -INF , !P0 ;  /* 0xff80000027df7808 */ /* 0x000fe40004000000 */
[----:B------:R-:W-:Y:S02]  /*71d0*/  LOP3.LUT P0, RZ, R215, 0x8, RZ, 0xc0, !PT ;  /* 0x00000008d7ff7812 */ /* 0x000fe4000780c0ff */
[----:B------:R-:W-:Y:S02]  /*71e0*/  FMNMX.FTZ R0, R223, R0, !PT ;  /* 0x00000000df007209 */ /* 0x000fe40007810000 */
[----:B------:R-:W-:Y:S01]  /*71f0*/  ISETP.GT.AND P0, PT, R5, 0x48, !P0 ;  /* 0x000000480500780c */ /* 0x000fe20004704270 */
[----:B------:R-:W-:Y:S03]  /*7200*/  LDSM.16.MT88.4 R36, [R200+0x100] ;  /* 0x00010000c824783b */ /* 0x000fe60000004200 */
        /* <DEDUP_REMOVED lines=15> */
[----:B-1----:R-:W-:Y:S02]  /*7300*/  FMNMX.FTZ R6, R7, R6, !PT ;  /* 0x0000000607067209 */ /* 0x002fe40007810000 */
[----:B------:R-:W-:Y:S03]  /*7310*/  ISETP.LT.OR P0, PT, R4, 0x52, P0 ;  /* 0x000000520400780c */ /* 0x000fe60000701670 */
[----:B------:R-:W1:Y:S01]  /*7320*/  SHFL.BFLY PT, R15, R6, 0x1, 0x1f ;  /* 0x0c201f00060f7f89 */ /* 0x000e6200000e0000 */
[----:B------:R-:W-:Y:S04]  /*7330*/  FSEL R139, R47, -INF , !P0 ;  /* 0xff8000002f8b7808 */ /* 0x000fe80004000000 */
[----:B------:R-:W-:Y:S03]  /*7340*/  FMNMX.FTZ R0, R139, R0, !PT ;  /* 0x000000008b007209 */ /* 0x000fe60007810000 */
[----:B------:R-:W-:Y:S01]  /*7350*/  LDSM.16.MT88.4 R44, [R204+0x3100] ;  /* 0x00310000cc2c783b */ /* 0x000fe20000004200 */
[----:B------:R-:W-:Y:S04]  /*7360*/  FMNMX.FTZ R0, R135, R0, !PT ;  /* 0x0000000087007209 */ /* 0x000fe80007810000 */
[----:B------:R-:W-:Y:S05]  /*7370*/  FMNMX.FTZ R7, R117, R0, !PT ;  /* 0x0000000075077209 */ /* 0x000fea0007810000 */
[----:B------:R-:W2:Y:S01]  /*7380*/  SHFL.BFLY PT, R4, R7, 0x2, 0x1f ;  /* 0x0c401f0007047f89 */ /* 0x000ea200000e0000 */
[----:B-1----:R-:W-:Y:S04]  /*7390*/  FMNMX.FTZ R0, R6, R15, !PT ;  /* 0x0000000f06007209 */ /* 0x002fe80007810000 */
[C---:B------:R-:W-:Y:S01]  /*73a0*/  FSETP.NEU.FTZ.AND P0, PT, R0.reuse, -INF , PT ;  /* 0xff8000000000780b */ /* 0x040fe20003f1d000 */
[C---:B------:R-:W-:Y:S03]  /*73b0*/  FMUL.FTZ R155, R0.reuse, c[0x0][0x2d0] ;  /* 0x0000b400009b7a20 */ /* 0x040fe60000410000 */
[----:B------:R-:W-:Y:S02]  /*73c0*/  FSEL R6, R0, RZ, P0 ;  /* 0x000000ff00067208 */ /* 0x000fe40000000000 */
[----:B------:R-:W-:Y:S03]  /*73d0*/  FSEL R155, R155, RZ, P0 ;  /* 0x000000ff9b9b7208 */ /* 0x000fe60000000000 */
[----:B------:R-:W-:Y:S02]  /*73e0*/  FADD.FTZ R3, -R6, R3 ;  /* 0x0000000306037221 */ /* 0x000fe40000010100 */
[--C-:B------:R-:W-:Y:S02]  /*73f0*/  FFMA.FTZ R119, R118, c[0x0][0x2d0], -R155.reuse ;  /* 0x0000b40076777a23 */ /* 0x100fe4000001089b */
[--C-:B------:R-:W-:Y:S01]  /*7400*/  FFMA.FTZ R118, R116, c[0x0][0x2d0], -R155.reuse ;  /* 0x0000b40074767a23 */ /* 0x100fe2000001089b */
[----:B--2---:R-:W-:Y:S01]  /*7410*/  FMNMX.FTZ R5, R7, R4, !PT ;  /* 0x0000000407057209 */ /* 0x004fe20007810000 */
[--C-:B------:R-:W-:Y:S02]  /*7420*/  FFMA.FTZ R129, R8, c[0x0][0x2d0], -R155.reuse ;  /* 0x0000b40008817a23 */ /* 0x100fe4000001089b */
[--C-:B------:R-:W-:Y:S01]  /*7430*/  FFMA.FTZ R128, R120, c[0x0][0x2d0], -R155.reuse ;  /* 0x0000b40078807a23 */ /* 0x100fe2000001089b */
[----:B------:R-:W-:Y:S01]  /*7440*/  MUFU.EX2 R119, R119 ;  /* 0x0000007700777308 */ /* 0x000fe20000000800 */
[----:B------:R-:W1:Y:S01]  /*7450*/  SHFL.BFLY PT, R4, R5, 0x1, 0x1f ;  /* 0x0c201f0005047f89 */ /* 0x000e6200000e0000 */
[--C-:B------:R-:W-:Y:S02]  /*7460*/  FFMA.FTZ R137, R164, c[0x0][0x2d0], -R155.reuse ;  /* 0x0000b400a4897a23 */ /* 0x100fe4000001089b */
[--C-:B------:R-:W-:Y:S02]  /*7470*/  FFMA.FTZ R144, R144, c[0x0][0x2d0], -R155.reuse ;  /* 0x0000b40090907a23 */ /* 0x100fe4000001089b */
[--C-:B------:R-:W-:Y:S02]  /*7480*/  FFMA.FTZ R147, R154, c[0x0][0x2d0], -R155.reuse ;  /* 0x0000b4009a937a23 */ /* 0x100fe4000001089b */
[--C-:B------:R-:W-:Y:S02]  /*7490*/  FFMA.FTZ R152, R152, c[0x0][0x2d0], -R155.reuse ;  /* 0x0000b40098987a23 */ /* 0x100fe4000001089b */
[----:B------:R-:W2:Y:S01]  /*74a0*/  MUFU.EX2 R128, R128 ;  /* 0x0000008000807308 */ /* 0x000ea20000000800 */
[--C-:B------:R-:W-:Y:S02]  /*74b0*/  FFMA.FTZ R222, R222, c[0x0][0x2d0], -R155.reuse ;  /* 0x0000b400dede7a23 */ /* 0x100fe4000001089b */
[--C-:B------:R-:W-:Y:S02]  /*74c0*/  FFMA.FTZ R226, R226, c[0x0][0x2d0], -R155.reuse ;  /* 0x0000b400e2e27a23 */ /* 0x100fe4000001089b */
[--C-:B------:R-:W-:Y:S02]  /*74d0*/  FFMA.FTZ R234, R234, c[0x0][0x2d0], -R155.reuse ;  /* 0x0000b400eaea7a23 */ /* 0x100fe4000001089b */
[--C-:B------:R-:W-:Y:S02]  /*74e0*/  FFMA.FTZ R236, R236, c[0x0][0x2d0], -R155.reuse ;  /* 0x0000b400ecec7a23 */ /* 0x100fe4000001089b */
[--C-:B------:R-:W-:Y:S01]  /*74f0*/  FFMA.FTZ R228, R228, c[0x0][0x2d0], -R155.reuse ;  /* 0x0000b400e4e47a23 */ /* 0x100fe2000001089b */
[----:B------:R-:W-:Y:S01]  /*7500*/  MUFU.EX2 R118, R118 ;  /* 0x0000007600767308 */ /* 0x000fe20000000800 */
[--C-:B------:R-:W-:Y:S02]  /*7510*/  FFMA.FTZ R184, R184, c[0x0][0x2d0], -R155.reuse ;  /* 0x0000b400b8b87a23 */ /* 0x100fe4000001089b */
[--C-:B------:R-:W-:Y:S01]  /*7520*/  FFMA.FTZ R146, R146, c[0x0][0x2d0], -R155.reuse ;  /* 0x0000b40092927a23 */ /* 0x100fe2000001089b */
[----:B-1----:R-:W-:Y:S01]  /*7530*/  FMNMX.FTZ R116, R5, R4, !PT ;  /* 0x0000000405747209 */ /* 0x002fe20007810000 */
[----:B------:R-:W-:Y:S02]  /*7540*/  FMUL.FTZ R4, R3, c[0x0][0x2d0] ;  /* 0x0000b40003047a20 */ /* 0x000fe40000410000 */
[--C-:B------:R-:W-:Y:S01]  /*7550*/  FFMA.FTZ R145, R145, c[0x0][0x2d0], -R155.reuse ;  /* 0x0000b40091917a23 */ /* 0x100fe2000001089b */
[C---:B------:R-:W-:Y:S01]  /*7560*/  FSETP.NEU.FTZ.AND P0, PT, R116.reuse, -INF , PT ;  /* 0xff8000007400780b */ /* 0x040fe20003f1d000 */
[----:B------:R-:W-:Y:S01]  /*7570*/  FMUL.FTZ R134, R116, c[0x0][0x2d0] ;  /* 0x0000b40074867a20 */ /* 0x000fe20000410000 */
[----:B------:R-:W1:Y:S01]  /*7580*/  MUFU.EX2 R3, R4 ;  /* 0x0000000400037308 */ /* 0x000e620000000800 */
[--C-:B------:R-:W-:Y:S01]  /*7590*/  FFMA.FTZ R138, R138, c[0x0][0x2d0], -R155.reuse ;  /* 0x0000b4008a8a7a23 */ /* 0x100fe2000001089b */
[----:B------:R-:W-:Y:S02]  /*75a0*/  FSEL R5, R116, RZ, P0 ;  /* 0x000000ff74057208 */ /* 0x000fe40000000000 */
[----:B------:R-:W-:Y:S02]  /*75b0*/  FSEL R134, R134, RZ, P0 ;  /* 0x000000ff86867208 */ /* 0x000fe40000000000 */
[----:B--2---:R-:W-:Y:S01]  /*75c0*/  F2FP.PACK_AB R120, R119, R128 ;  /* 0x000000807778723e */ /* 0x004fe200000000ff */
[----:B------:R-:W-:Y:S01]  /*75d0*/  FADD.FTZ R5, -R5, R2 ;  /* 0x0000000205057221 */ /* 0x000fe20000010100 */
[----:B------:R-:W-:Y:S01]  /*75e0*/  ISETP.GT.AND P0, PT, R186, R183, PT ;  /* 0x000000b7ba00720c */ /* 0x000fe20003f04270 */
[--C-:B------:R-:W-:Y:S01]  /*75f0*/  FFMA.FTZ R132, R13, c[0x0][0x2d0], -R134.reuse ;  /* 0x0000b4000d847a23 */ /* 0x100fe20000010886 */
[----:B------:R-:W2:Y:S01]  /*7600*/  MUFU.EX2 R129, R129 ;  /* 0x0000008100817308 */ /* 0x000ea20000000800 */
[----:B------:R-:W3:Y:S01]  /*7610*/  LDSM.16.MT88.4 R12, [R204+0x100] ;  /* 0x00010000cc0c783b */ /* 0x000ee20000004200 */
[--C-:B------:R-:W-:Y:S02]  /*7620*/  FFMA.FTZ R133, R17, c[0x0][0x2d0], -R134.reuse ;  /* 0x0000b40011857a23 */ /* 0x100fe40000010886 */
[--C-:B------:R-:W-:Y:S02]  /*7630*/  FFMA.FTZ R131, R9, c[0x0][0x2d0], -R134.reuse ;  /* 0x0000b40009837a23 */ /* 0x100fe40000010886 */
[--C-:B------:R-:W-:Y:S02]  /*7640*/  FFMA.FTZ R130, R11, c[0x0][0x2d0], -R134.reuse ;  /* 0x0000b4000b827a23 */ /* 0x100fe40000010886 */
[----:B------:R-:W-:Y:S02]  /*7650*/  FMUL.FTZ R2, R5, c[0x0][0x2d0] ;  /* 0x0000b40005027a20 */ /* 0x000fe40000410000 */
[----:B------:R-:W-:Y:S01]  /*7660*/  MUFU.EX2 R133, R133 ;  /* 0x0000008500857308 */ /* 0x000fe20000000800 */
[--C-:B------:R-:W-:Y:S02]  /*7670*/  FFMA.FTZ R154, R227, c[0x0][0x2d0], -R134.reuse ;  /* 0x0000b400e39a7a23 */ /* 0x100fe40000010886 */
[--C-:B------:R-:W-:Y:S02]  /*7680*/  FFMA.FTZ R165, R165, c[0x0][0x2d0], -R134.reuse ;  /* 0x0000b400a5a57a23 */ /* 0x100fe40000010886 */
[C---:B-1----:R-:W-:Y:S02]  /*7690*/  FMUL.FTZ R4, R3.reuse, R112 ;  /* 0x0000007003047220 */ /* 0x042fe40000410000 */
[C---:B------:R-:W-:Y:S02]  /*76a0*/  FMUL.FTZ R5, R3.reuse, R113 ;  /* 0x0000007103057220 */ /* 0x040fe40000410000 */
[C---:B------:R-:W-:Y:S01]  /*76b0*/  FMUL.FTZ R8, R3.reuse, R108 ;  /* 0x0000006c03087220 */ /* 0x040fe20000410000 */
[----:B------:R-:W1:Y:S01]  /*76c0*/  MUFU.EX2 R2, R2 ;  /* 0x0000000200027308 */ /* 0x000e620000000800 */
[C---:B------:R-:W-:Y:S02]  /*76d0*/  FMUL.FTZ R9, R3.reuse, R109 ;  /* 0x0000006d03097220 */ /* 0x040fe40000410000 */
[----:B------:R-:W-:Y:S01]  /*76e0*/  FMUL.FTZ R16, R3, R72 ;  /* 0x0000004803107220 */ /* 0x000fe20000410000 */
[----:B--2---:R-:W-:Y:S01]  /*76f0*/  F2FP.PACK_AB R122, R129, R118 ;  /* 0x00000076817a723e */ /* 0x004fe200000000ff */
[C---:B------:R-:W-:Y:S02]  /*7700*/  FMUL.FTZ R17, R3.reuse, R73 ;  /* 0x0000004903117220 */ /* 0x040fe40000410000 */
[C---:B------:R-:W-:Y:S02]  /*7710*/  FMUL.FTZ R24, R3.reuse, R80 ;  /* 0x0000005003187220 */ /* 0x040fe40000410000 */
[C---:B------:R-:W-:Y:S01]  /*7720*/  FMUL.FTZ R25, R3.reuse, R81 ;  /* 0x0000005103197220 */ /* 0x040fe20000410000 */
[----:B------:R-:W2:Y:S01]  /*7730*/  MUFU.EX2 R132, R132 ;  /* 0x0000008400847308 */ /* 0x000ea20000000800 */
[C---:B------:R-:W-:Y:S02]  /*7740*/  FMUL.FTZ R32, R3.reuse, R88 ;  /* 0x0000005803207220 */ /* 0x040fe40000410000 */
[C---:B------:R-:W-:Y:S02]  /*7750*/  FMUL.FTZ R33, R3.reuse, R89 ;  /* 0x0000005903217220 */ /* 0x040fe40000410000 */
[C---:B------:R-:W-:Y:S02]  /*7760*/  FMUL.FTZ R40, R3.reuse, R96 ;  /* 0x0000006003287220 */ /* 0x040fe40000410000 */
[C---:B------:R-:W-:Y:S02]  /*7770*/  FMUL.FTZ R41, R3.reuse, R97 ;  /* 0x0000006103297220 */ /* 0x040fe40000410000 */
[C---:B------:R-:W-:Y:S01]  /*7780*/  FMUL.FTZ R48, R3.reuse, R104 ;  /* 0x0000006803307220 */ /* 0x040fe20000410000 */
[----:B------:R-:W-:Y:S01]  /*7790*/  MUFU.EX2 R131, R131 ;  /* 0x0000008300837308 */ /* 0x000fe20000000800 */
[C---:B------:R-:W-:Y:S02]  /*77a0*/  FMUL.FTZ R49, R3.reuse, R105 ;  /* 0x0000006903317220 */ /* 0x040fe40000410000 */
[C---:B------:R-:W-:Y:S02]  /*77b0*/  FMUL.FTZ R52, R3.reuse, R52 ;  /* 0x0000003403347220 */ /* 0x040fe40000410000 */
[C---:B-1----:R-:W-:Y:S02]  /*77c0*/  FMUL.FTZ R6, R2.reuse, R114 ;  /* 0x0000007202067220 */ /* 0x042fe40000410000 */
[C---:B------:R-:W-:Y:S02]  /*77d0*/  FMUL.FTZ R7, R2.reuse, R115 ;  /* 0x0000007302077220 */ /* 0x040fe40000410000 */
[C---:B------:R-:W-:Y:S01]  /*77e0*/  FMUL.FTZ R10, R2.reuse, R110 ;  /* 0x0000006e020a7220 */ /* 0x040fe20000410000 */
[----:B------:R-:W1:Y:S01]  /*77f0*/  MUFU.EX2 R130, R130 ;  /* 0x0000008200827308 */ /* 0x000e620000000800 */
[C---:B------:R-:W-:Y:S02]  /*7800*/  FMUL.FTZ R11, R2.reuse, R111 ;  /* 0x0000006f020b7220 */ /* 0x040fe40000410000 */
[----:B------:R-:W-:Y:S01]  /*7810*/  FMUL.FTZ R18, R2, R74 ;  /* 0x0000004a02127220 */ /* 0x000fe20000410000 */
[----:B--2---:R-:W-:Y:S01]  /*7820*/  F2FP.PACK_AB R121, R132, R133 ;  /* 0x000000858479723e */ /* 0x004fe200000000ff */
[C---:B------:R-:W-:Y:S01]  /*7830*/  FMUL.FTZ R19, R2.reuse, R75 ;  /* 0x0000004b02137220 */ /* 0x040fe20000410000 */
[----:B------:R-:W-:Y:S01]  /*7840*/  LDSM.16.MT88.4 R108, [R204+0x2900] ;  /* 0x00290000cc6c783b */ /* 0x000fe20000004200 */
[C---:B------:R-:W-:Y:S02]  /*7850*/  FMUL.FTZ R26, R2.reuse, R82 ;  /* 0x00000052021a7220 */ /* 0x040fe40000410000 */
[C---:B------:R-:W-:Y:S01]  /*7860*/  FMUL.FTZ R27, R2.reuse, R83 ;  /* 0x00000053021b7220 */ /* 0x040fe20000410000 */
[----:B------:R-:W-:Y:S01]  /*7870*/  MUFU.EX2 R137, R137 ;  /* 0x0000008900897308 */ /* 0x000fe20000000800 */
[C---:B------:R-:W-:Y:S02]  /*7880*/  FMUL.FTZ R34, R2.reuse, R90 ;  /* 0x0000005a02227220 */ /* 0x040fe40000410000 */
[C---:B------:R-:W-:Y:S01]  /*7890*/  FMUL.FTZ R35, R2.reuse, R91 ;  /* 0x0000005b02237220 */ /* 0x040fe20000410000 */
[----:B------:R-:W-:Y:S01]  /*78a0*/  LDSM.16.MT88.4 R72, [R201+0x3100] ;  /* 0x00310000c948783b */ /* 0x000fe20000004200 */
[C---:B------:R-:W-:Y:S02]  /*78b0*/  FMUL.FTZ R42, R2.reuse, R98 ;  /* 0x00000062022a7220 */ /* 0x040fe40000410000 */
[C---:B------:R-:W-:Y:S02]  /*78c0*/  FMUL.FTZ R43, R2.reuse, R99 ;  /* 0x00000063022b7220 */ /* 0x040fe40000410000 */
[C---:B------:R-:W-:Y:S01]  /*78d0*/  FMUL.FTZ R50, R2.reuse, R106 ;  /* 0x0000006a02327220 */ /* 0x040fe20000410000 */
[----:B------:R-:W2:Y:S01]  /*78e0*/  MUFU.EX2 R144, R144 ;  /* 0x0000009000907308 */ /* 0x000ea20000000800 */
[----:B------:R-:W-:Y:S01]  /*78f0*/  FMUL.FTZ R51, R2, R107 ;  /* 0x0000006b02337220 */ /* 0x000fe20000410000 */
[----:B------:R-:W-:Y:S01]  /*7900*/  LDSM.16.MT88.4 R80, [R204+0x900] ;  /* 0x00090000cc50783b */ /* 0x000fe20000004200 */
[C---:B------:R-:W-:Y:S01]  /*7910*/  FMUL.FTZ R53, R3.reuse, R53 ;  /* 0x0000003503357220 */ /* 0x040fe20000410000 */
[----:B-1----:R-:W-:Y:S01]  /*7920*/  F2FP.PACK_AB R123, R130, R131 ;  /* 0x00000083827b723e */ /* 0x002fe200000000ff */
[C---:B------:R-:W-:Y:S02]  /*7930*/  FMUL.FTZ R54, R2.reuse, R54 ;  /* 0x0000003602367220 */ /* 0x040fe40000410000 */
[C---:B------:R-:W-:Y:S02]  /*7940*/  FMUL.FTZ R55, R2.reuse, R55 ;  /* 0x0000003702377220 */ /* 0x040fe40000410000 */
[C---:B------:R-:W-:Y:S01]  /*7950*/  FMUL.FTZ R56, R3.reuse, R56 ;  /* 0x0000003803387220 */ /* 0x040fe20000410000 */
[----:B------:R-:W-:Y:S01]  /*7960*/  LDSM.16.MT88.4 R88, [R200+0x900] ;  /* 0x00090000c858783b */ /* 0x000fe20000004200 */
[C---:B---3--:R-:W-:Y:S01]  /*7970*/  HMMA.16816.F32 R4, R120.reuse, R12, R4 ;  /* 0x0000000c7804723c */ /* 0x048fe20000001804 */
[----:B------:R-:W-:Y:S04]  /*7980*/  MUFU.EX2 R147, R147 ;  /* 0x0000009300937308 */ /* 0x000fe80000000800 */
[C---:B------:R-:W-:Y:S02]  /*7990*/  FMUL.FTZ R57, R3.reuse, R57 ;  /* 0x0000003903397220 */ /* 0x040fe40000410000 */
[----:B------:R-:W-:Y:S01]  /*79a0*/  LDSM.16.MT88.4 R96, [R200+0x2900] ;  /* 0x00290000c860783b */ /* 0x000fe20000004200 */
[C---:B------:R-:W-:Y:S03]  /*79b0*/  HMMA.16816.F32 R8, R120.reuse, R14, R8 ;  /* 0x0000000e7808723c */ /* 0x040fe60000001808 */
[----:B------:R-:W-:Y:S01]  /*79c0*/  MUFU.EX2 R152, R152 ;  /* 0x0000009800987308 */ /* 0x000fe20000000800 */
[C---:B------:R-:W-:Y:S02]  /*79d0*/  FMUL.FTZ R12, R3.reuse, R68 ;  /* 0x00000044030c7220 */ /* 0x040fe40000410000 */
[C---:B------:R-:W-:Y:S01]  /*79e0*/  FMUL.FTZ R13, R3.reuse, R69 ;  /* 0x00000045030d7220 */ /* 0x040fe20000410000 */
[----:B------:R-:W-:Y:S01]  /*79f0*/  LDSM.16.MT88.4 R104, [R202+0x5900] ;  /* 0x00590000ca68783b */ /* 0x000fe20000004200 */
[C---:B------:R-:W-:Y:S04]  /*7a00*/  FMUL.FTZ R14, R2.reuse, R70 ;  /* 0x00000046020e7220 */ /* 0x040fe80000410000 */
[C---:B------:R-:W-:Y:S01]  /*7a10*/  FMUL.FTZ R15, R2.reuse, R71 ;  /* 0x00000047020f7220 */ /* 0x040fe20000410000 */
[----:B------:R-:W-:Y:S01]  /*7a20*/  MUFU.EX2 R154, R154 ;  /* 0x0000009a009a7308 */ /* 0x000fe20000000800 */
[C---:B------:R-:W-:Y:S01]  /*7a30*/  FMUL.FTZ R58, R2.reuse, R58 ;  /* 0x0000003a023a7220 */ /* 0x040fe20000410000 */
[----:B------:R-:W1:Y:S01]  /*7a40*/  LDSM.16.MT88.4 R68, [R202+0x3100] ;  /* 0x00310000ca44783b */ /* 0x000e620000004200 */
[C---:B------:R-:W-:Y:S02]  /*7a50*/  FMUL.FTZ R59, R2.reuse, R59 ;  /* 0x0000003b023b7220 */ /* 0x040fe40000410000 */
[C---:B------:R-:W-:Y:S01]  /*7a60*/  FMUL.FTZ R60, R3.reuse, R60 ;  /* 0x0000003c033c7220 */ /* 0x040fe20000410000 */
[C---:B------:R-:W-:Y:S03]  /*7a70*/  HMMA.16816.F32 R12, R120.reuse, R20, R12 ;  /* 0x00000014780c723c */ /* 0x040fe6000000180c */
[C---:B------:R-:W-:Y:S01]  /*7a80*/  FMUL.FTZ R61, R3.reuse, R61 ;  /* 0x0000003d033d7220 */ /* 0x040fe20000410000 */
[----:B------:R-:W3:Y:S01]  /*7a90*/  MUFU.EX2 R165, R165 ;  /* 0x000000a500a57308 */ /* 0x000ee20000000800 */
[C---:B------:R-:W-:Y:S02]  /*7aa0*/  FMUL.FTZ R62, R2.reuse, R62 ;  /* 0x0000003e023e7220 */ /* 0x040fe40000410000 */
[C---:B------:R-:W-:Y:S01]  /*7ab0*/  FMUL.FTZ R20, R3.reuse, R76 ;  /* 0x0000004c03147220 */ /* 0x040fe20000410000 */
[C---:B------:R-:W-:Y:S04]  /*7ac0*/  HMMA.16816.F32 R16, R120.reuse, R22, R16 ;  /* 0x000000167810723c */ /* 0x040fe80000001810 */
[C---:B------:R-:W-:Y:S02]  /*7ad0*/  FMUL.FTZ R21, R3.reuse, R77 ;  /* 0x0000004d03157220 */ /* 0x040fe40000410000 */
[C---:B------:R-:W-:Y:S01]  /*7ae0*/  FMUL.FTZ R63, R2.reuse, R63 ;  /* 0x0000003f023f7220 */ /* 0x040fe20000410000 */
[----:B------:R-:W-:Y:S01]  /*7af0*/  MUFU.EX2 R222, R222 ;  /* 0x000000de00de7308 */ /* 0x000fe20000000800 */
[C---:B------:R-:W-:Y:S04]  /*7b00*/  FMUL.FTZ R22, R2.reuse, R78 ;  /* 0x0000004e02167220 */ /* 0x040fe80000410000 */
[C---:B------:R-:W-:Y:S02]  /*7b10*/  FMUL.FTZ R23, R2.reuse, R79 ;  /* 0x0000004f02177220 */ /* 0x040fe40000410000 */
[----:B------:R-:W4:Y:S01]  /*7b20*/  LDSM.16.MT88.4 R76, [R200+0x3100] ;  /* 0x00310000c84c783b */ /* 0x000f220000004200 */
[C---:B------:R-:W-:Y:S02]  /*7b30*/  FMUL.FTZ R64, R3.reuse, R64 ;  /* 0x0000004003407220 */ /* 0x040fe40000410000 */
[C---:B------:R-:W-:Y:S01]  /*7b40*/  FMUL.FTZ R65, R3.reuse, R65 ;  /* 0x0000004103417220 */ /* 0x040fe20000410000 */
[----:B------:R-:W-:Y:S01]  /*7b50*/  MUFU.EX2 R226, R226 ;  /* 0x000000e200e27308 */ /* 0x000fe20000000800 */
[C---:B------:R-:W-:Y:S03]  /*7b60*/  HMMA.16816.F32 R20, R120.reuse, R28, R20 ;  /* 0x0000001c7814723c */ /* 0x040fe60000001814 */
[C---:B------:R-:W-:Y:S02]  /*7b70*/  FMUL.FTZ R66, R2.reuse, R66 ;  /* 0x0000004202427220 */ /* 0x040fe40000410000 */
[C---:B------:R-:W-:Y:S02]  /*7b80*/  FMUL.FTZ R67, R2.reuse, R67 ;  /* 0x0000004302437220 */ /* 0x040fe40000410000 */
[C---:B------:R-:W-:Y:S01]  /*7b90*/  FMUL.FTZ R28, R3.reuse, R84 ;  /* 0x00000054031c7220 */ /* 0x040fe20000410000 */
[C---:B------:R-:W-:Y:S01]  /*7ba0*/  HMMA.16816.F32 R24, R120.reuse, R30, R24 ;  /* 0x0000001e7818723c */ /* 0x040fe20000001818 */
[----:B------:R-:W-:Y:S03]  /*7bb0*/  MUFU.EX2 R234, R234 ;  /* 0x000000ea00ea7308 */ /* 0x000fe60000000800 */
[----:B------:R-:W-:Y:S02]  /*7bc0*/  FMUL.FTZ R29, R3, R85 ;  /* 0x00000055031d7220 */ /* 0x000fe40000410000 */
[--C-:B------:R-:W-:Y:S02]  /*7bd0*/  FFMA.FTZ R164, R225, c[0x0][0x2d0], -R134.reuse ;  /* 0x0000b400e1a47a23 */ /* 0x100fe40000010886 */
[C---:B------:R-:W-:Y:S03]  /*7be0*/  FMUL.FTZ R30, R2.reuse, R86 ;  /* 0x00000056021e7220 */ /* 0x040fe60000410000 */
[----:B------:R-:W-:Y:S01]  /*7bf0*/  MUFU.EX2 R236, R236 ;  /* 0x000000ec00ec7308 */ /* 0x000fe20000000800 */
[----:B------:R-:W-:Y:S02]  /*7c00*/  FMUL.FTZ R31, R2, R87 ;  /* 0x00000057021f7220 */ /* 0x000fe40000410000 */
[----:B------:R-:W-:Y:S01]  /*7c10*/  LDSM.16.MT88.4 R84, [R201+0x900] ;  /* 0x00090000c954783b */ /* 0x000fe20000004200 */
[--C-:B------:R-:W-:Y:S02]  /*7c20*/  FFMA.FTZ R167, R167, c[0x0][0x2d0], -R134.reuse ;  /* 0x0000b400a7a77a23 */ /* 0x100fe40000010886 */
[--C-:B------:R-:W-:Y:S02]  /*7c30*/  FFMA.FTZ R225, R232, c[0x0][0x2d0], -R155.reuse ;  /* 0x0000b400e8e17a23 */ /* 0x100fe4000001089b */
[C---:B------:R-:W-:Y:S02]  /*7c40*/  HMMA.16816.F32 R28, R120.reuse, R36, R28 ;  /* 0x00000024781c723c */ /* 0x040fe4000000181c */
[----:B------:R-:W-:Y:S01]  /*7c50*/  MUFU.EX2 R164, R164 ;  /* 0x000000a400a47308 */ /* 0x000fe20000000800 */
[--C-:B------:R-:W-:Y:S02]  /*7c60*/  FFMA.FTZ R227, R230, c[0x0][0x2d0], -R155.reuse ;  /* 0x0000b400e6e37a23 */ /* 0x100fe4000001089b */
[--C-:B------:R-:W-:Y:S02]  /*7c70*/  FFMA.FTZ R230, R239, c[0x0][0x2d0], -R134.reuse ;  /* 0x0000b400efe67a23 */ /* 0x100fe40000010886 */
[C---:B------:R-:W-:Y:S01]  /*7c80*/  FMUL.FTZ R36, R3.reuse, R92 ;  /* 0x0000005c03247220 */ /* 0x040fe20000410000 */
[C---:B------:R-:W-:Y:S04]  /*7c90*/  HMMA.16816.F32 R32, R120.reuse, R38, R32 ;  /* 0x000000267820723c */ /* 0x040fe80000001820 */
[----:B------:R-:W-:Y:S01]  /*7ca0*/  FMUL.FTZ R37, R3, R93 ;  /* 0x0000005d03257220 */ /* 0x000fe20000410000 */
[----:B------:R-:W5:Y:S01]  /*7cb0*/  MUFU.EX2 R167, R167 ;  /* 0x000000a700a77308 */ /* 0x000f620000000800 */
[--C-:B------:R-:W-:Y:S02]  /*7cc0*/  FFMA.FTZ R231, R231, c[0x0][0x2d0], -R134.reuse ;  /* 0x0000b400e7e77a23 */ /* 0x100fe40000010886 */
[C---:B------:R-:W-:Y:S04]  /*7cd0*/  FMUL.FTZ R38, R2.reuse, R94 ;  /* 0x0000005e02267220 */ /* 0x040fe80000410000 */
[----:B------:R-:W-:Y:S02]  /*7ce0*/  FMUL.FTZ R39, R2, R95 ;  /* 0x0000005f02277220 */ /* 0x000fe40000410000 */
[----:B------:R-:W-:Y:S01]  /*7cf0*/  LDSM.16.MT88.4 R92, [R200+0x4900] ;  /* 0x00490000c85c783b */ /* 0x000fe20000004200 */
[----:B------:R-:W1:Y:S01]  /*7d00*/  MUFU.EX2 R225, R225 ;  /* 0x000000e100e17308 */ /* 0x000e620000000800 */
[--C-:B------:R-:W-:Y:S02]  /*7d10*/  FFMA.FTZ R232, R235, c[0x0][0x2d0], -R134.reuse ;  /* 0x0000b400ebe87a23 */ /* 0x100fe40000010886 */
[--C-:B------:R-:W-:Y:S01]  /*7d20*/  FFMA.FTZ R233, R233, c[0x0][0x2d0], -R134.reuse ;  /* 0x0000b400e9e97a23 */ /* 0x100fe20000010886 */
[C---:B------:R-:W-:Y:S03]  /*7d30*/  HMMA.16816.F32 R36, R120.reuse, R44, R36 ;  /* 0x0000002c7824723c */ /* 0x040fe60000001824 */
[--C-:B------:R-:W-:Y:S02]  /*7d40*/  FFMA.FTZ R235, R240, c[0x0][0x2d0], -R155.reuse ;  /* 0x0000b400f0eb7a23 */ /* 0x100fe4000001089b */
[--C-:B------:R-:W-:Y:S01]  /*7d50*/  FFMA.FTZ R239, R238, c[0x0][0x2d0], -R155.reuse ;  /* 0x0000b400eeef7a23 */ /* 0x100fe2000001089b */
[----:B------:R-:W2:Y:S01]  /*7d60*/  MUFU.EX2 R227, R227 ;  /* 0x000000e300e37308 */ /* 0x000ea20000000800 */
[C---:B------:R-:W-:Y:S01]  /*7d70*/  FMUL.FTZ R44, R3.reuse, R100 ;  /* 0x00000064032c7220 */ /* 0x040fe20000410000 */
[C---:B------:R-:W-:Y:S04]  /*7d80*/  HMMA.16816.F32 R40, R120.reuse, R46, R40 ;  /* 0x0000002e7828723c */ /* 0x040fe80000001828 */
[----:B------:R-:W-:Y:S02]  /*7d90*/  FMUL.FTZ R45, R3, R101 ;  /* 0x00000065032d7220 */ /* 0x000fe40000410000 */
[--C-:B------:R-:W-:Y:S02]  /*7da0*/  FFMA.FTZ R238, R245, c[0x0][0x2d0], -R134.reuse ;  /* 0x0000b400f5ee7a23 */ /* 0x100fe40000010886 */
[C---:B------:R-:W-:Y:S01]  /*7db0*/  FMUL.FTZ R46, R2.reuse, R102 ;  /* 0x00000066022e7220 */ /* 0x040fe20000410000 */
[----:B------:R-:W-:Y:S03]  /*7dc0*/  MUFU.EX2 R230, R230 ;  /* 0x000000e600e67308 */ /* 0x000fe60000000800 */
[----:B------:R-:W-:Y:S02]  /*7dd0*/  FMUL.FTZ R47, R2, R103 ;  /* 0x00000067022f7220 */ /* 0x000fe40000410000 */
[----:B------:R-:W-:Y:S01]  /*7de0*/  LDSM.16.MT88.4 R100, [R204+0x5900] ;  /* 0x00590000cc64783b */ /* 0x000fe20000004200 */
[--C-:B------:R-:W-:Y:S02]  /*7df0*/  FFMA.FTZ R243, R243, c[0x0][0x2d0], -R134.reuse ;  /* 0x0000b400f3f37a23 */ /* 0x100fe40000010886 */
[--C-:B------:R-:W-:Y:S02]  /*7e00*/  FFMA.FTZ R240, R241, c[0x0][0x2d0], -R134.reuse ;  /* 0x0000b400f1f07a23 */ /* 0x100fe40000010886 */
[C---:B-1----:R-:W-:Y:S01]  /*7e10*/  HMMA.16816.F32 R44, R120.reuse, R68, R44 ;  /* 0x00000044782c723c */ /* 0x042fe2000000182c */
[----:B------:R-:W1:Y:S02]  /*7e20*/  MUFU.EX2 R231, R231 ;  /* 0x000000e700e77308 */ /* 0x000e640000000800 */
[--C-:B------:R-:W-:Y:S02]  /*7e30*/  FFMA.FTZ R237, R237, c[0x0][0x2d0], -R134.reuse ;  /* 0x0000b400eded7a23 */ /* 0x100fe40000010886 */
[--C-:B------:R-:W-:Y:S02]  /*7e40*/  FFMA.FTZ R241, R224, c[0x0][0x2d0], -R155.reuse ;  /* 0x0000b400e0f17a23 */ /* 0x100fe4000001089b */
[----:B--2---:R-:W-:Y:S01]  /*7e50*/  F2FP.PACK_AB R68, R144, R137 ;  /* 0x000000899044723e */ /* 0x004fe200000000ff */
[C---:B------:R-:W-:Y:S03]  /*7e60*/  HMMA.16816.F32 R48, R120.reuse, R70, R48 ;  /* 0x000000467830723c */ /* 0x040fe60000001830 */
[----:B------:R-:W-:Y:S01]  /*7e70*/  MUFU.EX2 R232, R232 ;  /* 0x000000e800e87308 */ /* 0x000fe20000000800 */
[----:B---3--:R-:W-:Y:S01]  /*7e80*/  F2FP.PACK_AB R69, R165, R154 ;  /* 0x0000009aa545723e */ /* 0x008fe200000000ff */
[--C-:B------:R-:W-:Y:S02]  /*7e90*/  FFMA.FTZ R245, R166, c[0x0][0x2d0], -R155.reuse ;  /* 0x0000b400a6f57a23 */ /* 0x100fe4000001089b */
[----:B------:R-:W-:Y:S01]  /*7ea0*/  F2FP.PACK_AB R70, R152, R147 ;  /* 0x000000939846723e */ /* 0x000fe200000000ff */
[C---:B------:R-:W-:Y:S04]  /*7eb0*/  HMMA.16816.F32 R52, R120.reuse, R72, R52 ;  /* 0x000000487834723c */ /* 0x040fe80000001834 */
[----:B-----5:R-:W-:Y:S01]  /*7ec0*/  F2FP.PACK_AB R71, R167, R164 ;  /* 0x000000a4a747723e */ /* 0x020fe200000000ff */
[----:B------:R-:W2:Y:S01]  /*7ed0*/  MUFU.EX2 R233, R233 ;  /* 0x000000e900e97308 */ /* 0x000ea20000000800 */
[--C-:B------:R-:W-:Y:S02]  /*7ee0*/  FFMA.FTZ R166, R229, c[0x0][0x2d0], -R134.reuse ;  /* 0x0000b400e5a67a23 */ /* 0x100fe40000010886 */
[C---:B------:R-:W-:Y:S01]  /*7ef0*/  HMMA.16816.F32 R56, R120.reuse, R74, R56 ;  /* 0x0000004a7838723c */ /* 0x040fe20000001838 */
[----:B------:R-:W3:Y:S03]  /*7f00*/  LDSM.16.MT88.4 R72, [R202+0x900] ;  /* 0x00090000ca48783b */ /* 0x000ee60000004200 */
[--C-:B------:R-:W-:Y:S02]  /*7f10*/  FFMA.FTZ R223, R223, c[0x0][0x2d0], -R134.reuse ;  /* 0x0000b400dfdf7a23 */ /* 0x100fe40000010886 */
[--C-:B------:R-:W-:Y:S01]  /*7f20*/  FFMA.FTZ R187, R187, c[0x0][0x2d0], -R134.reuse ;  /* 0x0000b400bbbb7a23 */ /* 0x100fe20000010886 */
[----:B------:R-:W-:Y:S01]  /*7f30*/  MUFU.EX2 R235, R235 ;  /* 0x000000eb00eb7308 */ /* 0x000fe20000000800 */
[C---:B----4-:R-:W-:Y:S04]  /*7f40*/  HMMA.16816.F32 R60, R120.reuse, R76, R60 ;  /* 0x0000004c783c723c */ /* 0x050fe8000000183c */
[--C-:B------:R-:W-:Y:S02]  /*7f50*/  FFMA.FTZ R224, R185, c[0x0][0x2d0], -R134.reuse ;  /* 0x0000b400b9e07a23 */ /* 0x100fe40000010886 */
[----:B------:R-:W-:Y:S02]  /*7f60*/  FFMA.FTZ R155, R136, c[0x0][0x2d0], -R155 ;  /* 0x0000b400889b7a23 */ /* 0x000fe4000001089b */
[----:B------:R-:W-:Y:S01]  /*7f70*/  HMMA.16816.F32 R64, R120, R78, R64 ;  /* 0x0000004e7840723c */ /* 0x000fe20000001840 */
[----:B------:R-:W4:Y:S01]  /*7f80*/  LDSM.16.MT88.4 R76, [R204+0x3900] ;  /* 0x00390000cc4c783b */ /* 0x000f220000004200 */
[----:B------:R-:W-:Y:S02]  /*7f90*/  MUFU.EX2 R239, R239 ;  /* 0x000000ef00ef7308 */ /* 0x000fe40000000800 */
[--C-:B------:R-:W-:Y:S02]  /*7fa0*/  FFMA.FTZ R136, R153, c[0x0][0x2d0], -R134.reuse ;  /* 0x0000b40099887a23 */ /* 0x100fe40000010886 */
[--C-:B------:R-:W-:Y:S02]  /*7fb0*/  FFMA.FTZ R139, R139, c[0x0][0x2d0], -R134.reuse ;  /* 0x0000b4008b8b7a23 */ /* 0x100fe40000010886 */
[C---:B------:R-:W-:Y:S04]  /*7fc0*/  HMMA.16816.F32 R4, R68.reuse, R80, R4 ;  /* 0x000000504404723c */ /* 0x040fe80000001804 */
[----:B------:R-:W-:Y:S01]  /*7fd0*/  MUFU.EX2 R238, R238 ;  /* 0x000000ee00ee7308 */ /* 0x000fe20000000800 */
[--C-:B------:R-:W-:Y:S02]  /*7fe0*/  FFMA.FTZ R135, R135, c[0x0][0x2d0], -R134.reuse ;  /* 0x0000b40087877a23 */ /* 0x100fe40000010886 */
[----:B------:R-:W-:Y:S01]  /*7ff0*/  FFMA.FTZ R134, R117, c[0x0][0x2d0], -R134 ;  /* 0x0000b40075867a23 */ /* 0x000fe20000010886 */
[C---:B------:R-:W-:Y:S01]  /*8000*/  HMMA.16816.F32 R8, R68.reuse, R82, R8 ;  /* 0x000000524408723c */ /* 0x040fe20000001808 */
[----:B------:R-:W-:Y:S03]  /*8010*/  LDSM.16.MT88.4 R80, [R201+0x3900] ;  /* 0x00390000c950783b */ /* 0x000fe60000004200 */
[----:B------:R-:W-:Y:S02]  /*8020*/  FFMA.FTZ R128, R3, R216, R128 ;  /* 0x000000d803807223 */ /* 0x000fe40000010080 */
[----:B------:R-:W-:Y:S01]  /*8030*/  MUFU.EX2 R243, R243 ;  /* 0x000000f300f37308 */ /* 0x000fe20000000800 */
[----:B------:R-:W-:Y:S01]  /*8040*/  FFMA.FTZ R133, R2, R217, R133 ;  /* 0x000000d902857223 */ /* 0x000fe20000010085 */
[C---:B---3--:R-:W-:Y:S04]  /*8050*/  HMMA.16816.F32 R12, R68.reuse, R72, R12 ;  /* 0x00000048440c723c */ /* 0x048fe8000000180c */
[----:B------:R-:W-:Y:S02]  /*8060*/  FADD.FTZ R119, R119, R128 ;  /* 0x0000008077777221 */ /* 0x000fe40000010000 */
[----:B------:R-:W-:Y:S02]  /*8070*/  FADD.FTZ R132, R132, R133 ;  /* 0x0000008584847221 */ /* 0x000fe40000010000 */
[----:B------:R-:W-:Y:S01]  /*8080*/  MUFU.EX2 R240, R240 ;  /* 0x000000f000f07308 */ /* 0x000fe20000000800 */
[C---:B------:R-:W-:Y:S01]  /*8090*/  HMMA.16816.F32 R16, R68.reuse, R74, R16 ;  /* 0x0000004a4410723c */ /* 0x040fe20000001810 */
[----:B------:R-:W3:Y:S02]  /*80a0*/  LDSM.16.MT88.4 R72, [R202+0x3900] ;  /* 0x00390000ca48783b */ /* 0x000ee40000004200 */
[----:B------:R-:W-:Y:S02]  /*80b0*/  FADD.FTZ R118, R118, R119 ;  /* 0x0000007776767221 */ /* 0x000fe40000010000 */
[----:B------:R-:W-:Y:S03]  /*80c0*/  FADD.FTZ R3, R131, R132 ;  /* 0x0000008483037221 */ /* 0x000fe60000010000 */
[C---:B------:R-:W-:Y:S01]  /*80d0*/  HMMA.16816.F32 R20, R68.reuse, R84, R20 ;  /* 0x000000544414723c */ /* 0x040fe20000001814 */
[----:B------:R-:W-:Y:S03]  /*80e0*/  MUFU.EX2 R237, R237 ;  /* 0x000000ed00ed7308 */ /* 0x000fe60000000800 */
[----:B------:R-:W-:Y:S02]  /*80f0*/  FADD.FTZ R118, R129, R118 ;  /* 0x0000007681767221 */ /* 0x000fe40000010000 */
[----:B------:R-:W-:Y:S02]  /*8100*/  FADD.FTZ R3, R130, R3 ;  /* 0x0000000382037221 */ /* 0x000fe40000010000 */
[C---:B------:R-:W-:Y:S01]  /*8110*/  HMMA.16816.F32 R24, R68.reuse, R86, R24 ;  /* 0x000000564418723c */ /* 0x040fe20000001818 */
[----:B------:R-:W5:Y:S02]  /*8120*/  LDSM.16.MT88.4 R84, [R200+0x3900] ;  /* 0x00390000c854783b */ /* 0x000f640000004200 */
        /* <DEDUP_REMOVED lines=12> */
[C---:B----4-:R-:W-:Y:S04]  /*81f0*/  HMMA.16816.F32 R36, R68.reuse, R76, R36 ;  /* 0x0000004c4424723c */ /* 0x050fe80000001824 */
[----:B------:R-:W-:Y:S02]  /*8200*/  FADD.FTZ R152, R152, R147 ;  /* 0x0000009398987221 */ /* 0x000fe40000010000 */
[----:B------:R-:W-:Y:S02]  /*8210*/  FADD.FTZ R167, R167, R164 ;  /* 0x000000a4a7a77221 */ /* 0x000fe40000010000 */
[C---:B------:R-:W-:Y:S01]  /*8220*/  HMMA.16816.F32 R40, R68.reuse, R78, R40 ;  /* 0x0000004e4428723c */ /* 0x040fe20000001828 */
[----:B------:R-:W-:Y:S01]  /*8230*/  LDSM.16.MT88.4 R76, [R202+0x1100] ;  /* 0x00110000ca4c783b */ /* 0x000fe20000004200 */
[----:B------:R-:W-:Y:S06]  /*8240*/  MUFU.EX2 R245, R245 ;  /* 0x000000f500f57308 */ /* 0x000fec0000000800 */
[C---:B---3--:R-:W-:Y:S04]  /*8250*/  HMMA.16816.F32 R44, R68.reuse, R72, R44 ;  /* 0x00000048442c723c */ /* 0x048fe8000000182c */
[----:B------:R-:W-:Y:S04]  /*8260*/  MUFU.EX2 R166, R166 ;  /* 0x000000a600a67308 */ /* 0x000fe80000000800 */
[C---:B------:R-:W-:Y:S01]  /*8270*/  HMMA.16816.F32 R48, R68.reuse, R74, R48 ;  /* 0x0000004a4430723c */ /* 0x040fe20000001830 */
[----:B------:R-:W3:Y:S05]  /*8280*/  LDSM.16.MT88.4 R72, [R204+0x1100] ;  /* 0x00110000cc48783b */ /* 0x000eea0000004200 */
[----:B------:R-:W-:Y:S02]  /*8290*/  MUFU.EX2 R223, R223 ;  /* 0x000000df00df7308 */ /* 0x000fe40000000800 */
[C---:B------:R-:W-:Y:S08]  /*82a0*/  HMMA.16816.F32 R52, R68.reuse, R80, R52 ;  /* 0x000000504434723c */ /* 0x040ff00000001834 */
[C---:B------:R-:W-:Y:S01]  /*82b0*/  HMMA.16816.F32 R56, R68.reuse, R82, R56 ;  /* 0x000000524438723c */ /* 0x040fe20000001838 */
[----:B------:R-:W4:Y:S01]  /*82c0*/  LDSM.16.MT88.4 R80, [R201+0x1100] ;  /* 0x00110000c950783b */ /* 0x000f220000004200 */
[----:B------:R-:W-:Y:S06]  /*82d0*/  MUFU.EX2 R187, R187 ;  /* 0x000000bb00bb7308 */ /* 0x000fec0000000800 */
[C---:B-----5:R-:W-:Y:S04]  /*82e0*/  HMMA.16816.F32 R60, R68.reuse, R84, R60 ;  /* 0x00000054443c723c */ /* 0x060fe8000000183c */
[----:B------:R-:W-:Y:S04]  /*82f0*/  MUFU.EX2 R224, R224 ;  /* 0x000000e000e07308 */ /* 0x000fe80000000800 */
[----:B------:R-:W-:Y:S01]  /*8300*/  HMMA.16816.F32 R64, R68, R86, R64 ;  /* 0x000000564440723c */ /* 0x000fe20000001840 */
[----:B------:R-:W5:Y:S05]  /*8310*/  LDSM.16.MT88.4 R84, [R200+0x1100] ;  /* 0x00110000c854783b */ /* 0x000f6a0000004200 */
[----:B------:R-:W-:Y:S01]  /*8320*/  MUFU.EX2 R146, R146 ;  /* 0x0000009200927308 */ /* 0x000fe20000000800 */
[----:B------:R-:W-:Y:S01]  /*8330*/  F2FP.PACK_AB R68, R222, R225 ;  /* 0x000000e1de44723e */ /* 0x000fe200000000ff */
[----:B------:R-:W-:Y:S01]  /*8340*/  FADD.FTZ R225, R225, R152 ;  /* 0x00000098e1e17221 */ /* 0x000fe20000010000 */
[----:B------:R-:W-:Y:S03]  /*8350*/  F2FP.PACK_AB R70, R227, R226 ;  /* 0x000000e2e346723e */ /* 0x000fe600000000ff */
[----:B-1----:R-:W-:Y:S01]  /*8360*/  F2FP.PACK_AB R69, R231, R230 ;  /* 0x000000e6e745723e */ /* 0x002fe200000000ff */
[----:B------:R-:W-:Y:S01]  /*8370*/  FADD.FTZ R230, R230, R167 ;  /* 0x000000a7e6e67221 */ /* 0x000fe20000010000 */
[----:B--2---:R-:W-:Y:S01]  /*8380*/  F2FP.PACK_AB R71, R233, R232 ;  /* 0x000000e8e947723e */ /* 0x004fe200000000ff */
[----:B------:R-:W-:Y:S01]  /*8390*/  FADD.FTZ R225, R222, R225 ;  /* 0x000000e1dee17221 */ /* 0x000fe20000010000 */
[----:B------:R-:W1:Y:S01]  /*83a0*/  MUFU.EX2 R145, R145 ;  /* 0x0000009100917308 */ /* 0x000e620000000800 */
[----:B------:R-:W-:Y:S02]  /*83b0*/  FADD.FTZ R231, R231, R230 ;  /* 0x000000e6e7e77221 */ /* 0x000fe40000010000 */
[----:B------:R-:W-:Y:S02]  /*83c0*/  FADD.FTZ R226, R226, R225 ;  /* 0x000000e1e2e27221 */ /* 0x000fe40000010000 */
[C---:B---3--:R-:W-:Y:S03]  /*83d0*/  HMMA.16816.F32 R4, R68.reuse, R72, R4 ;  /* 0x000000484404723c */ /* 0x048fe60000001804 */
[----:B------:R-:W-:Y:S02]  /*83e0*/  FADD.FTZ R232, R232, R231 ;  /* 0x000000e7e8e87221 */ /* 0x000fe40000010000 */
[----:B------:R-:W-:Y:S01]  /*83f0*/  MUFU.EX2 R138, R138 ;  /* 0x0000008a008a7308 */ /* 0x000fe20000000800 */
[----:B------:R-:W-:Y:S02]  /*8400*/  FADD.FTZ R227, R227, R226 ;  /* 0x000000e2e3e37221 */ /* 0x000fe40000010000 */
[C---:B------:R-:W-:Y:S01]  /*8410*/  HMMA.16816.F32 R8, R68.reuse, R74, R8 ;  /* 0x0000004a4408723c */ /* 0x040fe20000001808 */
[----:B------:R-:W2:Y:S03]  /*8420*/  LDSM.16.MT88.4 R72, [R204+0x4100] ;  /* 0x00410000cc48783b */ /* 0x000ea60000004200 */
[----:B------:R-:W-:Y:S03]  /*8430*/  FADD.FTZ R233, R233, R232 ;  /* 0x000000e8e9e97221 */ /* 0x000fe60000010000 */
[----:B------:R-:W3:Y:S01]  /*8440*/  MUFU.EX2 R155, R155 ;  /* 0x0000009b009b7308 */ /* 0x000ee20000000800 */
[C---:B------:R-:W-:Y:S04]  /*8450*/  HMMA.16816.F32 R12, R68.reuse, R76, R12 ;  /* 0x0000004c440c723c */ /* 0x040fe8000000180c */
[----:B-1----:R-:W-:Y:S04]  /*8460*/  F2FP.PACK_AB R120, R145, R146 ;  /* 0x000000929178723e */ /* 0x002fe800000000ff */
[C---:B------:R-:W-:Y:S01]  /*8470*/  HMMA.16816.F32 R16, R68.reuse, R78, R16 ;  /* 0x0000004e4410723c */ /* 0x040fe20000001810 */
[----:B------:R-:W1:Y:S01]  /*8480*/  LDSM.16.MT88.4 R76, [R202+0x4100] ;  /* 0x00410000ca4c783b */ /* 0x000e620000004200 */
[----:B------:R-:W-:Y:S06]  /*8490*/  MUFU.EX2 R136, R136 ;  /* 0x0000008800887308 */ /* 0x000fec0000000800 */
[C---:B----4-:R-:W-:Y:S04]  /*84a0*/  HMMA.16816.F32 R20, R68.reuse, R80, R20 ;  /* 0x000000504414723c */ /* 0x050fe80000001814 */
[----:B------:R-:W4:Y:S01]  /*84b0*/  MUFU.EX2 R139, R139 ;  /* 0x0000008b008b7308 */ /* 0x000f220000000800 */
[----:B---3--:R-:W-:Y:S03]  /*84c0*/  F2FP.PACK_AB R122, R155, R138 ;  /* 0x0000008a9b7a723e */ /* 0x008fe600000000ff */
[C---:B------:R-:W-:Y:S01]  /*84d0*/  HMMA.16816.F32 R24, R68.reuse, R82, R24 ;  /* 0x000000524418723c */ /* 0x040fe20000001818 */
[----:B------:R-:W3:Y:S05]  /*84e0*/  LDSM.16.MT88.4 R80, [R201+0x4100] ;  /* 0x00410000c950783b */ /* 0x000eea0000004200 */
[----:B------:R-:W-:Y:S02]  /*84f0*/  MUFU.EX2 R135, R135 ;  /* 0x0000008700877308 */ /* 0x000fe40000000800 */
[C---:B-----5:R-:W-:Y:S08]  /*8500*/  HMMA.16816.F32 R28, R68.reuse, R84, R28 ;  /* 0x00000054441c723c */ /* 0x060ff0000000181c */
[C---:B------:R-:W-:Y:S01]  /*8510*/  HMMA.16816.F32 R32, R68.reuse, R86, R32 ;  /* 0x000000564420723c */ /* 0x040fe20000001820 */
[----:B------:R-:W5:Y:S01]  /*8520*/  LDSM.16.MT88.4 R84, [R204+0x1900] ;  /* 0x00190000cc54783b */ /* 0x000f620000004200 */
[----:B------:R-:W3:Y:S02]  /*8530*/  MUFU.EX2 R134, R134 ;  /* 0x0000008600867308 */ /* 0x000ee40000000800 */
[----:B----4-:R-:W-:Y:S04]  /*8540*/  F2FP.PACK_AB R121, R139, R136 ;  /* 0x000000888b79723e */ /* 0x010fe800000000ff */
[C---:B--2---:R-:W-:Y:S08]  /*8550*/  HMMA.16816.F32 R36, R68.reuse, R72, R36 ;  /* 0x000000484424723c */ /* 0x044ff00000001824 */
[C---:B------:R-:W-:Y:S01]  /*8560*/  HMMA.16816.F32 R40, R68.reuse, R74, R40 ;  /* 0x0000004a4428723c */ /* 0x040fe20000001828 */
[----:B------:R-:W2:Y:S07]  /*8570*/  LDSM.16.MT88.4 R72, [R202+0x1900] ;  /* 0x00190000ca48783b */ /* 0x000eae0000004200 */
[C---:B-1----:R-:W-:Y:S04]  /*8580*/  HMMA.16816.F32 R44, R68.reuse, R76, R44 ;  /* 0x0000004c442c723c */ /* 0x042fe8000000182c */
[----:B---3--:R-:W-:Y:S04]  /*8590*/  F2FP.PACK_AB R123, R134, R135 ;  /* 0x00000087867b723e */ /* 0x008fe800000000ff */
[C---:B------:R-:W-:Y:S01]  /*85a0*/  HMMA.16816.F32 R48, R68.reuse, R78, R48 ;  /* 0x0000004e4430723c */ /* 0x040fe20000001830 */
[----:B------:R-:W1:Y:S07]  /*85b0*/  LDSM.16.MT88.4 R76, [R201+0x1900] ;  /* 0x00190000c94c783b */ /* 0x000e6e0000004200 */
[C---:B------:R-:W-:Y:S08]  /*85c0*/  HMMA.16816.F32 R52, R68.reuse, R80, R52 ;  /* 0x000000504434723c */ /* 0x040ff00000001834 */
[C---:B------:R-:W-:Y:S01]  /*85d0*/  HMMA.16816.F32 R56, R68.reuse, R82, R56 ;  /* 0x000000524438723c */ /* 0x040fe20000001838 */
[----:B------:R-:W3:Y:S07]  /*85e0*/  LDSM.16.MT88.4 R80, [R200+0x1900] ;  /* 0x00190000c850783b */ /* 0x000eee0000004200 */
[C---:B------:R-:W-:Y:S08]  /*85f0*/  HMMA.16816.F32 R60, R68.reuse, R88, R60 ;  /* 0x00000058443c723c */ /* 0x040ff0000000183c */
[----:B------:R-:W-:Y:S01]  /*8600*/  HMMA.16816.F32 R64, R68, R90, R64 ;  /* 0x0000005a4440723c */ /* 0x000fe20000001840 */
[----:B------:R-:W-:Y:S06]  /*8610*/  LDSM.16.MT88.4 R88, [R201+0x4900] ;  /* 0x00490000c958783b */ /* 0x000fec0000004200 */
[----:B------:R-:W-:Y:S01]  /*8620*/  F2FP.PACK_AB R68, R235, R234 ;  /* 0x000000eaeb44723e */ /* 0x000fe200000000ff */
[----:B------:R-:W-:Y:S01]  /*8630*/  FADD.FTZ R234, R234, R227 ;  /* 0x000000e3eaea7221 */ /* 0x000fe20000010000 */
[----:B------:R-:W-:Y:S03]  /*8640*/  F2FP.PACK_AB R70, R239, R236 ;  /* 0x000000ecef46723e */ /* 0x000fe600000000ff */
[----:B------:R-:W-:Y:S01]  /*8650*/  F2FP.PACK_AB R69, R243, R238 ;  /* 0x000000eef345723e */ /* 0x000fe200000000ff */
[----:B------:R-:W-:Y:S01]  /*8660*/  FADD.FTZ R238, R238, R233 ;  /* 0x000000e9eeee7221 */ /* 0x000fe20000010000 */
[----:B------:R-:W-:Y:S01]  /*8670*/  F2FP.PACK_AB R71, R237, R240 ;  /* 0x000000f0ed47723e */ /* 0x000fe200000000ff */
[----:B------:R-:W-:Y:S02]  /*8680*/  FADD.FTZ R235, R235, R234 ;  /* 0x000000eaebeb7221 */ /* 0x000fe40000010000 */
[----:B------:R-:W-:Y:S02]  /*8690*/  FADD.FTZ R243, R243, R238 ;  /* 0x000000eef3f37221 */ /* 0x000fe40000010000 */
[----:B------:R-:W-:Y:S02]  /*86a0*/  FADD.FTZ R236, R236, R235 ;  /* 0x000000ebecec7221 */ /* 0x000fe40000010000 */
[C---:B-----5:R-:W-:Y:S03]  /*86b0*/  HMMA.16816.F32 R4, R68.reuse, R84, R4 ;  /* 0x000000544404723c */ /* 0x060fe60000001804 */
[----:B------:R-:W-:Y:S02]  /*86c0*/  FADD.FTZ R240, R240, R243 ;  /* 0x000000f3f0f07221 */ /* 0x000fe40000010000 */
[----:B------:R-:W-:Y:S02]  /*86d0*/  FADD.FTZ R239, R239, R236 ;  /* 0x000000ecefef7221 */ /* 0x000fe40000010000 */
[----:B------:R-:W-:Y:S01]  /*86e0*/  FADD.FTZ R237, R237, R240 ;  /* 0x000000f0eded7221 */ /* 0x000fe20000010000 */
[C---:B------:R-:W-:Y:S01]  /*86f0*/  HMMA.16816.F32 R8, R68.reuse, R86, R8 ;  /* 0x000000564408723c */ /* 0x040fe20000001808 */
[----:B------:R-:W4:Y:S03]  /*8700*/  LDSM.16.MT88.4 R84, [R204+0x4900] ;  /* 0x00490000cc54783b */ /* 0x000f260000004200 */
[----:B------:R-:W-:Y:S04]  /*8710*/  FADD.FTZ R2, R166, R237 ;  /* 0x000000eda6027221 */ /* 0x000fe80000010000 */
[C---:B--2---:R-:W-:Y:S04]  /*8720*/  HMMA.16816.F32 R12, R68.reuse, R72, R12 ;  /* 0x00000048440c723c */ /* 0x044fe8000000180c */
[----:B------:R-:W-:Y:S04]  /*8730*/  FADD.FTZ R2, R223, R2 ;  /* 0x00000002df027221 */ /* 0x000fe80000010000 */
[C---:B------:R-:W-:Y:S01]  /*8740*/  HMMA.16816.F32 R16, R68.reuse, R74, R16 ;  /* 0x0000004a4410723c */ /* 0x040fe20000001810 */
[----:B------:R-:W2:Y:S03]  /*8750*/  LDSM.16.MT88.4 R72, [R202+0x4900] ;  /* 0x00490000ca48783b */ /* 0x000ea60000004200 */
[----:B------:R-:W-:Y:S02]  /*8760*/  FADD.FTZ R3, R187, R2 ;  /* 0x00000002bb037221 */ /* 0x000fe40000010000 */
[----:B------:R-:W-:Y:S02]  /*8770*/  IMAD.MOV.U32 R2, RZ, RZ, R116 ;  /* 0x000000ffff027224 */ /* 0x000fe400078e0074 */
[C---:B-1----:R-:W-:Y:S04]  /*8780*/  HMMA.16816.F32 R20, R68.reuse, R76, R20 ;  /* 0x0000004c4414723c */ /* 0x042fe80000001814 */
[----:B------:R-:W-:Y:S04]  /*8790*/  FADD.FTZ R3, R224, R3 ;  /* 0x00000003e0037221 */ /* 0x000fe80000010000 */
[C---:B------:R-:W-:Y:S01]  /*87a0*/  HMMA.16816.F32 R24, R68.reuse, R78, R24 ;  /* 0x0000004e4418723c */ /* 0x040fe20000001818 */
[----:B------:R-:W1:Y:S03]  /*87b0*/  LDSM.16.MT88.4 R76, [R204+0x2100] ;  /* 0x00210000cc4c783b */ /* 0x000e660000004200 */
[----:B------:R-:W-:Y:S02]  /*87c0*/  FADD.FTZ R136, R136, R3 ;  /* 0x0000000388887221 */ /* 0x000fe40000010000 */
[----:B------:R-:W-:Y:S02]  /*87d0*/  IMAD.MOV.U32 R3, RZ, RZ, R0 ;  /* 0x000000ffff037224 */ /* 0x000fe400078e0000 */
[C---:B---3--:R-:W-:Y:S04]  /*87e0*/  HMMA.16816.F32 R28, R68.reuse, R80, R28 ;  /* 0x00000050441c723c */ /* 0x048fe8000000181c */
[----:B------:R-:W-:Y:S04]  /*87f0*/  FADD.FTZ R136, R139, R136 ;  /* 0x000000888b887221 */ /* 0x000fe80000010000 */
[C---:B------:R-:W-:Y:S01]  /*8800*/  HMMA.16816.F32 R32, R68.reuse, R82, R32 ;  /* 0x000000524420723c */ /* 0x040fe20000001820 */
[----:B------:R-:W3:Y:S03]  /*8810*/  LDSM.16.MT88.4 R80, [R202+0x2100] ;  /* 0x00210000ca50783b */ /* 0x000ee60000004200 */
[----:B------:R-:W-:Y:S04]  /*8820*/  FADD.FTZ R135, R135, R136 ;  /* 0x0000008887877221 */ /* 0x000fe80000010000 */
[C---:B----4-:R-:W-:Y:S04]  /*8830*/  HMMA.16816.F32 R36, R68.reuse, R84, R36 ;  /* 0x000000544424723c */ /* 0x050fe80000001824 */
[----:B------:R-:W-:Y:S04]  /*8840*/  FADD.FTZ R217, R134, R135 ;  /* 0x0000008786d97221 */ /* 0x000fe80000010000 */
[C---:B------:R-:W-:Y:S01]  /*8850*/  HMMA.16816.F32 R40, R68.reuse, R86, R40 ;  /* 0x000000564428723c */ /* 0x040fe20000001828 */
[----:B------:R-:W-:Y:S07]  /*8860*/  LDSM.16.MT88.4 R84, [R200+0x2100] ;  /* 0x00210000c854783b */ /* 0x000fee0000004200 */
[C---:B--2---:R-:W-:Y:S08]  /*8870*/  HMMA.16816.F32 R44, R68.reuse, R72, R44 ;  /* 0x00000048442c723c */ /* 0x044ff0000000182c */
[C---:B------:R-:W-:Y:S01]  /*8880*/  HMMA.16816.F32 R48, R68.reuse, R74, R48 ;  /* 0x0000004a4430723c */ /* 0x040fe20000001830 */
[----:B------:R-:W2:Y:S07]  /*8890*/  LDSM.16.MT88.4 R72, [R201+0x2100] ;  /* 0x00210000c948783b */ /* 0x000eae0000004200 */
[C---:B------:R-:W-:Y:S08]  /*88a0*/  HMMA.16816.F32 R52, R68.reuse, R88, R52 ;  /* 0x000000584434723c */ /* 0x040ff00000001834 */
[C---:B------:R-:W-:Y:S01]  /*88b0*/  HMMA.16816.F32 R56, R68.reuse, R90, R56 ;  /* 0x0000005a4438723c */ /* 0x040fe20000001838 */
[----:B------:R-:W-:Y:S07]  /*88c0*/  LDSM.16.MT88.4 R88, [R201+0x5100] ;  /* 0x00510000c958783b */ /* 0x000fee0000004200 */
        /* <DEDUP_REMOVED lines=8> */
[----:B------:R-:W-:Y:S03]  /*8950*/  F2FP.PACK_AB R71, R224, R187 ;  /* 0x000000bbe047723e */ /* 0x000fe600000000ff */
[----:B------:R-:W-:Y:S04]  /*8960*/  FADD.FTZ R184, R184, R241 ;  /* 0x000000f1b8b87221 */ /* 0x000fe80000010000 */
[C---:B-1----:R-:W-:Y:S03]  /*8970*/  HMMA.16816.F32 R4, R68.reuse, R76, R4 ;  /* 0x0000004c4404723c */ /* 0x042fe60000001804 */
[----:B------:R-:W-:Y:S01]  /*8980*/  FADD.FTZ R245, R245, R184 ;  /* 0x000000b8f5f57221 */ /* 0x000fe20000010000 */
[----:B------:R-:W-:Y:S03]  /*8990*/  IADD3 R184, R186, -0x1, RZ ;  /* 0xffffffffbab87810 */ /* 0x000fe60007ffe0ff */
[----:B------:R-:W-:Y:S01]  /*89a0*/  FADD.FTZ R146, R146, R245 ;  /* 0x000000f592927221 */ /* 0x000fe20000010000 */
        /* <DEDUP_REMOVED lines=9> */
[C---:B--2---:R-:W-:Y:S08]  /*8a40*/  HMMA.16816.F32 R20, R68.reuse, R72, R20 ;  /* 0x000000484414723c */ /* 0x044ff00000001814 */
[C---:B------:R-:W-:Y:S01]  /*8a50*/  HMMA.16816.F32 R24, R68.reuse, R74, R24 ;  /* 0x0000004a4418723c */ /* 0x040fe20000001818 */
[----:B------:R-:W2:Y:S07]  /*8a60*/  LDSM.16.MT88.4 R72, [R200+0x5100] ;  /* 0x00510000c848783b */ /* 0x000eae0000004200 */
[C---:B------:R-:W-:Y:S08]  /*8a70*/  HMMA.16816.F32 R28, R68.reuse, R84, R28 ;  /* 0x00000054441c723c */ /* 0x040ff0000000181c */
[C---:B------:R-:W-:Y:S01]  /*8a80*/  HMMA.16816.F32 R32, R68.reuse, R86, R32 ;  /* 0x000000564420723c */ /* 0x040fe20000001820 */
[----:B------:R-:W4:Y:S07]  /*8a90*/  LDSM.16.MT88.4 R84, [R202+0x2900] ;  /* 0x00290000ca54783b */ /* 0x000f2e0000004200 */
[C---:B-1----:R-:W-:Y:S08]  /*8aa0*/  HMMA.16816.F32 R36, R68.reuse, R76, R36 ;  /* 0x0000004c4424723c */ /* 0x042ff00000001824 */
[C---:B------:R-:W-:Y:S08]  /*8ab0*/  HMMA.16816.F32 R40, R68.reuse, R78, R40 ;  /* 0x0000004e4428723c */ /* 0x040ff00000001828 */
[C---:B---3--:R-:W-:Y:S08]  /*8ac0*/  HMMA.16816.F32 R44, R68.reuse, R80, R44 ;  /* 0x00000050442c723c */ /* 0x048ff0000000182c */
[C---:B------:R-:W-:Y:S08]  /*8ad0*/  HMMA.16816.F32 R48, R68.reuse, R82, R48 ;  /* 0x000000524430723c */ /* 0x040ff00000001830 */
[C---:B------:R-:W-:Y:S08]  /*8ae0*/  HMMA.16816.F32 R52, R68.reuse, R88, R52 ;  /* 0x000000584434723c */ /* 0x040ff00000001834 */
[C---:B------:R-:W-:Y:S08]  /*8af0*/  HMMA.16816.F32 R56, R68.reuse, R90, R56 ;  /* 0x0000005a4438723c */ /* 0x040ff00000001838 */
[C---:B--2---:R-:W-:Y:S08]  /*8b00*/  HMMA.16816.F32 R60, R68.reuse, R72, R60 ;  /* 0x00000048443c723c */ /* 0x044ff0000000183c */
[----:B------:R-:W-:Y:S08]  /*8b10*/  HMMA.16816.F32 R64, R68, R74, R64 ;  /* 0x0000004a4440723c */ /* 0x000ff00000001840 */
[C---:B------:R-:W-:Y:S01]  /*8b20*/  HMMA.16816.F32 R112, R120.reuse, R108, R4 ;  /* 0x0000006c7870723c */ /* 0x040fe20000001804 */
[----:B------:R-:W1:Y:S07]  /*8b30*/  LDSM.16.MT88.4 R4, [R201+0x5900] ;  /* 0x00590000c904783b */ /* 0x000e6e0000004200 */
[C---:B------:R-:W-:Y:S01]  /*8b40*/  HMMA.16816.F32 R108, R120.reuse, R110, R8 ;  /* 0x0000006e786c723c */ /* 0x040fe20000001808 */
[----:B------:R-:W2:Y:S07]  /*8b50*/  LDSM.16.MT88.4 R8, [R200+0x5900] ;  /* 0x00590000c808783b */ /* 0x000eae0000004200 */
[C---:B----4-:R-:W-:Y:S07]  /*8b60*/  HMMA.16816.F32 R68, R120.reuse, R84, R12 ;  /* 0x000000547844723c */ /* 0x050fee000000180c */
[----:B------:R-:W-:Y:S01]  /*8b70*/  IMAD.MOV.U32 R12, RZ, RZ, R116 ;  /* 0x000000ffff0c7224 */ /* 0x000fe200078e0074 */
        /* <DEDUP_REMOVED lines=11> */
[C---:B--2---:R-:W-:Y:S08]  /*8c30*/  HMMA.16816.F32 R60, R120.reuse, R8, R60 ;  /* 0x00000008783c723c */ /* 0x044ff0000000183c */
[----:B------:R-:W-:Y:S01]  /*8c40*/  HMMA.16816.F32 R64, R120, R10, R64 ;  /* 0x0000000a7840723c */ /* 0x000fe20000001840 */
[----:B------:R-:W-:-:S07]  /*8c50*/  @P0 BRA `(.L_x_181) ;  /* 0xffffc37000000947 */ /* 0x000fce000383ffff */
.L_x_172:
[----:B------:R-:W1:Y:S01]  /*8c60*/  S2R R2, SR_CTAID.X ;  /* 0x0000000000027919 */ /* 0x000e620000002500 */
[----:B------:R-:W-:-:S05]  /*8c70*/  IMAD.MOV.U32 R3, RZ, RZ, c[0x0][0x168] ;  /* 0x00005a00ff037624 */ /* 0x000fca00078e00ff */
[----:B------:R-:W-:Y:S02]  /*8c80*/  IADD3 R3, -R3, 0x1, RZ ;  /* 0x0000000103037810 */ /* 0x000fe40007ffe1ff */
[----:B-1----:R-:W-:-:S05]  /*8c90*/  LEA R2, R2, 0x7f, 0x7 ;  /* 0x0000007f02027811 */ /* 0x002fca00078e38ff */
[----:B------:R-:W-:-:S05]  /*8ca0*/  @P4 IMAD.HI.U32 R4, R2, c[0x0][0x2c8], RZ ;  /* 0x0000b20002044a27 */ /* 0x000fca00078e00ff */
[----:B------:R-:W-:-:S04]  /*8cb0*/  @P4 SHF.R.U32.HI R2, RZ, c[0x0][0x2cc], R4 ;  /* 0x0000b300ff024a19 */ /* 0x000fc80000011604 */
[----:B------:R-:W-:-:S04]  /*8cc0*/  IADD3 R4, R2, c[0x0][0x1d0], R3 ;  /* 0x0000740002047a10 */ /* 0x000fc80007ffe003 */
[----:B------:R-:W-:Y:S01]  /*8cd0*/  IADD3 R3, R4, -c[0x0][0x324], RZ ;  /* 0x8000c90004037a10 */ /* 0x000fe20007ffe0ff */
        /* <DEDUP_REMOVED lines=10> */
.L_x_183:
[----:B------:R-:W-:-:S04]  /*8d80*/  MOV R2, c[0x0][0x32c] ;  /* 0x0000cb0000027a02 */ /* 0x000fc80000000f00 */
[----:B------:R-:W-:-:S13]  /*8d90*/  ISETP.NE.AND P0, PT, R2, 0x1, PT ;  /* 0x000000010200780c */ /* 0x000fda0003f05270 */
[----:B------:R-:W-:-:S05]  /*8da0*/  @P0 IMAD.HI.U32 R2, R4, c[0x0][0x330], RZ ;  /* 0x0000cc0004020a27 */ /* 0x000fca00078e00ff */
[----:B------:R-:W-:-:S05]  /*8db0*/  @P0 SHF.R.U32.HI R4, RZ, c[0x0][0x334], R2 ;  /* 0x0000cd00ff040a19 */ /* 0x000fca0000011602 */
.L_x_184:
[----:B------:R-:W-:-:S05]  /*8dc0*/  IMAD R4, R4, c[0x0][0x32c], RZ ;  /* 0x0000cb0004047a24 */ /* 0x000fca00078e02ff */
[----:B------:R-:W-:-:S04]  /*8dd0*/  IMNMX R3, R3, R4, !PT ;  /* 0x0000000403037217 */ /* 0x000fc80007800200 */
.L_x_182:
[----:B------:R-:W-:-:S05]  /*8de0*/  IADD3 R3, R3, 0x5f, RZ ;  /* 0x0000005f03037810 */ /* 0x000fca0007ffe0ff */
[----:B------:R-:W-:-:S05]  /*8df0*/  IMAD.HI R3, R3, 0x2aaaaaab, RZ ;  /* 0x2aaaaaab03037827 */ /* 0x000fca00078e02ff */
[----:B------:R-:W-:-:S04]  /*8e00*/  SHF.R.U32.HI R2, RZ, 0x1f, R3 ;  /* 0x0000001fff027819 */ /* 0x000fc80000011603 */
[----:B------:R-:W-:-:S04]  /*8e10*/  LEA.HI.SX32 R2, R3, R2, 0x1c ;  /* 0x0000000203027211 */ /* 0x000fc800078fe2ff */
[----:B------:R-:W-:-:S04]  /*8e20*/  IMNMX R225, R207, R2, !PT ;  /* 0x00000002cfe17217 */ /* 0x000fc80007800200 */
[----:B------:R-:W-:-:S13]  /*8e30*/  ISETP.GE.AND P0, PT, R184, R225, PT ;  /* 0x000000e1b800720c */ /* 0x000fda0003f06270 */
[----:B------:R-:W-:Y:S05]  /*8e40*/  @!P0 BRA `(.L_x_185) ;  /* 0x0000298000008947 */ /* 0x000fea0003800000 */
[----:B------:R-:W-:Y:S01]  /*8e50*/  MOV R117, R12 ;  /* 0x0000000c00757202 */ /* 0x000fe20000000f00 */
[----:B------:R-:W-:Y:S01]  /*8e60*/  IMAD.MOV.U32 R222, RZ, RZ, R184 ;  /* 0x000000ffffde7224 */ /* 0x000fe200078e00b8 */
[----:B------:R-:W-:Y:S01]  /*8e70*/  MOV R3, R0 ;  /* 0x0000000000037202 */ /* 0x000fe20000000f00 */
[----:B------:R-:W-:Y:S01]  /*8e80*/  IMAD.MOV.U32 R118, RZ, RZ, c[0x0][0x1e4] ;  /* 0x00007900ff767624 */ /* 0x000fe200078e00ff */
[----:B------:R-:W-:Y:S02]  /*8e90*/  MOV R223, c[0x0][0x1e0] ;  /* 0x0000780000df7a02 */ /* 0x000fe40000000f00 */
.L_x_186:
[----:B------:R-:W-:Y:S04]  /*8ea0*/  DEPBAR.LE SB0, 0x0 ;  /* 0x000080000000791a */ /* 0x000fe80000000000 */
[----:B------:R-:W-:Y:S01]  /*8eb0*/  BAR.SYNC.DEFER_BLOCKING 0x0 ;  /* 0x0000000000007b1d */ /* 0x000fe20000010000 */
[----:B------:R-:W-:Y:S11]  /*8ec0*/  ISETP.GT.AND P2, PT, R207, R222, PT ;  /* 0x000000decf00720c */ /* 0x000ff60003f44270 */
[----:B------:R-:W-:Y:S02]  /*8ed0*/  @!UPT UIADD3 URZ, URZ, URZ, URZ ;  /* 0x0000003f3f3ff290 */ /* 0x000fe4000fffe03f */
[----:B------:R-:W-:Y:S01]  /*8ee0*/  @!P2 SHF.R.S32.HI R0, RZ, 0x1f, R222 ;  /* 0x0000001fff00a819 */ /* 0x000fe200000114de */
[----:B------:R-:W-:Y:S01]  /*8ef0*/  @!P2 IMAD.WIDE.U32 R28, R222, c[0x0][0x208], RZ ;  /* 0x00008200de1caa25 */ /* 0x000fe200078e00ff */
[----:B------:R-:W-:Y:S02]  /*8f00*/  @!P2 MOV R36, R218 ;  /* 0x000000da0024a202 */ /* 0x000fe40000000f00 */
[----:B------:R-:W-:Y:S01]  /*8f10*/  @!P2 MOV R37, R221 ;  /* 0x000000dd0025a202 */ /* 0x000fe20000000f00 */
[----:B------:R-:W-:Y:S04]  /*8f20*/  @!P2 IMAD R0, R0, c[0x0][0x208], RZ ;  /* 0x000082000000aa24 */ /* 0x000fe800078e02ff */
[----:B------:R-:W-:Y:S01]  /*8f30*/  @!P2 IMAD R0, R222, c[0x0][0x20c], R0 ;  /* 0x00008300de00aa24 */ /* 0x000fe200078e0200 */
[----:B------:R-:W1:Y:S01]  /*8f40*/  LDSM.16.M88.4 R8, [R206+0x8100] ;  /* 0x00810000ce08783b */ /* 0x000e620000000200 */
[----:B------:R-:W-:Y:S03]  /*8f50*/  @!P2 IMAD.WIDE.U32 R36, R28, 0x60, R36 ;  /* 0x000000601c24a825 */ /* 0x000fe600078e0024 */
[----:B------:R-:W-:Y:S02]  /*8f60*/  @!P2 IADD3 R0, R29, R0, RZ ;  /* 0x000000001d00a210 */ /* 0x000fe40007ffe0ff */
[----:B------:R-:W-:Y:S02]  /*8f70*/  @!P2 SHF.L.U32 R186, R36, 0x1, RZ ;  /* 0x0000000124baa819 */ /* 0x000fe400000006ff */
[----:B------:R-:W2:Y:S02]  /*8f80*/  LDSM.16.M88.4 R16, [R206+0x8900] ;  /* 0x00890000ce10783b */ /* 0x000ea40000000200 */
[----:B------:R-:W-:Y:S04]  /*8f90*/  @!P2 IADD3 R180, P1, R186, 0x80, RZ ;  /* 0x00000080bab4a810 */ /* 0x000fe80007f3e0ff */
[----:B------:R-:W-:Y:S02]  /*8fa0*/  @!P2 IADD3 R180, P0, R180, c[0x0][0x1f8], RZ ;  /* 0x00007e00b4b4aa10 */ /* 0x000fe40007f1e0ff */
[----:B------:R-:W3:Y:S08]  /*8fb0*/  LDSM.16.M88.4 R24, [R206+0x9100] ;  /* 0x00910000ce18783b */ /* 0x000ef00000000200 */
[----:B------:R-:W4:Y:S08]  /*8fc0*/  LDSM.16.M88.4 R32, [R206+0x9900] ;  /* 0x00990000ce20783b */ /* 0x000f300000000200 */
[----:B------:R-:W5:Y:S01]  /*8fd0*/  LDSM.16.M88.4 R40, [R206+0xa100] ;  /* 0x00a10000ce28783b */ /* 0x000f620000000200 */
[C---:B-1----:R-:W-:Y:S07]  /*8fe0*/  HMMA.16816.F32 R4, R124.reuse, R8, RZ ;  /* 0x000000087c04723c */ /* 0x042fee00000018ff */
[----:B------:R-:W1:Y:S01]  /*8ff0*/  LDSM.16.M88.4 R48, [R206+0xa900] ;  /* 0x00a90000ce30783b */ /* 0x000e620000000200 */
[C---:B------:R-:W-:Y:S07]  /*9000*/  HMMA.16816.F32 R8, R124.reuse, R10, RZ ;  /* 0x0000000a7c08723c */ /* 0x040fee00000018ff */
[----:B------:R-:W1:Y:S01]  /*9010*/  LDSM.16.M88.4 R120, [R205] ;  /* 0x00000000cd78783b */ /* 0x000e620000000200 */
[C---:B--2---:R-:W-:Y:S07]  /*9020*/  HMMA.16816.F32 R12, R124.reuse, R16, RZ ;  /* 0x000000107c0c723c */ /* 0x044fee00000018ff */
[----:B------:R-:W2:Y:S01]  /*9030*/  LDSM.16.M88.4 R128, [R199] ;  /* 0x00000000c780783b */ /* 0x000ea20000000200 */
[C---:B------:R-:W-:Y:S07]  /*9040*/  HMMA.16816.F32 R16, R124.reuse, R18, RZ ;  /* 0x000000127c10723c */ /* 0x040fee00000018ff */
[----:B------:R-:W1:Y:S01]  /*9050*/  LDSM.16.M88.4 R132, [R198] ;  /* 0x00000000c684783b */ /* 0x000e620000000200 */
[C---:B---3--:R-:W-:Y:S07]  /*9060*/  HMMA.16816.F32 R20, R124.reuse, R24, RZ ;  /* 0x000000187c14723c */ /* 0x048fee00000018ff */
[----:B------:R-:W3:Y:S01]  /*9070*/  LDSM.16.M88.4 R136, [R197] ;  /* 0x00000000c588783b */ /* 0x000ee20000000200 */
[C---:B------:R-:W-:Y:S07]  /*9080*/  HMMA.16816.F32 R24, R124.reuse, R26, RZ ;  /* 0x0000001a7c18723c */ /* 0x040fee00000018ff */
[----:B------:R-:W1:Y:S01]  /*9090*/  LDSM.16.M88.4 R144, [R196] ;  /* 0x00000000c490783b */ /* 0x000e620000000200 */
[C---:B----4-:R-:W-:Y:S07]  /*90a0*/  HMMA.16816.F32 R28, R124.reuse, R32, RZ ;  /* 0x000000207c1c723c */ /* 0x050fee00000018ff */
[----:B------:R-:W4:Y:S01]  /*90b0*/  LDSM.16.M88.4 R152, [R195] ;  /* 0x00000000c398783b */ /* 0x000f220000000200 */
[----:B------:R-:W-:Y:S05]  /*90c0*/  @!P2 IMAD R33, R0, 0x60, RZ ;  /* 0x000000600021a824 */ /* 0x000fea00078e02ff */
[----:B------:R-:W-:Y:S02]  /*90d0*/  @!P2 IADD3 R0, R37, R33, RZ ;  /* 0x000000212500a210 */ /* 0x000fe40007ffe0ff */
[C---:B------:R-:W-:Y:S02]  /*90e0*/  HMMA.16816.F32 R32, R124.reuse, R34, RZ ;  /* 0x000000227c20723c */ /* 0x040fe400000018ff */
[----:B------:R-:W-:Y:S04]  /*90f0*/  @!P2 SHF.L.U64.HI R0, R36, 0x1, R0 ;  /* 0x000000012400a819 */ /* 0x000fe80000010200 */
[----:B------:R-:W-:Y:S02]  /*9100*/  @!P2 IADD3.X R181, RZ, c[0x0][0x1fc], R0, P0, P1 ;  /* 0x00007f00ffb5aa10 */ /* 0x000fe400007e2400 */
[C---:B-----5:R-:W-:Y:S01]  /*9110*/  HMMA.16816.F32 R36, R124.reuse, R40, RZ ;  /* 0x000000287c24723c */ /* 0x060fe200000018ff */
[----:B------:R-:W-:Y:S04]  /*9120*/  @!P2 IADD3 R186, P0, R186, c[0x0][0x1f8], RZ ;  /* 0x00007e00babaaa10 */ /* 0x000fe80007f1e0ff */
[----:B------:R-:W-:Y:S02]  /*9130*/  @!P2 IADD3.X R187, R0, c[0x0][0x1fc], RZ, P0, !PT ;  /* 0x00007f0000bbaa10 */ /* 0x000fe400007fe4ff */
[----:B------:R-:W-:Y:S01]  /*9140*/  @!P2 IADD3 R184, P1, R186, UR9, RZ ;  /* 0x00000009bab8ac10 */ /* 0x000fe2000ff3e0ff */
[C---:B------:R-:W-:Y:S02]  /*9150*/  HMMA.16816.F32 R40, R124.reuse, R42, RZ ;  /* 0x0000002a7c28723c */ /* 0x040fe400000018ff */
[----:B------:R-:W-:Y:S01]  /*9160*/  @!PT LDS RZ, [RZ] ;  /* 0x00000000fffff984 */ /* 0x000fe20000000800 */
[----:B------:R-:W-:Y:S01]  /*9170*/  @!PT LDS RZ, [RZ] ;  /* 0x00000000fffff984 */ /* 0x000fe20000000800 */
[----:B------:R-:W-:Y:S01]  /*9180*/  @!PT LDS RZ, [RZ] ;  /* 0x00000000fffff984 */ /* 0x000fe20000000800 */
[----:B------:R5:W-:Y:S02]  /*9190*/  @!P2 LDGSTS.E.BYPASS.LTC128B.128 [R208+0x100], [R186.64], !P6 ;  /* 0x00100000bad0afae */ /* 0x000be4000f101d4a */
[----:B------:R-:W-:Y:S02]  /*91a0*/  @!P2 IADD3.X R185, R187, UR12, RZ, P1, !PT ;  /* 0x0000000cbbb9ac10 */ /* 0x000fe40008ffe4ff */
[----:B------:R-:W-:Y:S02]  /*91b0*/  @!P2 IADD3 R182, P0, R184, UR9, RZ ;  /* 0x00000009b8b6ac10 */ /* 0x000fe4000ff1e0ff */
[C---:B-1----:R-:W-:Y:S02]  /*91c0*/  HMMA.16816.F32 R44, R124.reuse, R48, RZ ;  /* 0x000000307c2c723c */ /* 0x042fe400000018ff */
[----:B------:R1:W-:Y:S02]  /*91d0*/  @!P2 LDGSTS.E.BYPASS.LTC128B.128 [R208+0x3100], [R180.64], !P5 ;  /* 0x03100000b4d0afae */ /* 0x0003e4000e901d4a */
[----:B------:R-:W-:Y:S04]  /*91e0*/  @!P2 IADD3.X R183, R185, UR12, RZ, P0, !PT ;  /* 0x0000000cb9b7ac10 */ /* 0x000fe800087fe4ff */
[----:B------:R-:W-:Y:S02]  /*91f0*/  HMMA.16816.F32 R48, R124, R50, RZ ;  /* 0x000000327c30723c */ /* 0x000fe400000018ff */
[----:B------:R5:W-:Y:S06]  /*9200*/  @!P2 LDGSTS.E.BYPASS.LTC128B.128 [R208+0x1100], [R184.64], !P6 ;  /* 0x01100000b8d0afae */ /* 0x000bec000f101d4a */
[C---:B------:R-:W-:Y:S02]  /*9210*/  HMMA.16816.F32 R4, R140.reuse, R120, R4 ;  /* 0x000000788c04723c */ /* 0x040fe40000001804 */
[----:B------:R5:W-:Y:S06]  /*9220*/  @!P2 LDGSTS.E.BYPASS.LTC128B.128 [R208+0x4100], [R184.64+0x80], !P5 ;  /* 0x04100080b8d0afae */ /* 0x000bec000e901d4a */
[C---:B------:R-:W-:Y:S02]  /*9230*/  HMMA.16816.F32 R8, R140.reuse, R122, R8 ;  /* 0x0000007a8c08723c */ /* 0x040fe40000001808 */
[----:B------:R1:W-:Y:S06]  /*9240*/  @!P2 LDGSTS.E.BYPASS.LTC128B.128 [R208+0x2100], [R182.64], !P6 ;  /* 0x02100000b6d0afae */ /* 0x0003ec000f101d4a */
[C---:B--2---:R-:W-:Y:S02]  /*9250*/  HMMA.16816.F32 R12, R140.reuse, R128, R12 ;  /* 0x000000808c0c723c */ /* 0x044fe4000000180c */
[----:B------:R1:W-:Y:S01]  /*9260*/  @!P2 LDGSTS.E.BYPASS.LTC128B.128 [R208+0x5100], [R182.64+0x80], !P5 ;  /* 0x05100080b6d0afae */ /* 0x0003e2000e901d4a */
[C---:B------:R-:W-:Y:S05]  /*9270*/  ISETP.GT.AND P2, PT, R222.reuse, R207, PT ;  /* 0x000000cfde00720c */ /* 0x040fea0003f44270 */
[C---:B------:R-:W-:Y:S02]  /*9280*/  HMMA.16816.F32 R16, R140.reuse, R130, R16 ;  /* 0x000000828c10723c */ /* 0x040fe40000001810 */
[----:B------:R-:W2:Y:S06]  /*9290*/  LDSM.16.M88.4 R164, [R203+0x8100] ;  /* 0x00810000cba4783b */ /* 0x000eac0000000200 */
[C---:B------:R-:W-:Y:S02]  /*92a0*/  HMMA.16816.F32 R20, R140.reuse, R132, R20 ;  /* 0x000000848c14723c */ /* 0x040fe40000001814 */
[----:B------:R-:W0:Y:S06]  /*92b0*/  LDGDEPBAR ;  /* 0x00000000000079af */ /* 0x000e2c0000000000 */
[C---:B------:R-:W-:Y:S02]  /*92c0*/  HMMA.16816.F32 R24, R140.reuse, R134, R24 ;  /* 0x000000868c18723c */ /* 0x040fe40000001818 */
[----:B------:R-:W1:Y:S06]  /*92d0*/  LDSM.16.M88.4 R120, [R203+0x8900] ;  /* 0x00890000cb78783b */ /* 0x000e6c0000000200 */
[C---:B---3--:R-:W-:Y:S02]  /*92e0*/  HMMA.16816.F32 R28, R140.reuse, R136, R28 ;  /* 0x000000888c1c723c */ /* 0x048fe4000000181c */
[----:B------:R-:W3:Y:S06]  /*92f0*/  LDSM.16.M88.4 R128, [R203+0x9100] ;  /* 0x00910000cb80783b */ /* 0x000eec0000000200 */
[C---:B------:R-:W-:Y:S02]  /*9300*/  HMMA.16816.F32 R32, R140.reuse, R138, R32 ;  /* 0x0000008a8c20723c */ /* 0x040fe40000001820 */
[----:B------:R-:W3:Y:S06]  /*9310*/  LDSM.16.M88.4 R132, [R203+0x9900] ;  /* 0x00990000cb84783b */ /* 0x000eec0000000200 */
[C---:B------:R-:W-:Y:S02]  /*9320*/  HMMA.16816.F32 R36, R140.reuse, R144, R36 ;  /* 0x000000908c24723c */ /* 0x040fe40000001824 */
[----:B------:R-:W3:Y:S06]  /*9330*/  LDSM.16.M88.4 R136, [R203+0xa100] ;  /* 0x00a10000cb88783b */ /* 0x000eec0000000200 */
[C---:B------:R-:W-:Y:S02]  /*9340*/  HMMA.16816.F32 R40, R140.reuse, R146, R40 ;  /* 0x000000928c28723c */ /* 0x040fe40000001828 */
[----:B------:R-:W3:Y:S06]  /*9350*/  LDSM.16.M88.4 R144, [R203+0xa900] ;  /* 0x00a90000cb90783b */ /* 0x000eec0000000200 */
[C---:B----4-:R-:W-:Y:S02]  /*9360*/  HMMA.16816.F32 R44, R140.reuse, R152, R44 ;  /* 0x000000988c2c723c */ /* 0x050fe4000000182c */
[----:B-1----:R-:W-:Y:S06]  /*9370*/  LDSM.16.M88.4 R180, [R194+0x2800] ;  /* 0x00280000c2b4783b */ /* 0x002fec0000000200 */
[----:B------:R-:W-:Y:S02]  /*9380*/  HMMA.16816.F32 R48, R140, R154, R48 ;  /* 0x0000009a8c30723c */ /* 0x000fe40000001830 */
[----:B------:R-:W-:Y:S06]  /*9390*/  LDSM.16.M88.4 R152, [R194+0x800] ;  /* 0x00080000c298783b */ /* 0x000fec0000000200 */
[C---:B--2---:R-:W-:Y:S02]  /*93a0*/  HMMA.16816.F32 R4, R148.reuse, R164, R4 ;  /* 0x000000a49404723c */ /* 0x044fe40000001804 */
[----:B-----5:R-:W-:Y:S06]  /*93b0*/  LDSM.16.M88.4 R184, [R194+0x3000] ;  /* 0x00300000c2b8783b */ /* 0x020fec0000000200 */
[C---:B------:R-:W-:Y:S02]  /*93c0*/  HMMA.16816.F32 R8, R148.reuse, R166, R8 ;  /* 0x000000a69408723c */ /* 0x040fe40000001808 */
[----:B------:R-:W-:Y:S06]  /*93d0*/  LDSM.16.M88.4 R164, [R194+0x2000] ;  /* 0x00200000c2a4783b */ /* 0x000fec0000000200 */
[C---:B------:R-:W-:Y:S08]  /*93e0*/  HMMA.16816.F32 R12, R148.reuse, R120, R12 ;  /* 0x00000078940c723c */ /* 0x040ff0000000180c */
[C---:B------:R-:W-:Y:S01]  /*93f0*/  HMMA.16816.F32 R16, R148.reuse, R122, R16 ;  /* 0x0000007a9410723c */ /* 0x040fe20000001810 */
[----:B------:R-:W1:Y:S07]  /*9400*/  LDSM.16.M88.4 R120, [R194] ;  /* 0x00000000c278783b */ /* 0x000e6e0000000200 */
[C---:B---3--:R-:W-:Y:S08]  /*9410*/  HMMA.16816.F32 R20, R148.reuse, R128, R20 ;  /* 0x000000809414723c */ /* 0x048ff00000001814 */
[C---:B------:R-:W-:Y:S01]  /*9420*/  HMMA.16816.F32 R24, R148.reuse, R130, R24 ;  /* 0x000000829418723c */ /* 0x040fe20000001818 */
[----:B------:R-:W2:Y:S07]  /*9430*/  LDSM.16.M88.4 R128, [R194+0x1000] ;  /* 0x00100000c280783b */ /* 0x000eae0000000200 */
[C---:B------:R-:W-:Y:S08]  /*9440*/  HMMA.16816.F32 R28, R148.reuse, R132, R28 ;  /* 0x00000084941c723c */ /* 0x040ff0000000181c */
[C---:B------:R-:W-:Y:S01]  /*9450*/  HMMA.16816.F32 R32, R148.reuse, R134, R32 ;  /* 0x000000869420723c */ /* 0x040fe20000001820 */
[----:B------:R-:W3:Y:S07]  /*9460*/  LDSM.16.M88.4 R132, [R194+0x1800] ;  /* 0x00180000c284783b */ /* 0x000eee0000000200 */
[C---:B------:R-:W-:Y:S08]  /*9470*/  HMMA.16816.F32 R36, R148.reuse, R136, R36 ;  /* 0x000000889424723c */ /* 0x040ff00000001824 */
[C---:B------:R-:W-:Y:S01]  /*9480*/  HMMA.16816.F32 R40, R148.reuse, R138, R40 ;  /* 0x0000008a9428723c */ /* 0x040fe20000001828 */
[----:B------:R-:W4:Y:S07]  /*9490*/  LDSM.16.M88.4 R136, [R206+0xb100] ;  /* 0x00b10000ce88783b */ /* 0x000f2e0000000200 */
[C---:B------:R-:W-:Y:S08]  /*94a0*/  HMMA.16816.F32 R44, R148.reuse, R144, R44 ;  /* 0x00000090942c723c */ /* 0x040ff0000000182c */
[----:B------:R-:W-:Y:S01]  /*94b0*/  HMMA.16816.F32 R48, R148, R146, R48 ;  /* 0x000000929430723c */ /* 0x000fe20000001830 */
[----:B------:R-:W-:Y:S07]  /*94c0*/  LDSM.16.M88.4 R144, [R206+0xc100] ;  /* 0x00c10000ce90783b */ /* 0x000fee0000000200 */
        /* <DEDUP_REMOVED lines=8> */
[----:B------:R-:W2:Y:S07]  /*9550*/  LDSM.16.M88.4 R128, [R206+0xd100] ;  /* 0x00d10000ce80783b */ /* 0x000eae0000000200 */
[C---:B---3--:R-:W-:Y:S08]  /*9560*/  HMMA.16816.F32 R28, R156.reuse, R132, R28 ;  /* 0x000000849c1c723c */ /* 0x048ff0000000181c */
[C---:B------:R-:W-:Y:S01]  /*9570*/  HMMA.16816.F32 R32, R156.reuse, R134, R32 ;  /* 0x000000869c20723c */ /* 0x040fe20000001820 */
[----:B------:R-:W3:Y:S07]  /*9580*/  LDSM.16.M88.4 R132, [R206+0xd900] ;  /* 0x00d90000ce84783b */ /* 0x000eee0000000200 */
[C---:B------:R-:W-:Y:S08]  /*9590*/  HMMA.16816.F32 R36, R156.reuse, R164, R36 ;  /* 0x000000a49c24723c */ /* 0x040ff00000001824 */
[C---:B------:R-:W-:Y:S01]  /*95a0*/  HMMA.16816.F32 R40, R156.reuse, R166, R40 ;  /* 0x000000a69c28723c */ /* 0x040fe20000001828 */
[----:B------:R-:W2:Y:S07]  /*95b0*/  LDSM.16.M88.4 R164, [R193] ;  /* 0x00000000c1a4783b */ /* 0x000eae0000000200 */
[C---:B------:R-:W-:Y:S08]  /*95c0*/  HMMA.16816.F32 R44, R156.reuse, R180, R44 ;  /* 0x000000b49c2c723c */ /* 0x040ff0000000182c */
[----:B------:R-:W-:Y:S01]  /*95d0*/  HMMA.16816.F32 R48, R156, R182, R48 ;  /* 0x000000b69c30723c */ /* 0x000fe20000001830 */
[----:B------:R-:W-:Y:S07]  /*95e0*/  LDSM.16.M88.4 R180, [R203+0xd100] ;  /* 0x00d10000cbb4783b */ /* 0x000fee0000000200 */
[C---:B----4-:R-:W-:Y:S08]  /*95f0*/  HMMA.16816.F32 R4, R160.reuse, R136, R4 ;  /* 0x00000088a004723c */ /* 0x050ff00000001804 */
[C---:B------:R-:W-:Y:S01]  /*9600*/  HMMA.16816.F32 R8, R160.reuse, R138, R8 ;  /* 0x0000008aa008723c */ /* 0x040fe20000001808 */
[----:B------:R-:W4:Y:S07]  /*9610*/  LDSM.16.M88.4 R136, [R192] ;  /* 0x00000000c088783b */ /* 0x000f2e0000000200 */
[C---:B-1----:R-:W-:Y:S08]  /*9620*/  HMMA.16816.F32 R12, R160.reuse, R120, R12 ;  /* 0x00000078a00c723c */ /* 0x042ff0000000180c */
[C---:B------:R-:W-:Y:S01]  /*9630*/  HMMA.16816.F32 R16, R160.reuse, R122, R16 ;  /* 0x0000007aa010723c */ /* 0x040fe20000001810 */
[----:B------:R-:W1:Y:S07]  /*9640*/  LDSM.16.M88.4 R120, [R191] ;  /* 0x00000000bf78783b */ /* 0x000e6e0000000200 */
[C---:B------:R-:W-:Y:S08]  /*9650*/  HMMA.16816.F32 R20, R160.reuse, R144, R20 ;  /* 0x00000090a014723c */ /* 0x040ff00000001814 */
[C---:B------:R-:W-:Y:S01]  /*9660*/  HMMA.16816.F32 R24, R160.reuse, R146, R24 ;  /* 0x00000092a018723c */ /* 0x040fe20000001818 */
[----:B------:R-:W1:Y:S07]  /*9670*/  LDSM.16.M88.4 R144, [R190] ;  /* 0x00000000be90783b */ /* 0x000e6e0000000200 */
[C---:B-----5:R-:W-:Y:S08]  /*9680*/  HMMA.16816.F32 R28, R160.reuse, R152, R28 ;  /* 0x00000098a01c723c */ /* 0x060ff0000000181c */
[C---:B------:R-:W-:Y:S01]  /*9690*/  HMMA.16816.F32 R32, R160.reuse, R154, R32 ;  /* 0x0000009aa020723c */ /* 0x040fe20000001820 */
[----:B------:R-:W-:Y:S07]  /*96a0*/  LDSM.16.M88.4 R152, [R203+0xb100] ;  /* 0x00b10000cb98783b */ /* 0x000fee0000000200 */
[C---:B--2---:R-:W-:Y:S08]  /*96b0*/  HMMA.16816.F32 R36, R160.reuse, R128, R36 ;  /* 0x00000080a024723c */ /* 0x044ff00000001824 */
[C---:B------:R-:W-:Y:S01]  /*96c0*/  HMMA.16816.F32 R40, R160.reuse, R130, R40 ;  /* 0x00000082a028723c */ /* 0x040fe20000001828 */
[----:B------:R-:W2:Y:S07]  /*96d0*/  LDSM.16.M88.4 R128, [R189] ;  /* 0x00000000bd80783b */ /* 0x000eae0000000200 */
[C---:B---3--:R-:W-:Y:S08]  /*96e0*/  HMMA.16816.F32 R44, R160.reuse, R132, R44 ;  /* 0x00000084a02c723c */ /* 0x048ff0000000182c */
[----:B------:R-:W-:Y:S01]  /*96f0*/  HMMA.16816.F32 R48, R160, R134, R48 ;  /* 0x00000086a030723c */ /* 0x000fe20000001830 */
[----:B------:R-:W3:Y:S07]  /*9700*/  LDSM.16.M88.4 R132, [R188] ;  /* 0x00000000bc84783b */ /* 0x000eee0000000200 */
[C---:B------:R-:W-:Y:S08]  /*9710*/  HMMA.16816.F32 R4, R168.reuse, R164, R4 ;  /* 0x000000a4a804723c */ /* 0x040ff00000001804 */
[C---:B------:R-:W-:Y:S01]  /*9720*/  HMMA.16816.F32 R8, R168.reuse, R166, R8 ;  /* 0x000000a6a808723c */ /* 0x040fe20000001808 */
[----:B------:R-:W-:Y:S07]  /*9730*/  LDSM.16.M88.4 R164, [R203+0xc900] ;  /* 0x00c90000cba4783b */ /* 0x000fee0000000200 */
        /* <DEDUP_REMOVED lines=13> */
[----:B------:R-:W-:Y:S01]  /*9810*/  HMMA.16816.F32 R48, R168, R134, R48 ;  /* 0x00000086a830723c */ /* 0x000fe20000001830 */
[----:B------:R-:W-:Y:S07]  /*9820*/  LDSM.16.M88.4 R132, [R194+0x4800] ;  /* 0x00480000c284783b */ /* 0x000fee0000000200 */
        /* <DEDUP_REMOVED lines=12> */
[----:B------:R-:W-:Y:S08]  /*98f0*/  HMMA.16816.F32 R48, R172, R146, R48 ;  /* 0x00000092ac30723c */ /* 0x000ff00000001830 */
[C---:B------:R-:W-:Y:S07]  /*9900*/  HMMA.16816.F32 R4, R176.reuse, R184, R4 ;  /* 0x000000b8b004723c */ /* 0x040fee0000001804 */
[----:B------:R-:W-:Y:S01]  /*9910*/  IADD3 R184, R222, -0x1, RZ ;  /* 0xffffffffdeb87810 */ /* 0x000fe20007ffe0ff */
[C---:B------:R-:W-:Y:S08]  /*9920*/  HMMA.16816.F32 R8, R176.reuse, R186, R8 ;  /* 0x000000bab008723c */ /* 0x040ff00000001808 */
[C---:B--2---:R-:W-:Y:S08]  /*9930*/  HMMA.16816.F32 R12, R176.reuse, R128, R12 ;  /* 0x00000080b00c723c */ /* 0x044ff0000000180c */
        /* <DEDUP_REMOVED lines=11> */
[C---:B------:R-:W-:Y:S01]  /*99f0*/  HMMA.16816.F32 R28, R176.reuse, R132, R28 ;  /* 0x00000084b01c723c */ /* 0x040fe2000000181c */
        /* <DEDUP_REMOVED lines=51> */
[----:B-1----:R-:W-:Y:S01]  /*9d30*/  FMNMX.FTZ R129, R120, R123, !PT ;  /* 0x0000007b78817209 */ /* 0x002fe20007810000 */
[----:B------:R-:W-:Y:S01]  /*9d40*/  @P2 IMAD.WIDE.U32 R122, R184, c[0x0][0x1e0], RZ ;  /* 0x00007800b87a2a25 */ /* 0x000fe200078e00ff */
[----:B------:R-:W-:Y:S05]  /*9d50*/  @P2 SHF.R.S32.HI R120, RZ, 0x1f, R184 ;  /* 0x0000001fff782819 */ /* 0x000fea00000114b8 */
[----:B------:R-:W1:Y:S01]  /*9d60*/  SHFL.BFLY PT, R2, R129, 0x1, 0x1f ;  /* 0x0c201f0081027f89 */ /* 0x000e6200000e0000 */
[----:B--2---:R-:W-:Y:S02]  /*9d70*/  FMNMX.FTZ R119, R121, R0, !PT ;  /* 0x0000000079777209 */ /* 0x004fe40007810000 */
[----:B------:R-:W-:Y:S05]  /*9d80*/  @P2 MOV R121, R213 ;  /* 0x000000d500792202 */ /* 0x000fea0000000f00 */
[----:B------:R-:W2:Y:S01]  /*9d90*/  SHFL.BFLY PT, R116, R119, 0x1, 0x1f ;  /* 0x0c201f0077747f89 */ /* 0x000ea200000e0000 */
[----:B-1----:R-:W-:Y:S05]  /*9da0*/  FMNMX.FTZ R0, R129, R2, !PT ;  /* 0x0000000281007209 */ /* 0x002fea0007810000 */
[C---:B------:R-:W-:Y:S02]  /*9db0*/  FADD.FTZ R2, -R0.reuse, R3 ;  /* 0x0000000300027221 */ /* 0x040fe40000010100 */
[----:B------:R-:W-:Y:S01]  /*9dc0*/  FMUL.FTZ R147, R0, c[0x0][0x2d0] ;  /* 0x0000b40000937a20 */ /* 0x000fe20000410000 */
[----:B--2---:R-:W-:Y:S01]  /*9dd0*/  FMNMX.FTZ R116, R119, R116, !PT ;  /* 0x0000007477747209 */ /* 0x004fe20007810000 */
[----:B------:R-:W-:Y:S02]  /*9de0*/  FMUL.FTZ R3, R2, c[0x0][0x2d0] ;  /* 0x0000b40002037a20 */ /* 0x000fe40000410000 */
[----:B------:R-:W-:Y:S02]  /*9df0*/  FFMA.FTZ R138, R4, c[0x0][0x2d0], -R147 ;  /* 0x0000b400048a7a23 */ /* 0x000fe40000010893 */
[----:B------:R-:W-:Y:S02]  /*9e00*/  FADD.FTZ R2, -R116, R117 ;  /* 0x0000007574027221 */ /* 0x000fe40000010100 */
[----:B------:R-:W-:Y:S01]  /*9e10*/  @P2 IMAD R4, R120, c[0x0][0x1e0], RZ ;  /* 0x0000780078042a24 */ /* 0x000fe200078e02ff */
[----:B------:R-:W-:Y:S01]  /*9e20*/  @P2 MOV R120, R210 ;  /* 0x000000d200782202 */ /* 0x000fe20000000f00 */
[----:B------:R-:W-:Y:S01]  /*9e30*/  FMUL.FTZ R117, R2, c[0x0][0x2d0] ;  /* 0x0000b40002757a20 */ /* 0x000fe20000410000 */
[----:B------:R-:W1:Y:S01]  /*9e40*/  MUFU.EX2 R3, R3 ;  /* 0x0000000300037308 */ /* 0x000e620000000800 */
[----:B------:R-:W-:Y:S02]  /*9e50*/  @P2 IMAD R4, R184, c[0x0][0x1e4], R4 ;  /* 0x00007900b8042a24 */ /* 0x000fe400078e0204 */
[----:B------:R-:W-:Y:S03]  /*9e60*/  @P2 IMAD.WIDE.U32 R120, R122, 0x60, R120 ;  /* 0x000000607a782825 */ /* 0x000fe600078e0078 */
[----:B------:R-:W-:Y:S01]  /*9e70*/  @P2 IADD3 R4, R123, R4, RZ ;  /* 0x000000047b042210 */ /* 0x000fe20007ffe0ff */
[----:B------:R-:W-:Y:S01]  /*9e80*/  FMUL.FTZ R145, R116, c[0x0][0x2d0] ;  /* 0x0000b40074917a20 */ /* 0x000fe20000410000 */
[----:B------:R-:W-:Y:S01]  /*9e90*/  @P2 SHF.L.U32 R128, R120, 0x1, RZ ;  /* 0x0000000178802819 */ /* 0x000fe200000006ff */
[----:B------:R-:W-:Y:S01]  /*9ea0*/  FFMA.FTZ R119, R5, c[0x0][0x2d0], -R147 ;  /* 0x0000b40005777a23 */ /* 0x000fe20000010893 */
[----:B------:R2:W3:Y:S01]  /*9eb0*/  MUFU.EX2 R2, R117 ;  /* 0x0000007500027308 */ /* 0x0004e20000000800 */
[----:B------:R-:W-:Y:S01]  /*9ec0*/  @P2 IMAD R4, R4, 0x60, RZ ;  /* 0x0000006004042824 */ /* 0x000fe200078e02ff */
[----:B------:R-:W-:Y:S01]  /*9ed0*/  @P2 SHF.L.U32 R5, R223, 0x6, RZ ;  /* 0x00000006df052819 */ /* 0x000fe200000006ff */
[--C-:B------:R-:W-:Y:S02]  /*9ee0*/  FFMA.FTZ R146, R6, c[0x0][0x2d0], -R145.reuse ;  /* 0x0000b40006927a23 */ /* 0x100fe40000010891 */
[----:B------:R-:W-:Y:S01]  /*9ef0*/  FFMA.FTZ R137, R7, c[0x0][0x2d0], -R145 ;  /* 0x0000b40007897a23 */ /* 0x000fe20000010891 */
[----:B------:R-:W-:Y:S01]  /*9f00*/  @P2 IADD3 R4, R121, R4, RZ ;  /* 0x0000000479042210 */ /* 0x000fe20007ffe0ff */
[----:B------:R-:W-:Y:S02]  /*9f10*/  FFMA.FTZ R136, R9, c[0x0][0x2d0], -R147 ;  /* 0x0000b40009887a23 */ /* 0x000fe40000010893 */
[--C-:B------:R-:W-:Y:S01]  /*9f20*/  FFMA.FTZ R139, R10, c[0x0][0x2d0], -R145.reuse ;  /* 0x0000b4000a8b7a23 */ /* 0x100fe20000010891 */
[----:B------:R-:W-:Y:S01]  /*9f30*/  MUFU.EX2 R138, R138 ;  /* 0x0000008a008a7308 */ /* 0x000fe20000000800 */
[--C-:B------:R-:W-:Y:S02]  /*9f40*/  FFMA.FTZ R144, R11, c[0x0][0x2d0], -R145.reuse ;  /* 0x0000b4000b907a23 */ /* 0x100fe40000010891 */
[----:B------:R-:W-:Y:S02]  /*9f50*/  FFMA.FTZ R152, R14, c[0x0][0x2d0], -R145 ;  /* 0x0000b4000e987a23 */ /* 0x000fe40000010891 */
[C---:B-1----:R-:W-:Y:S02]  /*9f60*/  FMUL.FTZ R68, R3.reuse, R68 ;  /* 0x0000004403447220 */ /* 0x042fe40000410000 */
[C---:B------:R-:W-:Y:S02]  /*9f70*/  FMUL.FTZ R69, R3.reuse, R69 ;  /* 0x0000004503457220 */ /* 0x040fe40000410000 */
[C---:B------:R-:W-:Y:S01]  /*9f80*/  FMUL.FTZ R72, R3.reuse, R72 ;  /* 0x0000004803487220 */ /* 0x040fe20000410000 */
[----:B------:R-:W1:Y:S01]  /*9f90*/  MUFU.EX2 R119, R119 ;  /* 0x0000007700777308 */ /* 0x000e620000000800 */
[C---:B------:R-:W-:Y:S02]  /*9fa0*/  FMUL.FTZ R73, R3.reuse, R73 ;  /* 0x0000004903497220 */ /* 0x040fe40000410000 */
[----:B------:R-:W-:Y:S02]  /*9fb0*/  FMUL.FTZ R76, R3, R76 ;  /* 0x0000004c034c7220 */ /* 0x000fe40000410000 */
[----:B--2---:R-:W-:Y:S01]  /*9fc0*/  FFMA.FTZ R117, R8, c[0x0][0x2d0], -R147 ;  /* 0x0000b40008757a23 */ /* 0x004fe20000010893 */
[----:B------:R-:W-:Y:S01]  /*9fd0*/  @P2 SHF.L.U64.HI R8, R120, 0x1, R4 ;  /* 0x0000000178082819 */ /* 0x000fe20000010204 */
[----:B---3--:R-:W-:Y:S01]  /*9fe0*/  FMUL.FTZ R10, R2, R110 ;  /* 0x0000006e020a7220 */ /* 0x008fe20000410000 */
[----:B------:R-:W-:Y:S01]  /*9ff0*/  @P2 IADD3 R120, P0, R128, c[0x0][0x1c8], RZ ;  /* 0x0000720080782a10 */ /* 0x000fe20007f1e0ff */
[----:B------:R-:W-:Y:S01]  /*a000*/  FMUL.FTZ R11, R2, R111 ;  /* 0x0000006f020b7220 */ /* 0x000fe20000410000 */
[----:B------:R-:W-:Y:S01]  /*a010*/  @P2 IADD3 R128, P1, R128, 0x80, RZ ;  /* 0x0000008080802810 */ /* 0x000fe20007f3e0ff */
[----:B------:R-:W-:Y:S01]  /*a020*/  MUFU.EX2 R117, R117 ;  /* 0x0000007500757308 */ /* 0x000fe20000000800 */
[----:B------:R-:W-:Y:S01]  /*a030*/  @P2 IADD3.X R121, R8, c[0x0][0x1cc], RZ, P0, !PT ;  /* 0x0000730008792a10 */ /* 0x000fe200007fe4ff */
[----:B------:R-:W-:Y:S01]  /*a040*/  FMUL.FTZ R70, R2, R70 ;  /* 0x0000004602467220 */ /* 0x000fe20000410000 */
[----:B------:R-:W-:Y:S01]  /*a050*/  @P2 IADD3 R128, P0, R128, c[0x0][0x1c8], RZ ;  /* 0x0000720080802a10 */ /* 0x000fe20007f1e0ff */
[C---:B------:R-:W-:Y:S01]  /*a060*/  FMUL.FTZ R71, R2.reuse, R71 ;  /* 0x0000004702477220 */ /* 0x040fe20000410000 */
[----:B------:R-:W-:Y:S01]  /*a070*/  @P2 SHF.L.U64.HI R4, R223, 0x6, R118 ;  /* 0x00000006df042819 */ /* 0x000fe20000010276 */
[----:B------:R2:W-:Y:S01]  /*a080*/  @P2 LDGSTS.E.BYPASS.LTC128B.128 [R208+0x8100], [R120.64], !P6 ;  /* 0x0810000078d02fae */ /* 0x0005e2000f101d4a */
[----:B------:R-:W-:Y:S01]  /*a090*/  @P2 IADD3.X R129, RZ, c[0x0][0x1cc], R8, P0, P1 ;  /* 0x00007300ff812a10 */ /* 0x000fe200007e2408 */
[----:B------:R-:W-:Y:S01]  /*a0a0*/  FMUL.FTZ R74, R2, R74 ;  /* 0x0000004a024a7220 */ /* 0x000fe20000410000 */
[----:B------:R-:W-:Y:S01]  /*a0b0*/  @P2 IADD3 R6, P1, R120, R5, RZ ;  /* 0x0000000578062210 */ /* 0x000fe20007f3e0ff */
[----:B------:R-:W-:Y:S01]  /*a0c0*/  MUFU.EX2 R136, R136 ;  /* 0x0000008800887308 */ /* 0x000fe20000000800 */
[----:B------:R-:W-:Y:S02]  /*a0d0*/  FMUL.FTZ R75, R2, R75 ;  /* 0x0000004b024b7220 */ /* 0x000fe40000410000 */
[-C--:B------:R-:W-:Y:S01]  /*a0e0*/  @P2 IADD3.X R7, R121, R4.reuse, RZ, P1, !PT ;  /* 0x0000000479072210 */ /* 0x080fe20000ffe4ff */
[----:B------:R3:W-:Y:S01]  /*a0f0*/  @P2 LDGSTS.E.BYPASS.LTC128B.128 [R208+0xb100], [R128.64], !P5 ;  /* 0x0b10000080d02fae */ /* 0x0007e2000e901d4a */
[----:B------:R-:W-:Y:S01]  /*a100*/  @P2 IADD3 R8, P0, R6, R5, RZ ;  /* 0x0000000506082210 */ /* 0x000fe20007f1e0ff */
[C---:B------:R-:W-:Y:S02]  /*a110*/  FMUL.FTZ R5, R3.reuse, R113 ;  /* 0x0000007103057220 */ /* 0x040fe40000410000 */
[----:B------:R-:W-:Y:S01]  /*a120*/  FMUL.FTZ R77, R3, R77 ;  /* 0x0000004d034d7220 */ /* 0x000fe20000410000 */
[----:B------:R-:W-:Y:S01]  /*a130*/  @P2 IADD3.X R9, R7, R4, RZ, P0, !PT ;  /* 0x0000000407092210 */ /* 0x000fe200007fe4ff */
[----:B------:R-:W-:Y:S01]  /*a140*/  MUFU.EX2 R146, R146 ;  /* 0x0000009200927308 */ /* 0x000fe20000000800 */
[----:B------:R-:W-:Y:S01]  /*a150*/  FMUL.FTZ R4, R3, R112 ;  /* 0x0000007003047220 */ /* 0x000fe20000410000 */
[----:B------:R4:W-:Y:S01]  /*a160*/  @P2 LDGSTS.E.BYPASS.LTC128B.128 [R208+0x9100], [R6.64], !P6 ;  /* 0x0910000006d02fae */ /* 0x0009e2000f101d4a */
[----:B-1----:R-:W-:Y:S01]  /*a170*/  F2FP.PACK_AB R112, R119, R138 ;  /* 0x0000008a7770723e */ /* 0x002fe200000000ff */
[----:B------:R-:W-:Y:S01]  /*a180*/  FMUL.FTZ R78, R2, R78 ;  /* 0x0000004e024e7220 */ /* 0x000fe20000410000 */
[----:B------:R-:W-:Y:S01]  /*a190*/  ISETP.GT.AND P0, PT, R222, R225, PT ;  /* 0x000000e1de00720c */ /* 0x000fe20003f04270 */
[C---:B------:R-:W-:Y:S01]  /*a1a0*/  FMUL.FTZ R79, R2.reuse, R79 ;  /* 0x0000004f024f7220 */ /* 0x040fe20000410000 */
[----:B------:R-:W-:Y:S01]  /*a1b0*/  MOV R222, R184 ;  /* 0x000000b800de7202 */ /* 0x000fe20000000f00 */
[C---:B------:R-:W-:Y:S02]  /*a1c0*/  FMUL.FTZ R80, R3.reuse, R80 ;  /* 0x0000005003507220 */ /* 0x040fe40000410000 */
[----:B------:R4:W-:Y:S01]  /*a1d0*/  @P2 LDGSTS.E.BYPASS.LTC128B.128 [R208+0xc100], [R6.64+0x80], !P5 ;  /* 0x0c10008006d02fae */ /* 0x0009e2000e901d4a */
[----:B------:R-:W1:Y:S01]  /*a1e0*/  MUFU.EX2 R137, R137 ;  /* 0x0000008900897308 */ /* 0x000e620000000800 */
[C---:B------:R-:W-:Y:S02]  /*a1f0*/  FMUL.FTZ R81, R3.reuse, R81 ;  /* 0x0000005103517220 */ /* 0x040fe40000410000 */
[C---:B------:R-:W-:Y:S02]  /*a200*/  FMUL.FTZ R82, R2.reuse, R82 ;  /* 0x0000005202527220 */ /* 0x040fe40000410000 */
[C---:B------:R-:W-:Y:S02]  /*a210*/  FMUL.FTZ R83, R2.reuse, R83 ;  /* 0x0000005302537220 */ /* 0x040fe40000410000 */
[----:B------:R5:W-:Y:S01]  /*a220*/  @P2 LDGSTS.E.BYPASS.LTC128B.128 [R208+0xa100], [R8.64], !P6 ;  /* 0x0a10000008d02fae */ /* 0x000be2000f101d4a */
[C---:B------:R-:W-:Y:S02]  /*a230*/  FMUL.FTZ R84, R3.reuse, R84 ;  /* 0x0000005403547220 */ /* 0x040fe40000410000 */
[----:B------:R-:W-:Y:S01]  /*a240*/  MUFU.EX2 R139, R139 ;  /* 0x0000008b008b7308 */ /* 0x000fe20000000800 */
[----:B------:R-:W-:Y:S02]  /*a250*/  FMUL.FTZ R85, R3, R85 ;  /* 0x0000005503557220 */ /* 0x000fe40000410000 */
[C---:B------:R-:W-:Y:S02]  /*a260*/  FMUL.FTZ R86, R2.reuse, R86 ;  /* 0x0000005602567220 */ /* 0x040fe40000410000 */
[----:B------:R5:W-:Y:S01]  /*a270*/  @P2 LDGSTS.E.BYPASS.LTC128B.128 [R208+0xd100], [R8.64+0x80], !P5 ;  /* 0x0d10008008d02fae */ /* 0x000be2000e901d4a */
[----:B------:R-:W-:Y:S02]  /*a280*/  FMUL.FTZ R87, R2, R87 ;  /* 0x0000005702577220 */ /* 0x000fe40000410000 */
[--C-:B------:R-:W-:Y:S02]  /*a290*/  FFMA.FTZ R153, R15, c[0x0][0x2d0], -R145.reuse ;  /* 0x0000b4000f997a23 */ /* 0x100fe40000010891 */
[----:B------:R-:W5:Y:S01]  /*a2a0*/  MUFU.EX2 R144, R144 ;  /* 0x0000009000907308 */ /* 0x000f620000000800 */
[--C-:B------:R-:W-:Y:S02]  /*a2b0*/  FFMA.FTZ R154, R18, c[0x0][0x2d0], -R145.reuse ;  /* 0x0000b400129a7a23 */ /* 0x100fe40000010891 */
[----:B--2---:R-:W2:Y:S01]  /*a2c0*/  LDSM.16.MT88.4 R120, [R204+0x100] ;  /* 0x00010000cc78783b */ /* 0x004ea20000004200 */
[----:B-1----:R-:W-:Y:S01]  /*a2d0*/  F2FP.PACK_AB R113, R137, R146 ;  /* 0x000000928971723e */ /* 0x002fe200000000ff */
[----:B------:R-:W-:Y:S02]  /*a2e0*/  FFMA.FTZ R155, R19, c[0x0][0x2d0], -R145 ;  /* 0x0000b400139b7a23 */ /* 0x000fe40000010891 */
[----:B----4-:R-:W-:Y:S01]  /*a2f0*/  FMUL.FTZ R6, R2, R114 ;  /* 0x0000007202067220 */ /* 0x010fe20000410000 */
[----:B------:R-:W-:Y:S01]  /*a300*/  F2FP.PACK_AB R114, R136, R117 ;  /* 0x000000758872723e */ /* 0x000fe200000000ff */
[----:B------:R-:W-:Y:S01]  /*a310*/  FMUL.FTZ R7, R2, R115 ;  /* 0x0000007302077220 */ /* 0x000fe20000410000 */
[----:B------:R-:W-:Y:S01]  /*a320*/  MUFU.EX2 R152, R152 ;  /* 0x0000009800987308 */ /* 0x000fe20000000800 */
[----:B---3--:R-:W1:Y:S01]  /*a330*/  LDSM.16.MT88.4 R128, [R202+0x100] ;  /* 0x00010000ca80783b */ /* 0x008e620000004200 */
[--C-:B------:R-:W-:Y:S02]  /*a340*/  FFMA.FTZ R165, R20, c[0x0][0x2d0], -R147.reuse ;  /* 0x0000b40014a57a23 */ /* 0x100fe40000010893 */
[--C-:B------:R-:W-:Y:S02]  /*a350*/  FFMA.FTZ R164, R21, c[0x0][0x2d0], -R147.reuse ;  /* 0x0000b40015a47a23 */ /* 0x100fe40000010893 */
[--C-:B------:R-:W-:Y:S02]  /*a360*/  FFMA.FTZ R166, R24, c[0x0][0x2d0], -R147.reuse ;  /* 0x0000b40018a67a23 */ /* 0x100fe40000010893 */
[----:B------:R-:W-:Y:S01]  /*a370*/  FFMA.FTZ R167, R25, c[0x0][0x2d0], -R147 ;  /* 0x0000b40019a77a23 */ /* 0x000fe20000010893 */
[----:B------:R-:W3:Y:S01]  /*a380*/  LDSM.16.MT88.4 R132, [R201+0x100] ;  /* 0x00010000c984783b */ /* 0x000ee20000004200 */
[--C-:B------:R-:W-:Y:S01]  /*a390*/  FFMA.FTZ R181, R22, c[0x0][0x2d0], -R145.reuse ;  /* 0x0000b40016b57a23 */ /* 0x100fe20000010891 */
[----:B------:R-:W-:Y:S01]  /*a3a0*/  MUFU.EX2 R153, R153 ;  /* 0x0000009900997308 */ /* 0x000fe20000000800 */
[C---:B-----5:R-:W-:Y:S01]  /*a3b0*/  FMUL.FTZ R8, R3.reuse, R108 ;  /* 0x0000006c03087220 */ /* 0x060fe20000410000 */
[----:B------:R-:W-:Y:S01]  /*a3c0*/  F2FP.PACK_AB R115, R144, R139 ;  /* 0x0000008b9073723e */ /* 0x000fe200000000ff */
[----:B------:R-:W-:Y:S03]  /*a3d0*/  FMUL.FTZ R9, R3, R109 ;  /* 0x0000006d03097220 */ /* 0x000fe60000410000 */
[----:B------:R-:W4:Y:S01]  /*a3e0*/  LDSM.16.MT88.4 R108, [R200+0x100] ;  /* 0x00010000c86c783b */ /* 0x000f220000004200 */
[--C-:B------:R-:W-:Y:S02]  /*a3f0*/  FFMA.FTZ R180, R23, c[0x0][0x2d0], -R145.reuse ;  /* 0x0000b40017b47a23 */ /* 0x100fe40000010891 */
[--C-:B------:R-:W-:Y:S01]  /*a400*/  FFMA.FTZ R182, R26, c[0x0][0x2d0], -R145.reuse ;  /* 0x0000b4001ab67a23 */ /* 0x100fe20000010891 */
[----:B------:R-:W-:Y:S01]  /*a410*/  MUFU.EX2 R154, R154 ;  /* 0x0000009a009a7308 */ /* 0x000fe20000000800 */
[----:B------:R-:W-:Y:S02]  /*a420*/  FFMA.FTZ R183, R27, c[0x0][0x2d0], -R145 ;  /* 0x0000b4001bb77a23 */ /* 0x000fe40000010891 */
[--C-:B------:R-:W-:Y:S01]  /*a430*/  FFMA.FTZ R185, R28, c[0x0][0x2d0], -R147.reuse ;  /* 0x0000b4001cb97a23 */ /* 0x100fe20000010893 */
[----:B------:R-:W-:Y:S01]  /*a440*/  LDSM.16.MT88.4 R20, [R202+0x1100] ;  /* 0x00110000ca14783b */ /* 0x000fe20000004200 */
[--C-:B------:R-:W-:Y:S02]  /*a450*/  FFMA.FTZ R186, R29, c[0x0][0x2d0], -R147.reuse ;  /* 0x0000b4001dba7a23 */ /* 0x100fe40000010893 */
[--C-:B------:R-:W-:Y:S02]  /*a460*/  FFMA.FTZ R187, R32, c[0x0][0x2d0], -R147.reuse ;  /* 0x0000b40020bb7a23 */ /* 0x100fe40000010893 */
[----:B------:R-:W-:Y:S01]  /*a470*/  FFMA.FTZ R224, R33, c[0x0][0x2d0], -R147 ;  /* 0x0000b40021e07a23 */ /* 0x000fe20000010893 */
[----:B------:R-:W-:Y:S01]  /*a480*/  MUFU.EX2 R155, R155 ;  /* 0x0000009b009b7308 */ /* 0x000fe20000000800 */
[--C-:B------:R-:W-:Y:S01]  /*a490*/  FFMA.FTZ R226, R30, c[0x0][0x2d0], -R145.reuse ;  /* 0x0000b4001ee27a23 */ /* 0x100fe20000010891 */
[C---:B--2---:R-:W-:Y:S01]  /*a4a0*/  HMMA.16816.F32 R4, R112.reuse, R120, R4 ;  /* 0x000000787004723c */ /* 0x044fe20000001804 */
[----:B------:R-:W-:Y:S04]  /*a4b0*/  LDSM.16.MT88.4 R24, [R201+0x1100] ;  /* 0x00110000c918783b */ /* 0x000fe80000004200 */
[--C-:B------:R-:W-:Y:S02]  /*a4c0*/  FFMA.FTZ R227, R31, c[0x0][0x2d0], -R145.reuse ;  /* 0x0000b4001fe37a23 */ /* 0x100fe40000010891 */
[--C-:B------:R-:W-:Y:S01]  /*a4d0*/  FFMA.FTZ R228, R34, c[0x0][0x2d0], -R145.reuse ;  /* 0x0000b40022e47a23 */ /* 0x100fe20000010891 */
[C---:B------:R-:W-:Y:S01]  /*a4e0*/  HMMA.16816.F32 R8, R112.reuse, R122, R8 ;  /* 0x0000007a7008723c */ /* 0x040fe20000001808 */
[----:B------:R-:W2:Y:S01]  /*a4f0*/  LDSM.16.MT88.4 R120, [R204+0x3100] ;  /* 0x00310000cc78783b */ /* 0x000ea20000004200 */
[----:B------:R-:W-:Y:S02]  /*a500*/  MUFU.EX2 R165, R165 ;  /* 0x000000a500a57308 */ /* 0x000fe40000000800 */
[----:B------:R-:W-:Y:S02]  /*a510*/  FFMA.FTZ R229, R35, c[0x0][0x2d0], -R145 ;  /* 0x0000b40023e57a23 */ /* 0x000fe40000010891 */
[C---:B------:R-:W-:Y:S02]  /*a520*/  FMUL.FTZ R88, R3.reuse, R88 ;  /* 0x0000005803587220 */ /* 0x040fe40000410000 */
[C---:B-1----:R-:W-:Y:S01]  /*a530*/  HMMA.16816.F32 R68, R112.reuse, R128, R68 ;  /* 0x000000807044723c */ /* 0x042fe20000001844 */
[----:B------:R-:W-:Y:S03]  /*a540*/  LDSM.16.MT88.4 R28, [R202+0x1900] ;  /* 0x00190000ca1c783b */ /* 0x000fe60000004200 */
[C---:B------:R-:W-:Y:S01]  /*a550*/  FMUL.FTZ R89, R3.reuse, R89 ;  /* 0x0000005903597220 */ /* 0x040fe20000410000 */
[----:B------:R-:W-:Y:S01]  /*a560*/  MUFU.EX2 R164, R164 ;  /* 0x000000a400a47308 */ /* 0x000fe20000000800 */
[C---:B------:R-:W-:Y:S02]  /*a570*/  FMUL.FTZ R90, R2.reuse, R90 ;  /* 0x0000005a025a7220 */ /* 0x040fe40000410000 */
[C---:B------:R-:W-:Y:S01]  /*a580*/  HMMA.16816.F32 R72, R112.reuse, R130, R72 ;  /* 0x000000827048723c */ /* 0x040fe20000001848 */
[----:B------:R-:W1:Y:S03]  /*a590*/  LDSM.16.MT88.4 R128, [R202+0x3100] ;  /* 0x00310000ca80783b */ /* 0x000e660000004200 */
[C---:B------:R-:W-:Y:S02]  /*a5a0*/  FMUL.FTZ R91, R2.reuse, R91 ;  /* 0x0000005b025b7220 */ /* 0x040fe40000410000 */
[C---:B------:R-:W-:Y:S01]  /*a5b0*/  FMUL.FTZ R92, R3.reuse, R92 ;  /* 0x0000005c035c7220 */ /* 0x040fe20000410000 */
[----:B------:R-:W-:Y:S01]  /*a5c0*/  MUFU.EX2 R166, R166 ;  /* 0x000000a600a67308 */ /* 0x000fe20000000800 */
[C---:B---3--:R-:W-:Y:S01]  /*a5d0*/  HMMA.16816.F32 R76, R112.reuse, R132, R76 ;  /* 0x00000084704c723c */ /* 0x048fe2000000184c */
[----:B------:R-:W-:Y:S03]  /*a5e0*/  LDSM.16.MT88.4 R32, [R200+0x5100] ;  /* 0x00510000c820783b */ /* 0x000fe60000004200 */
[----:B------:R-:W-:Y:S02]  /*a5f0*/  FMUL.FTZ R93, R3, R93 ;  /* 0x0000005d035d7220 */ /* 0x000fe40000410000 */
[----:B------:R-:W-:Y:S02]  /*a600*/  FMUL.FTZ R94, R2, R94 ;  /* 0x0000005e025e7220 */ /* 0x000fe40000410000 */
[C---:B------:R-:W-:Y:S01]  /*a610*/  HMMA.16816.F32 R80, R112.reuse, R134, R80 ;  /* 0x000000867050723c */ /* 0x040fe20000001850 */
[----:B------:R-:W0:Y:S01]  /*a620*/  LDGDEPBAR ;  /* 0x00000000000079af */ /* 0x000e220000000000 */
[----:B------:R-:W-:Y:S02]  /*a630*/  MUFU.EX2 R167, R167 ;  /* 0x000000a700a77308 */ /* 0x000fe40000000800 */
[--C-:B------:R-:W-:Y:S02]  /*a640*/  FFMA.FTZ R132, R12, c[0x0][0x2d0], -R147.reuse ;  /* 0x0000b4000c847a23 */ /* 0x100fe40000010893 */
[--C-:B------:R-:W-:Y:S02]  /*a650*/  FFMA.FTZ R133, R13, c[0x0][0x2d0], -R147.reuse ;  /* 0x0000b4000d857a23 */ /* 0x100fe40000010893 */
[C---:B----4-:R-:W-:Y:S01]  /*a660*/  HMMA.16816.F32 R84, R112.reuse, R108, R84 ;  /* 0x0000006c7054723c */ /* 0x050fe20000001854 */
[----:B------:R-:W-:Y:S03]  /*a670*/  LDSM.16.MT88.4 R12, [R200+0x3100] ;  /* 0x00310000c80c783b */ /* 0x000fe60000004200 */
[--C-:B------:R-:W-:Y:S01]  /*a680*/  FFMA.FTZ R134, R16, c[0x0][0x2d0], -R147.reuse ;  /* 0x0000b40010867a23 */ /* 0x100fe20000010893 */
[----:B------:R-:W-:Y:S01]  /*a690*/  MUFU.EX2 R132, R132 ;  /* 0x0000008400847308 */ /* 0x000fe20000000800 */
[--C-:B------:R-:W-:Y:S02]  /*a6a0*/  FFMA.FTZ R135, R17, c[0x0][0x2d0], -R147.reuse ;  /* 0x0000b40011877a23 */ /* 0x100fe40000010893 */
[C---:B------:R-:W-:Y:S01]  /*a6b0*/  HMMA.16816.F32 R88, R112.reuse, R110, R88 ;  /* 0x0000006e7058723c */ /* 0x040fe20000001858 */
[----:B------:R-:W3:Y:S03]  /*a6c0*/  LDSM.16.MT88.4 R108, [R201+0x3100] ;  /* 0x00310000c96c783b */ /* 0x000ee60000004200 */
[C---:B------:R-:W-:Y:S02]  /*a6d0*/  FMUL.FTZ R95, R2.reuse, R95 ;  /* 0x0000005f025f7220 */ /* 0x040fe40000410000 */
[C---:B------:R-:W-:Y:S01]  /*a6e0*/  FMUL.FTZ R96, R3.reuse, R96 ;  /* 0x0000006003607220 */ /* 0x040fe20000410000 */
[----:B------:R-:W4:Y:S01]  /*a6f0*/  MUFU.EX2 R133, R133 ;  /* 0x0000008500857308 */ /* 0x000f220000000800 */
[C---:B------:R-:W-:Y:S01]  /*a700*/  FMUL.FTZ R97, R3.reuse, R97 ;  /* 0x0000006103617220 */ /* 0x040fe20000410000 */
[----:B------:R-:W-:Y:S02]  /*a710*/  LDSM.16.MT88.4 R16, [R202+0x900] ;  /* 0x00090000ca10783b */ /* 0x000fe40000004200 */
[C---:B--2---:R-:W-:Y:S03]  /*a720*/  HMMA.16816.F32 R92, R112.reuse, R120, R92 ;  /* 0x00000078705c723c */ /* 0x044fe6000000185c */
[C---:B------:R-:W-:Y:S02]  /*a730*/  FMUL.FTZ R98, R2.reuse, R98 ;  /* 0x0000006202627220 */ /* 0x040fe40000410000 */
[C---:B------:R-:W-:Y:S01]  /*a740*/  FMUL.FTZ R99, R2.reuse, R99 ;  /* 0x0000006302637220 */ /* 0x040fe20000410000 */
[----:B------:R-:W-:Y:S01]  /*a750*/  MUFU.EX2 R134, R134 ;  /* 0x0000008600867308 */ /* 0x000fe20000000800 */
[C---:B------:R-:W-:Y:S02]  /*a760*/  FMUL.FTZ R100, R3.reuse, R100 ;  /* 0x0000006403647220 */ /* 0x040fe40000410000 */
[C---:B------:R-:W-:Y:S03]  /*a770*/  FMUL.FTZ R101, R3.reuse, R101 ;  /* 0x0000006503657220 */ /* 0x040fe60000410000 */
[C---:B------:R-:W-:Y:S01]  /*a780*/  HMMA.16816.F32 R96, R112.reuse, R122, R96 ;  /* 0x0000007a7060723c */ /* 0x040fe20000001860 */
[----:B------:R-:W2:Y:S02]  /*a790*/  LDSM.16.MT88.4 R120, [R204+0x900] ;  /* 0x00090000cc78783b */ /* 0x000ea40000004200 */
[C---:B------:R-:W-:Y:S01]  /*a7a0*/  FMUL.FTZ R102, R2.reuse, R102 ;  /* 0x0000006602667220 */ /* 0x040fe20000410000 */
[----:B------:R-:W5:Y:S01]  /*a7b0*/  MUFU.EX2 R135, R135 ;  /* 0x0000008700877308 */ /* 0x000f620000000800 */
[C---:B------:R-:W-:Y:S02]  /*a7c0*/  FMUL.FTZ R103, R2.reuse, R103 ;  /* 0x0000006702677220 */ /* 0x040fe40000410000 */
[C---:B------:R-:W-:Y:S02]  /*a7d0*/  FMUL.FTZ R104, R3.reuse, R104 ;  /* 0x0000006803687220 */ /* 0x040fe40000410000 */
[C---:B------:R-:W-:Y:S03]  /*a7e0*/  FMUL.FTZ R105, R3.reuse, R105 ;  /* 0x0000006903697220 */ /* 0x040fe60000410000 */
[C---:B-1----:R-:W-:Y:S02]  /*a7f0*/  HMMA.16816.F32 R100, R112.reuse, R128, R100 ;  /* 0x000000807064723c */ /* 0x042fe40000001864 */
[----:B------:R-:W-:Y:S01]  /*a800*/  MUFU.EX2 R181, R181 ;  /* 0x000000b500b57308 */ /* 0x000fe20000000800 */
[C---:B------:R-:W-:Y:S02]  /*a810*/  FMUL.FTZ R106, R2.reuse, R106 ;  /* 0x0000006a026a7220 */ /* 0x040fe40000410000 */
[C---:B------:R-:W-:Y:S02]  /*a820*/  FMUL.FTZ R107, R2.reuse, R107 ;  /* 0x0000006b026b7220 */ /* 0x040fe40000410000 */
[C---:B------:R-:W-:Y:S02]  /*a830*/  FMUL.FTZ R52, R3.reuse, R52 ;  /* 0x0000003403347220 */ /* 0x040fe40000410000 */
[C---:B------:R-:W-:Y:S03]  /*a840*/  FMUL.FTZ R53, R3.reuse, R53 ;  /* 0x0000003503357220 */ /* 0x040fe60000410000 */
[C---:B------:R-:W-:Y:S01]  /*a850*/  HMMA.16816.F32 R104, R112.reuse, R130, R104 ;  /* 0x000000827068723c */ /* 0x040fe20000001868 */
[----:B------:R-:W-:Y:S01]  /*a860*/  LDSM.16.MT88.4 R128, [R200+0x900] ;  /* 0x00090000c880783b */ /* 0x000fe20000004200 */
[----:B------:R-:W1:Y:S01]  /*a870*/  MUFU.EX2 R180, R180 ;  /* 0x000000b400b47308 */ /* 0x000e620000000800 */
[C---:B------:R-:W-:Y:S02]  /*a880*/  FMUL.FTZ R54, R2.reuse, R54 ;  /* 0x0000003602367220 */ /* 0x040fe40000410000 */
[C---:B------:R-:W-:Y:S02]  /*a890*/  FMUL.FTZ R55, R2.reuse, R55 ;  /* 0x0000003702377220 */ /* 0x040fe40000410000 */
[C---:B------:R-:W-:Y:S02]  /*a8a0*/  FMUL.FTZ R56, R3.reuse, R56 ;  /* 0x0000003803387220 */ /* 0x040fe40000410000 */
[C---:B------:R-:W-:Y:S03]  /*a8b0*/  FMUL.FTZ R57, R3.reuse, R57 ;  /* 0x0000003903397220 */ /* 0x040fe60000410000 */
[C---:B---3--:R-:W-:Y:S01]  /*a8c0*/  HMMA.16816.F32 R52, R112.reuse, R108, R52 ;  /* 0x0000006c7034723c */ /* 0x048fe20000001834 */
[----:B------:R-:W-:Y:S02]  /*a8d0*/  MUFU.EX2 R182, R182 ;  /* 0x000000b600b67308 */ /* 0x000fe40000000800 */
[C---:B------:R-:W-:Y:S02]  /*a8e0*/  FMUL.FTZ R58, R2.reuse, R58 ;  /* 0x0000003a023a7220 */ /* 0x040fe40000410000 */
[C---:B------:R-:W-:Y:S02]  /*a8f0*/  FMUL.FTZ R59, R2.reuse, R59 ;  /* 0x0000003b023b7220 */ /* 0x040fe40000410000 */
[C---:B------:R-:W-:Y:S02]  /*a900*/  FMUL.FTZ R60, R3.reuse, R60 ;  /* 0x0000003c033c7220 */ /* 0x040fe40000410000 */
[C---:B------:R-:W-:Y:S02]  /*a910*/  FMUL.FTZ R61, R3.reuse, R61 ;  /* 0x0000003d033d7220 */ /* 0x040fe40000410000 */
[----:B------:R-:W3:Y:S01]  /*a920*/  MUFU.EX2 R183, R183 ;  /* 0x000000b700b77308 */ /* 0x000ee20000000800 */
[C---:B------:R-:W-:Y:S01]  /*a930*/  HMMA.16816.F32 R56, R112.reuse, R110, R56 ;  /* 0x0000006e7038723c */ /* 0x040fe20000001838 */
[----:B------:R-:W1:Y:S02]  /*a940*/  LDSM.16.MT88.4 R108, [R201+0x900] ;  /* 0x00090000c96c783b */ /* 0x000e640000004200 */
[C---:B------:R-:W-:Y:S02]  /*a950*/  FMUL.FTZ R62, R2.reuse, R62 ;  /* 0x0000003e023e7220 */ /* 0x040fe40000410000 */
[C---:B------:R-:W-:Y:S02]  /*a960*/  FMUL.FTZ R63, R2.reuse, R63 ;  /* 0x0000003f023f7220 */ /* 0x040fe40000410000 */
[C---:B------:R-:W-:Y:S02]  /*a970*/  FMUL.FTZ R64, R3.reuse, R64 ;  /* 0x0000004003407220 */ /* 0x040fe40000410000 */
[----:B------:R-:W-:Y:S01]  /*a980*/  FMUL.FTZ R65, R3, R65 ;  /* 0x0000004103417220 */ /* 0x000fe20000410000 */
[----:B------:R-:W-:Y:S02]  /*a990*/  MUFU.EX2 R185, R185 ;  /* 0x000000b900b97308 */ /* 0x000fe40000000800 */
[C---:B------:R-:W-:Y:S03]  /*a9a0*/  HMMA.16816.F32 R60, R112.reuse, R12, R60 ;  /* 0x0000000c703c723c */ /* 0x040fe6000000183c */
[C---:B------:R-:W-:Y:S02]  /*a9b0*/  FMUL.FTZ R66, R2.reuse, R66 ;  /* 0x0000004202427220 */ /* 0x040fe40000410000 */
[----:B------:R-:W-:Y:S02]  /*a9c0*/  FMUL.FTZ R67, R2, R67 ;  /* 0x0000004302437220 */ /* 0x000fe40000410000 */
[----:B----4-:R-:W-:Y:S01]  /*a9d0*/  F2FP.PACK_AB R12, R133, R132 ;  /* 0x00000084850c723e */ /* 0x010fe200000000ff */
[----:B------:R-:W4:Y:S01]  /*a9e0*/  MUFU.EX2 R186, R186 ;  /* 0x000000ba00ba7308 */ /* 0x000f220000000800 */
[----:B------:R-:W-:Y:S03]  /*a9f0*/  F2FP.PACK_AB R13, R153, R152 ;  /* 0x00000098990d723e */ /* 0x000fe600000000ff */
[----:B------:R-:W-:Y:S01]  /*aa00*/  HMMA.16816.F32 R64, R112, R14, R64 ;  /* 0x0000000e7040723c */ /* 0x000fe20000001840 */
[----:B------:R-:W1:Y:S02]  /*aa10*/  LDSM.16.MT88.4 R112, [R204+0x3900] ;  /* 0x00390000cc70783b */ /* 0x000e640000004200 */
[--C-:B------:R-:W-:Y:S02]  /*aa20*/  FFMA.FTZ R40, R40, c[0x0][0x2d0], -R147.reuse ;  /* 0x0000b40028287a23 */ /* 0x100fe40000010893 */
[----:B------:R-:W-:Y:S01]  /*aa30*/  FFMA.FTZ R41, R41, c[0x0][0x2d0], -R147 ;  /* 0x0000b40029297a23 */ /* 0x000fe20000010893 */
[----:B------:R-:W-:Y:S01]  /*aa40*/  MUFU.EX2 R187, R187 ;  /* 0x000000bb00bb7308 */ /* 0x000fe20000000800 */
[----:B-----5:R-:W-:Y:S01]  /*aa50*/  F2FP.PACK_AB R14, R135, R134 ;  /* 0x00000086870e723e */ /* 0x020fe200000000ff */
[--C-:B------:R-:W-:Y:S01]  /*aa60*/  FFMA.FTZ R42, R42, c[0x0][0x2d0], -R145.reuse ;  /* 0x0000b4002a2a7a23 */ /* 0x100fe20000010891 */
[----:B------:R-:W-:Y:S03]  /*aa70*/  F2FP.PACK_AB R15, R155, R154 ;  /* 0x0000009a9b0f723e */ /* 0x000fe600000000ff */
[----:B------:R-:W-:Y:S02]  /*aa80*/  FFMA.FTZ R43, R43, c[0x0][0x2d0], -R145 ;  /* 0x0000b4002b2b7a23 */ /* 0x000fe40000010891 */
[--C-:B------:R-:W-:Y:S02]  /*aa90*/  FFMA.FTZ R44, R44, c[0x0][0x2d0], -R147.reuse ;  /* 0x0000b4002c2c7a23 */ /* 0x100fe40000010893 */
[C---:B--2---:R-:W-:Y:S01]  /*aaa0*/  HMMA.16816.F32 R4, R12.reuse, R120, R4 ;  /* 0x000000780c04723c */ /* 0x044fe20000001804 */
[----:B------:R-:W2:Y:S04]  /*aab0*/  MUFU.EX2 R224, R224 ;  /* 0x000000e000e07308 */ /* 0x000ea80000000800 */
[--C-:B------:R-:W-:Y:S02]  /*aac0*/  FFMA.FTZ R45, R45, c[0x0][0x2d0], -R147.reuse ;  /* 0x0000b4002d2d7a23 */ /* 0x100fe40000010893 */
[----:B------:R-:W-:Y:S01]  /*aad0*/  FFMA.FTZ R48, R48, c[0x0][0x2d0], -R147 ;  /* 0x0000b40030307a23 */ /* 0x000fe20000010893 */
[C---:B------:R-:W-:Y:S01]  /*aae0*/  HMMA.16816.F32 R8, R12.reuse, R122, R8 ;  /* 0x0000007a0c08723c */ /* 0x040fe20000001808 */
[----:B------:R-:W-:Y:S02]  /*aaf0*/  LDSM.16.MT88.4 R120, [R200+0x3900] ;  /* 0x00390000c878783b */ /* 0x000fe40000004200 */
[----:B------:R-:W-:Y:S01]  /*ab00*/  MUFU.EX2 R226, R226 ;  /* 0x000000e200e27308 */ /* 0x000fe20000000800 */
[--C-:B------:R-:W-:Y:S02]  /*ab10*/  FFMA.FTZ R46, R46, c[0x0][0x2d0], -R145.reuse ;  /* 0x0000b4002e2e7a23 */ /* 0x100fe40000010891 */
[----:B------:R-:W-:Y:S02]  /*ab20*/  FFMA.FTZ R47, R47, c[0x0][0x2d0], -R145 ;  /* 0x0000b4002f2f7a23 */ /* 0x000fe40000010891 */
[C---:B------:R-:W-:Y:S04]  /*ab30*/  HMMA.16816.F32 R68, R12.reuse, R16, R68 ;  /* 0x000000100c44723c */ /* 0x040fe80000001844 */
[----:B------:R-:W-:Y:S01]  /*ab40*/  FFMA.FTZ R138, R3, R216, R138 ;  /* 0x000000d8038a7223 */ /* 0x000fe2000001008a */
[----:B------:R-:W5:Y:S01]  /*ab50*/  MUFU.EX2 R227, R227 ;  /* 0x000000e300e37308 */ /* 0x000f620000000800 */
[----:B------:R-:W-:Y:S01]  /*ab60*/  MOV R3, R0 ;  /* 0x0000000000037202 */ /* 0x000fe20000000f00 */
[----:B------:R-:W-:Y:S01]  /*ab70*/  FFMA.FTZ R146, R2, R217, R146 ;  /* 0x000000d902927223 */ /* 0x000fe20000010092 */
        /* <DEDUP_REMOVED lines=10> */
[----:B------:R-:W1:Y:S02]  /*ac20*/  MUFU.EX2 R229, R229 ;  /* 0x000000e500e57308 */ /* 0x000e640000000800 */
[----:B------:R-:W-:Y:S02]  /*ac30*/  FADD.FTZ R117, R136, R117 ;  /* 0x0000007588757221 */ /* 0x000fe40000010000 */
[----:B------:R-:W-:Y:S02]  /*ac40*/  FADD.FTZ R139, R144, R139 ;  /* 0x0000008b908b7221 */ /* 0x000fe40000010000 */
[C---:B------:R-:W-:Y:S04]  /*ac50*/  HMMA.16816.F32 R84, R12.reuse, R128, R84 ;  /* 0x000000800c54723c */ /* 0x040fe80000001854 */
[----:B------:R-:W-:Y:S01]  /*ac60*/  MUFU.EX2 R40, R40 ;  /* 0x0000002800287308 */ /* 0x000fe20000000800 */
[----:B------:R-:W-:Y:S01]  /*ac70*/  FADD.FTZ R132, R132, R117 ;  /* 0x0000007584847221 */ /* 0x000fe20000010000 */
[----:B------:R-:W-:Y:S01]  /*ac80*/  MOV R117, R116 ;  /* 0x0000007400757202 */ /* 0x000fe20000000f00 */
        /* <DEDUP_REMOVED lines=15> */
[----:B------:R-:W-:Y:S04]  /*ad80*/  MUFU.EX2 R43, R43 ;  /* 0x0000002b002b7308 */ /* 0x000fe80000000800 */
[C---:B------:R-:W-:Y:S01]  /*ad90*/  HMMA.16816.F32 R104, R12.reuse, R18, R104 ;  /* 0x000000120c68723c */ /* 0x040fe20000001868 */
[----:B------:R-:W2:Y:S05]  /*ada0*/  LDSM.16.MT88.4 R16, [R204+0x1100] ;  /* 0x00110000cc10783b */ /* 0x000eaa0000004200 */
[----:B------:R-:W-:Y:S02]  /*adb0*/  MUFU.EX2 R44, R44 ;  /* 0x0000002c002c7308 */ /* 0x000fe40000000800 */
[C---:B-1----:R-:W-:Y:S08]  /*adc0*/  HMMA.16816.F32 R52, R12.reuse, R108, R52 ;  /* 0x0000006c0c34723c */ /* 0x042ff00000001834 */
[C---:B------:R-:W-:Y:S01]  /*add0*/  HMMA.16816.F32 R56, R12.reuse, R110, R56 ;  /* 0x0000006e0c38723c */ /* 0x040fe20000001838 */
[----:B------:R-:W1:Y:S01]  /*ade0*/  LDSM.16.MT88.4 R108, [R200+0x1100] ;  /* 0x00110000c86c783b */ /* 0x000e620000004200 */
[----:B------:R-:W-:Y:S06]  /*adf0*/  MUFU.EX2 R45, R45 ;  /* 0x0000002d002d7308 */ /* 0x000fec0000000800 */
[C---:B------:R-:W-:Y:S04]  /*ae00*/  HMMA.16816.F32 R60, R12.reuse, R120, R60 ;  /* 0x000000780c3c723c */ /* 0x040fe8000000183c */
[----:B------:R-:W-:Y:S04]  /*ae10*/  MUFU.EX2 R48, R48 ;  /* 0x0000003000307308 */ /* 0x000fe80000000800 */
[----:B------:R-:W-:Y:S01]  /*ae20*/  HMMA.16816.F32 R64, R12, R122, R64 ;  /* 0x0000007a0c40723c */ /* 0x000fe20000001840 */
[----:B------:R-:W-:Y:S05]  /*ae30*/  LDSM.16.MT88.4 R120, [R201+0x4100] ;  /* 0x00410000c978783b */ /* 0x000fea0000004200 */
[----:B------:R-:W-:Y:S01]  /*ae40*/  MUFU.EX2 R46, R46 ;  /* 0x0000002e002e7308 */ /* 0x000fe20000000800 */
[----:B------:R-:W-:Y:S01]  /*ae50*/  F2FP.PACK_AB R12, R164, R165 ;  /* 0x000000a5a40c723e */ /* 0x000fe200000000ff */
[----:B------:R-:W-:Y:S01]  /*ae60*/  FADD.FTZ R165, R165, R134 ;  /* 0x00000086a5a57221 */ /* 0x000fe20000010000 */
[----:B------:R-:W-:Y:S03]  /*ae70*/  F2FP.PACK_AB R14, R167, R166 ;  /* 0x000000a6a70e723e */ /* 0x000fe600000000ff */
[----:B------:R-:W-:Y:S01]  /*ae80*/  F2FP.PACK_AB R13, R180, R181 ;  /* 0x000000b5b40d723e */ /* 0x000fe200000000ff */
[----:B------:R-:W-:Y:S01]  /*ae90*/  FADD.FTZ R181, R181, R154 ;  /* 0x0000009ab5b57221 */ /* 0x000fe20000010000 */
[----:B---3--:R-:W-:Y:S01]  /*aea0*/  F2FP.PACK_AB R15, R183, R182 ;  /* 0x000000b6b70f723e */ /* 0x008fe200000000ff */
[----:B------:R-:W-:Y:S01]  /*aeb0*/  FADD.FTZ R165, R164, R165 ;  /* 0x000000a5a4a57221 */ /* 0x000fe20000010000 */
[----:B------:R-:W-:Y:S01]  /*aec0*/  MUFU.EX2 R47, R47 ;  /* 0x0000002f002f7308 */ /* 0x000fe20000000800 */
[----:B------:R-:W-:Y:S02]  /*aed0*/  FADD.FTZ R181, R180, R181 ;  /* 0x000000b5b4b57221 */ /* 0x000fe40000010000 */
[----:B------:R-:W-:Y:S02]  /*aee0*/  FADD.FTZ R166, R166, R165 ;  /* 0x000000a5a6a67221 */ /* 0x000fe40000010000 */
[C---:B--2---:R-:W-:Y:S03]  /*aef0*/  HMMA.16816.F32 R4, R12.reuse, R16, R4 ;  /* 0x000000100c04723c */ /* 0x044fe60000001804 */
[----:B------:R-:W-:Y:S02]  /*af00*/  FADD.FTZ R182, R182, R181 ;  /* 0x000000b5b6b67221 */ /* 0x000fe40000010000 */
[----:B------:R-:W-:Y:S02]  /*af10*/  FADD.FTZ R166, R167, R166 ;  /* 0x000000a6a7a67221 */ /* 0x000fe40000010000 */
[----:B------:R-:W-:Y:S01]  /*af20*/  FADD.FTZ R183, R183, R182 ;  /* 0x000000b6b7b77221 */ /* 0x000fe20000010000 */
[C---:B------:R-:W-:Y:S01]  /*af30*/  HMMA.16816.F32 R8, R12.reuse, R18, R8 ;  /* 0x000000120c08723c */ /* 0x040fe20000001808 */
[----:B------:R-:W2:Y:S07]  /*af40*/  LDSM.16.MT88.4 R16, [R204+0x4100] ;  /* 0x00410000cc10783b */ /* 0x000eae0000004200 */
[C---:B------:R-:W-:Y:S08]  /*af50*/  HMMA.16816.F32 R68, R12.reuse, R20, R68 ;  /* 0x000000140c44723c */ /* 0x040ff00000001844 */
[C---:B------:R-:W-:Y:S01]  /*af60*/  HMMA.16816.F32 R72, R12.reuse, R22, R72 ;  /* 0x000000160c48723c */ /* 0x040fe20000001848 */
[----:B------:R-:W3:Y:S07]  /*af70*/  LDSM.16.MT88.4 R20, [R204+0x1900] ;  /* 0x00190000cc14783b */ /* 0x000eee0000004200 */
[C---:B------:R-:W-:Y:S08]  /*af80*/  HMMA.16816.F32 R76, R12.reuse, R24, R76 ;  /* 0x000000180c4c723c */ /* 0x040ff0000000184c */
[C---:B------:R-:W-:Y:S01]  /*af90*/  HMMA.16816.F32 R80, R12.reuse, R26, R80 ;  /* 0x0000001a0c50723c */ /* 0x040fe20000001850 */
[----:B------:R-:W3:Y:S07]  /*afa0*/  LDSM.16.MT88.4 R24, [R201+0x1900] ;  /* 0x00190000c918783b */ /* 0x000eee0000004200 */
[C---:B-1----:R-:W-:Y:S08]  /*afb0*/  HMMA.16816.F32 R84, R12.reuse, R108, R84 ;  /* 0x0000006c0c54723c */ /* 0x042ff00000001854 */
[C---:B------:R-:W-:Y:S01]  /*afc0*/  HMMA.16816.F32 R88, R12.reuse, R110, R88 ;  /* 0x0000006e0c58723c */ /* 0x040fe20000001858 */
[----:B------:R-:W-:Y:S07]  /*afd0*/  LDSM.16.MT88.4 R108, [R204+0x2900] ;  /* 0x00290000cc6c783b */ /* 0x000fee0000004200 */
[C---:B--2---:R-:W-:Y:S08]  /*afe0*/  HMMA.16816.F32 R92, R12.reuse, R16, R92 ;  /* 0x000000100c5c723c */ /* 0x044ff0000000185c */
[C---:B------:R-:W-:Y:S01]  /*aff0*/  HMMA.16816.F32 R96, R12.reuse, R18, R96 ;  /* 0x000000120c60723c */ /* 0x040fe20000001860 */
[----:B------:R-:W1:Y:S07]  /*b000*/  LDSM.16.MT88.4 R16, [R200+0x1900] ;  /* 0x00190000c810783b */ /* 0x000e6e0000004200 */
[C---:B------:R-:W-:Y:S08]  /*b010*/  HMMA.16816.F32 R100, R12.reuse, R112, R100 ;  /* 0x000000700c64723c */ /* 0x040ff00000001864 */
[C---:B------:R-:W-:Y:S08]  /*b020*/  HMMA.16816.F32 R104, R12.reuse, R114, R104 ;  /* 0x000000720c68723c */ /* 0x040ff00000001868 */
[C---:B------:R-:W-:Y:S07]  /*b030*/  HMMA.16816.F32 R52, R12.reuse, R120, R52 ;  /* 0x000000780c34723c */ /* 0x040fee0000001834 */
[--C-:B------:R-:W-:Y:S01]  /*b040*/  FFMA.FTZ R120, R36, c[0x0][0x2d0], -R147.reuse ;  /* 0x0000b40024787a23 */ /* 0x100fe20000010893 */
[C---:B------:R-:W-:Y:S04]  /*b050*/  HMMA.16816.F32 R56, R12.reuse, R122, R56 ;  /* 0x0000007a0c38723c */ /* 0x040fe80000001838 */
[--C-:B------:R-:W-:Y:S01]  /*b060*/  FFMA.FTZ R121, R37, c[0x0][0x2d0], -R147.reuse ;  /* 0x0000b40025797a23 */ /* 0x100fe20000010893 */
[----:B------:R-:W-:Y:S01]  /*b070*/  MUFU.EX2 R120, R120 ;  /* 0x0000007800787308 */ /* 0x000fe20000000800 */
[----:B------:R-:W-:Y:S02]  /*b080*/  FFMA.FTZ R147, R49, c[0x0][0x2d0], -R147 ;  /* 0x0000b40031937a23 */ /* 0x000fe40000010893 */
[C---:B------:R-:W-:Y:S04]  /*b090*/  HMMA.16816.F32 R60, R12.reuse, R128, R60 ;  /* 0x000000800c3c723c */ /* 0x040fe8000000183c */
[--C-:B------:R-:W-:Y:S02]  /*b0a0*/  FFMA.FTZ R122, R38, c[0x0][0x2d0], -R145.reuse ;  /* 0x0000b400267a7a23 */ /* 0x100fe40000010891 */
[--C-:B------:R-:W-:Y:S01]  /*b0b0*/  FFMA.FTZ R123, R39, c[0x0][0x2d0], -R145.reuse ;  /* 0x0000b400277b7a23 */ /* 0x100fe20000010891 */
[----:B------:R-:W2:Y:S01]  /*b0c0*/  MUFU.EX2 R121, R121 ;  /* 0x0000007900797308 */ /* 0x000ea20000000800 */
[----:B------:R-:W-:Y:S01]  /*b0d0*/  HMMA.16816.F32 R64, R12, R130, R64 ;  /* 0x000000820c40723c */ /* 0x000fe20000001840 */
[----:B------:R-:W-:Y:S03]  /*b0e0*/  LDSM.16.MT88.4 R36, [R201+0x2900] ;  /* 0x00290000c924783b */ /* 0x000fe60000004200 */
[--C-:B------:R-:W-:Y:S02]  /*b0f0*/  FFMA.FTZ R49, R50, c[0x0][0x2d0], -R145.reuse ;  /* 0x0000b40032317a23 */ /* 0x100fe40000010891 */
[----:B------:R-:W-:Y:S01]  /*b100*/  FFMA.FTZ R145, R51, c[0x0][0x2d0], -R145 ;  /* 0x0000b40033917a23 */ /* 0x000fe20000010891 */
[----:B----4-:R-:W-:Y:S01]  /*b110*/  F2FP.PACK_AB R12, R186, R185 ;  /* 0x000000b9ba0c723e */ /* 0x010fe200000000ff */
[----:B------:R-:W-:Y:S01]  /*b120*/  FADD.FTZ R185, R185, R166 ;  /* 0x000000a6b9b97221 */ /* 0x000fe20000010000 */
[----:B------:R-:W-:Y:S01]  /*b130*/  F2FP.PACK_AB R14, R224, R187 ;  /* 0x000000bbe00e723e */ /* 0x000fe200000000ff */
[----:B------:R-:W-:Y:S02]  /*b140*/  MUFU.EX2 R122, R122 ;  /* 0x0000007a007a7308 */ /* 0x000fe40000000800 */
[----:B-----5:R-:W-:Y:S01]  /*b150*/  F2FP.PACK_AB R13, R227, R226 ;  /* 0x000000e2e30d723e */ /* 0x020fe200000000ff */
[----:B------:R-:W-:Y:S01]  /*b160*/  FADD.FTZ R226, R226, R183 ;  /* 0x000000b7e2e27221 */ /* 0x000fe20000010000 */
[----:B------:R-:W-:Y:S01]  /*b170*/  F2FP.PACK_AB R15, R229, R228 ;  /* 0x000000e4e50f723e */ /* 0x000fe200000000ff */
[----:B------:R-:W-:Y:S02]  /*b180*/  FADD.FTZ R186, R186, R185 ;  /* 0x000000b9baba7221 */ /* 0x000fe40000010000 */
[----:B------:R-:W-:Y:S02]  /*b190*/  FADD.FTZ R227, R227, R226 ;  /* 0x000000e2e3e37221 */ /* 0x000fe40000010000 */
[----:B------:R-:W-:Y:S01]  /*b1a0*/  FADD.FTZ R187, R187, R186 ;  /* 0x000000babbbb7221 */ /* 0x000fe20000010000 */
[----:B------:R-:W4:Y:S01]  /*b1b0*/  MUFU.EX2 R123, R123 ;  /* 0x0000007b007b7308 */ /* 0x000f220000000800 */
[C---:B---3--:R-:W-:Y:S03]  /*b1c0*/  HMMA.16816.F32 R4, R12.reuse, R20, R4 ;  /* 0x000000140c04723c */ /* 0x048fe60000001804 */
[----:B------:R-:W-:Y:S02]  /*b1d0*/  FADD.FTZ R228, R228, R227 ;  /* 0x000000e3e4e47221 */ /* 0x000fe40000010000 */
[----:B------:R-:W-:Y:S02]  /*b1e0*/  FADD.FTZ R187, R224, R187 ;  /* 0x000000bbe0bb7221 */ /* 0x000fe40000010000 */
[----:B------:R-:W-:Y:S01]  /*b1f0*/  FADD.FTZ R229, R229, R228 ;  /* 0x000000e4e5e57221 */ /* 0x000fe20000010000 */
[C---:B------:R-:W-:Y:S01]  /*b200*/  HMMA.16816.F32 R8, R12.reuse, R22, R8 ;  /* 0x000000160c08723c */ /* 0x040fe20000001808 */
[----:B------:R-:W3:Y:S01]  /*b210*/  LDSM.16.MT88.4 R20, [R204+0x4900] ;  /* 0x00490000cc14783b */ /* 0x000ee20000004200 */
[----:B------:R-:W5:Y:S06]  /*b220*/  MUFU.EX2 R147, R147 ;  /* 0x0000009300937308 */ /* 0x000f6c0000000800 */
[C---:B------:R-:W-:Y:S04]  /*b230*/  HMMA.16816.F32 R68, R12.reuse, R28, R68 ;  /* 0x0000001c0c44723c */ /* 0x040fe80000001844 */
[----:B------:R-:W-:Y:S04]  /*b240*/  MUFU.EX2 R49, R49 ;  /* 0x0000003100317308 */ /* 0x000fe80000000800 */
[C---:B------:R-:W-:Y:S01]  /*b250*/  HMMA.16816.F32 R72, R12.reuse, R30, R72 ;  /* 0x0000001e0c48723c */ /* 0x040fe20000001848 */
[----:B------:R-:W2:Y:S05]  /*b260*/  LDSM.16.MT88.4 R28, [R202+0x4900] ;  /* 0x00490000ca1c783b */ /* 0x000eaa0000004200 */
[----:B------:R-:W2:Y:S02]  /*b270*/  MUFU.EX2 R50, R145 ;  /* 0x0000009100327308 */ /* 0x000ea40000000800 */
[C---:B------:R-:W-:Y:S08]  /*b280*/  HMMA.16816.F32 R76, R12.reuse, R24, R76 ;  /* 0x000000180c4c723c */ /* 0x040ff0000000184c */
[C---:B------:R-:W-:Y:S01]  /*b290*/  HMMA.16816.F32 R80, R12.reuse, R26, R80 ;  /* 0x0000001a0c50723c */ /* 0x040fe20000001850 */
[----:B------:R-:W4:Y:S07]  /*b2a0*/  LDSM.16.MT88.4 R24, [R201+0x4900] ;  /* 0x00490000c918783b */ /* 0x000f2e0000004200 */
[C---:B-1----:R-:W-:Y:S08]  /*b2b0*/  HMMA.16816.F32 R84, R12.reuse, R16, R84 ;  /* 0x000000100c54723c */ /* 0x042ff00000001854 */
[C---:B------:R-:W-:Y:S01]  /*b2c0*/  HMMA.16816.F32 R88, R12.reuse, R18, R88 ;  /* 0x000000120c58723c */ /* 0x040fe20000001858 */
[----:B------:R-:W1:Y:S07]  /*b2d0*/  LDSM.16.MT88.4 R16, [R200+0x4900] ;  /* 0x00490000c810783b */ /* 0x000e6e0000004200 */
[C---:B---3--:R-:W-:Y:S08]  /*b2e0*/  HMMA.16816.F32 R92, R12.reuse, R20, R92 ;  /* 0x000000140c5c723c */ /* 0x048ff0000000185c */
[C---:B------:R-:W-:Y:S01]  /*b2f0*/  HMMA.16816.F32 R96, R12.reuse, R22, R96 ;  /* 0x000000160c60723c */ /* 0x040fe20000001860 */
[----:B------:R-:W3:Y:S07]  /*b300*/  LDSM.16.MT88.4 R20, [R204+0x2100] ;  /* 0x00210000cc14783b */ /* 0x000eee0000004200 */
[C---:B--2---:R-:W-:Y:S08]  /*b310*/  HMMA.16816.F32 R100, R12.reuse, R28, R100 ;  /* 0x0000001c0c64723c */ /* 0x044ff00000001864 */
[C---:B------:R-:W-:Y:S01]  /*b320*/  HMMA.16816.F32 R104, R12.reuse, R30, R104 ;  /* 0x0000001e0c68723c */ /* 0x040fe20000001868 */
[----:B------:R-:W2:Y:S07]  /*b330*/  LDSM.16.MT88.4 R28, [R202+0x2100] ;  /* 0x00210000ca1c783b */ /* 0x000eae0000004200 */
[C---:B----4-:R-:W-:Y:S08]  /*b340*/  HMMA.16816.F32 R52, R12.reuse, R24, R52 ;  /* 0x000000180c34723c */ /* 0x050ff00000001834 */
[C---:B------:R-:W-:Y:S01]  /*b350*/  HMMA.16816.F32 R56, R12.reuse, R26, R56 ;  /* 0x0000001a0c38723c */ /* 0x040fe20000001838 */
[----:B------:R-:W4:Y:S07]  /*b360*/  LDSM.16.MT88.4 R24, [R201+0x2100] ;  /* 0x00210000c918783b */ /* 0x000f2e0000004200 */
[C---:B-1----:R-:W-:Y:S08]  /*b370*/  HMMA.16816.F32 R60, R12.reuse, R16, R60 ;  /* 0x000000100c3c723c */ /* 0x042ff0000000183c */
[----:B------:R-:W-:Y:S01]  /*b380*/  HMMA.16816.F32 R64, R12, R18, R64 ;  /* 0x000000120c40723c */ /* 0x000fe20000001840 */
[----:B------:R-:W1:Y:S06]  /*b390*/  LDSM.16.MT88.4 R16, [R200+0x2100] ;  /* 0x00210000c810783b */ /* 0x000e6c0000004200 */
        /* <DEDUP_REMOVED lines=9> */
[C---:B---3--:R-:W-:Y:S03]  /*b430*/  HMMA.16816.F32 R4, R12.reuse, R20, R4 ;  /* 0x000000140c04723c */ /* 0x048fe60000001804 */
[----:B------:R-:W-:Y:S02]  /*b440*/  FADD.FTZ R42, R42, R123 ;  /* 0x0000007b2a2a7221 */ /* 0x000fe40000010000 */
[----:B------:R-:W-:Y:S02]  /*b450*/  FADD.FTZ R41, R41, R40 ;  /* 0x0000002829297221 */ /* 0x000fe40000010000 */
[----:B------:R-:W-:Y:S01]  /*b460*/  FADD.FTZ R43, R43, R42 ;  /* 0x0000002a2b2b7221 */ /* 0x000fe20000010000 */
        /* <DEDUP_REMOVED lines=15> */
[C---:B------:R-:W-:Y:S08]  /*b560*/  HMMA.16816.F32 R104, R12.reuse, R30, R104 ;  /* 0x0000001e0c68723c */ /* 0x040ff00000001868 */
[C---:B----4-:R-:W-:Y:S08]  /*b570*/  HMMA.16816.F32 R52, R12.reuse, R24, R52 ;  /* 0x000000180c34723c */ /* 0x050ff00000001834 */
[C---:B------:R-:W-:Y:S01]  /*b580*/  HMMA.16816.F32 R56, R12.reuse, R26, R56 ;  /* 0x0000001a0c38723c */ /* 0x040fe20000001838 */
[----:B------:R-:W2:Y:S07]  /*b590*/  LDSM.16.MT88.4 R24, [R204+0x5900] ;  /* 0x00590000cc18783b */ /* 0x000eae0000004200 */
[C---:B------:R-:W-:Y:S08]  /*b5a0*/  HMMA.16816.F32 R60, R12.reuse, R32, R60 ;  /* 0x000000200c3c723c */ /* 0x040ff0000000183c */
[----:B------:R-:W-:Y:S07]  /*b5b0*/  HMMA.16816.F32 R64, R12, R34, R64 ;  /* 0x000000220c40723c */ /* 0x000fee0000001840 */
[----:B------:R-:W-:Y:S01]  /*b5c0*/  F2FP.PACK_AB R12, R45, R44 ;  /* 0x0000002c2d0c723e */ /* 0x000fe200000000ff */
[----:B------:R-:W-:Y:S01]  /*b5d0*/  FADD.FTZ R44, R44, R41 ;  /* 0x000000292c2c7221 */ /* 0x000fe20000010000 */
[----:B-----5:R-:W-:Y:S03]  /*b5e0*/  F2FP.PACK_AB R14, R147, R48 ;  /* 0x00000030930e723e */ /* 0x020fe600000000ff */
[----:B------:R-:W-:Y:S01]  /*b5f0*/  F2FP.PACK_AB R13, R47, R46 ;  /* 0x0000002e2f0d723e */ /* 0x000fe200000000ff */
[----:B------:R-:W-:Y:S01]  /*b600*/  FADD.FTZ R46, R46, R43 ;  /* 0x0000002b2e2e7221 */ /* 0x000fe20000010000 */
[----:B------:R-:W-:Y:S01]  /*b610*/  F2FP.PACK_AB R15, R50, R49 ;  /* 0x00000031320f723e */ /* 0x000fe200000000ff */
[----:B------:R-:W-:Y:S02]  /*b620*/  FADD.FTZ R45, R45, R44 ;  /* 0x0000002c2d2d7221 */ /* 0x000fe40000010000 */
[----:B------:R-:W-:Y:S02]  /*b630*/  FADD.FTZ R46, R47, R46 ;  /* 0x0000002e2f2e7221 */ /* 0x000fe40000010000 */
[----:B------:R-:W-:Y:S02]  /*b640*/  FADD.FTZ R48, R48, R45 ;  /* 0x0000002d30307221 */ /* 0x000fe40000010000 */
[C---:B------:R-:W-:Y:S01]  /*b650*/  HMMA.16816.F32 R112, R12.reuse, R108, R4 ;  /* 0x0000006c0c70723c */ /* 0x040fe20000001804 */
[----:B------:R-:W4:Y:S02]  /*b660*/  LDSM.16.MT88.4 R4, [R202+0x5900] ;  /* 0x00590000ca04783b */ /* 0x000f240000004200 */
[----:B------:R-:W-:Y:S02]  /*b670*/  FADD.FTZ R49, R49, R46 ;  /* 0x0000002e31317221 */ /* 0x000fe40000010000 */
[----:B------:R-:W-:Y:S02]  /*b680*/  FADD.FTZ R216, R147, R48 ;  /* 0x0000003093d87221 */ /* 0x000fe40000010000 */
[----:B------:R-:W-:Y:S01]  /*b690*/  FADD.FTZ R217, R50, R49 ;  /* 0x0000003132d97221 */ /* 0x000fe20000010000 */
[C---:B------:R-:W-:Y:S01]  /*b6a0*/  HMMA.16816.F32 R108, R12.reuse, R110, R8 ;  /* 0x0000006e0c6c723c */ /* 0x040fe20000001808 */
[----:B------:R-:W5:Y:S07]  /*b6b0*/  LDSM.16.MT88.4 R8, [R201+0x5900] ;  /* 0x00590000c908783b */ /* 0x000f6e0000004200 */
[C---:B-1----:R-:W-:Y:S08]  /*b6c0*/  HMMA.16816.F32 R68, R12.reuse, R16, R68 ;  /* 0x000000100c44723c */ /* 0x042ff00000001844 */
[C---:B------:R-:W-:Y:S01]  /*b6d0*/  HMMA.16816.F32 R72, R12.reuse, R18, R72 ;  /* 0x000000120c48723c */ /* 0x040fe20000001848 */
[----:B------:R-:W1:Y:S07]  /*b6e0*/  LDSM.16.MT88.4 R16, [R200+0x5900] ;  /* 0x00590000c810783b */ /* 0x000e6e0000004200 */
        /* <DEDUP_REMOVED lines=10> */
[C---:B-1----:R-:W-:Y:S08]  /*b790*/  HMMA.16816.F32 R60, R12.reuse, R16, R60 ;  /* 0x000000100c3c723c */ /* 0x042ff0000000183c */
[----:B------:R-:W-:Y:S07]  /*b7a0*/  HMMA.16816.F32 R64, R12, R18, R64 ;  /* 0x000000120c40723c */ /* 0x000fee0000001840 */
[----:B------:R-:W-:Y:S01]  /*b7b0*/  MOV R12, R116 ;  /* 0x00000074000c7202 */ /* 0x000fe20000000f00 */
[----:B------:R-:W-:-:S05]  /*b7c0*/  @P0 BRA `(.L_x_186) ;  /* 0xffffd6d000000947 */ /* 0x000fca000383ffff */
.L_x_185:
[----:B------:R-:W-:-:S13]  /*b7d0*/  ISETP.GE.AND P0, PT, R184, R207, PT ;  /* 0x000000cfb800720c */ /* 0x000fda0003f06270 */
[----:B------:R-:W-:Y:S05]  /*b7e0*/  @!P0 BRA `(.L_x_187) ;  /* 0x00003d3000008947 */ /* 0x000fea0003800000 */
[----:B------:R-:W-:Y:S01]  /*b7f0*/  ULDC.64 UR4, c[0x0][0x1e0] ;  /* 0x0000780000047ab9 */ /* 0x000fe20000000a00 */
[----:B------:R-:W-:Y:S01]  /*b800*/  IADD3 R186, P0, R218, 0x40, RZ ;  /* 0x00000040daba7810 */ /* 0x000fe20007f1e0ff */
[----:B------:R-:W-:Y:S01]  /*b810*/  UIADD3 UR6, UP1, UR14, 0x80, URZ ;  /* 0x000000800e067890 */ /* 0x000fe2000ff3e03f */
[----:B------:R-:W-:Y:S01]  /*b820*/  IMAD.MOV.U32 R2, RZ, RZ, R12 ;  /* 0x000000ffff027224 */ /* 0x000fe200078e000c */
[----:B------:R-:W-:Y:S01]  /*b830*/  USHF.L.U64.HI UR13, UR4, 0x6, UR5 ;  /* 0x00000006040d7899 */ /* 0x000fe20008010205 */
[----:B------:R-:W-:Y:S01]  /*b840*/  IMAD.MOV.U32 R3, RZ, RZ, R0 ;  /* 0x000000ffff037224 */ /* 0x000fe200078e0000 */
[----:B------:R-:W-:Y:S01]  /*b850*/  USHF.L.U32 UR15, UR4, 0x6, URZ ;  /* 0x00000006040f7899 */ /* 0x000fe2000800063f */
[-C--:B------:R-:W-:Y:S01]  /*b860*/  IADD3.X R187, RZ, R221.reuse, RZ, P0, !PT ;  /* 0x000000ddffbb7210 */ /* 0x080fe200007fe4ff */
[----:B------:R-:W-:Y:S01]  /*b870*/  UMOV UR14, 0x60 ;  /* 0x00000060000e7882 */ /* 0x000fe20000000000 */
[----:B------:R-:W-:Y:S01]  /*b880*/  @P4 IMAD.HI.U32 R185, R209, c[0x0][0x2c8], RZ ;  /* 0x0000b200d1b94a27 */ /* 0x000fe200078e00ff */
[----:B------:R-:W-:Y:S01]  /*b890*/  ULDC.64 UR4, c[0x0][0x208] ;  /* 0x0000820000047ab9 */ /* 0x000fe20000000a00 */
[----:B------:R-:W-:Y:S01]  /*b8a0*/  MOV R219, R221 ;  /* 0x000000dd00db7202 */ /* 0x000fe20000000f00 */
[----:B------:R-:W-:-:S02]  /*b8b0*/  UIADD3 UR16, UP0, UR9, 0x80, URZ ;  /* 0x0000008009107890 */ /* 0x000fc4000ff1e03f */
[----:B------:R-:W-:Y:S02]  /*b8c0*/  UIMAD.WIDE.U32 UR18, UR14, UR4, URZ ;  /* 0x000000040e1272a5 */ /* 0x000fe4000f8e003f */
[----:B------:R-:W-:Y:S02]  /*b8d0*/  UIMAD UR5, UR14, UR5, URZ ;  /* 0x000000050e0572a4 */ /* 0x000fe4000f8e023f */
[----:B------:R-:W-:Y:S02]  /*b8e0*/  UIADD3.X UR8, URZ, UR8, URZ, UP1, !UPT ;  /* 0x000000083f087290 */ /* 0x000fe40008ffe43f */
[----:B------:R-:W-:Y:S02]  /*b8f0*/  UIADD3.X UR4, URZ, UR12, URZ, UP0, !UPT ;  /* 0x0000000c3f047290 */ /* 0x000fe400087fe43f */
[----:B------:R-:W-:Y:S02]  /*b900*/  UIADD3 UR5, UR19, UR5, URZ ;  /* 0x0000000513057290 */ /* 0x000fe4000fffe03f */
.L_x_196:
[----:B------:R-:W-:Y:S04]  /*b910*/  DEPBAR.LE SB0, 0x0 ;  /* 0x000080000000791a */ /* 0x000fe80000000000 */
[----:B------:R-:W-:Y:S01]  /*b920*/  BAR.SYNC.DEFER_BLOCKING 0x0 ;  /* 0x0000000000007b1d */ /* 0x000fe20000010000 */
[C---:B------:R-:W-:Y:S04]  /*b930*/  IMAD.WIDE.U32 R136, R184.reuse, UR18, R218 ;  /* 0x00000012b8887c25 */ /* 0x040fe8000f8e00da */
[----:B------:R-:W-:Y:S01]  /*b940*/  IMAD.WIDE.U32 R134, R184, UR18, R186 ;  /* 0x00000012b8867c25 */ /* 0x000fe2000f8e00ba */
[----:B------:R-:W-:Y:S03]  /*b950*/  LEA R180, P1, R136, c[0x0][0x1f8], 0x1 ;  /* 0x00007e0088b47a11 */ /* 0x000fe600078208ff */
[----:B------:R-:W-:Y:S01]  /*b960*/  IMAD R132, R184, UR5, RZ ;  /* 0x00000005b8847c24 */ /* 0x000fe2000f8e02ff */
[----:B------:R-:W-:Y:S02]  /*b970*/  LEA R166, P0, R134, c[0x0][0x1f8], 0x1 ;  /* 0x00007e0086a67a11 */ /* 0x000fe400078008ff */
[----:B------:R-:W-:Y:S01]  /*b980*/  IADD3 R152, P2, R180, UR9, RZ ;  /* 0x00000009b4987c10 */ /* 0x000fe2000ff5e0ff */
[----:B------:R-:W1:Y:S05]  /*b990*/  LDSM.16.M88.4 R8, [R206+0x8100] ;  /* 0x00810000ce08783b */ /* 0x000e6a0000000200 */
[----:B------:R-:W2:Y:S05]  /*b9a0*/  LDSM.16.M88.4 R16, [R206+0x8900] ;  /* 0x00890000ce10783b */ /* 0x000eaa0000000200 */
[----:B------:R-:W3:Y:S05]  /*b9b0*/  LDSM.16.M88.4 R24, [R206+0x9100] ;  /* 0x00910000ce18783b */ /* 0x000eea0000000200 */
[----:B------:R-:W4:Y:S05]  /*b9c0*/  LDSM.16.M88.4 R32, [R206+0x9900] ;  /* 0x00990000ce20783b */ /* 0x000f2a0000000200 */
[----:B------:R-:W5:Y:S05]  /*b9d0*/  LDSM.16.M88.4 R40, [R206+0xa100] ;  /* 0x00a10000ce28783b */ /* 0x000f6a0000000200 */
[----:B------:R-:W3:Y:S05]  /*b9e0*/  LDSM.16.M88.4 R48, [R206+0xa900] ;  /* 0x00a90000ce30783b */ /* 0x000eea0000000200 */
[----:B------:R-:W3:Y:S05]  /*b9f0*/  LDSM.16.M88.4 R116, [R205] ;  /* 0x00000000cd74783b */ /* 0x000eea0000000200 */
[----:B------:R-:W4:Y:S01]  /*ba00*/  LDSM.16.M88.4 R120, [R199] ;  /* 0x00000000c778783b */ /* 0x000f220000000200 */
[C---:B-1----:R-:W-:Y:S04]  /*ba10*/  HMMA.16816.F32 R4, R124.reuse, R8, RZ ;  /* 0x000000087c04723c */ /* 0x042fe800000018ff */
[----:B------:R-:W1:Y:S05]  /*ba20*/  LDSM.16.M88.4 R128, [R198] ;  /* 0x00000000c680783b */ /* 0x000e6a0000000200 */
[----:B------:R-:W-:Y:S01]  /*ba30*/  LDSM.16.M88.4 R144, [R195] ;  /* 0x00000000c390783b */ /* 0x000fe20000000200 */
[C---:B------:R-:W-:Y:S08]  /*ba40*/  HMMA.16816.F32 R8, R124.reuse, R10, RZ ;  /* 0x0000000a7c08723c */ /* 0x040ff000000018ff */
[C---:B--2---:R-:W-:Y:S08]  /*ba50*/  HMMA.16816.F32 R12, R124.reuse, R16, RZ ;  /* 0x000000107c0c723c */ /* 0x044ff000000018ff */
[C---:B------:R-:W-:Y:S08]  /*ba60*/  HMMA.16816.F32 R16, R124.reuse, R18, RZ ;  /* 0x000000127c10723c */ /* 0x040ff000000018ff */
[C---:B---3--:R-:W-:Y:S08]  /*ba70*/  HMMA.16816.F32 R20, R124.reuse, R24, RZ ;  /* 0x000000187c14723c */ /* 0x048ff000000018ff */
[C---:B------:R-:W-:Y:S08]  /*ba80*/  HMMA.16816.F32 R24, R124.reuse, R26, RZ ;  /* 0x0000001a7c18723c */ /* 0x040ff000000018ff */
[C---:B----4-:R-:W-:Y:S08]  /*ba90*/  HMMA.16816.F32 R28, R124.reuse, R32, RZ ;  /* 0x000000207c1c723c */ /* 0x050ff000000018ff */
[C---:B------:R-:W-:Y:S08]  /*baa0*/  HMMA.16816.F32 R32, R124.reuse, R34, RZ ;  /* 0x000000227c20723c */ /* 0x040ff000000018ff */
[C---:B-----5:R-:W-:Y:S07]  /*bab0*/  HMMA.16816.F32 R36, R124.reuse, R40, RZ ;  /* 0x000000287c24723c */ /* 0x060fee00000018ff */
[----:B------:R-:W-:Y:S05]  /*bac0*/  SHF.R.S32.HI R41, RZ, 0x1f, R184 ;  /* 0x0000001fff297819 */ /* 0x000fea00000114b8 */
[----:B------:R-:W-:Y:S02]  /*bad0*/  IMAD R132, R41, UR18, R132 ;  /* 0x0000001229847c24 */ /* 0x000fe4000f8e0284 */
[C---:B------:R-:W-:Y:S02]  /*bae0*/  HMMA.16816.F32 R40, R124.reuse, R42, RZ ;  /* 0x0000002a7c28723c */ /* 0x040fe400000018ff */
[----:B------:R-:W-:Y:S02]  /*baf0*/  IMAD.IADD R0, R137, 0x1, R132 ;  /* 0x0000000189007824 */ /* 0x000fe400078e0284 */
[----:B------:R-:W-:Y:S03]  /*bb00*/  IMAD.IADD R132, R132, 0x1, R135 ;  /* 0x0000000184847824 */ /* 0x000fe600078e0287 */
[----:B------:R-:W-:Y:S01]  /*bb10*/  LEA.HI.X R181, R136, c[0x0][0x1fc], R0, 0x1, P1 ;  /* 0x00007f0088b57a11 */ /* 0x000fe200008f0c00 */
[C---:B------:R-:W-:Y:S01]  /*bb20*/  HMMA.16816.F32 R44, R124.reuse, R48, RZ ;  /* 0x000000307c2c723c */ /* 0x040fe200000018ff */
[----:B------:R-:W-:Y:S03]  /*bb30*/  LDSM.16.M88.4 R136, [R196] ;  /* 0x00000000c488783b */ /* 0x000fe60000000200 */
[----:B------:R-:W-:Y:S02]  /*bb40*/  LEA.HI.X R167, R134, c[0x0][0x1fc], R132, 0x1, P0 ;  /* 0x00007f0086a77a11 */ /* 0x000fe400000f0c84 */
[----:B------:R-:W2:Y:S01]  /*bb50*/  LDSM.16.M88.4 R132, [R197] ;  /* 0x00000000c584783b */ /* 0x000ea20000000200 */
[----:B------:R-:W-:Y:S01]  /*bb60*/  IADD3.X R153, R181, UR12, RZ, P2, !PT ;  /* 0x0000000cb5997c10 */ /* 0x000fe200097fe4ff */
[----:B------:R-:W-:Y:S01]  /*bb70*/  HMMA.16816.F32 R48, R124, R50, RZ ;  /* 0x000000327c30723c */ /* 0x000fe200000018ff */
[C---:B------:R-:W-:Y:S02]  /*bb80*/  IADD3 R164, P1, R152.reuse, UR9, RZ ;  /* 0x0000000998a47c10 */ /* 0x040fe4000ff3e0ff */
[----:B------:R-:W-:Y:S01]  /*bb90*/  @!PT LDS RZ, [RZ] ;  /* 0x00000000fffff984 */ /* 0x000fe20000000800 */
[----:B------:R-:W-:Y:S01]  /*bba0*/  @!PT LDS RZ, [RZ] ;  /* 0x00000000fffff984 */ /* 0x000fe20000000800 */
[----:B------:R-:W-:Y:S01]  /*bbb0*/  @!PT LDS RZ, [RZ] ;  /* 0x00000000fffff984 */ /* 0x000fe20000000800 */
[----:B------:R3:W-:Y:S01]  /*bbc0*/  LDGSTS.E.BYPASS.LTC128B.128 [R208+0x100], [R180.64], !P6 ;  /* 0x00100000b4d07fae */ /* 0x0007e2000f101d4a */
[----:B------:R-:W-:Y:S02]  /*bbd0*/  IADD3 R154, P0, R152, UR16, RZ ;  /* 0x00000010989a7c10 */ /* 0x000fe4000ff1e0ff */
[C---:B------:R-:W-:Y:S02]  /*bbe0*/  IADD3.X R165, R153.reuse, UR12, RZ, P1, !PT ;  /* 0x0000000c99a57c10 */ /* 0x040fe40008ffe4ff */
[C---:B------:R-:W-:Y:S01]  /*bbf0*/  HMMA.16816.F32 R4, R140.reuse, R116, R4 ;  /* 0x000000748c04723c */ /* 0x040fe20000001804 */
[----:B------:R4:W-:Y:S04]  /*bc00*/  LDGSTS.E.BYPASS.LTC128B.128 [R208+0x3100], [R166.64], !P5 ;  /* 0x03100000a6d07fae */ /* 0x0009e8000e901d4a */
[----:B------:R-:W-:Y:S01]  /*bc10*/  IADD3.X R155, R153, UR4, RZ, P0, !PT ;  /* 0x00000004999b7c10 */ /* 0x000fe200087fe4ff */
[----:B------:R5:W-:Y:S01]  /*bc20*/  LDGSTS.E.BYPASS.LTC128B.128 [R208+0x1100], [R152.64], !P6 ;  /* 0x0110000098d07fae */ /* 0x000be2000f101d4a */
[C---:B------:R-:W-:Y:S01]  /*bc30*/  ISETP.GT.AND P2, PT, R184.reuse, R207, PT ;  /* 0x000000cfb800720c */ /* 0x040fe20003f44270 */
[C---:B------:R-:W-:Y:S03]  /*bc40*/  HMMA.16816.F32 R8, R140.reuse, R118, R8 ;  /* 0x000000768c08723c */ /* 0x040fe60000001808 */
[----:B------:R5:W-:Y:S05]  /*bc50*/  LDGSTS.E.BYPASS.LTC128B.128 [R208+0x4100], [R152.64+0x80], !P5 ;  /* 0x0410008098d07fae */ /* 0x000bea000e901d4a */
[C---:B------:R-:W-:Y:S01]  /*bc60*/  HMMA.16816.F32 R12, R140.reuse, R120, R12 ;  /* 0x000000788c0c723c */ /* 0x040fe2000000180c */
[----:B------:R4:W-:Y:S03]  /*bc70*/  LDGSTS.E.BYPASS.LTC128B.128 [R208+0x2100], [R164.64], !P6 ;  /* 0x02100000a4d07fae */ /* 0x0009e6000f101d4a */
[----:B------:R-:W-:Y:S02]  /*bc80*/  @P2 IADD3 R0, R184, -0x1, RZ ;  /* 0xffffffffb8002810 */ /* 0x000fe40007ffe0ff */
[----:B------:R5:W-:Y:S02]  /*bc90*/  LDGSTS.E.BYPASS.LTC128B.128 [R208+0x5100], [R154.64], !P5 ;  /* 0x051000009ad07fae */ /* 0x000be4000e901d4a */
[C---:B------:R-:W-:Y:S03]  /*bca0*/  HMMA.16816.F32 R16, R140.reuse, R122, R16 ;  /* 0x0000007a8c10723c */ /* 0x040fe60000001810 */
[----:B------:R-:W3:Y:S05]  /*bcb0*/  LDSM.16.M88.4 R116, [R203+0x8100] ;  /* 0x00810000cb74783b */ /* 0x000eea0000000200 */
[C---:B-1----:R-:W-:Y:S01]  /*bcc0*/  HMMA.16816.F32 R20, R140.reuse, R128, R20 ;  /* 0x000000808c14723c */ /* 0x042fe20000001814 */
[----:B------:R-:W0:Y:S05]  /*bcd0*/  LDGDEPBAR ;  /* 0x00000000000079af */ /* 0x000e2a0000000000 */
[----:B------:R-:W1:Y:S02]  /*bce0*/  LDSM.16.M88.4 R120, [R203+0x8900] ;  /* 0x00890000cb78783b */ /* 0x000e640000000200 */
[C---:B------:R-:W-:Y:S03]  /*bcf0*/  HMMA.16816.F32 R24, R140.reuse, R130, R24 ;  /* 0x000000828c18723c */ /* 0x040fe60000001818 */
[----:B------:R-:W1:Y:S05]  /*bd00*/  LDSM.16.M88.4 R128, [R203+0x9100] ;  /* 0x00910000cb80783b */ /* 0x000e6a0000000200 */
[C---:B--2---:R-:W-:Y:S01]  /*bd10*/  HMMA.16816.F32 R28, R140.reuse, R132, R28 ;  /* 0x000000848c1c723c */ /* 0x044fe2000000181c */
[----:B-----5:R-:W-:Y:S05]  /*bd20*/  LDSM.16.M88.4 R152, [R194+0x1000] ;  /* 0x00100000c298783b */ /* 0x020fea0000000200 */
[----:B----4-:R-:W-:Y:S02]  /*bd30*/  LDSM.16.M88.4 R164, [R194+0x1800] ;  /* 0x00180000c2a4783b */ /* 0x010fe40000000200 */
[C---:B------:R-:W-:Y:S03]  /*bd40*/  HMMA.16816.F32 R32, R140.reuse, R134, R32 ;  /* 0x000000868c20723c */ /* 0x040fe60000001820 */
[----:B------:R-:W2:Y:S05]  /*bd50*/  LDSM.16.M88.4 R132, [R203+0x9900] ;  /* 0x00990000cb84783b */ /* 0x000eaa0000000200 */
[C---:B------:R-:W-:Y:S01]  /*bd60*/  HMMA.16816.F32 R36, R140.reuse, R136, R36 ;  /* 0x000000888c24723c */ /* 0x040fe20000001824 */
[----:B---3--:R-:W-:Y:S07]  /*bd70*/  LDSM.16.M88.4 R180, [R192] ;  /* 0x00000000c0b4783b */ /* 0x008fee0000000200 */
[C---:B------:R-:W-:Y:S01]  /*bd80*/  HMMA.16816.F32 R40, R140.reuse, R138, R40 ;  /* 0x0000008a8c28723c */ /* 0x040fe20000001828 */
[----:B------:R-:W3:Y:S07]  /*bd90*/  LDSM.16.M88.4 R136, [R203+0xa100] ;  /* 0x00a10000cb88783b */ /* 0x000eee0000000200 */
[C---:B------:R-:W-:Y:S08]  /*bda0*/  HMMA.16816.F32 R44, R140.reuse, R144, R44 ;  /* 0x000000908c2c723c */ /* 0x040ff0000000182c */
[----:B------:R-:W-:Y:S01]  /*bdb0*/  HMMA.16816.F32 R48, R140, R146, R48 ;  /* 0x000000928c30723c */ /* 0x000fe20000001830 */
[----:B------:R-:W-:Y:S07]  /*bdc0*/  LDSM.16.M88.4 R144, [R194+0x800] ;  /* 0x00080000c290783b */ /* 0x000fee0000000200 */
[C---:B------:R-:W-:Y:S08]  /*bdd0*/  HMMA.16816.F32 R4, R148.reuse, R116, R4 ;  /* 0x000000749404723c */ /* 0x040ff00000001804 */
[C---:B------:R-:W-:Y:S01]  /*bde0*/  HMMA.16816.F32 R8, R148.reuse, R118, R8 ;  /* 0x000000769408723c */ /* 0x040fe20000001808 */
[----:B------:R-:W4:Y:S07]  /*bdf0*/  LDSM.16.M88.4 R116, [R203+0xa900] ;  /* 0x00a90000cb74783b */ /* 0x000f2e0000000200 */
[C---:B-1----:R-:W-:Y:S08]  /*be00*/  HMMA.16816.F32 R12, R148.reuse, R120, R12 ;  /* 0x00000078940c723c */ /* 0x042ff0000000180c */
[C---:B------:R-:W-:Y:S01]  /*be10*/  HMMA.16816.F32 R16, R148.reuse, R122, R16 ;  /* 0x0000007a9410723c */ /* 0x040fe20000001810 */
[----:B------:R-:W1:Y:S07]  /*be20*/  LDSM.16.M88.4 R120, [R194] ;  /* 0x00000000c278783b */ /* 0x000e6e0000000200 */
        /* <DEDUP_REMOVED lines=8> */
[----:B------:R-:W-:Y:S07]  /*beb0*/  LDSM.16.M88.4 R136, [R206+0xc100] ;  /* 0x00c10000ce88783b */ /* 0x000fee0000000200 */
[C---:B----4-:R-:W-:Y:S08]  /*bec0*/  HMMA.16816.F32 R44, R148.reuse, R116, R44 ;  /* 0x00000074942c723c */ /* 0x050ff0000000182c */
[----:B------:R-:W-:Y:S01]  /*bed0*/  HMMA.16816.F32 R48, R148, R118, R48 ;  /* 0x000000769430723c */ /* 0x000fe20000001830 */
[----:B------:R-:W3:Y:S07]  /*bee0*/  LDSM.16.M88.4 R116, [R206+0xb100] ;  /* 0x00b10000ce74783b */ /* 0x000eee0000000200 */
[C---:B-1----:R-:W-:Y:S08]  /*bef0*/  HMMA.16816.F32 R4, R156.reuse, R120, R4 ;  /* 0x000000789c04723c */ /* 0x042ff00000001804 */
[C---:B------:R-:W-:Y:S01]  /*bf00*/  HMMA.16816.F32 R8, R156.reuse, R122, R8 ;  /* 0x0000007a9c08723c */ /* 0x040fe20000001808 */
[----:B------:R-:W1:Y:S07]  /*bf10*/  LDSM.16.M88.4 R120, [R206+0xb900] ;  /* 0x00b90000ce78783b */ /* 0x000e6e0000000200 */
[C---:B------:R-:W-:Y:S08]  /*bf20*/  HMMA.16816.F32 R12, R156.reuse, R144, R12 ;  /* 0x000000909c0c723c */ /* 0x040ff0000000180c */
[C---:B------:R-:W-:Y:S01]  /*bf30*/  HMMA.16816.F32 R16, R156.reuse, R146, R16 ;  /* 0x000000929c10723c */ /* 0x040fe20000001810 */
[----:B------:R-:W4:Y:S07]  /*bf40*/  LDSM.16.M88.4 R144, [R206+0xc900] ;  /* 0x00c90000ce90783b */ /* 0x000f2e0000000200 */
[C---:B------:R-:W-:Y:S08]  /*bf50*/  HMMA.16816.F32 R20, R156.reuse, R152, R20 ;  /* 0x000000989c14723c */ /* 0x040ff00000001814 */
[C---:B------:R-:W-:Y:S01]  /*bf60*/  HMMA.16816.F32 R24, R156.reuse, R154, R24 ;  /* 0x0000009a9c18723c */ /* 0x040fe20000001818 */
[----:B------:R-:W-:Y:S07]  /*bf70*/  LDSM.16.M88.4 R152, [R206+0xd900] ;  /* 0x00d90000ce98783b */ /* 0x000fee0000000200 */
[C---:B------:R-:W-:Y:S08]  /*bf80*/  HMMA.16816.F32 R28, R156.reuse, R164, R28 ;  /* 0x000000a49c1c723c */ /* 0x040ff0000000181c */
[C---:B------:R-:W-:Y:S01]  /*bf90*/  HMMA.16816.F32 R32, R156.reuse, R166, R32 ;  /* 0x000000a69c20723c */ /* 0x040fe20000001820 */
[----:B------:R-:W-:Y:S07]  /*bfa0*/  LDSM.16.M88.4 R164, [R193] ;  /* 0x00000000c1a4783b */ /* 0x000fee0000000200 */
[C---:B-----5:R-:W-:Y:S08]  /*bfb0*/  HMMA.16816.F32 R36, R156.reuse, R128, R36 ;  /* 0x000000809c24723c */ /* 0x060ff00000001824 */
[C---:B------:R-:W-:Y:S01]  /*bfc0*/  HMMA.16816.F32 R40, R156.reuse, R130, R40 ;  /* 0x000000829c28723c */ /* 0x040fe20000001828 */
[----:B------:R-:W5:Y:S07]  /*bfd0*/  LDSM.16.M88.4 R128, [R206+0xd100] ;  /* 0x00d10000ce80783b */ /* 0x000f6e0000000200 */
[C---:B--2---:R-:W-:Y:S08]  /*bfe0*/  HMMA.16816.F32 R44, R156.reuse, R132, R44 ;  /* 0x000000849c2c723c */ /* 0x044ff0000000182c */
[----:B------:R-:W-:Y:S01]  /*bff0*/  HMMA.16816.F32 R48, R156, R134, R48 ;  /* 0x000000869c30723c */ /* 0x000fe20000001830 */
[----:B------:R-:W2:Y:S07]  /*c000*/  LDSM.16.M88.4 R132, [R191] ;  /* 0x00000000bf84783b */ /* 0x000eae0000000200 */
[C---:B---3--:R-:W-:Y:S08]  /*c010*/  HMMA.16816.F32 R4, R160.reuse, R116, R4 ;  /* 0x00000074a004723c */ /* 0x048ff00000001804 */
[C---:B------:R-:W-:Y:S01]  /*c020*/  HMMA.16816.F32 R8, R160.reuse, R118, R8 ;  /* 0x00000076a008723c */ /* 0x040fe20000001808 */
[----:B------:R-:W3:Y:S07]  /*c030*/  LDSM.16.M88.4 R116, [R190] ;  /* 0x00000000be74783b */ /* 0x000eee0000000200 */
[C---:B-1----:R-:W-:Y:S08]  /*c040*/  HMMA.16816.F32 R12, R160.reuse, R120, R12 ;  /* 0x00000078a00c723c */ /* 0x042ff0000000180c */
[C---:B------:R-:W-:Y:S01]  /*c050*/  HMMA.16816.F32 R16, R160.reuse, R122, R16 ;  /* 0x0000007aa010723c */ /* 0x040fe20000001810 */
[----:B------:R-:W1:Y:S07]  /*c060*/  LDSM.16.M88.4 R120, [R189] ;  /* 0x00000000bd78783b */ /* 0x000e6e0000000200 */
[C---:B------:R-:W-:Y:S08]  /*c070*/  HMMA.16816.F32 R20, R160.reuse, R136, R20 ;  /* 0x00000088a014723c */ /* 0x040ff00000001814 */
[C---:B------:R-:W-:Y:S01]  /*c080*/  HMMA.16816.F32 R24, R160.reuse, R138, R24 ;  /* 0x0000008aa018723c */ /* 0x040fe20000001818 */
[----:B------:R-:W-:Y:S07]  /*c090*/  LDSM.16.M88.4 R136, [R203+0xb900] ;  /* 0x00b90000cb88783b */ /* 0x000fee0000000200 */
[C---:B----4-:R-:W-:Y:S08]  /*c0a0*/  HMMA.16816.F32 R28, R160.reuse, R144, R28 ;  /* 0x00000090a01c723c */ /* 0x050ff0000000181c */
[C---:B------:R-:W-:Y:S01]  /*c0b0*/  HMMA.16816.F32 R32, R160.reuse, R146, R32 ;  /* 0x00000092a020723c */ /* 0x040fe20000001820 */
[----:B------:R-:W-:Y:S07]  /*c0c0*/  LDSM.16.M88.4 R144, [R203+0xc100] ;  /* 0x00c10000cb90783b */ /* 0x000fee0000000200 */
[C---:B-----5:R-:W-:Y:S08]  /*c0d0*/  HMMA.16816.F32 R36, R160.reuse, R128, R36 ;  /* 0x00000080a024723c */ /* 0x060ff00000001824 */
[C---:B------:R-:W-:Y:S01]  /*c0e0*/  HMMA.16816.F32 R40, R160.reuse, R130, R40 ;  /* 0x00000082a028723c */ /* 0x040fe20000001828 */
[----:B------:R-:W4:Y:S07]  /*c0f0*/  LDSM.16.M88.4 R128, [R188] ;  /* 0x00000000bc80783b */ /* 0x000f2e0000000200 */
[C---:B------:R-:W-:Y:S08]  /*c100*/  HMMA.16816.F32 R44, R160.reuse, R152, R44 ;  /* 0x00000098a02c723c */ /* 0x040ff0000000182c */
[----:B------:R-:W-:Y:S01]  /*c110*/  HMMA.16816.F32 R48, R160, R154, R48 ;  /* 0x0000009aa030723c */ /* 0x000fe20000001830 */
[----:B------:R-:W-:Y:S07]  /*c120*/  LDSM.16.M88.4 R152, [R203+0xd100] ;  /* 0x00d10000cb98783b */ /* 0x000fee0000000200 */
[C---:B------:R-:W-:Y:S08]  /*c130*/  HMMA.16816.F32 R4, R168.reuse, R164, R4 ;  /* 0x000000a4a804723c */ /* 0x040ff00000001804 */
[C---:B------:R-:W-:Y:S01]  /*c140*/  HMMA.16816.F32 R8, R168.reuse, R166, R8 ;  /* 0x000000a6a808723c */ /* 0x040fe20000001808 */
[----:B------:R-:W-:Y:S07]  /*c150*/  LDSM.16.M88.4 R164, [R203+0xd900] ;  /* 0x00d90000cba4783b */ /* 0x000fee0000000200 */
[C---:B------:R-:W-:Y:S08]  /*c160*/  HMMA.16816.F32 R12, R168.reuse, R180, R12 ;  /* 0x000000b4a80c723c */ /* 0x040ff0000000180c */
[C---:B------:R-:W-:Y:S08]  /*c170*/  HMMA.16816.F32 R16, R168.reuse, R182, R16 ;  /* 0x000000b6a810723c */ /* 0x040ff00000001810 */
[C---:B--2---:R-:W-:Y:S08]  /*c180*/  HMMA.16816.F32 R20, R168.reuse, R132, R20 ;  /* 0x00000084a814723c */ /* 0x044ff00000001814 */
[C---:B------:R-:W-:Y:S01]  /*c190*/  HMMA.16816.F32 R24, R168.reuse, R134, R24 ;  /* 0x00000086a818723c */ /* 0x040fe20000001818 */
[----:B------:R-:W2:Y:S07]  /*c1a0*/  LDSM.16.M88.4 R132, [R203+0xb100] ;  /* 0x00b10000cb84783b */ /* 0x000eae0000000200 */
[C---:B---3--:R-:W-:Y:S08]  /*c1b0*/  HMMA.16816.F32 R28, R168.reuse, R116, R28 ;  /* 0x00000074a81c723c */ /* 0x048ff0000000181c */
[C---:B------:R-:W-:Y:S01]  /*c1c0*/  HMMA.16816.F32 R32, R168.reuse, R118, R32 ;  /* 0x00000076a820723c */ /* 0x040fe20000001820 */
[----:B------:R-:W3:Y:S07]  /*c1d0*/  LDSM.16.M88.4 R116, [R203+0xc900] ;  /* 0x00c90000cb74783b */ /* 0x000eee0000000200 */
[C---:B-1----:R-:W-:Y:S08]  /*c1e0*/  HMMA.16816.F32 R36, R168.reuse, R120, R36 ;  /* 0x00000078a824723c */ /* 0x042ff00000001824 */
[C---:B------:R-:W-:Y:S01]  /*c1f0*/  HMMA.16816.F32 R40, R168.reuse, R122, R40 ;  /* 0x0000007aa828723c */ /* 0x040fe20000001828 */
[----:B------:R-:W1:Y:S07]  /*c200*/  LDSM.16.M88.4 R120, [R194+0x3000] ;  /* 0x00300000c278783b */ /* 0x000e6e0000000200 */
[C---:B----4-:R-:W-:Y:S08]  /*c210*/  HMMA.16816.F32 R44, R168.reuse, R128, R44 ;  /* 0x00000080a82c723c */ /* 0x050ff0000000182c */
[----:B------:R-:W-:Y:S01]  /*c220*/  HMMA.16816.F32 R48, R168, R130, R48 ;  /* 0x00000082a830723c */ /* 0x000fe20000001830 */
[----:B------:R-:W4:Y:S07]  /*c230*/  LDSM.16.M88.4 R128, [R194+0x3800] ;  /* 0x00380000c280783b */ /* 0x000f2e0000000200 */
[C---:B--2---:R-:W-:Y:S08]  /*c240*/  HMMA.16816.F32 R4, R172.reuse, R132, R4 ;  /* 0x00000084ac04723c */ /* 0x044ff00000001804 */
[C---:B------:R-:W-:Y:S01]  /*c250*/  HMMA.16816.F32 R8, R172.reuse, R134, R8 ;  /* 0x00000086ac08723c */ /* 0x040fe20000001808 */
[----:B------:R-:W2:Y:S07]  /*c260*/  LDSM.16.M88.4 R132, [R194+0x4000] ;  /* 0x00400000c284783b */ /* 0x000eae0000000200 */
[C---:B------:R-:W-:Y:S08]  /*c270*/  HMMA.16816.F32 R12, R172.reuse, R136, R12 ;  /* 0x00000088ac0c723c */ /* 0x040ff0000000180c */
[C---:B------:R-:W-:Y:S08]  /*c280*/  HMMA.16816.F32 R16, R172.reuse, R138, R16 ;  /* 0x0000008aac10723c */ /* 0x040ff00000001810 */
[C---:B------:R-:W-:Y:S08]  /*c290*/  HMMA.16816.F32 R20, R172.reuse, R144, R20 ;  /* 0x00000090ac14723c */ /* 0x040ff00000001814 */
[C---:B------:R-:W-:Y:S08]  /*c2a0*/  HMMA.16816.F32 R24, R172.reuse, R146, R24 ;  /* 0x00000092ac18723c */ /* 0x040ff00000001818 */
[C---:B---3--:R-:W-:Y:S08]  /*c2b0*/  HMMA.16816.F32 R28, R172.reuse, R116, R28 ;  /* 0x00000074ac1c723c */ /* 0x048ff0000000181c */
[C---:B------:R-:W-:Y:S01]  /*c2c0*/  HMMA.16816.F32 R32, R172.reuse, R118, R32 ;  /* 0x00000076ac20723c */ /* 0x040fe20000001820 */
[----:B------:R-:W3:Y:S07]  /*c2d0*/  LDSM.16.M88.4 R116, [R194+0x4800] ;  /* 0x00480000c274783b */ /* 0x000eee0000000200 */
[C---:B------:R-:W-:Y:S08]  /*c2e0*/  HMMA.16816.F32 R36, R172.reuse, R152, R36 ;  /* 0x00000098ac24723c */ /* 0x040ff00000001824 */
[C---:B------:R-:W-:Y:S08]  /*c2f0*/  HMMA.16816.F32 R40, R172.reuse, R154, R40 ;  /* 0x0000009aac28723c */ /* 0x040ff00000001828 */
[C---:B------:R-:W-:Y:S08]  /*c300*/  HMMA.16816.F32 R44, R172.reuse, R164, R44 ;  /* 0x000000a4ac2c723c */ /* 0x040ff0000000182c */
[----:B------:R-:W-:Y:S08]  /*c310*/  HMMA.16816.F32 R48, R172, R166, R48 ;  /* 0x000000a6ac30723c */ /* 0x000ff00000001830 */
[C---:B-1----:R-:W-:Y:S08]  /*c320*/  HMMA.16816.F32 R4, R176.reuse, R120, R4 ;  /* 0x00000078b004723c */ /* 0x042ff00000001804 */
[C---:B------:R-:W-:Y:S01]  /*c330*/  HMMA.16816.F32 R8, R176.reuse, R122, R8 ;  /* 0x0000007ab008723c */ /* 0x040fe20000001808 */
[----:B------:R-:W1:Y:S07]  /*c340*/  LDSM.16.M88.4 R120, [R194+0x5000] ;  /* 0x00500000c278783b */ /* 0x000e6e0000000200 */
[C---:B----4-:R-:W-:Y:S07]  /*c350*/  HMMA.16816.F32 R12, R176.reuse, R128, R12 ;  /* 0x00000080b00c723c */ /* 0x050fee000000180c */
[----:B------:R-:W-:Y:S01]  /*c360*/  @P2 SHF.R.S32.HI R129, RZ, 0x1f, R0 ;  /* 0x0000001fff812819 */ /* 0x000fe20000011400 */
[C---:B------:R-:W-:Y:S04]  /*c370*/  HMMA.16816.F32 R16, R176.reuse, R130, R16 ;  /* 0x00000082b010723c */ /* 0x040fe80000001810 */
[----:B------:R-:W-:Y:S03]  /*c380*/  @P2 IMAD R129, R129, c[0x0][0x1e0], RZ ;  /* 0x0000780081812a24 */ /* 0x000fe600078e02ff */
[C---:B------:R-:W-:Y:S01]  /*c390*/  @P2 IMAD.WIDE.U32 R130, R0.reuse, c[0x0][0x1e0], RZ ;  /* 0x0000780000822a25 */ /* 0x040fe200078e00ff */
[C---:B--2---:R-:W-:Y:S04]  /*c3a0*/  HMMA.16816.F32 R20, R176.reuse, R132, R20 ;  /* 0x00000084b014723c */ /* 0x044fe80000001814 */
[----:B------:R-:W-:Y:S03]  /*c3b0*/  @P2 IMAD R129, R0, c[0x0][0x1e4], R129 ;  /* 0x0000790000812a24 */ /* 0x000fe600078e0281 */
[----:B------:R-:W-:Y:S01]  /*c3c0*/  @P2 IMAD.MOV.U32 R132, RZ, RZ, R210 ;  /* 0x000000ffff842224 */ /* 0x000fe200078e00d2 */
[C---:B------:R-:W-:Y:S04]  /*c3d0*/  HMMA.16816.F32 R24, R176.reuse, R134, R24 ;  /* 0x00000086b018723c */ /* 0x040fe80000001818 */
[----:B------:R-:W-:Y:S02]  /*c3e0*/  @P2 IMAD.MOV.U32 R133, RZ, RZ, R213 ;  /* 0x000000ffff852224 */ /* 0x000fe400078e00d5 */
[----:B------:R-:W-:Y:S02]  /*c3f0*/  @P2 IMAD.IADD R0, R131, 0x1, R129 ;  /* 0x0000000183002824 */ /* 0x000fe400078e0281 */
[----:B------:R-:W-:Y:S01]  /*c400*/  @P2 IMAD.WIDE.U32 R132, R130, 0x60, R132 ;  /* 0x0000006082842825 */ /* 0x000fe200078e0084 */
[C---:B---3--:R-:W-:Y:S01]  /*c410*/  HMMA.16816.F32 R28, R176.reuse, R116, R28 ;  /* 0x00000074b01c723c */ /* 0x048fe2000000181c */
[----:B------:R-:W2:Y:S01]  /*c420*/  LDSM.16.M88.4 R128, [R194+0x5800] ;  /* 0x00580000c280783b */ /* 0x000ea20000000200 */
[----:B------:R-:W-:Y:S04]  /*c430*/  DEPBAR.LE SB0, 0x0 ;  /* 0x000080000000791a */ /* 0x000fe80000000000 */
[----:B------:R-:W-:Y:S01]  /*c440*/  BAR.SYNC.DEFER_BLOCKING 0x0 ;  /* 0x0000000000007b1d */ /* 0x000fe20000010000 */
[----:B------:R-:W-:Y:S01]  /*c450*/  @P2 IMAD R0, R0, 0x60, RZ ;  /* 0x0000006000002824 */ /* 0x000fe200078e02ff */
[C---:B------:R-:W-:Y:S05]  /*c460*/  HMMA.16816.F32 R32, R176.reuse, R118, R32 ;  /* 0x00000076b020723c */ /* 0x040fea0000001820 */
[----:B------:R-:W-:Y:S02]  /*c470*/  @P2 IMAD.IADD R117, R133, 0x1, R0 ;  /* 0x0000000185752824 */ /* 0x000fe400078e0200 */
[----:B------:R-:W-:Y:S01]  /*c480*/  @P2 IMAD.SHL.U32 R116, R132, 0x2, RZ ;  /* 0x0000000284742824 */ /* 0x000fe200078e00ff */
[C---:B-1----:R-:W-:Y:S04]  /*c490*/  HMMA.16816.F32 R36, R176.reuse, R120, R36 ;  /* 0x00000078b024723c */ /* 0x042fe80000001824 */
[----:B------:R-:W-:Y:S02]  /*c4a0*/  @P2 IADD3 R118, P0, R116, c[0x0][0x1c8], RZ ;  /* 0x0000720074762a10 */ /* 0x000fe40007f1e0ff */
[----:B------:R-:W-:Y:S02]  /*c4b0*/  @P2 SHF.L.U64.HI R0, R132, 0x1, R117 ;  /* 0x0000000184002819 */ /* 0x000fe40000010275 */
[----:B------:R-:W-:Y:S01]  /*c4c0*/  @P2 IADD3 R132, P1, R116, 0x80, RZ ;  /* 0x0000008074842810 */ /* 0x000fe20007f3e0ff */
[C---:B------:R-:W-:Y:S03]  /*c4d0*/  HMMA.16816.F32 R40, R176.reuse, R122, R40 ;  /* 0x0000007ab028723c */ /* 0x040fe60000001828 */
[----:B------:R-:W-:Y:S02]  /*c4e0*/  @P2 IADD3.X R119, R0, c[0x0][0x1cc], RZ, P0, !PT ;  /* 0x0000730000772a10 */ /* 0x000fe400007fe4ff */
[----:B------:R-:W-:Y:S03]  /*c4f0*/  @P2 IADD3 R116, P0, R132, c[0x0][0x1c8], RZ ;  /* 0x0000720084742a10 */ /* 0x000fe60007f1e0ff */
[----:B------:R-:W-:Y:S01]  /*c500*/  @!PT LDS RZ, [RZ] ;  /* 0x00000000fffff984 */ /* 0x000fe20000000800 */
[----:B------:R-:W-:Y:S01]  /*c510*/  @!PT LDS RZ, [RZ] ;  /* 0x00000000fffff984 */ /* 0x000fe20000000800 */
[----:B------:R-:W-:Y:S01]  /*c520*/  @!PT LDS RZ, [RZ] ;  /* 0x00000000fffff984 */ /* 0x000fe20000000800 */
[----:B------:R1:W-:Y:S01]  /*c530*/  @P2 LDGSTS.E.BYPASS.LTC128B.128 [R208+0x8100], [R118.64], !P6 ;  /* 0x0810000076d02fae */ /* 0x0003e2000f101d4a */
[----:B------:R-:W-:Y:S03]  /*c540*/  @P2 IADD3.X R117, RZ, c[0x0][0x1cc], R0, P0, P1 ;  /* 0x00007300ff752a10 */ /* 0x000fe600007e2400 */
[----:B------:R-:W-:Y:S01]  /*c550*/  @P2 IADD3 R120, P0, R118, UR15, RZ ;  /* 0x0000000f76782c10 */ /* 0x000fe2000ff1e0ff */
[----:B------:R-:W-:Y:S01]  /*c560*/  IMAD.MOV.U32 R0, RZ, RZ, R209 ;  /* 0x000000ffff007224 */ /* 0x000fe200078e00d1 */
[----:B------:R3:W-:Y:S01]  /*c570*/  @P2 LDGSTS.E.BYPASS.LTC128B.128 [R208+0xb100], [R116.64], !P5 ;  /* 0x0b10000074d02fae */ /* 0x0007e2000e901d4a */
[----:B------:R-:W-:Y:S01]  /*c580*/  @P4 SHF.R.U32.HI R0, RZ, c[0x0][0x2cc], R185 ;  /* 0x0000b300ff004a19 */ /* 0x000fe200000116b9 */
[C---:B--2---:R-:W-:Y:S03]  /*c590*/  HMMA.16816.F32 R44, R176.reuse, R128, R44 ;  /* 0x00000080b02c723c */ /* 0x044fe6000000182c */
[----:B------:R-:W-:Y:S02]  /*c5a0*/  @P2 IADD3.X R121, R119, UR13, RZ, P0, !PT ;  /* 0x0000000d77792c10 */ /* 0x000fe400087fe4ff */
[C---:B------:R-:W-:Y:S02]  /*c5b0*/  @P2 IADD3 R134, P1, R120.reuse, UR15, RZ ;  /* 0x0000000f78862c10 */ /* 0x040fe4000ff3e0ff */
[----:B------:R-:W-:Y:S01]  /*c5c0*/  @P2 IADD3 R132, P0, R120, UR6, RZ ;  /* 0x0000000678842c10 */ /* 0x000fe2000ff1e0ff */
[----:B------:R2:W-:Y:S01]  /*c5d0*/  @P2 LDGSTS.E.BYPASS.LTC128B.128 [R208+0x9100], [R120.64], !P6 ;  /* 0x0910000078d02fae */ /* 0x0005e2000f101d4a */
[C---:B------:R-:W-:Y:S01]  /*c5e0*/  @P2 IADD3.X R135, R121.reuse, UR13, RZ, P1, !PT ;  /* 0x0000000d79872c10 */ /* 0x040fe20008ffe4ff */
[----:B------:R-:W-:Y:S03]  /*c5f0*/  HMMA.16816.F32 R48, R176, R130, R48 ;  /* 0x00000082b030723c */ /* 0x000fe60000001830 */
[----:B------:R2:W-:Y:S01]  /*c600*/  @P2 LDGSTS.E.BYPASS.LTC128B.128 [R208+0xc100], [R120.64+0x80], !P5 ;  /* 0x0c10008078d02fae */ /* 0x0005e2000e901d4a */
[----:B------:R-:W-:Y:S04]  /*c610*/  @P2 IADD3.X R133, R121, UR8, RZ, P0, !PT ;  /* 0x0000000879852c10 */ /* 0x000fe800087fe4ff */
[----:B------:R2:W-:Y:S05]  /*c620*/  @P2 LDGSTS.E.BYPASS.LTC128B.128 [R208+0xa100], [R134.64], !P6 ;  /* 0x0a10000086d02fae */ /* 0x0005ea000f101d4a */
[----:B------:R2:W-:Y:S01]  /*c630*/  @P2 LDGSTS.E.BYPASS.LTC128B.128 [R208+0xd100], [R132.64], !P5 ;  /* 0x0d10000084d02fae */ /* 0x0005e2000e901d4a */
[----:B---3--:R-:W-:Y:S04]  /*c640*/  IMAD R117, R184, -0x60, RZ ;  /* 0xffffffa0b8757824 */ /* 0x008fe800078e02ff */
[----:B-1----:R-:W1:Y:S01]  /*c650*/  SHFL.IDX PT, R118, R0, RZ, 0x1c1f ;  /* 0x001c1fff00767589 */ /* 0x002e6200000e0000 */
[----:B------:R-:W-:Y:S01]  /*c660*/  IMAD.IADD R119, R117, 0x1, -R214 ;  /* 0x0000000175777824 */ /* 0x000fe200078e0ad6 */
[----:B------:R-:W-:Y:S03]  /*c670*/  IADD3 R123, -R214, 0x1, R117 ;  /* 0x00000001d67b7810 */ /* 0x000fe60007ffe175 */
[----:B------:R-:W0:Y:S01]  /*c680*/  LDGDEPBAR ;  /* 0x00000000000079af */ /* 0x000e220000000000 */
[----:B------:R-:W-:Y:S04]  /*c690*/  IADD3 R123, R123, c[0x0][0x1d0], RZ ;  /* 0x000074007b7b7a10 */ /* 0x000fe80007ffe0ff */
[----:B------:R-:W-:Y:S04]  /*c6a0*/  IADD3 R123, R123, -c[0x0][0x168], RZ ;  /* 0x80005a007b7b7a10 */ /* 0x000fe80007ffe0ff */
[C---:B------:R-:W-:Y:S02]  /*c6b0*/  IADD3 R129, R123.reuse, c[0x0][0x328], RZ ;  /* 0x0000ca007b817a10 */ /* 0x040fe40007ffe0ff */
[----:B------:R-:W-:Y:S03]  /*c6c0*/  IADD3 R123, R123, UR7, RZ ;  /* 0x000000077b7b7c10 */ /* 0x000fe6000fffe0ff */
[--C-:B-1----:R-:W-:Y:S02]  /*c6d0*/  IMAD.IADD R131, R129, 0x1, R118.reuse ;  /* 0x0000000181837824 */ /* 0x102fe400078e0276 */
[----:B------:R-:W-:Y:S01]  /*c6e0*/  IMAD.IADD R116, R123, 0x1, R118 ;  /* 0x000000017b747824 */ /* 0x000fe200078e0276 */
[----:B------:R-:W-:-:S05]  /*c6f0*/  @!P3 BRA `(.L_x_188) ;  /* 0x000001800000b947 */ /* 0x000fca0003800000 */
[----:B--2---:R-:W-:Y:S01]  /*c700*/  IADD3 R118, R118, c[0x0][0x1d0], RZ ;  /* 0x0000740076767a10 */ /* 0x004fe20007ffe0ff */
        /* <DEDUP_REMOVED lines=13> */
.L_x_190:
[----:B------:R-:W-:Y:S04]  /*c7e0*/  MOV R118, c[0x0][0x32c] ;  /* 0x0000cb0000767a02 */ /* 0x000fe80000000f00 */
[----:B------:R-:W-:Y:S11]  /*c7f0*/  ISETP.NE.AND P0, PT, R118, 0x1, PT ;  /* 0x000000017600780c */ /* 0x000ff60003f05270 */
[----:B------:R-:W-:Y:S02]  /*c800*/  @!UPT UIADD3 URZ, URZ, URZ, URZ ;  /* 0x0000003f3f3ff290 */ /* 0x000fe4000fffe03f */
[----:B------:R-:W-:Y:S05]  /*c810*/  @P0 IMAD.HI.U32 R118, R120, c[0x0][0x330], RZ ;  /* 0x0000cc0078760a27 */ /* 0x000fea00078e00ff */
[----:B------:R-:W-:Y:S02]  /*c820*/  @P0 SHF.R.U32.HI R120, RZ, c[0x0][0x334], R118 ;  /* 0x0000cd00ff780a19 */ /* 0x000fe40000011676 */
.L_x_191:
[----:B------:R-:W-:Y:S05]  /*c830*/  BSYNC B0 ;  /* 0x0000000000007941 */ /* 0x000fea0003800000 */
.L_x_189:
[----:B------:R-:W-:Y:S05]  /*c840*/  IMAD R121, R120, c[0x0][0x32c], R119 ;  /* 0x0000cb0078797a24 */ /* 0x000fea00078e0277 */
[----:B------:R-:W-:Y:S02]  /*c850*/  IADD3 R118, R121, c[0x0][0x32c], RZ ;  /* 0x0000cb0079767a10 */ /* 0x000fe40007ffe0ff */
[----:B------:R-:W-:Y:S02]  /*c860*/  IMNMX R116, R116, R121, !PT ;  /* 0x0000007974747217 */ /* 0x000fe40007800200 */
[----:B------:R-:W-:Y:S02]  /*c870*/  IMNMX R131, R131, R118, PT ;  /* 0x0000007683837217 */ /* 0x000fe40003800200 */
.L_x_188:
[C---:B--2---:R-:W-:Y:S01]  /*c880*/  ISETP.GE.AND P0, PT, R117.reuse, 0x2, PT ;  /* 0x000000027500780c */ /* 0x044fe20003f06270 */
[----:B------:R-:W1:Y:S01]  /*c890*/  SHFL.IDX PT, R0, R0, 0x1, 0x1c1f ;  /* 0x003c1f0000007f89 */ /* 0x000e6200000e0000 */
[----:B------:R-:W-:Y:S02]  /*c8a0*/  ISETP.GE.AND P1, PT, R117, 0x9, PT ;  /* 0x000000097500780c */ /* 0x000fe40003f26270 */
[----:B------:R-:W-:Y:S02]  /*c8b0*/  LOP3.LUT R215, R215, 0xffefffff, RZ, 0xc0, !PT ;  /* 0xffefffffd7d77812 */ /* 0x000fe400078ec0ff */
[----:B------:R-:W-:Y:S07]  /*c8c0*/  ISETP.GE.AND P2, PT, R117, 0x59, PT ;  /* 0x000000597500780c */ /* 0x000fee0003f46270 */
[----:B------:R-:W-:Y:S02]  /*c8d0*/  @P0 LOP3.LUT R215, R215, 0x100000, RZ, 0xfc, !PT ;  /* 0x00100000d7d70812 */ /* 0x000fe400078efcff */
[C---:B------:R-:W-:Y:S02]  /*c8e0*/  ISETP.GT.AND P0, PT, R116.reuse, 0x1, !P0 ;  /* 0x000000017400780c */ /* 0x040fe40004704270 */
[----:B------:R-:W-:Y:S02]  /*c8f0*/  LOP3.LUT R215, R215, 0xfff7ffff, RZ, 0xc0, !PT ;  /* 0xfff7ffffd7d77812 */ /* 0x000fe400078ec0ff */
[----:B------:R-:W-:Y:S02]  /*c900*/  ISETP.LT.OR P0, PT, R131, 0x2, P0 ;  /* 0x000000028300780c */ /* 0x000fe40000701670 */
[----:B------:R-:W-:Y:S02]  /*c910*/  @P1 LOP3.LUT R215, R215, 0x80000, RZ, 0xfc, !PT ;  /* 0x00080000d7d71812 */ /* 0x000fe400078efcff */
[----:B------:R-:W-:Y:S02]  /*c920*/  FSEL R222, R5, -INF , !P0 ;  /* 0xff80000005de7808 */ /* 0x000fe40004000000 */
[----:B------:R-:W-:Y:S02]  /*c930*/  ISETP.GT.AND P0, PT, R116, 0x8, !P1 ;  /* 0x000000087400780c */ /* 0x000fe40004f04270 */
[----:B------:R-:W-:Y:S02]  /*c940*/  ISETP.GE.AND P1, PT, R117, 0xa, PT ;  /* 0x0000000a7500780c */ /* 0x000fe40003f26270 */
[----:B------:R-:W-:Y:S02]  /*c950*/  ISETP.LT.OR P0, PT, R131, 0x9, P0 ;  /* 0x000000098300780c */ /* 0x000fe40000701670 */
[----:B------:R-:W-:Y:S02]  /*c960*/  LOP3.LUT R215, R215, 0xfffbffff, RZ, 0xc0, !PT ;  /* 0xfffbffffd7d77812 */ /* 0x000fe400078ec0ff */
[----:B------:R-:W-:Y:S02]  /*c970*/  FSEL R220, R8, -INF , !P0 ;  /* 0xff80000008dc7808 */ /* 0x000fe40004000000 */
[C---:B------:R-:W-:Y:S04]  /*c980*/  ISETP.GT.AND P0, PT, R116.reuse, 0x9, !P1 ;  /* 0x000000097400780c */ /* 0x040fe80004f04270 */
        /* <DEDUP_REMOVED lines=11> */
[C---:B------:R-:W-:Y:S04]  /*ca40*/  ISETP.GT.AND P0, PT, R116.reuse, 0x11, !P1 ;  /* 0x000000117400780c */ /* 0x040fe80004f04270 */
        /* <DEDUP_REMOVED lines=10> */
[----:B------:R-:W-:Y:S01]  /*caf0*/  FSEL R130, R16, -INF , !P0 ;  /* 0xff80000010827808 */ /* 0x000fe20004000000 */
[--C-:B-1----:R-:W-:Y:S01]  /*cb00*/  IMAD.IADD R16, R123, 0x1, R0.reuse ;  /* 0x000000017b107824 */ /* 0x102fe200078e0200 */
        /* <DEDUP_REMOVED lines=83> */
[C---:B------:R-:W-:Y:S02]  /*d040*/  ISETP.GT.AND P0, PT, R116.reuse, 0x51, !P1 ;  /* 0x000000517400780c */ /* 0x040fe40004f04270 */
[----:B------:R-:W-:Y:S02]  /*d050*/  LOP3.LUT R215, R215, 0xfffffffe, RZ, 0xc0, !PT ;  /* 0xfffffffed7d77812 */ /* 0x000fe400078ec0ff */
[----:B------:R-:W-:Y:S04]  /*d060*/  ISETP.LT.OR P0, PT, R131, 0x52, P0 ;  /* 0x000000528300780c */ /* 0x000fe80000701670 */
[----:B------:R-:W-:Y:S02]  /*d070*/  FSEL R121, R45, -INF , !P0 ;  /* 0xff8000002d797808 */ /* 0x000fe40004000000 */
[----:B------:R-:W-:Y:S02]  /*d080*/  @P1 LOP3.LUT R215, R215, 0x1, RZ, 0xfc, !PT ;  /* 0x00000001d7d71812 */ /* 0x000fe400078efcff */
[----:B------:R-:W-:Y:S02]  /*d090*/  ISETP.GE.AND P1, PT, R117, 0x1, PT ;  /* 0x000000017500780c */ /* 0x000fe40003f26270 */
[----:B------:R-:W-:Y:S02]  /*d0a0*/  ISETP.GT.AND P0, PT, R116, 0x58, !P2 ;  /* 0x000000587400780c */ /* 0x000fe40005704270 */
[----:B------:R-:W-:Y:S02]  /*d0b0*/  LOP3.LUT R215, R215, 0xffdfffff, RZ, 0xc0, !PT ;  /* 0xffdfffffd7d77812 */ /* 0x000fe400078ec0ff */
[----:B------:R-:W-:Y:S04]  /*d0c0*/  ISETP.LT.OR P0, PT, R131, 0x59, P0 ;  /* 0x000000598300780c */ /* 0x000fe80000701670 */
[----:B------:R-:W-:Y:S02]  /*d0d0*/  FSEL R118, R48, -INF , !P0 ;  /* 0xff80000030767808 */ /* 0x000fe40004000000 */
[----:B------:R-:W-:Y:S02]  /*d0e0*/  ISETP.GT.AND P0, PT, R116, RZ, !P1 ;  /* 0x000000ff7400720c */ /* 0x000fe40004f04270 */
[----:B------:R-:W-:Y:S02]  /*d0f0*/  @P1 LOP3.LUT R215, R215, 0x200000, RZ, 0xfc, !PT ;  /* 0x00200000d7d71812 */ /* 0x000fe400078efcff */
[----:B------:R-:W-:Y:S02]  /*d100*/  ISETP.LT.OR P0, PT, R131, 0x1, P0 ;  /* 0x000000018300780c */ /* 0x000fe40000701670 */
[----:B------:R-:W-:Y:S02]  /*d110*/  ISETP.GE.AND P1, PT, R117, 0x5a, PT ;  /* 0x0000005a7500780c */ /* 0x000fe40003f26270 */
[----:B------:R-:W-:Y:S01]  /*d120*/  FSEL R12, R4, -INF , !P0 ;  /* 0xff800000040c7808 */ /* 0x000fe20004000000 */
[----:B------:R-:W-:Y:S01]  /*d130*/  IMAD.IADD R4, R129, 0x1, R0 ;  /* 0x0000000181047824 */ /* 0x000fe200078e0200 */
        /* <DEDUP_REMOVED lines=18> */
.L_x_194:
[----:B------:R-:W-:Y:S04]  /*d260*/  MOV R0, c[0x0][0x32c] ;  /* 0x0000cb0000007a02 */ /* 0x000fe80000000f00 */
[----:B------:R-:W-:Y:S11]  /*d270*/  ISETP.NE.AND P0, PT, R0, 0x1, PT ;  /* 0x000000010000780c */ /* 0x000ff60003f05270 */
[----:B------:R-:W-:Y:S02]  /*d280*/  @!UPT UIADD3 URZ, URZ, URZ, URZ ;  /* 0x0000003f3f3ff290 */ /* 0x000fe4000fffe03f */
[----:B------:R-:W-:Y:S05]  /*d290*/  @P0 IMAD.HI.U32 R0, R20, c[0x0][0x330], RZ ;  /* 0x0000cc0014000a27 */ /* 0x000fea00078e00ff */
[----:B------:R-:W-:Y:S02]  /*d2a0*/  @P0 SHF.R.U32.HI R20, RZ, c[0x0][0x334], R0 ;  /* 0x0000cd00ff140a19 */ /* 0x000fe40000011600 */
.L_x_195:
[----:B------:R-:W-:Y:S05]  /*d2b0*/  BSYNC B0 ;  /* 0x0000000000007941 */ /* 0x000fea0003800000 */
.L_x_193:
[----:B------:R-:W-:Y:S05]  /*d2c0*/  IMAD R119, R20, c[0x0][0x32c], R119 ;  /* 0x0000cb0014777a24 */ /* 0x000fea00078e0277 */
[----:B------:R-:W-:Y:S02]  /*d2d0*/  IADD3 R5, R119, c[0x0][0x32c], RZ ;  /* 0x0000cb0077057a10 */ /* 0x000fe40007ffe0ff */
[----:B------:R-:W-:Y:S02]  /*d2e0*/  IMNMX R16, R16, R119, !PT ;  /* 0x0000007710107217 */ /* 0x000fe40007800200 */
[----:B------:R-:W-:Y:S02]  /*d2f0*/  IMNMX R4, R4, R5, PT ;  /* 0x0000000504047217 */ /* 0x000fe40003800200 */
.L_x_192:
[C---:B------:R-:W-:Y:S02]  /*d300*/  LOP3.LUT P0, RZ, R215.reuse, 0x200000, RZ, 0xc0, !PT ;  /* 0x00200000d7ff7812 */ /* 0x040fe4000780c0ff */
[C---:B------:R-:W-:Y:S02]  /*d310*/  ISETP.GT.AND P2, PT, R16.reuse, 0x58, !P2 ;  /* 0x000000581000780c */ /* 0x040fe40005744270 */
[C---:B------:R-:W-:Y:S02]  /*d320*/  ISETP.GT.AND P0, PT, R16.reuse, RZ, !P0 ;  /* 0x000000ff1000720c */ /* 0x040fe40004704270 */
[----:B------:R-:W-:Y:S02]  /*d330*/  ISETP.GT.AND P1, PT, R16, 0x59, !P1 ;  /* 0x000000591000780c */ /* 0x000fe40004f24270 */
[C---:B------:R-:W-:Y:S02]  /*d340*/  ISETP.LT.OR P0, PT, R4.reuse, 0x1, P0 ;  /* 0x000000010400780c */ /* 0x040fe40000701670 */
[----:B------:R-:W-:Y:S02]  /*d350*/  ISETP.LT.OR P2, PT, R4, 0x59, P2 ;  /* 0x000000590400780c */ /* 0x000fe40001741670 */
[----:B------:R-:W-:Y:S02]  /*d360*/  FSEL R21, R6, -INF , !P0 ;  /* 0xff80000006157808 */ /* 0x000fe40004000000 */
[----:B------:R-:W-:Y:S02]  /*d370*/  LOP3.LUT P0, RZ, R215, 0x100000, RZ, 0xc0, !PT ;  /* 0x00100000d7ff7812 */ /* 0x000fe4000780c0ff */
[----:B------:R-:W-:Y:S02]  /*d380*/  FMNMX.FTZ R0, R21, R2, !PT ;  /* 0x0000000215007209 */ /* 0x000fe40007810000 */
[----:B------:R-:W-:Y:S02]  /*d390*/  ISETP.GT.AND P0, PT, R16, 0x1, !P0 ;  /* 0x000000011000780c */ /* 0x000fe40004704270 */
[C---:B------:R-:W-:Y:S02]  /*d3a0*/  ISETP.LT.OR P1, PT, R4.reuse, 0x5a, P1 ;  /* 0x0000005a0400780c */ /* 0x040fe40000f21670 */
[----:B------:R-:W-:Y:S02]  /*d3b0*/  ISETP.LT.OR P0, PT, R4, 0x2, P0 ;  /* 0x000000020400780c */ /* 0x000fe40000701670 */
[----:B------:R-:W-:Y:S02]  /*d3c0*/  FSEL R117, R50, -INF , !P2 ;  /* 0xff80000032757808 */ /* 0x000fe40005000000 */
[----:B------:R-:W-:Y:S02]  /*d3d0*/  FSEL R17, R7, -INF , !P0 ;  /* 0xff80000007117808 */ /* 0x000fe40004000000 */
[C---:B------:R-:W-:Y:S02]  /*d3e0*/  LOP3.LUT P0, RZ, R215.reuse, 0x80000, RZ, 0xc0, !PT ;  /* 0x00080000d7ff7812 */ /* 0x040fe4000780c0ff */
        /* <DEDUP_REMOVED lines=85> */
[----:B------:R-:W1:Y:S01]  /*d940*/  SHFL.BFLY PT, R6, R5, 0x2, 0x1f ;  /* 0x0c401f0005067f89 */ /* 0x000e6200000e0000 */
[----:B------:R-:W-:Y:S02]  /*d950*/  FMNMX.FTZ R0, R223, R0, !PT ;  /* 0x00000000df007209 */ /* 0x000fe40007810000 */
[----:B------:R-:W-:Y:S02]  /*d960*/  ISETP.GT.AND P0, PT, R16, 0x38, !P0 ;  /* 0x000000381000780c */ /* 0x000fe40004704270 */
[----:B------:R-:W-:Y:S02]  /*d970*/  FSEL R13, R51, -INF , !P1 ;  /* 0xff800000330d7808 */ /* 0x000fe40004800000 */
[----:B------:R-:W-:Y:S01]  /*d980*/  ISETP.LT.OR P0, PT, R4, 0x39, P0 ;  /* 0x000000390400780c */ /* 0x000fe20000701670 */
[----:B------:R-:W-:Y:S03]  /*d990*/  LDSM.16.MT88.4 R28, [R201+0x100] ;  /* 0x00010000c91c783b */ /* 0x000fe60000004200 */
        /* <DEDUP_REMOVED lines=14> */
[----:B------:R-:W-:Y:S02]  /*da80*/  ISETP.LT.OR P0, PT, R4, 0x42, P0 ;  /* 0x000000420400780c */ /* 0x000fe40000701670 */
[----:B-1----:R-:W-:Y:S02]  /*da90*/  FMNMX.FTZ R6, R5, R6, !PT ;  /* 0x0000000605067209 */ /* 0x002fe40007810000 */
[----:B------:R-:W-:Y:S02]  /*daa0*/  FSEL R145, R39, -INF , !P0 ;  /* 0xff80000027917808 */ /* 0x000fe40004000000 */
[----:B------:R-:W-:Y:S01]  /*dab0*/  LOP3.LUT P0, RZ, R215, 0x8, RZ, 0xc0, !PT ;  /* 0x00000008d7ff7812 */ /* 0x000fe2000780c0ff */
[----:B------:R-:W1:Y:S01]  /*dac0*/  SHFL.BFLY PT, R15, R6, 0x1, 0x1f ;  /* 0x0c201f00060f7f89 */ /* 0x000e6200000e0000 */
        /* <DEDUP_REMOVED lines=18> */
[----:B------:R-:W-:Y:S04]  /*dbf0*/  FSEL R119, R47, -INF , !P0 ;  /* 0xff8000002f777808 */ /* 0x000fe80004000000 */
[----:B------:R-:W-:Y:S04]  /*dc00*/  FMNMX.FTZ R0, R119, R0, !PT ;  /* 0x0000000077007209 */ /* 0x000fe80007810000 */
[----:B------:R-:W-:Y:S04]  /*dc10*/  FMNMX.FTZ R0, R117, R0, !PT ;  /* 0x0000000075007209 */ /* 0x000fe80007810000 */
[----:B------:R-:W-:Y:S02]  /*dc20*/  FMNMX.FTZ R7, R13, R0, !PT ;  /* 0x000000000d077209 */ /* 0x000fe40007810000 */
[----:B-1----:R-:W-:Y:S03]  /*dc30*/  FMNMX.FTZ R0, R6, R15, !PT ;  /* 0x0000000f06007209 */ /* 0x002fe60007810000 */
[----:B------:R-:W1:Y:S01]  /*dc40*/  SHFL.BFLY PT, R4, R7, 0x2, 0x1f ;  /* 0x0c401f0007047f89 */ /* 0x000e6200000e0000 */
[C---:B------:R-:W-:Y:S01]  /*dc50*/  FSETP.NEU.FTZ.AND P0, PT, R0.reuse, -INF , PT ;  /* 0xff8000000000780b */ /* 0x040fe20003f1d000 */
[C---:B------:R-:W-:Y:S03]  /*dc60*/  FMUL.FTZ R131, R0.reuse, c[0x0][0x2d0] ;  /* 0x0000b40000837a20 */ /* 0x040fe60000410000 */
[----:B------:R-:W-:Y:S02]  /*dc70*/  FSEL R6, R0, RZ, P0 ;  /* 0x000000ff00067208 */ /* 0x000fe40000000000 */
[----:B------:R-:W-:Y:S03]  /*dc80*/  FSEL R131, R131, RZ, P0 ;  /* 0x000000ff83837208 */ /* 0x000fe60000000000 */
[----:B------:R-:W-:Y:S02]  /*dc90*/  FADD.FTZ R3, -R6, R3 ;  /* 0x0000000306037221 */ /* 0x000fe40000010100 */
        /* <DEDUP_REMOVED lines=8> */
[--C-:B------:R-:W-:Y:S02]  /*dd20*/  FFMA.FTZ R120, R120, c[0x0][0x2d0], -R131.reuse ;  /* 0x0000b40078787a23 */ /* 0x100fe40000010883 */
[--C-:B------:R-:W-:Y:S02]  /*dd30*/  FFMA.FTZ R128, R128, c[0x0][0x2d0], -R131.reuse ;  /* 0x0000b40080807a23 */ /* 0x100fe40000010883 */
[----:B------:R-:W1:Y:S01]  /*dd40*/  SHFL.BFLY PT, R4, R5, 0x1, 0x1f ;  /* 0x0c201f0005047f89 */ /* 0x000e6200000e0000 */
        /* <DEDUP_REMOVED lines=8> */
[--C-:B------:R-:W-:Y:S02]  /*ddd0*/  FFMA.FTZ R146, R146, c[0x0][0x2d0], -R131.reuse ;  /* 0x0000b40092927a23 */ /* 0x100fe40000010883 */
[--C-:B------:R-:W-:Y:S02]  /*dde0*/  FFMA.FTZ R134, R134, c[0x0][0x2d0], -R131.reuse ;  /* 0x0000b40086867a23 */ /* 0x100fe40000010883 */
[--C-:B------:R-:W-:Y:S02]  /*ddf0*/  FFMA.FTZ R122, R122, c[0x0][0x2d0], -R131.reuse ;  /* 0x0000b4007a7a7a23 */ /* 0x100fe40000010883 */
[--C-:B------:R-:W-:Y:S01]  /*de00*/  FFMA.FTZ R121, R121, c[0x0][0x2d0], -R131.reuse ;  /* 0x0000b40079797a23 */ /* 0x100fe20000010883 */
[----:B------:R-:W3:Y:S01]  /*de10*/  MUFU.EX2 R45, R45 ;  /* 0x0000002d002d7308 */ /* 0x000ee20000000800 */
[--C-:B------:R-:W-:Y:S01]  /*de20*/  FFMA.FTZ R118, R118, c[0x0][0x2d0], -R131.reuse ;  /* 0x0000b40076767a23 */ /* 0x100fe20000010883 */
[----:B-1----:R-:W-:Y:S01]  /*de30*/  FMNMX.FTZ R12, R5, R4, !PT ;  /* 0x00000004050c7209 */ /* 0x002fe20007810000 */
[----:B------:R-:W-:Y:S01]  /*de40*/  FMUL.FTZ R4, R3, c[0x0][0x2d0] ;  /* 0x0000b40003047a20 */ /* 0x000fe20000410000 */
[----:B--2---:R-:W-:Y:S02]  /*de50*/  F2FP.PACK_AB R16, R15, R44 ;  /* 0x0000002c0f10723e */ /* 0x004fe400000000ff */
[C---:B------:R-:W-:Y:S01]  /*de60*/  FSETP.NEU.FTZ.AND P0, PT, R12.reuse, -INF , PT ;  /* 0xff8000000c00780b */ /* 0x040fe20003f1d000 */
[C---:B------:R-:W-:Y:S03]  /*de70*/  FMUL.FTZ R50, R12.reuse, c[0x0][0x2d0] ;  /* 0x0000b4000c327a20 */ /* 0x040fe60000410000 */
[----:B------:R-:W1:Y:S01]  /*de80*/  MUFU.EX2 R3, R4 ;  /* 0x0000000400037308 */ /* 0x000e620000000800 */
[----:B------:R-:W-:Y:S02]  /*de90*/  FSEL R5, R12, RZ, P0 ;  /* 0x000000ff0c057208 */ /* 0x000fe40000000000 */
[----:B------:R-:W-:Y:S02]  /*dea0*/  FSEL R50, R50, RZ, P0 ;  /* 0x000000ff32327208 */ /* 0x000fe40000000000 */
[----:B------:R-:W-:Y:S01]  /*deb0*/  ISETP.GT.AND P0, PT, R184, R207, PT ;  /* 0x000000cfb800720c */ /* 0x000fe20003f04270 */
[----:B------:R-:W-:Y:S02]  /*dec0*/  FADD.FTZ R5, -R5, R2 ;  /* 0x0000000205057221 */ /* 0x000fe40000010100 */
[--C-:B------:R-:W-:Y:S02]  /*ded0*/  FFMA.FTZ R49, R21, c[0x0][0x2d0], -R50.reuse ;  /* 0x0000b40015317a23 */ /* 0x100fe40000010832 */
[----:B------:R-:W2:Y:S01]  /*dee0*/  LDSM.16.MT88.4 R20, [R204+0x100] ;  /* 0x00010000cc14783b */ /* 0x000ea20000004200 */
[--C-:B------:R-:W-:Y:S01]  /*def0*/  FFMA.FTZ R47, R9, c[0x0][0x2d0], -R50.reuse ;  /* 0x0000b400092f7a23 */ /* 0x100fe20000010832 */
[----:B------:R-:W-:Y:S01]  /*df00*/  MUFU.EX2 R51, R51 ;  /* 0x0000003300337308 */ /* 0x000fe20000000800 */
[--C-:B------:R-:W-:Y:S01]  /*df10*/  FFMA.FTZ R46, R11, c[0x0][0x2d0], -R50.reuse ;  /* 0x0000b4000b2e7a23 */ /* 0x100fe20000010832 */
[----:B---3--:R-:W-:Y:S01]  /*df20*/  F2FP.PACK_AB R18, R45, R14 ;  /* 0x0000000e2d12723e */ /* 0x008fe200000000ff */
[--C-:B------:R-:W-:Y:S02]  /*df30*/  FFMA.FTZ R48, R17, c[0x0][0x2d0], -R50.reuse ;  /* 0x0000b40011307a23 */ /* 0x100fe40000010832 */
[----:B------:R-:W-:Y:S02]  /*df40*/  FMUL.FTZ R2, R5, c[0x0][0x2d0] ;  /* 0x0000b40005027a20 */ /* 0x000fe40000410000 */
[--C-:B------:R-:W-:Y:S02]  /*df50*/  FFMA.FTZ R132, R37, c[0x0][0x2d0], -R50.reuse ;  /* 0x0000b40025847a23 */ /* 0x100fe40000010832 */
[----:B------:R-:W-:Y:S01]  /*df60*/  LDSM.16.MT88.4 R36, [R200+0x900] ;  /* 0x00090000c824783b */ /* 0x000fe20000004200 */
[----:B------:R-:W-:Y:S01]  /*df70*/  MUFU.EX2 R49, R49 ;  /* 0x0000003100317308 */ /* 0x000fe20000000800 */
[--C-:B------:R-:W-:Y:S02]  /*df80*/  FFMA.FTZ R130, R135, c[0x0][0x2d0], -R50.reuse ;  /* 0x0000b40087827a23 */ /* 0x100fe40000010832 */
[C---:B-1----:R-:W-:Y:S02]  /*df90*/  FMUL.FTZ R4, R3.reuse, R112 ;  /* 0x0000007003047220 */ /* 0x042fe40000410000 */
[C---:B------:R-:W-:Y:S02]  /*dfa0*/  FMUL.FTZ R5, R3.reuse, R113 ;  /* 0x0000007103057220 */ /* 0x040fe40000410000 */
[C---:B------:R-:W-:Y:S02]  /*dfb0*/  FMUL.FTZ R8, R3.reuse, R108 ;  /* 0x0000006c03087220 */ /* 0x040fe40000410000 */
[C---:B------:R-:W-:Y:S01]  /*dfc0*/  FMUL.FTZ R9, R3.reuse, R109 ;  /* 0x0000006d03097220 */ /* 0x040fe20000410000 */
[----:B------:R-:W1:Y:S01]  /*dfd0*/  MUFU.EX2 R2, R2 ;  /* 0x0000000200027308 */ /* 0x000e620000000800 */
[C---:B------:R-:W-:Y:S02]  /*dfe0*/  FMUL.FTZ R68, R3.reuse, R68 ;  /* 0x0000004403447220 */ /* 0x040fe40000410000 */
[C---:B------:R-:W-:Y:S02]  /*dff0*/  FMUL.FTZ R69, R3.reuse, R69 ;  /* 0x0000004503457220 */ /* 0x040fe40000410000 */
[C---:B------:R-:W-:Y:S02]  /*e000*/  FMUL.FTZ R72, R3.reuse, R72 ;  /* 0x0000004803487220 */ /* 0x040fe40000410000 */
[C---:B------:R-:W-:Y:S02]  /*e010*/  FMUL.FTZ R73, R3.reuse, R73 ;  /* 0x0000004903497220 */ /* 0x040fe40000410000 */
[C---:B------:R-:W-:Y:S01]  /*e020*/  FMUL.FTZ R76, R3.reuse, R76 ;  /* 0x0000004c034c7220 */ /* 0x040fe20000410000 */
[----:B------:R-:W3:Y:S01]  /*e030*/  MUFU.EX2 R48, R48 ;  /* 0x0000003000307308 */ /* 0x000ee20000000800 */
[C---:B------:R-:W-:Y:S02]  /*e040*/  FMUL.FTZ R77, R3.reuse, R77 ;  /* 0x0000004d034d7220 */ /* 0x040fe40000410000 */
[C---:B------:R-:W-:Y:S02]  /*e050*/  FMUL.FTZ R80, R3.reuse, R80 ;  /* 0x0000005003507220 */ /* 0x040fe40000410000 */
[C---:B------:R-:W-:Y:S02]  /*e060*/  FMUL.FTZ R81, R3.reuse, R81 ;  /* 0x0000005103517220 */ /* 0x040fe40000410000 */
[C---:B------:R-:W-:Y:S02]  /*e070*/  FMUL.FTZ R84, R3.reuse, R84 ;  /* 0x0000005403547220 */ /* 0x040fe40000410000 */
[----:B------:R-:W-:Y:S01]  /*e080*/  FMUL.FTZ R85, R3, R85 ;  /* 0x0000005503557220 */ /* 0x000fe20000410000 */
[----:B------:R-:W-:Y:S01]  /*e090*/  MUFU.EX2 R47, R47 ;  /* 0x0000002f002f7308 */ /* 0x000fe20000000800 */
[--C-:B------:R-:W-:Y:S02]  /*e0a0*/  FFMA.FTZ R135, R33, c[0x0][0x2d0], -R50.reuse ;  /* 0x0000b40021877a23 */ /* 0x100fe40000010832 */
[----:B------:R-:W-:Y:S01]  /*e0b0*/  LDSM.16.MT88.4 R32, [R201+0x900] ;  /* 0x00090000c920783b */ /* 0x000fe20000004200 */
[C---:B-1----:R-:W-:Y:S02]  /*e0c0*/  FMUL.FTZ R6, R2.reuse, R114 ;  /* 0x0000007202067220 */ /* 0x042fe40000410000 */
[C---:B------:R-:W-:Y:S02]  /*e0d0*/  FMUL.FTZ R7, R2.reuse, R115 ;  /* 0x0000007302077220 */ /* 0x040fe40000410000 */
[C---:B------:R-:W-:Y:S02]  /*e0e0*/  FMUL.FTZ R10, R2.reuse, R110 ;  /* 0x0000006e020a7220 */ /* 0x040fe40000410000 */
[----:B------:R-:W1:Y:S01]  /*e0f0*/  MUFU.EX2 R46, R46 ;  /* 0x0000002e002e7308 */ /* 0x000e620000000800 */
[C---:B------:R-:W-:Y:S02]  /*e100*/  FMUL.FTZ R11, R2.reuse, R111 ;  /* 0x0000006f020b7220 */ /* 0x040fe40000410000 */
[----:B------:R-:W-:Y:S01]  /*e110*/  FMUL.FTZ R70, R2, R70 ;  /* 0x0000004602467220 */ /* 0x000fe20000410000 */
[----:B---3--:R-:W-:Y:S01]  /*e120*/  F2FP.PACK_AB R17, R48, R49 ;  /* 0x000000313011723e */ /* 0x008fe200000000ff */
[C---:B------:R-:W-:Y:S01]  /*e130*/  FMUL.FTZ R71, R2.reuse, R71 ;  /* 0x0000004702477220 */ /* 0x040fe20000410000 */
[----:B------:R-:W-:Y:S01]  /*e140*/  LDSM.16.MT88.4 R108, [R204+0x2900] ;  /* 0x00290000cc6c783b */ /* 0x000fe20000004200 */
[C---:B------:R-:W-:Y:S02]  /*e150*/  FMUL.FTZ R74, R2.reuse, R74 ;  /* 0x0000004a024a7220 */ /* 0x040fe40000410000 */
[C---:B------:R-:W-:Y:S01]  /*e160*/  FMUL.FTZ R75, R2.reuse, R75 ;  /* 0x0000004b024b7220 */ /* 0x040fe20000410000 */
[----:B------:R-:W3:Y:S01]  /*e170*/  MUFU.EX2 R120, R120 ;  /* 0x0000007800787308 */ /* 0x000ee20000000800 */
[C---:B------:R-:W-:Y:S02]  /*e180*/  FMUL.FTZ R78, R2.reuse, R78 ;  /* 0x0000004e024e7220 */ /* 0x040fe40000410000 */
[C---:B------:R-:W-:Y:S02]  /*e190*/  FMUL.FTZ R79, R2.reuse, R79 ;  /* 0x0000004f024f7220 */ /* 0x040fe40000410000 */
[C---:B------:R-:W-:Y:S02]  /*e1a0*/  FMUL.FTZ R82, R2.reuse, R82 ;  /* 0x0000005202527220 */ /* 0x040fe40000410000 */
[C---:B------:R-:W-:Y:S02]  /*e1b0*/  FMUL.FTZ R83, R2.reuse, R83 ;  /* 0x0000005302537220 */ /* 0x040fe40000410000 */
[C---:B------:R-:W-:Y:S01]  /*e1c0*/  FMUL.FTZ R86, R2.reuse, R86 ;  /* 0x0000005602567220 */ /* 0x040fe20000410000 */
[----:B------:R-:W-:Y:S01]  /*e1d0*/  MUFU.EX2 R123, R123 ;  /* 0x0000007b007b7308 */ /* 0x000fe20000000800 */
[----:B------:R-:W-:Y:S02]  /*e1e0*/  FMUL.FTZ R87, R2, R87 ;  /* 0x0000005702577220 */ /* 0x000fe40000410000 */
[C---:B------:R-:W-:Y:S01]  /*e1f0*/  FMUL.FTZ R88, R3.reuse, R88 ;  /* 0x0000005803587220 */ /* 0x040fe20000410000 */
[----:B-1----:R-:W-:Y:S01]  /*e200*/  F2FP.PACK_AB R19, R46, R47 ;  /* 0x0000002f2e13723e */ /* 0x002fe200000000ff */
[C---:B------:R-:W-:Y:S02]  /*e210*/  FMUL.FTZ R89, R3.reuse, R89 ;  /* 0x0000005903597220 */ /* 0x040fe40000410000 */
[C---:B------:R-:W-:Y:S02]  /*e220*/  FMUL.FTZ R90, R2.reuse, R90 ;  /* 0x0000005a025a7220 */ /* 0x040fe40000410000 */
[C---:B------:R-:W-:Y:S01]  /*e230*/  FMUL.FTZ R91, R2.reuse, R91 ;  /* 0x0000005b025b7220 */ /* 0x040fe20000410000 */
[----:B------:R-:W1:Y:S01]  /*e240*/  MUFU.EX2 R128, R128 ;  /* 0x0000008000807308 */ /* 0x000e620000000800 */
[C---:B--2---:R-:W-:Y:S05]  /*e250*/  HMMA.16816.F32 R4, R16.reuse, R20, R4 ;  /* 0x000000141004723c */ /* 0x044fea0000001804 */
[C---:B------:R-:W-:Y:S02]  /*e260*/  FMUL.FTZ R92, R3.reuse, R92 ;  /* 0x0000005c035c7220 */ /* 0x040fe40000410000 */
[C---:B------:R-:W-:Y:S01]  /*e270*/  FMUL.FTZ R93, R3.reuse, R93 ;  /* 0x0000005d035d7220 */ /* 0x040fe20000410000 */
[C---:B------:R-:W-:Y:S01]  /*e280*/  HMMA.16816.F32 R8, R16.reuse, R22, R8 ;  /* 0x000000161008723c */ /* 0x040fe20000001808 */
[----:B------:R-:W2:Y:S01]  /*e290*/  LDSM.16.MT88.4 R20, [R200+0x100] ;  /* 0x00010000c814783b */ /* 0x000ea20000004200 */
[----:B------:R-:W-:Y:S02]  /*e2a0*/  MUFU.EX2 R130, R130 ;  /* 0x0000008200827308 */ /* 0x000fe40000000800 */
[C---:B------:R-:W-:Y:S02]  /*e2b0*/  FMUL.FTZ R94, R2.reuse, R94 ;  /* 0x0000005e025e7220 */ /* 0x040fe40000410000 */
[C---:B------:R-:W-:Y:S02]  /*e2c0*/  FMUL.FTZ R95, R2.reuse, R95 ;  /* 0x0000005f025f7220 */ /* 0x040fe40000410000 */
[C---:B------:R-:W-:Y:S04]  /*e2d0*/  HMMA.16816.F32 R68, R16.reuse, R24, R68 ;  /* 0x000000181044723c */ /* 0x040fe80000001844 */
[C---:B------:R-:W-:Y:S01]  /*e2e0*/  FMUL.FTZ R96, R3.reuse, R96 ;  /* 0x0000006003607220 */ /* 0x040fe20000410000 */
[----:B------:R-:W-:Y:S01]  /*e2f0*/  MUFU.EX2 R132, R132 ;  /* 0x0000008400847308 */ /* 0x000fe20000000800 */
[C---:B------:R-:W-:Y:S02]  /*e300*/  FMUL.FTZ R97, R3.reuse, R97 ;  /* 0x0000006103617220 */ /* 0x040fe40000410000 */
[C---:B------:R-:W-:Y:S01]  /*e310*/  HMMA.16816.F32 R72, R16.reuse, R26, R72 ;  /* 0x0000001a1048723c */ /* 0x040fe20000001848 */
[----:B------:R-:W4:Y:S03]  /*e320*/  LDSM.16.MT88.4 R24, [R204+0x3100] ;  /* 0x00310000cc18783b */ /* 0x000f260000004200 */
[C---:B------:R-:W-:Y:S02]  /*e330*/  FMUL.FTZ R98, R2.reuse, R98 ;  /* 0x0000006202627220 */ /* 0x040fe40000410000 */
[C---:B------:R-:W-:Y:S01]  /*e340*/  FMUL.FTZ R99, R2.reuse, R99 ;  /* 0x0000006302637220 */ /* 0x040fe20000410000 */
[----:B------:R-:W-:Y:S01]  /*e350*/  MUFU.EX2 R135, R135 ;  /* 0x0000008700877308 */ /* 0x000fe20000000800 */
[C---:B------:R-:W-:Y:S04]  /*e360*/  HMMA.16816.F32 R76, R16.reuse, R28, R76 ;  /* 0x0000001c104c723c */ /* 0x040fe8000000184c */
[C---:B------:R-:W-:Y:S02]  /*e370*/  FMUL.FTZ R100, R3.reuse, R100 ;  /* 0x0000006403647220 */ /* 0x040fe40000410000 */
[C---:B------:R-:W-:Y:S02]  /*e380*/  FMUL.FTZ R101, R3.reuse, R101 ;  /* 0x0000006503657220 */ /* 0x040fe40000410000 */
[C---:B------:R-:W-:Y:S01]  /*e390*/  HMMA.16816.F32 R80, R16.reuse, R30, R80 ;  /* 0x0000001e1050723c */ /* 0x040fe20000001850 */
[----:B------:R-:W5:Y:S01]  /*e3a0*/  LDSM.16.MT88.4 R28, [R202+0x3100] ;  /* 0x00310000ca1c783b */ /* 0x000f620000004200 */
[----:B------:R-:W-:Y:S02]  /*e3b0*/  MUFU.EX2 R147, R147 ;  /* 0x0000009300937308 */ /* 0x000fe40000000800 */
[C---:B------:R-:W-:Y:S02]  /*e3c0*/  FMUL.FTZ R102, R2.reuse, R102 ;  /* 0x0000006602667220 */ /* 0x040fe40000410000 */
[C---:B------:R-:W-:Y:S02]  /*e3d0*/  FMUL.FTZ R103, R2.reuse, R103 ;  /* 0x0000006702677220 */ /* 0x040fe40000410000 */
[C---:B------:R-:W-:Y:S01]  /*e3e0*/  FMUL.FTZ R104, R3.reuse, R104 ;  /* 0x0000006803687220 */ /* 0x040fe20000410000 */
[C---:B--2---:R-:W-:Y:S03]  /*e3f0*/  HMMA.16816.F32 R84, R16.reuse, R20, R84 ;  /* 0x000000141054723c */ /* 0x044fe60000001854 */
[C---:B------:R-:W-:Y:S01]  /*e400*/  FMUL.FTZ R105, R3.reuse, R105 ;  /* 0x0000006903697220 */ /* 0x040fe20000410000 */
[----:B------:R-:W-:Y:S01]  /*e410*/  MUFU.EX2 R136, R136 ;  /* 0x0000008800887308 */ /* 0x000fe20000000800 */
[C---:B------:R-:W-:Y:S02]  /*e420*/  FMUL.FTZ R106, R2.reuse, R106 ;  /* 0x0000006a026a7220 */ /* 0x040fe40000410000 */
[C---:B------:R-:W-:Y:S01]  /*e430*/  FMUL.FTZ R107, R2.reuse, R107 ;  /* 0x0000006b026b7220 */ /* 0x040fe20000410000 */
[C---:B------:R-:W-:Y:S01]  /*e440*/  HMMA.16816.F32 R88, R16.reuse, R22, R88 ;  /* 0x000000161058723c */ /* 0x040fe20000001858 */
[----:B------:R-:W2:Y:S03]  /*e450*/  LDSM.16.MT88.4 R20, [R201+0x3100] ;  /* 0x00310000c914783b */ /* 0x000ea60000004200 */
[C---:B------:R-:W-:Y:S02]  /*e460*/  FMUL.FTZ R52, R3.reuse, R52 ;  /* 0x0000003403347220 */ /* 0x040fe40000410000 */
[C---:B------:R-:W-:Y:S01]  /*e470*/  FMUL.FTZ R53, R3.reuse, R53 ;  /* 0x0000003503357220 */ /* 0x040fe20000410000 */
[----:B------:R-:W-:Y:S01]  /*e480*/  MUFU.EX2 R144, R144 ;  /* 0x0000009000907308 */ /* 0x000fe20000000800 */
[C---:B----4-:R-:W-:Y:S04]  /*e490*/  HMMA.16816.F32 R92, R16.reuse, R24, R92 ;  /* 0x00000018105c723c */ /* 0x050fe8000000185c */
[C---:B------:R-:W-:Y:S02]  /*e4a0*/  FMUL.FTZ R54, R2.reuse, R54 ;  /* 0x0000003602367220 */ /* 0x040fe40000410000 */
[C---:B------:R-:W-:Y:S02]  /*e4b0*/  FMUL.FTZ R55, R2.reuse, R55 ;  /* 0x0000003702377220 */ /* 0x040fe40000410000 */
[C---:B------:R-:W-:Y:S01]  /*e4c0*/  HMMA.16816.F32 R96, R16.reuse, R26, R96 ;  /* 0x0000001a1060723c */ /* 0x040fe20000001860 */
[----:B------:R-:W4:Y:S01]  /*e4d0*/  LDSM.16.MT88.4 R24, [R200+0x3100] ;  /* 0x00310000c818783b */ /* 0x000f220000004200 */
[----:B------:R-:W-:Y:S02]  /*e4e0*/  MUFU.EX2 R153, R153 ;  /* 0x0000009900997308 */ /* 0x000fe40000000800 */
[C---:B------:R-:W-:Y:S02]  /*e4f0*/  FMUL.FTZ R56, R3.reuse, R56 ;  /* 0x0000003803387220 */ /* 0x040fe40000410000 */
[C---:B------:R-:W-:Y:S02]  /*e500*/  FMUL.FTZ R57, R3.reuse, R57 ;  /* 0x0000003903397220 */ /* 0x040fe40000410000 */
[C---:B-----5:R-:W-:Y:S04]  /*e510*/  HMMA.16816.F32 R100, R16.reuse, R28, R100 ;  /* 0x0000001c1064723c */ /* 0x060fe80000001864 */
[C---:B------:R-:W-:Y:S01]  /*e520*/  FMUL.FTZ R58, R2.reuse, R58 ;  /* 0x0000003a023a7220 */ /* 0x040fe20000410000 */
[----:B------:R-:W-:Y:S01]  /*e530*/  MUFU.EX2 R164, R164 ;  /* 0x000000a400a47308 */ /* 0x000fe20000000800 */
[C---:B------:R-:W-:Y:S02]  /*e540*/  FMUL.FTZ R59, R2.reuse, R59 ;  /* 0x0000003b023b7220 */ /* 0x040fe40000410000 */
[C---:B------:R-:W-:Y:S01]  /*e550*/  HMMA.16816.F32 R104, R16.reuse, R30, R104 ;  /* 0x0000001e1068723c */ /* 0x040fe20000001868 */
[----:B------:R-:W5:Y:S03]  /*e560*/  LDSM.16.MT88.4 R28, [R204+0x900] ;  /* 0x00090000cc1c783b */ /* 0x000f660000004200 */
[C---:B------:R-:W-:Y:S02]  /*e570*/  FMUL.FTZ R60, R3.reuse, R60 ;  /* 0x0000003c033c7220 */ /* 0x040fe40000410000 */
[----:B------:R-:W-:Y:S01]  /*e580*/  FMUL.FTZ R61, R3, R61 ;  /* 0x0000003d033d7220 */ /* 0x000fe20000410000 */
[----:B------:R-:W-:Y:S01]  /*e590*/  MUFU.EX2 R166, R166 ;  /* 0x000000a600a67308 */ /* 0x000fe20000000800 */
[C---:B------:R-:W-:Y:S01]  /*e5a0*/  FMUL.FTZ R62, R2.reuse, R62 ;  /* 0x0000003e023e7220 */ /* 0x040fe20000410000 */
[C---:B--2---:R-:W-:Y:S03]  /*e5b0*/  HMMA.16816.F32 R52, R16.reuse, R20, R52 ;  /* 0x000000141034723c */ /* 0x044fe60000001834 */
[--C-:B------:R-:W-:Y:S02]  /*e5c0*/  FFMA.FTZ R133, R133, c[0x0][0x2d0], -R50.reuse ;  /* 0x0000b40085857a23 */ /* 0x100fe40000010832 */
[C---:B------:R-:W-:Y:S02]  /*e5d0*/  FMUL.FTZ R63, R2.reuse, R63 ;  /* 0x0000003f023f7220 */ /* 0x040fe40000410000 */
[C---:B------:R-:W-:Y:S01]  /*e5e0*/  FMUL.FTZ R64, R3.reuse, R64 ;  /* 0x0000004003407220 */ /* 0x040fe20000410000 */
[C---:B------:R-:W-:Y:S01]  /*e5f0*/  HMMA.16816.F32 R56, R16.reuse, R22, R56 ;  /* 0x000000161038723c */ /* 0x040fe20000001838 */
[----:B------:R-:W2:Y:S01]  /*e600*/  MUFU.EX2 R133, R133 ;  /* 0x0000008500857308 */ /* 0x000ea20000000800 */
[----:B------:R-:W5:Y:S02]  /*e610*/  LDSM.16.MT88.4 R20, [R202+0x900] ;  /* 0x00090000ca14783b */ /* 0x000f640000004200 */
[----:B------:R-:W-:Y:S02]  /*e620*/  FMUL.FTZ R65, R3, R65 ;  /* 0x0000004103417220 */ /* 0x000fe40000410000 */
[C---:B------:R-:W-:Y:S02]  /*e630*/  FMUL.FTZ R66, R2.reuse, R66 ;  /* 0x0000004202427220 */ /* 0x040fe40000410000 */
[C---:B----4-:R-:W-:Y:S03]  /*e640*/  HMMA.16816.F32 R60, R16.reuse, R24, R60 ;  /* 0x00000018103c723c */ /* 0x050fe6000000183c */
[----:B------:R-:W-:Y:S01]  /*e650*/  MUFU.EX2 R146, R146 ;  /* 0x0000009200927308 */ /* 0x000fe20000000800 */
[----:B------:R-:W-:Y:S02]  /*e660*/  FMUL.FTZ R67, R2, R67 ;  /* 0x0000004302437220 */ /* 0x000fe40000410000 */
[--C-:B------:R-:W-:Y:S02]  /*e670*/  FFMA.FTZ R152, R183, c[0x0][0x2d0], -R50.reuse ;  /* 0x0000b400b7987a23 */ /* 0x100fe40000010832 */
[--C-:B------:R-:W-:Y:S03]  /*e680*/  FFMA.FTZ R183, R180, c[0x0][0x2d0], -R131.reuse ;  /* 0x0000b400b4b77a23 */ /* 0x100fe60000010883 */
[----:B------:R-:W-:Y:S01]  /*e690*/  HMMA.16816.F32 R64, R16, R26, R64 ;  /* 0x0000001a1040723c */ /* 0x000fe20000001840 */
[----:B------:R-:W4:Y:S01]  /*e6a0*/  LDSM.16.MT88.4 R24, [R204+0x3900] ;  /* 0x00390000cc18783b */ /* 0x000f220000004200 */
[----:B------:R-:W-:Y:S01]  /*e6b0*/  MUFU.EX2 R152, R152 ;  /* 0x0000009800987308 */ /* 0x000fe20000000800 */
[--C-:B------:R-:W-:Y:S02]  /*e6c0*/  FFMA.FTZ R180, R225, c[0x0][0x2d0], -R50.reuse ;  /* 0x0000b400e1b47a23 */ /* 0x100fe40000010832 */
[--C-:B------:R-:W-:Y:S02]  /*e6d0*/  FFMA.FTZ R225, R40, c[0x0][0x2d0], -R131.reuse ;  /* 0x0000b40028e17a23 */ /* 0x100fe40000010883 */
[----:B---3--:R-:W-:Y:S01]  /*e6e0*/  F2FP.PACK_AB R16, R120, R51 ;  /* 0x000000337810723e */ /* 0x008fe200000000ff */
[--C-:B------:R-:W-:Y:S01]  /*e6f0*/  FFMA.FTZ R155, R155, c[0x0][0x2d0], -R50.reuse ;  /* 0x0000b4009b9b7a23 */ /* 0x100fe20000010832 */
[----:B-1----:R-:W-:Y:S03]  /*e700*/  F2FP.PACK_AB R18, R128, R123 ;  /* 0x0000007b8012723e */ /* 0x002fe600000000ff */
[----:B--2---:R-:W-:Y:S01]  /*e710*/  F2FP.PACK_AB R17, R133, R130 ;  /* 0x000000828511723e */ /* 0x004fe200000000ff */
[----:B------:R-:W-:Y:S01]  /*e720*/  MUFU.EX2 R183, R183 ;  /* 0x000000b700b77308 */ /* 0x000fe20000000800 */
[----:B------:R-:W-:Y:S01]  /*e730*/  F2FP.PACK_AB R19, R135, R132 ;  /* 0x000000848713723e */ /* 0x000fe200000000ff */
[--C-:B------:R-:W-:Y:S02]  /*e740*/  FFMA.FTZ R154, R167, c[0x0][0x2d0], -R50.reuse ;  /* 0x0000b400a79a7a23 */ /* 0x100fe40000010832 */
[--C-:B------:R-:W-:Y:S02]  /*e750*/  FFMA.FTZ R165, R165, c[0x0][0x2d0], -R50.reuse ;  /* 0x0000b400a5a57a23 */ /* 0x100fe40000010832 */
[--C-:B------:R-:W-:Y:S02]  /*e760*/  FFMA.FTZ R167, R182, c[0x0][0x2d0], -R131.reuse ;  /* 0x0000b400b6a77a23 */ /* 0x100fe40000010883 */
[C---:B-----5:R-:W-:Y:S02]  /*e770*/  HMMA.16816.F32 R4, R16.reuse, R28, R4 ;  /* 0x0000001c1004723c */ /* 0x060fe40000001804 */
[----:B------:R-:W1:Y:S01]  /*e780*/  MUFU.EX2 R155, R155 ;  /* 0x0000009b009b7308 */ /* 0x000e620000000800 */
[--C-:B------:R-:W-:Y:S02]  /*e790*/  FFMA.FTZ R182, R221, c[0x0][0x2d0], -R50.reuse ;  /* 0x0000b400ddb67a23 */ /* 0x100fe40000010832 */
[--C-:B------:R-:W-:Y:S02]  /*e7a0*/  FFMA.FTZ R221, R138, c[0x0][0x2d0], -R131.reuse ;  /* 0x0000b4008add7a23 */ /* 0x100fe40000010883 */
[--C-:B------:R-:W-:Y:S01]  /*e7b0*/  FFMA.FTZ R138, R41, c[0x0][0x2d0], -R50.reuse ;  /* 0x0000b400298a7a23 */ /* 0x100fe20000010832 */
[C---:B------:R-:W-:Y:S01]  /*e7c0*/  HMMA.16816.F32 R8, R16.reuse, R30, R8 ;  /* 0x0000001e1008723c */ /* 0x040fe20000001808 */
[----:B------:R-:W-:Y:S03]  /*e7d0*/  LDSM.16.MT88.4 R28, [R201+0x3900] ;  /* 0x00390000c91c783b */ /* 0x000fe60000004200 */
[----:B------:R-:W-:Y:S01]  /*e7e0*/  MUFU.EX2 R154, R154 ;  /* 0x0000009a009a7308 */ /* 0x000fe20000000800 */
[--C-:B------:R-:W-:Y:S02]  /*e7f0*/  FFMA.FTZ R223, R223, c[0x0][0x2d0], -R50.reuse ;  /* 0x0000b400dfdf7a23 */ /* 0x100fe40000010832 */
[--C-:B------:R-:W-:Y:S01]  /*e800*/  FFMA.FTZ R181, R181, c[0x0][0x2d0], -R50.reuse ;  /* 0x0000b400b5b57a23 */ /* 0x100fe20000010832 */
[C---:B------:R-:W-:Y:S01]  /*e810*/  HMMA.16816.F32 R68, R16.reuse, R20, R68 ;  /* 0x000000141044723c */ /* 0x040fe20000001844 */
[----:B------:R-:W-:Y:S03]  /*e820*/  LDSM.16.MT88.4 R40, [R200+0x4900] ;  /* 0x00490000c828783b */ /* 0x000fe60000004200 */
[--C-:B------:R-:W-:Y:S02]  /*e830*/  FFMA.FTZ R145, R145, c[0x0][0x2d0], -R50.reuse ;  /* 0x0000b40091917a23 */ /* 0x100fe40000010832 */
[----:B------:R-:W2:Y:S01]  /*e840*/  MUFU.EX2 R165, R165 ;  /* 0x000000a500a57308 */ /* 0x000ea20000000800 */
[--C-:B------:R-:W-:Y:S01]  /*e850*/  FFMA.FTZ R139, R139, c[0x0][0x2d0], -R50.reuse ;  /* 0x0000b4008b8b7a23 */ /* 0x100fe20000010832 */
[C---:B------:R-:W-:Y:S01]  /*e860*/  HMMA.16816.F32 R72, R16.reuse, R22, R72 ;  /* 0x000000161048723c */ /* 0x040fe20000001848 */
[----:B------:R-:W3:Y:S03]  /*e870*/  LDSM.16.MT88.4 R20, [R202+0x3900] ;  /* 0x00390000ca14783b */ /* 0x000ee60000004200 */
[--C-:B------:R-:W-:Y:S02]  /*e880*/  FFMA.FTZ R220, R137, c[0x0][0x2d0], -R50.reuse ;  /* 0x0000b40089dc7a23 */ /* 0x100fe40000010832 */
[----:B------:R-:W-:Y:S02]  /*e890*/  FFMA.FTZ R131, R116, c[0x0][0x2d0], -R131 ;  /* 0x0000b40074837a23 */ /* 0x000fe40000010883 */
[C---:B------:R-:W-:Y:S01]  /*e8a0*/  HMMA.16816.F32 R76, R16.reuse, R32, R76 ;  /* 0x00000020104c723c */ /* 0x040fe2000000184c */
[----:B------:R-:W5:Y:S03]  /*e8b0*/  MUFU.EX2 R167, R167 ;  /* 0x000000a700a77308 */ /* 0x000f660000000800 */
[--C-:B------:R-:W-:Y:S02]  /*e8c0*/  FFMA.FTZ R116, R129, c[0x0][0x2d0], -R50.reuse ;  /* 0x0000b40081747a23 */ /* 0x100fe40000010832 */
[--C-:B------:R-:W-:Y:S02]  /*e8d0*/  FFMA.FTZ R119, R119, c[0x0][0x2d0], -R50.reuse ;  /* 0x0000b40077777a23 */ /* 0x100fe40000010832 */
[C---:B------:R-:W-:Y:S01]  /*e8e0*/  HMMA.16816.F32 R80, R16.reuse, R34, R80 ;  /* 0x000000221050723c */ /* 0x040fe20000001850 */
[----:B------:R-:W1:Y:S02]  /*e8f0*/  LDSM.16.MT88.4 R32, [R200+0x3900] ;  /* 0x00390000c820783b */ /* 0x000e640000004200 */
[----:B------:R-:W-:Y:S01]  /*e900*/  MUFU.EX2 R180, R180 ;  /* 0x000000b400b47308 */ /* 0x000fe20000000800 */
[--C-:B------:R-:W-:Y:S02]  /*e910*/  FFMA.FTZ R117, R117, c[0x0][0x2d0], -R50.reuse ;  /* 0x0000b40075757a23 */ /* 0x100fe40000010832 */
[----:B------:R-:W-:Y:S02]  /*e920*/  FFMA.FTZ R50, R13, c[0x0][0x2d0], -R50 ;  /* 0x0000b4000d327a23 */ /* 0x000fe40000010832 */
[C---:B------:R-:W-:Y:S04]  /*e930*/  HMMA.16816.F32 R84, R16.reuse, R36, R84 ;  /* 0x000000241054723c */ /* 0x040fe80000001854 */
[----:B------:R-:W-:Y:S01]  /*e940*/  FFMA.FTZ R44, R3, R216, R44 ;  /* 0x000000d8032c7223 */ /* 0x000fe2000001002c */
[----:B------:R-:W1:Y:S01]  /*e950*/  MUFU.EX2 R223, R223 ;  /* 0x000000df00df7308 */ /* 0x000e620000000800 */
[----:B------:R-:W-:Y:S02]  /*e960*/  FFMA.FTZ R49, R2, R217, R49 ;  /* 0x000000d902317223 */ /* 0x000fe40000010031 */
        /* <DEDUP_REMOVED lines=10> */
[----:B------:R-:W4:Y:S02]  /*ea10*/  MUFU.EX2 R181, R181 ;  /* 0x000000b500b57308 */ /* 0x000f240000000800 */
[----:B------:R-:W-:Y:S02]  /*ea20*/  FADD.FTZ R14, R45, R14 ;  /* 0x0000000e2d0e7221 */ /* 0x000fe40000010000 */
[----:B------:R-:W-:Y:S02]  /*ea30*/  FADD.FTZ R3, R46, R3 ;  /* 0x000000032e037221 */ /* 0x000fe40000010000 */
[C---:B---3--:R-:W-:Y:S04]  /*ea40*/  HMMA.16816.F32 R100, R16.reuse, R20, R100 ;  /* 0x000000141064723c */ /* 0x048fe80000001864 */
[----:B------:R-:W-:Y:S01]  /*ea50*/  MUFU.EX2 R221, R221 ;  /* 0x000000dd00dd7308 */ /* 0x000fe20000000800 */
[----:B------:R-:W-:Y:S02]  /*ea60*/  FADD.FTZ R51, R51, R14 ;  /* 0x0000000e33337221 */ /* 0x000fe40000010000 */
[----:B------:R-:W-:Y:S01]  /*ea70*/  FADD.FTZ R130, R130, R3 ;  /* 0x0000000382827221 */ /* 0x000fe20000010000 */
[C---:B------:R-:W-:Y:S01]  /*ea80*/  HMMA.16816.F32 R104, R16.reuse, R22, R104 ;  /* 0x000000161068723c */ /* 0x040fe20000001868 */
[----:B------:R-:W3:Y:S03]  /*ea90*/  LDSM.16.MT88.4 R20, [R204+0x1100] ;  /* 0x00110000cc14783b */ /* 0x000ee60000004200 */
[----:B------:R-:W-:Y:S02]  /*eaa0*/  FADD.FTZ R120, R120, R51 ;  /* 0x0000003378787221 */ /* 0x000fe40000010000 */
[----:B------:R-:W-:Y:S01]  /*eab0*/  MUFU.EX2 R134, R134 ;  /* 0x0000008600867308 */ /* 0x000fe20000000800 */
[----:B------:R-:W-:Y:S01]  /*eac0*/  FADD.FTZ R133, R133, R130 ;  /* 0x0000008285857221 */ /* 0x000fe20000010000 */
[C---:B------:R-:W-:Y:S04]  /*ead0*/  HMMA.16816.F32 R52, R16.reuse, R28, R52 ;  /* 0x0000001c1034723c */ /* 0x040fe80000001834 */
[----:B------:R-:W-:Y:S02]  /*eae0*/  FADD.FTZ R123, R123, R120 ;  /* 0x000000787b7b7221 */ /* 0x000fe40000010000 */
[----:B------:R-:W-:Y:S02]  /*eaf0*/  FADD.FTZ R132, R132, R133 ;  /* 0x0000008584847221 */ /* 0x000fe40000010000 */
[C---:B------:R-:W-:Y:S01]  /*eb00*/  HMMA.16816.F32 R56, R16.reuse, R30, R56 ;  /* 0x0000001e1038723c */ /* 0x040fe20000001838 */
[----:B------:R-:W4:Y:S01]  /*eb10*/  LDSM.16.MT88.4 R28, [R201+0x1100] ;  /* 0x00110000c91c783b */ /* 0x000f220000004200 */
[----:B------:R-:W-:Y:S02]  /*eb20*/  MUFU.EX2 R225, R225 ;  /* 0x000000e100e17308 */ /* 0x000fe40000000800 */
[----:B------:R-:W-:Y:S02]  /*eb30*/  FADD.FTZ R128, R128, R123 ;  /* 0x0000007b80807221 */ /* 0x000fe40000010000 */
[----:B------:R-:W-:Y:S02]  /*eb40*/  FADD.FTZ R135, R135, R132 ;  /* 0x0000008487877221 */ /* 0x000fe40000010000 */
[C---:B-1----:R-:W-:Y:S04]  /*eb50*/  HMMA.16816.F32 R60, R16.reuse, R32, R60 ;  /* 0x00000020103c723c */ /* 0x042fe8000000183c */
[----:B------:R-:W1:Y:S04]  /*eb60*/  MUFU.EX2 R138, R138 ;  /* 0x0000008a008a7308 */ /* 0x000e680000000800 */
[----:B------:R-:W-:Y:S01]  /*eb70*/  HMMA.16816.F32 R64, R16, R34, R64 ;  /* 0x000000221040723c */ /* 0x000fe20000001840 */
[----:B------:R-:W1:Y:S05]  /*eb80*/  LDSM.16.MT88.4 R32, [R200+0x1100] ;  /* 0x00110000c820783b */ /* 0x000e6a0000004200 */
[----:B------:R-:W1:Y:S01]  /*eb90*/  MUFU.EX2 R145, R145 ;  /* 0x0000009100917308 */ /* 0x000e620000000800 */
[----:B------:R-:W-:Y:S01]  /*eba0*/  F2FP.PACK_AB R16, R136, R147 ;  /* 0x000000938810723e */ /* 0x000fe200000000ff */
[----:B------:R-:W-:Y:S01]  /*ebb0*/  FADD.FTZ R147, R147, R128 ;  /* 0x0000008093937221 */ /* 0x000fe20000010000 */
[----:B------:R-:W-:Y:S03]  /*ebc0*/  F2FP.PACK_AB R18, R153, R144 ;  /* 0x000000909912723e */ /* 0x000fe600000000ff */
[----:B------:R-:W-:Y:S01]  /*ebd0*/  F2FP.PACK_AB R17, R155, R152 ;  /* 0x000000989b11723e */ /* 0x000fe200000000ff */
[----:B------:R-:W-:Y:S01]  /*ebe0*/  FADD.FTZ R152, R152, R135 ;  /* 0x0000008798987221 */ /* 0x000fe20000010000 */
[----:B--2---:R-:W-:Y:S01]  /*ebf0*/  F2FP.PACK_AB R19, R165, R154 ;  /* 0x0000009aa513723e */ /* 0x004fe200000000ff */
[----:B------:R-:W-:Y:S01]  /*ec00*/  FADD.FTZ R147, R136, R147 ;  /* 0x0000009388937221 */ /* 0x000fe20000010000 */
[----:B------:R-:W2:Y:S01]  /*ec10*/  MUFU.EX2 R139, R139 ;  /* 0x0000008b008b7308 */ /* 0x000ea20000000800 */
[----:B------:R-:W-:Y:S02]  /*ec20*/  FADD.FTZ R155, R155, R152 ;  /* 0x000000989b9b7221 */ /* 0x000fe40000010000 */
[----:B------:R-:W-:Y:S02]  /*ec30*/  FADD.FTZ R144, R144, R147 ;  /* 0x0000009390907221 */ /* 0x000fe40000010000 */
[C---:B---3--:R-:W-:Y:S03]  /*ec40*/  HMMA.16816.F32 R4, R16.reuse, R20, R4 ;  /* 0x000000141004723c */ /* 0x048fe60000001804 */
[----:B------:R-:W-:Y:S02]  /*ec50*/  FADD.FTZ R154, R154, R155 ;  /* 0x0000009b9a9a7221 */ /* 0x000fe40000010000 */
[----:B------:R-:W3:Y:S01]  /*ec60*/  MUFU.EX2 R220, R220 ;  /* 0x000000dc00dc7308 */ /* 0x000ee20000000800 */
[----:B------:R-:W-:Y:S02]  /*ec70*/  FADD.FTZ R153, R153, R144 ;  /* 0x0000009099997221 */ /* 0x000fe40000010000 */
[C---:B------:R-:W-:Y:S01]  /*ec80*/  HMMA.16816.F32 R8, R16.reuse, R22, R8 ;  /* 0x000000161008723c */ /* 0x040fe20000001808 */
[----:B------:R-:W2:Y:S03]  /*ec90*/  LDSM.16.MT88.4 R20, [R204+0x4100] ;  /* 0x00410000cc14783b */ /* 0x000ea60000004200 */
[----:B------:R-:W-:Y:S03]  /*eca0*/  FADD.FTZ R165, R165, R154 ;  /* 0x0000009aa5a57221 */ /* 0x000fe60000010000 */
[----:B------:R-:W-:Y:S01]  /*ecb0*/  MUFU.EX2 R122, R122 ;  /* 0x0000007a007a7308 */ /* 0x000fe20000000800 */
[C---:B------:R-:W-:Y:S08]  /*ecc0*/  HMMA.16816.F32 R68, R16.reuse, R24, R68 ;  /* 0x000000181044723c */ /* 0x040ff00000001844 */
[C---:B------:R-:W-:Y:S01]  /*ecd0*/  HMMA.16816.F32 R72, R16.reuse, R26, R72 ;  /* 0x0000001a1048723c */ /* 0x040fe20000001848 */
[----:B------:R-:W3:Y:S01]  /*ece0*/  LDSM.16.MT88.4 R24, [R202+0x4100] ;  /* 0x00410000ca18783b */ /* 0x000ee20000004200 */
[----:B------:R-:W2:Y:S06]  /*ecf0*/  MUFU.EX2 R121, R121 ;  /* 0x0000007900797308 */ /* 0x000eac0000000800 */
[C---:B----4-:R-:W-:Y:S04]  /*ed00*/  HMMA.16816.F32 R76, R16.reuse, R28, R76 ;  /* 0x0000001c104c723c */ /* 0x050fe8000000184c */
[----:B------:R-:W-:Y:S04]  /*ed10*/  MUFU.EX2 R118, R118 ;  /* 0x0000007600767308 */ /* 0x000fe80000000800 */
[C---:B------:R-:W-:Y:S01]  /*ed20*/  HMMA.16816.F32 R80, R16.reuse, R30, R80 ;  /* 0x0000001e1050723c */ /* 0x040fe20000001850 */
[----:B------:R-:W4:Y:S05]  /*ed30*/  LDSM.16.MT88.4 R28, [R201+0x4100] ;  /* 0x00410000c91c783b */ /* 0x000f2a0000004200 */
[----:B------:R-:W3:Y:S02]  /*ed40*/  MUFU.EX2 R131, R131 ;  /* 0x0000008300837308 */ /* 0x000ee40000000800 */
[C---:B-1----:R-:W-:Y:S08]  /*ed50*/  HMMA.16816.F32 R84, R16.reuse, R32, R84 ;  /* 0x000000201054723c */ /* 0x042ff00000001854 */
[C---:B------:R-:W-:Y:S01]  /*ed60*/  HMMA.16816.F32 R88, R16.reuse, R34, R88 ;  /* 0x000000221058723c */ /* 0x040fe20000001858 */
[----:B------:R-:W1:Y:S01]  /*ed70*/  LDSM.16.MT88.4 R32, [R204+0x1900] ;  /* 0x00190000cc20783b */ /* 0x000e620000004200 */
[----:B------:R-:W-:Y:S06]  /*ed80*/  MUFU.EX2 R116, R116 ;  /* 0x0000007400747308 */ /* 0x000fec0000000800 */
[C---:B--2---:R-:W-:Y:S04]  /*ed90*/  HMMA.16816.F32 R92, R16.reuse, R20, R92 ;  /* 0x00000014105c723c */ /* 0x044fe8000000185c */
[----:B------:R-:W2:Y:S04]  /*eda0*/  MUFU.EX2 R119, R119 ;  /* 0x0000007700777308 */ /* 0x000ea80000000800 */
[C---:B------:R-:W-:Y:S01]  /*edb0*/  HMMA.16816.F32 R96, R16.reuse, R22, R96 ;  /* 0x000000161060723c */ /* 0x040fe20000001860 */
[----:B------:R-:W1:Y:S05]  /*edc0*/  LDSM.16.MT88.4 R20, [R202+0x1900] ;  /* 0x00190000ca14783b */ /* 0x000e6a0000004200 */
[----:B------:R-:W-:Y:S02]  /*edd0*/  MUFU.EX2 R117, R117 ;  /* 0x0000007500757308 */ /* 0x000fe40000000800 */
[C---:B---3--:R-:W-:Y:S08]  /*ede0*/  HMMA.16816.F32 R100, R16.reuse, R24, R100 ;  /* 0x000000181064723c */ /* 0x048ff00000001864 */
[C---:B------:R-:W-:Y:S01]  /*edf0*/  HMMA.16816.F32 R104, R16.reuse, R26, R104 ;  /* 0x0000001a1068723c */ /* 0x040fe20000001868 */
[----:B------:R-:W3:Y:S01]  /*ee00*/  LDSM.16.MT88.4 R24, [R201+0x1900] ;  /* 0x00190000c918783b */ /* 0x000ee20000004200 */
[----:B------:R-:W1:Y:S06]  /*ee10*/  MUFU.EX2 R50, R50 ;  /* 0x0000003200327308 */ /* 0x000e6c0000000800 */
[C---:B----4-:R-:W-:Y:S08]  /*ee20*/  HMMA.16816.F32 R52, R16.reuse, R28, R52 ;  /* 0x0000001c1034723c */ /* 0x050ff00000001834 */
[C---:B------:R-:W-:Y:S01]  /*ee30*/  HMMA.16816.F32 R56, R16.reuse, R30, R56 ;  /* 0x0000001e1038723c */ /* 0x040fe20000001838 */
[----:B------:R-:W4:Y:S07]  /*ee40*/  LDSM.16.MT88.4 R28, [R200+0x1900] ;  /* 0x00190000c81c783b */ /* 0x000f2e0000004200 */
[C---:B------:R-:W-:Y:S08]  /*ee50*/  HMMA.16816.F32 R60, R16.reuse, R36, R60 ;  /* 0x00000024103c723c */ /* 0x040ff0000000183c */
[----:B------:R-:W-:Y:S01]  /*ee60*/  HMMA.16816.F32 R64, R16, R38, R64 ;  /* 0x000000261040723c */ /* 0x000fe20000001840 */
[----:B------:R-:W-:Y:S06]  /*ee70*/  LDSM.16.MT88.4 R36, [R201+0x4900] ;  /* 0x00490000c924783b */ /* 0x000fec0000004200 */
[----:B-----5:R-:W-:Y:S01]  /*ee80*/  F2FP.PACK_AB R16, R167, R164 ;  /* 0x000000a4a710723e */ /* 0x020fe200000000ff */
        /* <DEDUP_REMOVED lines=8> */
[C---:B-1----:R-:W-:Y:S03]  /*ef10*/  HMMA.16816.F32 R4, R16.reuse, R32, R4 ;  /* 0x000000201004723c */ /* 0x042fe60000001804 */
[----:B------:R-:W-:Y:S02]  /*ef20*/  FADD.FTZ R182, R182, R223 ;  /* 0x000000dfb6b67221 */ /* 0x000fe40000010000 */
[----:B------:R-:W-:Y:S02]  /*ef30*/  FADD.FTZ R183, R183, R166 ;  /* 0x000000a6b7b77221 */ /* 0x000fe40000010000 */
[----:B------:R-:W-:Y:S01]  /*ef40*/  FADD.FTZ R181, R181, R182 ;  /* 0x000000b6b5b57221 */ /* 0x000fe20000010000 */
[C---:B------:R-:W-:Y:S01]  /*ef50*/  HMMA.16816.F32 R8, R16.reuse, R34, R8 ;  /* 0x000000221008723c */ /* 0x040fe20000001808 */
[----:B------:R-:W1:Y:S03]  /*ef60*/  LDSM.16.MT88.4 R32, [R204+0x4900] ;  /* 0x00490000cc20783b */ /* 0x000e660000004200 */
[----:B------:R-:W-:Y:S04]  /*ef70*/  FADD.FTZ R2, R138, R181 ;  /* 0x000000b58a027221 */ /* 0x000fe80000010000 */
[C---:B------:R-:W-:Y:S04]  /*ef80*/  HMMA.16816.F32 R68, R16.reuse, R20, R68 ;  /* 0x000000141044723c */ /* 0x040fe80000001844 */
[----:B------:R-:W-:Y:S04]  /*ef90*/  FADD.FTZ R2, R145, R2 ;  /* 0x0000000291027221 */ /* 0x000fe80000010000 */
[C---:B------:R-:W-:Y:S01]  /*efa0*/  HMMA.16816.F32 R72, R16.reuse, R22, R72 ;  /* 0x000000161048723c */ /* 0x040fe20000001848 */
[----:B------:R-:W5:Y:S03]  /*efb0*/  LDSM.16.MT88.4 R20, [R202+0x4900] ;  /* 0x00490000ca14783b */ /* 0x000f660000004200 */
[----:B------:R-:W-:Y:S01]  /*efc0*/  FADD.FTZ R3, R139, R2 ;  /* 0x000000028b037221 */ /* 0x000fe20000010000 */
[----:B------:R-:W-:Y:S03]  /*efd0*/  IADD3 R2, R184, -0x1, RZ ;  /* 0xffffffffb8027810 */ /* 0x000fe60007ffe0ff */
[C---:B---3--:R-:W-:Y:S04]  /*efe0*/  HMMA.16816.F32 R76, R16.reuse, R24, R76 ;  /* 0x00000018104c723c */ /* 0x048fe8000000184c */
[----:B------:R-:W-:Y:S02]  /*eff0*/  FADD.FTZ R3, R220, R3 ;  /* 0x00000003dc037221 */ /* 0x000fe40000010000 */
[----:B------:R-:W-:Y:S02]  /*f000*/  IMAD.MOV.U32 R184, RZ, RZ, R2 ;  /* 0x000000ffffb87224 */ /* 0x000fe400078e0002 */
[C---:B------:R-:W-:Y:S01]  /*f010*/  HMMA.16816.F32 R80, R16.reuse, R26, R80 ;  /* 0x0000001a1050723c */ /* 0x040fe20000001850 */
[----:B------:R-:W3:Y:S03]  /*f020*/  LDSM.16.MT88.4 R24, [R204+0x2100] ;  /* 0x00210000cc18783b */ /* 0x000ee60000004200 */
[----:B------:R-:W-:Y:S04]  /*f030*/  IMAD.MOV.U32 R2, RZ, RZ, R12 ;  /* 0x000000ffff027224 */ /* 0x000fe800078e000c */
[C---:B----4-:R-:W-:Y:S08]  /*f040*/  HMMA.16816.F32 R84, R16.reuse, R28, R84 ;  /* 0x0000001c1054723c */ /* 0x050ff00000001854 */
[C---:B------:R-:W-:Y:S01]  /*f050*/  HMMA.16816.F32 R88, R16.reuse, R30, R88 ;  /* 0x0000001e1058723c */ /* 0x040fe20000001858 */
[----:B------:R-:W4:Y:S07]  /*f060*/  LDSM.16.MT88.4 R28, [R202+0x2100] ;  /* 0x00210000ca1c783b */ /* 0x000f2e0000004200 */
[C---:B-1----:R-:W-:Y:S08]  /*f070*/  HMMA.16816.F32 R92, R16.reuse, R32, R92 ;  /* 0x00000020105c723c */ /* 0x042ff0000000185c */
[C---:B------:R-:W-:Y:S01]  /*f080*/  HMMA.16816.F32 R96, R16.reuse, R34, R96 ;  /* 0x000000221060723c */ /* 0x040fe20000001860 */
[----:B------:R-:W-:Y:S07]  /*f090*/  LDSM.16.MT88.4 R32, [R200+0x2100] ;  /* 0x00210000c820783b */ /* 0x000fee0000004200 */
[C---:B-----5:R-:W-:Y:S08]  /*f0a0*/  HMMA.16816.F32 R100, R16.reuse, R20, R100 ;  /* 0x000000141064723c */ /* 0x060ff00000001864 */
[C---:B------:R-:W-:Y:S01]  /*f0b0*/  HMMA.16816.F32 R104, R16.reuse, R22, R104 ;  /* 0x000000161068723c */ /* 0x040fe20000001868 */
[----:B------:R-:W1:Y:S07]  /*f0c0*/  LDSM.16.MT88.4 R20, [R201+0x2100] ;  /* 0x00210000c914783b */ /* 0x000e6e0000004200 */
        /* <DEDUP_REMOVED lines=13> */
[C---:B---3--:R-:W-:Y:S03]  /*f1a0*/  HMMA.16816.F32 R4, R16.reuse, R24, R4 ;  /* 0x000000181004723c */ /* 0x048fe60000001804 */
[----:B------:R-:W-:Y:S05]  /*f1b0*/  FADD.FTZ R225, R225, R134 ;  /* 0x00000086e1e17221 */ /* 0x000fea0000010000 */
        /* <DEDUP_REMOVED lines=8> */
[C---:B------:R-:W-:Y:S08]  /*f240*/  HMMA.16816.F32 R84, R16.reuse, R32, R84 ;  /* 0x000000201054723c */ /* 0x040ff00000001854 */
[C---:B------:R-:W-:Y:S01]  /*f250*/  HMMA.16816.F32 R88, R16.reuse, R34, R88 ;  /* 0x000000221058723c */ /* 0x040fe20000001858 */
[----:B------:R-:W5:Y:S07]  /*f260*/  LDSM.16.MT88.4 R32, [R202+0x2900] ;  /* 0x00290000ca20783b */ /* 0x000f6e0000004200 */
[C---:B---3--:R-:W-:Y:S08]  /*f270*/  HMMA.16816.F32 R92, R16.reuse, R24, R92 ;  /* 0x00000018105c723c */ /* 0x048ff0000000185c */
[C---:B------:R-:W-:Y:S01]  /*f280*/  HMMA.16816.F32 R96, R16.reuse, R26, R96 ;  /* 0x0000001a1060723c */ /* 0x040fe20000001860 */
[----:B------:R-:W3:Y:S07]  /*f290*/  LDSM.16.MT88.4 R24, [R200+0x2900] ;  /* 0x00290000c818783b */ /* 0x000eee0000004200 */
[C---:B----4-:R-:W-:Y:S08]  /*f2a0*/  HMMA.16816.F32 R100, R16.reuse, R28, R100 ;  /* 0x0000001c1064723c */ /* 0x050ff00000001864 */
[C---:B------:R-:W-:Y:S08]  /*f2b0*/  HMMA.16816.F32 R104, R16.reuse, R30, R104 ;  /* 0x0000001e1068723c */ /* 0x040ff00000001868 */
[C---:B------:R-:W-:Y:S08]  /*f2c0*/  HMMA.16816.F32 R52, R16.reuse, R36, R52 ;  /* 0x000000241034723c */ /* 0x040ff00000001834 */
[C---:B------:R-:W-:Y:S08]  /*f2d0*/  HMMA.16816.F32 R56, R16.reuse, R38, R56 ;  /* 0x000000261038723c */ /* 0x040ff00000001838 */
[C---:B-1----:R-:W-:Y:S08]  /*f2e0*/  HMMA.16816.F32 R60, R16.reuse, R20, R60 ;  /* 0x00000014103c723c */ /* 0x042ff0000000183c */
[----:B------:R-:W-:Y:S01]  /*f2f0*/  HMMA.16816.F32 R64, R16, R22, R64 ;  /* 0x000000161040723c */ /* 0x000fe20000001840 */
[----:B------:R-:W1:Y:S06]  /*f300*/  LDSM.16.MT88.4 R20, [R204+0x5900] ;  /* 0x00590000cc14783b */ /* 0x000e6c0000004200 */
[----:B------:R-:W-:Y:S01]  /*f310*/  F2FP.PACK_AB R16, R121, R122 ;  /* 0x0000007a7910723e */ /* 0x000fe200000000ff */
[----:B------:R-:W-:Y:S01]  /*f320*/  FADD.FTZ R122, R122, R225 ;  /* 0x000000e17a7a7221 */ /* 0x000fe20000010000 */
[----:B------:R-:W-:Y:S03]  /*f330*/  F2FP.PACK_AB R18, R131, R118 ;  /* 0x000000768312723e */ /* 0x000fe600000000ff */
[----:B--2---:R-:W-:Y:S01]  /*f340*/  F2FP.PACK_AB R17, R119, R116 ;  /* 0x000000747711723e */ /* 0x004fe200000000ff */
[----:B------:R-:W-:Y:S01]  /*f350*/  FADD.FTZ R116, R116, R3 ;  /* 0x0000000374747221 */ /* 0x000fe20000010000 */
[----:B------:R-:W-:Y:S01]  /*f360*/  F2FP.PACK_AB R19, R50, R117 ;  /* 0x000000753213723e */ /* 0x000fe200000000ff */
[----:B------:R-:W-:Y:S02]  /*f370*/  FADD.FTZ R121, R121, R122 ;  /* 0x0000007a79797221 */ /* 0x000fe40000010000 */
[----:B------:R-:W-:Y:S02]  /*f380*/  FADD.FTZ R116, R119, R116 ;  /* 0x0000007477747221 */ /* 0x000fe40000010000 */
[----:B------:R-:W-:Y:S02]  /*f390*/  FADD.FTZ R118, R118, R121 ;  /* 0x0000007976767221 */ /* 0x000fe40000010000 */
[C---:B------:R-:W-:Y:S01]  /*f3a0*/  HMMA.16816.F32 R112, R16.reuse, R108, R4 ;  /* 0x0000006c1070723c */ /* 0x040fe20000001804 */
[----:B------:R-:W2:Y:S02]  /*f3b0*/  LDSM.16.MT88.4 R4, [R202+0x5900] ;  /* 0x00590000ca04783b */ /* 0x000ea40000004200 */
[----:B------:R-:W-:Y:S02]  /*f3c0*/  FADD.FTZ R117, R117, R116 ;  /* 0x0000007475757221 */ /* 0x000fe40000010000 */
[----:B------:R-:W-:Y:S02]  /*f3d0*/  FADD.FTZ R216, R131, R118 ;  /* 0x0000007683d87221 */ /* 0x000fe40000010000 */
[----:B------:R-:W-:Y:S01]  /*f3e0*/  FADD.FTZ R217, R50, R117 ;  /* 0x0000007532d97221 */ /* 0x000fe20000010000 */
[C---:B------:R-:W-:Y:S01]  /*f3f0*/  HMMA.16816.F32 R108, R16.reuse, R110, R8 ;  /* 0x0000006e106c723c */ /* 0x040fe20000001808 */
[----:B------:R-:W4:Y:S03]  /*f400*/  LDSM.16.MT88.4 R8, [R201+0x5900] ;  /* 0x00590000c908783b */ /* 0x000f260000004200 */
[----:B------:R-:W-:Y:S04]  /*f410*/  IMAD.MOV.U32 R3, RZ, RZ, R0 ;  /* 0x000000ffff037224 */ /* 0x000fe800078e0000 */
[C---:B-----5:R-:W-:Y:S08]  /*f420*/  HMMA.16816.F32 R68, R16.reuse, R32, R68 ;  /* 0x000000201044723c */ /* 0x060ff00000001844 */
[C---:B------:R-:W-:Y:S08]  /*f430*/  HMMA.16816.F32 R72, R16.reuse, R34, R72 ;  /* 0x000000221048723c */ /* 0x040ff00000001848 */
[C---:B------:R-:W-:Y:S08]  /*f440*/  HMMA.16816.F32 R76, R16.reuse, R40, R76 ;  /* 0x00000028104c723c */ /* 0x040ff0000000184c */
[C---:B------:R-:W-:Y:S08]  /*f450*/  HMMA.16816.F32 R80, R16.reuse, R42, R80 ;  /* 0x0000002a1050723c */ /* 0x040ff00000001850 */
[C---:B---3--:R-:W-:Y:S08]  /*f460*/  HMMA.16816.F32 R84, R16.reuse, R24, R84 ;  /* 0x000000181054723c */ /* 0x048ff00000001854 */
[C---:B------:R-:W-:Y:S08]  /*f470*/  HMMA.16816.F32 R88, R16.reuse, R26, R88 ;  /* 0x0000001a1058723c */ /* 0x040ff00000001858 */
[C---:B-1----:R-:W-:Y:S08]  /*f480*/  HMMA.16816.F32 R92, R16.reuse, R20, R92 ;  /* 0x00000014105c723c */ /* 0x042ff0000000185c */
[C---:B------:R-:W-:Y:S01]  /*f490*/  HMMA.16816.F32 R96, R16.reuse, R22, R96 ;  /* 0x000000161060723c */ /* 0x040fe20000001860 */
[----:B------:R-:W1:Y:S07]  /*f4a0*/  LDSM.16.MT88.4 R20, [R200+0x5900] ;  /* 0x00590000c814783b */ /* 0x000e6e0000004200 */
[C---:B--2---:R-:W-:Y:S08]  /*f4b0*/  HMMA.16816.F32 R100, R16.reuse, R4, R100 ;  /* 0x000000041064723c */ /* 0x044ff00000001864 */
[C---:B------:R-:W-:Y:S08]  /*f4c0*/  HMMA.16816.F32 R104, R16.reuse, R6, R104 ;  /* 0x000000061068723c */ /* 0x040ff00000001868 */
[C---:B----4-:R-:W-:Y:S08]  /*f4d0*/  HMMA.16816.F32 R52, R16.reuse, R8, R52 ;  /* 0x000000081034723c */ /* 0x050ff00000001834 */
[C---:B------:R-:W-:Y:S08]  /*f4e0*/  HMMA.16816.F32 R56, R16.reuse, R10, R56 ;  /* 0x0000000a1038723c */ /* 0x040ff00000001838 */
[C---:B-1----:R-:W-:Y:S08]  /*f4f0*/  HMMA.16816.F32 R60, R16.reuse, R20, R60 ;  /* 0x00000014103c723c */ /* 0x042ff0000000183c */
[----:B------:R-:W-:Y:S01]  /*f500*/  HMMA.16816.F32 R64, R16, R22, R64 ;  /* 0x000000161040723c */ /* 0x000fe20000001840 */
[----:B------:R-:W-:-:S07]  /*f510*/  @P0 BRA `(.L_x_196) ;  /* 0xffffc3f000000947 */ /* 0x000fce000383ffff */
.L_x_187:
[----:B------:R-:W1:Y:S01]  /*f520*/  SHFL.BFLY PT, R3, R216, 0x2, 0x1f ;  /* 0x0c401f00d8037f89 */ /* 0x000e6200000e0000 */
[----:B------:R-:W-:Y:S01]  /*f530*/  CS2R R4, SRZ ;  /* 0x0000000000047805 */ /* 0x000fe2000001ff00 */
[----:B------:R-:W-:-:S02]  /*f540*/  MOV R8, 0xff800000 ;  /* 0xff80000000087802 */ /* 0x000fc40000000f00 */
        /* <DEDUP_REMOVED lines=26> */
[----:B------:R-:W-:Y:S02]  /*f6f0*/  FMUL.FTZ R73, R5, R73 ;  /* 0x0000004905497220 */ /* 0x000fe40000410000 */
        /* <DEDUP_REMOVED lines=25> */
[----:B------:R-:W-:Y:S02]  /*f890*/  FMUL.FTZ R5, R5, R65 ;  /* 0x0000004105057220 */ /* 0x000fe40000410000 */
        /* <DEDUP_REMOVED lines=34> */
.L_x_159:
[----:B------:R-:W-:Y:S05]  /*fac0*/  @P1 BRA `(.L_x_197) ;  /* 0x000010f000001947 */ /* 0x000fea0003800000 */
[----:B------:R-:W1:Y:S01]  /*fad0*/  S2R R0, SR_CTAID.Y ;  /* 0x0000000000007919 */ /* 0x000e620000002600 */
[----:B------:R-:W-:Y:S01]  /*fae0*/  F2FP.PACK_AB R112, R113, R112 ;  /* 0x000000707170723e */ /* 0x000fe200000000ff */
[----:B------:R-:W-:Y:S01]  /*faf0*/  BSSY B0, `(.L_x_198) ;  /* 0x00000dc000007945 */ /* 0x000fe20003800000 */
[----:B------:R-:W-:Y:S01]  /*fb00*/  F2FP.PACK_AB R114, R115, R114 ;  /* 0x000000727372723e */ /* 0x000fe200000000ff */
[----:B------:R-:W2:Y:S01]  /*fb10*/  S2R R2, SR_TID.X ;  /* 0x0000000000027919 */ /* 0x000ea20000002100 */
[----:B------:R-:W-:Y:S02]  /*fb20*/  F2FP.PACK_AB R108, R109, R108 ;  /* 0x0000006c6d6c723e */ /* 0x000fe400000000ff */
[----:B------:R-:W-:Y:S01]  /*fb30*/  F2FP.PACK_AB R110, R111, R110 ;  /* 0x0000006e6f6e723e */ /* 0x000fe200000000ff */
[----:B------:R-:W3:Y:S01]  /*fb40*/  S2R R22, SR_CTAID.Z ;  /* 0x0000000000167919 */ /* 0x000ee20000002700 */
[----:B------:R-:W-:-:S02]  /*fb50*/  F2FP.PACK_AB R68, R69, R68 ;  /* 0x000000444544723e */ /* 0x000fc400000000ff */
[----:B------:R-:W-:Y:S01]  /*fb60*/  F2FP.PACK_AB R70, R71, R70 ;  /* 0x000000464746723e */ /* 0x000fe200000000ff */
[----:B------:R-:W-:Y:S01]  /*fb70*/  BAR.SYNC.DEFER_BLOCKING 0x1, 0x100 ;  /* 0x0044000000007b1d */ /* 0x000fe20000010000 */
[----:B------:R-:W-:Y:S02]  /*fb80*/  F2FP.PACK_AB R72, R73, R72 ;  /* 0x000000484948723e */ /* 0x000fe400000000ff */
[----:B------:R-:W-:Y:S02]  /*fb90*/  F2FP.PACK_AB R74, R75, R74 ;  /* 0x0000004a4b4a723e */ /* 0x000fe400000000ff */
[----:B------:R-:W-:Y:S02]  /*fba0*/  F2FP.PACK_AB R76, R77, R76 ;  /* 0x0000004c4d4c723e */ /* 0x000fe400000000ff */
[----:B------:R-:W-:Y:S02]  /*fbb0*/  F2FP.PACK_AB R78, R79, R78 ;  /* 0x0000004e4f4e723e */ /* 0x000fe400000000ff */
[----:B------:R-:W-:-:S02]  /*fbc0*/  F2FP.PACK_AB R80, R81, R80 ;  /* 0x000000505150723e */ /* 0x000fc400000000ff */
[----:B------:R-:W-:Y:S01]  /*fbd0*/  F2FP.PACK_AB R82, R83, R82 ;  /* 0x000000525352723e */ /* 0x000fe200000000ff */
[C---:B-1----:R-:W-:Y:S01]  /*fbe0*/  IMAD.WIDE.U32 R24, R0.reuse, c[0x0][0x490], RZ ;  /* 0x0001240000187a25 */ /* 0x042fe200078e00ff */
[----:B------:R-:W-:Y:S02]  /*fbf0*/  SHF.R.S32.HI R3, RZ, 0x1f, R0 ;  /* 0x0000001fff037819 */ /* 0x000fe40000011400 */
[----:B------:R-:W-:Y:S01]  /*fc00*/  F2FP.PACK_AB R84, R85, R84 ;  /* 0x000000545554723e */ /* 0x000fe200000000ff */
[C---:B------:R-:W-:Y:S01]  /*fc10*/  IMAD.WIDE.U32 R14, R0.reuse, c[0x0][0x3e8], RZ ;  /* 0x0000fa00000e7a25 */ /* 0x040fe200078e00ff */
[----:B--2---:R-:W-:Y:S02]  /*fc20*/  SHF.R.S32.HI R9, RZ, 0x1f, R2 ;  /* 0x0000001fff097819 */ /* 0x004fe40000011402 */
[----:B------:R-:W-:Y:S01]  /*fc30*/  F2FP.PACK_AB R86, R87, R86 ;  /* 0x000000565756723e */ /* 0x000fe200000000ff */
[----:B------:R-:W-:Y:S01]  /*fc40*/  IMAD R13, R3, c[0x0][0x490], RZ ;  /* 0x00012400030d7a24 */ /* 0x000fe200078e02ff */
[-C--:B------:R-:W-:Y:S01]  /*fc50*/  LEA.HI R11, R9, R2.reuse, RZ, 0x2 ;  /* 0x00000002090b7211 */ /* 0x080fe200078f10ff */
[----:B------:R-:W-:Y:S01]  /*fc60*/  IMAD R3, R3, c[0x0][0x3e8], RZ ;  /* 0x0000fa0003037a24 */ /* 0x000fe200078e02ff */
[CC--:B------:R-:W-:Y:S01]  /*fc70*/  LEA.HI R10, R9.reuse, R2.reuse, RZ, 0x3 ;  /* 0x00000002090a7211 */ /* 0x0c0fe200078f18ff */
[C---:B------:R-:W-:Y:S01]  /*fc80*/  IMAD R13, R0.reuse, c[0x0][0x494], R13 ;  /* 0x00012500000d7a24 */ /* 0x040fe200078e020d */
[----:B------:R-:W-:Y:S01]  /*fc90*/  SHF.R.S32.HI R20, RZ, 0x2, R11 ;  /* 0x00000002ff147819 */ /* 0x000fe2000001140b */
[----:B------:R-:W-:Y:S01]  /*fca0*/  IMAD R28, R0, c[0x0][0x3ec], R3 ;  /* 0x0000fb00001c7a24 */ /* 0x000fe200078e0203 */
[-C--:B------:R-:W-:Y:S01]  /*fcb0*/  LEA.HI R3, R9, R2.reuse, RZ, 0x5 ;  /* 0x0000000209037211 */ /* 0x080fe200078f28ff */
[----:B------:R-:W-:Y:S01]  /*fcc0*/  IMAD.IADD R25, R25, 0x1, R13 ;  /* 0x0000000119197824 */ /* 0x000fe200078e020d */
[----:B------:R-:W-:Y:S01]  /*fcd0*/  LEA.HI R0, R9, R2, RZ, 0x6 ;  /* 0x0000000209007211 */ /* 0x000fe200078f30ff */
[----:B------:R-:W-:Y:S01]  /*fce0*/  IMAD.IADD R29, R15, 0x1, R28 ;  /* 0x000000010f1d7824 */ /* 0x000fe200078e021c */
[----:B------:R-:W-:Y:S01]  /*fcf0*/  LOP3.LUT R9, R3, 0xffffffe0, RZ, 0xc0, !PT ;  /* 0xffffffe003097812 */ /* 0x000fe200078ec0ff */
[----:B------:R-:W-:Y:S01]  /*fd00*/  IMAD.MOV.U32 R28, RZ, RZ, R14 ;  /* 0x000000ffff1c7224 */ /* 0x000fe200078e000e */
[----:B------:R-:W-:Y:S01]  /*fd10*/  SHF.R.S32.HI R17, RZ, 0x1f, R11 ;  /* 0x0000001fff117819 */ /* 0x000fe2000001140b */
[----:B------:R-:W-:Y:S01]  /*fd20*/  IMAD.MOV.U32 R14, RZ, RZ, c[0x0][0x4e8] ;  /* 0x00013a00ff0e7624 */ /* 0x000fe200078e00ff */
[----:B------:R-:W-:Y:S01]  /*fd30*/  LOP3.LUT R11, R11, 0xfffffffc, RZ, 0xc0, !PT ;  /* 0xfffffffc0b0b7812 */ /* 0x000fe200078ec0ff */
[----:B------:R-:W-:Y:S01]  /*fd40*/  IMAD.IADD R12, R2, 0x1, -R9 ;  /* 0x00000001020c7824 */ /* 0x000fe200078e0a09 */
[----:B------:R-:W-:Y:S01]  /*fd50*/  LEA.HI R4, R17, R20, RZ, 0x3 ;  /* 0x0000001411047211 */ /* 0x000fe200078f18ff */
[----:B------:R-:W-:Y:S01]  /*fd60*/  IMAD.SHL.U32 R0, R0, 0x8, RZ ;  /* 0x0000000800007824 */ /* 0x000fe200078e00ff */
[----:B------:R-:W-:Y:S01]  /*fd70*/  LOP3.LUT R19, R10, 0xfffffff8, RZ, 0xc0, !PT ;  /* 0xfffffff80a137812 */ /* 0x000fe200078ec0ff */
[----:B------:R-:W-:Y:S01]  /*fd80*/  IMAD.IADD R11, R2, 0x1, -R11 ;  /* 0x00000001020b7824 */ /* 0x000fe200078e0a0b */
[----:B------:R-:W-:Y:S01]  /*fd90*/  SHF.R.S32.HI R13, RZ, 0x1f, R12 ;  /* 0x0000001fff0d7819 */ /* 0x000fe2000001140c */
[----:B---3--:R-:W-:Y:S01]  /*fda0*/  IMAD.WIDE.U32 R24, R22, c[0x0][0x498], R24 ;  /* 0x0001260016187a25 */ /* 0x008fe200078e0018 */
[----:B------:R-:W-:-:S02]  /*fdb0*/  LOP3.LUT R9, R4, 0xfffffff8, RZ, 0xc0, !PT ;  /* 0xfffffff804097812 */ /* 0x000fc400078ec0ff */
[----:B------:R-:W-:Y:S01]  /*fdc0*/  SHF.R.S32.HI R15, RZ, 0x1f, R22 ;  /* 0x0000001fff0f7819 */ /* 0x000fe20000011416 */
[----:B------:R-:W-:Y:S01]  /*fdd0*/  IMAD.IADD R19, R2, 0x1, -R19 ;  /* 0x0000000102137824 */ /* 0x000fe200078e0a13 */
[----:B------:R-:W-:Y:S01]  /*fde0*/  LOP3.LUT P4, RZ, R12, 0x3, RZ, 0xc0, !PT ;  /* 0x000000030cff7812 */ /* 0x000fe2000788c0ff */
[----:B------:R-:W-:Y:S01]  /*fdf0*/  IMAD.IADD R20, R20, 0x1, -R9 ;  /* 0x0000000114147824 */ /* 0x000fe200078e0a09 */
[--C-:B------:R-:W-:Y:S01]  /*fe00*/  SHF.R.S32.HI R26, RZ, 0x5, R3.reuse ;  /* 0x00000005ff1a7819 */ /* 0x100fe20000011403 */
[----:B------:R-:W-:Y:S01]  /*fe10*/  IMAD R9, R15, c[0x0][0x498], RZ ;  /* 0x000126000f097a24 */ /* 0x000fe200078e02ff */
[----:B------:R-:W-:Y:S01]  /*fe20*/  LEA.HI R12, R13, R12, RZ, 0x2 ;  /* 0x0000000c0d0c7211 */ /* 0x000fe200078f10ff */
[----:B------:R-:W-:Y:S01]  /*fe30*/  IMAD R15, R15, c[0x0][0x3f0], RZ ;  /* 0x0000fc000f0f7a24 */ /* 0x000fe200078e02ff */
[----:B------:R-:W-:Y:S01]  /*fe40*/  SHF.R.S32.HI R3, RZ, 0x1f, R3 ;  /* 0x0000001fff037819 */ /* 0x000fe20000011403 */
[----:B------:R-:W1:Y:S01]  /*fe50*/  S2R R13, SR_CTAID.X ;  /* 0x00000000000d7919 */ /* 0x000e620000002500 */
[----:B------:R-:W-:Y:S01]  /*fe60*/  SHF.R.S32.HI R10, RZ, 0x3, R10 ;  /* 0x00000003ff0a7819 */ /* 0x000fe2000001140a */
[----:B------:R-:W-:Y:S01]  /*fe70*/  IMAD R16, R22, c[0x0][0x49c], R9 ;  /* 0x0001270016107a24 */ /* 0x000fe200078e0209 */
[----:B------:R-:W-:Y:S01]  /*fe80*/  LEA.HI R3, R3, R26, RZ, 0x3 ;  /* 0x0000001a03037211 */ /* 0x000fe200078f18ff */
[----:B------:R-:W-:Y:S01]  /*fe90*/  IMAD.SHL.U32 R9, R19, 0x8, RZ ;  /* 0x0000000813097824 */ /* 0x000fe200078e00ff */
[----:B------:R-:W-:Y:S01]  /*fea0*/  LEA.HI R4, R11, R11, RZ, 0x1 ;  /* 0x0000000b0b047211 */ /* 0x000fe200078f08ff */
[----:B------:R-:W-:Y:S01]  /*feb0*/  IMAD.SHL.U32 R2, R10, 0x40, RZ ;  /* 0x000000400a027824 */ /* 0x000fe200078e00ff */
[----:B------:R-:W-:Y:S01]  /*fec0*/  LOP3.LUT R3, R3, 0xffffff8, RZ, 0xc0, !PT ;  /* 0x0ffffff803037812 */ /* 0x000fe200078ec0ff */
[----:B------:R-:W-:Y:S01]  /*fed0*/  IMAD R17, R26, 0x200, R11 ;  /* 0x000002001a117824 */ /* 0x000fe200078e020b */
[----:B------:R-:W-:Y:S01]  /*fee0*/  LOP3.LUT R4, R4, 0x1ffffffe, RZ, 0xc0, !PT ;  /* 0x1ffffffe04047812 */ /* 0x000fe200078ec0ff */
[----:B------:R-:W-:Y:S01]  /*fef0*/  IMAD R15, R22, c[0x0][0x3f4], R15 ;  /* 0x0000fd00160f7a24 */ /* 0x000fe200078e020f */
[----:B------:R-:W-:Y:S01]  /*ff00*/  LOP3.LUT R2, R2, 0x1c0, RZ, 0xc0, !PT ;  /* 0x000001c002027812 */ /* 0x000fe200078ec0ff */
[----:B------:R-:W-:Y:S01]  /*ff10*/  IMAD.IADD R18, R26, 0x1, -R3 ;  /* 0x000000011a127824 */ /* 0x000fe200078e0a03 */
[----:B------:R-:W-:Y:S01]  /*ff20*/  ISETP.NE.AND P0, PT, R14, 0x1, PT ;  /* 0x000000010e00780c */ /* 0x000fe20003f05270 */
[----:B------:R-:W-:Y:S01]  /*ff30*/  IMAD.IADD R11, R11, 0x1, -R4 ;  /* 0x000000010b0b7824 */ /* 0x000fe200078e0a04 */
[----:B------:R-:W-:Y:S01]  /*ff40*/  LOP3.LUT R4, R2, 0x38, R9, 0xf8, !PT ;  /* 0x0000003802047812 */ /* 0x000fe200078ef809 */
[----:B------:R-:W-:Y:S01]  /*ff50*/  IMAD.WIDE.U32 R22, R22, c[0x0][0x3f0], R28 ;  /* 0x0000fc0016167a25 */ /* 0x000fe200078e001c */
[----:B------:R-:W-:-:S02]  /*ff60*/  SHF.R.U32.HI R3, RZ, 0x3, R2 ;  /* 0x00000003ff037819 */ /* 0x000fc40000011602 */
[----:B------:R-:W-:Y:S01]  /*ff70*/  SHF.R.S32.HI R21, RZ, 0x2, R12 ;  /* 0x00000002ff157819 */ /* 0x000fe2000001140c */
[----:B------:R-:W-:Y:S01]  /*ff80*/  IMAD R2, R19, 0x20, R10 ;  /* 0x0000002013027824 */ /* 0x000fe200078e020a */
[----:B------:R-:W-:Y:S01]  /*ff90*/  LOP3.LUT R19, R20, 0x1, RZ, 0xc0, !PT ;  /* 0x0000000114137812 */ /* 0x000fe200078ec0ff */
[----:B------:R-:W-:Y:S01]  /*ffa0*/  IMAD.IADD R23, R23, 0x1, R15 ;  /* 0x0000000117177824 */ /* 0x000fe200078e020f */
[----:B------:R-:W-:Y:S01]  /*ffb0*/  LOP3.LUT R3, R4, R3, RZ, 0x3c, !PT ;  /* 0x0000000304037212 */ /* 0x000fe200078e3cff */
[----:B-1----:R-:W-:Y:S01]  /*ffc0*/  IMAD R2, R13, 0x80, R2 ;  /* 0x000000800d027824 */ /* 0x002fe200078e0202 */
[----:B------:R-:W-:Y:S01]  /*ffd0*/  ISETP.NE.U32.AND P3, PT, R19, 0x1, PT ;  /* 0x000000011300780c */ /* 0x000fe20003f65070 */
[----:B------:R-:W-:Y:S01]  /*ffe0*/  IMAD R18, R18, 0x10, R21 ;  /* 0x0000001012127824 */ /* 0x000fe200078e0215 */
[----:B------:R-:W-:Y:S01]  /*fff0*/  LOP3.LUT R0, R3, 0x7ffffe00, R0, 0xf8, !PT ;  /* 0x7ffffe0003007812 */ /* 0x000fe200078ef800 */
[----:B------:R-:W-:Y:S01]  /*10000*/  @P0 IMAD.HI.U32 R4, R2, c[0x0][0x4ec], RZ ;  /* 0x00013b0002040a27 */ /* 0x000fe200078e00ff */
[----:B------:R-:W-:-:S02]  /*10010*/  R2P PR, R20, 0x6 ;  /* 0x0000000614007804 */ /* 0x000fc40000000000 */
[----:B------:R-:W-:Y:S01]  /*10020*/  F2FP.PACK_AB R88, R89, R88 ;  /* 0x000000585958723e */ /* 0x000fe200000000ff */
[----:B------:R-:W-:Y:S01]  /*10030*/  IMAD.SHL.U32 R20, R20, 0x40, RZ ;  /* 0x0000004014147824 */ /* 0x000fe200078e00ff */
[----:B------:R-:W-:Y:S01]  /*10040*/  F2FP.PACK_AB R90, R91, R90 ;  /* 0x0000005a5b5a723e */ /* 0x000fe200000000ff */
[----:B------:R-:W-:Y:S01]  /*10050*/  IMAD.MOV.U32 R12, RZ, RZ, R2 ;  /* 0x000000ffff0c7224 */ /* 0x000fe200078e0002 */
[----:B------:R-:W-:Y:S01]  /*10060*/  @P0 SHF.R.U32.HI R12, RZ, c[0x0][0x4f0], R4 ;  /* 0x00013c00ff0c0a19 */ /* 0x000fe20000011604 */
[----:B------:R-:W-:Y:S01]  /*10070*/  IMAD R3, R14, c[0x0][0x388], RZ ;  /* 0x0000e2000e037a24 */ /* 0x000fe200078e02ff */
[----:B------:R-:W-:Y:S01]  /*10080*/  LOP3.LUT R26, R20, 0x1c0, RZ, 0xc0, !PT ;  /* 0x000001c0141a7812 */ /* 0x000fe200078ec0ff */
[----:B------:R-:W-:Y:S01]  /*10090*/  IMAD R4, R11, 0x8, R18 ;  /* 0x000000080b047824 */ /* 0x000fe200078e0212 */
[--C-:B------:R-:W-:Y:S01]  /*100a0*/  SHF.R.S32.HI R14, RZ, 0x1f, R12.reuse ;  /* 0x0000001fff0e7819 */ /* 0x100fe2000001140c */
[----:B------:R-:W-:Y:S01]  /*100b0*/  IMAD.MOV R11, RZ, RZ, -R12 ;  /* 0x000000ffff0b7224 */ /* 0x000fe200078e0a0c */
[----:B------:R-:W-:Y:S01]  /*100c0*/  LEA.HI R26, R26, R26, RZ, 0x1d ;  /* 0x0000001a1a1a7211 */ /* 0x000fe200078fe8ff */
[----:B------:R-:W-:Y:S01]  /*100d0*/  IMAD R4, R13, 0x80, R4 ;  /* 0x000000800d047824 */ /* 0x000fe200078e0204 */
[----:B------:R-:W-:Y:S01]  /*100e0*/  F2FP.PACK_AB R92, R93, R92 ;  /* 0x0000005c5d5c723e */ /* 0x000fe200000000ff */
[----:B------:R-:W-:Y:S01]  /*100f0*/  IMAD R15, R14, c[0x0][0x3e0], RZ ;  /* 0x0000f8000e0f7a24 */ /* 0x000fe200078e02ff */
[----:B------:R-:W-:Y:S01]  /*10100*/  F2FP.PACK_AB R94, R95, R94 ;  /* 0x0000005e5f5e723e */ /* 0x000fe200000000ff */
[----:B------:R-:W-:Y:S01]  /*10110*/  IMAD.U32 R17, R17, 0x2, R26 ;  /* 0x0000000211117824 */ /* 0x000fe200078e001a */
[----:B------:R-:W-:Y:S01]  /*10120*/  F2FP.PACK_AB R96, R97, R96 ;  /* 0x000000606160723e */ /* 0x000fe200000000ff */
[----:B------:R-:W-:Y:S01]  /*10130*/  IMAD R11, R11, c[0x0][0x4e8], R2 ;  /* 0x00013a000b0b7a24 */ /* 0x000fe200078e0202 */
[----:B------:R-:W-:Y:S01]  /*10140*/  F2FP.PACK_AB R98, R99, R98 ;  /* 0x000000626362723e */ /* 0x000fe200000000ff */
[----:B------:R-:W-:Y:S01]  /*10150*/  IMAD.SHL.U32 R17, R17, 0x2, RZ ;  /* 0x0000000211117824 */ /* 0x000fe200078e00ff */
[----:B------:R-:W-:Y:S01]  /*10160*/  F2FP.PACK_AB R100, R101, R100 ;  /* 0x000000646564723e */ /* 0x000fe200000000ff */
[----:B------:R-:W-:Y:S01]  /*10170*/  @P0 IMAD.HI.U32 R2, R4, c[0x0][0x4ec], RZ ;  /* 0x00013b0004020a27 */ /* 0x000fe200078e00ff */
[----:B------:R-:W-:-:S02]  /*10180*/  F2FP.PACK_AB R102, R103, R102 ;  /* 0x000000666766723e */ /* 0x000fc400000000ff */
[----:B------:R-:W-:Y:S01]  /*10190*/  IADD3 R21, R17, 0x70, RZ ;  /* 0x0000007011157810 */ /* 0x000fe20007ffe0ff */
[C---:B------:R-:W-:Y:S01]  /*101a0*/  IMAD.WIDE.U32 R22, R12.reuse, c[0x0][0x3e0], R22 ;  /* 0x0000f8000c167a25 */ /* 0x040fe200078e0016 */
[----:B------:R-:W-:Y:S01]  /*101b0*/  STS [R17+0x80], R112 ;  /* 0x0000807011007388 */ /* 0x000fe20000000800 */
[----:B------:R-:W-:Y:S02]  /*101c0*/  F2FP.PACK_AB R6, R105, R6 ;  /* 0x000000066906723e */ /* 0x000fe400000000ff */
[----:B------:R-:W-:Y:S01]  /*101d0*/  IMAD R15, R12, c[0x0][0x3e4], R15 ;  /* 0x0000f9000c0f7a24 */ /* 0x000fe200078e020f */
[----:B------:R-:W-:Y:S01]  /*101e0*/  IADD3 R12, R17, 0x80, RZ ;  /* 0x00000080110c7810 */ /* 0x000fe20007ffe0ff */
[----:B------:R-:W-:Y:S01]  /*101f0*/  IMAD.MOV.U32 R19, RZ, RZ, R4 ;  /* 0x000000ffff137224 */ /* 0x000fe200078e0004 */
[----:B------:R-:W-:Y:S01]  /*10200*/  @P0 SHF.R.U32.HI R19, RZ, c[0x0][0x4f0], R2 ;  /* 0x00013c00ff130a19 */ /* 0x000fe20000011602 */
[----:B------:R-:W-:Y:S01]  /*10210*/  IMAD.IADD R23, R23, 0x1, R15 ;  /* 0x0000000117177824 */ /* 0x000fe200078e020f */
[----:B------:R-:W-:Y:S01]  /*10220*/  @P3 IADD3 R21, R12, 0x10, RZ ;  /* 0x000000100c153810 */ /* 0x000fe20007ffe0ff */
[----:B------:R-:W-:Y:S01]  /*10230*/  IMAD.MOV.U32 R2, RZ, RZ, 0x20 ;  /* 0x00000020ff027424 */ /* 0x000fe200078e00ff */
[----:B------:R-:W-:Y:S01]  /*10240*/  SHF.R.S32.HI R12, RZ, 0x1f, R11 ;  /* 0x0000001fff0c7819 */ /* 0x000fe2000001140b */
[----:B------:R-:W-:Y:S01]  /*10250*/  IMAD.WIDE.U32 R22, R11, c[0x0][0x3d8], R22 ;  /* 0x0000f6000b167a25 */ /* 0x000fe200078e0016 */
[--C-:B------:R-:W-:Y:S01]  /*10260*/  SHF.R.S32.HI R15, RZ, 0x1f, R19.reuse ;  /* 0x0000001fff0f7819 */ /* 0x100fe20000011413 */
[----:B------:R-:W-:Y:S01]  /*10270*/  STS [R17+0x480], R114 ;  /* 0x0004807211007388 */ /* 0x000fe20000000800 */
[----:B------:R-:W-:Y:S01]  /*10280*/  IADD3 R14, P0, R19, R24, RZ ;  /* 0x00000018130e7210 */ /* 0x000fe20007f1e0ff */
[----:B------:R-:W-:Y:S01]  /*10290*/  IMAD.MOV R19, RZ, RZ, -R19 ;  /* 0x000000ffff137224 */ /* 0x000fe200078e0a13 */
[----:B------:R-:W-:Y:S01]  /*102a0*/  SEL R2, R2, 0xffffffe0, !P1 ;  /* 0xffffffe002027807 */ /* 0x000fe20004800000 */
[----:B------:R-:W-:Y:S01]  /*102b0*/  IMAD R12, R12, c[0x0][0x3d8], RZ ;  /* 0x0000f6000c0c7a24 */ /* 0x000fe200078e02ff */
[----:B------:R-:W-:Y:S01]  /*102c0*/  IADD3.X R15, R15, R25, R16, P0, !PT ;  /* 0x000000190f0f7210 */ /* 0x000fe200007fe410 */
[----:B------:R-:W-:Y:S01]  /*102d0*/  IMAD R25, R19, c[0x0][0x4e8], R4 ;  /* 0x00013a0013197a24 */ /* 0x000fe200078e0204 */
[----:B------:R-:W-:Y:S01]  /*102e0*/  STS [R21], R108 ;  /* 0x0000006c15007388 */ /* 0x000fe20000000800 */
[----:B------:R-:W-:Y:S01]  /*102f0*/  IMAD R4, R11, c[0x0][0x3dc], R12 ;  /* 0x0000f7000b047a24 */ /* 0x000fe200078e020c */
[----:B------:R-:W-:Y:S01]  /*10300*/  F2FP.PACK_AB R106, R107, R106 ;  /* 0x0000006a6b6a723e */ /* 0x000fe200000000ff */
[----:B------:R-:W-:Y:S01]  /*10310*/  IMAD.IADD R19, R17, 0x1, R2 ;  /* 0x0000000111137824 */ /* 0x000fe200078e0202 */
[----:B------:R-:W-:Y:S01]  /*10320*/  STS [R21+0x400], R110 ;  /* 0x0004006e15007388 */ /* 0x000fe20000000800 */
[----:B------:R-:W-:Y:S01]  /*10330*/  IMAD.IADD R11, R2, 0x1, R21 ;  /* 0x00000001020b7824 */ /* 0x000fe200078e0215 */
[----:B------:R-:W-:Y:S01]  /*10340*/  SHF.R.S32.HI R2, RZ, 0x1f, R25 ;  /* 0x0000001fff027819 */ /* 0x000fe20000011419 */
[----:B------:R-:W-:Y:S01]  /*10350*/  IMAD.MOV.U32 R12, RZ, RZ, 0x40 ;  /* 0x00000040ff0c7424 */ /* 0x000fe200078e00ff */
[----:B------:R-:W-:Y:S01]  /*10360*/  STS [R19+0x80], R68 ;  /* 0x0000804413007388 */ /* 0x000fe20000000800 */
[----:B------:R-:W-:Y:S01]  /*10370*/  IMAD.WIDE.U32 R14, R25, c[0x0][0x488], R14 ;  /* 0x00012200190e7a25 */ /* 0x000fe200078e000e */
[----:B------:R-:W-:-:S02]  /*10380*/  F2FP.PACK_AB R52, R53, R52 ;  /* 0x000000343534723e */ /* 0x000fc400000000ff */
[----:B------:R-:W-:Y:S01]  /*10390*/  SEL R12, R12, 0xffffffc0, !P2 ;  /* 0xffffffc00c0c7807 */ /* 0x000fe20005000000 */
[----:B------:R-:W-:Y:S01]  /*103a0*/  IMAD R2, R2, c[0x0][0x488], RZ ;  /* 0x0001220002027a24 */ /* 0x000fe200078e02ff */
[----:B------:R-:W-:Y:S01]  /*103b0*/  STS [R19+0x480], R70 ;  /* 0x0004804613007388 */ /* 0x000fe20000000800 */
[----:B------:R-:W-:Y:S01]  /*103c0*/  F2FP.PACK_AB R54, R55, R54 ;  /* 0x000000363736723e */ /* 0x000fe200000000ff */
[----:B------:R-:W-:Y:S01]  /*103d0*/  IMAD R20, R13, 0x80, R18 ;  /* 0x000000800d147824 */ /* 0x000fe200078e0212 */
[----:B------:R-:W-:Y:S01]  /*103e0*/  LEA R16, P0, R14, c[0x0][0x450], 0x2 ;  /* 0x000114000e107a11 */ /* 0x000fe200078010ff */
[----:B------:R-:W-:Y:S01]  /*103f0*/  IMAD R2, R25, c[0x0][0x48c], R2 ;  /* 0x0001230019027a24 */ /* 0x000fe200078e0202 */
[----:B------:R-:W-:Y:S01]  /*10400*/  STS [R11], R72 ;  /* 0x000000480b007388 */ /* 0x000fe20000000800 */
[--C-:B------:R-:W-:Y:S01]  /*10410*/  IMAD.IADD R25, R17, 0x1, R12.reuse ;  /* 0x0000000111197824 */ /* 0x100fe200078e020c */
[----:B------:R-:W-:Y:S01]  /*10420*/  F2FP.PACK_AB R56, R57, R56 ;  /* 0x000000383938723e */ /* 0x000fe200000000ff */
[C---:B------:R-:W-:Y:S01]  /*10430*/  IMAD.IADD R27, R12.reuse, 0x1, R21 ;  /* 0x000000010c1b7824 */ /* 0x040fe200078e0215 */
[----:B------:R-:W-:Y:S01]  /*10440*/  STS [R11+0x400], R74 ;  /* 0x0004004a0b007388 */ /* 0x000fe20000000800 */
[----:B------:R-:W-:Y:S01]  /*10450*/  IMAD.IADD R29, R12, 0x1, R19 ;  /* 0x000000010c1d7824 */ /* 0x000fe200078e0213 */
[----:B------:R-:W-:Y:S01]  /*10460*/  F2FP.PACK_AB R58, R59, R58 ;  /* 0x0000003a3b3a723e */ /* 0x000fe200000000ff */
[----:B------:R-:W-:Y:S01]  /*10470*/  IMAD.IADD R31, R11, 0x1, R12 ;  /* 0x000000010b1f7824 */ /* 0x000fe200078e020c */
[----:B------:R-:W-:Y:S01]  /*10480*/  STS [R25+0x80], R76 ;  /* 0x0000804c19007388 */ /* 0x000fe20000000800 */
[----:B------:R-:W-:Y:S01]  /*10490*/  IMAD.IADD R15, R15, 0x1, R2 ;  /* 0x000000010f0f7824 */ /* 0x000fe200078e0202 */
[----:B------:R-:W-:Y:S01]  /*104a0*/  F2FP.PACK_AB R60, R61, R60 ;  /* 0x0000003c3d3c723e */ /* 0x000fe200000000ff */
[----:B------:R-:W-:Y:S01]  /*104b0*/  IMAD.SHL.U32 R0, R0, 0x2, RZ ;  /* 0x0000000200007824 */ /* 0x000fe200078e00ff */
[----:B------:R-:W-:Y:S01]  /*104c0*/  STS [R25+0x480], R78 ;  /* 0x0004804e19007388 */ /* 0x000fe20000000800 */
[----:B------:R-:W-:Y:S01]  /*104d0*/  F2FP.PACK_AB R62, R63, R62 ;  /* 0x0000003e3f3e723e */ /* 0x000fe200000000ff */
[----:B------:R-:W-:Y:S01]  /*104e0*/  IMAD R10, R13, 0x80, R10 ;  /* 0x000000800d0a7824 */ /* 0x000fe200078e020a */
[----:B------:R-:W-:Y:S01]  /*104f0*/  F2FP.PACK_AB R5, R5, R64 ;  /* 0x000000400505723e */ /* 0x000fe200000000ff */
[----:B------:R-:W-:Y:S01]  /*10500*/  STS [R27], R80 ;  /* 0x000000501b007388 */ /* 0x000fe20000000800 */
[----:B------:R-:W-:-:S02]  /*10510*/  F2FP.PACK_AB R66, R67, R66 ;  /* 0x000000424342723e */ /* 0x000fc400000000ff */
[----:B------:R-:W-:Y:S01]  /*10520*/  LEA.HI.X R15, R14, c[0x0][0x454], R15, 0x2, P0 ;  /* 0x000115000e0f7a11 */ /* 0x000fe200000f140f */
[----:B------:R-:W-:Y:S01]  /*10530*/  STS [R27+0x400], R82 ;  /* 0x000400521b007388 */ /* 0x000fe20000000800 */
[C---:B------:R-:W-:Y:S02]  /*10540*/  IADD3 R18, R20.reuse, 0x8, RZ ;  /* 0x0000000814127810 */ /* 0x040fe40007ffe0ff */
[-C--:B------:R-:W-:Y:S01]  /*10550*/  ISETP.GE.OR P5, PT, R20, R3.reuse, P4 ;  /* 0x000000031400720c */ /* 0x080fe200027a6670 */
[----:B------:R-:W-:Y:S01]  /*10560*/  STS [R29+0x80], R84 ;  /* 0x000080541d007388 */ /* 0x000fe20000000800 */
[----:B------:R-:W-:Y:S02]  /*10570*/  ISETP.GE.OR P4, PT, R18, R3, P4 ;  /* 0x000000031200720c */ /* 0x000fe40002786670 */
[----:B------:R-:W-:Y:S01]  /*10580*/  LEA R2, P0, R22, c[0x0][0x380], 0x1 ;  /* 0x0000e00016027a11 */ /* 0x000fe200078008ff */
[----:B------:R-:W-:Y:S04]  /*10590*/  STS [R29+0x480], R86 ;  /* 0x000480561d007388 */ /* 0x000fe80000000800 */
[----:B------:R-:W-:Y:S04]  /*105a0*/  STS [R31], R88 ;  /* 0x000000581f007388 */ /* 0x000fe80000000800 */
        /* <DEDUP_REMOVED lines=15> */
[----:B------:R1:W-:Y:S04]  /*106a0*/  STS [R31+0x4000], R5 ;  /* 0x004000051f007388 */ /* 0x0003e80000000800 */
[----:B------:R-:W-:Y:S04]  /*106b0*/  STS [R31+0x4400], R66 ;  /* 0x004400421f007388 */ /* 0x000fe80000000800 */
[----:B------:R-:W-:Y:S04]  /*106c0*/  SHFL.IDX PT, R32, R16, RZ, 0x1c1f ;  /* 0x001c1fff10207589 */ /* 0x000fe800000e0000 */
[----:B------:R-:W2:Y:S04]  /*106d0*/  SHFL.IDX PT, R33, R15, RZ, 0x1c1f ;  /* 0x001c1fff0f217589 */ /* 0x000ea800000e0000 */
[----:B------:R-:W-:Y:S06]  /*106e0*/  BAR.SYNC.DEFER_BLOCKING 0x1, 0x100 ;  /* 0x0044000000007b1d */ /* 0x000fec0000010000 */
[----:B------:R-:W-:Y:S01]  /*106f0*/  SHFL.IDX PT, R34, R16, 0x1, 0x1c1f ;  /* 0x003c1f0010227f89 */ /* 0x000fe200000e0000 */
[----:B-1----:R-:W-:-:S03]  /*10700*/  IMAD.IADD R5, R23, 0x1, R4 ;  /* 0x0000000117057824 */ /* 0x002fc600078e0204 */
[----:B------:R-:W1:Y:S02]  /*10710*/  SHFL.IDX PT, R35, R15, 0x1, 0x1c1f ;  /* 0x003c1f000f237f89 */ /* 0x000e6400000e0000 */
[----:B------:R-:W-:Y:S02]  /*10720*/  LEA.HI.X R22, R22, c[0x0][0x384], R5, 0x1, P0 ;  /* 0x0000e10016167a11 */ /* 0x000fe400000f0c05 */
[----:B------:R-:W3:Y:S01]  /*10730*/  SHFL.IDX PT, R20, R2, RZ, 0x181f ;  /* 0x00181fff02147589 */ /* 0x000ee200000e0000 */
[----:B------:R-:W-:-:S03]  /*10740*/  ISETP.GE.AND P0, PT, R10, R3, PT ;  /* 0x000000030a00720c */ /* 0x000fc60003f06270 */
[----:B------:R-:W4:Y:S04]  /*10750*/  SHFL.IDX PT, R21, R22, RZ, 0x181f ;  /* 0x00181fff16157589 */ /* 0x000f2800000e0000 */
[----:B--2---:R-:W-:Y:S04]  /*10760*/  @!P5 ST.E [R32.64], R7 ;  /* 0x000000072000d985 */ /* 0x004fe8000c10190a */
[----:B-1----:R1:W-:Y:S04]  /*10770*/  @!P4 ST.E [R34.64], R8 ;  /* 0x000000082200c985 */ /* 0x0023e8000c10190a */
[----:B------:R2:W2:Y:S04]  /*10780*/  LDS.128 R48, [R0+0x1080] ;  /* 0x0010800000307984 */ /* 0x0004a80000000c00 */
[----:B------:R2:W2:Y:S04]  /*10790*/  LDS.128 R44, [R0+0x2080] ;  /* 0x00208000002c7984 */ /* 0x0004a80000000c00 */
[----:B------:R2:W2:Y:S04]  /*107a0*/  LDS.128 R40, [R0+0x3080] ;  /* 0x0030800000287984 */ /* 0x0004a80000000c00 */
[----:B------:R2:W2:Y:S04]  /*107b0*/  LDS.128 R36, [R0+0x5080] ;  /* 0x0050800000247984 */ /* 0x0004a80000000c00 */
[----:B------:R2:W2:Y:S04]  /*107c0*/  LDS.128 R24, [R0+0x6080] ;  /* 0x0060800000187984 */ /* 0x0004a80000000c00 */
[----:B------:R2:W2:Y:S01]  /*107d0*/  LDS.128 R16, [R0+0x7080] ;  /* 0x0070800000107984 */ /* 0x0004a20000000c00 */
[----:B-1----:R-:W-:Y:S01]  /*107e0*/  IADD3 R8, R9, 0x40, RZ ;  /* 0x0000004009087810 */ /* 0x002fe20007ffe0ff */
[----:B------:R-:W-:Y:S05]  /*107f0*/  @P0 BRA `(.L_x_199) ;  /* 0x000000b000000947 */ /* 0x000fea0003800000 */
[----:B---34-:R-:W1:Y:S01]  /*10800*/  LDS.128 R4, [R0+0x80] ;  /* 0x0000800000047984 */ /* 0x018e620000000c00 */
[----:B------:R-:W-:-:S02]  /*10810*/  ISETP.GE.AND P0, PT, R8, c[0x0][0x3c8], PT ;  /* 0x0000f20008007a0c */ /* 0x000fc40003f06270 */
[----:B------:R-:W-:Y:S01]  /*10820*/  ISETP.GE.AND P1, PT, R9, c[0x0][0x3c8], PT ;  /* 0x0000f20009007a0c */ /* 0x000fe20003f26270 */
[----:B------:R-:W3:Y:S10]  /*10830*/  LDS.128 R12, [R0+0x4080] ;  /* 0x00408000000c7984 */ /* 0x000ef40000000c00 */
[----:B------:R-:W-:-:S02]  /*10840*/  @!P0 SHF.R.S32.HI R11, RZ, 0x1f, R8 ;  /* 0x0000001fff0b8819 */ /* 0x000fc40000011408 */
[----:B------:R-:W-:Y:S02]  /*10850*/  @!P1 IMAD.WIDE R28, R9, 0x2, R20 ;  /* 0x00000002091c9825 */ /* 0x000fe400078e0214 */
[----:B------:R-:W-:-:S04]  /*10860*/  @!P0 LEA.HI R11, R11, R8, RZ, 0x3 ;  /* 0x000000080b0b8211 */ /* 0x000fc800078f18ff */
[----:B------:R-:W-:-:S05]  /*10870*/  @!P0 LOP3.LUT R11, R11, 0xfffffff8, RZ, 0xc0, !PT ;  /* 0xfffffff80b0b8812 */ /* 0x000fca00078ec0ff */
[----:B------:R-:W-:Y:S01]  /*10880*/  @!P0 IMAD.WIDE R20, R11, 0x2, R20 ;  /* 0x000000020b148825 */ /* 0x000fe200078e0214 */
[----:B-1----:R1:W-:Y:S04]  /*10890*/  @!P1 ST.E.128 [R28.64], R4 ;  /* 0x000000041c009985 */ /* 0x0023e8000c101d0a */
[----:B---3--:R1:W-:Y:S02]  /*108a0*/  @!P0 ST.E.128 [R20.64], R12 ;  /* 0x0000000c14008985 */ /* 0x0083e4000c101d0a */
.L_x_199:
[----:B---34-:R-:W-:Y:S05]  /*108b0*/  BSYNC B0 ;  /* 0x0000000000007941 */ /* 0x018fea0003800000 */
.L_x_198:
[----:B--2---:R-:W-:Y:S01]  /*108c0*/  IADD3 R0, R10, 0x20, RZ ;  /* 0x000000200a007810 */ /* 0x004fe20007ffe0ff */
[----:B-1----:R1:W2:Y:S01]  /*108d0*/  SHFL.IDX PT, R7, R22, 0x1, 0x181f ;  /* 0x00381f0016077f89 */ /* 0x0022a200000e0000 */
[----:B------:R-:W-:Y:S02]  /*108e0*/  BSSY B0, `(.L_x_200) ;  /* 0x000000d000007945 */ /* 0x000fe40003800000 */
[----:B------:R-:W-:Y:S01]  /*108f0*/  ISETP.GE.AND P0, PT, R0, R3, PT ;  /* 0x000000030000720c */ /* 0x000fe20003f06270 */
[----:B------:R1:W3:-:S12]  /*10900*/  SHFL.IDX PT, R6, R2, 0x1, 0x181f ;  /* 0x00381f0002067f89 */ /* 0x0002d800000e0000 */
[----:B------:R-:W-:Y:S05]  /*10910*/  @P0 BRA `(.L_x_201) ;  /* 0x0000009000000947 */ /* 0x000fea0003800000 */
[----:B------:R-:W-:Y:S02]  /*10920*/  ISETP.GE.AND P0, PT, R8, c[0x0][0x3c8], PT ;  /* 0x0000f20008007a0c */ /* 0x000fe40003f06270 */
[----:B------:R-:W-:-:S11]  /*10930*/  ISETP.GE.AND P1, PT, R9, c[0x0][0x3c8], PT ;  /* 0x0000f20009007a0c */ /* 0x000fd60003f26270 */
[----:B------:R-:W-:-:S04]  /*10940*/  @!P0 SHF.R.S32.HI R5, RZ, 0x1f, R8 ;  /* 0x0000001fff058819 */ /* 0x000fc80000011408 */
[----:B------:R-:W-:Y:S01]  /*10950*/  @!P0 LEA.HI R0, R5, R8, RZ, 0x3 ;  /* 0x0000000805008211 */ /* 0x000fe200078f18ff */
[----:B--23--:R-:W-:-:S03]  /*10960*/  @!P1 IMAD.WIDE R4, R9, 0x2, R6 ;  /* 0x0000000209049825 */ /* 0x00cfc600078e0206 */
[----:B------:R-:W-:Y:S02]  /*10970*/  @!P0 LOP3.LUT R0, R0, 0xfffffff8, RZ, 0xc0, !PT ;  /* 0xfffffff800008812 */ /* 0x000fe400078ec0ff */
[----:B------:R2:W-:Y:S03]  /*10980*/  @!P1 ST.E.128 [R4.64], R48 ;  /* 0x0000003004009985 */ /* 0x0005e6000c101d0a */
[----:B------:R-:W-:-:S05]  /*10990*/  @!P0 IMAD.WIDE R6, R0, 0x2, R6 ;  /* 0x0000000200068825 */ /* 0x000fca00078e0206 */
[----:B------:R2:W-:Y:S02]  /*109a0*/  @!P0 ST.E.128 [R6.64], R36 ;  /* 0x0000002406008985 */ /* 0x0005e4000c101d0a */
.L_x_201:
[----:B------:R-:W-:Y:S05]  /*109b0*/  BSYNC B0 ;  /* 0x0000000000007941 */ /* 0x000fea0003800000 */
.L_x_200:
[----:B------:R-:W-:Y:S01]  /*109c0*/  IADD3 R0, R10, 0x40, RZ ;  /* 0x000000400a007810 */ /* 0x000fe20007ffe0ff */
[----:B--2---:R2:W4:Y:S01]  /*109d0*/  SHFL.IDX PT, R7, R22, 0x2, 0x181f ;  /* 0x00581f0016077f89 */ /* 0x00452200000e0000 */
[----:B------:R-:W-:Y:S02]  /*109e0*/  BSSY B0, `(.L_x_202) ;  /* 0x000000d000007945 */ /* 0x000fe40003800000 */
[----:B------:R-:W-:Y:S01]  /*109f0*/  ISETP.GE.AND P0, PT, R0, R3, PT ;  /* 0x000000030000720c */ /* 0x000fe20003f06270 */
[----:B---3--:R2:W3:-:S12]  /*10a00*/  SHFL.IDX PT, R6, R2, 0x2, 0x181f ;  /* 0x00581f0002067f89 */ /* 0x0084d800000e0000 */
[----:B------:R-:W-:Y:S05]  /*10a10*/  @P0 BRA `(.L_x_203) ;  /* 0x0000009000000947 */ /* 0x000fea0003800000 */
[----:B------:R-:W-:Y:S02]  /*10a20*/  ISETP.GE.AND P0, PT, R8, c[0x0][0x3c8], PT ;  /* 0x0000f20008007a0c */ /* 0x000fe40003f06270 */
[----:B------:R-:W-:-:S11]  /*10a30*/  ISETP.GE.AND P1, PT, R9, c[0x0][0x3c8], PT ;  /* 0x0000f20009007a0c */ /* 0x000fd60003f26270 */
[----:B------:R-:W-:-:S04]  /*10a40*/  @!P0 SHF.R.S32.HI R5, RZ, 0x1f, R8 ;  /* 0x0000001fff058819 */ /* 0x000fc80000011408 */
[----:B------:R-:W-:Y:S01]  /*10a50*/  @!P0 LEA.HI R0, R5, R8, RZ, 0x3 ;  /* 0x0000000805008211 */ /* 0x000fe200078f18ff */
[----:B---34-:R-:W-:-:S03]  /*10a60*/  @!P1 IMAD.WIDE R4, R9, 0x2, R6 ;  /* 0x0000000209049825 */ /* 0x018fc600078e0206 */
[----:B------:R-:W-:Y:S02]  /*10a70*/  @!P0 LOP3.LUT R0, R0, 0xfffffff8, RZ, 0xc0, !PT ;  /* 0xfffffff800008812 */ /* 0x000fe400078ec0ff */
[----:B------:R3:W-:Y:S03]  /*10a80*/  @!P1 ST.E.128 [R4.64], R44 ;  /* 0x0000002c04009985 */ /* 0x0007e6000c101d0a */
[----:B------:R-:W-:-:S05]  /*10a90*/  @!P0 IMAD.WIDE R6, R0, 0x2, R6 ;  /* 0x0000000200068825 */ /* 0x000fca00078e0206 */
[----:B------:R3:W-:Y:S02]  /*10aa0*/  @!P0 ST.E.128 [R6.64], R24 ;  /* 0x0000001806008985 */ /* 0x0007e4000c101d0a */
.L_x_203:
[----:B------:R-:W-:Y:S05]  /*10ab0*/  BSYNC B0 ;  /* 0x0000000000007941 */ /* 0x000fea0003800000 */
.L_x_202:
[----:B------:R-:W-:Y:S01]  /*10ac0*/  IADD3 R10, R10, 0x60, RZ ;  /* 0x000000600a0a7810 */ /* 0x000fe20007ffe0ff */
[----:B---3--:R3:W1:Y:S03]  /*10ad0*/  SHFL.IDX PT, R5, R22, 0x3, 0x181f ;  /* 0x00781f0016057f89 */ /* 0x00866600000e0000 */
[----:B------:R-:W-:Y:S01]  /*10ae0*/  ISETP.GE.AND P0, PT, R10, R3, PT ;  /* 0x000000030a00720c */ /* 0x000fe20003f06270 */
[----:B------:R3:W2:-:S12]  /*10af0*/  SHFL.IDX PT, R4, R2, 0x3, 0x181f ;  /* 0x00781f0002047f89 */ /* 0x00069800000e0000 */
[----:B------:R-:W-:Y:S05]  /*10b00*/  @P0 EXIT ;  /* 0x000000000000094d */ /* 0x000fea0003800000 */
[----:B------:R-:W-:-:S13]  /*10b10*/  ISETP.GE.AND P0, PT, R9, c[0x0][0x3c8], PT ;  /* 0x0000f20009007a0c */ /* 0x000fda0003f06270 */
[----:B-123--:R-:W-:-:S05]  /*10b20*/  @!P0 IMAD.WIDE R2, R9, 0x2, R4 ;  /* 0x0000000209028825 */ /* 0x00efca00078e0204 */
        /* <DEDUP_REMOVED lines=9> */
.L_x_197:
[----:B------:R-:W1:Y:S01]  /*10bc0*/  S2R R5, SR_TID.X ;  /* 0x0000000000057919 */ /* 0x000e620000002100 */
[----:B------:R-:W-:Y:S03]  /*10bd0*/  BSSY B0, `(.L_x_204) ;  /* 0x0000027000007945 */ /* 0x000fe60003800000 */
[----:B------:R-:W2:Y:S01]  /*10be0*/  S2R R8, SR_CTAID.Z ;  /* 0x0000000000087919 */ /* 0x000ea20000002700 */
[----:B-1----:R-:W-:Y:S02]  /*10bf0*/  ISETP.GT.AND P0, PT, R5, 0x7f, PT ;  /* 0x0000007f0500780c */ /* 0x002fe40003f04270 */
[----:B--2---:R-:W-:-:S11]  /*10c00*/  SHF.R.S32.HI R11, RZ, 0x1f, R8 ;  /* 0x0000001fff0b7819 */ /* 0x004fd60000011408 */
[----:B------:R-:W-:Y:S05]  /*10c10*/  @P0 BRA `(.L_x_205) ;  /* 0x0000022000000947 */ /* 0x000fea0003800000 */
[----:B------:R-:W1:Y:S01]  /*10c20*/  S2R R0, SR_CTAID.X ;  /* 0x0000000000007919 */ /* 0x000e620000002500 */
[----:B------:R-:W-:-:S05]  /*10c30*/  MOV R2, c[0x0][0x4e8] ;  /* 0x00013a0000027a02 */ /* 0x000fca0000000f00 */
[----:B------:R-:W-:Y:S01]  /*10c40*/  IMAD R3, R2, c[0x0][0x388], RZ ;  /* 0x0000e20002037a24 */ /* 0x000fe200078e02ff */
[----:B-1----:R-:W-:-:S04]  /*10c50*/  LEA R0, R0, R5, 0x7 ;  /* 0x0000000500007211 */ /* 0x002fc800078e38ff */
[----:B------:R-:W-:-:S13]  /*10c60*/  ISETP.GE.AND P0, PT, R0, R3, PT ;  /* 0x000000030000720c */ /* 0x000fda0003f06270 */
[----:B------:R-:W-:Y:S05]  /*10c70*/  @P0 BRA `(.L_x_205) ;  /* 0x000001c000000947 */ /* 0x000fea0003800000 */
[----:B------:R-:W1:Y:S01]  /*10c80*/  S2R R7, SR_CTAID.Y ;  /* 0x0000000000077919 */ /* 0x000e620000002600 */
[----:B------:R-:W-:Y:S02]  /*10c90*/  ISETP.NE.AND P0, PT, R2, 0x1, PT ;  /* 0x000000010200780c */ /* 0x000fe40003f05270 */
[----:B------:R-:W-:-:S11]  /*10ca0*/  MOV R6, R0 ;  /* 0x0000000000067202 */ /* 0x000fd60000000f00 */
[----:B------:R-:W-:-:S05]  /*10cb0*/  @P0 IMAD.HI.U32 R9, R0, c[0x0][0x4ec], RZ ;  /* 0x00013b0000090a27 */ /* 0x000fca00078e00ff */
[----:B------:R-:W-:Y:S02]  /*10cc0*/  @P0 SHF.R.U32.HI R6, RZ, c[0x0][0x4f0], R9 ;  /* 0x00013c00ff060a19 */ /* 0x000fe40000011609 */
[----:B-1----:R-:W-:Y:S01]  /*10cd0*/  SHF.R.S32.HI R4, RZ, 0x1f, R7 ;  /* 0x0000001fff047819 */ /* 0x002fe20000011407 */
[----:B------:R-:W-:-:S04]  /*10ce0*/  IMAD.WIDE.U32 R2, R7, c[0x0][0x490], RZ ;  /* 0x0001240007027a25 */ /* 0x000fc800078e00ff */
[----:B------:R-:W-:Y:S02]  /*10cf0*/  IMAD R4, R4, c[0x0][0x490], RZ ;  /* 0x0001240004047a24 */ /* 0x000fe400078e02ff */
[----:B------:R-:W-:Y:S02]  /*10d00*/  IMAD.MOV.U32 R12, RZ, RZ, R2 ;  /* 0x000000ffff0c7224 */ /* 0x000fe400078e0002 */
[----:B------:R-:W-:Y:S01]  /*10d10*/  IMAD R13, R7, c[0x0][0x494], R4 ;  /* 0x00012500070d7a24 */ /* 0x000fe200078e0204 */
[----:B------:R-:W-:-:S04]  /*10d20*/  IADD3 R7, -R6, RZ, RZ ;  /* 0x000000ff06077210 */ /* 0x000fc80007ffe1ff */
[----:B------:R-:W-:Y:S01]  /*10d30*/  IADD3 R13, R3, R13, RZ ;  /* 0x0000000d030d7210 */ /* 0x000fe20007ffe0ff */
[----:B------:R-:W-:Y:S02]  /*10d40*/  IMAD R3, R11, c[0x0][0x498], RZ ;  /* 0x000126000b037a24 */ /* 0x000fe400078e02ff */
[----:B------:R-:W-:Y:S02]  /*10d50*/  IMAD R4, R7, c[0x0][0x4e8], R0 ;  /* 0x00013a0007047a24 */ /* 0x000fe400078e0200 */
[----:B------:R-:W-:-:S03]  /*10d60*/  IMAD.WIDE.U32 R12, R8, c[0x0][0x498], R12 ;  /* 0x00012600080c7a25 */ /* 0x000fc600078e000c */
[----:B------:R-:W-:Y:S01]  /*10d70*/  SHF.R.S32.HI R2, RZ, 0x1f, R4 ;  /* 0x0000001fff027819 */ /* 0x000fe20000011404 */
[----:B------:R-:W-:Y:S01]  /*10d80*/  IMAD R0, R8, c[0x0][0x49c], R3 ;  /* 0x0001270008007a24 */ /* 0x000fe200078e0203 */
[----:B------:R-:W-:Y:S02]  /*10d90*/  SHF.R.S32.HI R3, RZ, 0x1f, R6 ;  /* 0x0000001fff037819 */ /* 0x000fe40000011406 */
[----:B------:R-:W-:Y:S01]  /*10da0*/  IADD3 R12, P0, R6, R12, RZ ;  /* 0x0000000c060c7210 */ /* 0x000fe20007f1e0ff */
[----:B------:R-:W-:-:S03]  /*10db0*/  IMAD R7, R2, c[0x0][0x488], RZ ;  /* 0x0001220002077a24 */ /* 0x000fc600078e02ff */
[----:B------:R-:W-:Y:S01]  /*10dc0*/  IADD3.X R13, R3, R13, R0, P0, !PT ;  /* 0x0000000d030d7210 */ /* 0x000fe200007fe400 */
[----:B------:R-:W-:-:S04]  /*10dd0*/  IMAD R7, R4, c[0x0][0x48c], R7 ;  /* 0x0001230004077a24 */ /* 0x000fc800078e0207 */
[----:B------:R-:W-:-:S05]  /*10de0*/  IMAD.WIDE.U32 R12, R4, c[0x0][0x488], R12 ;  /* 0x00012200040c7a25 */ /* 0x000fca00078e000c */
[----:B------:R-:W-:Y:S02]  /*10df0*/  IADD3 R7, R13, R7, RZ ;  /* 0x000000070d077210 */ /* 0x000fe40007ffe0ff */
[----:B------:R-:W-:-:S04]  /*10e00*/  LEA R2, P0, R12, c[0x0][0x450], 0x2 ;  /* 0x000114000c027a11 */ /* 0x000fc800078010ff */
[----:B------:R-:W-:Y:S01]  /*10e10*/  LEA.HI.X R3, R12, c[0x0][0x454], R7, 0x2, P0 ;  /* 0x000115000c037a11 */ /* 0x000fe200000f1407 */
[----:B------:R-:W-:-:S05]  /*10e20*/  IMAD.MOV.U32 R7, RZ, RZ, -0x800000 ;  /* 0xff800000ff077424 */ /* 0x000fca00078e00ff */
[----:B------:R1:W-:Y:S03]  /*10e30*/  STG.E [R2.64], R7 ;  /* 0x0000000702007986 */ /* 0x0003e6000c10190a */
.L_x_205:
[----:B------:R-:W-:Y:S05]  /*10e40*/  BSYNC B0 ;  /* 0x0000000000007941 */ /* 0x000fea0003800000 */
.L_x_204:
[----:B------:R-:W2:Y:S01]  /*10e50*/  S2R R12, SR_CTAID.Y ;  /* 0x00000000000c7919 */ /* 0x000ea20000002600 */
[----:B------:R-:W-:Y:S01]  /*10e60*/  SHF.R.S32.HI R6, RZ, 0x1f, R5 ;  /* 0x0000001fff067819 */ /* 0x000fe20000011405 */
[----:B------:R-:W-:Y:S01]  /*10e70*/  IMAD R11, R11, c[0x0][0x3f0], RZ ;  /* 0x0000fc000b0b7a24 */ /* 0x000fe200078e02ff */
[----:B-1----:R-:W-:Y:S01]  /*10e80*/  MOV R3, c[0x0][0x4e8] ;  /* 0x00013a0000037a02 */ /* 0x002fe20000000f00 */
[----:B------:R-:W1:Y:S01]  /*10e90*/  S2R R7, SR_CTAID.X ;  /* 0x0000000000077919 */ /* 0x000e620000002500 */
[----:B------:R-:W-:Y:S01]  /*10ea0*/  LEA.HI R6, R6, R5, RZ, 0x3 ;  /* 0x0000000506067211 */ /* 0x000fe200078f18ff */
[----:B------:R-:W-:Y:S01]  /*10eb0*/  BSSY B0, `(.L_x_206) ;  /* 0x0000031000007945 */ /* 0x000fe20003800000 */
[C---:B------:R-:W-:Y:S01]  /*10ec0*/  ISETP.NE.AND P0, PT, R3.reuse, 0x1, PT ;  /* 0x000000010300780c */ /* 0x040fe20003f05270 */
[----:B------:R-:W-:Y:S01]  /*10ed0*/  IMAD R3, R3, c[0x0][0x388], RZ ;  /* 0x0000e20003037a24 */ /* 0x000fe200078e02ff */
[----:B------:R-:W-:Y:S02]  /*10ee0*/  LOP3.LUT R2, R6, 0xfffffff8, RZ, 0xc0, !PT ;  /* 0xfffffff806027812 */ /* 0x000fe400078ec0ff */
[----:B------:R-:W-:-:S03]  /*10ef0*/  SHF.R.S32.HI R6, RZ, 0x3, R6 ;  /* 0x00000003ff067819 */ /* 0x000fc60000011406 */
[----:B------:R-:W-:-:S05]  /*10f00*/  IMAD.IADD R5, R5, 0x1, -R2 ;  /* 0x0000000105057824 */ /* 0x000fca00078e0a02 */
[CC--:B------:R-:W-:Y:S02]  /*10f10*/  LEA R4, R5.reuse, R6.reuse, 0x5 ;  /* 0x0000000605047211 */ /* 0x0c0fe400078e28ff */
[----:B------:R-:W-:Y:S02]  /*10f20*/  SHF.L.U32 R5, R5, 0x3, RZ ;  /* 0x0000000305057819 */ /* 0x000fe400000006ff */
[----:B--2---:R-:W-:Y:S01]  /*10f30*/  SHF.R.S32.HI R0, RZ, 0x1f, R12 ;  /* 0x0000001fff007819 */ /* 0x004fe2000001140c */
[C---:B-1----:R-:W-:Y:S01]  /*10f40*/  IMAD R4, R7.reuse, 0x80, R4 ;  /* 0x0000008007047824 */ /* 0x042fe200078e0204 */
[----:B------:R-:W-:-:S03]  /*10f50*/  LEA R6, R7, R6, 0x7 ;  /* 0x0000000607067211 */ /* 0x000fc600078e38ff */
[----:B------:R-:W-:Y:S02]  /*10f60*/  IMAD R9, R0, c[0x0][0x3e8], RZ ;  /* 0x0000fa0000097a24 */ /* 0x000fe400078e02ff */
[----:B------:R-:W-:-:S04]  /*10f70*/  @P0 IMAD.HI.U32 R2, R4, c[0x0][0x4ec], RZ ;  /* 0x00013b0004020a27 */ /* 0x000fc800078e00ff */
[C---:B------:R-:W-:Y:S02]  /*10f80*/  IMAD R9, R12.reuse, c[0x0][0x3ec], R9 ;  /* 0x0000fb000c097a24 */ /* 0x040fe400078e0209 */
[----:B------:R-:W-:-:S04]  /*10f90*/  IMAD.WIDE.U32 R12, R12, c[0x0][0x3e8], RZ ;  /* 0x0000fa000c0c7a25 */ /* 0x000fc800078e00ff */
[----:B------:R-:W-:Y:S01]  /*10fa0*/  IMAD R0, R8, c[0x0][0x3f4], R11 ;  /* 0x0000fd0008007a24 */ /* 0x000fe200078e020b */
[----:B------:R-:W-:Y:S01]  /*10fb0*/  IADD3 R13, R13, R9, RZ ;  /* 0x000000090d0d7210 */ /* 0x000fe20007ffe0ff */
[----:B------:R-:W-:Y:S01]  /*10fc0*/  IMAD.MOV.U32 R9, RZ, RZ, R4 ;  /* 0x000000ffff097224 */ /* 0x000fe200078e0004 */
[----:B------:R-:W-:-:S03]  /*10fd0*/  @P0 SHF.R.U32.HI R9, RZ, c[0x0][0x4f0], R2 ;  /* 0x00013c00ff090a19 */ /* 0x000fc60000011602 */
[----:B------:R-:W-:Y:S01]  /*10fe0*/  IMAD.WIDE.U32 R12, R8, c[0x0][0x3f0], R12 ;  /* 0x0000fc00080c7a25 */ /* 0x000fe200078e000c */
[----:B------:R-:W-:Y:S02]  /*10ff0*/  SHF.R.S32.HI R2, RZ, 0x1f, R9 ;  /* 0x0000001fff027819 */ /* 0x000fe40000011409 */
[----:B------:R-:W-:Y:S01]  /*11000*/  IADD3 R11, -R9, RZ, RZ ;  /* 0x000000ff090b7210 */ /* 0x000fe20007ffe1ff */
[----:B------:R-:W-:Y:S02]  /*11010*/  IMAD.IADD R13, R13, 0x1, R0 ;  /* 0x000000010d0d7824 */ /* 0x000fe400078e0200 */
[----:B------:R-:W-:Y:S02]  /*11020*/  IMAD R2, R2, c[0x0][0x3e0], RZ ;  /* 0x0000f80002027a24 */ /* 0x000fe400078e02ff */
[----:B------:R-:W-:Y:S01]  /*11030*/  IMAD R11, R11, c[0x0][0x4e8], R4 ;  /* 0x00013a000b0b7a24 */ /* 0x000fe200078e0204 */
[----:B------:R-:W-:Y:S01]  /*11040*/  IADD3 R4, R5, 0x40, RZ ;  /* 0x0000004005047810 */ /* 0x000fe20007ffe0ff */
        /* <DEDUP_REMOVED lines=23> */
.L_x_207:
[----:B------:R-:W-:Y:S05]  /*111c0*/  BSYNC B0 ;  /* 0x0000000000007941 */ /* 0x000fea0003800000 */
.L_x_206:
        /* <DEDUP_REMOVED lines=15> */
.L_x_209:
[----:B------:R-:W-:Y:S05]  /*112c0*/  BSYNC B0 ;  /* 0x0000000000007941 */ /* 0x000fea0003800000 */
.L_x_208:
        /* <DEDUP_REMOVED lines=15> */
.L_x_211:
[----:B------:R-:W-:Y:S05]  /*113c0*/  BSYNC B0 ;  /* 0x0000000000007941 */ /* 0x000fea0003800000 */
.L_x_210:
[----:B------:R-:W-:Y:S01]  /*113d0*/  IADD3 R6, R6, 0x60, RZ ;  /* 0x0000006006067810 */ /* 0x000fe20007ffe0ff */
[----:B-1----:R1:W2:Y:S03]  /*113e0*/  SHFL.IDX PT, R9, R0, 0x3, 0x181f ;  /* 0x00781f0000097f89 */ /* 0x0022a600000e0000 */
[----:B------:R-:W-:Y:S01]  /*113f0*/  ISETP.GE.AND P0, PT, R6, R3, PT ;  /* 0x000000030600720c */ /* 0x000fe20003f06270 */
[----:B----4-:R1:W4:-:S12]  /*11400*/  SHFL.IDX PT, R8, R2, 0x3, 0x181f ;  /* 0x00781f0002087f89 */ /* 0x01031800000e0000 */
[----:B------:R-:W-:Y:S05]  /*11410*/  @P0 EXIT ;  /* 0x000000000000094d */ /* 0x000fea0003800000 */
[----:B------:R-:W-:-:S13]  /*11420*/  ISETP.GE.AND P0, PT, R5, c[0x0][0x3c8], PT ;  /* 0x0000f20005007a0c */ /* 0x000fda0003f06270 */
[----:B-1234-:R-:W-:-:S05]  /*11430*/  @!P0 IMAD.WIDE R2, R5, 0x2, R8 ;  /* 0x0000000205028825 */ /* 0x01efca00078e0208 */
        /* <DEDUP_REMOVED lines=9> */
.L_x_212:
        /* <DEDUP_REMOVED lines=11> */
.L_x_1715:


//--------------------- .text._ZN7cutlass13device_kernelIN5flash19enable_sm80_to_sm89INS1_16FlashAttnFwdSm80INS1_25CollectiveMainloopFwdSm80ILi8ELi1ELb1EN4cute5tupleIJNS5_1CILi128EEENS7_ILi96EEES8_EEELi128ENS_6half_tEfNS_4arch4Sm80ELb0ELb1ELb0ELb1ELb0ELb0ELb1ELb0EEENS1_21CollectiveEpilogueFwdINS6_IJS8_S8_S9_EEENS6_IJNS7_ILi1EEESH_SH_EEESB_SD_Li256ELb1ELb1ELb0ELb0EEENS1_19SingleTileSchedulerILb1ELb0ELb1ELi128EEEEEEEEEvNT_6ParamsE --------------------------
	.section	.text._ZN7cutlass13device_kernelIN5flash19enable_sm80_to_sm89INS1_16FlashAttnFwdSm80INS1_25CollectiveMainloopFwdSm80ILi8ELi1ELb1EN4cute5tupleIJNS5_1CILi128EEENS7_ILi96EEES8_EEELi128ENS_6half_tEfNS_4arch4Sm80ELb0ELb1ELb0ELb1ELb0ELb0ELb1ELb0EEENS1_21CollectiveEpilogueFwdINS6_IJS8_S8_S9_EEENS6_IJNS7_ILi1EEESH_SH_EEESB_SD_Li256ELb1ELb1ELb0ELb0EEENS1_19SingleTileSchedulerILb1ELb0ELb1ELi128EEEEEEEEEvNT_6ParamsE,"ax",@progbits
	.sectioninfo	@"SHI_REGISTERS=252"
	.align	128
.text._ZN7cutlass13device_kernelIN5flash19enable_sm80_to_sm89INS1_16FlashAttnFwdSm80INS1_25CollectiveMainloopFwdSm80ILi8ELi1ELb1EN4cute5tupleIJNS5_1CILi128EEENS7_ILi96EEES8_EEELi128ENS_6half_tEfNS_4arch4Sm80ELb0ELb1ELb0ELb1ELb0ELb0ELb1ELb0EEENS1_21CollectiveEpilogueFwdINS6_IJS8_S8_S9_EEENS6_IJNS7_ILi1EEESH_SH_EEESB_SD_Li256ELb1ELb1ELb0ELb0EEENS1_19SingleTileSchedulerILb1ELb0ELb1ELi128EEEEEEEEEvNT_6ParamsE:
        .type           _ZN7cutlass13device_kernelIN5flash19enable_sm80_to_sm89INS1_16FlashAttnFwdSm80INS1_25CollectiveMainloopFwdSm80ILi8ELi1ELb1EN4cute5tupleIJNS5_1CILi128EEENS7_ILi96EEES8_EEELi128ENS_6half_tEfNS_4arch4Sm80ELb0ELb1ELb0ELb1ELb0ELb0ELb1ELb0EEENS1_21CollectiveEpilogueFwdINS6_IJS8_S8_S9_EEENS6_IJNS7_ILi1EEESH_SH_EEESB_SD_Li256ELb1ELb1ELb0ELb0EEENS1_19SingleTileSchedulerILb1ELb0ELb1ELi128EEEEEEEEEvNT_6ParamsE,@function
        .size           _ZN7cutlass13device_kernelIN5flash19enable_sm80_to_sm89INS1_16FlashAttnFwdSm80INS1_25CollectiveMainloopFwdSm80ILi8ELi1ELb1EN4cute5tupleIJNS5_1CILi128EEENS7_ILi96EEES8_EEELi128ENS_6half_tEfNS_4arch4Sm80ELb0ELb1ELb0ELb1ELb0ELb0ELb1ELb0EEENS1_21CollectiveEpilogueFwdINS6_IJS8_S8_S9_EEENS6_IJNS7_ILi1EEESH_SH_EEESB_SD_Li256ELb1ELb1ELb0ELb0EEENS1_19SingleTileSchedulerILb1ELb0ELb1ELi128EEEEEEEEEvNT_6ParamsE,(.L_x_1716 - _ZN7cutlass13device_kernelIN5flash19enable_sm80_to_sm89INS1_16FlashAttnFwdSm80INS1_25CollectiveMainloopFwdSm80ILi8ELi1ELb1EN4cute5tupleIJNS5_1CILi128EEENS7_ILi96EEES8_EEELi128ENS_6half_tEfNS_4arch4Sm80ELb0ELb1ELb0ELb1ELb0ELb0ELb1ELb0EEENS1_21CollectiveEpilogueFwdINS6_IJS8_S8_S9_EEENS6_IJNS7_ILi1EEESH_SH_EEESB_SD_Li256ELb1ELb1ELb0ELb0EEENS1_19SingleTileSchedulerILb1ELb0ELb1ELi128EEEEEEEEEvNT_6ParamsE)
        .other          _ZN7cutlass13device_kernelIN5flash19enable_sm80_to_sm89INS1_16FlashAttnFwdSm80INS1_25CollectiveMainloopFwdSm80ILi8ELi1ELb1EN4cute5tupleIJNS5_1CILi128EEENS7_ILi96EEES8_EEELi128ENS_6half_tEfNS_4arch4Sm80ELb0ELb1ELb0ELb1ELb0ELb0ELb1ELb0EEENS1_21CollectiveEpilogueFwdINS6_IJS8_S8_S9_EEENS6_IJNS7_ILi1EEESH_SH_EEESB_SD_Li256ELb1ELb1ELb0ELb0EEENS1_19SingleTileSchedulerILb1ELb0ELb1ELi128EEEEEEEEEvNT_6ParamsE,@"STO_CUDA_ENTRY STV_DEFAULT"
_ZN7cutlass13device_kernelIN5flash19enable_sm80_to_sm89INS1_16FlashAttnFwdSm80INS1_25CollectiveMainloopFwdSm80ILi8ELi1ELb1EN4cute5tupleIJNS5_1CILi128EEENS7_ILi96EEES8_EEELi128ENS_6half_tEfNS_4arch4Sm80ELb0ELb1ELb0ELb1ELb0ELb0ELb1ELb0EEENS1_21CollectiveEpilogueFwdINS6_IJS8_S8_S9_EEENS6_IJNS7_ILi1EEESH_SH_EEESB_SD_Li256ELb1ELb1ELb0ELb0EEENS1_19SingleTileSchedulerILb1ELb0ELb1ELi128EEEEEEEEEvNT_6ParamsE:
[----:B------:R-:W-:Y:S02]  /*0000*/  MOV R1, c[0x0][0x28] ;  /* 0x00000a0000017a02 */ /* 0x000fe40000000f00 */
[----:B------:R-:W1:Y:S01]  /*0010*/  S2R R42, SR_TID.X ;  /* 0x00000000002a7919 */ /* 0x000e620000002100 */
[----:B------:R-:W-:Y:S01]  /*0020*/  MOV R5, 0x4 ;  /* 0x0000000400057802 */ /* 0x000fe20000000f00 */
[----:B------:R-:W2:Y:S01]  /*0030*/  S2UR UR4, SR_CTAID.X ;  /* 0x00000000000479c3 */ /* 0x000ea20000002500 */
[----:B------:R-:W-:Y:S01]  /*0040*/  ULDC.64 UR10, c[0x0][0x118] ;  /* 0x00004600000a7ab9 */ /* 0x000fe20000000a00 */
[----:B------:R-:W3:Y:S01]  /*0050*/  S2R R210, SR_CTAID.Z ;  /* 0x0000000000d27919 */ /* 0x000ee20000002700 */
[----:B-1----:R-:W-:Y:S01]  /*0060*/  SHF.R.U32.HI R0, RZ, 0x5, R42 ;  /* 0x00000005ff007819 */ /* 0x002fe2000001162a */
[----:B---3--:R-:W-:-:S05]  /*0070*/  IMAD.WIDE R2, R210, R5, c[0x0][0x568] ;  /* 0x00015a00d2027625 */ /* 0x008fca00078e0205 */
[----:B------:R-:W1:Y:S02]  /*0080*/  SHFL.IDX PT, R0, R0, RZ, 0x1f ;  /* 0x00001fff00007589 */ /* 0x000e6400000e0000 */
[----:B-1----:R-:W-:-:S13]  /*0090*/  ISETP.NE.AND P0, PT, R0, RZ, PT ;  /* 0x000000ff0000720c */ /* 0x002fda0003f05270 */
[----:B--2---:R-:W-:Y:S05]  /*00a0*/  @!P0 BRA `(.L_x_213) ;  /* 0x0000014000008947 */ /* 0x004fea0003800000 */
[----:B------:R-:W-:-:S04]  /*00b0*/  ISETP.NE.U32.AND P0, PT, RZ, c[0x0][0x568], PT ;  /* 0x00015a00ff007a0c */ /* 0x000fc80003f05070 */
[----:B------:R-:W-:-:S13]  /*00c0*/  ISETP.NE.AND.EX P0, PT, RZ, c[0x0][0x56c], PT, P0 ;  /* 0x00015b00ff007a0c */ /* 0x000fda0003f05300 */
[----:B------:R-:W-:Y:S05]  /*00d0*/  @!P0 BRA `(.L_x_214) ;  /* 0x0000002000008947 */ /* 0x000fea0003800000 */
[----:B------:R1:W5:Y:S01]  /*00e0*/  LDG.E R3, [R2.64] ;  /* 0x0000000a02037981 */ /* 0x000362000c1e1900 */
[----:B------:R-:W-:Y:S05]  /*00f0*/  BRA `(.L_x_215) ;  /* 0x0000009000007947 */ /* 0x000fea0003800000 */
.L_x_214:
        /* <DEDUP_REMOVED lines=8> */
.L_x_216:
[----:B------:R-:W-:-:S04]  /*0180*/  MOV R3, c[0x0][0x54c] ;  /* 0x0001530000037a02 */ /* 0x000fc80000000f00 */
.L_x_215:
[----:B------:R-:W-:Y:S01]  /*0190*/  USHF.L.U32 UR4, UR4, 0x7, URZ ;  /* 0x0000000704047899 */ /* 0x000fe2000800063f */
[----:B-----5:R-:W-:-:S05]  /*01a0*/  IMAD R3, R3, c[0x0][0x548], RZ ;  /* 0x0001520003037a24 */ /* 0x020fca00078e02ff */
[----:B------:R-:W-:-:S04]  /*01b0*/  MOV R40, UR4 ;  /* 0x0000000400287c02 */ /* 0x000fc80008000f00 */
[----:B------:R-:W-:-:S04]  /*01c0*/  ISETP.GE.AND P0, PT, R40, R3, PT ;  /* 0x000000032800720c */ /* 0x000fc80003f06270 */
[----:B------:R-:W-:Y:S01]  /*01d0*/  SEL R210, R210, 0xffffffff, !P0 ;  /* 0xffffffffd2d27807 */ /* 0x000fe20004000000 */
[----:B------:R-:W-:Y:S05]  /*01e0*/  BRA `(.L_x_217) ;  /* 0x0000013000007947 */ /* 0x000fea0003800000 */
.L_x_213:
[----:B------:R-:W-:-:S04]  /*01f0*/  ISETP.NE.U32.AND P0, PT, RZ, c[0x0][0x568], PT ;  /* 0x00015a00ff007a0c */ /* 0x000fc80003f05070 */
[----:B------:R-:W-:-:S13]  /*0200*/  ISETP.NE.AND.EX P0, PT, RZ, c[0x0][0x56c], PT, P0 ;  /* 0x00015b00ff007a0c */ /* 0x000fda0003f05300 */
[----:B------:R-:W-:Y:S05]  /*0210*/  @!P0 BRA `(.L_x_218) ;  /* 0x0000002000008947 */ /* 0x000fea0003800000 */
[----:B------:R1:W5:Y:S01]  /*0220*/  LDG.E R3, [R2.64] ;  /* 0x0000000a02037981 */ /* 0x000362000c1e1900 */
[----:B------:R-:W-:Y:S05]  /*0230*/  BRA `(.L_x_219) ;  /* 0x0000009000007947 */ /* 0x000fea0003800000 */
.L_x_218:
        /* <DEDUP_REMOVED lines=8> */
.L_x_220:
[----:B------:R-:W-:-:S04]  /*02c0*/  MOV R3, c[0x0][0x54c] ;  /* 0x0001530000037a02 */ /* 0x000fc80000000f00 */
.L_x_219:
[----:B------:R-:W-:Y:S01]  /*02d0*/  USHF.L.U32 UR4, UR4, 0x7, URZ ;  /* 0x0000000704047899 */ /* 0x000fe2000800063f */
[----:B-----5:R-:W-:-:S05]  /*02e0*/  IMAD R3, R3, c[0x0][0x548], RZ ;  /* 0x0001520003037a24 */ /* 0x020fca00078e02ff */
[----:B------:R-:W-:-:S04]  /*02f0*/  MOV R40, UR4 ;  /* 0x0000000400287c02 */ /* 0x000fc80008000f00 */
[----:B------:R-:W-:-:S04]  /*0300*/  ISETP.GE.AND P0, PT, R40, R3, PT ;  /* 0x000000032800720c */ /* 0x000fc80003f06270 */
[----:B------:R-:W-:-:S04]  /*0310*/  SEL R210, R210, 0xffffffff, !P0 ;  /* 0xffffffffd2d27807 */ /* 0x000fc80004000000 */
.L_x_217:
[----:B------:R-:W-:-:S13]  /*0320*/  ISETP.GE.AND P0, PT, R210, RZ, PT ;  /* 0x000000ffd200720c */ /* 0x000fda0003f06270 */
[----:B------:R-:W-:Y:S05]  /*0330*/  @!P0 EXIT ;  /* 0x000000000000894d */ /* 0x000fea0003800000 */
[----:B------:R-:W-:Y:S01]  /*0340*/  ISETP.NE.U32.AND P2, PT, RZ, c[0x0][0x370], PT ;  /* 0x0000dc00ff007a0c */ /* 0x000fe20003f45070 */
[----:B------:R-:W-:Y:S01]  /*0350*/  IMAD.MOV.U32 R9, RZ, RZ, RZ ;  /* 0x000000ffff097224 */ /* 0x000fe200078e00ff */
[----:B------:R-:W-:Y:S01]  /*0360*/  ISETP.NE.U32.AND P1, PT, RZ, c[0x0][0x360], PT ;  /* 0x0000d800ff007a0c */ /* 0x000fe20003f25070 */
[----:B------:R-:W-:Y:S01]  /*0370*/  IMAD.MOV.U32 R211, RZ, RZ, c[0x0][0x168] ;  /* 0x00005a00ffd37624 */ /* 0x000fe200078e00ff */
[----:B------:R-:W-:Y:S01]  /*0380*/  ISETP.NE.AND.EX P2, PT, RZ, c[0x0][0x374], PT, P2 ;  /* 0x0000dd00ff007a0c */ /* 0x000fe20003f45320 */
[----:B------:R-:W-:Y:S01]  /*0390*/  IMAD.MOV.U32 R34, RZ, RZ, RZ ;  /* 0x000000ffff227224 */ /* 0x000fe200078e00ff */
[----:B------:R-:W-:Y:S01]  /*03a0*/  ISETP.NE.AND.EX P1, PT, RZ, c[0x0][0x364], PT, P1 ;  /* 0x0000d900ff007a0c */ /* 0x000fe20003f25310 */
[CC--:B------:R-:W-:Y:S01]  /*03b0*/  IMAD.WIDE R6, R210.reuse, R5.reuse, c[0x0][0x348] ;  /* 0x0000d200d2067625 */ /* 0x0c0fe200078e0205 */
[----:B------:R-:W-:Y:S02]  /*03c0*/  ISETP.NE.U32.AND P0, PT, RZ, c[0x0][0x348], PT ;  /* 0x0000d200ff007a0c */ /* 0x000fe40003f05070 */
[----:B------:R-:W-:Y:S01]  /*03d0*/  ISETP.NE.U32.AND P5, PT, RZ, c[0x0][0x350], PT ;  /* 0x0000d400ff007a0c */ /* 0x000fe20003fa5070 */
[----:B-1----:R-:W-:Y:S01]  /*03e0*/  IMAD.WIDE R2, R210, R5, c[0x0][0x350] ;  /* 0x0000d400d2027625 */ /* 0x002fe200078e0205 */
[----:B------:R-:W-:-:S02]  /*03f0*/  ISETP.NE.AND.EX P0, PT, RZ, c[0x0][0x34c], PT, P0 ;  /* 0x0000d300ff007a0c */ /* 0x000fc40003f05300 */
[----:B------:R-:W-:Y:S02]  /*0400*/  ISETP.NE.AND.EX P5, PT, RZ, c[0x0][0x354], PT, P5 ;  /* 0x0000d500ff007a0c */ /* 0x000fe40003fa5350 */
[----:B------:R-:W-:Y:S01]  /*0410*/  MOV R0, RZ ;  /* 0x000000ff00007202 */ /* 0x000fe20000000f00 */
[----:B------:R-:W-:-:S04]  /*0420*/  @P2 IMAD.WIDE R12, R210, R5, c[0x0][0x370] ;  /* 0x0000dc00d20c2625 */ /* 0x000fc800078e0205 */
[----:B------:R-:W-:Y:S01]  /*0430*/  @P1 IMAD.WIDE R10, R210, R5, c[0x0][0x360] ;  /* 0x0000d800d20a1625 */ /* 0x000fe200078e0205 */
[----:B------:R1:W5:Y:S04]  /*0440*/  @P2 LDG.E R9, [R12.64] ;  /* 0x0000000a0c092981 */ /* 0x000368000c1e1900 */
[----:B------:R1:W5:Y:S04]  /*0450*/  @P1 LDG.E R211, [R10.64] ;  /* 0x0000000a0ad31981 */ /* 0x000368000c1e1900 */
[----:B------:R1:W5:Y:S04]  /*0460*/  @P0 LDG.E R0, [R6.64] ;  /* 0x0000000a06000981 */ /* 0x000368000c1e1900 */
[----:B------:R1:W5:Y:S01]  /*0470*/  @P5 LDG.E R34, [R2.64] ;  /* 0x0000000a02225981 */ /* 0x000362000c1e1900 */
[----:B------:R-:W-:Y:S01]  /*0480*/  MOV R208, c[0x0][0x1d0] ;  /* 0x0000740000d07a02 */ /* 0x000fe20000000f00 */
[----:B------:R-:W-:Y:S05]  /*0490*/  @P1 BRA `(.L_x_221) ;  /* 0x0000004000001947 */ /* 0x000fea0003800000 */
[----:B------:R-:W-:Y:S05]  /*04a0*/  @!P0 BRA `(.L_x_221) ;  /* 0x0000003000008947 */ /* 0x000fea0003800000 */
[----:B-----5:R-:W2:Y:S04]  /*04b0*/  LDG.E R211, [R6.64] ;  /* 0x0000000a06d37981 */ /* 0x020ea8000c1e1900 */
[----:B------:R-:W2:Y:S02]  /*04c0*/  LDG.E R4, [R6.64+0x4] ;  /* 0x0000040a06047981 */ /* 0x000ea4000c1e1900 */
[----:B--2---:R-:W-:-:S02]  /*04d0*/  IADD3 R211, -R211, R4, RZ ;  /* 0x00000004d3d37210 */ /* 0x004fc40007ffe1ff */
.L_x_221:
[----:B------:R-:W-:-:S04]  /*04e0*/  ISETP.NE.U32.AND P1, PT, RZ, c[0x0][0x368], PT ;  /* 0x0000da00ff007a0c */ /* 0x000fc80003f25070 */
[----:B------:R-:W-:-:S13]  /*04f0*/  ISETP.NE.AND.EX P1, PT, RZ, c[0x0][0x36c], PT, P1 ;  /* 0x0000db00ff007a0c */ /* 0x000fda0003f25310 */
[----:B------:R-:W-:Y:S05]  /*0500*/  @!P1 BRA `(.L_x_222) ;  /* 0x0000003000009947 */ /* 0x000fea0003800000 */
[----:B------:R-:W-:-:S06]  /*0510*/  IMAD.WIDE R208, R210, R5, c[0x0][0x368] ;  /* 0x0000da00d2d07625 */ /* 0x000fcc00078e0205 */
[----:B------:R2:W5:Y:S01]  /*0520*/  LDG.E R208, [R208.64] ;  /* 0x0000000ad0d07981 */ /* 0x000562000c1e1900 */
[----:B------:R-:W-:Y:S05]  /*0530*/  BRA `(.L_x_223) ;  /* 0x0000004000007947 */ /* 0x000fea0003800000 */
.L_x_222:
[----:B------:R-:W-:Y:S05]  /*0540*/  @!P5 BRA `(.L_x_223) ;  /* 0x000000300000d947 */ /* 0x000fea0003800000 */
[----:B------:R-:W2:Y:S04]  /*0550*/  LDG.E R208, [R2.64] ;  /* 0x0000000a02d07981 */ /* 0x000ea8000c1e1900 */
[----:B-1----:R-:W2:Y:S02]  /*0560*/  LDG.E R7, [R2.64+0x4] ;  /* 0x0000040a02077981 */ /* 0x002ea4000c1e1900 */
[----:B--2---:R-:W-:Y:S02]  /*0570*/  IADD3 R208, -R208, R7, RZ ;  /* 0x00000007d0d07210 */ /* 0x004fe40007ffe1ff */
.L_x_223:
[----:B-1----:R-:W-:Y:S01]  /*0580*/  IMAD.MOV.U32 R2, RZ, RZ, c[0x0][0x2c4] ;  /* 0x0000b100ff027624 */ /* 0x002fe200078e00ff */
[----:B------:R-:W-:Y:S01]  /*0590*/  IADD3 R7, R40, 0x7f, RZ ;  /* 0x0000007f28077810 */ /* 0x000fe20007ffe0ff */
[----:B------:R-:W-:Y:S02]  /*05a0*/  IMAD.MOV.U32 R13, RZ, RZ, c[0x0][0x32c] ;  /* 0x0000cb00ff0d7624 */ /* 0x000fe400078e00ff */
[--C-:B-----5:R-:W-:Y:S01]  /*05b0*/  IMAD.IADD R208, R208, 0x1, -R9.reuse ;  /* 0x00000001d0d07824 */ /* 0x120fe200078e0a09 */
[----:B------:R-:W-:Y:S01]  /*05c0*/  ISETP.NE.AND P4, PT, R2, 0x1, PT ;  /* 0x000000010200780c */ /* 0x000fe20003f85270 */
[----:B------:R-:W-:Y:S01]  /*05d0*/  IMAD.IADD R34, R34, 0x1, R9 ;  /* 0x0000000122227824 */ /* 0x000fe200078e0209 */
[----:B------:R-:W-:-:S02]  /*05e0*/  ISETP.GE.AND P3, PT, R13, 0x1, PT ;  /* 0x000000010d00780c */ /* 0x000fc40003f66270 */
[----:B------:R-:W-:-:S09]  /*05f0*/  IADD3 R2, R208, 0x1, -R211 ;  /* 0x00000001d0027810 */ /* 0x000fd20007ffe8d3 */
[----:B------:R-:W-:-:S05]  /*0600*/  @P4 IADD3 R3, R40, 0x7f, RZ ;  /* 0x0000007f28034810 */ /* 0x000fca0007ffe0ff */
[----:B------:R-:W-:-:S05]  /*0610*/  @P4 IMAD.HI.U32 R3, R3, c[0x0][0x2c8], RZ ;  /* 0x0000b20003034a27 */ /* 0x000fca00078e00ff */
[----:B------:R-:W-:-:S05]  /*0620*/  @P4 SHF.R.U32.HI R7, RZ, c[0x0][0x2cc], R3 ;  /* 0x0000b300ff074a19 */ /* 0x000fca0000011603 */
[----:B------:R-:W-:-:S05]  /*0630*/  IMAD.IADD R2, R2, 0x1, R7 ;  /* 0x0000000102027824 */ /* 0x000fca00078e0207 */
[----:B------:R-:W-:Y:S01]  /*0640*/  IADD3 R4, R2, c[0x0][0x328], RZ ;  /* 0x0000ca0002047a10 */ /* 0x000fe20007ffe0ff */
[----:B------:R-:W-:Y:S05]  /*0650*/  @!P3 BRA `(.L_x_224) ;  /* 0x000000e00000b947 */ /* 0x000fea0003800000 */
[C---:B------:R-:W-:Y:S02]  /*0660*/  ISETP.GT.AND P1, PT, R2.reuse, RZ, PT ;  /* 0x000000ff0200720c */ /* 0x040fe40003f24270 */
        /* <DEDUP_REMOVED lines=8> */
.L_x_225:
[----:B------:R-:W-:-:S13]  /*06f0*/  ISETP.NE.AND P1, PT, R13, 0x1, PT ;  /* 0x000000010d00780c */ /* 0x000fda0003f25270 */
[----:B------:R-:W-:-:S05]  /*0700*/  @P1 IMAD.HI.U32 R2, R6, c[0x0][0x330], RZ ;  /* 0x0000cc0006021a27 */ /* 0x000fca00078e00ff */
[----:B------:R-:W-:-:S05]  /*0710*/  @P1 SHF.R.U32.HI R6, RZ, c[0x0][0x334], R2 ;  /* 0x0000cd00ff061a19 */ /* 0x000fca0000011602 */
.L_x_226:
[----:B------:R-:W-:-:S05]  /*0720*/  IMAD R3, R6, R13, c[0x0][0x32c] ;  /* 0x0000cb0006037624 */ /* 0x000fca00078e020d */
[----:B------:R-:W-:-:S04]  /*0730*/  IMNMX R4, R4, R3, PT ;  /* 0x0000000304047217 */ /* 0x000fc80003800200 */
.L_x_224:
[----:B------:R-:W-:Y:S01]  /*0740*/  IADD3 R4, R4, 0x5f, RZ ;  /* 0x0000005f04047810 */ /* 0x000fe20007ffe0ff */
[----:B------:R-:W-:Y:S01]  /*0750*/  @P4 IMAD.HI.U32 R3, R40, c[0x0][0x2c8], RZ ;  /* 0x0000b20028034a27 */ /* 0x000fe200078e00ff */
[----:B------:R-:W-:-:S03]  /*0760*/  IADD3 R7, R208, 0x5f, RZ ;  /* 0x0000005fd0077810 */ /* 0x000fc60007ffe0ff */
[----:B------:R-:W-:-:S04]  /*0770*/  IMAD.HI R4, R4, 0x2aaaaaab, RZ ;  /* 0x2aaaaaab04047827 */ /* 0x000fc800078e02ff */
[----:B------:R-:W-:-:S04]  /*0780*/  IMAD.HI R7, R7, 0x2aaaaaab, RZ ;  /* 0x2aaaaaab07077827 */ /* 0x000fc800078e02ff */
[----:B------:R-:W-:Y:S01]  /*0790*/  IMAD.MOV.U32 R2, RZ, RZ, R40 ;  /* 0x000000ffff027224 */ /* 0x000fe200078e0028 */
[----:B------:R-:W-:Y:S01]  /*07a0*/  @P4 SHF.R.U32.HI R2, RZ, c[0x0][0x2cc], R3 ;  /* 0x0000b300ff024a19 */ /* 0x000fe20000011603 */
[----:B------:R-:W-:Y:S01]  /*07b0*/  IMAD.IADD R15, R208, 0x1, -R211 ;  /* 0x00000001d00f7824 */ /* 0x000fe200078e0ad3 */
[----:B------:R-:W-:Y:S02]  /*07c0*/  SHF.R.U32.HI R3, RZ, 0x1f, R4 ;  /* 0x0000001fff037819 */ /* 0x000fe40000011604 */
[----:B------:R-:W-:Y:S01]  /*07d0*/  SHF.R.U32.HI R6, RZ, 0x1f, R7 ;  /* 0x0000001fff067819 */ /* 0x000fe20000011607 */
[----:B------:R-:W-:Y:S01]  /*07e0*/  IMAD.IADD R2, R15, 0x1, R2 ;  /* 0x000000010f027824 */ /* 0x000fe200078e0202 */
[----:B------:R-:W-:Y:S02]  /*07f0*/  LEA.HI.SX32 R3, R4, R3, 0x1c ;  /* 0x0000000304037211 */ /* 0x000fe400078fe2ff */
[----:B------:R-:W-:Y:S02]  /*0800*/  LEA.HI.SX32 R6, R7, R6, 0x1c ;  /* 0x0000000607067211 */ /* 0x000fe400078fe2ff */
[----:B------:R-:W-:-:S02]  /*0810*/  IADD3 R4, R2, -c[0x0][0x324], RZ ;  /* 0x8000c90002047a10 */ /* 0x000fc40007ffe0ff */
[----:B------:R-:W-:Y:S01]  /*0820*/  IMNMX R14, R6, R3, PT ;  /* 0x00000003060e7217 */ /* 0x000fe20003800200 */
[----:B------:R-:W-:Y:S05]  /*0830*/  @!P3 BRA `(.L_x_227) ;  /* 0x000000e00000b947 */ /* 0x000fea0003800000 */
[----:B------:R-:W-:-:S04]  /*0840*/  MOV R3, R2 ;  /* 0x0000000200037202 */ /* 0x000fc80000000f00 */
[----:B------:R-:W-:-:S13]  /*0850*/  ISETP.GT.AND P1, PT, R3, -0x1, PT ;  /* 0xffffffff0300780c */ /* 0x000fda0003f24270 */
[----:B------:R-:W-:Y:S05]  /*0860*/  @P1 BRA `(.L_x_228) ;  /* 0x0000006000001947 */ /* 0x000fea0003800000 */
[----:B------:R-:W-:Y:S02]  /*0870*/  ISETP.NE.AND P1, PT, R13, 0x1, PT ;  /* 0x000000010d00780c */ /* 0x000fe40003f25270 */
[----:B------:R-:W-:-:S11]  /*0880*/  LOP3.LUT R3, RZ, R3, RZ, 0x33, !PT ;  /* 0x00000003ff037212 */ /* 0x000fd600078e33ff */
[----:B------:R-:W-:-:S05]  /*0890*/  @P1 IMAD.HI.U32 R2, R3, c[0x0][0x330], RZ ;  /* 0x0000cc0003021a27 */ /* 0x000fca00078e00ff */
[----:B------:R-:W-:-:S04]  /*08a0*/  @P1 SHF.R.U32.HI R3, RZ, c[0x0][0x334], R2 ;  /* 0x0000cd00ff031a19 */ /* 0x000fc80000011602 */
[----:B------:R-:W-:Y:S01]  /*08b0*/  LOP3.LUT R3, RZ, R3, RZ, 0x33, !PT ;  /* 0x00000003ff037212 */ /* 0x000fe200078e33ff */
[----:B------:R-:W-:Y:S05]  /*08c0*/  BRA `(.L_x_229) ;  /* 0x0000003000007947 */ /* 0x000fea0003800000 */
.L_x_228:
[----:B------:R-:W-:-:S13]  /*08d0*/  ISETP.NE.AND P1, PT, R13, 0x1, PT ;  /* 0x000000010d00780c */ /* 0x000fda0003f25270 */
[----:B------:R-:W-:-:S05]  /*08e0*/  @P1 IMAD.HI.U32 R2, R3, c[0x0][0x330], RZ ;  /* 0x0000cc0003021a27 */ /* 0x000fca00078e00ff */
[----:B------:R-:W-:-:S05]  /*08f0*/  @P1 SHF.R.U32.HI R3, RZ, c[0x0][0x334], R2 ;  /* 0x0000cd00ff031a19 */ /* 0x000fca0000011602 */
.L_x_229:
[----:B------:R-:W-:-:S05]  /*0900*/  IMAD R3, R3, c[0x0][0x32c], RZ ;  /* 0x0000cb0003037a24 */ /* 0x000fca00078e02ff */
[----:B------:R-:W-:-:S05]  /*0910*/  IMNMX R4, R4, R3, !PT ;  /* 0x0000000304047217 */ /* 0x000fca0007800200 */
.L_x_227:
[----:B------:R-:W-:Y:S01]  /*0920*/  IMAD.HI R2, R4, 0x2aaaaaab, RZ ;  /* 0x2aaaaaab04027827 */ /* 0x000fe200078e02ff */
[----:B------:R-:W-:Y:S01]  /*0930*/  PLOP3.LUT P2, PT, PT, PT, PT, 0x80, 0x0 ;  /* 0x000000000000781c */ /* 0x000fe20003f4f070 */
[----:B------:R-:W-:Y:S01]  /*0940*/  CS2R R64, SRZ ;  /* 0x0000000000407805 */ /* 0x000fe2000001ff00 */
[----:B------:R-:W-:Y:S01]  /*0950*/  CS2R R62, SRZ ;  /* 0x00000000003e7805 */ /* 0x000fe2000001ff00 */
[----:B------:R-:W-:Y:S01]  /*0960*/  IMAD.MOV.U32 R66, RZ, RZ, RZ ;  /* 0x000000ffff427224 */ /* 0x000fe200078e00ff */
[----:B------:R-:W-:Y:S01]  /*0970*/  SHF.R.U32.HI R207, RZ, 0x1f, R2 ;  /* 0x0000001fffcf7819 */ /* 0x000fe20000011602 */
[----:B------:R-:W-:Y:S01]  /*0980*/  CS2R R60, SRZ ;  /* 0x00000000003c7805 */ /* 0x000fe2000001ff00 */
        /* <DEDUP_REMOVED lines=9> */
[----:B------:R-:W-:Y:S01]  /*0a20*/  CS2R R100, SRZ ;  /* 0x0000000000647805 */ /* 0x000fe2000001ff00 */
        /* <DEDUP_REMOVED lines=23> */
[----:B------:R-:W-:Y:S05]  /*0ba0*/  @!P1 BRA `(.L_x_230) ;  /* 0x0000f38000009947 */ /* 0x000fea0003800000 */
[----:B------:R-:W-:Y:S01]  /*0bb0*/  ISETP.NE.U32.AND P2, PT, RZ, c[0x0][0x340], PT ;  /* 0x0000d000ff007a0c */ /* 0x000fe20003f45070 */
[----:B------:R-:W1:Y:S01]  /*0bc0*/  S2R R32, SR_CTAID.Y ;  /* 0x0000000000207919 */ /* 0x000e620000002600 */
[----:B------:R-:W-:Y:S01]  /*0bd0*/  SHF.R.S32.HI R109, RZ, 0x1f, R42 ;  /* 0x0000001fff6d7819 */ /* 0x000fe2000001142a */
[----:B------:R-:W-:Y:S01]  /*0be0*/  IMAD.WIDE.U32 R8, R0, c[0x0][0x178], RZ ;  /* 0x00005e0000087a25 */ /* 0x000fe200078e00ff */
[----:B------:R-:W-:Y:S01]  /*0bf0*/  ISETP.NE.AND.EX P2, PT, RZ, c[0x0][0x344], PT, P2 ;  /* 0x0000d100ff007a0c */ /* 0x000fe20003f45320 */
[----:B------:R-:W-:Y:S01]  /*0c00*/  ULDC.64 UR6, c[0x0][0x1e0] ;  /* 0x0000780000067ab9 */ /* 0x000fe20000000a00 */
[----:B------:R-:W-:Y:S01]  /*0c10*/  SEL R10, R210, RZ, !P0 ;  /* 0x000000ffd20a7207 */ /* 0x000fe20004000000 */
[----:B------:R-:W-:Y:S01]  /*0c20*/  IMAD.MOV.U32 R41, RZ, RZ, 0x60 ;  /* 0x00000060ff297424 */ /* 0x000fe200078e00ff */
[----:B------:R-:W-:Y:S01]  /*0c30*/  IADD3 R113, R14, -0x1, RZ ;  /* 0xffffffff0e717810 */ /* 0x000fe20007ffe0ff */
[----:B------:R-:W-:-:S08]  /*0c40*/  ULDC.64 UR4, c[0x0][0x208] ;  /* 0x0000820000047ab9 */ /* 0x000fd00000000a00 */
[----:B------:R-:W-:-:S06]  /*0c50*/  @P2 IMAD.WIDE R30, R210, R5, c[0x0][0x340] ;  /* 0x0000d000d21e2625 */ /* 0x000fcc00078e0205 */
[----:B------:R-:W3:Y:S01]  /*0c60*/  @P2 LDG.E R30, [R30.64] ;  /* 0x0000000a1e1e2981 */ /* 0x000ee2000c1e1900 */
[-C--:B------:R-:W-:Y:S01]  /*0c70*/  LEA.HI R3, R109, R42.reuse, RZ, 0x3 ;  /* 0x0000002a6d037211 */ /* 0x080fe200078f18ff */
[----:B------:R-:W-:Y:S01]  /*0c80*/  IMAD.WIDE.U32 R110, R41, c[0x0][0x1e0], RZ ;  /* 0x00007800296e7a25 */ /* 0x000fe200078e00ff */
[----:B------:R-:W-:Y:S01]  /*0c90*/  SHF.R.S32.HI R5, RZ, 0x1f, R0 ;  /* 0x0000001fff057819 */ /* 0x000fe20000011400 */
[----:B------:R-:W-:Y:S01]  /*0ca0*/  UIMAD.WIDE.U32 UR14, UR6, 0x40, URZ ;  /* 0x00000040060e78a5 */ /* 0x000fe2000f8e003f */
[----:B------:R-:W-:Y:S01]  /*0cb0*/  LOP3.LUT R29, R3, 0xfffffff8, RZ, 0xc0, !PT ;  /* 0xfffffff8031d7812 */ /* 0x000fe200078ec0ff */
[----:B------:R-:W-:Y:S01]  /*0cc0*/  USHF.L.U32 UR8, UR7, 0x6, URZ ;  /* 0x0000000607087899 */ /* 0x000fe2000800063f */
[----:B------:R-:W-:Y:S01]  /*0cd0*/  SHF.R.S32.HI R3, RZ, 0x3, R3 ;  /* 0x00000003ff037819 */ /* 0x000fe20000011403 */
[----:B------:R-:W-:Y:S01]  /*0ce0*/  IMAD R5, R5, c[0x0][0x178], RZ ;  /* 0x00005e0005057a24 */ /* 0x000fe200078e02ff */
[----:B-1----:R-:W-:Y:S01]  /*0cf0*/  SHF.R.S32.HI R33, RZ, 0x1f, R32 ;  /* 0x0000001fff217819 */ /* 0x002fe20000011420 */
[----:B------:R-:W-:Y:S01]  /*0d00*/  IMAD.IADD R29, R42, 0x1, -R29 ;  /* 0x000000012a1d7824 */ /* 0x000fe200078e0a1d */
[----:B------:R-:W-:Y:S01]  /*0d10*/  UIADD3 UR8, UR15, UR8, URZ ;  /* 0x000000080f087290 */ /* 0x000fe2000fffe03f */
[----:B------:R-:W-:Y:S01]  /*0d20*/  IMAD R5, R0, c[0x0][0x17c], R5 ;  /* 0x00005f0000057a24 */ /* 0x000fe200078e0205 */
[----:B------:R-:W-:Y:S01]  /*0d30*/  LEA.HI R108, R109, R42, RZ, 0x5 ;  /* 0x0000002a6d6c7211 */ /* 0x000fe200078f28ff */
[----:B------:R-:W-:Y:S01]  /*0d40*/  IMAD R11, R29, 0x20, R3 ;  /* 0x000000201d0b7824 */ /* 0x000fe200078e0203 */
[----:B------:R-:W-:Y:S01]  /*0d50*/  USHF.L.U32 UR9, UR4, 0x6, URZ ;  /* 0x0000000604097899 */ /* 0x000fe2000800063f */
[----:B------:R-:W-:Y:S01]  /*0d60*/  IMAD.IADD R9, R9, 0x1, R5 ;  /* 0x0000000109097824 */ /* 0x000fe200078e0205 */
[----:B------:R-:W-:Y:S01]  /*0d70*/  SHF.R.S32.HI R5, RZ, 0x1f, R210 ;  /* 0x0000001fff057819 */ /* 0x000fe200000114d2 */
[----:B------:R-:W-:Y:S01]  /*0d80*/  IMAD R7, R33, c[0x0][0x1b8], RZ ;  /* 0x00006e0021077a24 */ /* 0x000fe200078e02ff */
[----:B------:R-:W-:Y:S01]  /*0d90*/  SHF.R.S32.HI R43, RZ, 0x5, R108 ;  /* 0x00000005ff2b7819 */ /* 0x000fe2000001146c */
[----:B------:R-:W-:Y:S01]  /*0da0*/  IMAD.IADD R2, R40, 0x1, R11 ;  /* 0x0000000128027824 */ /* 0x000fe200078e020b */
[----:B------:R-:W-:Y:S01]  /*0db0*/  SEL R0, R5, RZ, !P0 ;  /* 0x000000ff05007207 */ /* 0x000fe20004000000 */
[C---:B------:R-:W-:Y:S01]  /*0dc0*/  IMAD R7, R32.reuse, c[0x0][0x1bc], R7 ;  /* 0x00006f0020077a24 */ /* 0x040fe200078e0207 */
[----:B------:R-:W-:Y:S01]  /*0dd0*/  UMOV UR12, 0x6 ;  /* 0x00000006000c7882 */ /* 0x000fe20000000000 */
[----:B------:R-:W-:Y:S01]  /*0de0*/  IMAD.WIDE.U32 R8, R32, c[0x0][0x1b8], R8 ;  /* 0x00006e0020087a25 */ /* 0x000fe200078e0008 */
[----:B------:R-:W-:-:S03]  /*0df0*/  USHF.L.U64.HI UR12, UR4, UR12, UR5 ;  /* 0x0000000c040c7299 */ /* 0x000fc60008010205 */
[----:B------:R-:W-:-:S04]  /*0e00*/  @P4 IMAD.HI.U32 R4, R2, c[0x0][0x2c8], RZ ;  /* 0x0000b20002044a27 */ /* 0x000fc800078e00ff */
[----:B------:R-:W-:Y:S02]  /*0e10*/  IMAD.IADD R9, R9, 0x1, R7 ;  /* 0x0000000109097824 */ /* 0x000fe400078e0207 */
[----:B------:R-:W-:Y:S01]  /*0e20*/  IMAD.MOV.U32 R7, RZ, RZ, R2 ;  /* 0x000000ffff077224 */ /* 0x000fe200078e0002 */
[----:B------:R-:W-:Y:S01]  /*0e30*/  @P4 SHF.R.U32.HI R7, RZ, c[0x0][0x2cc], R4 ;  /* 0x0000b300ff074a19 */ /* 0x000fe20000011604 */
[----:B------:R-:W-:Y:S02]  /*0e40*/  IMAD R17, R0, c[0x0][0x1c0], RZ ;  /* 0x0000700000117a24 */ /* 0x000fe400078e02ff */
[----:B--2---:R-:W-:Y:S01]  /*0e50*/  IMAD.SHL.U32 R209, R3, 0x40, RZ ;  /* 0x0000004003d17824 */ /* 0x004fe200078e00ff */
[----:B------:R-:W-:Y:S01]  /*0e60*/  SHF.R.S32.HI R0, RZ, 0x1f, R7 ;  /* 0x0000001fff007819 */ /* 0x000fe20000011407 */
[C---:B------:R-:W-:Y:S02]  /*0e70*/  IMAD R17, R10.reuse, c[0x0][0x1c4], R17 ;  /* 0x000071000a117a24 */ /* 0x040fe400078e0211 */
[----:B------:R-:W-:Y:S01]  /*0e80*/  IMAD.WIDE.U32 R10, R10, c[0x0][0x1c0], R8 ;  /* 0x000070000a0a7a25 */ /* 0x000fe200078e0008 */
[----:B------:R-:W-:-:S02]  /*0e90*/  LOP3.LUT R209, R209, 0x1c0, RZ, 0xc0, !PT ;  /* 0x000001c0d1d17812 */ /* 0x000fc400078ec0ff */
[----:B------:R-:W-:Y:S01]  /*0ea0*/  LEA.HI R8, R109, R42, RZ, 0x6 ;  /* 0x0000002a6d087211 */ /* 0x000fe200078f30ff */
[----:B------:R-:W-:Y:S02]  /*0eb0*/  IMAD.MOV R9, RZ, RZ, -R7 ;  /* 0x000000ffff097224 */ /* 0x000fe400078e0a07 */
[----:B------:R-:W-:Y:S02]  /*0ec0*/  IMAD.IADD R11, R11, 0x1, R17 ;  /* 0x000000010b0b7824 */ /* 0x000fe400078e0211 */
[----:B------:R-:W-:Y:S02]  /*0ed0*/  IMAD R6, R9, c[0x0][0x2c4], R2 ;  /* 0x0000b10009067a24 */ /* 0x000fe400078e0202 */
[----:B------:R-:W-:Y:S02]  /*0ee0*/  IMAD R0, R0, c[0x0][0x1b0], RZ ;  /* 0x00006c0000007a24 */ /* 0x000fe400078e02ff */
[----:B------:R-:W-:Y:S01]  /*0ef0*/  IMAD.WIDE.U32 R10, R7, c[0x0][0x1b0], R10 ;  /* 0x00006c00070a7a25 */ /* 0x000fe200078e000a */
[----:B------:R-:W-:-:S03]  /*0f00*/  SHF.R.S32.HI R9, RZ, 0x1f, R6 ;  /* 0x0000001fff097819 */ /* 0x000fc60000011406 */
[----:B------:R-:W-:Y:S02]  /*0f10*/  IMAD R0, R7, c[0x0][0x1b4], R0 ;  /* 0x00006d0007007a24 */ /* 0x000fe400078e0200 */
[----:B------:R-:W-:Y:S02]  /*0f20*/  IMAD R9, R9, c[0x0][0x1a8], RZ ;  /* 0x00006a0009097a24 */ /* 0x000fe400078e02ff */
[----:B------:R-:W-:Y:S02]  /*0f30*/  IMAD.IADD R11, R11, 0x1, R0 ;  /* 0x000000010b0b7824 */ /* 0x000fe400078e0200 */
[C---:B------:R-:W-:Y:S02]  /*0f40*/  IMAD R9, R6.reuse, c[0x0][0x1ac], R9 ;  /* 0x00006b0006097a24 */ /* 0x040fe400078e0209 */
[----:B------:R-:W-:Y:S02]  /*0f50*/  IMAD.SHL.U32 R36, R29, 0x8, RZ ;  /* 0x000000081d247824 */ /* 0x000fe400078e00ff */
[----:B------:R-:W-:-:S03]  /*0f60*/  IMAD.WIDE.U32 R6, R6, c[0x0][0x1a8], R10 ;  /* 0x00006a0006067a25 */ /* 0x000fc600078e000a */
[----:B------:R-:W-:Y:S01]  /*0f70*/  LOP3.LUT R2, R209, 0x38, R36, 0xf8, !PT ;  /* 0x00000038d1027812 */ /* 0x000fe200078ef824 */
[----:B------:R-:W-:Y:S01]  /*0f80*/  IMAD.IADD R0, R7, 0x1, R9 ;  /* 0x0000000107007824 */ /* 0x000fe200078e0209 */
[----:B------:R-:W-:Y:S01]  /*0f90*/  BAR.SYNC.DEFER_BLOCKING 0x0 ;  /* 0x0000000000007b1d */ /* 0x000fe20000010000 */
[----:B------:R-:W-:Y:S01]  /*0fa0*/  LEA R4, P0, R6, c[0x0][0x160], 0x1 ;  /* 0x0000580006047a11 */ /* 0x000fe200078008ff */
[----:B------:R-:W-:Y:S01]  /*0fb0*/  IMAD R7, R211, c[0x0][0x2c4], RZ ;  /* 0x0000b100d3077a24 */ /* 0x000fe200078e02ff */
[----:B------:R-:W-:Y:S01]  /*0fc0*/  SHF.R.U32.HI R209, RZ, 0x3, R209 ;  /* 0x00000003ffd17819 */ /* 0x000fe200000116d1 */
[----:B------:R-:W-:Y:S01]  /*0fd0*/  IMAD.SHL.U32 R8, R8, 0x8, RZ ;  /* 0x0000000808087824 */ /* 0x000fe200078e00ff */
[----:B------:R-:W-:Y:S01]  /*0fe0*/  LEA.HI.X R0, R6, c[0x0][0x164], R0, 0x1, P0 ;  /* 0x0000590006007a11 */ /* 0x000fe200000f0c00 */
[----:B------:R-:W1:Y:S01]  /*0ff0*/  SHFL.IDX PT, R10, R4, RZ, 0x181f ;  /* 0x00181fff040a7589 */ /* 0x000e6200000e0000 */
[----:B------:R-:W-:Y:S01]  /*1000*/  LOP3.LUT R209, R2, R209, RZ, 0x3c, !PT ;  /* 0x000000d102d17212 */ /* 0x000fe200078e3cff */
[----:B------:R-:W-:Y:S01]  /*1010*/  IMAD.IADD R2, R40, 0x1, R3 ;  /* 0x0000000128027824 */ /* 0x000fe200078e0203 */
[----:B------:R-:W-:Y:S01]  /*1020*/  SHF.R.S32.HI R37, RZ, 0x1f, R36 ;  /* 0x0000001fff257819 */ /* 0x000fe20000011424 */
[----:B------:R-:W2:Y:S01]  /*1030*/  SHFL.IDX PT, R11, R0, RZ, 0x181f ;  /* 0x00181fff000b7589 */ /* 0x000ea200000e0000 */
[----:B------:R-:W-:-:S02]  /*1040*/  LOP3.LUT R209, R209, 0xfffffe00, R8, 0xf8, !PT ;  /* 0xfffffe00d1d17812 */ /* 0x000fc400078ef808 */
[CC--:B------:R-:W-:Y:S01]  /*1050*/  ISETP.GE.AND P1, PT, R2.reuse, R7.reuse, PT ;  /* 0x000000070200720c */ /* 0x0c0fe20003f26270 */
[----:B------:R-:W4:Y:S01]  /*1060*/  SHFL.IDX PT, R16, R4, 0x1, 0x181f ;  /* 0x00381f0004107f89 */ /* 0x000f2200000e0000 */
[C---:B------:R-:W-:Y:S01]  /*1070*/  IADD3 R6, R2.reuse, 0x20, RZ ;  /* 0x0000002002067810 */ /* 0x040fe20007ffe0ff */
[----:B------:R-:W-:Y:S01]  /*1080*/  IMAD.SHL.U32 R209, R209, 0x2, RZ ;  /* 0x00000002d1d17824 */ /* 0x000fe200078e00ff */
[----:B------:R-:W-:Y:S01]  /*1090*/  IADD3 R8, R2, 0x40, RZ ;  /* 0x0000004002087810 */ /* 0x000fe20007ffe0ff */
[----:B------:R-:W5:Y:S01]  /*10a0*/  SHFL.IDX PT, R17, R0, 0x1, 0x181f ;  /* 0x00381f0000117f89 */ /* 0x000f6200000e0000 */
[----:B------:R-:W-:Y:S02]  /*10b0*/  ISETP.GE.AND P0, PT, R6, R7, PT ;  /* 0x000000070600720c */ /* 0x000fe40003f06270 */
[----:B------:R-:W-:Y:S02]  /*10c0*/  SHF.R.S32.HI R6, RZ, 0x1f, R34 ;  /* 0x0000001fff067819 */ /* 0x000fe40000011422 */
[----:B------:R-:W-:-:S02]  /*10d0*/  ISETP.GE.AND P6, PT, R36, c[0x0][0x198], PT ;  /* 0x0000660024007a0c */ /* 0x000fc40003fc6270 */
[----:B------:R-:W-:Y:S02]  /*10e0*/  IADD3 R2, R2, 0x60, RZ ;  /* 0x0000006002027810 */ /* 0x000fe40007ffe0ff */
[----:B---3--:R-:W-:Y:S01]  /*10f0*/  @P2 SHF.R.S32.HI R31, RZ, 0x1f, R30 ;  /* 0x0000001fff1f2819 */ /* 0x008fe2000001141e */
[----:B------:R-:W-:Y:S02]  /*1100*/  @!P2 IMAD.MOV.U32 R30, RZ, RZ, R210 ;  /* 0x000000ffff1ea224 */ /* 0x000fe400078e00d2 */
[----:B------:R-:W-:Y:S01]  /*1110*/  @!P2 IMAD.MOV.U32 R31, RZ, RZ, R5 ;  /* 0x000000ffff1fa224 */ /* 0x000fe200078e0005 */
[----:B------:R-:W-:Y:S02]  /*1120*/  IADD3 R34, P2, R34, R3, RZ ;  /* 0x0000000322227210 */ /* 0x000fe40007f5e0ff */
[----:B------:R-:W-:Y:S02]  /*1130*/  IADD3 R5, R36, 0x40, RZ ;  /* 0x0000004024057810 */ /* 0x000fe40007ffe0ff */
[----:B------:R-:W-:Y:S01]  /*1140*/  LEA.HI.X.SX32 R35, R3, R6, 0x1, P2 ;  /* 0x0000000603237211 */ /* 0x000fe200010f0eff */
[----:B------:R-:W-:Y:S01]  /*1150*/  IMAD.WIDE.U32 R18, R34, c[0x0][0x1e0], R36 ;  /* 0x0000780022127a25 */ /* 0x000fe200078e0024 */
[----:B------:R-:W-:-:S02]  /*1160*/  @!P1 SHF.R.S32.HI R6, RZ, 0x1f, R5 ;  /* 0x0000001fff069819 */ /* 0x000fc40000011405 */
[----:B------:R-:W-:Y:S01]  /*1170*/  SEL R222, R30, RZ, !P5 ;  /* 0x000000ff1ede7207 */ /* 0x000fe20006800000 */
[----:B------:R-:W-:Y:S01]  /*1180*/  IMAD R9, R35, c[0x0][0x1e0], RZ ;  /* 0x0000780023097a24 */ /* 0x000fe200078e02ff */
[----:B------:R-:W-:Y:S01]  /*1190*/  SEL R30, R31, RZ, !P5 ;  /* 0x000000ff1f1e7207 */ /* 0x000fe20006800000 */
[----:B------:R-:W-:Y:S01]  /*11a0*/  IMAD R35, R35, c[0x0][0x208], RZ ;  /* 0x0000820023237a24 */ /* 0x000fe200078e02ff */
[----:B------:R-:W-:Y:S02]  /*11b0*/  @!P1 LEA.HI R6, R6, R5, RZ, 0x3 ;  /* 0x0000000506069211 */ /* 0x000fe400078f18ff */
[----:B-1----:R-:W-:Y:S01]  /*11c0*/  @!P1 LEA R22, P5, R36, R10, 0x1 ;  /* 0x0000000a24169211 */ /* 0x002fe200078a08ff */
[C---:B------:R-:W-:Y:S01]  /*11d0*/  IMAD R215, R30.reuse, c[0x0][0x1f0], RZ ;  /* 0x00007c001ed77a24 */ /* 0x040fe200078e02ff */
[----:B------:R-:W-:Y:S01]  /*11e0*/  ISETP.GE.AND P2, PT, R5, c[0x0][0x198], PT ;  /* 0x0000660005007a0c */ /* 0x000fe20003f46270 */
[----:B------:R-:W-:Y:S01]  /*11f0*/  IMAD R225, R30, c[0x0][0x218], RZ ;  /* 0x000086001ee17a24 */ /* 0x000fe200078e02ff */
[----:B------:R-:W-:Y:S01]  /*1200*/  @!P1 LOP3.LUT R6, R6, 0xfffffff8, RZ, 0xc0, !PT ;  /* 0xfffffff806069812 */ /* 0x000fe200078ec0ff */
[----:B------:R-:W-:Y:S01]  /*1210*/  IMAD R215, R222, c[0x0][0x1f4], R215 ;  /* 0x00007d00ded77a24 */ /* 0x000fe200078e02d7 */
[----:B--2---:R-:W-:Y:S01]  /*1220*/  @!P1 LEA.HI.X R23, R36, R11, R37, 0x1, P5 ;  /* 0x0000000b24179211 */ /* 0x004fe200028f0c25 */
[----:B------:R-:W-:Y:S01]  /*1230*/  IMAD R225, R222, c[0x0][0x21c], R225 ;  /* 0x00008700dee17a24 */ /* 0x000fe200078e02e1 */
[----:B------:R-:W-:Y:S01]  /*1240*/  ISETP.GE.AND P5, PT, R8, R7, PT ;  /* 0x000000070800720c */ /* 0x000fe20003fa6270 */
[----:B------:R-:W-:Y:S01]  /*1250*/  @!P1 IMAD.WIDE R24, R6, 0x2, R10 ;  /* 0x0000000206189825 */ /* 0x000fe200078e020a */
[----:B------:R-:W1:Y:S01]  /*1260*/  SHFL.IDX PT, R8, R4, 0x2, 0x181f ;  /* 0x00581f0004087f89 */ /* 0x000e6200000e0000 */
[----:B------:R-:W-:-:S02]  /*1270*/  @!P0 SHF.R.S32.HI R6, RZ, 0x1f, R5 ;  /* 0x0000001fff068819 */ /* 0x000fc40000011405 */
[----:B------:R-:W-:Y:S01]  /*1280*/  IMAD R10, R34, c[0x0][0x1e4], R9 ;  /* 0x00007900220a7a24 */ /* 0x000fe200078e0209 */
[----:B------:R2:W-:Y:S01]  /*1290*/  @!P1 LDGSTS.E.BYPASS.LTC128B.128 [R209+0x100], [R22.64], !P6 ;  /* 0x0010000016d19fae */ /* 0x0005e2000f101d4a */
[----:B------:R-:W-:Y:S02]  /*12a0*/  @!P0 LEA.HI R6, R6, R5, RZ, 0x3 ;  /* 0x0000000506068211 */ /* 0x000fe400078f18ff */
[----:B------:R-:W-:Y:S01]  /*12b0*/  IMAD.IADD R19, R19, 0x1, R10 ;  /* 0x0000000113137824 */ /* 0x000fe200078e020a */
[----:B------:R-:W3:Y:S01]  /*12c0*/  SHFL.IDX PT, R9, R0, 0x2, 0x181f ;  /* 0x00581f0000097f89 */ /* 0x000ee200000e0000 */
[----:B------:R-:W-:Y:S02]  /*12d0*/  @!P0 LOP3.LUT R11, R6, 0xfffffff8, RZ, 0xc0, !PT ;  /* 0xfffffff8060b8812 */ /* 0x000fe400078ec0ff */
[----:B------:R-:W-:Y:S01]  /*12e0*/  SHF.R.S32.HI R31, RZ, 0x1f, R113 ;  /* 0x0000001fff1f7819 */ /* 0x000fe20000011471 */
[----:B------:R3:W-:Y:S01]  /*12f0*/  @!P1 LDGSTS.E.BYPASS.LTC128B.128 [R209+0x4100], [R24.64], !P2 ;  /* 0x0410000018d19fae */ /* 0x0007e2000d101d4a */
[----:B----4-:R-:W-:Y:S01]  /*1300*/  @!P0 LEA R20, P1, R36, R16, 0x1 ;  /* 0x0000001024148211 */ /* 0x010fe200078208ff */
[----:B-----5:R-:W-:-:S02]  /*1310*/  @!P0 IMAD.WIDE R10, R11, 0x2, R16 ;  /* 0x000000020b0a8825 */ /* 0x020fc400078e0210 */
[----:B------:R4:W5:Y:S01]  /*1320*/  SHFL.IDX PT, R16, R4, 0x3, 0x181f ;  /* 0x00781f0004107f89 */ /* 0x00096200000e0000 */
[----:B------:R-:W-:Y:S02]  /*1330*/  @!P0 LEA.HI.X R21, R36, R17, R37, 0x1, P1 ;  /* 0x0000001124158211 */ /* 0x000fe400008f0c25 */
[----:B------:R-:W-:Y:S01]  /*1340*/  ISETP.GE.AND P1, PT, R2, R7, PT ;  /* 0x000000070200720c */ /* 0x000fe20003f26270 */
[C---:B------:R-:W-:Y:S01]  /*1350*/  IMAD R7, R33.reuse, c[0x0][0x1e8], RZ ;  /* 0x00007a0021077a24 */ /* 0x040fe200078e02ff */
[----:B------:R-:W-:Y:S01]  /*1360*/  @!P5 SHF.R.S32.HI R2, RZ, 0x1f, R5 ;  /* 0x0000001fff02d819 */ /* 0x000fe20000011405 */
[----:B------:R5:W-:Y:S01]  /*1370*/  @!P0 LDGSTS.E.BYPASS.LTC128B.128 [R209+0x1100], [R20.64], !P6 ;  /* 0x0110000014d18fae */ /* 0x000be2000f101d4a */
[----:B------:R-:W-:Y:S02]  /*1380*/  IMAD R33, R33, c[0x0][0x210], RZ ;  /* 0x0000840021217a24 */ /* 0x000fe400078e02ff */
[----:B------:R-:W-:Y:S01]  /*1390*/  @!P5 LEA.HI R2, R2, R5, RZ, 0x3 ;  /* 0x000000050202d211 */ /* 0x000fe200078f18ff */
[C---:B------:R-:W-:Y:S01]  /*13a0*/  IMAD R212, R32.reuse, c[0x0][0x1ec], R7 ;  /* 0x00007b0020d47a24 */ /* 0x040fe200078e0207 */
[----:B------:R5:W-:Y:S01]  /*13b0*/  @!P0 LDGSTS.E.BYPASS.LTC128B.128 [R209+0x5100], [R10.64], !P2 ;  /* 0x051000000ad18fae */ /* 0x000be2000d101d4a */
[----:B------:R-:W-:Y:S01]  /*13c0*/  IMAD R33, R32, c[0x0][0x214], R33 ;  /* 0x0000850020217a24 */ /* 0x000fe200078e0221 */
[----:B------:R-:W-:Y:S01]  /*13d0*/  @!P5 LOP3.LUT R7, R2, 0xfffffff8, RZ, 0xc0, !PT ;  /* 0xfffffff80207d812 */ /* 0x000fe200078ec0ff */
[----:B--2---:R-:W-:Y:S01]  /*13e0*/  IMAD.WIDE.U32 R22, R32, c[0x0][0x1e8], R18 ;  /* 0x00007a0020167a25 */ /* 0x004fe200078e0012 */
[C---:B-1----:R-:W-:Y:S01]  /*13f0*/  @!P5 LEA R18, P0, R36.reuse, R8, 0x1 ;  /* 0x000000082412d211 */ /* 0x042fe200078008ff */
[----:B------:R1:W2:Y:S02]  /*1400*/  SHFL.IDX PT, R17, R0, 0x3, 0x181f ;  /* 0x00781f0000117f89 */ /* 0x0002a400000e0000 */
[----:B------:R-:W-:Y:S01]  /*1410*/  IMAD.IADD R213, R23, 0x1, R212 ;  /* 0x0000000117d57824 */ /* 0x000fe200078e02d4 */
[----:B---3--:R-:W-:Y:S01]  /*1420*/  @!P5 LEA.HI.X R19, R36, R9, R37, 0x1, P0 ;  /* 0x000000092413d211 */ /* 0x008fe200000f0c25 */
[----:B------:R-:W-:Y:S01]  /*1430*/  @!P5 IMAD.WIDE R8, R7, 0x2, R8 ;  /* 0x000000020708d825 */ /* 0x000fe200078e0208 */
[----:B----4-:R-:W-:-:S03]  /*1440*/  LEA.HI R4, R109, R42, RZ, 0x4 ;  /* 0x0000002a6d047211 */ /* 0x010fc600078f20ff */
[----:B------:R-:W-:Y:S01]  /*1450*/  IMAD R7, R41, c[0x0][0x1e4], RZ ;  /* 0x0000790029077a24 */ /* 0x000fe200078e02ff */
[----:B------:R3:W-:Y:S01]  /*1460*/  @!P5 LDGSTS.E.BYPASS.LTC128B.128 [R209+0x2100], [R18.64], !P6 ;  /* 0x0210000012d1dfae */ /* 0x0007e2000f101d4a */
[----:B------:R-:W-:Y:S02]  /*1470*/  IMAD R41, R14, -0x60, R41 ;  /* 0xffffffa00e297824 */ /* 0x000fe400078e0229 */
[----:B------:R-:W-:Y:S01]  /*1480*/  IMAD.MOV.U32 R212, RZ, RZ, R22 ;  /* 0x000000ffffd47224 */ /* 0x000fe200078e0016 */
[----:B------:R4:W-:Y:S01]  /*1490*/  @!P5 LDGSTS.E.BYPASS.LTC128B.128 [R209+0x6100], [R8.64], !P2 ;  /* 0x0610000008d1dfae */ /* 0x0009e2000d101d4a */
[----:B------:R-:W-:Y:S01]  /*14a0*/  IMAD.IADD R12, R111, 0x1, R7 ;  /* 0x000000016f0c7824 */ /* 0x000fe200078e0207 */
[----:B------:R-:W-:Y:S01]  /*14b0*/  IADD3 R28, R41, R208, -R3 ;  /* 0x000000d0291c7210 */ /* 0x000fe20007ffe803 */
[----:B------:R-:W-:Y:S01]  /*14c0*/  IMAD.WIDE.U32 R212, R222, c[0x0][0x1f0], R212 ;  /* 0x00007c00ded47a25 */ /* 0x000fe200078e00d4 */
[----:B------:R-:W-:Y:S02]  /*14d0*/  LOP3.LUT R7, R4, 0xfffffff0, RZ, 0xc0, !PT ;  /* 0xfffffff004077812 */ /* 0x000fe400078ec0ff */
[----:B------:R-:W-:Y:S01]  /*14e0*/  ISETP.GE.AND P0, PT, R28, 0x1, PT ;  /* 0x000000011c00780c */ /* 0x000fe20003f06270 */
[----:B------:R-:W-:-:S02]  /*14f0*/  IMAD.IADD R215, R213, 0x1, R215 ;  /* 0x00000001d5d77824 */ /* 0x000fc400078e02d7 */
[----:B-----5:R-:W-:Y:S01]  /*1500*/  IMAD R11, R12, R113, RZ ;  /* 0x000000710c0b7224 */ /* 0x020fe200078e02ff */
[----:B-1----:R-:W-:Y:S01]  /*1510*/  @!P1 SHF.R.S32.HI R0, RZ, 0x1f, R5 ;  /* 0x0000001fff009819 */ /* 0x002fe20000011405 */
[----:B------:R-:W-:Y:S02]  /*1520*/  IMAD.MOV.U32 R214, RZ, RZ, R212 ;  /* 0x000000ffffd67224 */ /* 0x000fe400078e00d4 */
[----:B------:R-:W-:Y:S01]  /*1530*/  IMAD.IADD R7, R42, 0x1, -R7 ;  /* 0x000000012a077824 */ /* 0x000fe200078e0a07 */
[----:B------:R-:W-:Y:S01]  /*1540*/  @!P1 LEA.HI R0, R0, R5, RZ, 0x3 ;  /* 0x0000000500009211 */ /* 0x000fe200078f18ff */
[----:B------:R-:W-:-:S03]  /*1550*/  IMAD R11, R31, R110, R11 ;  /* 0x0000006e1f0b7224 */ /* 0x000fc600078e020b */
[----:B------:R-:W-:Y:S02]  /*1560*/  @!P1 LOP3.LUT R0, R0, 0xfffffff8, RZ, 0xc0, !PT ;  /* 0xfffffff800009812 */ /* 0x000fe400078ec0ff */
[----:B------:R-:W-:Y:S02]  /*1570*/  SHF.R.S32.HI R2, RZ, 0x1f, R7 ;  /* 0x0000001fff027819 */ /* 0x000fe40000011407 */
[----:B---3--:R-:W-:Y:S02]  /*1580*/  @!P1 LEA R18, P5, R36, R16, 0x1 ;  /* 0x0000001024129211 */ /* 0x008fe400078a08ff */
[----:B------:R-:W-:Y:S01]  /*1590*/  LEA.HI R2, R2, R7, RZ, 0x3 ;  /* 0x0000000702027211 */ /* 0x000fe200078f18ff */
[----:B----4-:R-:W-:Y:S01]  /*15a0*/  IMAD.WIDE.U32 R8, R113, R110, R214 ;  /* 0x0000006e71087225 */ /* 0x010fe200078e00d6 */
[----:B--2---:R-:W-:-:S03]  /*15b0*/  @!P1 LEA.HI.X R19, R36, R17, R37, 0x1, P5 ;  /* 0x0000001124139211 */ /* 0x004fc600028f0c25 */
[----:B------:R-:W-:Y:S01]  /*15c0*/  IMAD.IADD R6, R9, 0x1, R11 ;  /* 0x0000000109067824 */ /* 0x000fe200078e020b */
[----:B------:R-:W-:Y:S01]  /*15d0*/  @P0 LEA R10, P5, R8, c[0x0][0x1c8], 0x1 ;  /* 0x00007200080a0a11 */ /* 0x000fe200078a08ff */
[----:B------:R-:W-:Y:S01]  /*15e0*/  @!P1 IMAD.WIDE R16, R0, 0x2, R16 ;  /* 0x0000000200109825 */ /* 0x000fe200078e0210 */
[----:B------:R1:W-:Y:S01]  /*15f0*/  @!P1 LDGSTS.E.BYPASS.LTC128B.128 [R209+0x3100], [R18.64], !P6 ;  /* 0x0310000012d19fae */ /* 0x0003e2000f101d4a */
[----:B------:R-:W-:Y:S02]  /*1600*/  ISETP.GE.AND P6, PT, R36, c[0x0][0x1d4], PT ;  /* 0x0000750024007a0c */ /* 0x000fe40003fc6270 */
[----:B------:R-:W-:Y:S01]  /*1610*/  @P0 LEA.HI.X R11, R8, c[0x0][0x1cc], R6, 0x1, P5 ;  /* 0x00007300080b0a11 */ /* 0x000fe200028f0c06 */
[----:B------:R2:W-:Y:S01]  /*1620*/  @!P1 LDGSTS.E.BYPASS.LTC128B.128 [R209+0x7100], [R16.64], !P2 ;  /* 0x0710000010d19fae */ /* 0x0005e2000d101d4a */
[----:B------:R-:W-:Y:S01]  /*1630*/  ISETP.GE.AND P5, PT, R5, c[0x0][0x1d4], PT ;  /* 0x0000750005007a0c */ /* 0x000fe20003fa6270 */
[----:B------:R-:W-:Y:S01]  /*1640*/  IMAD.U32 R5, RZ, RZ, UR6 ;  /* 0x00000006ff057e24 */ /* 0x000fe2000f8e00ff */
[----:B------:R-:W-:Y:S01]  /*1650*/  ISETP.GE.AND P2, PT, R28, 0x21, PT ;  /* 0x000000211c00780c */ /* 0x000fe20003f46270 */
[----:B------:R-:W0:Y:S01]  /*1660*/  LDGDEPBAR ;  /* 0x00000000000079af */ /* 0x000e220000000000 */
[C---:B------:R-:W-:Y:S01]  /*1670*/  LOP3.LUT R0, R2.reuse, 0xfffffff8, RZ, 0xc0, !PT ;  /* 0xfffffff802007812 */ /* 0x040fe200078ec0ff */
[----:B------:R-:W-:Y:S01]  /*1680*/  IMAD.SHL.U32 R2, R2, 0x40, RZ ;  /* 0x0000004002027824 */ /* 0x000fe200078e00ff */
[----:B------:R-:W-:-:S02]  /*1690*/  SHF.R.S32.HI R9, RZ, 0x4, R4 ;  /* 0x00000004ff097819 */ /* 0x000fc40000011404 */
[----:B------:R-:W-:Y:S01]  /*16a0*/  ISETP.GE.AND P1, PT, R28, 0x41, PT ;  /* 0x000000411c00780c */ /* 0x000fe20003f26270 */
[----:B------:R-:W-:Y:S01]  /*16b0*/  IMAD.IADD R0, R7, 0x1, -R0 ;  /* 0x0000000107007824 */ /* 0x000fe200078e0a00 */
[----:B------:R3:W-:Y:S01]  /*16c0*/  @P0 LDGSTS.E.BYPASS.LTC128B.128 [R209+0x8100], [R10.64], !P6 ;  /* 0x081000000ad10fae */ /* 0x0007e2000f101d4a */
[----:B------:R-:W-:Y:S01]  /*16d0*/  IMAD.U32 R7, RZ, RZ, UR6 ;  /* 0x00000006ff077e24 */ /* 0x000fe2000f8e00ff */
[----:B------:R-:W-:Y:S01]  /*16e0*/  LEA.HI R206, R4, R9, RZ, 0x1 ;  /* 0x0000000904ce7211 */ /* 0x000fe200078f08ff */
[----:B------:R-:W-:Y:S01]  /*16f0*/  IMAD.U32 R4, RZ, RZ, UR7 ;  /* 0x00000007ff047e24 */ /* 0x000fe2000f8e00ff */
[----:B------:R3:W-:Y:S02]  /*1700*/  @P0 LDGSTS.E.BYPASS.LTC128B.128 [R209+0xb100], [R10.64+0x80], !P5 ;  /* 0x0b1000800ad10fae */ /* 0x0007e4000e901d4a */
[----:B------:R-:W-:Y:S02]  /*1710*/  @P2 LEA R7, P0, R7, R8, 0x5 ;  /* 0x0000000807072211 */ /* 0x000fe400078028ff */
[----:B------:R-:W-:-:S02]  /*1720*/  LOP3.LUT R206, R206, 0xfffffffe, RZ, 0xc0, !PT ;  /* 0xfffffffecece7812 */ /* 0x000fc400078ec0ff */
[----:B------:R-:W-:-:S03]  /*1730*/  @P2 LEA.HI.X R4, R5, R6, R4, 0x5, P0 ;  /* 0x0000000605042211 */ /* 0x000fc600000f2c04 */
[----:B------:R-:W-:Y:S02]  /*1740*/  IMAD.IADD R206, R9, 0x1, -R206 ;  /* 0x0000000109ce7824 */ /* 0x000fe400078e0ace */
[----:B------:R-:W-:Y:S01]  /*1750*/  IMAD.SHL.U32 R9, R29, 0x40, RZ ;  /* 0x000000401d097824 */ /* 0x000fe200078e00ff */
[----:B--2---:R-:W-:Y:S01]  /*1760*/  @P2 LEA R16, P0, R7, c[0x0][0x1c8], 0x1 ;  /* 0x0000720007102a11 */ /* 0x004fe200078008ff */
[----:B------:R-:W-:-:S03]  /*1770*/  IMAD.SHL.U32 R5, R206, 0x8, RZ ;  /* 0x00000008ce057824 */ /* 0x000fc600078e00ff */
[----:B------:R-:W-:Y:S01]  /*1780*/  @P2 LEA.HI.X R17, R7, c[0x0][0x1cc], R4, 0x1, P0 ;  /* 0x0000730007112a11 */ /* 0x000fe200000f0c04 */
[----:B------:R-:W-:Y:S01]  /*1790*/  IMAD.SHL.U32 R4, R3, 0x8, RZ ;  /* 0x0000000803047824 */ /* 0x000fe200078e00ff */
[----:B------:R-:W-:Y:S01]  /*17a0*/  @P1 IADD3 R8, P0, R8, UR14, RZ ;  /* 0x0000000e08081c10 */ /* 0x000fe2000ff1e0ff */
[----:B------:R-:W-:Y:S01]  /*17b0*/  IMAD.MOV.U32 R3, RZ, RZ, 0x20 ;  /* 0x00000020ff037424 */ /* 0x000fe200078e00ff */
[----:B------:R-:W-:Y:S01]  /*17c0*/  LOP3.LUT R9, R9, 0x1c0, RZ, 0xc0, !PT ;  /* 0x000001c009097812 */ /* 0x000fe200078ec0ff */
[----:B------:R1:W-:Y:S01]  /*17d0*/  @P2 LDGSTS.E.BYPASS.LTC128B.128 [R209+0x9100], [R16.64], !P6 ;  /* 0x0910000010d12fae */ /* 0x0003e2000f101d4a */
[----:B------:R-:W-:Y:S02]  /*17e0*/  @P1 IADD3.X R7, R6, UR8, RZ, P0, !PT ;  /* 0x0000000806071c10 */ /* 0x000fe400087fe4ff */
[----:B------:R-:W-:Y:S01]  /*17f0*/  @P1 LEA R6, P0, R8, c[0x0][0x1c8], 0x1 ;  /* 0x0000720008061a11 */ /* 0x000fe200078008ff */
[----:B------:R1:W-:Y:S01]  /*1800*/  @P2 LDGSTS.E.BYPASS.LTC128B.128 [R209+0xc100], [R16.64+0x80], !P5 ;  /* 0x0c10008010d12fae */ /* 0x0003e2000e901d4a */
[----:B------:R-:W-:Y:S01]  /*1810*/  LOP3.LUT R4, R9, 0x8, R4, 0xf8, !PT ;  /* 0x0000000809047812 */ /* 0x000fe200078ef804 */
[----:B---3--:R-:W-:Y:S01]  /*1820*/  IMAD.SHL.U32 R10, R0, 0x40, RZ ;  /* 0x00000040000a7824 */ /* 0x008fe200078e00ff */
[----:B------:R-:W-:-:S02]  /*1830*/  @P1 LEA.HI.X R7, R8, c[0x0][0x1cc], R7, 0x1, P0 ;  /* 0x0000730008071a11 */ /* 0x000fc400000f0c07 */
[----:B------:R-:W-:Y:S02]  /*1840*/  SHF.R.U32.HI R9, RZ, 0x3, R9 ;  /* 0x00000003ff097819 */ /* 0x000fe40000011609 */
[----:B------:R-:W-:Y:S01]  /*1850*/  LOP3.LUT R10, R10, 0x1c0, RZ, 0xc0, !PT ;  /* 0x000001c00a0a7812 */ /* 0x000fe200078ec0ff */
[----:B------:R2:W-:Y:S01]  /*1860*/  @P1 LDGSTS.E.BYPASS.LTC128B.128 [R209+0xa100], [R6.64], !P6 ;  /* 0x0a10000006d11fae */ /* 0x0005e2000f101d4a */
[----:B------:R-:W-:Y:S02]  /*1870*/  LOP3.LUT R9, R4, R9, RZ, 0x3c, !PT ;  /* 0x0000000904097212 */ /* 0x000fe400078e3cff */
[----:B------:R-:W-:Y:S01]  /*1880*/  LOP3.LUT R5, R10, 0x8, R5, 0xf8, !PT ;  /* 0x000000080a057812 */ /* 0x000fe200078ef805 */
[----:B------:R2:W-:Y:S01]  /*1890*/  @P1 LDGSTS.E.BYPASS.LTC128B.128 [R209+0xd100], [R6.64+0x80], !P5 ;  /* 0x0d10008006d11fae */ /* 0x0005e2000e901d4a */
[----:B------:R-:W-:Y:S01]  /*18a0*/  SHF.R.U32.HI R10, RZ, 0x3, R10 ;  /* 0x00000003ff0a7819 */ /* 0x000fe2000001160a */
[----:B------:R-:W-:Y:S01]  /*18b0*/  IMAD R206, R206, 0x200, R9 ;  /* 0x00000200cece7824 */ /* 0x000fe200078e0209 */
[----:B------:R-:W-:Y:S01]  /*18c0*/  R2P PR, R0, 0x6 ;  /* 0x0000000600007804 */ /* 0x000fe20000000000 */
[----:B------:R-:W0:Y:S01]  /*18d0*/  LDGDEPBAR ;  /* 0x00000000000079af */ /* 0x000e220000000000 */
[----:B------:R-:W-:Y:S01]  /*18e0*/  LOP3.LUT R5, R5, R10, RZ, 0x3c, !PT ;  /* 0x0000000a05057212 */ /* 0x000fe200078e3cff */
[----:B------:R-:W-:Y:S01]  /*18f0*/  IMAD.SHL.U32 R206, R206, 0x2, RZ ;  /* 0x00000002cece7824 */ /* 0x000fe200078e00ff */
[----:B------:R-:W-:-:S02]  /*1900*/  LOP3.LUT P0, RZ, R29, 0x2, RZ, 0xc0, !PT ;  /* 0x000000021dff7812 */ /* 0x000fc4000780c0ff */
[----:B------:R-:W-:Y:S01]  /*1910*/  LOP3.LUT R2, R5, 0xfffffe00, R2, 0xf8, !PT ;  /* 0xfffffe0005027812 */ /* 0x000fe200078ef802 */
[----:B------:R-:W-:Y:S01]  /*1920*/  IMAD.MOV.U32 R5, RZ, RZ, 0x10 ;  /* 0x00000010ff057424 */ /* 0x000fe200078e00ff */
[----:B------:R-:W-:Y:S02]  /*1930*/  SEL R3, R3, 0xffffffe0, !P2 ;  /* 0xffffffe003037807 */ /* 0x000fe40005000000 */
[----:B------:R-:W-:Y:S02]  /*1940*/  IADD3 R205, R206, 0x8120, RZ ;  /* 0x00008120cecd7810 */ /* 0x000fe40007ffe0ff */
[----:B------:R-:W-:Y:S02]  /*1950*/  SEL R5, R5, 0xfffffff0, !P1 ;  /* 0xfffffff005057807 */ /* 0x000fe40004800000 */
[----:B------:R-:W-:Y:S01]  /*1960*/  ISETP.LT.OR P2, PT, R28, 0x1, P6 ;  /* 0x000000011c00780c */ /* 0x000fe20003741670 */
[----:B--2---:R-:W-:Y:S01]  /*1970*/  IMAD R7, R43, 0x400, R2 ;  /* 0x000004002b077824 */ /* 0x004fe200078e0202 */
[----:B------:R-:W-:-:S04]  /*1980*/  DEPBAR.LE SB0, 0x1 ;  /* 0x000080400000791a */ /* 0x000fc80000000000 */
[C---:B------:R-:W-:Y:S01]  /*1990*/  LEA R4, R7.reuse, 0x100, 0x1 ;  /* 0x0000010007047811 */ /* 0x040fe200078e08ff */
[----:B------:R-:W-:Y:S01]  /*19a0*/  IMAD.SHL.U32 R7, R7, 0x2, RZ ;  /* 0x0000000207077824 */ /* 0x000fe200078e00ff */
[----:B------:R-:W-:Y:S03]  /*19b0*/  BAR.SYNC.DEFER_BLOCKING 0x0 ;  /* 0x0000000000007b1d */ /* 0x000fe60000010000 */
[--C-:B------:R-:W-:Y:S02]  /*19c0*/  IMAD R6, R5, 0x2, R4.reuse ;  /* 0x0000000205067824 */ /* 0x100fe400078e0204 */
[C---:B------:R-:W-:Y:S02]  /*19d0*/  IMAD R4, R3.reuse, 0x2, R4 ;  /* 0x0000000203047824 */ /* 0x040fe400078e0204 */
[----:B------:R-:W-:Y:S01]  /*19e0*/  IMAD R0, R3, 0x2, R6 ;  /* 0x0000000203007824 */ /* 0x000fe200078e0206 */
        /* <DEDUP_REMOVED lines=11> */
[C---:B------:R-:W-:Y:S02]  /*1aa0*/  IADD3 R199, R205.reuse, 0x800, RZ ;  /* 0x00000800cdc77810 */ /* 0x040fe40007ffe0ff */
[C---:B------:R-:W-:Y:S02]  /*1ab0*/  IADD3 R198, R205.reuse, 0x1000, RZ ;  /* 0x00001000cdc67810 */ /* 0x040fe40007ffe0ff */
[C---:B------:R-:W-:Y:S02]  /*1ac0*/  IADD3 R197, R205.reuse, 0x1800, RZ ;  /* 0x00001800cdc57810 */ /* 0x040fe40007ffe0ff */
[C---:B------:R-:W-:Y:S02]  /*1ad0*/  IADD3 R196, R205.reuse, 0x2000, RZ ;  /* 0x00002000cdc47810 */ /* 0x040fe40007ffe0ff */
[C---:B------:R-:W-:Y:S02]  /*1ae0*/  IADD3 R195, R205.reuse, 0x2800, RZ ;  /* 0x00002800cdc37810 */ /* 0x040fe40007ffe0ff */
[----:B------:R-:W-:-:S02]  /*1af0*/  IADD3 R193, R205, 0x3000, RZ ;  /* 0x00003000cdc17810 */ /* 0x000fc40007ffe0ff */
        /* <DEDUP_REMOVED lines=11> */
[----:B------:R-:W-:-:S04]  /*1bb0*/  IMAD.WIDE.U32 R6, R32, c[0x0][0x210], R34 ;  /* 0x0000840020067a25 */ /* 0x000fc800078e0022 */
[----:B------:R-:W-:Y:S02]  /*1bc0*/  IMAD.IADD R7, R7, 0x1, R33 ;  /* 0x0000000107077824 */ /* 0x000fe400078e0221 */
[----:B------:R-:W-:Y:S02]  /*1bd0*/  IMAD.U32 R31, RZ, RZ, UR9 ;  /* 0x00000009ff1f7e24 */ /* 0x000fe4000f8e00ff */
[----:B------:R-:W-:-:S04]  /*1be0*/  IMAD.WIDE.U32 R222, R222, c[0x0][0x218], R6 ;  /* 0x00008600dede7a25 */ /* 0x000fc800078e0006 */
[----:B------:R-:W-:Y:S02]  /*1bf0*/  IMAD R7, R113, c[0x0][0x20c], R0 ;  /* 0x0000830071077a24 */ /* 0x000fe400078e0200 */
[----:B------:R-:W-:Y:S02]  /*1c00*/  IMAD.IADD R225, R223, 0x1, R225 ;  /* 0x00000001dfe17824 */ /* 0x000fe400078e02e1 */
[----:B------:R-:W-:Y:S01]  /*1c10*/  IMAD.MOV.U32 R224, RZ, RZ, R222 ;  /* 0x000000ffffe07224 */ /* 0x000fe200078e00de */
[----:B------:R-:W1:Y:S04]  /*1c20*/  LDSM.16.M88.4 R8, [R206+0x8100] ;  /* 0x00810000ce08783b */ /* 0x000e680000000200 */
[----:B------:R-:W-:Y:S04]  /*1c30*/  LDSM.16.M88.4 R20, [R205] ;  /* 0x00000000cd14783b */ /* 0x000fe80000000200 */
[----:B------:R-:W2:Y:S04]  /*1c40*/  LDSM.16.M88.4 R72, [R206+0x9100] ;  /* 0x00910000ce48783b */ /* 0x000ea80000000200 */
[----:B------:R-:W3:Y:S04]  /*1c50*/  LDSM.16.M88.4 R80, [R206+0x8900] ;  /* 0x00890000ce50783b */ /* 0x000ee80000000200 */
[----:B------:R-:W4:Y:S04]  /*1c60*/  LDSM.16.M88.4 R24, [R205+0x800] ;  /* 0x00080000cd18783b */ /* 0x000f280000000200 */
[----:B------:R-:W-:Y:S04]  /*1c70*/  LDSM.16.M88.4 R64, [R206+0x9900] ;  /* 0x00990000ce40783b */ /* 0x000fe80000000200 */
        /* <DEDUP_REMOVED lines=9> */
[C---:B---3--:R-:W-:Y:S08]  /*1d10*/  HMMA.16816.F32 R84, R124.reuse, R80, RZ ;  /* 0x000000507c54723c */ /* 0x048ff000000018ff */
[C---:B------:R-:W-:Y:S08]  /*1d20*/  HMMA.16816.F32 R80, R124.reuse, R82, RZ ;  /* 0x000000527c50723c */ /* 0x040ff000000018ff */
[----:B------:R-:W-:Y:S08]  /*1d30*/  HMMA.16816.F32 R72, R124, R74, RZ ;  /* 0x0000004a7c48723c */ /* 0x000ff000000018ff */
[C---:B----4-:R-:W-:Y:S08]  /*1d40*/  HMMA.16816.F32 R84, R136.reuse, R24, R84 ;  /* 0x000000188854723c */ /* 0x050ff00000001854 */
[C---:B------:R-:W-:Y:S01]  /*1d50*/  HMMA.16816.F32 R80, R136.reuse, R26, R80 ;  /* 0x0000001a8850723c */ /* 0x040fe20000001850 */
[----:B------:R-:W2:Y:S07]  /*1d60*/  LDSM.16.M88.4 R24, [R205+0x1800] ;  /* 0x00180000cd18783b */ /* 0x000eae0000000200 */
[C---:B-1----:R-:W-:Y:S07]  /*1d70*/  HMMA.16816.F32 R76, R136.reuse, R20, R76 ;  /* 0x00000014884c723c */ /* 0x042fee000000184c */
[----:B------:R-:W-:Y:S01]  /*1d80*/  IMAD.WIDE.U32 R20, R113, c[0x0][0x208], RZ ;  /* 0x0000820071147a25 */ /* 0x000fe200078e00ff */
[----:B------:R-:W-:Y:S03]  /*1d90*/  HMMA.16816.F32 R72, R136, R22, R72 ;  /* 0x000000168848723c */ /* 0x000fe60000001848 */
[----:B------:R-:W-:-:S02]  /*1da0*/  IMAD.IADD R0, R21, 0x1, R7 ;  /* 0x0000000115007824 */ /* 0x000fc400078e0207 */
[----:B------:R-:W-:-:S03]  /*1db0*/  IMAD.WIDE.U32 R20, R20, 0x60, R224 ;  /* 0x0000006014147825 */ /* 0x000fc600078e00e0 */
[----:B------:R-:W-:Y:S01]  /*1dc0*/  HMMA.16816.F32 R68, R124, R64, RZ ;  /* 0x000000407c44723c */ /* 0x000fe200000018ff */
[----:B------:R-:W-:Y:S01]  /*1dd0*/  IMAD R0, R0, 0x60, RZ ;  /* 0x0000006000007824 */ /* 0x000fe200078e02ff */
[----:B------:R-:W-:-:S03]  /*1de0*/  LEA R6, P0, R20, c[0x0][0x1f8], 0x1 ;  /* 0x00007e0014067a11 */ /* 0x000fc600078008ff */
[----:B------:R-:W-:-:S03]  /*1df0*/  IMAD.IADD R0, R21, 0x1, R0 ;  /* 0x0000000115007824 */ /* 0x000fc600078e0200 */
[C---:B------:R-:W-:Y:S02]  /*1e00*/  HMMA.16816.F32 R64, R124.reuse, R66, RZ ;  /* 0x000000427c40723c */ /* 0x040fe400000018ff */
[----:B------:R-:W-:Y:S01]  /*1e10*/  LEA.HI.X R7, R20, c[0x0][0x1fc], R0, 0x1, P0 ;  /* 0x00007f0014077a11 */ /* 0x000fe200000f0c00 */
[----:B------:R-:W-:Y:S01]  /*1e20*/  IMAD.MOV.U32 R0, RZ, RZ, 0x40 ;  /* 0x00000040ff007424 */ /* 0x000fe200078e00ff */
[----:B------:R-:W-:Y:S01]  /*1e30*/  IADD3 R30, P1, P0, R31, 0x80, R6 ;  /* 0x000000801f1e7810 */ /* 0x000fe2000783e006 */
[----:B------:R-:W1:Y:S03]  /*1e40*/  LDSM.16.M88.4 R20, [R205+0x2000] ;  /* 0x00200000cd14783b */ /* 0x000e660000000200 */
        /* <DEDUP_REMOVED lines=20> */
[----:B--2---:R-:W-:Y:S01]  /*1f90*/  HMMA.16816.F32 R68, R136, R24, R68 ;  /* 0x000000188844723c */ /* 0x004fe20000001844 */
        /* <DEDUP_REMOVED lines=10> */
[C---:B-1----:R-:W-:Y:S02]  /*2040*/  HMMA.16816.F32 R60, R136.reuse, R20, R60 ;  /* 0x00000014883c723c */ /* 0x042fe4000000183c */
[----:B------:R-:W1:Y:S04]  /*2050*/  LDSM.16.M88.4 R100, [R203+0x8900] ;  /* 0x00890000cb64783b */ /* 0x000e680000000200 */
[----:B----4-:R-:W4:Y:S02]  /*2060*/  LDSM.16.M88.4 R32, [R203+0x9100] ;  /* 0x00910000cb20783b */ /* 0x010f240000000200 */
[C---:B------:R-:W-:Y:S02]  /*2070*/  HMMA.16816.F32 R56, R136.reuse, R22, R56 ;  /* 0x000000168838723c */ /* 0x040fe40000001838 */
[----:B-----5:R-:W5:Y:S04]  /*2080*/  LDSM.16.M88.4 R28, [R203+0x9900] ;  /* 0x00990000cb1c783b */ /* 0x020f680000000200 */
[----:B------:R-:W1:Y:S02]  /*2090*/  LDSM.16.M88.4 R24, [R203+0xa100] ;  /* 0x00a10000cb18783b */ /* 0x000e640000000200 */
[C---:B------:R-:W-:Y:S02]  /*20a0*/  HMMA.16816.F32 R52, R136.reuse, R44, R52 ;  /* 0x0000002c8834723c */ /* 0x040fe40000001834 */
[----:B------:R-:W4:Y:S04]  /*20b0*/  LDSM.16.M88.4 R20, [R203+0xa900] ;  /* 0x00a90000cb14783b */ /* 0x000f280000000200 */
[----:B------:R-:W4:Y:S02]  /*20c0*/  LDSM.16.M88.4 R96, [R194] ;  /* 0x00000000c260783b */ /* 0x000f240000000200 */
[----:B------:R-:W-:Y:S02]  /*20d0*/  HMMA.16816.F32 R48, R136, R46, R48 ;  /* 0x0000002e8830723c */ /* 0x000fe40000001830 */
[----:B------:R-:W4:Y:S04]  /*20e0*/  LDSM.16.M88.4 R92, [R194+0x800] ;  /* 0x00080000c25c783b */ /* 0x000f280000000200 */
[----:B--2---:R-:W2:Y:S04]  /*20f0*/  LDSM.16.M88.4 R88, [R194+0x1000] ;  /* 0x00100000c258783b */ /* 0x004ea80000000200 */
[----:B------:R-:W2:Y:S01]  /*2100*/  LDSM.16.M88.4 R44, [R194+0x1800] ;  /* 0x00180000c22c783b */ /* 0x000ea20000000200 */
[C---:B---3--:R-:W-:Y:S03]  /*2110*/  HMMA.16816.F32 R16, R156.reuse, R36, R16 ;  /* 0x000000249c10723c */ /* 0x048fe60000001810 */
[----:B------:R-:W-:Y:S04]  /*2120*/  LDSM.16.M88.4 R104, [R203+0xb900] ;  /* 0x00b90000cb68783b */ /* 0x000fe80000000200 */
[----:B------:R-:W0:Y:S01]  /*2130*/  LDGDEPBAR ;  /* 0x00000000000079af */ /* 0x000e220000000000 */
[C---:B------:R-:W-:Y:S03]  /*2140*/  HMMA.16816.F32 R8, R156.reuse, R38, R8 ;  /* 0x000000269c08723c */ /* 0x040fe60000001808 */
[----:B------:R-:W3:Y:S05]  /*2150*/  LDSM.16.M88.4 R36, [R194+0x2000] ;  /* 0x00200000c224783b */ /* 0x000eea0000000200 */
[C---:B-1----:R-:W-:Y:S08]  /*2160*/  HMMA.16816.F32 R84, R156.reuse, R100, R84 ;  /* 0x000000649c54723c */ /* 0x042ff00000001854 */
[C---:B------:R-:W-:Y:S01]  /*2170*/  HMMA.16816.F32 R80, R156.reuse, R102, R80 ;  /* 0x000000669c50723c */ /* 0x040fe20000001850 */
[----:B------:R-:W1:Y:S07]  /*2180*/  LDSM.16.M88.4 R100, [R194+0x2800] ;  /* 0x00280000c264783b */ /* 0x000e6e0000000200 */
        /* <DEDUP_REMOVED lines=11> */
[----:B------:R-:W1:Y:S07]  /*2240*/  LDSM.16.M88.4 R20, [R206+0xc900] ;  /* 0x00c90000ce14783b */ /* 0x000e6e0000000200 */
[C---:B------:R-:W-:Y:S08]  /*2250*/  HMMA.16816.F32 R16, R164.reuse, R96, R16 ;  /* 0x00000060a410723c */ /* 0x040ff00000001810 */
[C---:B------:R-:W-:Y:S01]  /*2260*/  HMMA.16816.F32 R8, R164.reuse, R98, R8 ;  /* 0x00000062a408723c */ /* 0x040fe20000001808 */
[----:B------:R-:W1:Y:S07]  /*2270*/  LDSM.16.M88.4 R96, [R206+0xd100] ;  /* 0x00d10000ce60783b */ /* 0x000e6e0000000200 */
[C---:B------:R-:W-:Y:S08]  /*2280*/  HMMA.16816.F32 R84, R164.reuse, R92, R84 ;  /* 0x0000005ca454723c */ /* 0x040ff00000001854 */
[C---:B------:R-:W-:Y:S01]  /*2290*/  HMMA.16816.F32 R80, R164.reuse, R94, R80 ;  /* 0x0000005ea450723c */ /* 0x040fe20000001850 */
[----:B------:R-:W1:Y:S07]  /*22a0*/  LDSM.16.M88.4 R92, [R206+0xd900] ;  /* 0x00d90000ce5c783b */ /* 0x000e6e0000000200 */
[C---:B--2---:R-:W-:Y:S08]  /*22b0*/  HMMA.16816.F32 R76, R164.reuse, R88, R76 ;  /* 0x00000058a44c723c */ /* 0x044ff0000000184c */
[C---:B------:R-:W-:Y:S01]  /*22c0*/  HMMA.16816.F32 R72, R164.reuse, R90, R72 ;  /* 0x0000005aa448723c */ /* 0x040fe20000001848 */
[----:B------:R-:W2:Y:S07]  /*22d0*/  LDSM.16.M88.4 R88, [R205+0x3000] ;  /* 0x00300000cd58783b */ /* 0x000eae0000000200 */
[C---:B------:R-:W-:Y:S08]  /*22e0*/  HMMA.16816.F32 R68, R164.reuse, R44, R68 ;  /* 0x0000002ca444723c */ /* 0x040ff00000001844 */
[C---:B------:R-:W-:Y:S01]  /*22f0*/  HMMA.16816.F32 R64, R164.reuse, R46, R64 ;  /* 0x0000002ea440723c */ /* 0x040fe20000001840 */
[----:B------:R-:W2:Y:S07]  /*2300*/  LDSM.16.M88.4 R44, [R205+0x3800] ;  /* 0x00380000cd2c783b */ /* 0x000eae0000000200 */
[C---:B---3--:R-:W-:Y:S08]  /*2310*/  HMMA.16816.F32 R60, R164.reuse, R36, R60 ;  /* 0x00000024a43c723c */ /* 0x048ff0000000183c */
[C---:B------:R-:W-:Y:S01]  /*2320*/  HMMA.16816.F32 R56, R164.reuse, R38, R56 ;  /* 0x00000026a438723c */ /* 0x040fe20000001838 */
[----:B------:R-:W3:Y:S07]  /*2330*/  LDSM.16.M88.4 R36, [R205+0x4000] ;  /* 0x00400000cd24783b */ /* 0x000eee0000000200 */
[C---:B-1----:R-:W-:Y:S08]  /*2340*/  HMMA.16816.F32 R52, R164.reuse, R100, R52 ;  /* 0x00000064a434723c */ /* 0x042ff00000001834 */
[----:B------:R-:W-:Y:S01]  /*2350*/  HMMA.16816.F32 R48, R164, R102, R48 ;  /* 0x00000066a430723c */ /* 0x000fe20000001830 */
[----:B------:R-:W-:Y:S07]  /*2360*/  LDSM.16.M88.4 R100, [R203+0xc100] ;  /* 0x00c10000cb64783b */ /* 0x000fee0000000200 */
[C---:B----4-:R-:W-:Y:S08]  /*2370*/  HMMA.16816.F32 R16, R168.reuse, R32, R16 ;  /* 0x00000020a810723c */ /* 0x050ff00000001810 */
[C---:B------:R-:W-:Y:S01]  /*2380*/  HMMA.16816.F32 R8, R168.reuse, R34, R8 ;  /* 0x00000022a808723c */ /* 0x040fe20000001808 */
[----:B------:R-:W1:Y:S07]  /*2390*/  LDSM.16.M88.4 R32, [R205+0x4800] ;  /* 0x00480000cd20783b */ /* 0x000e6e0000000200 */
        /* <DEDUP_REMOVED lines=8> */
[----:B------:R-:W1:Y:S07]  /*2420*/  LDSM.16.M88.4 R20, [R203+0xb100] ;  /* 0x00b10000cb14783b */ /* 0x000e6e0000000200 */
[C---:B------:R-:W-:Y:S08]  /*2430*/  HMMA.16816.F32 R60, R168.reuse, R96, R60 ;  /* 0x00000060a83c723c */ /* 0x040ff0000000183c */
[C---:B------:R-:W-:Y:S01]  /*2440*/  HMMA.16816.F32 R56, R168.reuse, R98, R56 ;  /* 0x00000062a838723c */ /* 0x040fe20000001838 */
[----:B------:R-:W1:Y:S07]  /*2450*/  LDSM.16.M88.4 R96, [R203+0xc900] ;  /* 0x00c90000cb60783b */ /* 0x000e6e0000000200 */
[C---:B------:R-:W-:Y:S08]  /*2460*/  HMMA.16816.F32 R52, R168.reuse, R92, R52 ;  /* 0x0000005ca834723c */ /* 0x040ff00000001834 */
[----:B------:R-:W-:Y:S01]  /*2470*/  HMMA.16816.F32 R48, R168, R94, R48 ;  /* 0x0000005ea830723c */ /* 0x000fe20000001830 */
        /* <DEDUP_REMOVED lines=31> */
[C---:B--2---:R-:W-:Y:S08]  /*2670*/  HMMA.16816.F32 R52, R176.reuse, R88, R52 ;  /* 0x00000058b034723c */ /* 0x044ff00000001834 */
[----:B------:R-:W-:Y:S08]  /*2680*/  HMMA.16816.F32 R48, R176, R90, R48 ;  /* 0x0000005ab030723c */ /* 0x000ff00000001830 */
[C---:B------:R-:W-:Y:S08]  /*2690*/  HMMA.16816.F32 R16, R180.reuse, R44, R16 ;  /* 0x0000002cb410723c */ /* 0x040ff00000001810 */
[C---:B------:R-:W-:Y:S08]  /*26a0*/  HMMA.16816.F32 R8, R180.reuse, R46, R8 ;  /* 0x0000002eb408723c */ /* 0x040ff00000001808 */
[C---:B---3--:R-:W-:Y:S08]  /*26b0*/  HMMA.16816.F32 R84, R180.reuse, R36, R84 ;  /* 0x00000024b454723c */ /* 0x048ff00000001854 */
[C---:B------:R-:W-:Y:S08]  /*26c0*/  HMMA.16816.F32 R80, R180.reuse, R38, R80 ;  /* 0x00000026b450723c */ /* 0x040ff00000001850 */
[C---:B-1----:R-:W-:Y:S08]  /*26d0*/  HMMA.16816.F32 R76, R180.reuse, R32, R76 ;  /* 0x00000020b44c723c */ /* 0x042ff0000000184c */
        /* <DEDUP_REMOVED lines=35> */
.L_x_231:
        /* <DEDUP_REMOVED lines=16> */
[----:B------:R-:W-:-:S02]  /*2a10*/  LOP3.LUT R7, R4, 0x1ffffffe, RZ, 0xc0, !PT ;  /* 0x1ffffffe04077812 */ /* 0x000fc400078ec0ff */
[----:B------:R-:W-:Y:S01]  /*2a20*/  LOP3.LUT R217, R21, 0x7ffffffc, RZ, 0xc0, !PT ;  /* 0x7ffffffc15d97812 */ /* 0x000fe200078ec0ff */
[----:B------:R-:W-:Y:S01]  /*2a30*/  IMAD R6, R43, 0x10, R6 ;  /* 0x000000102b067824 */ /* 0x000fe200078e0206 */
[----:B------:R-:W-:Y:S01]  /*2a40*/  IADD3 R20, R208, 0x1, R41 ;  /* 0x00000001d0147810 */ /* 0x000fe20007ffe029 */
[----:B------:R-:W-:Y:S02]  /*2a50*/  IMAD.IADD R7, R42, 0x1, -R7 ;  /* 0x000000012a077824 */ /* 0x000fe400078e0a07 */
[----:B------:R-:W-:Y:S02]  /*2a60*/  IMAD.IADD R217, R0, 0x1, -R217 ;  /* 0x0000000100d97824 */ /* 0x000fe400078e0ad9 */
[----:B------:R-:W-:Y:S02]  /*2a70*/  IMAD R216, R7, 0x8, R6 ;  /* 0x0000000807d87824 */ /* 0x000fe400078e0206 */
[----:B------:R-:W-:Y:S02]  /*2a80*/  IMAD.SHL.U32 R217, R217, 0x2, RZ ;  /* 0x00000002d9d97824 */ /* 0x000fe400078e00ff */
[----:B------:R-:W-:-:S03]  /*2a90*/  @P4 IMAD.HI.U32 R4, R216, c[0x0][0x2c8], RZ ;  /* 0x0000b200d8044a27 */ /* 0x000fc600078e00ff */
[--C-:B------:R-:W-:Y:S01]  /*2aa0*/  IADD3 R20, -R211, R20, -R217.reuse ;  /* 0x00000014d3147210 */ /* 0x100fe20007ffe9d9 */
[----:B------:R-:W-:Y:S01]  /*2ab0*/  IMAD.MOV.U32 R24, RZ, RZ, R216 ;  /* 0x000000ffff187224 */ /* 0x000fe200078e00d8 */
[----:B------:R-:W-:Y:S01]  /*2ac0*/  @P4 SHF.R.U32.HI R24, RZ, c[0x0][0x2cc], R4 ;  /* 0x0000b300ff184a19 */ /* 0x000fe20000011604 */
[----:B------:R-:W-:Y:S01]  /*2ad0*/  IMAD.IADD R4, R41, 0x1, -R217 ;  /* 0x0000000129047824 */ /* 0x000fe200078e0ad9 */
[C---:B------:R-:W-:Y:S02]  /*2ae0*/  IADD3 R22, R20.reuse, c[0x0][0x328], RZ ;  /* 0x0000ca0014167a10 */ /* 0x040fe40007ffe0ff */
[----:B------:R-:W-:Y:S01]  /*2af0*/  IADD3 R20, R20, UR7, RZ ;  /* 0x0000000714147c10 */ /* 0x000fe2000fffe0ff */
[----:B------:R-:W1:Y:S01]  /*2b00*/  SHFL.IDX PT, R7, R24, RZ, 0x1c1f ;  /* 0x001c1fff18077589 */ /* 0x000e6200000e0000 */
[----:B------:R-:W-:Y:S01]  /*2b10*/  IADD3 R6, -R217, R208, R41 ;  /* 0x000000d0d9067210 */ /* 0x000fe20007ffe129 */
[--C-:B-1----:R-:W-:Y:S02]  /*2b20*/  IMAD.IADD R27, R22, 0x1, R7.reuse ;  /* 0x00000001161b7824 */ /* 0x102fe400078e0207 */
[----:B------:R-:W-:-:S03]  /*2b30*/  IMAD.IADD R26, R20, 0x1, R7 ;  /* 0x00000001141a7824 */ /* 0x000fc600078e0207 */
[----:B------:R-:W-:Y:S01]  /*2b40*/  IMNMX R27, R27, R6, PT ;  /* 0x000000061b1b7217 */ /* 0x000fe20003800200 */
[----:B------:R-:W-:Y:S05]  /*2b50*/  @!P3 BRA `(.L_x_232) ;  /* 0x000001200000b947 */ /* 0x000fea0003800000 */
[----:B------:R-:W-:Y:S01]  /*2b60*/  IADD3 R7, -R211, R208, R7 ;  /* 0x000000d0d3077210 */ /* 0x000fe20007ffe107 */
[----:B------:R-:W-:Y:S03]  /*2b70*/  BSSY B0, `(.L_x_233) ;  /* 0x000000c000007945 */ /* 0x000fe60003800000 */
        /* <DEDUP_REMOVED lines=8> */
.L_x_234:
[----:B------:R-:W-:-:S13]  /*2c00*/  ISETP.NE.AND P0, PT, R13, 0x1, PT ;  /* 0x000000010d00780c */ /* 0x000fda0003f05270 */
[----:B------:R-:W-:-:S05]  /*2c10*/  @P0 IMAD.HI.U32 R0, R7, c[0x0][0x330], RZ ;  /* 0x0000cc0007000a27 */ /* 0x000fca00078e00ff */
[----:B------:R-:W-:Y:S02]  /*2c20*/  @P0 SHF.R.U32.HI R7, RZ, c[0x0][0x334], R0 ;  /* 0x0000cd00ff070a19 */ /* 0x000fe40000011600 */
.L_x_235:
[----:B------:R-:W-:Y:S05]  /*2c30*/  BSYNC B0 ;  /* 0x0000000000007941 */ /* 0x000fea0003800000 */
.L_x_233:
[----:B------:R-:W-:-:S05]  /*2c40*/  IMAD R7, R7, c[0x0][0x32c], R4 ;  /* 0x0000cb0007077a24 */ /* 0x000fca00078e0204 */
[----:B------:R-:W-:Y:S02]  /*2c50*/  IADD3 R0, R7, c[0x0][0x32c], RZ ;  /* 0x0000cb0007007a10 */ /* 0x000fe40007ffe0ff */
[----:B------:R-:W-:Y:S02]  /*2c60*/  IMNMX R26, R26, R7, !PT ;  /* 0x000000071a1a7217 */ /* 0x000fe40007800200 */
[----:B------:R-:W-:Y:S02]  /*2c70*/  IMNMX R27, R27, R0, PT ;  /* 0x000000001b1b7217 */ /* 0x000fe40003800200 */
.L_x_232:
        /* <DEDUP_REMOVED lines=116> */
[----:B------:R-:W-:Y:S02]  /*33c0*/  ISETP.LT.OR P0, PT, R27, 0x5a, P0 ;  /* 0x0000005a1b00780c */ /* 0x000fe40000701670 */
[----:B------:R-:W1:Y:S02]  /*33d0*/  SHFL.IDX PT, R27, R24, 0x1, 0x1c1f ;  /* 0x003c1f00181b7f89 */ /* 0x000e6400000e0000 */
[----:B------:R-:W-:Y:S01]  /*33e0*/  FSEL R133, R49, -INF , !P0 ;  /* 0xff80000031857808 */ /* 0x000fe20004000000 */
        /* <DEDUP_REMOVED lines=14> */
.L_x_238:
[----:B------:R-:W-:-:S13]  /*34d0*/  ISETP.NE.AND P0, PT, R13, 0x1, PT ;  /* 0x000000010d00780c */ /* 0x000fda0003f05270 */
[----:B------:R-:W-:-:S05]  /*34e0*/  @P0 IMAD.HI.U32 R6, R27, c[0x0][0x330], RZ ;  /* 0x0000cc001b060a27 */ /* 0x000fca00078e00ff */
[----:B------:R-:W-:Y:S02]  /*34f0*/  @P0 SHF.R.U32.HI R27, RZ, c[0x0][0x334], R6 ;  /* 0x0000cd00ff1b0a19 */ /* 0x000fe40000011606 */
.L_x_239:
[----:B------:R-:W-:Y:S05]  /*3500*/  BSYNC B0 ;  /* 0x0000000000007941 */ /* 0x000fea0003800000 */
.L_x_237:
[----:B------:R-:W-:-:S05]  /*3510*/  IMAD R41, R27, c[0x0][0x32c], R4 ;  /* 0x0000cb001b297a24 */ /* 0x000fca00078e0204 */
[----:B------:R-:W-:Y:S02]  /*3520*/  IADD3 R27, R41, c[0x0][0x32c], RZ ;  /* 0x0000cb00291b7a10 */ /* 0x000fe40007ffe0ff */
[----:B------:R-:W-:Y:S02]  /*3530*/  IMNMX R26, R26, R41, !PT ;  /* 0x000000291a1a7217 */ /* 0x000fe40007800200 */
[----:B------:R-:W-:Y:S02]  /*3540*/  IMNMX R22, R22, R27, PT ;  /* 0x0000001b16167217 */ /* 0x000fe40003800200 */
.L_x_236:
[----:B------:R-:W-:Y:S01]  /*3550*/  ISETP.NE.AND P0, PT, R90, RZ, PT ;  /* 0x000000ff5a00720c */ /* 0x000fe20003f05270 */
[----:B------:R-:W-:Y:S01]  /*3560*/  IMAD.SHL.U32 R204, R2, 0x2, RZ ;  /* 0x0000000202cc7824 */ /* 0x000fe200078e00ff */
[C---:B------:R-:W-:Y:S02]  /*3570*/  ISETP.GT.AND P2, PT, R26.reuse, 0x58, !P2 ;  /* 0x000000581a00780c */ /* 0x040fe40005744270 */
[C---:B------:R-:W-:Y:S01]  /*3580*/  ISETP.GT.AND P0, PT, R26.reuse, 0x8, !P0 ;  /* 0x000000081a00780c */ /* 0x040fe20004704270 */
[----:B------:R-:W-:Y:S01]  /*3590*/  IMAD R202, R5, 0x2, R204 ;  /* 0x0000000205ca7824 */ /* 0x000fe200078e02cc */
[----:B------:R-:W-:Y:S01]  /*35a0*/  ISETP.GT.AND P1, PT, R26, 0x59, !P1 ;  /* 0x000000591a00780c */ /* 0x000fe20004f24270 */
[----:B------:R-:W-:Y:S01]  /*35b0*/  LDSM.16.MT88.4 R96, [R204+0x3100] ;  /* 0x00310000cc60783b */ /* 0x000fe20000004200 */
[C---:B------:R-:W-:Y:S01]  /*35c0*/  ISETP.LT.OR P0, PT, R22.reuse, 0x9, P0 ;  /* 0x000000091600780c */ /* 0x040fe20000701670 */
[C---:B------:R-:W-:Y:S01]  /*35d0*/  IMAD R200, R3.reuse, 0x2, R202 ;  /* 0x0000000203c87824 */ /* 0x040fe200078e02ca */
[----:B------:R-:W-:Y:S01]  /*35e0*/  ISETP.LT.OR P2, PT, R22, 0x59, P2 ;  /* 0x000000591600780c */ /* 0x000fe20001741670 */
[----:B------:R-:W-:Y:S01]  /*35f0*/  IMAD R201, R3, 0x2, R204 ;  /* 0x0000000203c97824 */ /* 0x000fe200078e02cc */
[----:B------:R-:W-:Y:S01]  /*3600*/  FSEL R6, R10, -INF , !P0 ;  /* 0xff8000000a067808 */ /* 0x000fe20004000000 */
[----:B------:R-:W-:Y:S01]  /*3610*/  LDSM.16.MT88.4 R108, [R204+0x100] ;  /* 0x00010000cc6c783b */ /* 0x000fe20000004200 */
[----:B------:R-:W-:-:S02]  /*3620*/  ISETP.NE.AND P0, PT, R89, RZ, PT ;  /* 0x000000ff5900720c */ /* 0x000fc40003f05270 */
[----:B------:R-:W-:Y:S01]  /*3630*/  ISETP.LT.OR P1, PT, R22, 0x5a, P1 ;  /* 0x0000005a1600780c */ /* 0x000fe20000f21670 */
[----:B------:R-:W-:Y:S01]  /*3640*/  LDSM.16.MT88.4 R104, [R202+0x3100] ;  /* 0x00310000ca68783b */ /* 0x000fe20000004200 */
[----:B------:R-:W-:Y:S02]  /*3650*/  ISETP.GT.AND P0, PT, R26, 0x9, !P0 ;  /* 0x000000091a00780c */ /* 0x000fe40004704270 */
[----:B------:R-:W-:Y:S02]  /*3660*/  FSEL R132, R50, -INF , !P2 ;  /* 0xff80000032847808 */ /* 0x000fe40005000000 */
[----:B------:R-:W-:Y:S02]  /*3670*/  ISETP.LT.OR P0, PT, R22, 0xa, P0 ;  /* 0x0000000a1600780c */ /* 0x000fe40000701670 */
[----:B------:R-:W-:Y:S02]  /*3680*/  FSEL R130, R51, -INF , !P1 ;  /* 0xff80000033827808 */ /* 0x000fe40004800000 */
[----:B------:R-:W-:-:S02]  /*3690*/  FSEL R4, R11, -INF , !P0 ;  /* 0xff8000000b047808 */ /* 0x000fc40004000000 */
        /* <DEDUP_REMOVED lines=68> */
[----:B------:R-:W-:Y:S01]  /*3ae0*/  LDSM.16.MT88.4 R56, [R201+0x3100] ;  /* 0x00310000c938783b */ /* 0x000fe20000004200 */
        /* <DEDUP_REMOVED lines=134> */
[--C-:B------:R-:W-:Y:S01]  /*4350*/  FFMA.FTZ R162, R184, c[0x0][0x2d0], -R129.reuse ;  /* 0x0000b400b8a27a23 */ /* 0x100fe20000010881 */
[----:B------:R-:W-:Y:S01]  /*4360*/  IADD3 R184, R14, -0x2, RZ ;  /* 0xfffffffe0eb87810 */ /* 0x000fe20007ffe0ff */
        /* <DEDUP_REMOVED lines=236> */
[----:B------:R-:W-:Y:S02]  /*5230*/  FADD.FTZ R135, R135, R150 ;  /* 0x0000009687877221 */ /* 0x000fe40000010000 */
[----:B------:R-:W-:Y:S02]  /*5240*/  IMAD.IADD R15, R15, 0x1, R40 ;  /* 0x000000010f0f7824 */ /* 0x000fe400078e0228 */
[----:B------:R-:W-:Y:S02]  /*5250*/  FADD.FTZ R36, R36, R133 ;  /* 0x0000008524247221 */ /* 0x000fe40000010000 */
[----:B------:R-:W-:Y:S01]  /*5260*/  FADD.FTZ R220, R220, R135 ;  /* 0x00000087dcdc7221 */ /* 0x000fe20000010000 */
[----:B------:R-:W-:Y:S01]  /*5270*/  HMMA.16816.F32 R104, R4, R22, R104 ;  /* 0x000000160468723c */ /* 0x000fe20000001868 */
[----:B------:R-:W-:Y:S01]  /*5280*/  FADD.FTZ R219, R219, R36 ;  /* 0x00000024dbdb7221 */ /* 0x000fe20000010000 */
[----:B------:R-:W-:-:S06]  /*5290*/  IADD3 R2, R15, c[0x0][0x328], RZ ;  /* 0x0000ca000f027a10 */ /* 0x000fcc0007ffe0ff */
[C---:B--2---:R-:W-:Y:S08]  /*52a0*/  HMMA.16816.F32 R52, R4.reuse, R16, R52 ;  /* 0x000000100434723c */ /* 0x044ff00000001834 */
[C---:B------:R-:W-:Y:S08]  /*52b0*/  HMMA.16816.F32 R56, R4.reuse, R18, R56 ;  /* 0x000000120438723c */ /* 0x040ff00000001838 */
[C---:B-1----:R-:W-:Y:S08]  /*52c0*/  HMMA.16816.F32 R60, R4.reuse, R8, R60 ;  /* 0x00000008043c723c */ /* 0x042ff0000000183c */
[----:B------:R-:W-:Y:S01]  /*52d0*/  HMMA.16816.F32 R64, R4, R10, R64 ;  /* 0x0000000a0440723c */ /* 0x000fe20000001840 */
[----:B------:R-:W-:Y:S07]  /*52e0*/  @!P3 BRA `(.L_x_240) ;  /* 0x000000e00000b947 */ /* 0x000fee0003800000 */
        /* <DEDUP_REMOVED lines=9> */
.L_x_241:
[----:B------:R-:W-:-:S13]  /*5380*/  ISETP.NE.AND P0, PT, R13, 0x1, PT ;  /* 0x000000010d00780c */ /* 0x000fda0003f05270 */
[----:B------:R-:W-:-:S05]  /*5390*/  @P0 IMAD.HI.U32 R3, R4, c[0x0][0x330], RZ ;  /* 0x0000cc0004030a27 */ /* 0x000fca00078e00ff */
[----:B------:R-:W-:-:S05]  /*53a0*/  @P0 SHF.R.U32.HI R4, RZ, c[0x0][0x334], R3 ;  /* 0x0000cd00ff040a19 */ /* 0x000fca0000011603 */
.L_x_242:
[----:B------:R-:W-:-:S05]  /*53b0*/  IMAD R13, R4, R13, c[0x0][0x32c] ;  /* 0x0000cb00040d7624 */ /* 0x000fca00078e020d */
[----:B------:R-:W-:-:S05]  /*53c0*/  IMNMX R2, R2, R13, PT ;  /* 0x0000000d02027217 */ /* 0x000fca0003800200 */
.L_x_240:
        /* <DEDUP_REMOVED lines=13> */
.L_x_252:
[----:B------:R-:W-:Y:S04]  /*54a0*/  DEPBAR.LE SB0, 0x0 ;  /* 0x000080000000791a */ /* 0x000fe80000000000 */
[----:B------:R-:W-:Y:S01]  /*54b0*/  BAR.SYNC.DEFER_BLOCKING 0x0 ;  /* 0x0000000000007b1d */ /* 0x000fe20000010000 */
[----:B------:R-:W-:Y:S01]  /*54c0*/  ISETP.GT.AND P2, PT, R207, R226, PT ;  /* 0x000000e2cf00720c */ /* 0x000fe20003f44270 */
[C---:B------:R-:W-:Y:S11]  /*54d0*/  IMAD R244, R226.reuse, -0x60, RZ ;  /* 0xffffffa0e2f47824 */ /* 0x040ff600078e02ff */
[----:B------:R-:W-:Y:S01]  /*54e0*/  @!UPT UIADD3 URZ, URZ, URZ, URZ ;  /* 0x0000003f3f3ff290 */ /* 0x000fe2000fffe03f */
[----:B------:R-:W-:Y:S01]  /*54f0*/  @!P2 SHF.R.S32.HI R0, RZ, 0x1f, R226 ;  /* 0x0000001fff00a819 */ /* 0x000fe200000114e2 */
[----:B------:R-:W-:Y:S04]  /*5500*/  @!P2 IMAD.WIDE.U32 R230, R226, c[0x0][0x208], RZ ;  /* 0x00008200e2e6aa25 */ /* 0x000fe800078e00ff */
        /* <DEDUP_REMOVED lines=14> */
[----:B------:R-:W-:Y:S01]  /*55f0*/  LDSM.16.M88.4 R140, [R199] ;  /* 0x00000000c78c783b */ /* 0x000fe20000000200 */
[----:B------:R-:W-:Y:S02]  /*5600*/  @!P2 SHF.L.U64.HI R0, R228, 0x1, R0 ;  /* 0x00000001e400a819 */ /* 0x000fe40000010200 */
[----:B------:R-:W-:Y:S02]  /*5610*/  @!P2 IADD3 R230, P0, R230, c[0x0][0x1f8], RZ ;  /* 0x00007e00e6e6aa10 */ /* 0x000fe40007f1e0ff */
[----:B------:R-:W-:Y:S02]  /*5620*/  LDSM.16.M88.4 R144, [R198] ;  /* 0x00000000c690783b */ /* 0x000fe40000000200 */
[----:B------:R-:W-:Y:S02]  /*5630*/  @!P2 IADD3.X R231, RZ, c[0x0][0x1fc], R0, P0, P1 ;  /* 0x00007f00ffe7aa10 */ /* 0x000fe400007e2400 */
[----:B------:R-:W-:Y:S01]  /*5640*/  @!P2 IADD3 R234, P0, R234, c[0x0][0x1f8], RZ ;  /* 0x00007e00eaeaaa10 */ /* 0x000fe20007f1e0ff */
[----:B------:R-:W-:Y:S03]  /*5650*/  LDSM.16.M88.4 R148, [R197] ;  /* 0x00000000c594783b */ /* 0x000fe60000000200 */
[----:B------:R-:W-:Y:S02]  /*5660*/  @!P2 IADD3.X R235, R0, c[0x0][0x1fc], RZ, P0, !PT ;  /* 0x00007f0000ebaa10 */ /* 0x000fe400007fe4ff */
[----:B------:R-:W-:Y:S01]  /*5670*/  LDSM.16.M88.4 R152, [R196] ;  /* 0x00000000c498783b */ /* 0x000fe20000000200 */
[----:B------:R-:W-:Y:S01]  /*5680*/  @!P2 IADD3 R228, P1, R234, UR9, RZ ;  /* 0x00000009eae4ac10 */ /* 0x000fe2000ff3e0ff */
[C---:B-1----:R-:W-:Y:S03]  /*5690*/  HMMA.16816.F32 R4, R124.reuse, R116, RZ ;  /* 0x000000747c04723c */ /* 0x042fe600000018ff */
[----:B------:R-:W-:Y:S02]  /*56a0*/  @!P2 IADD3.X R229, R235, UR12, RZ, P1, !PT ;  /* 0x0000000cebe5ac10 */ /* 0x000fe40008ffe4ff */
[----:B------:R-:W-:Y:S03]  /*56b0*/  @!P2 IADD3 R232, P0, R228, UR9, RZ ;  /* 0x00000009e4e8ac10 */ /* 0x000fe6000ff1e0ff */
[C---:B------:R-:W-:Y:S01]  /*56c0*/  HMMA.16816.F32 R8, R124.reuse, R118, RZ ;  /* 0x000000767c08723c */ /* 0x040fe200000018ff */
[----:B------:R-:W1:Y:S03]  /*56d0*/  LDSM.16.M88.4 R116, [R206+0xa100] ;  /* 0x00a10000ce74783b */ /* 0x000e660000000200 */
[----:B------:R-:W-:Y:S04]  /*56e0*/  @!P2 IADD3.X R233, R229, UR12, RZ, P0, !PT ;  /* 0x0000000ce5e9ac10 */ /* 0x000fe800087fe4ff */
[C---:B--2---:R-:W-:Y:S08]  /*56f0*/  HMMA.16816.F32 R12, R124.reuse, R120, RZ ;  /* 0x000000787c0c723c */ /* 0x044ff000000018ff */
[C---:B------:R-:W-:Y:S01]  /*5700*/  HMMA.16816.F32 R16, R124.reuse, R122, RZ ;  /* 0x0000007a7c10723c */ /* 0x040fe200000018ff */
[----:B------:R-:W2:Y:S07]  /*5710*/  LDSM.16.M88.4 R120, [R206+0xa900] ;  /* 0x00a90000ce78783b */ /* 0x000eae0000000200 */
[C---:B---3--:R-:W-:Y:S08]  /*5720*/  HMMA.16816.F32 R20, R124.reuse, R128, RZ ;  /* 0x000000807c14723c */ /* 0x048ff000000018ff */
[C---:B------:R-:W-:Y:S01]  /*5730*/  HMMA.16816.F32 R24, R124.reuse, R130, RZ ;  /* 0x000000827c18723c */ /* 0x040fe200000018ff */
[----:B------:R-:W3:Y:S07]  /*5740*/  LDSM.16.M88.4 R128, [R205] ;  /* 0x00000000cd80783b */ /* 0x000eee0000000200 */
[C---:B----4-:R-:W-:Y:S08]  /*5750*/  HMMA.16816.F32 R28, R124.reuse, R132, RZ ;  /* 0x000000847c1c723c */ /* 0x050ff000000018ff */
[C---:B------:R-:W-:Y:S01]  /*5760*/  HMMA.16816.F32 R32, R124.reuse, R134, RZ ;  /* 0x000000867c20723c */ /* 0x040fe200000018ff */
[----:B------:R-:W4:Y:S05]  /*5770*/  LDSM.16.M88.4 R132, [R195] ;  /* 0x00000000c384783b */ /* 0x000f2a0000000200 */
[----:B------:R-:W-:Y:S01]  /*5780*/  @!PT LDS RZ, [RZ] ;  /* 0x00000000fffff984 */ /* 0x000fe20000000800 */
[----:B------:R-:W-:Y:S01]  /*5790*/  @!PT LDS RZ, [RZ] ;  /* 0x00000000fffff984 */ /* 0x000fe20000000800 */
[----:B------:R-:W-:Y:S01]  /*57a0*/  @!PT LDS RZ, [RZ] ;  /* 0x00000000fffff984 */ /* 0x000fe20000000800 */
[----:B------:R5:W-:Y:S02]  /*57b0*/  @!P2 LDGSTS.E.BYPASS.LTC128B.128 [R209+0x100], [R234.64], !P6 ;  /* 0x00100000ead1afae */ /* 0x000be4000f101d4a */
[C---:B-1----:R-:W-:Y:S03]  /*57c0*/  HMMA.16816.F32 R36, R124.reuse, R116, RZ ;  /* 0x000000747c24723c */ /* 0x042fe600000018ff */
[----:B------:R1:W-:Y:S05]  /*57d0*/  @!P2 LDGSTS.E.BYPASS.LTC128B.128 [R209+0x3100], [R230.64], !P5 ;  /* 0x03100000e6d1afae */ /* 0x0003ea000e901d4a */
[C---:B------:R-:W-:Y:S01]  /*57e0*/  HMMA.16816.F32 R40, R124.reuse, R118, RZ ;  /* 0x000000767c28723c */ /* 0x040fe200000018ff */
[----:B------:R1:W-:Y:S05]  /*57f0*/  @!P2 LDGSTS.E.BYPASS.LTC128B.128 [R209+0x1100], [R228.64], !P6 ;  /* 0x01100000e4d1afae */ /* 0x0003ea000f101d4a */
[----:B------:R4:W-:Y:S02]  /*5800*/  @!P2 LDGSTS.E.BYPASS.LTC128B.128 [R209+0x4100], [R228.64+0x80], !P5 ;  /* 0x04100080e4d1afae */ /* 0x0009e4000e901d4a */
[C---:B--2---:R-:W-:Y:S03]  /*5810*/  HMMA.16816.F32 R44, R124.reuse, R120, RZ ;  /* 0x000000787c2c723c */ /* 0x044fe600000018ff */
[----:B------:R2:W-:Y:S05]  /*5820*/  @!P2 LDGSTS.E.BYPASS.LTC128B.128 [R209+0x2100], [R232.64], !P6 ;  /* 0x02100000e8d1afae */ /* 0x0005ea000f101d4a */
[----:B------:R-:W-:Y:S01]  /*5830*/  HMMA.16816.F32 R48, R124, R122, RZ ;  /* 0x0000007a7c30723c */ /* 0x000fe200000018ff */
[----:B------:R2:W-:Y:S01]  /*5840*/  @!P2 LDGSTS.E.BYPASS.LTC128B.128 [R209+0x5100], [R232.64+0x80], !P5 ;  /* 0x05100080e8d1afae */ /* 0x0005e2000e901d4a */
[C---:B------:R-:W-:Y:S04]  /*5850*/  ISETP.GT.AND P2, PT, R226.reuse, R207, PT ;  /* 0x000000cfe200720c */ /* 0x040fe80003f44270 */
[----:B------:R-:W2:Y:S02]  /*5860*/  LDSM.16.M88.4 R160, [R203+0x8100] ;  /* 0x00810000cba0783b */ /* 0x000ea40000000200 */
[C---:B---3--:R-:W-:Y:S03]  /*5870*/  HMMA.16816.F32 R4, R136.reuse, R128, R4 ;  /* 0x000000808804723c */ /* 0x048fe60000001804 */
[----:B------:R-:W0:Y:S04]  /*5880*/  LDGDEPBAR ;  /* 0x00000000000079af */ /* 0x000e280000000000 */
[----:B-1----:R-:W-:Y:S01]  /*5890*/  @P2 IMAD.MOV.U32 R230, RZ, RZ, R212 ;  /* 0x000000ffffe62224 */ /* 0x002fe200078e00d4 */
[C---:B------:R-:W-:Y:S01]  /*58a0*/  HMMA.16816.F32 R8, R136.reuse, R130, R8 ;  /* 0x000000828808723c */ /* 0x040fe20000001808 */
[----:B------:R-:W1:Y:S03]  /*58b0*/  LDSM.16.M88.4 R116, [R203+0x8900] ;  /* 0x00890000cb74783b */ /* 0x000e660000000200 */
[----:B------:R-:W-:Y:S01]  /*58c0*/  @P2 IADD3 R0, R226, -0x1, RZ ;  /* 0xffffffffe2002810 */ /* 0x000fe20007ffe0ff */
[----:B------:R-:W-:Y:S01]  /*58d0*/  @P2 IMAD.MOV.U32 R231, RZ, RZ, R215 ;  /* 0x000000ffffe72224 */ /* 0x000fe200078e00d7 */
[----:B------:R-:W3:Y:S02]  /*58e0*/  LDSM.16.M88.4 R120, [R203+0x9100] ;  /* 0x00910000cb78783b */ /* 0x000ee40000000200 */
[C---:B------:R-:W-:Y:S03]  /*58f0*/  HMMA.16816.F32 R12, R136.reuse, R140, R12 ;  /* 0x0000008c880c723c */ /* 0x040fe6000000180c */
[----:B------:R-:W1:Y:S01]  /*5900*/  LDSM.16.M88.4 R128, [R203+0x9900] ;  /* 0x00990000cb80783b */ /* 0x000e620000000200 */
[----:B------:R-:W-:Y:S01]  /*5910*/  @P2 SHF.R.S32.HI R184, RZ, 0x1f, R0 ;  /* 0x0000001fffb82819 */ /* 0x000fe20000011400 */
[----:B----4-:R-:W-:Y:S03]  /*5920*/  @P2 IMAD.WIDE.U32 R228, R0, c[0x0][0x1e0], RZ ;  /* 0x0000780000e42a25 */ /* 0x010fe600078e00ff */
[C---:B------:R-:W-:Y:S01]  /*5930*/  HMMA.16816.F32 R16, R136.reuse, R142, R16 ;  /* 0x0000008e8810723c */ /* 0x040fe20000001810 */
[----:B------:R-:W-:Y:S03]  /*5940*/  LDSM.16.M88.4 R140, [R194] ;  /* 0x00000000c28c783b */ /* 0x000fe60000000200 */
[----:B------:R-:W-:Y:S04]  /*5950*/  @P2 IMAD R184, R184, c[0x0][0x1e0], RZ ;  /* 0x00007800b8b82a24 */ /* 0x000fe800078e02ff */
[C---:B------:R-:W-:Y:S04]  /*5960*/  HMMA.16816.F32 R20, R136.reuse, R144, R20 ;  /* 0x000000908814723c */ /* 0x040fe80000001814 */
[----:B------:R-:W-:Y:S04]  /*5970*/  @P2 IMAD R184, R0, c[0x0][0x1e4], R184 ;  /* 0x0000790000b82a24 */ /* 0x000fe800078e02b8 */
[C---:B------:R-:W-:Y:S01]  /*5980*/  HMMA.16816.F32 R24, R136.reuse, R146, R24 ;  /* 0x000000928818723c */ /* 0x040fe20000001818 */
[----:B------:R-:W-:Y:S03]  /*5990*/  LDSM.16.M88.4 R144, [R194+0x800] ;  /* 0x00080000c290783b */ /* 0x000fe60000000200 */
[----:B------:R-:W-:Y:S02]  /*59a0*/  @P2 IMAD.IADD R184, R229, 0x1, R184 ;  /* 0x00000001e5b82824 */ /* 0x000fe400078e02b8 */
[----:B------:R-:W-:Y:S02]  /*59b0*/  @P2 IMAD.WIDE.U32 R228, R228, 0x60, R230 ;  /* 0x00000060e4e42825 */ /* 0x000fe400078e00e6 */
[C---:B------:R-:W-:Y:S04]  /*59c0*/  HMMA.16816.F32 R28, R136.reuse, R148, R28 ;  /* 0x00000094881c723c */ /* 0x040fe8000000181c */
[----:B------:R-:W-:Y:S02]  /*59d0*/  @P2 IMAD.SHL.U32 R0, R228, 0x2, RZ ;  /* 0x00000002e4002824 */ /* 0x000fe400078e00ff */
[----:B------:R-:W-:Y:S02]  /*59e0*/  @P2 IMAD.SHL.U32 R231, R187, 0x40, RZ ;  /* 0x00000040bbe72824 */ /* 0x000fe400078e00ff */
[C---:B------:R-:W-:Y:S01]  /*59f0*/  HMMA.16816.F32 R32, R136.reuse, R150, R32 ;  /* 0x000000968820723c */ /* 0x040fe20000001820 */
[----:B------:R-:W-:Y:S03]  /*5a00*/  LDSM.16.M88.4 R148, [R194+0x1800] ;  /* 0x00180000c294783b */ /* 0x000fe60000000200 */
[----:B------:R-:W-:Y:S04]  /*5a10*/  @P2 IMAD R184, R184, 0x60, RZ ;  /* 0x00000060b8b82824 */ /* 0x000fe800078e02ff */
[C---:B------:R-:W-:Y:S04]  /*5a20*/  HMMA.16816.F32 R36, R136.reuse, R152, R36 ;  /* 0x000000988824723c */ /* 0x040fe80000001824 */
[----:B------:R-:W-:Y:S04]  /*5a30*/  @P2 IMAD.IADD R227, R229, 0x1, R184 ;  /* 0x00000001e5e32824 */ /* 0x000fe800078e02b8 */
[C---:B------:R-:W-:Y:S01]  /*5a40*/  HMMA.16816.F32 R40, R136.reuse, R154, R40 ;  /* 0x0000009a8828723c */ /* 0x040fe20000001828 */
[----:B------:R-:W-:Y:S03]  /*5a50*/  LDSM.16.M88.4 R152, [R194+0x2000] ;  /* 0x00200000c298783b */ /* 0x000fe60000000200 */
[----:B------:R-:W-:Y:S02]  /*5a60*/  @P2 SHF.L.U64.HI R184, R228, 0x1, R227 ;  /* 0x00000001e4b82819 */ /* 0x000fe400000102e3 */
[----:B------:R-:W-:Y:S02]  /*5a70*/  @P2 IADD3 R228, P0, R0, c[0x0][0x1c8], RZ ;  /* 0x0000720000e42a10 */ /* 0x000fe40007f1e0ff */
[C---:B------:R-:W-:Y:S04]  /*5a80*/  HMMA.16816.F32 R44, R136.reuse, R132, R44 ;  /* 0x00000084882c723c */ /* 0x040fe8000000182c */
[----:B------:R-:W-:Y:S02]  /*5a90*/  @P2 IADD3.X R229, R184, c[0x0][0x1cc], RZ, P0, !PT ;  /* 0x00007300b8e52a10 */ /* 0x000fe400007fe4ff */
[----:B------:R-:W-:Y:S02]  /*5aa0*/  @P2 IADD3 R0, P1, R0, 0x80, RZ ;  /* 0x0000008000002810 */ /* 0x000fe40007f3e0ff */
[----:B------:R-:W-:Y:S01]  /*5ab0*/  HMMA.16816.F32 R48, R136, R134, R48 ;  /* 0x000000868830723c */ /* 0x000fe20000001830 */
[----:B------:R-:W4:Y:S03]  /*5ac0*/  LDSM.16.M88.4 R132, [R203+0xa100] ;  /* 0x00a10000cb84783b */ /* 0x000f260000000200 */
[----:B--2---:R-:W-:Y:S01]  /*5ad0*/  @P2 IADD3 R232, P0, R0, c[0x0][0x1c8], RZ ;  /* 0x0000720000e82a10 */ /* 0x004fe20007f1e0ff */
[----:B------:R-:W-:Y:S01]  /*5ae0*/  IMAD.MOV.U32 R0, RZ, RZ, R216 ;  /* 0x000000ffff007224 */ /* 0x000fe200078e00d8 */
[----:B------:R-:W-:Y:S01]  /*5af0*/  @P2 SHF.L.U64.HI R227, R187, 0x6, R186 ;  /* 0x00000006bbe32819 */ /* 0x000fe200000102ba */
[----:B------:R-:W-:Y:S01]  /*5b00*/  @P4 IMAD.MOV.U32 R0, RZ, RZ, R185 ;  /* 0x000000ffff004224 */ /* 0x000fe200078e00b9 */
[C---:B------:R-:W-:Y:S05]  /*5b10*/  HMMA.16816.F32 R4, R156.reuse, R160, R4 ;  /* 0x000000a09c04723c */ /* 0x040fea0000001804 */
[----:B------:R-:W-:Y:S02]  /*5b20*/  @P2 IADD3.X R233, RZ, c[0x0][0x1cc], R184, P0, P1 ;  /* 0x00007300ffe92a10 */ /* 0x000fe400007e24b8 */
[-C--:B------:R-:W-:Y:S01]  /*5b30*/  @P2 IADD3 R230, P1, R228, R231.reuse, RZ ;  /* 0x000000e7e4e62210 */ /* 0x080fe20007f3e0ff */
[C---:B------:R-:W-:Y:S01]  /*5b40*/  HMMA.16816.F32 R8, R156.reuse, R162, R8 ;  /* 0x000000a29c08723c */ /* 0x040fe20000001808 */
[----:B------:R-:W-:Y:S03]  /*5b50*/  LDSM.16.M88.4 R160, [R194+0x4000] ;  /* 0x00400000c2a0783b */ /* 0x000fe60000000200 */
[----:B-----5:R-:W-:Y:S01]  /*5b60*/  @P2 IADD3 R234, P0, R230, R231, RZ ;  /* 0x000000e7e6ea2210 */ /* 0x020fe20007f1e0ff */
[--C-:B------:R-:W-:Y:S01]  /*5b70*/  @P2 IMAD.X R231, R229, 0x1, R227.reuse, P1 ;  /* 0x00000001e5e72824 */ /* 0x100fe200008e06e3 */
[----:B------:R-:W-:Y:S02]  /*5b80*/  SHFL.IDX PT, R184, R0, RZ, 0x1c1f ;  /* 0x001c1fff00b87589 */ /* 0x000fe400000e0000 */
[C---:B-1----:R-:W-:Y:S04]  /*5b90*/  HMMA.16816.F32 R12, R156.reuse, R116, R12 ;  /* 0x000000749c0c723c */ /* 0x042fe8000000180c */
[----:B------:R-:W-:Y:S01]  /*5ba0*/  @P2 IMAD.X R235, R231, 0x1, R227, P0 ;  /* 0x00000001e7eb2824 */ /* 0x000fe200000e06e3 */
[----:B------:R-:W-:Y:S03]  /*5bb0*/  IADD3 R227, -R217, 0x1, R244 ;  /* 0x00000001d9e37810 */ /* 0x000fe60007ffe1f4 */
[C---:B------:R-:W-:Y:S01]  /*5bc0*/  HMMA.16816.F32 R16, R156.reuse, R118, R16 ;  /* 0x000000769c10723c */ /* 0x040fe20000001810 */
[----:B------:R-:W1:Y:S03]  /*5bd0*/  LDSM.16.M88.4 R116, [R203+0xa900] ;  /* 0x00a90000cb74783b */ /* 0x000e660000000200 */
[----:B------:R-:W-:Y:S04]  /*5be0*/  IADD3 R227, -R211, R227, R208 ;  /* 0x000000e3d3e37210 */ /* 0x000fe80007ffe1d0 */
[C---:B---3--:R-:W-:Y:S08]  /*5bf0*/  HMMA.16816.F32 R20, R156.reuse, R120, R20 ;  /* 0x000000789c14723c */ /* 0x048ff00000001814 */
[C---:B------:R-:W-:Y:S01]  /*5c00*/  HMMA.16816.F32 R24, R156.reuse, R122, R24 ;  /* 0x0000007a9c18723c */ /* 0x040fe20000001818 */
[----:B------:R-:W2:Y:S07]  /*5c10*/  LDSM.16.M88.4 R120, [R194+0x1000] ;  /* 0x00100000c278783b */ /* 0x000eae0000000200 */
[C---:B------:R-:W-:Y:S08]  /*5c20*/  HMMA.16816.F32 R28, R156.reuse, R128, R28 ;  /* 0x000000809c1c723c */ /* 0x040ff0000000181c */
[C---:B------:R-:W-:Y:S01]  /*5c30*/  HMMA.16816.F32 R32, R156.reuse, R130, R32 ;  /* 0x000000829c20723c */ /* 0x040fe20000001820 */
[----:B------:R-:W3:Y:S07]  /*5c40*/  LDSM.16.M88.4 R128, [R194+0x2800] ;  /* 0x00280000c280783b */ /* 0x000eee0000000200 */
[C---:B----4-:R-:W-:Y:S08]  /*5c50*/  HMMA.16816.F32 R36, R156.reuse, R132, R36 ;  /* 0x000000849c24723c */ /* 0x050ff00000001824 */
[C---:B------:R-:W-:Y:S01]  /*5c60*/  HMMA.16816.F32 R40, R156.reuse, R134, R40 ;  /* 0x000000869c28723c */ /* 0x040fe20000001828 */
[----:B------:R-:W4:Y:S07]  /*5c70*/  LDSM.16.M88.4 R132, [R206+0xb100] ;  /* 0x00b10000ce84783b */ /* 0x000f2e0000000200 */
[C---:B-1----:R-:W-:Y:S08]  /*5c80*/  HMMA.16816.F32 R44, R156.reuse, R116, R44 ;  /* 0x000000749c2c723c */ /* 0x042ff0000000182c */
[----:B------:R-:W-:Y:S01]  /*5c90*/  HMMA.16816.F32 R48, R156, R118, R48 ;  /* 0x000000769c30723c */ /* 0x000fe20000001830 */
[----:B------:R-:W1:Y:S07]  /*5ca0*/  LDSM.16.M88.4 R116, [R206+0xb900] ;  /* 0x00b90000ce74783b */ /* 0x000e6e0000000200 */
[C---:B------:R-:W-:Y:S08]  /*5cb0*/  HMMA.16816.F32 R4, R164.reuse, R140, R4 ;  /* 0x0000008ca404723c */ /* 0x040ff00000001804 */
[C---:B------:R-:W-:Y:S01]  /*5cc0*/  HMMA.16816.F32 R8, R164.reuse, R142, R8 ;  /* 0x0000008ea408723c */ /* 0x040fe20000001808 */
[----:B------:R-:W5:Y:S07]  /*5cd0*/  LDSM.16.M88.4 R140, [R206+0xc100] ;  /* 0x00c10000ce8c783b */ /* 0x000f6e0000000200 */
[C---:B------:R-:W-:Y:S08]  /*5ce0*/  HMMA.16816.F32 R12, R164.reuse, R144, R12 ;  /* 0x00000090a40c723c */ /* 0x040ff0000000180c */
[C---:B------:R-:W-:Y:S01]  /*5cf0*/  HMMA.16816.F32 R16, R164.reuse, R146, R16 ;  /* 0x00000092a410723c */ /* 0x040fe20000001810 */
[----:B------:R-:W-:Y:S07]  /*5d00*/  LDSM.16.M88.4 R144, [R206+0xd900] ;  /* 0x00d90000ce90783b */ /* 0x000fee0000000200 */
[C---:B--2---:R-:W-:Y:S08]  /*5d10*/  HMMA.16816.F32 R20, R164.reuse, R120, R20 ;  /* 0x00000078a414723c */ /* 0x044ff00000001814 */
[C---:B------:R-:W-:Y:S01]  /*5d20*/  HMMA.16816.F32 R24, R164.reuse, R122, R24 ;  /* 0x0000007aa418723c */ /* 0x040fe20000001818 */
[----:B------:R-:W2:Y:S07]  /*5d30*/  LDSM.16.M88.4 R120, [R206+0xc900] ;  /* 0x00c90000ce78783b */ /* 0x000eae0000000200 */
[C---:B------:R-:W-:Y:S08]  /*5d40*/  HMMA.16816.F32 R28, R164.reuse, R148, R28 ;  /* 0x00000094a41c723c */ /* 0x040ff0000000181c */
[C---:B------:R-:W-:Y:S01]  /*5d50*/  HMMA.16816.F32 R32, R164.reuse, R150, R32 ;  /* 0x00000096a420723c */ /* 0x040fe20000001820 */
[----:B------:R-:W-:Y:S07]  /*5d60*/  LDSM.16.M88.4 R148, [R191] ;  /* 0x00000000bf94783b */ /* 0x000fee0000000200 */
[C---:B------:R-:W-:Y:S08]  /*5d70*/  HMMA.16816.F32 R36, R164.reuse, R152, R36 ;  /* 0x00000098a424723c */ /* 0x040ff00000001824 */
[C---:B------:R-:W-:Y:S01]  /*5d80*/  HMMA.16816.F32 R40, R164.reuse, R154, R40 ;  /* 0x0000009aa428723c */ /* 0x040fe20000001828 */
[----:B------:R-:W-:Y:S07]  /*5d90*/  LDSM.16.M88.4 R152, [R203+0xd900] ;  /* 0x00d90000cb98783b */ /* 0x000fee0000000200 */
[C---:B---3--:R-:W-:Y:S08]  /*5da0*/  HMMA.16816.F32 R44, R164.reuse, R128, R44 ;  /* 0x00000080a42c723c */ /* 0x048ff0000000182c */
[----:B------:R-:W-:Y:S01]  /*5db0*/  HMMA.16816.F32 R48, R164, R130, R48 ;  /* 0x00000082a430723c */ /* 0x000fe20000001830 */
[----:B------:R-:W3:Y:S07]  /*5dc0*/  LDSM.16.M88.4 R128, [R206+0xd100] ;  /* 0x00d10000ce80783b */ /* 0x000eee0000000200 */
[C---:B----4-:R-:W-:Y:S08]  /*5dd0*/  HMMA.16816.F32 R4, R168.reuse, R132, R4 ;  /* 0x00000084a804723c */ /* 0x050ff00000001804 */
[C---:B------:R-:W-:Y:S01]  /*5de0*/  HMMA.16816.F32 R8, R168.reuse, R134, R8 ;  /* 0x00000086a808723c */ /* 0x040fe20000001808 */
[----:B------:R-:W4:Y:S07]  /*5df0*/  LDSM.16.M88.4 R132, [R193] ;  /* 0x00000000c184783b */ /* 0x000f2e0000000200 */
[C---:B-1----:R-:W-:Y:S08]  /*5e00*/  HMMA.16816.F32 R12, R168.reuse, R116, R12 ;  /* 0x00000074a80c723c */ /* 0x042ff0000000180c */
[C---:B------:R-:W-:Y:S01]  /*5e10*/  HMMA.16816.F32 R16, R168.reuse, R118, R16 ;  /* 0x00000076a810723c */ /* 0x040fe20000001810 */
[----:B------:R-:W1:Y:S07]  /*5e20*/  LDSM.16.M88.4 R116, [R192] ;  /* 0x00000000c074783b */ /* 0x000e6e0000000200 */
[C---:B-----5:R-:W-:Y:S08]  /*5e30*/  HMMA.16816.F32 R20, R168.reuse, R140, R20 ;  /* 0x0000008ca814723c */ /* 0x060ff00000001814 */
[C---:B------:R-:W-:Y:S01]  /*5e40*/  HMMA.16816.F32 R24, R168.reuse, R142, R24 ;  /* 0x0000008ea818723c */ /* 0x040fe20000001818 */
[----:B------:R-:W5:Y:S07]  /*5e50*/  LDSM.16.M88.4 R140, [R190] ;  /* 0x00000000be8c783b */ /* 0x000f6e0000000200 */
[C---:B--2---:R-:W-:Y:S08]  /*5e60*/  HMMA.16816.F32 R28, R168.reuse, R120, R28 ;  /* 0x00000078a81c723c */ /* 0x044ff0000000181c */
[C---:B------:R-:W-:Y:S01]  /*5e70*/  HMMA.16816.F32 R32, R168.reuse, R122, R32 ;  /* 0x0000007aa820723c */ /* 0x040fe20000001820 */
[----:B------:R-:W2:Y:S07]  /*5e80*/  LDSM.16.M88.4 R120, [R189] ;  /* 0x00000000bd78783b */ /* 0x000eae0000000200 */
[C---:B---3--:R-:W-:Y:S08]  /*5e90*/  HMMA.16816.F32 R36, R168.reuse, R128, R36 ;  /* 0x00000080a824723c */ /* 0x048ff00000001824 */
[C---:B------:R-:W-:Y:S01]  /*5ea0*/  HMMA.16816.F32 R40, R168.reuse, R130, R40 ;  /* 0x00000082a828723c */ /* 0x040fe20000001828 */
[----:B------:R-:W3:Y:S07]  /*5eb0*/  LDSM.16.M88.4 R128, [R188] ;  /* 0x00000000bc80783b */ /* 0x000eee0000000200 */
[C---:B------:R-:W-:Y:S08]  /*5ec0*/  HMMA.16816.F32 R44, R168.reuse, R144, R44 ;  /* 0x00000090a82c723c */ /* 0x040ff0000000182c */
[----:B------:R-:W-:Y:S01]  /*5ed0*/  HMMA.16816.F32 R48, R168, R146, R48 ;  /* 0x00000092a830723c */ /* 0x000fe20000001830 */
        /* <DEDUP_REMOVED lines=16> */
[C---:B---3--:R-:W-:Y:S08]  /*5fe0*/  HMMA.16816.F32 R44, R172.reuse, R128, R44 ;  /* 0x00000080ac2c723c */ /* 0x048ff0000000182c */
[----:B------:R-:W-:Y:S01]  /*5ff0*/  HMMA.16816.F32 R48, R172, R130, R48 ;  /* 0x00000082ac30723c */ /* 0x000fe20000001830 */
[----:B------:R-:W3:Y:S07]  /*6000*/  LDSM.16.M88.4 R128, [R194+0x3800] ;  /* 0x00380000c280783b */ /* 0x000eee0000000200 */
        /* <DEDUP_REMOVED lines=10> */
[C---:B------:R-:W-:Y:S08]  /*60b0*/  HMMA.16816.F32 R40, R176.reuse, R142, R40 ;  /* 0x0000008eb028723c */ /* 0x040ff00000001828 */
[C---:B------:R-:W-:Y:S08]  /*60c0*/  HMMA.16816.F32 R44, R176.reuse, R152, R44 ;  /* 0x00000098b02c723c */ /* 0x040ff0000000182c */
[----:B------:R-:W-:Y:S08]  /*60d0*/  HMMA.16816.F32 R48, R176, R154, R48 ;  /* 0x0000009ab030723c */ /* 0x000ff00000001830 */
[C---:B--2---:R-:W-:Y:S08]  /*60e0*/  HMMA.16816.F32 R4, R180.reuse, R120, R4 ;  /* 0x00000078b404723c */ /* 0x044ff00000001804 */
[C---:B------:R-:W-:Y:S01]  /*60f0*/  HMMA.16816.F32 R8, R180.reuse, R122, R8 ;  /* 0x0000007ab408723c */ /* 0x040fe20000001808 */
[----:B------:R-:W2:Y:S07]  /*6100*/  LDSM.16.M88.4 R120, [R194+0x5000] ;  /* 0x00500000c278783b */ /* 0x000eae0000000200 */
[C---:B---3--:R-:W-:Y:S08]  /*6110*/  HMMA.16816.F32 R12, R180.reuse, R128, R12 ;  /* 0x00000080b40c723c */ /* 0x048ff0000000180c */
[C---:B------:R-:W-:Y:S01]  /*6120*/  HMMA.16816.F32 R16, R180.reuse, R130, R16 ;  /* 0x00000082b410723c */ /* 0x040fe20000001810 */
[----:B------:R-:W3:Y:S01]  /*6130*/  LDSM.16.M88.4 R128, [R194+0x5800] ;  /* 0x00580000c280783b */ /* 0x000ee20000000200 */
[----:B------:R-:W-:Y:S04]  /*6140*/  DEPBAR.LE SB0, 0x0 ;  /* 0x000080000000791a */ /* 0x000fe80000000000 */
[----:B------:R-:W-:Y:S02]  /*6150*/  BAR.SYNC.DEFER_BLOCKING 0x0 ;  /* 0x0000000000007b1d */ /* 0x000fe40000010000 */
[C---:B------:R-:W-:Y:S08]  /*6160*/  HMMA.16816.F32 R20, R180.reuse, R160, R20 ;  /* 0x000000a0b414723c */ /* 0x040ff00000001814 */
[C---:B------:R-:W-:Y:S08]  /*6170*/  HMMA.16816.F32 R24, R180.reuse, R162, R24 ;  /* 0x000000a2b418723c */ /* 0x040ff00000001818 */
[C---:B-1----:R-:W-:Y:S01]  /*6180*/  HMMA.16816.F32 R28, R180.reuse, R116, R28 ;  /* 0x00000074b41c723c */ /* 0x042fe2000000181c */
[----:B------:R-:W-:Y:S01]  /*6190*/  @!PT LDS RZ, [RZ] ;  /* 0x00000000fffff984 */ /* 0x000fe20000000800 */
[----:B------:R-:W-:Y:S01]  /*61a0*/  @!PT LDS RZ, [RZ] ;  /* 0x00000000fffff984 */ /* 0x000fe20000000800 */
[----:B------:R-:W-:Y:S01]  /*61b0*/  @!PT LDS RZ, [RZ] ;  /* 0x00000000fffff984 */ /* 0x000fe20000000800 */
[----:B------:R1:W-:Y:S07]  /*61c0*/  @P2 LDGSTS.E.BYPASS.LTC128B.128 [R209+0x8100], [R228.64], !P6 ;  /* 0x08100000e4d12fae */ /* 0x0003ee000f101d4a */
[C---:B------:R-:W-:Y:S01]  /*61d0*/  HMMA.16816.F32 R32, R180.reuse, R118, R32 ;  /* 0x00000076b420723c */ /* 0x040fe20000001820 */
[----:B------:R4:W-:Y:S07]  /*61e0*/  @P2 LDGSTS.E.BYPASS.LTC128B.128 [R209+0xb100], [R232.64], !P5 ;  /* 0x0b100000e8d12fae */ /* 0x0009ee000e901d4a */
[C---:B--2---:R-:W-:Y:S01]  /*61f0*/  HMMA.16816.F32 R36, R180.reuse, R120, R36 ;  /* 0x00000078b424723c */ /* 0x044fe20000001824 */
[----:B------:R2:W-:Y:S05]  /*6200*/  @P2 LDGSTS.E.BYPASS.LTC128B.128 [R209+0x9100], [R230.64], !P6 ;  /* 0x09100000e6d12fae */ /* 0x0005ea000f101d4a */
[----:B------:R2:W-:Y:S02]  /*6210*/  @P2 LDGSTS.E.BYPASS.LTC128B.128 [R209+0xc100], [R230.64+0x80], !P5 ;  /* 0x0c100080e6d12fae */ /* 0x0005e4000e901d4a */
[C---:B------:R-:W-:Y:S03]  /*6220*/  HMMA.16816.F32 R40, R180.reuse, R122, R40 ;  /* 0x0000007ab428723c */ /* 0x040fe60000001828 */
[----:B------:R2:W-:Y:S05]  /*6230*/  @P2 LDGSTS.E.BYPASS.LTC128B.128 [R209+0xa100], [R234.64], !P6 ;  /* 0x0a100000ead12fae */ /* 0x0005ea000f101d4a */
[C---:B---3--:R-:W-:Y:S01]  /*6240*/  HMMA.16816.F32 R44, R180.reuse, R128, R44 ;  /* 0x00000080b42c723c */ /* 0x048fe2000000182c */
[----:B------:R3:W-:Y:S03]  /*6250*/  @P2 LDGSTS.E.BYPASS.LTC128B.128 [R209+0xd100], [R234.64+0x80], !P5 ;  /* 0x0d100080ead12fae */ /* 0x0007e6000e901d4a */
[C---:B-1----:R-:W-:Y:S02]  /*6260*/  IADD3 R229, R227.reuse, c[0x0][0x328], RZ ;  /* 0x0000ca00e3e57a10 */ /* 0x042fe40007ffe0ff */
[----:B------:R-:W0:Y:S01]  /*6270*/  LDGDEPBAR ;  /* 0x00000000000079af */ /* 0x000e220000000000 */
[----:B------:R-:W-:Y:S01]  /*6280*/  IADD3 R227, R227, UR7, RZ ;  /* 0x00000007e3e37c10 */ /* 0x000fe2000fffe0ff */
[----:B------:R-:W-:Y:S04]  /*6290*/  HMMA.16816.F32 R48, R180, R130, R48 ;  /* 0x00000082b430723c */ /* 0x000fe80000001830 */
[----:B----4-:R-:W-:Y:S02]  /*62a0*/  IMAD.IADD R233, R229, 0x1, R184 ;  /* 0x00000001e5e97824 */ /* 0x010fe400078e02b8 */
[----:B--2---:R-:W-:Y:S02]  /*62b0*/  IMAD.IADD R231, R184, 0x1, R227 ;  /* 0x00000001b8e77824 */ /* 0x004fe400078e02e3 */
[----:B------:R-:W-:-:S05]  /*62c0*/  @!P3 BRA `(.L_x_244) ;  /* 0x000001800000b947 */ /* 0x000fca0003800000 */
[----:B------:R-:W-:Y:S01]  /*62d0*/  IADD3 R184, -R211, R208, R184 ;  /* 0x000000d0d3b87210 */ /* 0x000fe20007ffe1b8 */
[----:B------:R-:W-:Y:S03]  /*62e0*/  BSSY B0, `(.L_x_245) ;  /* 0x0000011000007945 */ /* 0x000fe60003800000 */
        /* <DEDUP_REMOVED lines=11> */
.L_x_246:
[----:B------:R-:W-:Y:S04]  /*63a0*/  MOV R116, c[0x0][0x32c] ;  /* 0x0000cb0000747a02 */ /* 0x000fe80000000f00 */
[----:B------:R-:W-:Y:S11]  /*63b0*/  ISETP.NE.AND P0, PT, R116, 0x1, PT ;  /* 0x000000017400780c */ /* 0x000ff60003f05270 */
[----:B------:R-:W-:Y:S02]  /*63c0*/  @!UPT UIADD3 URZ, URZ, URZ, URZ ;  /* 0x0000003f3f3ff290 */ /* 0x000fe4000fffe03f */
[----:B------:R-:W-:Y:S05]  /*63d0*/  @P0 IMAD.HI.U32 R116, R184, c[0x0][0x330], RZ ;  /* 0x0000cc00b8740a27 */ /* 0x000fea00078e00ff */
[----:B------:R-:W-:Y:S02]  /*63e0*/  @P0 SHF.R.U32.HI R184, RZ, c[0x0][0x334], R116 ;  /* 0x0000cd00ffb80a19 */ /* 0x000fe40000011674 */
.L_x_247:
[----:B------:R-:W-:Y:S05]  /*63f0*/  BSYNC B0 ;  /* 0x0000000000007941 */ /* 0x000fea0003800000 */
.L_x_245:
[----:B------:R-:W-:Y:S04]  /*6400*/  IMAD.IADD R117, R244, 0x1, -R217 ;  /* 0x00000001f4757824 */ /* 0x000fe800078e0ad9 */
[----:B------:R-:W-:Y:S05]  /*6410*/  IMAD R184, R184, c[0x0][0x32c], R117 ;  /* 0x0000cb00b8b87a24 */ /* 0x000fea00078e0275 */
[----:B------:R-:W-:Y:S02]  /*6420*/  IADD3 R116, R184, c[0x0][0x32c], RZ ;  /* 0x0000cb00b8747a10 */ /* 0x000fe40007ffe0ff */
[----:B------:R-:W-:Y:S02]  /*6430*/  IMNMX R231, R231, R184, !PT ;  /* 0x000000b8e7e77217 */ /* 0x000fe40007800200 */
[----:B------:R-:W-:Y:S02]  /*6440*/  IMNMX R233, R233, R116, PT ;  /* 0x00000074e9e97217 */ /* 0x000fe40003800200 */
.L_x_244:
        /* <DEDUP_REMOVED lines=157> */
.L_x_250:
[----:B------:R-:W-:Y:S04]  /*6e20*/  MOV R0, c[0x0][0x32c] ;  /* 0x0000cb0000007a02 */ /* 0x000fe80000000f00 */
[----:B------:R-:W-:Y:S11]  /*6e30*/  ISETP.NE.AND P0, PT, R0, 0x1, PT ;  /* 0x000000010000780c */ /* 0x000ff60003f05270 */
[----:B------:R-:W-:Y:S02]  /*6e40*/  @!UPT UIADD3 URZ, URZ, URZ, URZ ;  /* 0x0000003f3f3ff290 */ /* 0x000fe4000fffe03f */
[----:B------:R-:W-:Y:S05]  /*6e50*/  @P0 IMAD.HI.U32 R0, R9, c[0x0][0x330], RZ ;  /* 0x0000cc0009000a27 */ /* 0x000fea00078e00ff */
[----:B------:R-:W-:Y:S02]  /*6e60*/  @P0 SHF.R.U32.HI R9, RZ, c[0x0][0x334], R0 ;  /* 0x0000cd00ff090a19 */ /* 0x000fe40000011600 */
.L_x_251:
[----:B------:R-:W-:Y:S05]  /*6e70*/  BSYNC B0 ;  /* 0x0000000000007941 */ /* 0x000fea0003800000 */
.L_x_249:
[----:B------:R-:W-:Y:S04]  /*6e80*/  IMAD.IADD R244, R244, 0x1, -R217 ;  /* 0x00000001f4f47824 */ /* 0x000fe800078e0ad9 */
[----:B------:R-:W-:Y:S05]  /*6e90*/  IMAD R244, R9, c[0x0][0x32c], R244 ;  /* 0x0000cb0009f47a24 */ /* 0x000fea00078e02f4 */
[----:B------:R-:W-:Y:S02]  /*6ea0*/  IADD3 R9, R244, c[0x0][0x32c], RZ ;  /* 0x0000cb00f4097a10 */ /* 0x000fe40007ffe0ff */
[----:B------:R-:W-:Y:S02]  /*6eb0*/  IMNMX R5, R5, R244, !PT ;  /* 0x000000f405057217 */ /* 0x000fe40007800200 */
[----:B------:R-:W-:Y:S02]  /*6ec0*/  IMNMX R4, R4, R9, PT ;  /* 0x0000000904047217 */ /* 0x000fe40003800200 */
.L_x_248:
        /* <DEDUP_REMOVED lines=12> */
[----:B------:R-:W-:Y:S02]  /*6f90*/  ISETP.LT.OR P1, PT, R4, 0x5a, P1 ;  /* 0x0000005a0400780c */ /* 0x000fe40000f21670 */
        /* <DEDUP_REMOVED lines=24> */
[C---:B------:R-:W-:Y:S02]  /*7120*/  ISETP.GT.AND P0, PT, R5.reuse, 0x18, !P0 ;  /* 0x000000180500780c */ /* 0x040fe40004704270 */
        /* <DEDUP_REMOVED lines=460> */
[----:B------:R-:W-:Y:S02]  /*8df0*/  F2FP.PACK_AB R71, R184, R163 ;  /* 0x000000a3b847723e */ /* 0x000fe400000000ff */
[----:B------:R-:W-:Y:S01]  /*8e00*/  IADD3 R184, R226, -0x1, RZ ;  /* 0xffffffffe2b87810 */ /* 0x000fe20007ffe0ff */
[----:B------:R-:W-:Y:S04]  /*8e10*/  FADD.FTZ R160, R160, R245 ;  /* 0x000000f5a0a07221 */ /* 0x000fe80000010000 */
[C---:B-1----:R-:W-:Y:S03]  /*8e20*/  HMMA.16816.F32 R4, R68.reuse, R76, R4 ;  /* 0x0000004c4404723c */ /* 0x042fe60000001804 */
[----:B------:R-:W-:Y:S02]  /*8e30*/  FADD.FTZ R249, R249, R160 ;  /* 0x000000a0f9f97221 */ /* 0x000fe40000010000 */
[----:B------:R-:W-:Y:S02]  /*8e40*/  IMAD.MOV.U32 R226, RZ, RZ, R184 ;  /* 0x000000ffffe27224 */ /* 0x000fe400078e00b8 */
[----:B------:R-:W-:Y:S01]  /*8e50*/  FADD.FTZ R146, R146, R249 ;  /* 0x000000f992927221 */ /* 0x000fe20000010000 */
[C---:B------:R-:W-:Y:S01]  /*8e60*/  HMMA.16816.F32 R8, R68.reuse, R78, R8 ;  /* 0x0000004e4408723c */ /* 0x040fe20000001808 */
[----:B------:R-:W1:Y:S03]  /*8e70*/  LDSM.16.MT88.4 R76, [R204+0x5100] ;  /* 0x00510000cc4c783b */ /* 0x000e660000004200 */
[----:B------:R-:W-:Y:S04]  /*8e80*/  FADD.FTZ R145, R145, R146 ;  /* 0x0000009291917221 */ /* 0x000fe80000010000 */
        /* <DEDUP_REMOVED lines=39> */
.L_x_243:
[----:B------:R-:W1:Y:S01]  /*9100*/  S2R R5, SR_CTAID.X ;  /* 0x0000000000057919 */ /* 0x000e620000002500 */
[----:B------:R-:W-:-:S02]  /*9110*/  IADD3 R2, R208, 0x1, -R211 ;  /* 0x00000001d0027810 */ /* 0x000fc40007ffe8d3 */
[----:B-1----:R-:W-:-:S05]  /*9120*/  LEA R5, R5, 0x7f, 0x7 ;  /* 0x0000007f05057811 */ /* 0x002fca00078e38ff */
[----:B------:R-:W-:-:S05]  /*9130*/  @P4 IMAD.HI.U32 R3, R5, c[0x0][0x2c8], RZ ;  /* 0x0000b20005034a27 */ /* 0x000fca00078e00ff */
[----:B------:R-:W-:-:S05]  /*9140*/  @P4 SHF.R.U32.HI R5, RZ, c[0x0][0x2cc], R3 ;  /* 0x0000b300ff054a19 */ /* 0x000fca0000011603 */
[----:B------:R-:W-:-:S05]  /*9150*/  IMAD.IADD R4, R2, 0x1, R5 ;  /* 0x0000000102047824 */ /* 0x000fca00078e0205 */
        /* <DEDUP_REMOVED lines=11> */
.L_x_254:
[----:B------:R-:W-:-:S04]  /*9210*/  MOV R2, c[0x0][0x32c] ;  /* 0x0000cb0000027a02 */ /* 0x000fc80000000f00 */
[----:B------:R-:W-:-:S13]  /*9220*/  ISETP.NE.AND P0, PT, R2, 0x1, PT ;  /* 0x000000010200780c */ /* 0x000fda0003f05270 */
[----:B------:R-:W-:-:S05]  /*9230*/  @P0 IMAD.HI.U32 R2, R4, c[0x0][0x330], RZ ;  /* 0x0000cc0004020a27 */ /* 0x000fca00078e00ff */
[----:B------:R-:W-:-:S05]  /*9240*/  @P0 SHF.R.U32.HI R4, RZ, c[0x0][0x334], R2 ;  /* 0x0000cd00ff040a19 */ /* 0x000fca0000011602 */
.L_x_255:
[----:B------:R-:W-:-:S05]  /*9250*/  IMAD R4, R4, c[0x0][0x32c], RZ ;  /* 0x0000cb0004047a24 */ /* 0x000fca00078e02ff */
[----:B------:R-:W-:-:S04]  /*9260*/  IMNMX R3, R3, R4, !PT ;  /* 0x0000000403037217 */ /* 0x000fc80007800200 */
.L_x_253:
        /* <DEDUP_REMOVED lines=12> */
.L_x_257:
        /* <DEDUP_REMOVED lines=659> */
.L_x_256:
        /* <DEDUP_REMOVED lines=20> */
.L_x_267:
[----:B------:R-:W-:Y:S04]  /*bda0*/  DEPBAR.LE SB0, 0x0 ;  /* 0x000080000000791a */ /* 0x000fe80000000000 */
[----:B------:R-:W-:Y:S01]  /*bdb0*/  BAR.SYNC.DEFER_BLOCKING 0x0 ;  /* 0x0000000000007b1d */ /* 0x000fe20000010000 */
[----:B------:R-:W-:Y:S01]  /*bdc0*/  SHF.R.S32.HI R0, RZ, 0x1f, R184 ;  /* 0x0000001fff007819 */ /* 0x000fe200000114b8 */
[C---:B------:R-:W-:Y:S01]  /*bdd0*/  IMAD R31, R184.reuse, UR5, RZ ;  /* 0x00000005b81f7c24 */ /* 0x040fe2000f8e02ff */
[C---:B------:R-:W-:Y:S01]  /*bde0*/  ISETP.GT.AND P2, PT, R184.reuse, R207, PT ;  /* 0x000000cfb800720c */ /* 0x040fe20003f44270 */
[----:B------:R-:W-:Y:S04]  /*bdf0*/  IMAD.WIDE.U32 R38, R184, UR18, R222 ;  /* 0x00000012b8267c25 */ /* 0x000fe8000f8e00de */
[----:B------:R-:W-:Y:S01]  /*be00*/  IMAD R31, R0, UR18, R31 ;  /* 0x00000012001f7c24 */ /* 0x000fe2000f8e021f */
[----:B------:R-:W-:Y:S01]  /*be10*/  LEA R36, P1, R38, c[0x0][0x1f8], 0x1 ;  /* 0x00007e0026247a11 */ /* 0x000fe200078208ff */
[----:B------:R-:W-:Y:S04]  /*be20*/  IMAD.WIDE.U32 R28, R184, UR18, R186 ;  /* 0x00000012b81c7c25 */ /* 0x000fe8000f8e00ba */
[----:B------:R-:W-:Y:S01]  /*be30*/  IMAD.IADD R0, R31, 0x1, R29 ;  /* 0x000000011f007824 */ /* 0x000fe200078e021d */
[C---:B------:R-:W-:Y:S04]  /*be40*/  LEA R44, P0, R28.reuse, c[0x0][0x1f8], 0x1 ;  /* 0x00007e001c2c7a11 */ /* 0x040fe800078008ff */
[----:B------:R-:W-:Y:S02]  /*be50*/  LEA.HI.X R45, R28, c[0x0][0x1fc], R0, 0x1, P0 ;  /* 0x00007f001c2d7a11 */ /* 0x000fe400000f0c00 */
[----:B------:R-:W-:Y:S02]  /*be60*/  IADD3 R152, P0, R36, UR9, RZ ;  /* 0x0000000924987c10 */ /* 0x000fe4000ff1e0ff */
[----:B------:R-:W-:Y:S01]  /*be70*/  @P2 IADD3 R0, R184, -0x1, RZ ;  /* 0xffffffffb8002810 */ /* 0x000fe20007ffe0ff */
        /* <DEDUP_REMOVED lines=10> */
[----:B------:R-:W1:Y:S01]  /*bf20*/  LDSM.16.M88.4 R132, [R197] ;  /* 0x00000000c584783b */ /* 0x000e620000000200 */
[C---:B------:R-:W-:Y:S04]  /*bf30*/  HMMA.16816.F32 R8, R124.reuse, R10, RZ ;  /* 0x0000000a7c08723c */ /* 0x040fe800000018ff */
[----:B------:R-:W1:Y:S04]  /*bf40*/  LDSM.16.M88.4 R140, [R196] ;  /* 0x00000000c48c783b */ /* 0x000e680000000200 */
[C---:B--2---:R-:W-:Y:S01]  /*bf50*/  HMMA.16816.F32 R12, R124.reuse, R16, RZ ;  /* 0x000000107c0c723c */ /* 0x044fe200000018ff */
[----:B------:R-:W2:Y:S07]  /*bf60*/  LDSM.16.M88.4 R144, [R195] ;  /* 0x00000000c390783b */ /* 0x000eae0000000200 */
[C---:B------:R-:W-:Y:S08]  /*bf70*/  HMMA.16816.F32 R16, R124.reuse, R18, RZ ;  /* 0x000000127c10723c */ /* 0x040ff000000018ff */
[C---:B---3--:R-:W-:Y:S07]  /*bf80*/  HMMA.16816.F32 R20, R124.reuse, R24, RZ ;  /* 0x000000187c14723c */ /* 0x048fee00000018ff */
[----:B------:R-:W-:Y:S05]  /*bf90*/  IMAD.IADD R24, R39, 0x1, R31 ;  /* 0x0000000127187824 */ /* 0x000fea00078e021f */
[----:B------:R-:W-:Y:S02]  /*bfa0*/  LEA.HI.X R37, R38, c[0x0][0x1fc], R24, 0x1, P1 ;  /* 0x00007f0026257a11 */ /* 0x000fe400008f0c18 */
[C---:B------:R-:W-:Y:S01]  /*bfb0*/  HMMA.16816.F32 R24, R124.reuse, R26, RZ ;  /* 0x0000001a7c18723c */ /* 0x040fe200000018ff */
[C---:B------:R-:W-:Y:S02]  /*bfc0*/  IADD3 R160, P1, R152.reuse, UR9, RZ ;  /* 0x0000000998a07c10 */ /* 0x040fe4000ff3e0ff */
[----:B------:R-:W-:Y:S01]  /*bfd0*/  @!PT LDS RZ, [RZ] ;  /* 0x00000000fffff984 */ /* 0x000fe20000000800 */
[----:B------:R-:W-:Y:S01]  /*bfe0*/  @!PT LDS RZ, [RZ] ;  /* 0x00000000fffff984 */ /* 0x000fe20000000800 */
[----:B------:R-:W-:Y:S01]  /*bff0*/  @!PT LDS RZ, [RZ] ;  /* 0x00000000fffff984 */ /* 0x000fe20000000800 */
[----:B------:R5:W-:Y:S01]  /*c000*/  LDGSTS.E.BYPASS.LTC128B.128 [R209+0x100], [R36.64], !P6 ;  /* 0x0010000024d17fae */ /* 0x000be2000f101d4a */
[----:B------:R-:W-:Y:S02]  /*c010*/  IADD3.X R153, R37, UR12, RZ, P0, !PT ;  /* 0x0000000c25997c10 */ /* 0x000fe400087fe4ff */
[----:B------:R-:W-:Y:S02]  /*c020*/  IADD3 R154, P0, R152, UR16, RZ ;  /* 0x00000010989a7c10 */ /* 0x000fe4000ff1e0ff */
[C---:B----4-:R-:W-:Y:S01]  /*c030*/  HMMA.16816.F32 R28, R124.reuse, R32, RZ ;  /* 0x000000207c1c723c */ /* 0x050fe200000018ff */
[----:B------:R3:W-:Y:S03]  /*c040*/  LDGSTS.E.BYPASS.LTC128B.128 [R209+0x3100], [R44.64], !P5 ;  /* 0x031000002cd17fae */ /* 0x0007e6000e901d4a */
[C---:B------:R-:W-:Y:S02]  /*c050*/  IADD3.X R161, R153.reuse, UR12, RZ, P1, !PT ;  /* 0x0000000c99a17c10 */ /* 0x040fe40008ffe4ff */
[----:B------:R4:W-:Y:S01]  /*c060*/  LDGSTS.E.BYPASS.LTC128B.128 [R209+0x1100], [R152.64], !P6 ;  /* 0x0110000098d17fae */ /* 0x0009e2000f101d4a */
[----:B------:R-:W-:Y:S01]  /*c070*/  IADD3.X R155, R153, UR4, RZ, P0, !PT ;  /* 0x00000004999b7c10 */ /* 0x000fe200087fe4ff */
[C---:B------:R-:W-:Y:S03]  /*c080*/  HMMA.16816.F32 R32, R124.reuse, R34, RZ ;  /* 0x000000227c20723c */ /* 0x040fe600000018ff */
[----:B------:R4:W-:Y:S05]  /*c090*/  LDGSTS.E.BYPASS.LTC128B.128 [R209+0x4100], [R152.64+0x80], !P5 ;  /* 0x0410008098d17fae */ /* 0x0009ea000e901d4a */
[----:B------:R1:W-:Y:S05]  /*c0a0*/  LDGSTS.E.BYPASS.LTC128B.128 [R209+0x2100], [R160.64], !P6 ;  /* 0x02100000a0d17fae */ /* 0x0003ea000f101d4a */
[----:B------:R4:W-:Y:S01]  /*c0b0*/  LDGSTS.E.BYPASS.LTC128B.128 [R209+0x5100], [R154.64], !P5 ;  /* 0x051000009ad17fae */ /* 0x0009e2000e901d4a */
[C---:B-----5:R-:W-:Y:S04]  /*c0c0*/  HMMA.16816.F32 R36, R124.reuse, R40, RZ ;  /* 0x000000287c24723c */ /* 0x060fe800000018ff */
[----:B------:R-:W5:Y:S04]  /*c0d0*/  LDSM.16.M88.4 R148, [R203+0x8100] ;  /* 0x00810000cb94783b */ /* 0x000f680000000200 */
[C---:B------:R-:W-:Y:S01]  /*c0e0*/  HMMA.16816.F32 R40, R124.reuse, R42, RZ ;  /* 0x0000002a7c28723c */ /* 0x040fe200000018ff */
[----:B------:R-:W0:Y:S07]  /*c0f0*/  LDGDEPBAR ;  /* 0x00000000000079af */ /* 0x000e2e0000000000 */
[C---:B---3--:R-:W-:Y:S01]  /*c100*/  HMMA.16816.F32 R44, R124.reuse, R48, RZ ;  /* 0x000000307c2c723c */ /* 0x048fe200000018ff */
[----:B-1----:R-:W-:Y:S07]  /*c110*/  LDSM.16.M88.4 R160, [R206+0xb900] ;  /* 0x00b90000cea0783b */ /* 0x002fee0000000200 */
[----:B------:R-:W-:Y:S01]  /*c120*/  HMMA.16816.F32 R48, R124, R50, RZ ;  /* 0x000000327c30723c */ /* 0x000fe200000018ff */
[----:B----4-:R-:W-:Y:S07]  /*c130*/  LDSM.16.M88.4 R152, [R206+0xb100] ;  /* 0x00b10000ce98783b */ /* 0x010fee0000000200 */
        /* <DEDUP_REMOVED lines=9> */
[C---:B------:R-:W-:Y:S08]  /*c1d0*/  HMMA.16816.F32 R28, R136.reuse, R132, R28 ;  /* 0x00000084881c723c */ /* 0x040ff0000000181c */
[C---:B------:R-:W-:Y:S01]  /*c1e0*/  HMMA.16816.F32 R32, R136.reuse, R134, R32 ;  /* 0x000000868820723c */ /* 0x040fe20000001820 */
[----:B------:R-:W1:Y:S07]  /*c1f0*/  LDSM.16.M88.4 R132, [R203+0xa100] ;  /* 0x00a10000cb84783b */ /* 0x000e6e0000000200 */
[C---:B------:R-:W-:Y:S08]  /*c200*/  HMMA.16816.F32 R36, R136.reuse, R140, R36 ;  /* 0x0000008c8824723c */ /* 0x040ff00000001824 */
[C---:B------:R-:W-:Y:S01]  /*c210*/  HMMA.16816.F32 R40, R136.reuse, R142, R40 ;  /* 0x0000008e8828723c */ /* 0x040fe20000001828 */
[----:B------:R-:W3:Y:S07]  /*c220*/  LDSM.16.M88.4 R140, [R203+0xa900] ;  /* 0x00a90000cb8c783b */ /* 0x000eee0000000200 */
[C---:B--2---:R-:W-:Y:S08]  /*c230*/  HMMA.16816.F32 R44, R136.reuse, R144, R44 ;  /* 0x00000090882c723c */ /* 0x044ff0000000182c */
[----:B------:R-:W-:Y:S01]  /*c240*/  HMMA.16816.F32 R48, R136, R146, R48 ;  /* 0x000000928830723c */ /* 0x000fe20000001830 */
[----:B------:R-:W-:Y:S07]  /*c250*/  LDSM.16.M88.4 R144, [R194+0x800] ;  /* 0x00080000c290783b */ /* 0x000fee0000000200 */
[C---:B-----5:R-:W-:Y:S08]  /*c260*/  HMMA.16816.F32 R4, R156.reuse, R148, R4 ;  /* 0x000000949c04723c */ /* 0x060ff00000001804 */
[C---:B------:R-:W-:Y:S01]  /*c270*/  HMMA.16816.F32 R8, R156.reuse, R150, R8 ;  /* 0x000000969c08723c */ /* 0x040fe20000001808 */
[----:B------:R-:W-:Y:S07]  /*c280*/  LDSM.16.M88.4 R148, [R194+0x2800] ;  /* 0x00280000c294783b */ /* 0x000fee0000000200 */
[C---:B-1----:R-:W-:Y:S08]  /*c290*/  HMMA.16816.F32 R12, R156.reuse, R116, R12 ;  /* 0x000000749c0c723c */ /* 0x042ff0000000180c */
[C---:B------:R-:W-:Y:S01]  /*c2a0*/  HMMA.16816.F32 R16, R156.reuse, R118, R16 ;  /* 0x000000769c10723c */ /* 0x040fe20000001810 */
[----:B------:R-:W1:Y:S07]  /*c2b0*/  LDSM.16.M88.4 R116, [R194] ;  /* 0x00000000c274783b */ /* 0x000e6e0000000200 */
[C---:B---3--:R-:W-:Y:S08]  /*c2c0*/  HMMA.16816.F32 R20, R156.reuse, R120, R20 ;  /* 0x000000789c14723c */ /* 0x048ff00000001814 */
[C---:B------:R-:W-:Y:S01]  /*c2d0*/  HMMA.16816.F32 R24, R156.reuse, R122, R24 ;  /* 0x0000007a9c18723c */ /* 0x040fe20000001818 */
[----:B------:R-:W2:Y:S07]  /*c2e0*/  LDSM.16.M88.4 R120, [R194+0x1000] ;  /* 0x00100000c278783b */ /* 0x000eae0000000200 */
[C---:B----4-:R-:W-:Y:S08]  /*c2f0*/  HMMA.16816.F32 R28, R156.reuse, R128, R28 ;  /* 0x000000809c1c723c */ /* 0x050ff0000000181c */
        /* <DEDUP_REMOVED lines=13> */
[----:B------:R-:W-:Y:S07]  /*c3d0*/  LDSM.16.M88.4 R144, [R188] ;  /* 0x00000000bc90783b */ /* 0x000fee0000000200 */
[C---:B--2---:R-:W-:Y:S08]  /*c3e0*/  HMMA.16816.F32 R20, R164.reuse, R120, R20 ;  /* 0x00000078a414723c */ /* 0x044ff00000001814 */
[C---:B------:R-:W-:Y:S01]  /*c3f0*/  HMMA.16816.F32 R24, R164.reuse, R122, R24 ;  /* 0x0000007aa418723c */ /* 0x040fe20000001818 */
[----:B------:R-:W2:Y:S07]  /*c400*/  LDSM.16.M88.4 R120, [R206+0xc900] ;  /* 0x00c90000ce78783b */ /* 0x000eae0000000200 */
[C---:B---3--:R-:W-:Y:S08]  /*c410*/  HMMA.16816.F32 R28, R164.reuse, R128, R28 ;  /* 0x00000080a41c723c */ /* 0x048ff0000000181c */
[C---:B------:R-:W-:Y:S01]  /*c420*/  HMMA.16816.F32 R32, R164.reuse, R130, R32 ;  /* 0x00000082a420723c */ /* 0x040fe20000001820 */
[----:B------:R-:W3:Y:S07]  /*c430*/  LDSM.16.M88.4 R128, [R206+0xd900] ;  /* 0x00d90000ce80783b */ /* 0x000eee0000000200 */
[C---:B----4-:R-:W-:Y:S08]  /*c440*/  HMMA.16816.F32 R36, R164.reuse, R132, R36 ;  /* 0x00000084a424723c */ /* 0x050ff00000001824 */
        /* <DEDUP_REMOVED lines=9> */
[C---:B------:R-:W-:Y:S01]  /*c4e0*/  HMMA.16816.F32 R16, R168.reuse, R162, R16 ;  /* 0x000000a2a810723c */ /* 0x040fe20000001810 */
[----:B------:R-:W-:Y:S07]  /*c4f0*/  LDSM.16.M88.4 R160, [R203+0xd900] ;  /* 0x00d90000cba0783b */ /* 0x000fee0000000200 */
[C---:B-1----:R-:W-:Y:S08]  /*c500*/  HMMA.16816.F32 R20, R168.reuse, R116, R20 ;  /* 0x00000074a814723c */ /* 0x042ff00000001814 */
[C---:B------:R-:W-:Y:S01]  /*c510*/  HMMA.16816.F32 R24, R168.reuse, R118, R24 ;  /* 0x00000076a818723c */ /* 0x040fe20000001818 */
[----:B------:R-:W1:Y:S07]  /*c520*/  LDSM.16.M88.4 R116, [R192] ;  /* 0x00000000c074783b */ /* 0x000e6e0000000200 */
[C---:B--2---:R-:W-:Y:S08]  /*c530*/  HMMA.16816.F32 R28, R168.reuse, R120, R28 ;  /* 0x00000078a81c723c */ /* 0x044ff0000000181c */
[C---:B------:R-:W-:Y:S01]  /*c540*/  HMMA.16816.F32 R32, R168.reuse, R122, R32 ;  /* 0x0000007aa820723c */ /* 0x040fe20000001820 */
[----:B------:R-:W2:Y:S07]  /*c550*/  LDSM.16.M88.4 R120, [R191] ;  /* 0x00000000bf78783b */ /* 0x000eae0000000200 */
[C---:B------:R-:W-:Y:S08]  /*c560*/  HMMA.16816.F32 R36, R168.reuse, R140, R36 ;  /* 0x0000008ca824723c */ /* 0x040ff00000001824 */
[C---:B------:R-:W-:Y:S01]  /*c570*/  HMMA.16816.F32 R40, R168.reuse, R142, R40 ;  /* 0x0000008ea828723c */ /* 0x040fe20000001828 */
[----:B------:R-:W5:Y:S07]  /*c580*/  LDSM.16.M88.4 R140, [R190] ;  /* 0x00000000be8c783b */ /* 0x000f6e0000000200 */
[C---:B---3--:R-:W-:Y:S08]  /*c590*/  HMMA.16816.F32 R44, R168.reuse, R128, R44 ;  /* 0x00000080a82c723c */ /* 0x048ff0000000182c */
[----:B------:R-:W-:Y:S01]  /*c5a0*/  HMMA.16816.F32 R48, R168, R130, R48 ;  /* 0x00000082a830723c */ /* 0x000fe20000001830 */
[----:B------:R-:W3:Y:S07]  /*c5b0*/  LDSM.16.M88.4 R128, [R189] ;  /* 0x00000000bd80783b */ /* 0x000eee0000000200 */
[C---:B----4-:R-:W-:Y:S08]  /*c5c0*/  HMMA.16816.F32 R4, R172.reuse, R132, R4 ;  /* 0x00000084ac04723c */ /* 0x050ff00000001804 */
[C---:B------:R-:W-:Y:S01]  /*c5d0*/  HMMA.16816.F32 R8, R172.reuse, R134, R8 ;  /* 0x00000086ac08723c */ /* 0x040fe20000001808 */
[----:B------:R-:W4:Y:S07]  /*c5e0*/  LDSM.16.M88.4 R132, [R203+0xb100] ;  /* 0x00b10000cb84783b */ /* 0x000f2e0000000200 */
[C---:B-1----:R-:W-:Y:S08]  /*c5f0*/  HMMA.16816.F32 R12, R172.reuse, R116, R12 ;  /* 0x00000074ac0c723c */ /* 0x042ff0000000180c */
[C---:B------:R-:W-:Y:S01]  /*c600*/  HMMA.16816.F32 R16, R172.reuse, R118, R16 ;  /* 0x00000076ac10723c */ /* 0x040fe20000001810 */
[----:B------:R-:W1:Y:S07]  /*c610*/  LDSM.16.M88.4 R116, [R203+0xb900] ;  /* 0x00b90000cb74783b */ /* 0x000e6e0000000200 */
[C---:B--2---:R-:W-:Y:S08]  /*c620*/  HMMA.16816.F32 R20, R172.reuse, R120, R20 ;  /* 0x00000078ac14723c */ /* 0x044ff00000001814 */
[C---:B------:R-:W-:Y:S01]  /*c630*/  HMMA.16816.F32 R24, R172.reuse, R122, R24 ;  /* 0x0000007aac18723c */ /* 0x040fe20000001818 */
[----:B------:R-:W2:Y:S07]  /*c640*/  LDSM.16.M88.4 R120, [R203+0xc100] ;  /* 0x00c10000cb78783b */ /* 0x000eae0000000200 */
[C---:B-----5:R-:W-:Y:S08]  /*c650*/  HMMA.16816.F32 R28, R172.reuse, R140, R28 ;  /* 0x0000008cac1c723c */ /* 0x060ff0000000181c */
[C---:B------:R-:W-:Y:S01]  /*c660*/  HMMA.16816.F32 R32, R172.reuse, R142, R32 ;  /* 0x0000008eac20723c */ /* 0x040fe20000001820 */
[----:B------:R-:W-:Y:S07]  /*c670*/  LDSM.16.M88.4 R140, [R194+0x3800] ;  /* 0x00380000c28c783b */ /* 0x000fee0000000200 */
[C---:B---3--:R-:W-:Y:S08]  /*c680*/  HMMA.16816.F32 R36, R172.reuse, R128, R36 ;  /* 0x00000080ac24723c */ /* 0x048ff00000001824 */
[C---:B------:R-:W-:Y:S01]  /*c690*/  HMMA.16816.F32 R40, R172.reuse, R130, R40 ;  /* 0x00000082ac28723c */ /* 0x040fe20000001828 */
[----:B------:R-:W3:Y:S07]  /*c6a0*/  LDSM.16.M88.4 R128, [R194+0x3000] ;  /* 0x00300000c280783b */ /* 0x000eee0000000200 */
[C---:B------:R-:W-:Y:S08]  /*c6b0*/  HMMA.16816.F32 R44, R172.reuse, R144, R44 ;  /* 0x00000090ac2c723c */ /* 0x040ff0000000182c */
[----:B------:R-:W-:Y:S08]  /*c6c0*/  HMMA.16816.F32 R48, R172, R146, R48 ;  /* 0x00000092ac30723c */ /* 0x000ff00000001830 */
[C---:B----4-:R-:W-:Y:S07]  /*c6d0*/  HMMA.16816.F32 R4, R176.reuse, R132, R4 ;  /* 0x00000084b004723c */ /* 0x050fee0000001804 */
[----:B------:R-:W-:Y:S01]  /*c6e0*/  @P2 IMAD.MOV.U32 R132, RZ, RZ, R212 ;  /* 0x000000ffff842224 */ /* 0x000fe200078e00d4 */
[C---:B------:R-:W-:Y:S04]  /*c6f0*/  HMMA.16816.F32 R8, R176.reuse, R134, R8 ;  /* 0x00000086b008723c */ /* 0x040fe80000001808 */
[----:B------:R-:W-:Y:S03]  /*c700*/  @P2 SHF.R.S32.HI R133, RZ, 0x1f, R0 ;  /* 0x0000001fff852819 */ /* 0x000fe60000011400 */
[C---:B------:R-:W-:Y:S01]  /*c710*/  @P2 IMAD.WIDE.U32 R134, R0.reuse, c[0x0][0x1e0], RZ ;  /* 0x0000780000862a25 */ /* 0x040fe200078e00ff */
[C---:B-1----:R-:W-:Y:S04]  /*c720*/  HMMA.16816.F32 R12, R176.reuse, R116, R12 ;  /* 0x00000074b00c723c */ /* 0x042fe8000000180c */
[----:B------:R-:W-:Y:S04]  /*c730*/  @P2 IMAD R133, R133, c[0x0][0x1e0], RZ ;  /* 0x0000780085852a24 */ /* 0x000fe800078e02ff */
[C---:B------:R-:W-:Y:S01]  /*c740*/  HMMA.16816.F32 R16, R176.reuse, R118, R16 ;  /* 0x00000076b010723c */ /* 0x040fe20000001810 */
[----:B------:R-:W1:Y:S03]  /*c750*/  LDSM.16.M88.4 R116, [R194+0x4000] ;  /* 0x00400000c274783b */ /* 0x000e660000000200 */
[----:B------:R-:W-:Y:S04]  /*c760*/  @P2 IMAD R133, R0, c[0x0][0x1e4], R133 ;  /* 0x0000790000852a24 */ /* 0x000fe800078e0285 */
[C---:B--2---:R-:W-:Y:S04]  /*c770*/  HMMA.16816.F32 R20, R176.reuse, R120, R20 ;  /* 0x00000078b014723c */ /* 0x044fe80000001814 */
[----:B------:R-:W-:Y:S02]  /*c780*/  @P2 IMAD.IADD R0, R135, 0x1, R133 ;  /* 0x0000000187002824 */ /* 0x000fe400078e0285 */
[----:B------:R-:W-:Y:S02]  /*c790*/  @P2 IMAD.MOV.U32 R133, RZ, RZ, R215 ;  /* 0x000000ffff852224 */ /* 0x000fe400078e00d7 */
[C---:B------:R-:W-:Y:S01]  /*c7a0*/  HMMA.16816.F32 R24, R176.reuse, R122, R24 ;  /* 0x0000007ab018723c */ /* 0x040fe20000001818 */
[----:B------:R-:W2:Y:S03]  /*c7b0*/  LDSM.16.M88.4 R120, [R194+0x4800] ;  /* 0x00480000c278783b */ /* 0x000ea60000000200 */
[----:B------:R-:W-:Y:S04]  /*c7c0*/  @P2 IMAD.WIDE.U32 R134, R134, 0x60, R132 ;  /* 0x0000006086862825 */ /* 0x000fe800078e0084 */
[C---:B------:R-:W-:Y:S04]  /*c7d0*/  HMMA.16816.F32 R28, R176.reuse, R148, R28 ;  /* 0x00000094b01c723c */ /* 0x040fe8000000181c */
[----:B------:R-:W-:Y:S04]  /*c7e0*/  @P2 IMAD R0, R0, 0x60, RZ ;  /* 0x0000006000002824 */ /* 0x000fe800078e02ff */
[C---:B------:R-:W-:Y:S08]  /*c7f0*/  HMMA.16816.F32 R32, R176.reuse, R150, R32 ;  /* 0x00000096b020723c */ /* 0x040ff00000001820 */
[C---:B------:R-:W-:Y:S08]  /*c800*/  HMMA.16816.F32 R36, R176.reuse, R152, R36 ;  /* 0x00000098b024723c */ /* 0x040ff00000001824 */
[C---:B------:R-:W-:Y:S08]  /*c810*/  HMMA.16816.F32 R40, R176.reuse, R154, R40 ;  /* 0x0000009ab028723c */ /* 0x040ff00000001828 */
[C---:B------:R-:W-:Y:S08]  /*c820*/  HMMA.16816.F32 R44, R176.reuse, R160, R44 ;  /* 0x000000a0b02c723c */ /* 0x040ff0000000182c */
[----:B------:R-:W-:Y:S08]  /*c830*/  HMMA.16816.F32 R48, R176, R162, R48 ;  /* 0x000000a2b030723c */ /* 0x000ff00000001830 */
[C---:B---3--:R-:W-:Y:S08]  /*c840*/  HMMA.16816.F32 R4, R180.reuse, R128, R4 ;  /* 0x00000080b404723c */ /* 0x048ff00000001804 */
[C---:B------:R-:W-:Y:S01]  /*c850*/  HMMA.16816.F32 R8, R180.reuse, R130, R8 ;  /* 0x00000082b408723c */ /* 0x040fe20000001808 */
[----:B------:R-:W3:Y:S07]  /*c860*/  LDSM.16.M88.4 R128, [R194+0x5000] ;  /* 0x00500000c280783b */ /* 0x000eee0000000200 */
[C---:B------:R-:W-:Y:S08]  /*c870*/  HMMA.16816.F32 R12, R180.reuse, R140, R12 ;  /* 0x0000008cb40c723c */ /* 0x040ff0000000180c */
[C---:B------:R-:W-:Y:S08]  /*c880*/  HMMA.16816.F32 R16, R180.reuse, R142, R16 ;  /* 0x0000008eb410723c */ /* 0x040ff00000001810 */
[C---:B-1----:R-:W-:Y:S08]  /*c890*/  HMMA.16816.F32 R20, R180.reuse, R116, R20 ;  /* 0x00000074b414723c */ /* 0x042ff00000001814 */
[C---:B------:R-:W-:Y:S01]  /*c8a0*/  HMMA.16816.F32 R24, R180.reuse, R118, R24 ;  /* 0x00000076b418723c */ /* 0x040fe20000001818 */
[----:B------:R-:W1:Y:S01]  /*c8b0*/  LDSM.16.M88.4 R116, [R194+0x5800] ;  /* 0x00580000c274783b */ /* 0x000e620000000200 */
[----:B------:R-:W-:Y:S04]  /*c8c0*/  DEPBAR.LE SB0, 0x0 ;  /* 0x000080000000791a */ /* 0x000fe80000000000 */
[----:B------:R-:W-:Y:S02]  /*c8d0*/  BAR.SYNC.DEFER_BLOCKING 0x0 ;  /* 0x0000000000007b1d */ /* 0x000fe40000010000 */
[C---:B--2---:R-:W-:Y:S07]  /*c8e0*/  HMMA.16816.F32 R28, R180.reuse, R120, R28 ;  /* 0x00000078b41c723c */ /* 0x044fee000000181c */
[----:B------:R-:W-:Y:S01]  /*c8f0*/  @P2 IMAD.IADD R121, R135, 0x1, R0 ;  /* 0x0000000187792824 */ /* 0x000fe200078e0200 */
[C---:B------:R-:W-:Y:S04]  /*c900*/  HMMA.16816.F32 R32, R180.reuse, R122, R32 ;  /* 0x0000007ab420723c */ /* 0x040fe80000001820 */
[C---:B------:R-:W-:Y:S01]  /*c910*/  @P2 IMAD.SHL.U32 R120, R134.reuse, 0x2, RZ ;  /* 0x0000000286782824 */ /* 0x040fe200078e00ff */
[----:B------:R-:W-:Y:S03]  /*c920*/  @P2 SHF.L.U64.HI R0, R134, 0x1, R121 ;  /* 0x0000000186002819 */ /* 0x000fe60000010279 */
[C---:B---3--:R-:W-:Y:S04]  /*c930*/  HMMA.16816.F32 R36, R180.reuse, R128, R36 ;  /* 0x00000080b424723c */ /* 0x048fe80000001824 */
[C---:B------:R-:W-:Y:S02]  /*c940*/  @P2 IADD3 R122, P0, R120.reuse, c[0x0][0x1c8], RZ ;  /* 0x00007200787a2a10 */ /* 0x040fe40007f1e0ff */
[----:B------:R-:W-:Y:S02]  /*c950*/  @P2 IADD3 R120, P1, R120, 0x80, RZ ;  /* 0x0000008078782810 */ /* 0x000fe40007f3e0ff */
[C---:B------:R-:W-:Y:S04]  /*c960*/  HMMA.16816.F32 R40, R180.reuse, R130, R40 ;  /* 0x00000082b428723c */ /* 0x040fe80000001828 */
[----:B------:R-:W-:Y:S02]  /*c970*/  @P2 IADD3.X R123, R0, c[0x0][0x1cc], RZ, P0, !PT ;  /* 0x00007300007b2a10 */ /* 0x000fe400007fe4ff */
[----:B------:R-:W-:Y:S03]  /*c980*/  @P2 IADD3 R120, P0, R120, c[0x0][0x1c8], RZ ;  /* 0x0000720078782a10 */ /* 0x000fe60007f1e0ff */
[----:B------:R-:W-:Y:S01]  /*c990*/  @!PT LDS RZ, [RZ] ;  /* 0x00000000fffff984 */ /* 0x000fe20000000800 */
[----:B------:R-:W-:Y:S01]  /*c9a0*/  @!PT LDS RZ, [RZ] ;  /* 0x00000000fffff984 */ /* 0x000fe20000000800 */
[----:B------:R-:W-:Y:S01]  /*c9b0*/  @!PT LDS RZ, [RZ] ;  /* 0x00000000fffff984 */ /* 0x000fe20000000800 */
[----:B------:R2:W-:Y:S01]  /*c9c0*/  @P2 LDGSTS.E.BYPASS.LTC128B.128 [R209+0x8100], [R122.64], !P6 ;  /* 0x081000007ad12fae */ /* 0x0005e2000f101d4a */
[C---:B-1----:R-:W-:Y:S03]  /*c9d0*/  HMMA.16816.F32 R44, R180.reuse, R116, R44 ;  /* 0x00000074b42c723c */ /* 0x042fe6000000182c */
[----:B------:R-:W-:Y:S01]  /*c9e0*/  @P2 IADD3.X R121, RZ, c[0x0][0x1cc], R0, P0, P1 ;  /* 0x00007300ff792a10 */ /* 0x000fe200007e2400 */
[----:B------:R-:W-:Y:S01]  /*c9f0*/  IMAD.MOV.U32 R0, RZ, RZ, R216 ;  /* 0x000000ffff007224 */ /* 0x000fe200078e00d8 */
[----:B------:R-:W-:Y:S02]  /*ca00*/  @P2 IADD3 R130, P0, R122, UR15, RZ ;  /* 0x0000000f7a822c10 */ /* 0x000fe4000ff1e0ff */
[----:B------:R-:W-:Y:S01]  /*ca10*/  @P4 SHF.R.U32.HI R0, RZ, c[0x0][0x2cc], R185 ;  /* 0x0000b300ff004a19 */ /* 0x000fe200000116b9 */
[----:B------:R1:W-:Y:S01]  /*ca20*/  @P2 LDGSTS.E.BYPASS.LTC128B.128 [R209+0xb100], [R120.64], !P5 ;  /* 0x0b10000078d12fae */ /* 0x0003e2000e901d4a */
[----:B------:R-:W-:Y:S01]  /*ca30*/  @P2 IADD3.X R131, R123, UR13, RZ, P0, !PT ;  /* 0x0000000d7b832c10 */ /* 0x000fe200087fe4ff */
[----:B------:R-:W-:Y:S03]  /*ca40*/  HMMA.16816.F32 R48, R180, R118, R48 ;  /* 0x00000076b430723c */ /* 0x000fe60000001830 */
[----:B------:R-:W3:Y:S01]  /*ca50*/  SHFL.IDX PT, R128, R0, RZ, 0x1c1f ;  /* 0x001c1fff00807589 */ /* 0x000ee200000e0000 */
[----:B------:R-:W-:Y:S01]  /*ca60*/  @P2 IADD3 R132, P1, R130, UR15, RZ ;  /* 0x0000000f82842c10 */ /* 0x000fe2000ff3e0ff */
[----:B------:R-:W-:Y:S01]  /*ca70*/  IMAD R116, R184, -0x60, RZ ;  /* 0xffffffa0b8747824 */ /* 0x000fe200078e02ff */
[----:B------:R-:W-:Y:S02]  /*ca80*/  @P2 IADD3 R134, P0, R130, UR6, RZ ;  /* 0x0000000682862c10 */ /* 0x000fe4000ff1e0ff */
[----:B------:R4:W-:Y:S01]  /*ca90*/  @P2 LDGSTS.E.BYPASS.LTC128B.128 [R209+0x9100], [R130.64], !P6 ;  /* 0x0910000082d12fae */ /* 0x0009e2000f101d4a */
[C---:B------:R-:W-:Y:S03]  /*caa0*/  @P2 IADD3.X R133, R131.reuse, UR13, RZ, P1, !PT ;  /* 0x0000000d83852c10 */ /* 0x040fe60008ffe4ff */
[----:B------:R-:W-:Y:S01]  /*cab0*/  @P2 IADD3.X R135, R131, UR8, RZ, P0, !PT ;  /* 0x0000000883872c10 */ /* 0x000fe200087fe4ff */
[----:B------:R4:W-:Y:S01]  /*cac0*/  @P2 LDGSTS.E.BYPASS.LTC128B.128 [R209+0xc100], [R130.64+0x80], !P5 ;  /* 0x0c10008082d12fae */ /* 0x0009e2000e901d4a */
[----:B------:R-:W-:Y:S01]  /*cad0*/  IADD3 R119, -R217, 0x1, R116 ;  /* 0x00000001d9777810 */ /* 0x000fe20007ffe174 */
[----:B------:R-:W-:Y:S03]  /*cae0*/  IMAD.IADD R117, R116, 0x1, -R217 ;  /* 0x0000000174757824 */ /* 0x000fe600078e0ad9 */
[----:B------:R1:W-:Y:S01]  /*caf0*/  @P2 LDGSTS.E.BYPASS.LTC128B.128 [R209+0xa100], [R132.64], !P6 ;  /* 0x0a10000084d12fae */ /* 0x0003e2000f101d4a */
[----:B------:R-:W-:Y:S04]  /*cb00*/  IADD3 R119, -R211, R119, R208 ;  /* 0x00000077d3777210 */ /* 0x000fe80007ffe1d0 */
[----:B------:R1:W-:Y:S01]  /*cb10*/  @P2 LDGSTS.E.BYPASS.LTC128B.128 [R209+0xd100], [R134.64], !P5 ;  /* 0x0d10000086d12fae */ /* 0x0003e2000e901d4a */
[C---:B--2---:R-:W-:Y:S02]  /*cb20*/  IADD3 R123, R119.reuse, c[0x0][0x328], RZ ;  /* 0x0000ca00777b7a10 */ /* 0x044fe40007ffe0ff */
[----:B------:R-:W-:Y:S02]  /*cb30*/  IADD3 R119, R119, UR7, RZ ;  /* 0x0000000777777c10 */ /* 0x000fe4000fffe0ff */
[----:B------:R-:W0:Y:S03]  /*cb40*/  LDGDEPBAR ;  /* 0x00000000000079af */ /* 0x000e260000000000 */
[--C-:B---3--:R-:W-:Y:S02]  /*cb50*/  IMAD.IADD R129, R119, 0x1, R128.reuse ;  /* 0x0000000177817824 */ /* 0x108fe400078e0280 */
[----:B----4-:R-:W-:Y:S01]  /*cb60*/  IMAD.IADD R131, R123, 0x1, R128 ;  /* 0x000000017b837824 */ /* 0x010fe200078e0280 */
        /* <DEDUP_REMOVED lines=14> */
.L_x_261:
[----:B------:R-:W-:Y:S04]  /*cc50*/  MOV R118, c[0x0][0x32c] ;  /* 0x0000cb0000767a02 */ /* 0x000fe80000000f00 */
[----:B------:R-:W-:Y:S11]  /*cc60*/  ISETP.NE.AND P0, PT, R118, 0x1, PT ;  /* 0x000000017600780c */ /* 0x000ff60003f05270 */
[----:B------:R-:W-:Y:S02]  /*cc70*/  @!UPT UIADD3 URZ, URZ, URZ, URZ ;  /* 0x0000003f3f3ff290 */ /* 0x000fe4000fffe03f */
[----:B------:R-:W-:Y:S05]  /*cc80*/  @P0 IMAD.HI.U32 R118, R128, c[0x0][0x330], RZ ;  /* 0x0000cc0080760a27 */ /* 0x000fea00078e00ff */
[----:B------:R-:W-:Y:S02]  /*cc90*/  @P0 SHF.R.U32.HI R128, RZ, c[0x0][0x334], R118 ;  /* 0x0000cd00ff800a19 */ /* 0x000fe40000011676 */
.L_x_262:
[----:B------:R-:W-:Y:S05]  /*cca0*/  BSYNC B0 ;  /* 0x0000000000007941 */ /* 0x000fea0003800000 */
.L_x_260:
[----:B------:R-:W-:Y:S05]  /*ccb0*/  IMAD R128, R128, c[0x0][0x32c], R117 ;  /* 0x0000cb0080807a24 */ /* 0x000fea00078e0275 */
[----:B------:R-:W-:Y:S02]  /*ccc0*/  IADD3 R118, R128, c[0x0][0x32c], RZ ;  /* 0x0000cb0080767a10 */ /* 0x000fe40007ffe0ff */
[----:B------:R-:W-:Y:S02]  /*ccd0*/  IMNMX R129, R129, R128, !PT ;  /* 0x0000008081817217 */ /* 0x000fe40007800200 */
[----:B------:R-:W-:Y:S02]  /*cce0*/  IMNMX R131, R131, R118, PT ;  /* 0x0000007683837217 */ /* 0x000fe40003800200 */
.L_x_259:
[C---:B------:R-:W-:Y:S01]  /*ccf0*/  ISETP.GE.AND P0, PT, R116.reuse, 0x2, PT ;  /* 0x000000027400780c */ /* 0x040fe20003f06270 */
[----:B------:R-:W2:Y:S01]  /*cd00*/  SHFL.IDX PT, R0, R0, 0x1, 0x1c1f ;  /* 0x003c1f0000007f89 */ /* 0x000ea200000e0000 */
[----:B------:R-:W-:Y:S02]  /*cd10*/  ISETP.GE.AND P1, PT, R116, 0x9, PT ;  /* 0x000000097400780c */ /* 0x000fe40003f26270 */
[----:B------:R-:W-:Y:S02]  /*cd20*/  LOP3.LUT R218, R218, 0xffefffff, RZ, 0xc0, !PT ;  /* 0xffefffffdada7812 */ /* 0x000fe400078ec0ff */
[----:B------:R-:W-:Y:S07]  /*cd30*/  ISETP.GE.AND P2, PT, R116, 0x59, PT ;  /* 0x000000597400780c */ /* 0x000fee0003f46270 */
[----:B------:R-:W-:Y:S02]  /*cd40*/  @P0 LOP3.LUT R218, R218, 0x100000, RZ, 0xfc, !PT ;  /* 0x00100000dada0812 */ /* 0x000fe400078efcff */
[----:B------:R-:W-:Y:S02]  /*cd50*/  ISETP.GT.AND P0, PT, R129, 0x1, !P0 ;  /* 0x000000018100780c */ /* 0x000fe40004704270 */
[----:B------:R-:W-:Y:S02]  /*cd60*/  LOP3.LUT R218, R218, 0xfff7ffff, RZ, 0xc0, !PT ;  /* 0xfff7ffffdada7812 */ /* 0x000fe400078ec0ff */
[----:B------:R-:W-:Y:S02]  /*cd70*/  ISETP.LT.OR P0, PT, R131, 0x2, P0 ;  /* 0x000000028300780c */ /* 0x000fe40000701670 */
[----:B------:R-:W-:Y:S02]  /*cd80*/  @P1 LOP3.LUT R218, R218, 0x80000, RZ, 0xfc, !PT ;  /* 0x00080000dada1812 */ /* 0x000fe400078efcff */
[----:B------:R-:W-:Y:S02]  /*cd90*/  FSEL R226, R5, -INF , !P0 ;  /* 0xff80000005e27808 */ /* 0x000fe40004000000 */
[----:B------:R-:W-:Y:S01]  /*cda0*/  ISETP.GT.AND P0, PT, R129, 0x8, !P1 ;  /* 0x000000088100780c */ /* 0x000fe20004f04270 */
[--C-:B--2---:R-:W-:Y:S01]  /*cdb0*/  IMAD.IADD R123, R123, 0x1, R0.reuse ;  /* 0x000000017b7b7824 */ /* 0x104fe200078e0200 */
[----:B------:R-:W-:Y:S02]  /*cdc0*/  ISETP.GE.AND P1, PT, R116, 0xa, PT ;  /* 0x0000000a7400780c */ /* 0x000fe40003f26270 */
[----:B------:R-:W-:Y:S02]  /*cdd0*/  ISETP.LT.OR P0, PT, R131, 0x9, P0 ;  /* 0x000000098300780c */ /* 0x000fe40000701670 */
[----:B------:R-:W-:Y:S02]  /*cde0*/  LOP3.LUT R218, R218, 0xfffbffff, RZ, 0xc0, !PT ;  /* 0xfffbffffdada7812 */ /* 0x000fe400078ec0ff */
[----:B------:R-:W-:Y:S02]  /*cdf0*/  FSEL R224, R8, -INF , !P0 ;  /* 0xff80000008e07808 */ /* 0x000fe40004000000 */
        /* <DEDUP_REMOVED lines=11> */
[----:B-1----:R-:W-:Y:S02]  /*ceb0*/  FSEL R132, R12, -INF , !P0 ;  /* 0xff8000000c847808 */ /* 0x002fe40004000000 */
        /* <DEDUP_REMOVED lines=128> */
.L_x_265:
[----:B------:R-:W-:Y:S04]  /*d6c0*/  MOV R0, c[0x0][0x32c] ;  /* 0x0000cb0000007a02 */ /* 0x000fe80000000f00 */
[----:B------:R-:W-:Y:S11]  /*d6d0*/  ISETP.NE.AND P0, PT, R0, 0x1, PT ;  /* 0x000000010000780c */ /* 0x000ff60003f05270 */
[----:B------:R-:W-:Y:S02]  /*d6e0*/  @!UPT UIADD3 URZ, URZ, URZ, URZ ;  /* 0x0000003f3f3ff290 */ /* 0x000fe4000fffe03f */
[----:B------:R-:W-:Y:S05]  /*d6f0*/  @P0 IMAD.HI.U32 R0, R16, c[0x0][0x330], RZ ;  /* 0x0000cc0010000a27 */ /* 0x000fea00078e00ff */
[----:B------:R-:W-:Y:S02]  /*d700*/  @P0 SHF.R.U32.HI R16, RZ, c[0x0][0x334], R0 ;  /* 0x0000cd00ff100a19 */ /* 0x000fe40000011600 */
.L_x_266:
[----:B------:R-:W-:Y:S05]  /*d710*/  BSYNC B0 ;  /* 0x0000000000007941 */ /* 0x000fea0003800000 */
.L_x_264:
[----:B------:R-:W-:Y:S05]  /*d720*/  IMAD R117, R16, c[0x0][0x32c], R117 ;  /* 0x0000cb0010757a24 */ /* 0x000fea00078e0275 */
[----:B------:R-:W-:Y:S02]  /*d730*/  IADD3 R0, R117, c[0x0][0x32c], RZ ;  /* 0x0000cb0075007a10 */ /* 0x000fe40007ffe0ff */
[----:B------:R-:W-:Y:S02]  /*d740*/  IMNMX R4, R4, R117, !PT ;  /* 0x0000007504047217 */ /* 0x000fe40007800200 */
[----:B------:R-:W-:Y:S02]  /*d750*/  IMNMX R123, R123, R0, PT ;  /* 0x000000007b7b7217 */ /* 0x000fe40003800200 */
.L_x_263:
[----:B------:R-:W-:Y:S02]  /*d760*/  LOP3.LUT P0, RZ, R218, 0x200000, RZ, 0xc0, !PT ;  /* 0x00200000daff7812 */ /* 0x000fe4000780c0ff */
        /* <DEDUP_REMOVED lines=545> */
.L_x_258:
[----:B------:R-:W1:Y:S01]  /*f980*/  SHFL.BFLY PT, R3, R220, 0x2, 0x1f ;  /* 0x0c401f00dc037f89 */ /* 0x000e6200000e0000 */
[----:B------:R-:W-:-:S02]  /*f990*/  MOV R4, RZ ;  /* 0x000000ff00047202 */ /* 0x000fc40000000f00 */
[----:B------:R-:W-:Y:S01]  /*f9a0*/  PLOP3.LUT P2, PT, PT, PT, PT, 0x8, 0x0 ;  /* 0x000000000000781c */ /* 0x000fe20003f4e170 */
[----:B------:R-:W2:Y:S01]  /*f9b0*/  SHFL.BFLY PT, R2, R219, 0x2, 0x1f ;  /* 0x0c401f00db027f89 */ /* 0x000ea200000e0000 */
[----:B-1----:R-:W-:Y:S01]  /*f9c0*/  FADD.FTZ R6, R3, R220 ;  /* 0x000000dc03067221 */ /* 0x002fe20000010000 */
[----:B------:R-:W-:Y:S01]  /*f9d0*/  MOV R3, RZ ;  /* 0x000000ff00037202 */ /* 0x000fe20000000f00 */
[----:B--2---:R-:W-:-:S03]  /*f9e0*/  FADD.FTZ R7, R2, R219 ;  /* 0x000000db02077221 */ /* 0x004fc60000010000 */
[----:B------:R-:W1:Y:S04]  /*f9f0*/  SHFL.BFLY PT, R5, R6, 0x1, 0x1f ;  /* 0x0c201f0006057f89 */ /* 0x000e6800000e0000 */
[----:B------:R-:W2:Y:S01]  /*fa00*/  SHFL.BFLY PT, R2, R7, 0x1, 0x1f ;  /* 0x0c201f0007027f89 */ /* 0x000ea200000e0000 */
[----:B-1----:R-:W-:Y:S02]  /*fa10*/  FADD.FTZ R5, R6, R5 ;  /* 0x0000000506057221 */ /* 0x002fe40000010000 */
[----:B--2---:R-:W-:-:S03]  /*fa20*/  FADD.FTZ R2, R2, R7 ;  /* 0x0000000702027221 */ /* 0x004fc60000010000 */
[----:B------:R-:W-:Y:S02]  /*fa30*/  FSETP.NE.FTZ.AND P1, PT, R5, RZ, PT ;  /* 0x000000ff0500720b */ /* 0x000fe40003f35000 */
[----:B------:R-:W-:-:S11]  /*fa40*/  FSETP.NE.FTZ.AND P0, PT, R2, RZ, PT ;  /* 0x000000ff0200720b */ /* 0x000fd60003f15000 */
[----:B------:R-:W1:Y:S01]  /*fa50*/  @P1 MUFU.RCP R4, R5 ;  /* 0x0000000500041308 */ /* 0x000e620000001000 */
[----:B------:R-:W-:Y:S02]  /*fa60*/  @P1 MOV R7, 0x3f317218 ;  /* 0x3f31721800071802 */ /* 0x000fe40000000f00 */
[----:B------:R-:W-:-:S03]  /*fa70*/  @P0 MOV R9, 0x3f317218 ;  /* 0x3f31721800090802 */ /* 0x000fc60000000f00 */
[----:B------:R-:W-:Y:S02]  /*fa80*/  @P1 FMUL.FTZ R7, R7, c[0x0][0x2d0] ;  /* 0x0000b40007071a20 */ /* 0x000fe40000410000 */
[----:B------:R-:W2:Y:S01]  /*fa90*/  @P1 MUFU.LG2 R5, R5 ;  /* 0x0000000500051308 */ /* 0x000ea20000000c00 */
[----:B------:R-:W-:-:S07]  /*faa0*/  @P0 FMUL.FTZ R9, R9, c[0x0][0x2d0] ;  /* 0x0000b40009090a20 */ /* 0x000fce0000410000 */
[----:B------:R-:W3:Y:S01]  /*fab0*/  @P0 MUFU.LG2 R6, R2 ;  /* 0x0000000200060308 */ /* 0x000ee20000000c00 */
[C---:B-1----:R-:W-:Y:S02]  /*fac0*/  FMUL.FTZ R112, R4.reuse, R112 ;  /* 0x0000007004707220 */ /* 0x042fe40000410000 */
[C---:B------:R-:W-:Y:S02]  /*fad0*/  FMUL.FTZ R113, R4.reuse, R113 ;  /* 0x0000007104717220 */ /* 0x040fe40000410000 */
[C---:B------:R-:W-:Y:S02]  /*fae0*/  FMUL.FTZ R108, R4.reuse, R108 ;  /* 0x0000006c046c7220 */ /* 0x040fe40000410000 */
[C---:B------:R-:W-:Y:S01]  /*faf0*/  FMUL.FTZ R109, R4.reuse, R109 ;  /* 0x0000006d046d7220 */ /* 0x040fe20000410000 */
[----:B------:R1:W4:Y:S01]  /*fb00*/  @P0 MUFU.RCP R3, R2 ;  /* 0x0000000200030308 */ /* 0x0003220000001000 */
[----:B--2---:R-:W-:Y:S02]  /*fb10*/  @P1 FMUL.FTZ R5, R5, 0.69314718246459960938 ;  /* 0x3f31721805051820 */ /* 0x004fe40000410000 */
[----:B------:R-:W-:-:S02]  /*fb20*/  FMUL.FTZ R68, R4, R68 ;  /* 0x0000004404447220 */ /* 0x000fc40000410000 */
[C---:B------:R-:W-:Y:S02]  /*fb30*/  FMUL.FTZ R69, R4.reuse, R69 ;  /* 0x0000004504457220 */ /* 0x040fe40000410000 */
[----:B------:R-:W-:Y:S02]  /*fb40*/  FMUL.FTZ R72, R4, R72 ;  /* 0x0000004804487220 */ /* 0x000fe40000410000 */
[----:B---3--:R-:W-:Y:S02]  /*fb50*/  @P0 FMUL.FTZ R6, R6, 0.69314718246459960938 ;  /* 0x3f31721806060820 */ /* 0x008fe40000410000 */
[C---:B------:R-:W-:Y:S02]  /*fb60*/  FMUL.FTZ R73, R4.reuse, R73 ;  /* 0x0000004904497220 */ /* 0x040fe40000410000 */
[C---:B------:R-:W-:Y:S02]  /*fb70*/  FMUL.FTZ R76, R4.reuse, R76 ;  /* 0x0000004c044c7220 */ /* 0x040fe40000410000 */
[C---:B------:R-:W-:Y:S01]  /*fb80*/  FMUL.FTZ R77, R4.reuse, R77 ;  /* 0x0000004d044d7220 */ /* 0x040fe20000410000 */
[----:B-1----:R-:W-:Y:S01]  /*fb90*/  MOV R2, 0xff800000 ;  /* 0xff80000000027802 */ /* 0x002fe20000000f00 */
        /* <DEDUP_REMOVED lines=21> */
[----:B------:R-:W-:Y:S01]  /*fcf0*/  FMUL.FTZ R65, R4, R65 ;  /* 0x0000004104417220 */ /* 0x000fe20000410000 */
[----:B------:R-:W-:Y:S01]  /*fd00*/  MOV R4, 0xff800000 ;  /* 0xff80000000047802 */ /* 0x000fe20000000f00 */
[C---:B----4-:R-:W-:Y:S02]  /*fd10*/  FMUL.FTZ R114, R3.reuse, R114 ;  /* 0x0000007203727220 */ /* 0x050fe40000410000 */
        /* <DEDUP_REMOVED lines=30> */
[----:B------:R-:W-:Y:S02]  /*ff00*/  FMUL.FTZ R3, R3, R67 ;  /* 0x0000004303037220 */ /* 0x000fe40000410000 */
[----:B------:R-:W-:-:S02]  /*ff10*/  @P1 FFMA.FTZ R2, R7, R0, R5 ;  /* 0x0000000007021223 */ /* 0x000fc40000010005 */
[----:B------:R-:W-:Y:S02]  /*ff20*/  @P0 FFMA.FTZ R4, R9, R12, R6 ;  /* 0x0000000c09040223 */ /* 0x000fe40000010006 */
.L_x_230:
[----:B------:R-:W-:Y:S05]  /*ff30*/  @P2 BRA `(.L_x_268) ;  /* 0x0000127000002947 */ /* 0x000fea0003800000 */
[----:B------:R-:W1:Y:S01]  /*ff40*/  S2R R0, SR_TID.X ;  /* 0x0000000000007919 */ /* 0x000e620000002100 */
[----:B------:R-:W-:Y:S02]  /*ff50*/  F2FP.PACK_AB R112, R113, R112 ;  /* 0x000000707170723e */ /* 0x000fe400000000ff */
[----:B------:R-:W-:Y:S01]  /*ff60*/  F2FP.PACK_AB R114, R115, R114 ;  /* 0x000000727372723e */ /* 0x000fe200000000ff */
[----:B------:R-:W-:Y:S01]  /*ff70*/  BAR.SYNC.DEFER_BLOCKING 0x1, 0x100 ;  /* 0x0044000000007b1d */ /* 0x000fe20000010000 */
[----:B------:R-:W-:Y:S02]  /*ff80*/  F2FP.PACK_AB R108, R109, R108 ;  /* 0x0000006c6d6c723e */ /* 0x000fe400000000ff */
        /* <DEDUP_REMOVED lines=9> */
[----:B-1----:R-:W-:Y:S02]  /*10020*/  SHF.R.S32.HI R5, RZ, 0x1f, R0 ;  /* 0x0000001fff057819 */ /* 0x002fe40000011400 */
[----:B------:R-:W-:Y:S02]  /*10030*/  F2FP.PACK_AB R84, R85, R84 ;  /* 0x000000545554723e */ /* 0x000fe400000000ff */
[----:B------:R-:W-:Y:S02]  /*10040*/  LEA.HI R6, R5, R0, RZ, 0x2 ;  /* 0x0000000005067211 */ /* 0x000fe400078f10ff */
[----:B------:R-:W-:Y:S02]  /*10050*/  F2FP.PACK_AB R86, R87, R86 ;  /* 0x000000565756723e */ /* 0x000fe400000000ff */
[--C-:B------:R-:W-:Y:S02]  /*10060*/  SHF.R.S32.HI R8, RZ, 0x2, R6.reuse ;  /* 0x00000002ff087819 */ /* 0x100fe40000011406 */
[----:B------:R-:W-:-:S02]  /*10070*/  SHF.R.S32.HI R7, RZ, 0x1f, R6 ;  /* 0x0000001fff077819 */ /* 0x000fc40000011406 */
[----:B------:R-:W-:Y:S02]  /*10080*/  LOP3.LUT R9, R6, 0xfffffffc, RZ, 0xc0, !PT ;  /* 0xfffffffc06097812 */ /* 0x000fe400078ec0ff */
[----:B------:R-:W-:Y:S02]  /*10090*/  LEA.HI R7, R7, R8, RZ, 0x3 ;  /* 0x0000000807077211 */ /* 0x000fe400078f18ff */
[----:B------:R-:W-:Y:S01]  /*100a0*/  F2FP.PACK_AB R88, R89, R88 ;  /* 0x000000585958723e */ /* 0x000fe200000000ff */
[----:B------:R-:W-:Y:S01]  /*100b0*/  IMAD.IADD R9, R0, 0x1, -R9 ;  /* 0x0000000100097824 */ /* 0x000fe200078e0a09 */
[----:B------:R-:W-:Y:S02]  /*100c0*/  LOP3.LUT R7, R7, 0xfffffff8, RZ, 0xc0, !PT ;  /* 0xfffffff807077812 */ /* 0x000fe400078ec0ff */
[----:B------:R-:W-:Y:S02]  /*100d0*/  F2FP.PACK_AB R90, R91, R90 ;  /* 0x0000005a5b5a723e */ /* 0x000fe400000000ff */
[----:B------:R-:W-:Y:S01]  /*100e0*/  F2FP.PACK_AB R92, R93, R92 ;  /* 0x0000005c5d5c723e */ /* 0x000fe200000000ff */
[----:B------:R-:W-:Y:S01]  /*100f0*/  IMAD.IADD R8, R8, 0x1, -R7 ;  /* 0x0000000108087824 */ /* 0x000fe200078e0a07 */
[----:B------:R-:W-:-:S02]  /*10100*/  LEA.HI R7, R5, R0, RZ, 0x5 ;  /* 0x0000000005077211 */ /* 0x000fc400078f28ff */
[----:B------:R-:W-:Y:S01]  /*10110*/  F2FP.PACK_AB R94, R95, R94 ;  /* 0x0000005e5f5e723e */ /* 0x000fe200000000ff */
[C---:B------:R-:W-:Y:S01]  /*10120*/  IMAD.SHL.U32 R10, R8.reuse, 0x40, RZ ;  /* 0x00000040080a7824 */ /* 0x040fe200078e00ff */
[----:B------:R-:W-:Y:S02]  /*10130*/  SHF.R.S32.HI R6, RZ, 0x5, R7 ;  /* 0x00000005ff067819 */ /* 0x000fe40000011407 */
[----:B------:R-:W-:Y:S02]  /*10140*/  LOP3.LUT R12, R8, 0x1, RZ, 0xc0, !PT ;  /* 0x00000001080c7812 */ /* 0x000fe400078ec0ff */
[----:B------:R-:W-:Y:S01]  /*10150*/  LOP3.LUT R10, R10, 0x1c0, RZ, 0xc0, !PT ;  /* 0x000001c00a0a7812 */ /* 0x000fe200078ec0ff */
[----:B------:R-:W-:Y:S01]  /*10160*/  IMAD R11, R6, 0x200, R9 ;  /* 0x00000200060b7824 */ /* 0x000fe200078e0209 */
[----:B------:R-:W-:Y:S02]  /*10170*/  ISETP.NE.U32.AND P0, PT, R12, 0x1, PT ;  /* 0x000000010c00780c */ /* 0x000fe40003f05070 */
[----:B------:R-:W-:-:S02]  /*10180*/  LEA.HI R10, R10, R10, RZ, 0x1d ;  /* 0x0000000a0a0a7211 */ /* 0x000fc400078fe8ff */
[----:B------:R-:W-:Y:S01]  /*10190*/  R2P PR, R8, 0x6 ;  /* 0x0000000608007804 */ /* 0x000fe20000000000 */
[----:B------:R-:W-:Y:S01]  /*101a0*/  IMAD.MOV.U32 R8, RZ, RZ, 0x20 ;  /* 0x00000020ff087424 */ /* 0x000fe200078e00ff */
[----:B------:R-:W-:Y:S01]  /*101b0*/  F2FP.PACK_AB R96, R97, R96 ;  /* 0x000000606160723e */ /* 0x000fe200000000ff */
[----:B------:R-:W-:Y:S01]  /*101c0*/  IMAD.U32 R10, R11, 0x2, R10 ;  /* 0x000000020b0a7824 */ /* 0x000fe200078e000a */
[----:B------:R-:W-:Y:S02]  /*101d0*/  F2FP.PACK_AB R98, R99, R98 ;  /* 0x000000626362723e */ /* 0x000fe400000000ff */
[----:B------:R-:W-:Y:S01]  /*101e0*/  SEL R8, R8, 0xffffffe0, !P1 ;  /* 0xffffffe008087807 */ /* 0x000fe20004800000 */
[----:B------:R-:W-:Y:S01]  /*101f0*/  IMAD.SHL.U32 R11, R10, 0x2, RZ ;  /* 0x000000020a0b7824 */ /* 0x000fe200078e00ff */
[----:B------:R-:W-:Y:S02]  /*10200*/  F2FP.PACK_AB R100, R101, R100 ;  /* 0x000000646564723e */ /* 0x000fe400000000ff */
[----:B------:R-:W-:Y:S01]  /*10210*/  F2FP.PACK_AB R102, R103, R102 ;  /* 0x000000666766723e */ /* 0x000fe200000000ff */
[C---:B------:R-:W-:Y:S01]  /*10220*/  IMAD.IADD R15, R11.reuse, 0x1, R8 ;  /* 0x000000010b0f7824 */ /* 0x040fe200078e0208 */
[C---:B------:R-:W-:Y:S01]  /*10230*/  IADD3 R10, R11.reuse, 0x80, RZ ;  /* 0x000000800b0a7810 */ /* 0x040fe20007ffe0ff */
[----:B------:R-:W-:Y:S01]  /*10240*/  STS [R11+0x80], R112 ;  /* 0x000080700b007388 */ /* 0x000fe20000000800 */
[----:B------:R-:W-:-:S02]  /*10250*/  IADD3 R13, R11, 0x70, RZ ;  /* 0x000000700b0d7810 */ /* 0x000fc40007ffe0ff */
[----:B------:R-:W-:Y:S01]  /*10260*/  @P0 IADD3 R13, R10, 0x10, RZ ;  /* 0x000000100a0d0810 */ /* 0x000fe20007ffe0ff */
[----:B------:R-:W-:Y:S01]  /*10270*/  IMAD.MOV.U32 R10, RZ, RZ, 0x40 ;  /* 0x00000040ff0a7424 */ /* 0x000fe200078e00ff */
[----:B------:R-:W-:Y:S01]  /*10280*/  STS [R11+0x480], R114 ;  /* 0x000480720b007388 */ /* 0x000fe20000000800 */
[----:B------:R-:W-:Y:S02]  /*10290*/  F2FP.PACK_AB R104, R105, R104 ;  /* 0x000000686968723e */ /* 0x000fe400000000ff */
[--C-:B------:R-:W-:Y:S01]  /*102a0*/  IMAD.IADD R17, R8, 0x1, R13.reuse ;  /* 0x0000000108117824 */ /* 0x100fe200078e020d */
[----:B------:R-:W-:Y:S01]  /*102b0*/  SEL R10, R10, 0xffffffc0, !P2 ;  /* 0xffffffc00a0a7807 */ /* 0x000fe20005000000 */
[----:B------:R-:W-:Y:S01]  /*102c0*/  STS [R13], R108 ;  /* 0x0000006c0d007388 */ /* 0x000fe20000000800 */
[----:B------:R-:W-:Y:S02]  /*102d0*/  F2FP.PACK_AB R106, R107, R106 ;  /* 0x0000006a6b6a723e */ /* 0x000fe400000000ff */
        /* <DEDUP_REMOVED lines=8> */
[----:B------:R-:W-:-:S02]  /*10360*/  F2FP.PACK_AB R56, R57, R56 ;  /* 0x000000383938723e */ /* 0x000fc400000000ff */
[----:B------:R-:W-:Y:S01]  /*10370*/  STS [R15+0x480], R70 ;  /* 0x000480460f007388 */ /* 0x000fe20000000800 */
[----:B------:R-:W-:Y:S02]  /*10380*/  F2FP.PACK_AB R58, R59, R58 ;  /* 0x0000003a3b3a723e */ /* 0x000fe400000000ff */
        /* <DEDUP_REMOVED lines=28> */
[----:B------:R1:W-:Y:S01]  /*10550*/  STS [R19+0x4480], R54 ;  /* 0x0044803613007388 */ /* 0x0003e20000000800 */
[----:B---3--:R-:W-:-:S03]  /*10560*/  IMAD.WIDE R12, R210, R11, c[0x0][0x500] ;  /* 0x00014000d20c7625 */ /* 0x008fc600078e020b */
[----:B------:R3:W-:Y:S04]  /*10570*/  STS [R21+0x4000], R56 ;  /* 0x0040003815007388 */ /* 0x0007e80000000800 */
        /* <DEDUP_REMOVED lines=8> */
[----:B----4-:R-:W4:Y:S04]  /*10600*/  @P0 LDG.E R15, [R12.64] ;  /* 0x0000000a0c0f0981 */ /* 0x010f28000c1e1900 */
[----:B------:R3:W5:Y:S01]  /*10610*/  @P1 LDG.E R8, [R10.64] ;  /* 0x0000000a0a081981 */ /* 0x000762000c1e1900 */
[----:B-1----:R-:W-:Y:S02]  /*10620*/  CS2R R18, SRZ ;  /* 0x0000000000127805 */ /* 0x002fe4000001ff00 */
[--C-:B----4-:R-:W-:Y:S01]  /*10630*/  @P0 SHF.R.S32.HI R19, RZ, 0x1f, R15.reuse ;  /* 0x0000001fff130819 */ /* 0x110fe2000001140f */
[----:B------:R-:W-:Y:S01]  /*10640*/  @P0 IMAD.MOV.U32 R18, RZ, RZ, R15 ;  /* 0x000000ffff120224 */ /* 0x000fe200078e000f */
[----:B------:R-:W-:Y:S05]  /*10650*/  @P1 BRA `(.L_x_269) ;  /* 0x0000004000001947 */ /* 0x000fea0003800000 */
[----:B---3--:R-:W-:Y:S05]  /*10660*/  @!P0 BRA `(.L_x_269) ;  /* 0x0000003000008947 */ /* 0x008fea0003800000 */
[----:B-----5:R-:W3:Y:S04]  /*10670*/  LDG.E R8, [R12.64] ;  /* 0x0000000a0c087981 */ /* 0x020ee8000c1e1900 */
[----:B------:R-:W3:Y:S02]  /*10680*/  LDG.E R3, [R12.64+0x4] ;  /* 0x0000040a0c037981 */ /* 0x000ee4000c1e1900 */
[----:B---3--:R-:W-:-:S02]  /*10690*/  IADD3 R8, -R8, R3, RZ ;  /* 0x0000000308087210 */ /* 0x008fc40007ffe1ff */
.L_x_269:
[----:B---3--:R-:W1:Y:S01]  /*106a0*/  S2R R10, SR_CTAID.Y ;  /* 0x00000000000a7919 */ /* 0x008e620000002600 */
[----:B------:R-:W-:Y:S01]  /*106b0*/  LOP3.LUT R3, R7, 0xffffffe0, RZ, 0xc0, !PT ;  /* 0xffffffe007037812 */ /* 0x000fe200078ec0ff */
[----:B------:R-:W-:Y:S01]  /*106c0*/  IMAD.MOV.U32 R13, RZ, RZ, c[0x0][0x4e8] ;  /* 0x00013a00ff0d7624 */ /* 0x000fe200078e00ff */
[----:B------:R-:W-:Y:S01]  /*106d0*/  SHF.R.S32.HI R7, RZ, 0x1f, R6 ;  /* 0x0000001fff077819 */ /* 0x000fe20000011406 */
[----:B------:R-:W3:Y:S01]  /*106e0*/  S2R R40, SR_CTAID.X ;  /* 0x0000000000287919 */ /* 0x000ee20000002500 */
[----:B------:R-:W-:Y:S01]  /*106f0*/  MOV R16, R18 ;  /* 0x0000001200107202 */ /* 0x000fe20000000f00 */
[----:B------:R-:W-:Y:S01]  /*10700*/  IMAD.IADD R12, R0, 0x1, -R3 ;  /* 0x00000001000c7824 */ /* 0x000fe200078e0a03 */
[----:B------:R-:W-:Y:S01]  /*10710*/  LEA.HI R7, R7, R6, RZ, 0x3 ;  /* 0x0000000607077211 */ /* 0x000fe200078f18ff */
[----:B------:R-:W-:Y:S01]  /*10720*/  IMAD.MOV.U32 R17, RZ, RZ, R19 ;  /* 0x000000ffff117224 */ /* 0x000fe200078e0013 */
[----:B------:R-:W-:Y:S01]  /*10730*/  LEA.HI R3, R9, R9, RZ, 0x1 ;  /* 0x0000000909037211 */ /* 0x000fe200078f08ff */
[----:B------:R-:W-:Y:S01]  /*10740*/  IMAD R15, R19, c[0x0][0x3a0], RZ ;  /* 0x0000e800130f7a24 */ /* 0x000fe200078e02ff */
[----:B------:R-:W-:Y:S01]  /*10750*/  SHF.R.S32.HI R11, RZ, 0x1f, R12 ;  /* 0x0000001fff0b7819 */ /* 0x000fe2000001140c */
[----:B------:R-:W-:Y:S01]  /*10760*/  BSSY B0, `(.L_x_270) ;  /* 0x0000074000007945 */ /* 0x000fe20003800000 */
[----:B------:R-:W-:Y:S01]  /*10770*/  LOP3.LUT R7, R7, 0xffffff8, RZ, 0xc0, !PT ;  /* 0x0ffffff807077812 */ /* 0x000fe200078ec0ff */
[C---:B------:R-:W-:Y:S01]  /*10780*/  IMAD R15, R18.reuse, c[0x0][0x3a4], R15 ;  /* 0x0000e900120f7a24 */ /* 0x040fe200078e020f */
[----:B------:R-:W-:Y:S01]  /*10790*/  LEA.HI R11, R11, R12, RZ, 0x2 ;  /* 0x0000000c0b0b7211 */ /* 0x000fe200078f10ff */
[----:B------:R-:W-:Y:S01]  /*107a0*/  IMAD.WIDE.U32 R18, R18, c[0x0][0x3a0], RZ ;  /* 0x0000e80012127a25 */ /* 0x000fe200078e00ff */
[----:B------:R-:W-:-:S02]  /*107b0*/  IADD3 R7, R6, -R7, RZ ;  /* 0x8000000706077210 */ /* 0x000fc40007ffe0ff */
[----:B------:R-:W-:Y:S02]  /*107c0*/  LOP3.LUT R6, R3, 0x1ffffffe, RZ, 0xc0, !PT ;  /* 0x1ffffffe03067812 */ /* 0x000fe400078ec0ff */
[----:B------:R-:W-:Y:S02]  /*107d0*/  SHF.R.S32.HI R14, RZ, 0x2, R11 ;  /* 0x00000002ff0e7819 */ /* 0x000fe4000001140b */
[----:B------:R-:W-:Y:S01]  /*107e0*/  ISETP.NE.AND P1, PT, R13, 0x1, PT ;  /* 0x000000010d00780c */ /* 0x000fe20003f25270 */
[----:B-1----:R-:W-:Y:S01]  /*107f0*/  IMAD.WIDE.U32 R16, R10, c[0x0][0x490], R16 ;  /* 0x000124000a107a25 */ /* 0x002fe200078e0010 */
[----:B------:R-:W-:Y:S02]  /*10800*/  SHF.R.S32.HI R13, RZ, 0x1f, R10 ;  /* 0x0000001fff0d7819 */ /* 0x000fe4000001140a */
[----:B------:R-:W-:Y:S01]  /*10810*/  LOP3.LUT P2, RZ, R12, 0x3, RZ, 0xc0, !PT ;  /* 0x000000030cff7812 */ /* 0x000fe2000784c0ff */
[----:B------:R-:W-:Y:S01]  /*10820*/  IMAD.IADD R12, R9, 0x1, -R6 ;  /* 0x00000001090c7824 */ /* 0x000fe200078e0a06 */
[-C--:B------:R-:W-:Y:S01]  /*10830*/  LEA.HI R11, R5, R0.reuse, RZ, 0x3 ;  /* 0x00000000050b7211 */ /* 0x080fe200078f18ff */
[----:B------:R-:W-:Y:S01]  /*10840*/  IMAD R3, R7, 0x10, R14 ;  /* 0x0000001007037824 */ /* 0x000fe200078e020e */
[----:B------:R-:W-:Y:S01]  /*10850*/  LEA.HI R6, R5, R0, RZ, 0x6 ;  /* 0x0000000005067211 */ /* 0x000fe200078f30ff */
[----:B------:R-:W-:Y:S01]  /*10860*/  IMAD R5, R13, c[0x0][0x490], RZ ;  /* 0x000124000d057a24 */ /* 0x000fe200078e02ff */
[----:B------:R-:W-:Y:S01]  /*10870*/  LOP3.LUT R9, R11, 0xfffffff8, RZ, 0xc0, !PT ;  /* 0xfffffff80b097812 */ /* 0x000fe200078ec0ff */
[----:B------:R-:W-:Y:S01]  /*10880*/  IMAD R7, R12, 0x8, R3 ;  /* 0x000000080c077824 */ /* 0x000fe200078e0203 */
[----:B------:R-:W-:Y:S01]  /*10890*/  IADD3 R19, R19, R15, RZ ;  /* 0x0000000f13137210 */ /* 0x000fe20007ffe0ff */
[----:B------:R-:W-:Y:S01]  /*108a0*/  IMAD R5, R10, c[0x0][0x494], R5 ;  /* 0x000125000a057a24 */ /* 0x000fe200078e0205 */
[----:B------:R-:W-:Y:S01]  /*108b0*/  SHF.R.S32.HI R15, RZ, 0x1f, R210 ;  /* 0x0000001fff0f7819 */ /* 0x000fe200000114d2 */
[----:B---3--:R-:W-:Y:S01]  /*108c0*/  IMAD R7, R40, 0x80, R7 ;  /* 0x0000008028077824 */ /* 0x008fe200078e0207 */
[----:B------:R-:W-:Y:S01]  /*108d0*/  SEL R14, R210, RZ, !P0 ;  /* 0x000000ffd20e7207 */ /* 0x000fe20004000000 */
[----:B------:R-:W-:Y:S01]  /*108e0*/  IMAD.IADD R0, R0, 0x1, -R9 ;  /* 0x0000000100007824 */ /* 0x000fe200078e0a09 */
[----:B------:R-:W-:Y:S01]  /*108f0*/  IADD3 R17, R17, R5, RZ ;  /* 0x0000000511117210 */ /* 0x000fe20007ffe0ff */
[----:B------:R-:W-:Y:S01]  /*10900*/  @P1 IMAD.HI.U32 R5, R7, c[0x0][0x4ec], RZ ;  /* 0x00013b0007051a27 */ /* 0x000fe200078e00ff */
[----:B------:R-:W-:-:S03]  /*10910*/  SEL R15, R15, RZ, !P0 ;  /* 0x000000ff0f0f7207 */ /* 0x000fc60004000000 */
[----:B------:R-:W-:Y:S01]  /*10920*/  IMAD.MOV.U32 R9, RZ, RZ, R7 ;  /* 0x000000ffff097224 */ /* 0x000fe200078e0007 */
[----:B------:R-:W-:Y:S01]  /*10930*/  @P1 SHF.R.U32.HI R9, RZ, c[0x0][0x4f0], R5 ;  /* 0x00013c00ff091a19 */ /* 0x000fe20000011605 */
[----:B------:R-:W-:Y:S01]  /*10940*/  IMAD R13, R13, c[0x0][0x3e8], RZ ;  /* 0x0000fa000d0d7a24 */ /* 0x000fe200078e02ff */
[----:B------:R-:W-:Y:S01]  /*10950*/  SHF.R.S32.HI R5, RZ, 0x3, R11 ;  /* 0x00000003ff057819 */ /* 0x000fe2000001140b */
[----:B------:R-:W-:Y:S01]  /*10960*/  IMAD.WIDE.U32 R18, R10, c[0x0][0x3e8], R18 ;  /* 0x0000fa000a127a25 */ /* 0x000fe200078e0012 */
[----:B------:R-:W-:-:S03]  /*10970*/  SHF.R.S32.HI R20, RZ, 0x1f, R9 ;  /* 0x0000001fff147819 */ /* 0x000fc60000011409 */
[----:B------:R-:W-:Y:S02]  /*10980*/  IMAD R13, R10, c[0x0][0x3ec], R13 ;  /* 0x0000fb000a0d7a24 */ /* 0x000fe400078e020d */
[----:B------:R-:W-:Y:S02]  /*10990*/  IMAD.MOV R10, RZ, RZ, -R9 ;  /* 0x000000ffff0a7224 */ /* 0x000fe400078e0a09 */
[----:B------:R-:W-:Y:S02]  /*109a0*/  IMAD R11, R15, c[0x0][0x498], RZ ;  /* 0x000126000f0b7a24 */ /* 0x000fe400078e02ff */
[----:B------:R-:W-:-:S04]  /*109b0*/  IMAD.WIDE.U32 R16, R14, c[0x0][0x498], R16 ;  /* 0x000126000e107a25 */ /* 0x000fc800078e0010 */
[----:B------:R-:W-:Y:S01]  /*109c0*/  IMAD R10, R10, c[0x0][0x4e8], R7 ;  /* 0x00013a000a0a7a24 */ /* 0x000fe200078e0207 */
[----:B------:R-:W-:Y:S01]  /*109d0*/  IADD3 R16, P0, R9, R16, RZ ;  /* 0x0000001009107210 */ /* 0x000fe20007f1e0ff */
[----:B------:R-:W-:Y:S01]  /*109e0*/  IMAD.IADD R19, R19, 0x1, R13 ;  /* 0x0000000113137824 */ /* 0x000fe200078e020d */
[----:B------:R-:W-:Y:S01]  /*109f0*/  LEA R13, R0, R5, 0x5 ;  /* 0x00000005000d7211 */ /* 0x000fe200078e28ff */
[----:B------:R-:W-:Y:S01]  /*10a00*/  IMAD R7, R14, c[0x0][0x49c], R11 ;  /* 0x000127000e077a24 */ /* 0x000fe200078e020b */
[----:B------:R-:W-:Y:S01]  /*10a10*/  SHF.R.S32.HI R11, RZ, 0x1f, R10 ;  /* 0x0000001fff0b7819 */ /* 0x000fe2000001140a */
[----:B------:R-:W-:Y:S02]  /*10a20*/  IMAD.SHL.U32 R0, R0, 0x8, RZ ;  /* 0x0000000800007824 */ /* 0x000fe400078e00ff */
[----:B------:R-:W-:Y:S01]  /*10a30*/  IMAD R13, R40, 0x80, R13 ;  /* 0x00000080280d7824 */ /* 0x000fe200078e020d */
[----:B------:R-:W-:Y:S01]  /*10a40*/  IADD3.X R17, R20, R17, R7, P0, !PT ;  /* 0x0000001114117210 */ /* 0x000fe200007fe407 */
[----:B------:R-:W-:Y:S01]  /*10a50*/  IMAD R11, R11, c[0x0][0x488], RZ ;  /* 0x000122000b0b7a24 */ /* 0x000fe200078e02ff */
[----:B------:R-:W-:Y:S01]  /*10a60*/  IADD3 R36, R0, 0x40, RZ ;  /* 0x0000004000247810 */ /* 0x000fe20007ffe0ff */
[----:B------:R-:W-:Y:S01]  /*10a70*/  @P1 IMAD.HI.U32 R12, R13, c[0x0][0x4ec], RZ ;  /* 0x00013b000d0c1a27 */ /* 0x000fe200078e00ff */
[----:B------:R-:W-:-:S03]  /*10a80*/  MOV R9, R13 ;  /* 0x0000000d00097202 */ /* 0x000fc60000000f00 */
[----:B------:R-:W-:Y:S01]  /*10a90*/  IMAD.WIDE.U32 R16, R10, c[0x0][0x488], R16 ;  /* 0x000122000a107a25 */ /* 0x000fe200078e0010 */
[----:B------:R-:W-:-:S03]  /*10aa0*/  @P1 SHF.R.U32.HI R9, RZ, c[0x0][0x4f0], R12 ;  /* 0x00013c00ff091a19 */ /* 0x000fc6000001160c */
[----:B------:R-:W-:Y:S01]  /*10ab0*/  IMAD R11, R10, c[0x0][0x48c], R11 ;  /* 0x000123000a0b7a24 */ /* 0x000fe200078e020b */
[----:B------:R-:W-:Y:S01]  /*10ac0*/  LEA R12, P0, R16, c[0x0][0x450], 0x2 ;  /* 0x00011400100c7a11 */ /* 0x000fe200078010ff */
[----:B------:R-:W-:Y:S02]  /*10ad0*/  IMAD.SHL.U32 R7, R5, 0x40, RZ ;  /* 0x0000004005077824 */ /* 0x000fe400078e00ff */
[----:B------:R-:W-:Y:S01]  /*10ae0*/  IMAD R15, R15, c[0x0][0x3f0], RZ ;  /* 0x0000fc000f0f7a24 */ /* 0x000fe200078e02ff */
[----:B------:R-:W-:Y:S01]  /*10af0*/  IADD3 R11, R17, R11, RZ ;  /* 0x0000000b110b7210 */ /* 0x000fe20007ffe0ff */
[----:B------:R-:W-:Y:S01]  /*10b00*/  SHFL.IDX PT, R42, R12, RZ, 0x1c1f ;  /* 0x001c1fff0c2a7589 */ /* 0x000fe200000e0000 */
[----:B------:R-:W-:Y:S01]  /*10b10*/  LOP3.LUT R7, R7, 0x1c0, RZ, 0xc0, !PT ;  /* 0x000001c007077812 */ /* 0x000fe200078ec0ff */
[----:B------:R-:W-:Y:S01]  /*10b20*/  IMAD R17, R14, c[0x0][0x3f4], R15 ;  /* 0x0000fd000e117a24 */ /* 0x000fe200078e020f */
[----:B------:R-:W-:Y:S01]  /*10b30*/  LEA.HI.X R11, R16, c[0x0][0x454], R11, 0x2, P0 ;  /* 0x00011500100b7a11 */ /* 0x000fe200000f140b */
[----:B------:R-:W-:Y:S01]  /*10b40*/  SHFL.IDX PT, R34, R12, 0x1, 0x1c1f ;  /* 0x003c1f000c227f89 */ /* 0x000fe200000e0000 */
[----:B------:R-:W-:Y:S01]  /*10b50*/  LOP3.LUT R10, R7, 0x38, R0, 0xf8, !PT ;  /* 0x00000038070a7812 */ /* 0x000fe200078ef800 */
[----:B------:R-:W-:Y:S01]  /*10b60*/  IMAD.WIDE.U32 R14, R14, c[0x0][0x3f0], R18 ;  /* 0x0000fc000e0e7a25 */ /* 0x000fe200078e0012 */
[----:B------:R-:W-:Y:S01]  /*10b70*/  SHF.R.U32.HI R7, RZ, 0x3, R7 ;  /* 0x00000003ff077819 */ /* 0x000fe20000011607 */
[----:B------:R-:W1:Y:S01]  /*10b80*/  SHFL.IDX PT, R43, R11, RZ, 0x1c1f ;  /* 0x001c1fff0b2b7589 */ /* 0x000e6200000e0000 */
[----:B------:R-:W-:Y:S01]  /*10b90*/  LEA R16, R40, R3, 0x7 ;  /* 0x0000000328107211 */ /* 0x000fe200078e38ff */
[--C-:B------:R-:W-:Y:S01]  /*10ba0*/  IMAD.MOV R32, RZ, RZ, -R9.reuse ;  /* 0x000000ffff207224 */ /* 0x100fe200078e0a09 */
[----:B------:R-:W-:Y:S01]  /*10bb0*/  LOP3.LUT R7, R10, R7, RZ, 0x3c, !PT ;  /* 0x000000070a077212 */ /* 0x000fe200078e3cff */
[----:B------:R-:W3:Y:S01]  /*10bc0*/  SHFL.IDX PT, R35, R11, 0x1, 0x1c1f ;  /* 0x003c1f000b237f89 */ /* 0x000ee200000e0000 */
[----:B------:R-:W-:Y:S01]  /*10bd0*/  SHF.R.S32.HI R10, RZ, 0x1f, R9 ;  /* 0x0000001fff0a7819 */ /* 0x000fe20000011409 */
[----:B-----5:R-:W-:Y:S01]  /*10be0*/  IMAD R3, R8, c[0x0][0x4e8], RZ ;  /* 0x00013a0008037a24 */ /* 0x020fe200078e02ff */
[----:B------:R-:W-:Y:S01]  /*10bf0*/  IADD3 R8, R16, 0x8, RZ ;  /* 0x0000000810087810 */ /* 0x000fe20007ffe0ff */
[----:B------:R-:W-:Y:S01]  /*10c00*/  IMAD.IADD R15, R15, 0x1, R17 ;  /* 0x000000010f0f7824 */ /* 0x000fe200078e0211 */
[----:B------:R-:W-:Y:S01]  /*10c10*/  LEA R40, R40, R5, 0x7 ;  /* 0x0000000528287211 */ /* 0x000fe200078e38ff */
[----:B------:R-:W-:Y:S01]  /*10c20*/  IMAD R32, R32, c[0x0][0x4e8], R13 ;  /* 0x00013a0020207a24 */ /* 0x000fe200078e020d */
[-C--:B------:R-:W-:Y:S01]  /*10c30*/  ISETP.GE.OR P0, PT, R16, R3.reuse, P2 ;  /* 0x000000031000720c */ /* 0x080fe20001706670 */
[----:B------:R-:W-:Y:S01]  /*10c40*/  IMAD R10, R10, c[0x0][0x3e0], RZ ;  /* 0x0000f8000a0a7a24 */ /* 0x000fe200078e02ff */
[----:B------:R-:W-:Y:S01]  /*10c50*/  ISETP.GE.OR P2, PT, R8, R3, P2 ;  /* 0x000000030800720c */ /* 0x000fe20001746670 */
[----:B------:R-:W-:-:S02]  /*10c60*/  IMAD.SHL.U32 R6, R6, 0x8, RZ ;  /* 0x0000000806067824 */ /* 0x000fc400078e00ff */
[C---:B------:R-:W-:Y:S02]  /*10c70*/  IMAD R10, R9.reuse, c[0x0][0x3e4], R10 ;  /* 0x0000f900090a7a24 */ /* 0x040fe400078e020a */
[----:B------:R-:W-:Y:S01]  /*10c80*/  IMAD.WIDE.U32 R14, R9, c[0x0][0x3e0], R14 ;  /* 0x0000f800090e7a25 */ /* 0x000fe200078e000e */
[----:B------:R-:W-:Y:S02]  /*10c90*/  SHF.R.S32.HI R9, RZ, 0x1f, R32 ;  /* 0x0000001fff097819 */ /* 0x000fe40000011420 */
[----:B------:R-:W-:Y:S01]  /*10ca0*/  LOP3.LUT R7, R7, 0x7ffffe00, R6, 0xf8, !PT ;  /* 0x7ffffe0007077812 */ /* 0x000fe200078ef806 */
[----:B------:R-:W-:Y:S02]  /*10cb0*/  IMAD.IADD R15, R15, 0x1, R10 ;  /* 0x000000010f0f7824 */ /* 0x000fe400078e020a */
[----:B------:R-:W-:Y:S01]  /*10cc0*/  IMAD R9, R9, c[0x0][0x3d8], RZ ;  /* 0x0000f60009097a24 */ /* 0x000fe200078e02ff */
[----:B------:R-:W-:Y:S01]  /*10cd0*/  SHF.L.U32 R41, R7, 0x1, RZ ;  /* 0x0000000107297819 */ /* 0x000fe200000006ff */
[----:B-1----:R1:W-:Y:S02]  /*10ce0*/  @!P0 ST.E [R42.64], R2 ;  /* 0x000000022a008985 */ /* 0x0023e4000c10190a */
[----:B------:R-:W-:-:S02]  /*10cf0*/  IMAD R6, R32, c[0x0][0x3dc], R9 ;  /* 0x0000f70020067a24 */ /* 0x000fc400078e0209 */
[----:B------:R-:W-:Y:S01]  /*10d00*/  IMAD.WIDE.U32 R32, R32, c[0x0][0x3d8], R14 ;  /* 0x0000f60020207a25 */ /* 0x000fe200078e000e */
[----:B---3--:R1:W-:Y:S03]  /*10d10*/  @!P2 ST.E [R34.64], R4 ;  /* 0x000000042200a985 */ /* 0x0083e6000c10190a */
[----:B------:R-:W-:Y:S01]  /*10d20*/  IMAD.IADD R6, R33, 0x1, R6 ;  /* 0x0000000121067824 */ /* 0x000fe200078e0206 */
[----:B------:R1:W3:Y:S01]  /*10d30*/  LDS.128 R28, [R41+0x1080] ;  /* 0x00108000291c7984 */ /* 0x0002e20000000c00 */
[----:B------:R-:W-:-:S03]  /*10d40*/  LEA R38, P0, R32, c[0x0][0x380], 0x1 ;  /* 0x0000e00020267a11 */ /* 0x000fc600078008ff */
[----:B------:R1:W4:Y:S01]  /*10d50*/  LDS.128 R24, [R41+0x2080] ;  /* 0x0020800029187984 */ /* 0x0003220000000c00 */
[----:B------:R-:W-:Y:S02]  /*10d60*/  LEA.HI.X R37, R32, c[0x0][0x384], R6, 0x1, P0 ;  /* 0x0000e10020257a11 */ /* 0x000fe400000f0c06 */
[----:B------:R-:W-:Y:S01]  /*10d70*/  ISETP.GE.AND P0, PT, R40, R3, PT ;  /* 0x000000032800720c */ /* 0x000fe20003f06270 */
[----:B------:R1:W2:Y:S04]  /*10d80*/  LDS.128 R20, [R41+0x3080] ;  /* 0x0030800029147984 */ /* 0x0002a80000000c00 */
        /* <DEDUP_REMOVED lines=17> */
.L_x_271:
[----:B------:R-:W-:Y:S05]  /*10ea0*/  BSYNC B0 ;  /* 0x0000000000007941 */ /* 0x000fea0003800000 */
.L_x_270:
        /* <DEDUP_REMOVED lines=15> */
.L_x_273:
[----:B------:R-:W-:Y:S05]  /*10fa0*/  BSYNC B0 ;  /* 0x0000000000007941 */ /* 0x000fea0003800000 */
.L_x_272:
[----:B------:R-:W-:Y:S01]  /*10fb0*/  IADD3 R2, R40, 0x40, RZ ;  /* 0x0000004028027810 */ /* 0x000fe20007ffe0ff */
[----:B---34-:R3:W4:Y:S01]  /*10fc0*/  SHFL.IDX PT, R7, R37, 0x2, 0x181f ;  /* 0x00581f0025077f89 */ /* 0x01872200000e0000 */
[----:B------:R-:W-:Y:S02]  /*10fd0*/  BSSY B0, `(.L_x_274) ;  /* 0x000000d000007945 */ /* 0x000fe40003800000 */
[----:B------:R-:W-:Y:S01]  /*10fe0*/  ISETP.GE.AND P0, PT, R2, R3, PT ;  /* 0x000000030200720c */ /* 0x000fe20003f06270 */
[----:B------:R3:W1:-:S12]  /*10ff0*/  SHFL.IDX PT, R6, R38, 0x2, 0x181f ;  /* 0x00581f0026067f89 */ /* 0x00065800000e0000 */
[----:B------:R-:W-:Y:S05]  /*11000*/  @P0 BRA `(.L_x_275) ;  /* 0x0000009000000947 */ /* 0x000fea0003800000 */
[----:B------:R-:W-:Y:S02]  /*11010*/  ISETP.GE.AND P0, PT, R36, c[0x0][0x3c8], PT ;  /* 0x0000f20024007a0c */ /* 0x000fe40003f06270 */
[----:B------:R-:W-:-:S11]  /*11020*/  ISETP.GE.AND P1, PT, R0, c[0x0][0x3c8], PT ;  /* 0x0000f20000007a0c */ /* 0x000fd60003f26270 */
[----:B------:R-:W-:-:S04]  /*11030*/  @!P0 SHF.R.S32.HI R5, RZ, 0x1f, R36 ;  /* 0x0000001fff058819 */ /* 0x000fc80000011424 */
[----:B------:R-:W-:Y:S01]  /*11040*/  @!P0 LEA.HI R2, R5, R36, RZ, 0x3 ;  /* 0x0000002405028211 */ /* 0x000fe200078f18ff */
[----:B-1--4-:R-:W-:-:S03]  /*11050*/  @!P1 IMAD.WIDE R4, R0, 0x2, R6 ;  /* 0x0000000200049825 */ /* 0x012fc600078e0206 */
[----:B------:R-:W-:Y:S02]  /*11060*/  @!P0 LOP3.LUT R2, R2, 0xfffffff8, RZ, 0xc0, !PT ;  /* 0xfffffff802028812 */ /* 0x000fe400078ec0ff */
[----:B------:R1:W-:Y:S03]  /*11070*/  @!P1 ST.E.128 [R4.64], R24 ;  /* 0x0000001804009985 */ /* 0x0003e6000c101d0a */
[----:B------:R-:W-:-:S05]  /*11080*/  @!P0 IMAD.WIDE R6, R2, 0x2, R6 ;  /* 0x0000000202068825 */ /* 0x000fca00078e0206 */
[----:B------:R1:W-:Y:S02]  /*11090*/  @!P0 ST.E.128 [R6.64], R12 ;  /* 0x0000000c06008985 */ /* 0x0003e4000c101d0a */
.L_x_275:
[----:B------:R-:W-:Y:S05]  /*110a0*/  BSYNC B0 ;  /* 0x0000000000007941 */ /* 0x000fea0003800000 */
.L_x_274:
[----:B------:R-:W-:Y:S01]  /*110b0*/  IADD3 R40, R40, 0x60, RZ ;  /* 0x0000006028287810 */ /* 0x000fe20007ffe0ff */
[----:B-1----:R1:W3:Y:S03]  /*110c0*/  SHFL.IDX PT, R5, R37, 0x3, 0x181f ;  /* 0x00781f0025057f89 */ /* 0x0022e600000e0000 */
[----:B------:R-:W-:Y:S01]  /*110d0*/  ISETP.GE.AND P0, PT, R40, R3, PT ;  /* 0x000000032800720c */ /* 0x000fe20003f06270 */
[----:B------:R1:W4:-:S12]  /*110e0*/  SHFL.IDX PT, R4, R38, 0x3, 0x181f ;  /* 0x00781f0026047f89 */ /* 0x00031800000e0000 */
[----:B------:R-:W-:Y:S05]  /*110f0*/  @P0 EXIT ;  /* 0x000000000000094d */ /* 0x000fea0003800000 */
[----:B------:R-:W-:-:S13]  /*11100*/  ISETP.GE.AND P0, PT, R0, c[0x0][0x3c8], PT ;  /* 0x0000f20000007a0c */ /* 0x000fda0003f06270 */
[----:B---34-:R-:W-:-:S05]  /*11110*/  @!P0 IMAD.WIDE R2, R0, 0x2, R4 ;  /* 0x0000000200028825 */ /* 0x018fca00078e0204 */
[----:B--2---:R2:W-:Y:S01]  /*11120*/  @!P0 ST.E.128 [R2.64], R20 ;  /* 0x0000001402008985 */ /* 0x0045e2000c101d0a */
[----:B------:R-:W-:-:S13]  /*11130*/  ISETP.GE.AND P0, PT, R36, c[0x0][0x3c8], PT ;  /* 0x0000f20024007a0c */ /* 0x000fda0003f06270 */
[----:B------:R-:W-:Y:S05]  /*11140*/  @P0 EXIT ;  /* 0x000000000000094d */ /* 0x000fea0003800000 */
[----:B--2---:R-:W-:-:S04]  /*11150*/  SHF.R.S32.HI R3, RZ, 0x1f, R36 ;  /* 0x0000001fff037819 */ /* 0x004fc80000011424 */
[----:B------:R-:W-:-:S04]  /*11160*/  LEA.HI R3, R3, R36, RZ, 0x3 ;  /* 0x0000002403037211 */ /* 0x000fc800078f18ff */
[----:B------:R-:W-:-:S05]  /*11170*/  LOP3.LUT R3, R3, 0xfffffff8, RZ, 0xc0, !PT ;  /* 0xfffffff803037812 */ /* 0x000fca00078ec0ff */
[----:B------:R-:W-:-:S05]  /*11180*/  IMAD.WIDE R4, R3, 0x2, R4 ;  /* 0x0000000203047825 */ /* 0x000fca00078e0204 */
[----:B------:R-:W-:Y:S01]  /*11190*/  ST.E.128 [R4.64], R8 ;  /* 0x0000000804007985 */ /* 0x000fe2000c101d0a */
[----:B------:R-:W-:Y:S05]  /*111a0*/  EXIT ;  /* 0x000000000000794d */ /* 0x000fea0003800000 */
.L_x_268:
        /* <DEDUP_REMOVED lines=8> */
[----:B------:R-:W3:Y:S04]  /*11230*/  @P1 LDG.E R3, [R4.64] ;  /* 0x0000000a04031981 */ /* 0x000ee8000c1e1900 */
[----:B------:R1:W5:Y:S01]  /*11240*/  @P0 LDG.E R2, [R6.64] ;  /* 0x0000000a06020981 */ /* 0x000362000c1e1900 */
[----:B------:R-:W-:Y:S02]  /*11250*/  CS2R R12, SRZ ;  /* 0x00000000000c7805 */ /* 0x000fe4000001ff00 */
[--C-:B---3--:R-:W-:Y:S01]  /*11260*/  @P1 SHF.R.S32.HI R13, RZ, 0x1f, R3.reuse ;  /* 0x0000001fff0d1819 */ /* 0x108fe20000011403 */
[----:B------:R-:W-:Y:S01]  /*11270*/  @P1 IMAD.MOV.U32 R12, RZ, RZ, R3 ;  /* 0x000000ffff0c1224 */ /* 0x000fe200078e0003 */
[----:B------:R-:W-:Y:S05]  /*11280*/  @P0 BRA `(.L_x_276) ;  /* 0x0000004000000947 */ /* 0x000fea0003800000 */
[----:B-1----:R-:W-:Y:S05]  /*11290*/  @!P1 BRA `(.L_x_276) ;  /* 0x0000003000009947 */ /* 0x002fea0003800000 */
[----:B-----5:R-:W3:Y:S04]  /*112a0*/  LDG.E R2, [R4.64] ;  /* 0x0000000a04027981 */ /* 0x020ee8000c1e1900 */
[----:B------:R-:W3:Y:S02]  /*112b0*/  LDG.E R3, [R4.64+0x4] ;  /* 0x0000040a04037981 */ /* 0x000ee4000c1e1900 */
[----:B---3--:R-:W-:-:S02]  /*112c0*/  IADD3 R2, -R2, R3, RZ ;  /* 0x0000000302027210 */ /* 0x008fc40007ffe1ff */
.L_x_276:
[----:B-1----:R-:W1:Y:S01]  /*112d0*/  S2R R0, SR_TID.X ;  /* 0x0000000000007919 */ /* 0x002e620000002100 */
[----:B------:R-:W-:Y:S01]  /*112e0*/  SHF.R.S32.HI R9, RZ, 0x1f, R210 ;  /* 0x0000001fff097819 */ /* 0x000fe200000114d2 */
[----:B------:R-:W-:Y:S01]  /*112f0*/  BSSY B0, `(.L_x_277) ;  /* 0x0000028000007945 */ /* 0x000fe20003800000 */
[----:B------:R-:W-:-:S02]  /*11300*/  SEL R210, R210, RZ, !P1 ;  /* 0x000000ffd2d27207 */ /* 0x000fc40004800000 */
[----:B------:R-:W-:Y:S02]  /*11310*/  SEL R9, R9, RZ, !P1 ;  /* 0x000000ff09097207 */ /* 0x000fe40004800000 */
[----:B-1----:R-:W-:-:S13]  /*11320*/  ISETP.GT.AND P0, PT, R0, 0x7f, PT ;  /* 0x0000007f0000780c */ /* 0x002fda0003f04270 */
        /* <DEDUP_REMOVED lines=36> */
.L_x_278:
[----:B------:R-:W-:Y:S05]  /*11570*/  BSYNC B0 ;  /* 0x0000000000007941 */ /* 0x000fea0003800000 */
.L_x_277:
[----:B------:R-:W3:Y:S01]  /*11580*/  S2R R7, SR_CTAID.Y ;  /* 0x0000000000077919 */ /* 0x000ee20000002600 */
        /* <DEDUP_REMOVED lines=18> */
[----:B---3--:R-:W-:Y:S01]  /*116b0*/  SHF.R.S32.HI R6, RZ, 0x1f, R7 ;  /* 0x0000001fff067819 */ /* 0x008fe20000011407 */
        /* <DEDUP_REMOVED lines=26> */
[----:B------:R1:W3:Y:S01]  /*11860*/  SHFL.IDX PT, R6, R3, RZ, 0x181f ;  /* 0x00181fff03067589 */ /* 0x0002e200000e0000 */
[----:B------:R-:W-:-:S03]  /*11870*/  ISETP.GE.AND P0, PT, R9, R2, PT ;  /* 0x000000020900720c */ /* 0x000fc60003f06270 */
[----:B------:R1:W4:Y:S10]  /*11880*/  SHFL.IDX PT, R7, R0, RZ, 0x181f ;  /* 0x00181fff00077589 */ /* 0x00033400000e0000 */
        /* <DEDUP_REMOVED lines=10> */
.L_x_280:
[----:B------:R-:W-:Y:S05]  /*11930*/  BSYNC B0 ;  /* 0x0000000000007941 */ /* 0x000fea0003800000 */
.L_x_279:
[----:B---34-:R-:W-:Y:S01]  /*11940*/  IADD3 R7, R9, 0x20, RZ ;  /* 0x0000002009077810 */ /* 0x018fe20007ffe0ff */
[----:B------:R3:W4:Y:S01]  /*11950*/  SHFL.IDX PT, R11, R0, 0x1, 0x181f ;  /* 0x00381f00000b7f89 */ /* 0x00072200000e0000 */
[----:B------:R-:W-:Y:S02]  /*11960*/  BSSY B0, `(.L_x_281) ;  /* 0x000000d000007945 */ /* 0x000fe40003800000 */
[----:B------:R-:W-:Y:S01]  /*11970*/  ISETP.GE.AND P0, PT, R7, R2, PT ;  /* 0x000000020700720c */ /* 0x000fe20003f06270 */
[----:B------:R3:W1:-:S12]  /*11980*/  SHFL.IDX PT, R10, R3, 0x1, 0x181f ;  /* 0x00381f00030a7f89 */ /* 0x00065800000e0000 */
        /* <DEDUP_REMOVED lines=10> */
.L_x_282:
[----:B------:R-:W-:Y:S05]  /*11a30*/  BSYNC B0 ;  /* 0x0000000000007941 */ /* 0x000fea0003800000 */
.L_x_281:
[----:B-1----:R-:W-:Y:S01]  /*11a40*/  IADD3 R7, R9, 0x40, RZ ;  /* 0x0000004009077810 */ /* 0x002fe20007ffe0ff */
[----:B----4-:R1:W4:Y:S01]  /*11a50*/  SHFL.IDX PT, R11, R0, 0x2, 0x181f ;  /* 0x00581f00000b7f89 */ /* 0x01032200000e0000 */
[----:B------:R-:W-:Y:S02]  /*11a60*/  BSSY B0, `(.L_x_283) ;  /* 0x000000d000007945 */ /* 0x000fe40003800000 */
[----:B------:R-:W-:Y:S01]  /*11a70*/  ISETP.GE.AND P0, PT, R7, R2, PT ;  /* 0x000000020700720c */ /* 0x000fe20003f06270 */
[----:B------:R1:W2:-:S12]  /*11a80*/  SHFL.IDX PT, R10, R3, 0x2, 0x181f ;  /* 0x00581f00030a7f89 */ /* 0x00029800000e0000 */
[----:B------:R-:W-:Y:S05]  /*11a90*/  @P0 BRA `(.L_x_284) ;  /* 0x0000009000000947 */ /* 0x000fea0003800000 */
[----:B------:R-:W-:Y:S02]  /*11aa0*/  ISETP.GE.AND P0, PT, R4, c[0x0][0x3c8], PT ;  /* 0x0000f20004007a0c */ /* 0x000fe40003f06270 */
[----:B------:R-:W-:-:S11]  /*11ab0*/  ISETP.GE.AND P1, PT, R5, c[0x0][0x3c8], PT ;  /* 0x0000f20005007a0c */ /* 0x000fd60003f26270 */
[----:B------:R-:W-:Y:S02]  /*11ac0*/  @!P0 SHF.R.S32.HI R7, RZ, 0x1f, R4 ;  /* 0x0000001fff078819 */ /* 0x000fe40000011404 */
[----:B--2-4-:R-:W-:Y:S02]  /*11ad0*/  @!P1 IMAD.WIDE R12, R5, 0x2, R10 ;  /* 0x00000002050c9825 */ /* 0x014fe400078e020a */
[----:B------:R-:W-:-:S03]  /*11ae0*/  @!P0 LEA.HI R6, R7, R4, RZ, 0x3 ;  /* 0x0000000407068211 */ /* 0x000fc600078f18ff */
[----:B------:R2:W-:Y:S01]  /*11af0*/  @!P1 ST.E.128 [R12.64], RZ ;  /* 0x000000ff0c009985 */ /* 0x0005e2000c101d0a */
[----:B------:R-:W-:-:S05]  /*11b00*/  @!P0 LOP3.LUT R6, R6, 0xfffffff8, RZ, 0xc0, !PT ;  /* 0xfffffff806068812 */ /* 0x000fca00078ec0ff */
[----:B------:R-:W-:-:S05]  /*11b10*/  @!P0 IMAD.WIDE R6, R6, 0x2, R10 ;  /* 0x0000000206068825 */ /* 0x000fca00078e020a */
[----:B------:R2:W-:Y:S02]  /*11b20*/  @!P0 ST.E.128 [R6.64], RZ ;  /* 0x000000ff06008985 */ /* 0x0005e4000c101d0a */
.L_x_284:
[----:B------:R-:W-:Y:S05]  /*11b30*/  BSYNC B0 ;  /* 0x0000000000007941 */ /* 0x000fea0003800000 */
.L_x_283:
[----:B------:R-:W-:Y:S01]  /*11b40*/  IADD3 R9, R9, 0x60, RZ ;  /* 0x0000006009097810 */ /* 0x000fe20007ffe0ff */
[----:B--2---:R2:W1:Y:S03]  /*11b50*/  SHFL.IDX PT, R7, R0, 0x3, 0x181f ;  /* 0x00781f0000077f89 */ /* 0x00446600000e0000 */
        /* <DEDUP_REMOVED lines=14> */
.L_x_285:
        /* <DEDUP_REMOVED lines=12> */
.L_x_1716:


//--------------------- .text._ZN7cutlass13device_kernelIN5flash19enable_sm80_to_sm89INS1_16FlashAttnFwdSm80INS1_25CollectiveMainloopFwdSm80ILi8ELi1ELb1EN4cute5tupleIJNS5_1CILi128EEENS7_ILi96EEES8_EEELi128ENS_6half_tEfNS_4arch4Sm80ELb0ELb1ELb0ELb1ELb0ELb1ELb1ELb0EEENS1_21CollectiveEpilogueFwdINS6_IJS8_S8_S9_EEENS6_IJNS7_ILi1EEESH_SH_EEESB_SD_Li256ELb1ELb1ELb0ELb0EEENS1_19SingleTileSchedulerILb1ELb0ELb1ELi128EEEEEEEEEvNT_6ParamsE --------------------------
	.section	.text._ZN7cutlass13device_kernelIN5flash19enable_sm80_to_sm89INS1_16FlashAttnFwdSm80INS1_25CollectiveMainloopFwdSm80ILi8ELi1ELb1EN4cute5tupleIJNS5_1CILi128EEENS7_ILi96EEES8_EEELi128ENS_6half_tEfNS_4arch4Sm80ELb0ELb1ELb0ELb1ELb0ELb1ELb1ELb0EEENS1_21CollectiveEpilogueFwdINS6_IJS8_S8_S9_EEENS6_IJNS7_ILi1EEESH_SH_EEESB_SD_Li256ELb1ELb1ELb0ELb0EEENS1_19SingleTileSchedulerILb1ELb0ELb1ELi128EEEEEEEEEvNT_6ParamsE,"ax",@progbits
	.sectioninfo	@"SHI_REGISTERS=254"
	.align	128
.text._ZN7cutlass13device_kernelIN5flash19enable_sm80_to_sm89INS1_16FlashAttnFwdSm80INS1_25CollectiveMainloopFwdSm80ILi8ELi1ELb1EN4cute5tupleIJNS5_1CILi128EEENS7_ILi96EEES8_EEELi128ENS_6half_tEfNS_4arch4Sm80ELb0ELb1ELb0ELb1ELb0ELb1ELb1ELb0EEENS1_21CollectiveEpilogueFwdINS6_IJS8_S8_S9_EEENS6_IJNS7_ILi1EEESH_SH_EEESB_SD_Li256ELb1ELb1ELb0ELb0EEENS1_19SingleTileSchedulerILb1ELb0ELb1ELi128EEEEEEEEEvNT_6ParamsE:
        .type           _ZN7cutlass13device_kernelIN5flash19enable_sm80_to_sm89INS1_16FlashAttnFwdSm80INS1_25CollectiveMainloopFwdSm80ILi8ELi1ELb1EN4cute5tupleIJNS5_1CILi128EEENS7_ILi96EEES8_EEELi128ENS_6half_tEfNS_4arch4Sm80ELb0ELb1ELb0ELb1ELb0ELb1ELb1ELb0EEENS1_21CollectiveEpilogueFwdINS6_IJS8_S8_S9_EEENS6_IJNS7_ILi1EEESH_SH_EEESB_SD_Li256ELb1ELb1ELb0ELb0EEENS1_19SingleTileSchedulerILb1ELb0ELb1ELi128EEEEEEEEEvNT_6ParamsE,@function
        .size           _ZN7cutlass13device_kernelIN5flash19enable_sm80_to_sm89INS1_16FlashAttnFwdSm80INS1_25CollectiveMainloopFwdSm80ILi8ELi1ELb1EN4cute5tupleIJNS5_1CILi128EEENS7_ILi96EEES8_EEELi128ENS_6half_tEfNS_4arch4Sm80ELb0ELb1ELb0ELb1ELb0ELb1ELb1ELb0EEENS1_21CollectiveEpilogueFwdINS6_IJS8_S8_S9_EEENS6_IJNS7_ILi1EEESH_SH_EEESB_SD_Li256ELb1ELb1ELb0ELb0EEENS1_19SingleTileSchedulerILb1ELb0ELb1ELi128EEEEEEEEEvNT_6ParamsE,(.L_x_1717 - _ZN7cutlass13device_kernelIN5flash19enable_sm80_to_sm89INS1_16FlashAttnFwdSm80INS1_25CollectiveMainloopFwdSm80ILi8ELi1ELb1EN4cute5tupleIJNS5_1CILi128EEENS7_ILi96EEES8_EEELi128ENS_6half_tEfNS_4arch4Sm80ELb0ELb1ELb0ELb1ELb0ELb1ELb1ELb0EEENS1_21CollectiveEpilogueFwdINS6_IJS8_S8_S9_EEENS6_IJNS7_ILi1EEESH_SH_EEESB_SD_Li256ELb1ELb1ELb0ELb0EEENS1_19SingleTileSchedulerILb1ELb0ELb1ELi128EEEEEEEEEvNT_6ParamsE)
        .other          _ZN7cutlass13device_kernelIN5flash19enable_sm80_to_sm89INS1_16FlashAttnFwdSm80INS1_25CollectiveMainloopFwdSm80ILi8ELi1ELb1EN4cute5tupleIJNS5_1CILi128EEENS7_ILi96EEES8_EEELi128ENS_6half_tEfNS_4arch4Sm80ELb0ELb1ELb0ELb1ELb0ELb1ELb1ELb0EEENS1_21CollectiveEpilogueFwdINS6_IJS8_S8_S9_EEENS6_IJNS7_ILi1EEESH_SH_EEESB_SD_Li256ELb1ELb1ELb0ELb0EEENS1_19SingleTileSchedulerILb1ELb0ELb1ELi128EEEEEEEEEvNT_6ParamsE,@"STO_CUDA_ENTRY STV_DEFAULT"
_ZN7cutlass13device_kernelIN5flash19enable_sm80_to_sm89INS1_16FlashAttnFwdSm80INS1_25CollectiveMainloopFwdSm80ILi8ELi1ELb1EN4cute5tupleIJNS5_1CILi128EEENS7_ILi96EEES8_EEELi128ENS_6half_tEfNS_4arch4Sm80ELb0ELb1ELb0ELb1ELb0ELb1ELb1ELb0EEENS1_21CollectiveEpilogueFwdINS6_IJS8_S8_S9_EEENS6_IJNS7_ILi1EEESH_SH_EEESB_SD_Li256ELb1ELb1ELb0ELb0EEENS1_19SingleTileSchedulerILb1ELb0ELb1ELi128EEEEEEEEEvNT_6ParamsE:
        /* <DEDUP_REMOVED lines=16> */
.L_x_287:
        /* <DEDUP_REMOVED lines=8> */
.L_x_289:
[----:B------:R-:W-:-:S04]  /*0180*/  MOV R0, c[0x0][0x54c] ;  /* 0x0001530000007a02 */ /* 0x000fc80000000f00 */
.L_x_288:
[----:B------:R-:W-:Y:S01]  /*0190*/  USHF.L.U32 UR4, UR4, 0x7, URZ ;  /* 0x0000000704047899 */ /* 0x000fe2000800063f */
[----:B-----5:R-:W-:-:S05]  /*01a0*/  IMAD R0, R0, c[0x0][0x548], RZ ;  /* 0x0001520000007a24 */ /* 0x020fca00078e02ff */
[----:B------:R-:W-:-:S04]  /*01b0*/  MOV R117, UR4 ;  /* 0x0000000400757c02 */ /* 0x000fc80008000f00 */
[----:B------:R-:W-:-:S04]  /*01c0*/  ISETP.GE.AND P0, PT, R117, R0, PT ;  /* 0x000000007500720c */ /* 0x000fc80003f06270 */
[----:B------:R-:W-:Y:S01]  /*01d0*/  SEL R213, R213, 0xffffffff, !P0 ;  /* 0xffffffffd5d57807 */ /* 0x000fe20004000000 */
[----:B------:R-:W-:Y:S05]  /*01e0*/  BRA `(.L_x_290) ;  /* 0x0000013000007947 */ /* 0x000fea0003800000 */
.L_x_286:
[----:B------:R-:W-:-:S04]  /*01f0*/  ISETP.NE.U32.AND P0, PT, RZ, c[0x0][0x568], PT ;  /* 0x00015a00ff007a0c */ /* 0x000fc80003f05070 */
[----:B------:R-:W-:-:S13]  /*0200*/  ISETP.NE.AND.EX P0, PT, RZ, c[0x0][0x56c], PT, P0 ;  /* 0x00015b00ff007a0c */ /* 0x000fda0003f05300 */
[----:B------:R-:W-:Y:S05]  /*0210*/  @!P0 BRA `(.L_x_291) ;  /* 0x0000002000008947 */ /* 0x000fea0003800000 */
[----:B------:R1:W5:Y:S01]  /*0220*/  LDG.E R0, [R2.64] ;  /* 0x0000001002007981 */ /* 0x000362000c1e1900 */
[----:B------:R-:W-:Y:S05]  /*0230*/  BRA `(.L_x_292) ;  /* 0x0000009000007947 */ /* 0x000fea0003800000 */
.L_x_291:
        /* <DEDUP_REMOVED lines=8> */
.L_x_293:
[----:B------:R-:W-:-:S04]  /*02c0*/  MOV R0, c[0x0][0x54c] ;  /* 0x0001530000007a02 */ /* 0x000fc80000000f00 */
.L_x_292:
[----:B------:R-:W-:Y:S01]  /*02d0*/  USHF.L.U32 UR4, UR4, 0x7, URZ ;  /* 0x0000000704047899 */ /* 0x000fe2000800063f */
[----:B-----5:R-:W-:-:S05]  /*02e0*/  IMAD R0, R0, c[0x0][0x548], RZ ;  /* 0x0001520000007a24 */ /* 0x020fca00078e02ff */
[----:B------:R-:W-:-:S04]  /*02f0*/  MOV R117, UR4 ;  /* 0x0000000400757c02 */ /* 0x000fc80008000f00 */
[----:B------:R-:W-:-:S04]  /*0300*/  ISETP.GE.AND P0, PT, R117, R0, PT ;  /* 0x000000007500720c */ /* 0x000fc80003f06270 */
[----:B------:R-:W-:-:S04]  /*0310*/  SEL R213, R213, 0xffffffff, !P0 ;  /* 0xffffffffd5d57807 */ /* 0x000fc80004000000 */
.L_x_290:
[----:B------:R-:W-:-:S13]  /*0320*/  ISETP.GE.AND P0, PT, R213, RZ, PT ;  /* 0x000000ffd500720c */ /* 0x000fda0003f06270 */
[----:B------:R-:W-:Y:S05]  /*0330*/  @!P0 EXIT ;  /* 0x000000000000894d */ /* 0x000fea0003800000 */
[----:B------:R-:W-:Y:S01]  /*0340*/  ISETP.NE.U32.AND P0, PT, RZ, c[0x0][0x370], PT ;  /* 0x0000dc00ff007a0c */ /* 0x000fe20003f05070 */
[----:B------:R-:W-:Y:S01]  /*0350*/  CS2R R122, SRZ ;  /* 0x00000000007a7805 */ /* 0x000fe2000001ff00 */
[----:B------:R-:W-:Y:S01]  /*0360*/  ISETP.NE.U32.AND P1, PT, RZ, c[0x0][0x360], PT ;  /* 0x0000d800ff007a0c */ /* 0x000fe20003f25070 */
[----:B------:R-:W-:Y:S01]  /*0370*/  IMAD.MOV.U32 R212, RZ, RZ, c[0x0][0x168] ;  /* 0x00005a00ffd47624 */ /* 0x000fe200078e00ff */
[----:B------:R-:W-:Y:S01]  /*0380*/  ISETP.NE.AND.EX P2, PT, RZ, c[0x0][0x374], PT, P0 ;  /* 0x0000dd00ff007a0c */ /* 0x000fe20003f45300 */
[----:B------:R-:W-:Y:S01]  /*0390*/  IMAD.MOV.U32 R76, RZ, RZ, RZ ;  /* 0x000000ffff4c7224 */ /* 0x000fe200078e00ff */
[----:B------:R-:W-:Y:S01]  /*03a0*/  ISETP.NE.AND.EX P0, PT, RZ, c[0x0][0x364], PT, P1 ;  /* 0x0000d900ff007a0c */ /* 0x000fe20003f05310 */
[----:B-1----:R-:W-:Y:S01]  /*03b0*/  IMAD.MOV.U32 R2, RZ, RZ, RZ ;  /* 0x000000ffff027224 */ /* 0x002fe200078e00ff */
[----:B------:R-:W-:Y:S01]  /*03c0*/  ISETP.NE.U32.AND P1, PT, RZ, c[0x0][0x348], PT ;  /* 0x0000d200ff007a0c */ /* 0x000fe20003f25070 */
[----:B------:R-:W-:Y:S01]  /*03d0*/  IMAD.WIDE R10, R213, R6, c[0x0][0x348] ;  /* 0x0000d200d50a7625 */ /* 0x000fe200078e0206 */
[----:B------:R-:W-:-:S02]  /*03e0*/  ISETP.NE.U32.AND P4, PT, RZ, c[0x0][0x350], PT ;  /* 0x0000d400ff007a0c */ /* 0x000fc40003f85070 */
[----:B------:R-:W-:Y:S01]  /*03f0*/  ISETP.NE.U32.AND P3, PT, RZ, c[0x0][0x358], PT ;  /* 0x0000d600ff007a0c */ /* 0x000fe20003f65070 */
[CC--:B------:R-:W-:Y:S01]  /*0400*/  IMAD.WIDE R8, R213.reuse, R6.reuse, c[0x0][0x350] ;  /* 0x0000d400d5087625 */ /* 0x0c0fe200078e0206 */
[----:B------:R-:W-:Y:S02]  /*0410*/  ISETP.NE.AND.EX P1, PT, RZ, c[0x0][0x34c], PT, P1 ;  /* 0x0000d300ff007a0c */ /* 0x000fe40003f25310 */
[----:B------:R-:W-:Y:S01]  /*0420*/  ISETP.NE.AND.EX P4, PT, RZ, c[0x0][0x354], PT, P4 ;  /* 0x0000d500ff007a0c */ /* 0x000fe20003f85340 */
[----:B------:R-:W-:Y:S01]  /*0430*/  @P2 IMAD.WIDE R16, R213, R6, c[0x0][0x370] ;  /* 0x0000dc00d5102625 */ /* 0x000fe200078e0206 */
[----:B------:R-:W-:-:S03]  /*0440*/  ISETP.NE.AND.EX P3, PT, RZ, c[0x0][0x35c], PT, P3 ;  /* 0x0000d700ff007a0c */ /* 0x000fc60003f65330 */
[CC--:B------:R-:W-:Y:S01]  /*0450*/  @P0 IMAD.WIDE R14, R213.reuse, R6.reuse, c[0x0][0x360] ;  /* 0x0000d800d50e0625 */ /* 0x0c0fe200078e0206 */
[----:B------:R1:W5:Y:S03]  /*0460*/  @P2 LDG.E R123, [R16.64] ;  /* 0x00000010107b2981 */ /* 0x000366000c1e1900 */
[----:B------:R-:W-:Y:S01]  /*0470*/  IMAD.WIDE R12, R213, R6, c[0x0][0x358] ;  /* 0x0000d600d50c7625 */ /* 0x000fe200078e0206 */
[----:B------:R1:W5:Y:S04]  /*0480*/  @P0 LDG.E R212, [R14.64] ;  /* 0x000000100ed40981 */ /* 0x000368000c1e1900 */
[----:B------:R1:W5:Y:S04]  /*0490*/  @P1 LDG.E R76, [R10.64] ;  /* 0x000000100a4c1981 */ /* 0x000368000c1e1900 */
[----:B------:R1:W5:Y:S04]  /*04a0*/  @P4 LDG.E R122, [R8.64] ;  /* 0x00000010087a4981 */ /* 0x000368000c1e1900 */
[----:B------:R1:W5:Y:S04]  /*04b0*/  @P3 LDG.E R2, [R12.64] ;  /* 0x000000100c023981 */ /* 0x000368000c1e1900 */
[----:B------:R-:W2:Y:S01]  /*04c0*/  S2R R211, SR_CTAID.Y ;  /* 0x0000000000d37919 */ /* 0x000ea20000002600 */
[----:B------:R-:W-:-:S02]  /*04d0*/  IMAD.MOV.U32 R4, RZ, RZ, c[0x0][0x1d0] ;  /* 0x00007400ff047624 */ /* 0x000fc400078e00ff */
[----:B------:R-:W-:Y:S01]  /*04e0*/  IMAD.MOV.U32 R0, RZ, RZ, c[0x0][0x228] ;  /* 0x00008a00ff007624 */ /* 0x000fe200078e00ff */
[----:B--2---:R-:W-:Y:S01]  /*04f0*/  SHF.R.S32.HI R210, RZ, 0x1f, R211 ;  /* 0x0000001fffd27819 */ /* 0x004fe200000114d3 */
[----:B------:R-:W-:Y:S05]  /*0500*/  @P0 BRA `(.L_x_294) ;  /* 0x0000004000000947 */ /* 0x000fea0003800000 */
[----:B-1----:R-:W-:Y:S05]  /*0510*/  @!P1 BRA `(.L_x_294) ;  /* 0x0000003000009947 */ /* 0x002fea0003800000 */
[----:B-----5:R-:W2:Y:S04]  /*0520*/  LDG.E R212, [R10.64] ;  /* 0x000000100ad47981 */ /* 0x020ea8000c1e1900 */
[----:B------:R-:W2:Y:S02]  /*0530*/  LDG.E R3, [R10.64+0x4] ;  /* 0x000004100a037981 */ /* 0x000ea4000c1e1900 */
[----:B--2---:R-:W-:Y:S02]  /*0540*/  IADD3 R212, -R212, R3, RZ ;  /* 0x00000003d4d47210 */ /* 0x004fe40007ffe1ff */
.L_x_294:
[----:B-1----:R-:W-:-:S04]  /*0550*/  ISETP.NE.U32.AND P0, PT, RZ, c[0x0][0x368], PT ;  /* 0x0000da00ff007a0c */ /* 0x002fc80003f05070 */
[----:B------:R-:W-:-:S13]  /*0560*/  ISETP.NE.AND.EX P0, PT, RZ, c[0x0][0x36c], PT, P0 ;  /* 0x0000db00ff007a0c */ /* 0x000fda0003f05300 */
[----:B------:R-:W-:Y:S05]  /*0570*/  @!P0 BRA `(.L_x_295) ;  /* 0x0000003000008947 */ /* 0x000fea0003800000 */
[----:B------:R-:W-:-:S06]  /*0580*/  IMAD.WIDE R4, R213, R6, c[0x0][0x368] ;  /* 0x0000da00d5047625 */ /* 0x000fcc00078e0206 */
[----:B------:R1:W5:Y:S01]  /*0590*/  LDG.E R4, [R4.64] ;  /* 0x0000001004047981 */ /* 0x000362000c1e1900 */
[----:B------:R-:W-:Y:S05]  /*05a0*/  BRA `(.L_x_296) ;  /* 0x0000004000007947 */ /* 0x000fea0003800000 */
.L_x_295:
[----:B------:R-:W-:Y:S05]  /*05b0*/  @!P4 BRA `(.L_x_296) ;  /* 0x000000300000c947 */ /* 0x000fea0003800000 */
[----:B------:R-:W2:Y:S04]  /*05c0*/  LDG.E R4, [R8.64] ;  /* 0x0000001008047981 */ /* 0x000ea8000c1e1900 */
[----:B------:R-:W2:Y:S02]  /*05d0*/  LDG.E R3, [R8.64+0x4] ;  /* 0x0000041008037981 */ /* 0x000ea4000c1e1900 */
[----:B--2---:R-:W-:Y:S02]  /*05e0*/  IADD3 R4, -R4, R3, RZ ;  /* 0x0000000304047210 */ /* 0x004fe40007ffe1ff */
.L_x_296:
[----:B------:R-:W2:Y:S01]  /*05f0*/  @P3 LDG.E R3, [R12.64] ;  /* 0x000000100c033981 */ /* 0x000ea2000c1e1900 */
[----:B------:R-:W-:-:S03]  /*0600*/  ISETP.NE.U32.AND P0, PT, RZ, c[0x0][0x378], PT ;  /* 0x0000de00ff007a0c */ /* 0x000fc60003f05070 */
[----:B------:R-:W2:Y:S01]  /*0610*/  @P3 LDG.E R8, [R12.64+0x4] ;  /* 0x000004100c083981 */ /* 0x000ea2000c1e1900 */
[----:B------:R-:W-:Y:S01]  /*0620*/  ISETP.NE.AND.EX P0, PT, RZ, c[0x0][0x37c], PT, P0 ;  /* 0x0000df00ff007a0c */ /* 0x000fe20003f05300 */
[----:B-----5:R-:W-:-:S12]  /*0630*/  IMAD.MOV.U32 R75, RZ, RZ, R4 ;  /* 0x000000ffff4b7224 */ /* 0x020fd800078e0004 */
[----:B------:R-:W-:-:S05]  /*0640*/  @P0 IMAD.WIDE R10, R213, R6, c[0x0][0x378] ;  /* 0x0000de00d50a0625 */ /* 0x000fca00078e0206 */
[----:B------:R3:W5:Y:S01]  /*0650*/  @P0 LDG.E R75, [R10.64] ;  /* 0x000000100a4b0981 */ /* 0x000762000c1e1900 */
[----:B------:R-:W-:Y:S01]  /*0660*/  IMAD.MOV.U32 R209, RZ, RZ, c[0x0][0x2c4] ;  /* 0x0000b100ffd17624 */ /* 0x000fe200078e00ff */
[----:B------:R-:W-:Y:S01]  /*0670*/  LOP3.LUT R214, R214, 0xffdfffff, RZ, 0xc0, !PT ;  /* 0xffdfffffd6d67812 */ /* 0x000fe200078ec0ff */
[----:B------:R-:W-:Y:S01]  /*0680*/  IMAD.MOV.U32 R208, RZ, RZ, c[0x0][0x32c] ;  /* 0x0000cb00ffd07624 */ /* 0x000fe200078e00ff */
[----:B------:R-:W-:Y:S02]  /*0690*/  IADD3 R7, R117, 0x7f, RZ ;  /* 0x0000007f75077810 */ /* 0x000fe40007ffe0ff */
[----:B------:R-:W-:Y:S02]  /*06a0*/  ISETP.NE.AND P2, PT, R209, 0x1, PT ;  /* 0x00000001d100780c */ /* 0x000fe40003f45270 */
[----:B------:R-:W-:-:S11]  /*06b0*/  ISETP.GE.AND P1, PT, R208, 0x1, PT ;  /* 0x00000001d000780c */ /* 0x000fd60003f26270 */
[----:B-1----:R-:W-:Y:S02]  /*06c0*/  @P2 IADD3 R5, R117, 0x7f, RZ ;  /* 0x0000007f75052810 */ /* 0x002fe40007ffe0ff */
[----:B------:R-:W-:-:S03]  /*06d0*/  @P2 LOP3.LUT R214, R214, 0x200000, RZ, 0xfc, !PT ;  /* 0x00200000d6d62812 */ /* 0x000fc600078efcff */
[----:B------:R-:W-:Y:S01]  /*06e0*/  @P2 IMAD.HI.U32 R5, R5, c[0x0][0x2c8], RZ ;  /* 0x0000b20005052a27 */ /* 0x000fe200078e00ff */
[----:B------:R-:W-:-:S04]  /*06f0*/  LOP3.LUT R214, R214, 0xffefffff, RZ, 0xc0, !PT ;  /* 0xffefffffd6d67812 */ /* 0x000fc800078ec0ff */
[----:B------:R-:W-:Y:S02]  /*0700*/  @P2 SHF.R.U32.HI R7, RZ, c[0x0][0x2cc], R5 ;  /* 0x0000b300ff072a19 */ /* 0x000fe40000011605 */
[----:B------:R-:W-:Y:S01]  /*0710*/  @P1 LOP3.LUT R214, R214, 0x100000, RZ, 0xfc, !PT ;  /* 0x00100000d6d61812 */ /* 0x000fe200078efcff */
[----:B--2---:R-:W-:Y:S02]  /*0720*/  @P3 IMAD.IADD R0, R8, 0x1, -R3 ;  /* 0x0000000108003824 */ /* 0x004fe400078e0a03 */
[----:B------:R-:W-:-:S04]  /*0730*/  IMAD.IADD R3, R4, 0x1, -R123 ;  /* 0x0000000104037824 */ /* 0x000fc800078e0a7b */
[----:B------:R-:W-:-:S05]  /*0740*/  IMAD.IADD R207, R3, 0x1, R0 ;  /* 0x0000000103cf7824 */ /* 0x000fca00078e0200 */
[----:B------:R-:W-:-:S05]  /*0750*/  IADD3 R96, R207, 0x1, -R212 ;  /* 0x00000001cf607810 */ /* 0x000fca0007ffe8d4 */
[----:B------:R-:W-:-:S05]  /*0760*/  IMAD.IADD R7, R96, 0x1, R7 ;  /* 0x0000000160077824 */ /* 0x000fca00078e0207 */
[----:B------:R-:W-:Y:S01]  /*0770*/  IADD3 R9, R7, c[0x0][0x328], RZ ;  /* 0x0000ca0007097a10 */ /* 0x000fe20007ffe0ff */
[----:B------:R-:W-:Y:S05]  /*0780*/  @!P1 BRA `(.L_x_297) ;  /* 0x000000e000009947 */ /* 0x000fea0003800000 */
[C---:B---3--:R-:W-:Y:S02]  /*0790*/  ISETP.GT.AND P0, PT, R7.reuse, RZ, PT ;  /* 0x000000ff0700720c */ /* 0x048fe40003f04270 */
        /* <DEDUP_REMOVED lines=8> */
.L_x_298:
[----:B------:R-:W-:-:S13]  /*0820*/  ISETP.NE.AND P0, PT, R208, 0x1, PT ;  /* 0x00000001d000780c */ /* 0x000fda0003f05270 */
[----:B------:R-:W-:-:S05]  /*0830*/  @P0 IMAD.HI.U32 R7, R5, c[0x0][0x330], RZ ;  /* 0x0000cc0005070a27 */ /* 0x000fca00078e00ff */
[----:B------:R-:W-:-:S05]  /*0840*/  @P0 SHF.R.U32.HI R5, RZ, c[0x0][0x334], R7 ;  /* 0x0000cd00ff050a19 */ /* 0x000fca0000011607 */
.L_x_299:
[----:B------:R-:W-:-:S05]  /*0850*/  IMAD R8, R5, R208, c[0x0][0x32c] ;  /* 0x0000cb0005087624 */ /* 0x000fca00078e02d0 */
[----:B------:R-:W-:Y:S02]  /*0860*/  IMNMX R9, R9, R8, PT ;  /* 0x0000000809097217 */ /* 0x000fe40003800200 */
.L_x_297:
[----:B---3--:R-:W-:Y:S01]  /*0870*/  IADD3 R8, R207, 0x5f, RZ ;  /* 0x0000005fcf087810 */ /* 0x008fe20007ffe0ff */
[----:B------:R-:W-:-:S04]  /*0880*/  @P2 IMAD.HI.U32 R7, R117, c[0x0][0x2c8], RZ ;  /* 0x0000b20075072a27 */ /* 0x000fc800078e00ff */
[----:B------:R-:W-:Y:S01]  /*0890*/  IMAD.MOV.U32 R5, RZ, RZ, R117 ;  /* 0x000000ffff057224 */ /* 0x000fe200078e0075 */
[----:B------:R-:W-:Y:S01]  /*08a0*/  @P2 SHF.R.U32.HI R5, RZ, c[0x0][0x2cc], R7 ;  /* 0x0000b300ff052a19 */ /* 0x000fe20000011607 */
[----:B------:R-:W-:-:S04]  /*08b0*/  IMAD.HI R8, R8, 0x2aaaaaab, RZ ;  /* 0x2aaaaaab08087827 */ /* 0x000fc800078e02ff */
[----:B------:R-:W-:Y:S01]  /*08c0*/  IMAD.IADD R116, R207, 0x1, -R212 ;  /* 0x00000001cf747824 */ /* 0x000fe200078e0ad4 */
[----:B------:R-:W-:-:S03]  /*08d0*/  SHF.R.U32.HI R95, RZ, 0x1f, R8 ;  /* 0x0000001fff5f7819 */ /* 0x000fc60000011608 */
[----:B------:R-:W-:Y:S01]  /*08e0*/  IMAD.IADD R7, R116, 0x1, R5 ;  /* 0x0000000174077824 */ /* 0x000fe200078e0205 */
[----:B------:R-:W-:-:S04]  /*08f0*/  LEA.HI.SX32 R95, R8, R95, 0x1c ;  /* 0x0000005f085f7211 */ /* 0x000fc800078fe2ff */
[----:B------:R-:W-:Y:S01]  /*0900*/  IADD3 R8, R7, -c[0x0][0x324], RZ ;  /* 0x8000c90007087a10 */ /* 0x000fe20007ffe0ff */
[----:B------:R-:W-:Y:S05]  /*0910*/  @!P1 BRA `(.L_x_300) ;  /* 0x000000d000009947 */ /* 0x000fea0003800000 */
        /* <DEDUP_REMOVED lines=8> */
.L_x_301:
[----:B------:R-:W-:-:S13]  /*09a0*/  ISETP.NE.AND P0, PT, R208, 0x1, PT ;  /* 0x00000001d000780c */ /* 0x000fda0003f05270 */
[----:B------:R-:W-:-:S05]  /*09b0*/  @P0 IMAD.HI.U32 R5, R7, c[0x0][0x330], RZ ;  /* 0x0000cc0007050a27 */ /* 0x000fca00078e00ff */
[----:B------:R-:W-:-:S05]  /*09c0*/  @P0 SHF.R.U32.HI R7, RZ, c[0x0][0x334], R5 ;  /* 0x0000cd00ff070a19 */ /* 0x000fca0000011605 */
.L_x_302:
[----:B------:R-:W-:-:S05]  /*09d0*/  IMAD R7, R7, c[0x0][0x32c], RZ ;  /* 0x0000cb0007077a24 */ /* 0x000fca00078e02ff */
[----:B------:R-:W-:-:S04]  /*09e0*/  IMNMX R8, R8, R7, !PT ;  /* 0x0000000708087217 */ /* 0x000fc80007800200 */
.L_x_300:
[----:B------:R-:W-:Y:S01]  /*09f0*/  IADD3 R10, R9, 0x5f, RZ ;  /* 0x0000005f090a7810 */ /* 0x000fe20007ffe0ff */
[----:B------:R-:W-:-:S04]  /*0a00*/  IMAD.HI R8, R8, 0x2aaaaaab, RZ ;  /* 0x2aaaaaab08087827 */ /* 0x000fc800078e02ff */
[----:B------:R-:W-:Y:S01]  /*0a10*/  IMAD.HI R10, R10, 0x2aaaaaab, RZ ;  /* 0x2aaaaaab0a0a7827 */ /* 0x000fe200078e02ff */
[----:B------:R-:W-:-:S04]  /*0a20*/  SHF.R.U32.HI R5, RZ, 0x1f, R8 ;  /* 0x0000001fff057819 */ /* 0x000fc80000011608 */
[----:B------:R-:W-:Y:S02]  /*0a30*/  SHF.R.U32.HI R7, RZ, 0x1f, R10 ;  /* 0x0000001fff077819 */ /* 0x000fe4000001160a */
[----:B------:R-:W-:Y:S02]  /*0a40*/  LEA.HI.SX32 R5, R8, R5, 0x1c ;  /* 0x0000000508057211 */ /* 0x000fe400078fe2ff */
[----:B------:R-:W-:Y:S02]  /*0a50*/  LEA.HI.SX32 R10, R10, R7, 0x1c ;  /* 0x000000070a0a7211 */ /* 0x000fe400078fe2ff */
[----:B------:R-:W-:Y:S02]  /*0a60*/  IMNMX R8, RZ, R5, !PT ;  /* 0x00000005ff087217 */ /* 0x000fe40007800200 */
[----:B------:R-:W-:-:S03]  /*0a70*/  IMNMX R10, R10, R95, PT ;  /* 0x0000005f0a0a7217 */ /* 0x000fc60003800200 */
[--C-:B------:R-:W-:Y:S02]  /*0a80*/  IMAD R8, R8, 0x60, -R3.reuse ;  /* 0x0000006008087824 */ /* 0x100fe400078e0a03 */
[----:B------:R-:W-:-:S03]  /*0a90*/  IMAD R3, R10, 0x60, -R3 ;  /* 0x000000600a037824 */ /* 0x000fc600078e0a03 */
[----:B------:R-:W-:Y:S02]  /*0aa0*/  IMNMX R11, RZ, R8, !PT ;  /* 0x00000008ff0b7217 */ /* 0x000fe40007800200 */
[----:B------:R-:W-:-:S04]  /*0ab0*/  IMNMX R8, R3, R0, PT ;  /* 0x0000000003087217 */ /* 0x000fc80003800200 */
[----:B------:R-:W-:Y:S01]  /*0ac0*/  ISETP.GT.AND P0, PT, R8, R11, PT ;  /* 0x0000000b0800720c */ /* 0x000fe20003f04270 */
[----:B------:R-:W-:-:S05]  /*0ad0*/  IMAD.WIDE.U32 R10, R11, -0x55555555, RZ ;  /* 0xaaaaaaab0b0a7825 */ /* 0x000fca00078e00ff */
[----:B------:R-:W-:-:S05]  /*0ae0*/  SHF.R.U32.HI R94, RZ, 0x6, R11 ;  /* 0x00000006ff5e7819 */ /* 0x000fca000001160b */
[----:B------:R-:W-:Y:S02]  /*0af0*/  IMAD.MOV.U32 R9, RZ, RZ, R94 ;  /* 0x000000ffff097224 */ /* 0x000fe400078e005e */
[----:B------:R-:W-:-:S05]  /*0b00*/  @P0 IADD3 R8, R8, 0x5f, RZ ;  /* 0x0000005f08080810 */ /* 0x000fca0007ffe0ff */
[----:B------:R-:W-:-:S05]  /*0b10*/  @P0 IMAD.HI R8, R8, 0x2aaaaaab, RZ ;  /* 0x2aaaaaab08080827 */ /* 0x000fca00078e02ff */
[----:B------:R-:W-:-:S04]  /*0b20*/  @P0 SHF.R.U32.HI R3, RZ, 0x1f, R8 ;  /* 0x0000001fff030819 */ /* 0x000fc80000011608 */
[----:B------:R-:W-:-:S04]  /*0b30*/  @P0 LEA.HI.SX32 R9, R8, R3, 0x1c ;  /* 0x0000000308090211 */ /* 0x000fc800078fe2ff */
[----:B------:R-:W-:-:S13]  /*0b40*/  ISETP.GT.AND P0, PT, R9, R94, PT ;  /* 0x0000005e0900720c */ /* 0x000fda0003f04270 */
[----:B------:R-:W-:Y:S05]  /*0b50*/  @!P0 BRA `(.L_x_303) ;  /* 0x000055e000008947 */ /* 0x000fea0003800000 */
[----:B------:R-:W-:Y:S02]  /*0b60*/  ISETP.NE.U32.AND P2, PT, RZ, c[0x0][0x340], PT ;  /* 0x0000d000ff007a0c */ /* 0x000fe40003f45070 */
[----:B------:R-:W-:Y:S01]  /*0b70*/  SHF.R.S32.HI R7, RZ, 0x1f, R74 ;  /* 0x0000001fff077819 */ /* 0x000fe2000001144a */
[----:B------:R-:W-:Y:S01]  /*0b80*/  IMAD.MOV.U32 R142, RZ, RZ, 0x60 ;  /* 0x00000060ff8e7424 */ /* 0x000fe200078e00ff */
[----:B------:R-:W-:Y:S01]  /*0b90*/  ISETP.NE.AND.EX P2, PT, RZ, c[0x0][0x344], PT, P2 ;  /* 0x0000d100ff007a0c */ /* 0x000fe20003f45320 */
[----:B------:R-:W-:Y:S01]  /*0ba0*/  ULDC.64 UR10, c[0x0][0x238] ;  /* 0x00008e00000a7ab9 */ /* 0x000fe20000000a00 */
[----:B------:R-:W-:Y:S02]  /*0bb0*/  IADD3 R43, R9, -0x1, RZ ;  /* 0xffffffff092b7810 */ /* 0x000fe40007ffe0ff */
[----:B------:R-:W-:Y:S02]  /*0bc0*/  SEL R128, R213, RZ, !P3 ;  /* 0x000000ffd5807207 */ /* 0x000fe40005800000 */
[----:B------:R-:W-:Y:S01]  /*0bd0*/  IADD3 R4, R122, R4, RZ ;  /* 0x000000047a047210 */ /* 0x000fe20007ffe0ff */
[----:B------:R-:W-:-:S02]  /*0be0*/  IMAD.MOV.U32 R97, RZ, RZ, c[0x0][0x27c] ;  /* 0x00009f00ff617624 */ /* 0x000fc400078e00ff */
[C---:B------:R-:W-:Y:S02]  /*0bf0*/  IMAD R140, R210.reuse, c[0x0][0x1e8], RZ ;  /* 0x00007a00d28c7a24 */ /* 0x040fe400078e02ff */
[----:B------:R-:W-:Y:S01]  /*0c00*/  IMAD R24, R210, c[0x0][0x210], RZ ;  /* 0x00008400d2187a24 */ /* 0x000fe200078e02ff */
[----:B------:R-:W-:Y:S01]  /*0c10*/  UMOV UR7, 0x6 ;  /* 0x0000000600077882 */ /* 0x000fe20000000000 */
[----:B------:R-:W-:Y:S01]  /*0c20*/  @P2 IMAD.WIDE R10, R213, R6, c[0x0][0x340] ;  /* 0x0000d000d50a2625 */ /* 0x000fe200078e0206 */
[----:B------:R-:W-:Y:S02]  /*0c30*/  UMOV UR6, 0x5 ;  /* 0x0000000500067882 */ /* 0x000fe40000000000 */
[----:B------:R-:W-:Y:S02]  /*0c40*/  ULDC UR14, c[0x0][0x1e4] ;  /* 0x00007900000e7ab9 */ /* 0x000fe40000000800 */
[----:B------:R1:W2:Y:S01]  /*0c50*/  @P2 LDG.E R8, [R10.64] ;  /* 0x000000100a082981 */ /* 0x0002a2000c1e1900 */
[CC--:B------:R-:W-:Y:S01]  /*0c60*/  LEA.HI R5, R7.reuse, R74.reuse, RZ, 0x3 ;  /* 0x0000004a07057211 */ /* 0x0c0fe200078f18ff */
[----:B------:R-:W-:Y:S01]  /*0c70*/  IMAD.WIDE.U32 R154, R142, c[0x0][0x238], RZ ;  /* 0x00008e008e9a7a25 */ /* 0x000fe200078e00ff */
[----:B------:R-:W-:Y:S01]  /*0c80*/  LEA.HI R20, R7, R74, RZ, 0x6 ;  /* 0x0000004a07147211 */ /* 0x000fe200078f30ff */
[----:B------:R-:W-:Y:S01]  /*0c90*/  UIMAD.WIDE.U32 UR12, UR10, 0x40, URZ ;  /* 0x000000400a0c78a5 */ /* 0x000fe2000f8e003f */
[----:B------:R-:W-:Y:S01]  /*0ca0*/  SHF.R.S32.HI R121, RZ, 0x3, R5 ;  /* 0x00000003ff797819 */ /* 0x000fe20000011405 */
[----:B------:R-:W-:Y:S01]  /*0cb0*/  IMAD R6, R210, c[0x0][0x240], RZ ;  /* 0x00009000d2067a24 */ /* 0x000fe200078e02ff */
[----:B------:R-:W-:Y:S01]  /*0cc0*/  LOP3.LUT R5, R5, 0xfffffff8, RZ, 0xc0, !PT ;  /* 0xfffffff805057812 */ /* 0x000fe200078ec0ff */
[----:B------:R-:W-:Y:S01]  /*0cd0*/  IMAD.SHL.U32 R20, R20, 0x8, RZ ;  /* 0x0000000814147824 */ /* 0x000fe200078e00ff */
[----:B------:R-:W-:Y:S01]  /*0ce0*/  SHF.R.S32.HI R3, RZ, 0x1f, R121 ;  /* 0x0000001fff037819 */ /* 0x000fe20000011479 */
[----:B------:R-:W-:Y:S01]  /*0cf0*/  IMAD R9, R211, c[0x0][0x244], R6 ;  /* 0x00009100d3097a24 */ /* 0x000fe200078e0206 */
[----:B------:R-:W-:Y:S01]  /*0d00*/  IADD3 R89, P0, R121, R2, RZ ;  /* 0x0000000279597210 */ /* 0x000fe20007f1e0ff */
[----:B------:R-:W-:Y:S01]  /*0d10*/  IMAD.IADD R14, R74, 0x1, -R5 ;  /* 0x000000014a0e7824 */ /* 0x000fe200078e0a05 */
[----:B------:R-:W-:Y:S01]  /*0d20*/  SHF.R.S32.HI R6, RZ, 0x1f, R43 ;  /* 0x0000001fff067819 */ /* 0x000fe2000001142b */
[----:B------:R-:W-:Y:S01]  /*0d30*/  IMAD R5, R142, c[0x0][0x23c], RZ ;  /* 0x00008f008e057a24 */ /* 0x000fe200078e02ff */
[----:B------:R-:W-:Y:S01]  /*0d40*/  LEA.HI.X.SX32 R87, R2, R3, 0x1, P0 ;  /* 0x0000000302577211 */ /* 0x000fe200000f0eff */
[----:B------:R-:W-:Y:S01]  /*0d50*/  IMAD.SHL.U32 R12, R14, 0x8, RZ ;  /* 0x000000080e0c7824 */ /* 0x000fe200078e00ff */
[----:B------:R-:W-:Y:S01]  /*0d60*/  SHF.R.S32.HI R2, RZ, 0x1f, R213 ;  /* 0x0000001fff027819 */ /* 0x000fe200000114d5 */
[----:B------:R-:W-:Y:S01]  /*0d70*/  IMAD.IADD R98, R155, 0x1, R5 ;  /* 0x000000019b627824 */ /* 0x000fe200078e0205 */
[----:B------:R-:W-:Y:S01]  /*0d80*/  SHF.L.U32 R23, R121, 0x6, RZ ;  /* 0x0000000679177819 */ /* 0x000fe200000006ff */
[----:B------:R-:W-:Y:S01]  /*0d90*/  IMAD R130, R87, c[0x0][0x238], RZ ;  /* 0x00008e0057827a24 */ /* 0x000fe200078e02ff */
[----:B------:R-:W-:Y:S01]  /*0da0*/  SHF.R.S32.HI R13, RZ, 0x1f, R12 ;  /* 0x0000001fff0d7819 */ /* 0x000fe2000001140c */
[----:B------:R-:W-:Y:S01]  /*0db0*/  IMAD R5, R98, R43, RZ ;  /* 0x0000002b62057224 */ /* 0x000fe200078e02ff */
[----:B------:R-:W-:Y:S01]  /*0dc0*/  SEL R83, R2, RZ, !P3 ;  /* 0x000000ff02537207 */ /* 0x000fe20005800000 */
[----:B------:R-:W-:Y:S01]  /*0dd0*/  IMAD R130, R89, c[0x0][0x23c], R130 ;  /* 0x00008f0059827a24 */ /* 0x000fe200078e0282 */
[----:B------:R-:W-:Y:S01]  /*0de0*/  LOP3.LUT R23, R23, 0x1c0, RZ, 0xc0, !PT ;  /* 0x000001c017177812 */ /* 0x000fe200078ec0ff */
[----:B-1----:R-:W-:Y:S01]  /*0df0*/  IMAD.WIDE.U32 R10, R89, c[0x0][0x238], R12 ;  /* 0x00008e00590a7a25 */ /* 0x002fe200078e000c */
[----:B------:R-:W-:Y:S01]  /*0e00*/  IADD3 R119, R12, 0x40, RZ ;  /* 0x000000400c777810 */ /* 0x000fe20007ffe0ff */
[----:B------:R-:W-:Y:S01]  /*0e10*/  USHF.L.U32 UR8, UR11, 0x6, URZ ;  /* 0x000000060b087899 */ /* 0x000fe2000800063f */
[----:B------:R-:W-:Y:S01]  /*0e20*/  LOP3.LUT R20, R20, 0xfffffe00, RZ, 0xc0, !PT ;  /* 0xfffffe0014147812 */ /* 0x000fe200078ec0ff */
[----:B------:R-:W-:Y:S01]  /*0e30*/  IMAD.IADD R86, R0, 0x1, -R121 ;  /* 0x0000000100567824 */ /* 0x000fe200078e0a79 */
[----:B------:R-:W-:Y:S01]  /*0e40*/  IADD3 R131, R11, R130, RZ ;  /* 0x000000820b837210 */ /* 0x000fe20007ffe0ff */
[----:B------:R-:W-:Y:S01]  /*0e50*/  IMAD.MOV.U32 R130, RZ, RZ, R10 ;  /* 0x000000ffff827224 */ /* 0x000fe200078e000a */
[----:B------:R-:W-:Y:S01]  /*0e60*/  LOP3.LUT R120, R23, 0x38, R12, 0xf8, !PT ;  /* 0x0000003817787812 */ /* 0x000fe200078ef80c */
[----:B------:R-:W-:Y:S01]  /*0e70*/  IMAD R5, R6, R154, R5 ;  /* 0x0000009a06057224 */ /* 0x000fe200078e0205 */
[----:B------:R-:W-:Y:S01]  /*0e80*/  SHF.R.U32.HI R21, RZ, 0x3, R23 ;  /* 0x00000003ff157819 */ /* 0x000fe20000011617 */
[----:B------:R-:W-:Y:S01]  /*0e90*/  IMAD.WIDE.U32 R130, R211, c[0x0][0x240], R130 ;  /* 0x00009000d3827a25 */ /* 0x000fe200078e0082 */
[----:B------:R-:W-:Y:S01]  /*0ea0*/  ISETP.GE.AND P5, PT, R12, c[0x0][0x1d4], PT ;  /* 0x000075000c007a0c */ /* 0x000fe20003fa6270 */
[----:B------:R-:W-:Y:S01]  /*0eb0*/  UIADD3 UR8, UR13, UR8, URZ ;  /* 0x000000080d087290 */ /* 0x000fe2000fffe03f */
[----:B------:R-:W-:Y:S01]  /*0ec0*/  ISETP.GE.AND P6, PT, R119, c[0x0][0x1d4], PT ;  /* 0x0000750077007a0c */ /* 0x000fe20003fc6270 */
[----:B------:R-:W-:Y:S01]  /*0ed0*/  IMAD R6, R43, -0x60, R86 ;  /* 0xffffffa02b067824 */ /* 0x000fe200078e0256 */
[----:B------:R-:W-:Y:S01]  /*0ee0*/  IADD3 R131, R131, R9, RZ ;  /* 0x0000000983837210 */ /* 0x000fe20007ffe0ff */
[----:B------:R-:W-:Y:S01]  /*0ef0*/  IMAD R153, R83, c[0x0][0x248], RZ ;  /* 0x0000920053997a24 */ /* 0x000fe200078e02ff */
[----:B------:R-:W-:Y:S01]  /*0f00*/  LOP3.LUT R120, R20, R120, R21, 0xf6, !PT ;  /* 0x0000007814787212 */ /* 0x000fe200078ef615 */
[----:B------:R-:W-:Y:S01]  /*0f10*/  IMAD.SHL.U32 R14, R14, 0x4, RZ ;  /* 0x000000040e0e7824 */ /* 0x000fe200078e00ff */
[----:B------:R-:W-:Y:S01]  /*0f20*/  ISETP.GE.AND P1, PT, R6, 0x1, PT ;  /* 0x000000010600780c */ /* 0x000fe20003f26270 */
[----:B------:R-:W-:Y:S01]  /*0f30*/  IMAD R153, R128, c[0x0][0x24c], R153 ;  /* 0x0000930080997a24 */ /* 0x000fe200078e0299 */
[----:B------:R-:W-:Y:S01]  /*0f40*/  ISETP.GE.AND P0, PT, R6, 0x21, PT ;  /* 0x000000210600780c */ /* 0x000fe20003f06270 */
[----:B------:R-:W-:Y:S01]  /*0f50*/  IMAD.WIDE.U32 R130, R128, c[0x0][0x248], R130 ;  /* 0x0000920080827a25 */ /* 0x000fe200078e0082 */
[----:B------:R-:W-:Y:S01]  /*0f60*/  SHF.L.U32 R120, R120, 0x1, RZ ;  /* 0x0000000178787819 */ /* 0x000fe200000006ff */
[----:B------:R-:W-:Y:S01]  /*0f70*/  ULDC.64 UR4, c[0x0][0x1e0] ;  /* 0x0000780000047ab9 */ /* 0x000fe20000000a00 */
[----:B------:R-:W-:Y:S01]  /*0f80*/  SHF.R.S32.HI R80, RZ, 0x1f, R4 ;  /* 0x0000001fff507819 */ /* 0x000fe20000011404 */
[----:B------:R-:W-:Y:S01]  /*0f90*/  IMAD.IADD R153, R131, 0x1, R153 ;  /* 0x0000000183997824 */ /* 0x000fe200078e0299 */
[----:B------:R-:W-:Y:S01]  /*0fa0*/  SHF.R.S32.HI R15, RZ, 0x1f, R14 ;  /* 0x0000001fff0f7819 */ /* 0x000fe2000001140e */
[----:B------:R-:W-:Y:S01]  /*0fb0*/  IMAD.MOV.U32 R152, RZ, RZ, R130 ;  /* 0x000000ffff987224 */ /* 0x000fe200078e0082 */
[C---:B------:R-:W-:Y:S01]  /*0fc0*/  IADD3 R118, R121.reuse, 0x20, RZ ;  /* 0x0000002079767810 */ /* 0x040fe20007ffe0ff */
[----:B------:R-:W-:Y:S01]  /*0fd0*/  IMAD R7, R80, c[0x0][0x1e0], RZ ;  /* 0x0000780050077a24 */ /* 0x000fe200078e02ff */
[----:B------:R-:W-:Y:S01]  /*0fe0*/  IADD3 R115, R121, 0x40, RZ ;  /* 0x0000004079737810 */ /* 0x000fe20007ffe0ff */
[----:B------:R-:W-:Y:S01]  /*0ff0*/  IMAD.WIDE.U32 R10, R43, R154, R152 ;  /* 0x0000009a2b0a7225 */ /* 0x000fe200078e0098 */
[----:B------:R-:W-:Y:S01]  /*1000*/  USHF.L.U64.HI UR11, UR4, UR7, UR5 ;  /* 0x00000007040b7299 */ /* 0x000fe20008010205 */
[----:B------:R-:W-:Y:S01]  /*1010*/  SHF.R.S32.HI R99, RZ, 0x1f, R118 ;  /* 0x0000001fff637819 */ /* 0x000fe20000011476 */
[----:B------:R-:W-:Y:S01]  /*1020*/  USHF.L.U32 UR13, UR4, 0x6, URZ ;  /* 0x00000006040d7899 */ /* 0x000fe2000800063f */
[----:B------:R-:W-:Y:S01]  /*1030*/  IMAD.IADD R5, R11, 0x1, R5 ;  /* 0x000000010b057824 */ /* 0x000fe200078e0205 */
[----:B------:R-:W-:Y:S01]  /*1040*/  USHF.L.U64.HI UR14, UR4, UR6, UR14 ;  /* 0x00000006040e7299 */ /* 0x000fe2000801020e */
[----:B------:R-:W-:Y:S01]  /*1050*/  IMAD R7, R4, c[0x0][0x1e4], R7 ;  /* 0x0000790004077a24 */ /* 0x000fe200078e0207 */
[----:B------:R-:W-:Y:S01]  /*1060*/  USHF.L.U32 UR15, UR4, 0x5, URZ ;  /* 0x00000005040f7899 */ /* 0x000fe2000800063f */
[----:B------:R-:W-:Y:S01]  /*1070*/  IMAD R134, R3, c[0x0][0x280], RZ ;  /* 0x0000a00003867a24 */ /* 0x000fe200078e02ff */
[----:B------:R-:W-:Y:S01]  /*1080*/  UIMAD.WIDE.U32 UR24, UR4, 0x60, URZ ;  /* 0x00000060041878a5 */ /* 0x000fe2000f8e003f */
[----:B------:R-:W-:Y:S01]  /*1090*/  IMAD R140, R211, c[0x0][0x1ec], R140 ;  /* 0x00007b00d38c7a24 */ /* 0x000fe200078e028c */
[----:B------:R-:W-:Y:S01]  /*10a0*/  ULDC UR20, c[0x0][0x284] ;  /* 0x0000a10000147ab9 */ /* 0x000fe20000000800 */
[C---:B------:R-:W-:Y:S01]  /*10b0*/  IMAD R134, R121.reuse, c[0x0][0x284], R134 ;  /* 0x0000a10079867a24 */ /* 0x040fe200078e0286 */
[----:B------:R-:W-:Y:S01]  /*10c0*/  ULDC.64 UR4, c[0x0][0x280] ;  /* 0x0000a00000047ab9 */ /* 0x000fe20000000a00 */
[----:B------:R-:W-:Y:S01]  /*10d0*/  IMAD.WIDE.U32 R18, R121, c[0x0][0x280], R12 ;  /* 0x0000a00079127a25 */ /* 0x000fe200078e000c */
[----:B------:R-:W-:Y:S01]  /*10e0*/  USHF.L.U64.HI UR18, UR4, UR7, UR5 ;  /* 0x0000000704127299 */ /* 0x000fe20008010205 */
[----:B------:R-:W-:Y:S01]  /*10f0*/  P2R R125, PR, RZ, 0x20 ;  /* 0x00000020ff7d7803 */ /* 0x000fe20000000000 */
[----:B------:R-:W-:Y:S01]  /*1100*/  USHF.L.U32 UR19, UR4, 0x6, URZ ;  /* 0x0000000604137899 */ /* 0x000fe2000800063f */
[----:B------:R-:W-:Y:S01]  /*1110*/  IMAD R132, R3, c[0x0][0x290], RZ ;  /* 0x0000a40003847a24 */ /* 0x000fe200078e02ff */
[----:B------:R-:W-:Y:S01]  /*1120*/  IADD3 R135, R134, R19, RZ ;  /* 0x0000001386877210 */ /* 0x000fe20007ffe0ff */
[----:B------:R-:W-:Y:S01]  /*1130*/  IMAD R24, R211, c[0x0][0x214], R24 ;  /* 0x00008500d3187a24 */ /* 0x000fe200078e0218 */
[----:B------:R-:W-:Y:S01]  /*1140*/  SHF.L.U32 R19, R118, 0x6, RZ ;  /* 0x0000000676137819 */ /* 0x000fe200000006ff */
[----:B------:R-:W-:Y:S01]  /*1150*/  IMAD.WIDE.U32 R138, R121, c[0x0][0x280], R14 ;  /* 0x0000a000798a7a25 */ /* 0x000fe200078e000e */
[----:B------:R-:W-:-:S02]  /*1160*/  USHF.L.U64.HI UR20, UR4, UR6, UR20 ;  /* 0x0000000604147299 */ /* 0x000fc40008010214 */
[----:B------:R-:W-:Y:S01]  /*1170*/  LOP3.LUT R19, R19, 0x1c0, RZ, 0xc0, !PT ;  /* 0x000001c013137812 */ /* 0x000fe200078ec0ff */
[C---:B------:R-:W-:Y:S01]  /*1180*/  IMAD R132, R121.reuse, c[0x0][0x294], R132 ;  /* 0x0000a50079847a24 */ /* 0x040fe200078e0284 */
[----:B------:R-:W-:Y:S01]  /*1190*/  USHF.L.U32 UR22, UR4, 0x5, URZ ;  /* 0x0000000504167899 */ /* 0x000fe2000800063f */
[----:B------:R-:W-:Y:S01]  /*11a0*/  IMAD.WIDE.U32 R136, R121, c[0x0][0x290], R14 ;  /* 0x0000a40079887a25 */ /* 0x000fe200078e000e */
[----:B------:R-:W-:Y:S02]  /*11b0*/  ULDC UR9, c[0x0][0x23c] ;  /* 0x00008f0000097ab9 */ /* 0x000fe40000000800 */
[----:B------:R-:W-:Y:S01]  /*11c0*/  ULDC UR21, c[0x0][0x294] ;  /* 0x0000a50000157ab9 */ /* 0x000fe20000000800 */
[----:B------:R-:W-:Y:S01]  /*11d0*/  IMAD.IADD R139, R139, 0x1, R134 ;  /* 0x000000018b8b7824 */ /* 0x000fe200078e0286 */
[----:B------:R-:W-:Y:S01]  /*11e0*/  MOV R134, R18 ;  /* 0x0000001200867202 */ /* 0x000fe20000000f00 */
[----:B------:R-:W-:Y:S01]  /*11f0*/  IMAD R83, R83, c[0x0][0x268], RZ ;  /* 0x00009a0053537a24 */ /* 0x000fe200078e02ff */
[----:B------:R-:W-:Y:S01]  /*1200*/  ULDC.64 UR4, c[0x0][0x290] ;  /* 0x0000a40000047ab9 */ /* 0x000fe20000000a00 */
[----:B------:R-:W-:Y:S01]  /*1210*/  IMAD.IADD R137, R137, 0x1, R132 ;  /* 0x0000000189897824 */ /* 0x000fe200078e0284 */
[----:B------:R-:W-:Y:S01]  /*1220*/  USHF.L.U64.HI UR9, UR10, UR7, UR9 ;  /* 0x000000070a097299 */ /* 0x000fe20008010209 */
[----:B------:R-:W-:Y:S01]  /*1230*/  IMAD R83, R128, c[0x0][0x26c], R83 ;  /* 0x00009b0080537a24 */ /* 0x000fe200078e0253 */
[----:B------:R-:W-:Y:S01]  /*1240*/  USHF.L.U64.HI UR5, UR4, UR7, UR5 ;  /* 0x0000000704057299 */ /* 0x000fe20008010205 */
[----:B------:R-:W-:Y:S01]  /*1250*/  IMAD.WIDE.U32 R150, R121, c[0x0][0x1e0], RZ ;  /* 0x0000780079967a25 */ /* 0x000fe200078e00ff */
[----:B------:R-:W-:-:S02]  /*1260*/  USHF.L.U64.HI UR21, UR4, UR6, UR21 ;  /* 0x0000000604157299 */ /* 0x000fc40008010215 */
[----:B------:R-:W-:Y:S01]  /*1270*/  USHF.L.U32 UR7, UR4, 0x6, URZ ;  /* 0x0000000604077899 */ /* 0x000fe2000800063f */
[C---:B------:R-:W-:Y:S01]  /*1280*/  IMAD R106, R142.reuse, c[0x0][0x1e4], RZ ;  /* 0x000079008e6a7a24 */ /* 0x040fe200078e02ff */
[----:B------:R-:W-:Y:S01]  /*1290*/  USHF.L.U32 UR6, UR4, 0x5, URZ ;  /* 0x0000000504067899 */ /* 0x000fe2000800063f */
[----:B------:R-:W-:Y:S01]  /*12a0*/  IMAD.WIDE.U32 R144, R142, c[0x0][0x290], RZ ;  /* 0x0000a4008e907a25 */ /* 0x000fe200078e00ff */
[----:B------:R-:W-:Y:S02]  /*12b0*/  USHF.L.U32 UR10, UR10, 0x6, URZ ;  /* 0x000000060a0a7899 */ /* 0x000fe4000800063f */
[----:B------:R-:W-:Y:S01]  /*12c0*/  ULDC.U8 UR4, c[0x0][0x298] ;  /* 0x0000a60000047ab9 */ /* 0x000fe20000000000 */
[----:B------:R-:W-:Y:S01]  /*12d0*/  IMAD R99, R99, c[0x0][0x1e0], RZ ;  /* 0x0000780063637a24 */ /* 0x000fe200078e02ff */
[----:B------:R-:W-:Y:S01]  /*12e0*/  IADD3 R106, R106, UR25, RZ ;  /* 0x000000196a6a7c10 */ /* 0x000fe2000fffe0ff */
[----:B-----5:R-:W-:-:S04]  /*12f0*/  IMAD.WIDE.U32 R136, R75, c[0x0][0x290], R136 ;  /* 0x0000a4004b887a25 */ /* 0x020fc800078e0088 */
[----:B------:R-:W-:-:S04]  /*1300*/  IMAD.WIDE.U32 R148, R118, c[0x0][0x1e0], RZ ;  /* 0x0000780076947a25 */ /* 0x000fc800078e00ff */
[----:B------:R-:W-:-:S04]  /*1310*/  IMAD.WIDE.U32 R146, R115, c[0x0][0x1e0], RZ ;  /* 0x0000780073927a25 */ /* 0x000fc800078e00ff */
[----:B------:R-:W-:Y:S02]  /*1320*/  IMAD R99, R118, c[0x0][0x1e4], R99 ;  /* 0x0000790076637a24 */ /* 0x000fe400078e0263 */
[----:B------:R-:W-:-:S04]  /*1330*/  IMAD.WIDE.U32 R138, R75, c[0x0][0x280], R138 ;  /* 0x0000a0004b8a7a25 */ /* 0x000fc800078e008a */
[----:B------:R-:W-:-:S04]  /*1340*/  IMAD.WIDE.U32 R134, R75, c[0x0][0x280], R134 ;  /* 0x0000a0004b867a25 */ /* 0x000fc800078e0086 */
[----:B------:R-:W-:Y:S01]  /*1350*/  IMAD.IADD R99, R149, 0x1, R99 ;  /* 0x0000000195637824 */ /* 0x000fe200078e0263 */
[----:B--2---:R-:W-:Y:S01]  /*1360*/  @P2 SHF.R.S32.HI R9, RZ, 0x1f, R8 ;  /* 0x0000001fff092819 */ /* 0x004fe20000011408 */
[----:B------:R-:W-:Y:S01]  /*1370*/  @!P2 IMAD.MOV.U32 R9, RZ, RZ, R2 ;  /* 0x000000ffff09a224 */ /* 0x000fe200078e0002 */
[----:B------:R-:W-:Y:S02]  /*1380*/  @!P2 MOV R8, R213 ;  /* 0x000000d50008a202 */ /* 0x000fe40000000f00 */
[----:B------:R-:W-:Y:S02]  /*1390*/  @P1 LEA R16, P2, R10, c[0x0][0x220], 0x1 ;  /* 0x000088000a101a11 */ /* 0x000fe400078408ff */
[----:B------:R-:W-:Y:S01]  /*13a0*/  SEL R126, R8, RZ, !P4 ;  /* 0x000000ff087e7207 */ /* 0x000fe20006000000 */
[----:B------:R-:W-:Y:S01]  /*13b0*/  IMAD.MOV.U32 R8, RZ, RZ, c[0x0][0x23c] ;  /* 0x00008f00ff087624 */ /* 0x000fe200078e00ff */
[----:B------:R-:W-:Y:S02]  /*13c0*/  @P1 LEA.HI.X R17, R10, c[0x0][0x224], R5, 0x1, P2 ;  /* 0x000089000a111a11 */ /* 0x000fe400010f0c05 */
[----:B------:R-:W-:Y:S01]  /*13d0*/  ISETP.GT.AND P2, PT, R6, 0x40, PT ;  /* 0x000000400600780c */ /* 0x000fe20003f44270 */
[----:B------:R-:W-:Y:S01]  /*13e0*/  IMAD.MOV.U32 R6, RZ, RZ, c[0x0][0x238] ;  /* 0x00008e00ff067624 */ /* 0x000fe200078e00ff */
[----:B------:R-:W-:Y:S01]  /*13f0*/  SEL R2, R9, RZ, !P4 ;  /* 0x000000ff09027207 */ /* 0x000fe20006000000 */
[----:B------:R-:W-:Y:S01]  /*1400*/  @!PT LDS RZ, [RZ] ;  /* 0x00000000fffff984 */ /* 0x000fe20000000800 */
[----:B------:R-:W-:Y:S01]  /*1410*/  @!PT LDS RZ, [RZ] ;  /* 0x00000000fffff984 */ /* 0x000fe20000000800 */
[----:B------:R-:W-:Y:S01]  /*1420*/  @!PT LDS RZ, [RZ] ;  /* 0x00000000fffff984 */ /* 0x000fe20000000800 */
[----:B------:R1:W-:Y:S01]  /*1430*/  @P1 LDGSTS.E.BYPASS.LTC128B.128 [R120+0x8100], [R16.64], !P5 ;  /* 0x0810000010781fae */ /* 0x0003e2000e901d50 */
[----:B------:R-:W-:-:S03]  /*1440*/  ISETP.GE.AND P4, PT, R12, c[0x0][0x1d4], PT ;  /* 0x000075000c007a0c */ /* 0x000fc60003f86270 */
[----:B------:R1:W-:Y:S01]  /*1450*/  @P1 LDGSTS.E.BYPASS.LTC128B.128 [R120+0xb100], [R16.64+0x80], !P6 ;  /* 0x0b10008010781fae */ /* 0x0003e2000f101d50 */
[----:B------:R-:W-:Y:S01]  /*1460*/  @P0 LEA R9, P1, R6, R10, 0x5 ;  /* 0x0000000a06090211 */ /* 0x000fe200078228ff */
[C---:B------:R-:W-:Y:S02]  /*1470*/  IMAD R93, R2.reuse, c[0x0][0x1f0], RZ ;  /* 0x00007c00025d7a24 */ /* 0x040fe400078e02ff */
[----:B------:R-:W-:Y:S01]  /*1480*/  IMAD R79, R2, c[0x0][0x218], RZ ;  /* 0x00008600024f7a24 */ /* 0x000fe200078e02ff */
[----:B------:R-:W-:Y:S01]  /*1490*/  @P0 LEA.HI.X R8, R6, R5, R8, 0x5, P1 ;  /* 0x0000000506080211 */ /* 0x000fe200008f2c08 */
[----:B------:R-:W-:Y:S01]  /*14a0*/  IMAD R93, R126, c[0x0][0x1f4], R93 ;  /* 0x00007d007e5d7a24 */ /* 0x000fe200078e025d */
[----:B------:R-:W-:Y:S01]  /*14b0*/  @P2 IADD3 R6, P1, R10, UR12, RZ ;  /* 0x0000000c0a062c10 */ /* 0x000fe2000ff3e0ff */
[----:B------:R-:W-:Y:S01]  /*14c0*/  IMAD R79, R126, c[0x0][0x21c], R79 ;  /* 0x000087007e4f7a24 */ /* 0x000fe200078e024f */
[----:B------:R-:W-:Y:S01]  /*14d0*/  SHF.L.U32 R10, R97, 0x1, RZ ;  /* 0x00000001610a7819 */ /* 0x000fe200000006ff */
[----:B------:R-:W-:Y:S01]  /*14e0*/  UIADD3 UR12, UP0, UR12, 0x80, URZ ;  /* 0x000000800c0c7890 */ /* 0x000fe2000ff1e03f */
[----:B------:R-:W-:-:S02]  /*14f0*/  @P2 IADD3.X R5, R5, UR8, RZ, P1, !PT ;  /* 0x0000000805052c10 */ /* 0x000fc40008ffe4ff */
[C---:B------:R-:W-:Y:S01]  /*1500*/  @P0 LEA R28, P1, R9.reuse, c[0x0][0x220], 0x1 ;  /* 0x00008800091c0a11 */ /* 0x040fe200078208ff */
[----:B------:R-:W-:Y:S01]  /*1510*/  UIADD3.X UR8, URZ, UR8, URZ, UP0, !UPT ;  /* 0x000000083f087290 */ /* 0x000fe200087fe43f */
[----:B------:R-:W-:Y:S02]  /*1520*/  SHF.R.S32.HI R2, RZ, 0x1f, R75 ;  /* 0x0000001fff027819 */ /* 0x000fe4000001144b */
[----:B------:R-:W-:Y:S02]  /*1530*/  @P0 LEA.HI.X R29, R9, c[0x0][0x224], R8, 0x1, P1 ;  /* 0x00008900091d0a11 */ /* 0x000fe400008f0c08 */
[----:B------:R-:W-:-:S03]  /*1540*/  ISETP.GE.AND P1, PT, R12, c[0x0][0x27c], PT ;  /* 0x00009f000c007a0c */ /* 0x000fc60003f26270 */
[----:B------:R2:W-:Y:S04]  /*1550*/  @P0 LDGSTS.E.BYPASS.LTC128B.128 [R120+0x9100], [R28.64], !P5 ;  /* 0x091000001c780fae */ /* 0x0005e8000e901d50 */
[----:B------:R2:W-:Y:S01]  /*1560*/  @P0 LDGSTS.E.BYPASS.LTC128B.128 [R120+0xc100], [R28.64+0x80], !P6 ;  /* 0x0c1000801c780fae */ /* 0x0005e2000f101d50 */
[----:B-1----:R-:W-:-:S04]  /*1570*/  IMAD.WIDE.U32 R16, R4, c[0x0][0x1e0], RZ ;  /* 0x0000780004107a25 */ /* 0x002fc800078e00ff */
[----:B------:R-:W-:Y:S01]  /*1580*/  IMAD.IADD R17, R17, 0x1, R7 ;  /* 0x0000000111117824 */ /* 0x000fe200078e0207 */
[----:B------:R-:W-:Y:S02]  /*1590*/  SEL R7, RZ, c[0x0][0x27c], !P1 ;  /* 0x00009f00ff077a07 */ /* 0x000fe40004800000 */
[----:B------:R-:W-:Y:S01]  /*15a0*/  @P1 IADD3 R10, -R10, c[0x0][0x1d4], RZ ;  /* 0x000075000a0a1a10 */ /* 0x000fe20007ffe1ff */
[----:B------:R-:W-:Y:S01]  /*15b0*/  IMAD.WIDE.U32 R16, R211, c[0x0][0x1e8], R16 ;  /* 0x00007a00d3107a25 */ /* 0x000fe200078e0010 */
[----:B------:R-:W-:-:S03]  /*15c0*/  ISETP.GE.AND P1, PT, R97, 0x1, PT ;  /* 0x000000016100780c */ /* 0x000fc60003f26270 */
[----:B------:R-:W-:Y:S01]  /*15d0*/  IMAD.IADD R8, R12, 0x1, R7 ;  /* 0x000000010c087824 */ /* 0x000fe200078e0207 */
[----:B------:R-:W-:Y:S01]  /*15e0*/  SHF.R.S32.HI R7, RZ, 0x1f, R10 ;  /* 0x0000001fff077819 */ /* 0x000fe2000001140a */
[----:B------:R-:W-:Y:S01]  /*15f0*/  IMAD.IADD R141, R17, 0x1, R140 ;  /* 0x00000001118d7824 */ /* 0x000fe200078e028c */
[----:B------:R-:W-:Y:S02]  /*1600*/  P2R R9, PR, RZ, 0x2 ;  /* 0x00000002ff097803 */ /* 0x000fe40000000000 */
[----:B------:R-:W-:Y:S02]  /*1610*/  SHF.R.S32.HI R27, RZ, 0x1f, R8 ;  /* 0x0000001fff1b7819 */ /* 0x000fe40000011408 */
[----:B------:R-:W-:Y:S01]  /*1620*/  LEA.HI R7, R7, R10, RZ, 0x4 ;  /* 0x0000000a07077211 */ /* 0x000fe200078f20ff */
[----:B------:R-:W-:Y:S01]  /*1630*/  IMAD R10, R210, c[0x0][0x260], RZ ;  /* 0x00009800d20a7a24 */ /* 0x000fe200078e02ff */
[CC--:B------:R-:W-:Y:S02]  /*1640*/  LEA.HI R114, R27.reuse, R8.reuse, RZ, 0x3 ;  /* 0x000000081b727211 */ /* 0x0c0fe400078f18ff */
[----:B------:R-:W-:Y:S01]  /*1650*/  LEA.HI R27, R27, R8, RZ, 0x6 ;  /* 0x000000081b1b7211 */ /* 0x000fe200078f30ff */
[C---:B------:R-:W-:Y:S01]  /*1660*/  IMAD R10, R211.reuse, c[0x0][0x264], R10 ;  /* 0x00009900d30a7a24 */ /* 0x040fe200078e020a */
[----:B------:R-:W-:Y:S01]  /*1670*/  MOV R140, R16 ;  /* 0x00000010008c7202 */ /* 0x000fe20000000f00 */
[----:B------:R-:W-:Y:S01]  /*1680*/  IMAD.WIDE.U32 R8, R211, c[0x0][0x260], R12 ;  /* 0x00009800d3087a25 */ /* 0x000fe200078e000c */
[----:B------:R-:W-:-:S02]  /*1690*/  SHF.R.S32.HI R27, RZ, 0x6, R27 ;  /* 0x00000006ff1b7819 */ /* 0x000fc4000001141b */
[----:B------:R-:W-:Y:S01]  /*16a0*/  LOP3.LUT R112, R23, 0x38, R114, 0xf8, !PT ;  /* 0x0000003817707812 */ /* 0x000fe200078ef872 */
[----:B------:R-:W-:Y:S01]  /*16b0*/  IMAD.IADD R11, R9, 0x1, R10 ;  /* 0x00000001090b7824 */ /* 0x000fe200078e020a */
[----:B------:R-:W-:Y:S01]  /*16c0*/  MOV R10, R8 ;  /* 0x00000008000a7202 */ /* 0x000fe20000000f00 */
[----:B------:R-:W-:Y:S01]  /*16d0*/  IMAD.WIDE.U32 R8, R211, c[0x0][0x210], R12 ;  /* 0x00008400d3087a25 */ /* 0x000fe200078e000c */
[----:B------:R-:W-:Y:S02]  /*16e0*/  LOP3.LUT R112, R112, R21, RZ, 0x3c, !PT ;  /* 0x0000001570707212 */ /* 0x000fe400078e3cff */
[----:B------:R-:W-:Y:S01]  /*16f0*/  SHF.R.S32.HI R7, RZ, 0x4, R7 ;  /* 0x00000004ff077819 */ /* 0x000fe20000011407 */
[----:B------:R-:W-:-:S04]  /*1700*/  IMAD.WIDE.U32 R16, R121, c[0x0][0x290], R12 ;  /* 0x0000a40079107a25 */ /* 0x000fc800078e000c */
[----:B------:R-:W-:Y:S01]  /*1710*/  IMAD.IADD R25, R9, 0x1, R24 ;  /* 0x0000000109197824 */ /* 0x000fe200078e0218 */
[----:B------:R-:W-:Y:S01]  /*1720*/  SHF.R.S32.HI R9, RZ, 0x1f, R118 ;  /* 0x0000001fff097819 */ /* 0x000fe20000011476 */
[----:B------:R-:W-:Y:S01]  /*1730*/  IMAD.IADD R133, R132, 0x1, R17 ;  /* 0x0000000184857824 */ /* 0x000fe200078e0211 */
[----:B------:R-:W-:Y:S01]  /*1740*/  SHF.R.U32.HI R17, RZ, 0x3, R19 ;  /* 0x00000003ff117819 */ /* 0x000fe20000011613 */
[----:B------:R-:W-:Y:S01]  /*1750*/  IMAD.MOV.U32 R132, RZ, RZ, R16 ;  /* 0x000000ffff847224 */ /* 0x000fe200078e0010 */
[----:B------:R-:W-:Y:S01]  /*1760*/  LEA.HI R18, R9, R118, RZ, 0x3 ;  /* 0x0000007609127211 */ /* 0x000fe200078f18ff */
[----:B------:R-:W-:Y:S01]  /*1770*/  IMAD.MOV.U32 R24, RZ, RZ, R8 ;  /* 0x000000ffff187224 */ /* 0x000fe200078e0008 */
[----:B------:R-:W-:Y:S01]  /*1780*/  SHF.R.S32.HI R8, RZ, 0x1f, R115 ;  /* 0x0000001fff087819 */ /* 0x000fe20000011473 */
[----:B------:R-:W-:Y:S01]  /*1790*/  IMAD.WIDE.U32 R128, R128, c[0x0][0x268], R10 ;  /* 0x00009a0080807a25 */ /* 0x000fe200078e000a */
[----:B------:R-:W-:Y:S02]  /*17a0*/  SHF.L.U32 R16, R115, 0x6, RZ ;  /* 0x0000000673107819 */ /* 0x000fe400000006ff */
[----:B------:R-:W-:Y:S01]  /*17b0*/  LOP3.LUT R10, R19, 0x38, R114, 0xf8, !PT ;  /* 0x00000038130a7812 */ /* 0x000fe200078ef872 */
[----:B------:R-:W-:Y:S01]  /*17c0*/  IMAD R9, R27, 0x1800, R20 ;  /* 0x000018001b097824 */ /* 0x000fe200078e0214 */
[----:B------:R-:W-:Y:S01]  /*17d0*/  LEA.HI R11, R8, R115, RZ, 0x3 ;  /* 0x00000073080b7211 */ /* 0x000fe200078f18ff */
[----:B------:R-:W-:Y:S01]  /*17e0*/  IMAD.SHL.U32 R18, R18, 0x40, RZ ;  /* 0x0000004012127824 */ /* 0x000fe200078e00ff */
[----:B------:R-:W-:Y:S01]  /*17f0*/  LOP3.LUT R16, R16, 0x1c0, RZ, 0xc0, !PT ;  /* 0x000001c010107812 */ /* 0x000fe200078ec0ff */
[----:B------:R-:W-:Y:S01]  /*1800*/  IMAD.IADD R112, R9, 0x1, R112 ;  /* 0x0000000109707824 */ /* 0x000fe200078e0270 */
[----:B------:R-:W-:Y:S01]  /*1810*/  LOP3.LUT R109, R10, R17, RZ, 0x3c, !PT ;  /* 0x000000110a6d7212 */ /* 0x000fe200078e3cff */
[----:B------:R-:W-:Y:S01]  /*1820*/  IMAD.SHL.U32 R11, R11, 0x40, RZ ;  /* 0x000000400b0b7824 */ /* 0x000fe200078e00ff */
[----:B------:R-:W-:Y:S01]  /*1830*/  SHF.R.U32.HI R9, RZ, 0x3, R16 ;  /* 0x00000003ff097819 */ /* 0x000fe20000011610 */
[----:B------:R-:W-:Y:S01]  /*1840*/  IMAD.WIDE.U32 R140, R126, c[0x0][0x1f0], R140 ;  /* 0x00007c007e8c7a25 */ /* 0x000fe200078e008c */
[----:B------:R-:W-:-:S02]  /*1850*/  LOP3.LUT R10, R16, 0x38, R114, 0xf8, !PT ;  /* 0x00000038100a7812 */ /* 0x000fc400078ef872 */
[----:B------:R-:W-:Y:S01]  /*1860*/  LOP3.LUT R18, R18, 0xfffffe00, RZ, 0xc0, !PT ;  /* 0xfffffe0012127812 */ /* 0x000fe200078ec0ff */
[----:B------:R-:W-:Y:S01]  /*1870*/  IMAD.IADD R93, R141, 0x1, R93 ;  /* 0x000000018d5d7824 */ /* 0x000fe200078e025d */
[----:B------:R-:W-:Y:S01]  /*1880*/  LOP3.LUT R105, R10, R9, RZ, 0x3c, !PT ;  /* 0x000000090a697212 */ /* 0x000fe200078e3cff */
[----:B------:R-:W-:Y:S01]  /*1890*/  IMAD.WIDE.U32 R126, R126, c[0x0][0x218], R24 ;  /* 0x000086007e7e7a25 */ /* 0x000fe200078e0018 */
[----:B------:R-:W-:Y:S02]  /*18a0*/  LEA.HI.SX32 R10, R114, R7, 0x1d ;  /* 0x00000007720a7211 */ /* 0x000fe400078feaff */
[----:B------:R-:W-:Y:S01]  /*18b0*/  LOP3.LUT R11, R11, 0xfffffe00, RZ, 0xc0, !PT ;  /* 0xfffffe000b0b7812 */ /* 0x000fe200078ec0ff */
[----:B------:R-:W-:Y:S01]  /*18c0*/  IMAD R8, R27, 0x1800, R18 ;  /* 0x000018001b087824 */ /* 0x000fe200078e0212 */
[----:B------:R-:W-:Y:S01]  /*18d0*/  SHF.R.S32.HI R7, RZ, 0x1f, R10 ;  /* 0x0000001fff077819 */ /* 0x000fe2000001140a */
[----:B------:R-:W-:Y:S01]  /*18e0*/  IMAD.SHL.U32 R113, R10, 0x8, RZ ;  /* 0x000000080a717824 */ /* 0x000fe200078e00ff */
[----:B------:R-:W-:Y:S01]  /*18f0*/  LOP3.LUT R114, R114, 0xfffffff8, RZ, 0xc0, !PT ;  /* 0xfffffff872727812 */ /* 0x000fe200078ec0ff */
[----:B------:R-:W-:Y:S01]  /*1900*/  IMAD.IADD R109, R8, 0x1, R109 ;  /* 0x00000001086d7824 */ /* 0x000fe200078e026d */
[----:B------:R-:W-:Y:S01]  /*1910*/  LEA.HI R7, R7, R10, RZ, 0x3 ;  /* 0x0000000a07077211 */ /* 0x000fe200078f18ff */
[----:B------:R-:W-:Y:S01]  /*1920*/  IMAD R8, R27, 0x1800, R11 ;  /* 0x000018001b087824 */ /* 0x000fe200078e020b */
[----:B------:R-:W-:Y:S01]  /*1930*/  LOP3.LUT R16, R16, 0x38, R113, 0xf8, !PT ;  /* 0x0000003810107812 */ /* 0x000fe200078ef871 */
[----:B------:R-:W-:Y:S01]  /*1940*/  IMAD.WIDE.U32 R132, R75, c[0x0][0x290], R132 ;  /* 0x0000a4004b847a25 */ /* 0x000fe200078e0084 */
[----:B------:R-:W-:-:S02]  /*1950*/  SHF.R.S32.HI R7, RZ, 0x3, R7 ;  /* 0x00000003ff077819 */ /* 0x000fc40000011407 */
[----:B------:R-:W-:Y:S01]  /*1960*/  IADD3 R105, R8, R105, RZ ;  /* 0x0000006908697210 */ /* 0x000fe20007ffe0ff */
[----:B------:R-:W-:Y:S01]  /*1970*/  IMAD.IADD R79, R127, 0x1, R79 ;  /* 0x000000017f4f7824 */ /* 0x000fe200078e024f */
[----:B------:R-:W-:Y:S01]  /*1980*/  LOP3.LUT R8, R23, 0x38, R113, 0xf8, !PT ;  /* 0x0000003817087812 */ /* 0x000fe200078ef871 */
[C---:B------:R-:W-:Y:S01]  /*1990*/  IMAD R111, R7.reuse, 0x1800, R20 ;  /* 0x00001800076f7824 */ /* 0x040fe200078e0214 */
[----:B------:R-:W-:Y:S01]  /*19a0*/  LOP3.LUT R16, R16, R9, RZ, 0x3c, !PT ;  /* 0x0000000910107212 */ /* 0x000fe200078e3cff */
[C---:B------:R-:W-:Y:S01]  /*19b0*/  IMAD R107, R7.reuse, 0x1800, R18 ;  /* 0x00001800076b7824 */ /* 0x040fe200078e0212 */
[----:B------:R-:W-:Y:S01]  /*19c0*/  LOP3.LUT R8, R8, R21, RZ, 0x3c, !PT ;  /* 0x0000001508087212 */ /* 0x000fe200078e3cff */
[----:B------:R-:W-:Y:S01]  /*19d0*/  IMAD R103, R7, 0x1800, R11 ;  /* 0x0000180007677824 */ /* 0x000fe200078e020b */
[----:B------:R-:W-:Y:S01]  /*19e0*/  LOP3.LUT R10, R19, 0x38, R113, 0xf8, !PT ;  /* 0x00000038130a7812 */ /* 0x000fe200078ef871 */
[----:B------:R-:W-:Y:S01]  /*19f0*/  IMAD R7, R142, c[0x0][0x284], RZ ;  /* 0x0000a1008e077a24 */ /* 0x000fe200078e02ff */
[----:B------:R-:W-:Y:S01]  /*1a00*/  IADD3 R83, R129, R83, RZ ;  /* 0x0000005381537210 */ /* 0x000fe20007ffe0ff */
[----:B------:R-:W-:Y:S01]  /*1a10*/  IMAD.IADD R111, R111, 0x1, R8 ;  /* 0x000000016f6f7824 */ /* 0x000fe200078e0208 */
[----:B------:R-:W-:Y:S01]  /*1a20*/  @P2 LEA R8, P0, R6, c[0x0][0x220], 0x1 ;  /* 0x0000880006082a11 */ /* 0x000fe200078008ff */
[----:B------:R-:W-:Y:S01]  /*1a30*/  IMAD.IADD R103, R103, 0x1, R16 ;  /* 0x0000000167677824 */ /* 0x000fe200078e0210 */
[----:B------:R-:W-:Y:S01]  /*1a40*/  LOP3.LUT R10, R10, R17, RZ, 0x3c, !PT ;  /* 0x000000110a0a7212 */ /* 0x000fe200078e3cff */
[----:B------:R-:W-:Y:S01]  /*1a50*/  IMAD.SHL.U32 R109, R109, 0x2, RZ ;  /* 0x000000026d6d7824 */ /* 0x000fe200078e00ff */
[----:B------:R-:W-:Y:S01]  /*1a60*/  @P2 LEA.HI.X R9, R6, c[0x0][0x224], R5, 0x1, P0 ;  /* 0x0000890006092a11 */ /* 0x000fe200000f0c05 */
[----:B------:R-:W-:Y:S01]  /*1a70*/  IMAD.SHL.U32 R105, R105, 0x2, RZ ;  /* 0x0000000269697824 */ /* 0x000fe200078e00ff */
[----:B------:R-:W-:Y:S01]  /*1a80*/  IADD3 R81, P0, R4, R121, RZ ;  /* 0x0000007904517210 */ /* 0x000fe20007f1e0ff */
[----:B------:R-:W-:Y:S01]  /*1a90*/  IMAD R4, R3, c[0x0][0x1e0], RZ ;  /* 0x0000780003047a24 */ /* 0x000fe200078e02ff */
[----:B------:R-:W-:Y:S01]  /*1aa0*/  IADD3 R107, R107, R10, RZ ;  /* 0x0000000a6b6b7210 */ /* 0x000fe20007ffe0ff */
[----:B------:R1:W-:Y:S01]  /*1ab0*/  @P2 LDGSTS.E.BYPASS.LTC128B.128 [R120+0xa100], [R8.64], !P5 ;  /* 0x0a10000008782fae */ /* 0x0003e2000e901d50 */
[----:B------:R-:W-:Y:S01]  /*1ac0*/  IADD3 R10, R14, 0x20, RZ ;  /* 0x000000200e0a7810 */ /* 0x000fe20007ffe0ff */
[----:B------:R-:W-:Y:S01]  /*1ad0*/  IMAD R101, R121, c[0x0][0x1e4], R4 ;  /* 0x0000790079657a24 */ /* 0x000fe200078e0204 */
[----:B------:R-:W-:Y:S01]  /*1ae0*/  SHF.R.S32.HI R110, RZ, 0x1f, R114 ;  /* 0x0000001fff6e7819 */ /* 0x000fe20000011472 */
[----:B------:R1:W-:Y:S01]  /*1af0*/  @P2 LDGSTS.E.BYPASS.LTC128B.128 [R120+0xd100], [R8.64+0x80], !P6 ;  /* 0x0d10008008782fae */ /* 0x0003e2000f101d50 */
[C---:B------:R-:W-:Y:S01]  /*1b00*/  IMAD R4, R2.reuse, c[0x0][0x280], RZ ;  /* 0x0000a00002047a24 */ /* 0x040fe200078e02ff */
[----:B------:R-:W-:Y:S01]  /*1b10*/  SHF.R.S32.HI R108, RZ, 0x1f, R113 ;  /* 0x0000001fff6c7819 */ /* 0x000fe20000011471 */
[----:B------:R-:W-:Y:S01]  /*1b20*/  IMAD R2, R2, c[0x0][0x290], RZ ;  /* 0x0000a40002027a24 */ /* 0x000fe200078e02ff */
[----:B------:R-:W0:Y:S01]  /*1b30*/  LDGDEPBAR ;  /* 0x00000000000079af */ /* 0x000e220000000000 */
[----:B------:R-:W-:Y:S01]  /*1b40*/  IMAD.X R80, R80, 0x1, R3, P0 ;  /* 0x0000000150507824 */ /* 0x000fe200000e0603 */
[----:B------:R-:W-:Y:S01]  /*1b50*/  IADD3 R101, R151, R101, RZ ;  /* 0x0000006597657210 */ /* 0x000fe20007ffe0ff */
[C---:B------:R-:W-:Y:S01]  /*1b60*/  IMAD R3, R75.reuse, c[0x0][0x294], R2 ;  /* 0x0000a5004b037a24 */ /* 0x040fe200078e0202 */
[----:B------:R-:W-:Y:S01]  /*1b70*/  SHF.R.S32.HI R2, RZ, 0x1f, R115 ;  /* 0x0000001fff027819 */ /* 0x000fe20000011473 */
[----:B------:R-:W-:Y:S01]  /*1b80*/  IMAD R5, R75, c[0x0][0x284], R4 ;  /* 0x0000a1004b057a24 */ /* 0x000fe200078e0204 */
[----:B------:R-:W-:Y:S01]  /*1b90*/  IADD3 R85, P1, P0, R140, R150, R12 ;  /* 0x000000968c557210 */ /* 0x000fe2000783e00c */
[----:B------:R-:W-:Y:S01]  /*1ba0*/  IMAD.IADD R88, R3, 0x1, R133 ;  /* 0x0000000103587824 */ /* 0x000fe200078e0285 */
[----:B------:R-:W-:Y:S01]  /*1bb0*/  IADD3 R91, R137, R3, RZ ;  /* 0x00000003895b7210 */ /* 0x000fe20007ffe0ff */
[----:B------:R-:W-:Y:S01]  /*1bc0*/  IMAD R2, R2, c[0x0][0x1e0], RZ ;  /* 0x0000780002027a24 */ /* 0x000fe200078e02ff */
[----:B------:R-:W-:Y:S01]  /*1bd0*/  IADD3.X R84, R93, R101, R13, P1, P0 ;  /* 0x000000655d547210 */ /* 0x000fe20000fe040d */
[----:B------:R-:W-:Y:S01]  /*1be0*/  IMAD.IADD R92, R139, 0x1, R5 ;  /* 0x000000018b5c7824 */ /* 0x000fe200078e0205 */
[----:B------:R-:W-:Y:S01]  /*1bf0*/  BAR.SYNC.DEFER_BLOCKING 0x0 ;  /* 0x0000000000007b1d */ /* 0x000fe20000010000 */
[----:B------:R-:W-:Y:S01]  /*1c00*/  ISETP.NE.AND P0, PT, RZ, UR4, PT ;  /* 0x00000004ff007c0c */ /* 0x000fe2000bf05270 */
[----:B------:R-:W-:Y:S01]  /*1c10*/  IMAD.IADD R90, R5, 0x1, R135 ;  /* 0x00000001055a7824 */ /* 0x000fe200078e0287 */
[----:B------:R-:W-:Y:S01]  /*1c20*/  SHF.L.U32 R112, R112, 0x1, RZ ;  /* 0x0000000170707819 */ /* 0x000fe200000006ff */
[----:B------:R-:W-:Y:S01]  /*1c30*/  IMAD.SHL.U32 R107, R107, 0x2, RZ ;  /* 0x000000026b6b7824 */ /* 0x000fe200078e00ff */
[----:B------:R-:W-:-:S02]  /*1c40*/  P2R R124, PR, RZ, 0x1 ;  /* 0x00000001ff7c7803 */ /* 0x000fc40000000000 */
[----:B------:R-:W-:Y:S02]  /*1c50*/  SHF.L.U32 R111, R111, 0x1, RZ ;  /* 0x000000016f6f7819 */ /* 0x000fe400000006ff */
[----:B------:R-:W-:Y:S01]  /*1c60*/  SHF.L.U32 R103, R103, 0x1, RZ ;  /* 0x0000000167677819 */ /* 0x000fe200000006ff */
[C---:B-1----:R-:W-:Y:S02]  /*1c70*/  IMAD R9, R142.reuse, c[0x0][0x294], RZ ;  /* 0x0000a5008e097a24 */ /* 0x042fe400078e02ff */
[----:B------:R-:W-:-:S04]  /*1c80*/  IMAD.WIDE.U32 R142, R142, c[0x0][0x280], RZ ;  /* 0x0000a0008e8e7a25 */ /* 0x000fc800078e00ff */
[----:B------:R-:W-:Y:S01]  /*1c90*/  IMAD.IADD R102, R145, 0x1, R9 ;  /* 0x0000000191667824 */ /* 0x000fe200078e0209 */
[----:B------:R-:W-:Y:S01]  /*1ca0*/  IADD3 R104, R143, R7, RZ ;  /* 0x000000078f687210 */ /* 0x000fe20007ffe0ff */
[----:B------:R-:W-:-:S04]  /*1cb0*/  IMAD R7, R115, c[0x0][0x1e4], R2 ;  /* 0x0000790073077a24 */ /* 0x000fc800078e0202 */
[----:B--2---:R-:W-:Y:S02]  /*1cc0*/  IMAD.IADD R100, R147, 0x1, R7 ;  /* 0x0000000193647824 */ /* 0x004fe400078e0207 */
.L_x_338:
[----:B------:R-:W-:Y:S01]  /*1cd0*/  SHF.R.S32.HI R77, RZ, 0x1f, R43 ;  /* 0x0000001fff4d7819 */ /* 0x000fe2000001142b */
[----:B------:R-:W-:Y:S01]  /*1ce0*/  IMAD R157, R106, R43, RZ ;  /* 0x0000002b6a9d7224 */ /* 0x000fe200078e02ff */
[----:B------:R-:W-:Y:S01]  /*1cf0*/  ISETP.GE.AND P2, PT, R97, 0x1, PT ;  /* 0x000000016100780c */ /* 0x000fe20003f46270 */
[----:B------:R-:W-:Y:S01]  /*1d00*/  IMAD.WIDE.U32 R158, R43, UR24, RZ ;  /* 0x000000182b9e7c25 */ /* 0x000fe2000f8e00ff */
[----:B------:R-:W-:Y:S04]  /*1d10*/  DEPBAR.LE SB0, 0x0 ;  /* 0x000080000000791a */ /* 0x000fe80000000000 */
[----:B------:R-:W-:Y:S01]  /*1d20*/  BAR.SYNC.DEFER_BLOCKING 0x0 ;  /* 0x0000000000007b1d */ /* 0x000fe20000010000 */
[--C-:B-1----:R-:W-:Y:S01]  /*1d30*/  IADD3 R5, P1, P0, R85, UR15, R158.reuse ;  /* 0x0000000f55057c10 */ /* 0x102fe2000f83e09e */
[----:B------:R-:W-:Y:S04]  /*1d40*/  IMAD R157, R77, UR24, R157 ;  /* 0x000000184d9d7c24 */ /* 0x000fe8000f8e029d */
[----:B------:R-:W-:Y:S05]  /*1d50*/  IMAD.IADD R157, R159, 0x1, R157 ;  /* 0x000000019f9d7824 */ /* 0x000fea00078e029d */
[C-C-:B------:R-:W-:Y:S02]  /*1d60*/  IADD3.X R4, R84.reuse, UR14, R157.reuse, P1, P0 ;  /* 0x0000000e54047c10 */ /* 0x140fe40008fe049d */
[C---:B------:R-:W-:Y:S04]  /*1d70*/  IADD3 R3, P1, P0, R85.reuse, UR13, R158 ;  /* 0x0000000d55037c10 */ /* 0x040fe8000f83e09e */
[----:B------:R-:W-:Y:S02]  /*1d80*/  IADD3.X R2, R84, UR11, R157, P1, P0 ;  /* 0x0000000b54027c10 */ /* 0x000fe40008fe049d */
[----:B------:R-:W-:Y:S05]  /*1d90*/  IADD3 R7, P0, R85, R158, RZ ;  /* 0x0000009e55077210 */ /* 0x000fea0007f1e0ff */
[----:B------:R-:W-:Y:S01]  /*1da0*/  IMAD.X R6, R157, 0x1, R84, P0 ;  /* 0x000000019d067824 */ /* 0x000fe200000e0654 */
[C---:B------:R-:W-:Y:S01]  /*1db0*/  LEA R66, P0, R7.reuse, c[0x0][0x1c8], 0x1 ;  /* 0x0000720007427a11 */ /* 0x040fe200078008ff */
[----:B------:R-:W-:Y:S03]  /*1dc0*/  BSSY B2, `(.L_x_304) ;  /* 0x00003aa000027945 */ /* 0x000fe60003800000 */
[----:B------:R-:W-:Y:S02]  /*1dd0*/  LEA.HI.X R67, R7, c[0x0][0x1cc], R6, 0x1, P0 ;  /* 0x0000730007437a11 */ /* 0x000fe400000f0c06 */
[C---:B------:R-:W-:Y:S04]  /*1de0*/  LEA R64, P0, R5.reuse, c[0x0][0x1c8], 0x1 ;  /* 0x0000720005407a11 */ /* 0x040fe800078008ff */
[----:B------:R-:W-:Y:S02]  /*1df0*/  LEA.HI.X R65, R5, c[0x0][0x1cc], R4, 0x1, P0 ;  /* 0x0000730005417a11 */ /* 0x000fe400000f0c04 */
[C---:B------:R-:W-:Y:S04]  /*1e00*/  LEA R62, P0, R3.reuse, c[0x0][0x1c8], 0x1 ;  /* 0x00007200033e7a11 */ /* 0x040fe800078008ff */
[----:B------:R-:W-:Y:S01]  /*1e10*/  LEA.HI.X R63, R3, c[0x0][0x1cc], R2, 0x1, P0 ;  /* 0x00007300033f7a11 */ /* 0x000fe200000f0c02 */
[----:B-----5:R-:W-:-:S05]  /*1e20*/  @!P2 BRA `(.L_x_305) ;  /* 0x000038200000a947 */ /* 0x020fca0003800000 */
        /* <DEDUP_REMOVED lines=23> */
[----:B------:R-:W-:Y:S01]  /*1fa0*/  CS2R R58, SRZ ;  /* 0x00000000003a7805 */ /* 0x000fe2000001ff00 */
[----:B------:R-:W-:Y:S01]  /*1fb0*/  CS2R R32, SRZ ;  /* 0x0000000000207805 */ /* 0x000fe2000001ff00 */
[----:B------:R-:W-:Y:S01]  /*1fc0*/  IMAD.X R2, R69, 0x1, R92, P0 ;  /* 0x0000000145027824 */ /* 0x000fe200000e065c */
[----:B------:R-:W-:Y:S05]  /*1fd0*/  IADD3 R5, P0, R136, R70, RZ ;  /* 0x0000004688057210 */ /* 0x000fea0007f1e0ff */
[----:B------:R-:W-:Y:S01]  /*1fe0*/  IMAD.X R4, R36, 0x1, R91, P0 ;  /* 0x0000000124047824 */ /* 0x000fe200000e065b */
        /* <DEDUP_REMOVED lines=12> */
.L_x_308:
[----:B------:R-:W-:Y:S05]  /*20b0*/  BSYNC B0 ;  /* 0x0000000000007941 */ /* 0x000fea0003800000 */
.L_x_307:
[----:B------:R-:W-:Y:S01]  /*20c0*/  ISETP.GE.AND P3, PT, R118, R78, PT ;  /* 0x0000004e7600720c */ /* 0x000fe20003f66270 */
[----:B-----5:R-:W-:Y:S01]  /*20d0*/  IMAD.MOV.U32 R9, RZ, RZ, R58 ;  /* 0x000000ffff097224 */ /* 0x020fe200078e003a */
[----:B------:R-:W-:Y:S01]  /*20e0*/  MOV R5, R32 ;  /* 0x0000002000057202 */ /* 0x000fe20000000f00 */
[----:B------:R-:W-:Y:S01]  /*20f0*/  IMAD.MOV.U32 R8, RZ, RZ, R59 ;  /* 0x000000ffff087224 */ /* 0x000fe200078e003b */
[----:B-1----:R-:W-:Y:S01]  /*2100*/  MOV R2, R39 ;  /* 0x0000002700027202 */ /* 0x002fe20000000f00 */
[----:B------:R-:W-:Y:S01]  /*2110*/  IMAD.MOV.U32 R7, RZ, RZ, R60 ;  /* 0x000000ffff077224 */ /* 0x000fe200078e003c */
[----:B------:R-:W-:Y:S01]  /*2120*/  BSSY B0, `(.L_x_309) ;  /* 0x0000022000007945 */ /* 0x000fe20003800000 */
[----:B------:R-:W-:Y:S01]  /*2130*/  IMAD.MOV.U32 R6, RZ, RZ, R61 ;  /* 0x000000ffff067224 */ /* 0x000fe200078e003d */
[----:B------:R-:W-:Y:S01]  /*2140*/  PRMT R55, R8, 0x5410, R9 ;  /* 0x0000541008377816 */ /* 0x000fe20000000009 */
[----:B------:R-:W-:Y:S01]  /*2150*/  IMAD.MOV.U32 R4, RZ, RZ, R33 ;  /* 0x000000ffff047224 */ /* 0x000fe200078e0021 */
[----:B------:R-:W-:Y:S01]  /*2160*/  PRMT R41, R7, 0x7610, R41 ;  /* 0x0000761007297816 */ /* 0x000fe20000000029 */
[----:B------:R-:W-:Y:S01]  /*2170*/  IMAD.MOV.U32 R3, RZ, RZ, R38 ;  /* 0x000000ffff037224 */ /* 0x000fe200078e0026 */
[----:B------:R-:W-:Y:S01]  /*2180*/  PRMT R40, R6, 0x7610, R40 ;  /* 0x0000761006287816 */ /* 0x000fe20000000028 */
[----:B------:R-:W-:Y:S01]  /*2190*/  CS2R R56, SRZ ;  /* 0x0000000000387805 */ /* 0x000fe2000001ff00 */
[----:B------:R-:W-:Y:S01]  /*21a0*/  PRMT R21, R4, 0x5410, R5 ;  /* 0x0000541004157816 */ /* 0x000fe20000000005 */
[----:B------:R-:W-:Y:S01]  /*21b0*/  CS2R R24, SRZ ;  /* 0x0000000000187805 */ /* 0x000fe2000001ff00 */
[----:B------:R-:W-:Y:S01]  /*21c0*/  PRMT R37, R3, 0x7610, R37 ;  /* 0x0000761003257816 */ /* 0x000fe20000000025 */
[----:B------:R-:W-:Y:S01]  /*21d0*/  CS2R R26, SRZ ;  /* 0x00000000001a7805 */ /* 0x000fe2000001ff00 */
[----:B------:R-:W-:Y:S01]  /*21e0*/  PRMT R31, R2, 0x7610, R31 ;  /* 0x00007610021f7816 */ /* 0x000fe2000000001f */
[----:B------:R-:W-:-:S05]  /*21f0*/  @P3 BRA `(.L_x_310) ;  /* 0x0000014000003947 */ /* 0x000fca0003800000 */
[----:B------:R-:W-:Y:S01]  /*2200*/  IADD3 R3, P1, P0, R138, UR22, R160 ;  /* 0x000000168a037c10 */ /* 0x000fe2000f83e0a0 */
[----:B------:R-:W-:Y:S01]  /*2210*/  CS2R R56, SRZ ;  /* 0x0000000000387805 */ /* 0x000fe2000001ff00 */
[----:B------:R-:W-:Y:S01]  /*2220*/  CS2R R26, SRZ ;  /* 0x00000000001a7805 */ /* 0x000fe2000001ff00 */
[----:B------:R-:W-:Y:S01]  /*2230*/  CS2R R52, SRZ ;  /* 0x0000000000347805 */ /* 0x000fe2000001ff00 */
[----:B------:R-:W-:Y:S01]  /*2240*/  IADD3.X R2, R92, UR20, R69, P1, P0 ;  /* 0x000000145c027c10 */ /* 0x000fe20008fe0445 */
[----:B------:R-:W-:Y:S01]  /*2250*/  CS2R R24, SRZ ;  /* 0x0000000000187805 */ /* 0x000fe2000001ff00 */
[----:B------:R-:W-:Y:S04]  /*2260*/  IADD3 R5, P1, P0, R136, UR6, R70 ;  /* 0x0000000688057c10 */ /* 0x000fe8000f83e046 */
[----:B------:R-:W-:Y:S02]  /*2270*/  IADD3.X R4, R91, UR21, R36, P1, P0 ;  /* 0x000000155b047c10 */ /* 0x000fe40008fe0424 */
        /* <DEDUP_REMOVED lines=12> */
.L_x_310:
[----:B------:R-:W-:Y:S05]  /*2340*/  BSYNC B0 ;  /* 0x0000000000007941 */ /* 0x000fea0003800000 */
.L_x_309:
[----:B------:R-:W-:Y:S01]  /*2350*/  ISETP.GE.AND P2, PT, R115, R78, PT ;  /* 0x0000004e7300720c */ /* 0x000fe20003f46270 */
[----:B-----5:R-:W-:Y:S01]  /*2360*/  IMAD.MOV.U32 R17, RZ, RZ, R52 ;  /* 0x000000ffff117224 */ /* 0x020fe200078e0034 */
[----:B-1----:R-:W-:Y:S01]  /*2370*/  MOV R7, R56 ;  /* 0x0000003800077202 */ /* 0x002fe20000000f00 */
[----:B------:R-:W-:Y:S01]  /*2380*/  IMAD.MOV.U32 R16, RZ, RZ, R53 ;  /* 0x000000ffff107224 */ /* 0x000fe200078e0035 */
[----:B------:R-:W-:Y:S01]  /*2390*/  MOV R4, R25 ;  /* 0x0000001900047202 */ /* 0x000fe20000000f00 */
[----:B------:R-:W-:Y:S01]  /*23a0*/  IMAD.MOV.U32 R6, RZ, RZ, R57 ;  /* 0x000000ffff067224 */ /* 0x000fe200078e0039 */
[----:B------:R-:W-:Y:S01]  /*23b0*/  MOV R2, R27 ;  /* 0x0000001b00027202 */ /* 0x000fe20000000f00 */
[----:B------:R-:W-:Y:S01]  /*23c0*/  IMAD.MOV.U32 R5, RZ, RZ, R24 ;  /* 0x000000ffff057224 */ /* 0x000fe200078e0018 */
[----:B------:R-:W-:Y:S01]  /*23d0*/  PRMT R46, R16, 0x5410, R17 ;  /* 0x00005410102e7816 */ /* 0x000fe20000000011 */
[----:B------:R-:W-:Y:S01]  /*23e0*/  IMAD.MOV.U32 R3, RZ, RZ, R26 ;  /* 0x000000ffff037224 */ /* 0x000fe200078e001a */
[----:B------:R-:W-:Y:S01]  /*23f0*/  PRMT R54, R6, 0x5410, R7 ;  /* 0x0000541006367816 */ /* 0x000fe20000000007 */
[----:B------:R-:W-:Y:S01]  /*2400*/  BSSY B0, `(.L_x_311) ;  /* 0x000001a000007945 */ /* 0x000fe20003800000 */
[----:B------:R-:W-:Y:S01]  /*2410*/  PRMT R11, R4, 0x5410, R5 ;  /* 0x00005410040b7816 */ /* 0x000fe20000000005 */
[----:B------:R-:W-:Y:S01]  /*2420*/  CS2R R48, SRZ ;  /* 0x0000000000307805 */ /* 0x000fe2000001ff00 */
[----:B------:R-:W-:Y:S01]  /*2430*/  PRMT R20, R2, 0x5410, R3 ;  /* 0x0000541002147816 */ /* 0x000fe20000000003 */
[----:B------:R-:W-:Y:S01]  /*2440*/  CS2R R50, SRZ ;  /* 0x0000000000327805 */ /* 0x000fe2000001ff00 */
[----:B------:R-:W-:Y:S01]  /*2450*/  CS2R R8, SRZ ;  /* 0x0000000000087805 */ /* 0x000fe2000001ff00 */
[----:B------:R-:W-:Y:S01]  /*2460*/  CS2R R22, SRZ ;  /* 0x0000000000167805 */ /* 0x000fe2000001ff00 */
[----:B------:R-:W-:-:S05]  /*2470*/  @P2 BRA `(.L_x_312) ;  /* 0x0000012000002947 */ /* 0x000fca0003800000 */
[----:B------:R-:W-:Y:S01]  /*2480*/  IADD3 R2, P1, P0, R138, UR19, R160 ;  /* 0x000000138a027c10 */ /* 0x000fe2000f83e0a0 */
[----:B------:R-:W-:Y:S01]  /*2490*/  CS2R R48, SRZ ;  /* 0x0000000000307805 */ /* 0x000fe2000001ff00 */
[----:B------:R-:W-:Y:S02]  /*24a0*/  CS2R R8, SRZ ;  /* 0x0000000000087805 */ /* 0x000fe4000001ff00 */
[----:B------:R-:W-:Y:S02]  /*24b0*/  IADD3.X R69, R92, UR18, R69, P1, P0 ;  /* 0x000000125c457c10 */ /* 0x000fe40008fe0445 */
        /* <DEDUP_REMOVED lines=14> */
.L_x_312:
[----:B------:R-:W-:Y:S05]  /*25a0*/  BSYNC B0 ;  /* 0x0000000000007941 */ /* 0x000fea0003800000 */
.L_x_311:
[----:B-----5:R-:W-:Y:S01]  /*25b0*/  MOV R17, R50 ;  /* 0x0000003200117202 */ /* 0x020fe20000000f00 */
[----:B------:R-:W-:Y:S01]  /*25c0*/  IMAD.MOV.U32 R19, RZ, RZ, R48 ;  /* 0x000000ffff137224 */ /* 0x000fe200078e0030 */
[----:B-1----:R-:W-:Y:S01]  /*25d0*/  MOV R4, R9 ;  /* 0x0000000900047202 */ /* 0x002fe20000000f00 */
[----:B------:R-:W-:Y:S01]  /*25e0*/  IMAD.MOV.U32 R18, RZ, RZ, R49 ;  /* 0x000000ffff127224 */ /* 0x000fe200078e0031 */
[----:B------:R-:W-:Y:S01]  /*25f0*/  MOV R2, R23 ;  /* 0x0000001700027202 */ /* 0x000fe20000000f00 */
[----:B------:R-:W-:Y:S01]  /*2600*/  IMAD.MOV.U32 R16, RZ, RZ, R51 ;  /* 0x000000ffff107224 */ /* 0x000fe200078e0033 */
[----:B------:R-:W-:Y:S01]  /*2610*/  BSSY B1, `(.L_x_313) ;  /* 0x0000076000017945 */ /* 0x000fe20003800000 */
[----:B------:R-:W-:Y:S01]  /*2620*/  IMAD.MOV.U32 R5, RZ, RZ, R8 ;  /* 0x000000ffff057224 */ /* 0x000fe200078e0008 */
[----:B------:R-:W-:Y:S01]  /*2630*/  PRMT R42, R18, 0x5410, R19 ;  /* 0x00005410122a7816 */ /* 0x000fe20000000013 */
[----:B------:R-:W-:Y:S01]  /*2640*/  IMAD.MOV.U32 R3, RZ, RZ, R22 ;  /* 0x000000ffff037224 */ /* 0x000fe200078e0016 */
[----:B------:R-:W-:Y:S02]  /*2650*/  PRMT R44, R16, 0x5410, R17 ;  /* 0x00005410102c7816 */ /* 0x000fe40000000011 */
[----:B------:R-:W-:Y:S02]  /*2660*/  PRMT R6, R4, 0x5410, R5 ;  /* 0x0000541004067816 */ /* 0x000fe40000000005 */
[----:B------:R-:W-:Y:S01]  /*2670*/  PRMT R7, R2, 0x5410, R3 ;  /* 0x0000541002077816 */ /* 0x000fe20000000003 */
[----:B------:R-:W-:-:S05]  /*2680*/  @P5 BRA `(.L_x_314) ;  /* 0x000006e000005947 */ /* 0x000fca0003800000 */
[----:B------:R-:W-:Y:S01]  /*2690*/  BSSY B0, `(.L_x_315) ;  /* 0x0000036000007945 */ /* 0x000fe20003800000 */
[----:B------:R-:W-:-:S05]  /*26a0*/  @P4 BRA `(.L_x_316) ;  /* 0x0000034000004947 */ /* 0x000fca0003800000 */
[----:B------:R-:W-:Y:S01]  /*26b0*/  ISETP.GE.AND P0, PT, R14, c[0x0][0x27c], PT ;  /* 0x00009f000e007a0c */ /* 0x000fe20003f06270 */
[----:B------:R-:W1:Y:S11]  /*26c0*/  LDS.128 R16, [R120+0x8100] ;  /* 0x0081000078107984 */ /* 0x000e760000000c00 */
[----:B------:R-:W-:Y:S01]  /*26d0*/  @!UPT UIADD3 URZ, URZ, URZ, URZ ;  /* 0x0000003f3f3ff290 */ /* 0x000fe2000fffe03f */
[----:B------:R-:W-:Y:S01]  /*26e0*/  @!P0 HADD2.F32 R37, -RZ, R37.H0_H0 ;  /* 0x20000025ff258230 */ /* 0x000fe20000004100 */
        /* <DEDUP_REMOVED lines=15> */
[-C--:B------:R-:W-:Y:S02]  /*27e0*/  @!P0 FMUL.FTZ R69, R34, R37.reuse ;  /* 0x0000002522458220 */ /* 0x080fe40000410000 */
[C---:B------:R-:W-:Y:S02]  /*27f0*/  @!P0 FMUL.FTZ R2, R28.reuse, R37 ;  /* 0x000000251c028220 */ /* 0x040fe40000410000 */
[----:B------:R-:W-:Y:S01]  /*2800*/  @!P0 FFMA.FTZ R69, R28, R41, -R69 ;  /* 0x000000291c458223 */ /* 0x000fe20000010845 */
[----:B------:R-:W-:Y:S01]  /*2810*/  @!P0 HADD2.F32 R28, -RZ, R30.H0_H0 ;  /* 0x2000001eff1c8230 */ /* 0x000fe20000004100 */
[----:B------:R-:W-:Y:S01]  /*2820*/  @!P0 FMUL.FTZ R68, R36, R35 ;  /* 0x0000002324448220 */ /* 0x000fe20000410000 */
[----:B------:R-:W-:Y:S01]  /*2830*/  @!P0 MOV R30, R18 ;  /* 0x00000012001e8202 */ /* 0x000fe20000000f00 */
[----:B------:R-:W-:Y:S01]  /*2840*/  @!P0 FFMA.FTZ R2, R34, R41, R2 ;  /* 0x0000002922028223 */ /* 0x000fe20000010002 */
[----:B------:R-:W-:Y:S01]  /*2850*/  @!P0 HADD2.F32 R41, -RZ, R40.H0_H0 ;  /* 0x20000028ff298230 */ /* 0x000fe20000004100 */
[C---:B------:R-:W-:Y:S02]  /*2860*/  @!P0 FMUL.FTZ R3, R28.reuse, R35 ;  /* 0x000000231c038220 */ /* 0x040fe40000410000 */
[----:B------:R-:W-:Y:S01]  /*2870*/  @!P0 FFMA.FTZ R68, R28, R45, -R68 ;  /* 0x0000002d1c448223 */ /* 0x000fe20000010844 */
[----:B------:R-:W-:Y:S01]  /*2880*/  @!P0 MOV R28, R19 ;  /* 0x00000013001c8202 */ /* 0x000fe20000000f00 */
[----:B------:R-:W-:Y:S01]  /*2890*/  @!P0 FFMA.FTZ R3, R36, R45, R3 ;  /* 0x0000002d24038223 */ /* 0x000fe20000010003 */
[----:B------:R-:W-:Y:S01]  /*28a0*/  @!P0 F2FP.PACK_AB R69, R2, R69 ;  /* 0x000000450245823e */ /* 0x000fe200000000ff */
[--C-:B------:R-:W-:Y:S02]  /*28b0*/  @!P0 HADD2.F32 R34, -RZ, R30.reuse.H1_H1 ;  /* 0x3000001eff228230 */ /* 0x100fe40000004100 */
[----:B------:R-:W-:Y:S01]  /*28c0*/  @!P0 HADD2.F32 R30, -RZ, R30.H0_H0 ;  /* 0x2000001eff1e8230 */ /* 0x000fe20000004100 */
[----:B------:R-:W-:Y:S01]  /*28d0*/  @!P0 MOV R16, R69 ;  /* 0x0000004500108202 */ /* 0x000fe20000000f00 */
[--C-:B------:R-:W-:Y:S01]  /*28e0*/  @!P0 HADD2.F32 R40, -RZ, R28.reuse.H1_H1 ;  /* 0x3000001cff288230 */ /* 0x100fe20000004100 */
[-C--:B------:R-:W-:Y:S01]  /*28f0*/  @!P0 FMUL.FTZ R71, R34, R31.reuse ;  /* 0x0000001f22478220 */ /* 0x080fe20000410000 */
[----:B------:R-:W-:Y:S01]  /*2900*/  @!P0 HADD2.F32 R28, -RZ, R28.H0_H0 ;  /* 0x2000001cff1c8230 */ /* 0x000fe20000004100 */
[----:B------:R-:W-:Y:S01]  /*2910*/  @!P0 FMUL.FTZ R4, R30, R31 ;  /* 0x0000001f1e048220 */ /* 0x000fe20000410000 */
[----:B------:R-:W-:Y:S01]  /*2920*/  @!P0 F2FP.PACK_AB R68, R3, R68 ;  /* 0x000000440344823e */ /* 0x000fe200000000ff */
[-C--:B------:R-:W-:Y:S02]  /*2930*/  @!P0 FMUL.FTZ R70, R40, R29.reuse ;  /* 0x0000001d28468220 */ /* 0x080fe40000410000 */
[----:B------:R-:W-:Y:S01]  /*2940*/  @!P0 FMUL.FTZ R5, R28, R29 ;  /* 0x0000001d1c058220 */ /* 0x000fe20000410000 */
[----:B------:R-:W-:Y:S01]  /*2950*/  @!P0 MOV R17, R68 ;  /* 0x0000004400118202 */ /* 0x000fe20000000f00 */
[-C--:B------:R-:W-:Y:S02]  /*2960*/  @!P0 FFMA.FTZ R4, R34, R41.reuse, R4 ;  /* 0x0000002922048223 */ /* 0x080fe40000010004 */
[----:B------:R-:W-:Y:S02]  /*2970*/  @!P0 FFMA.FTZ R71, R30, R41, -R71 ;  /* 0x000000291e478223 */ /* 0x000fe40000010847 */
[-C--:B------:R-:W-:Y:S02]  /*2980*/  @!P0 FFMA.FTZ R70, R28, R47.reuse, -R70 ;  /* 0x0000002f1c468223 */ /* 0x080fe40000010846 */
[----:B------:R-:W-:Y:S01]  /*2990*/  @!P0 FFMA.FTZ R5, R40, R47, R5 ;  /* 0x0000002f28058223 */ /* 0x000fe20000010005 */
[----:B------:R-:W-:Y:S04]  /*29a0*/  @!P0 F2FP.PACK_AB R71, R4, R71 ;  /* 0x000000470447823e */ /* 0x000fe800000000ff */
[----:B------:R-:W-:Y:S02]  /*29b0*/  @!P0 F2FP.PACK_AB R70, R5, R70 ;  /* 0x000000460546823e */ /* 0x000fe400000000ff */
[----:B------:R-:W-:Y:S02]  /*29c0*/  @!P0 MOV R18, R71 ;  /* 0x0000004700128202 */ /* 0x000fe40000000f00 */
[----:B------:R-:W-:Y:S05]  /*29d0*/  @!P0 MOV R19, R70 ;  /* 0x0000004600138202 */ /* 0x000fea0000000f00 */
[----:B------:R1:W-:Y:S02]  /*29e0*/  STG.E.128 [R66.64], R16 ;  /* 0x0000001042007986 */ /* 0x0003e4000c101d10 */
.L_x_316:
[----:B------:R-:W-:Y:S05]  /*29f0*/  BSYNC B0 ;  /* 0x0000000000007941 */ /* 0x000fea0003800000 */
.L_x_315:
[----:B------:R-:W-:Y:S11]  /*2a00*/  ISETP.GE.AND P0, PT, R119, c[0x0][0x1d4], PT ;  /* 0x0000750077007a0c */ /* 0x000ff60003f06270 */
[----:B------:R-:W-:Y:S02]  /*2a10*/  @!UPT UIADD3 URZ, URZ, URZ, URZ ;  /* 0x0000003f3f3ff290 */ /* 0x000fe4000fffe03f */
[----:B------:R-:W-:-:S05]  /*2a20*/  @P0 BRA `(.L_x_314) ;  /* 0x0000034000000947 */ /* 0x000fca0003800000 */
[----:B------:R-:W-:Y:S01]  /*2a30*/  ISETP.GE.AND P0, PT, R10, c[0x0][0x27c], PT ;  /* 0x00009f000a007a0c */ /* 0x000fe20003f06270 */
[----:B-1----:R-:W1:Y:S11]  /*2a40*/  LDS.128 R16, [R120+0xb100] ;  /* 0x00b1000078107984 */ /* 0x002e760000000c00 */
[----:B------:R-:W-:Y:S01]  /*2a50*/  @!UPT UIADD3 URZ, URZ, URZ, URZ ;  /* 0x0000003f3f3ff290 */ /* 0x000fe2000fffe03f */
[----:B------:R-:W-:Y:S01]  /*2a60*/  @!P0 HADD2.F32 R31, -RZ, R21.H1_H1 ;  /* 0x30000015ff1f8230 */ /* 0x000fe20000004100 */
[----:B------:R-:W-:Y:S01]  /*2a70*/  @!P0 SHF.R.U64 R28, R32, 0x10, R33 ;  /* 0x00000010201c8819 */ /* 0x000fe20000001221 */
[----:B------:R-:W-:Y:S01]  /*2a80*/  @!P0 HADD2.F32 R37, -RZ, R55.H1_H1 ;  /* 0x30000037ff258230 */ /* 0x000fe20000004100 */
        /* <DEDUP_REMOVED lines=11> */
[----:B------:R-:W-:Y:S01]  /*2b40*/  @!P0 HADD2.F32 R34, -RZ, R29.H0_H0 ;  /* 0x2000001dff228230 */ /* 0x000fe20000004100 */
[----:B------:R-:W-:Y:S01]  /*2b50*/  @!P0 MOV R29, R18 ;  /* 0x00000012001d8202 */ /* 0x000fe20000000f00 */
[--C-:B------:R-:W-:Y:S01]  /*2b60*/  @!P0 HADD2.F32 R36, -RZ, R30.reuse.H1_H1 ;  /* 0x3000001eff248230 */ /* 0x100fe20000004100 */
[CC--:B------:R-:W-:Y:S02]  /*2b70*/  @!P0 FMUL.FTZ R41, R35.reuse, R31.reuse ;  /* 0x0000001f23298220 */ /* 0x0c0fe40000410000 */
[----:B------:R-:W-:Y:S01]  /*2b80*/  @!P0 FMUL.FTZ R2, R34, R31 ;  /* 0x0000001f22028220 */ /* 0x000fe20000410000 */
[----:B------:R-:W-:Y:S01]  /*2b90*/  @!P0 HADD2.F32 R31, -RZ, R30.H0_H0 ;  /* 0x2000001eff1f8230 */ /* 0x000fe20000004100 */
[-C--:B------:R-:W-:Y:S01]  /*2ba0*/  @!P0 FMUL.FTZ R60, R36, R28.reuse ;  /* 0x0000001c243c8220 */ /* 0x080fe20000410000 */
[--C-:B------:R-:W-:Y:S01]  /*2bb0*/  @!P0 HADD2.F32 R30, -RZ, R29.reuse.H0_H0 ;  /* 0x2000001dff1e8230 */ /* 0x100fe20000004100 */
[----:B------:R-:W-:Y:S01]  /*2bc0*/  @!P0 FFMA.FTZ R2, R35, R37, R2 ;  /* 0x0000002523028223 */ /* 0x000fe20000010002 */
[----:B------:R-:W-:Y:S01]  /*2bd0*/  @!P0 HADD2.F32 R35, -RZ, R29.H1_H1 ;  /* 0x3000001dff238230 */ /* 0x000fe20000004100 */
[----:B------:R-:W-:Y:S01]  /*2be0*/  @!P0 FMUL.FTZ R3, R31, R28 ;  /* 0x0000001c1f038220 */ /* 0x000fe20000410000 */
[----:B------:R-:W-:Y:S01]  /*2bf0*/  @!P0 MOV R28, R19 ;  /* 0x00000013001c8202 */ /* 0x000fe20000000f00 */
[----:B------:R-:W-:Y:S01]  /*2c00*/  @!P0 FFMA.FTZ R41, R34, R37, -R41 ;  /* 0x0000002522298223 */ /* 0x000fe20000010829 */
[----:B------:R-:W-:Y:S01]  /*2c10*/  @!P0 HADD2.F32 R37, -RZ, R55.H0_H0 ;  /* 0x20000037ff258230 */ /* 0x000fe20000004100 */
[-C--:B------:R-:W-:Y:S02]  /*2c20*/  @!P0 FMUL.FTZ R4, R30, R21.reuse ;  /* 0x000000151e048220 */ /* 0x080fe40000410000 */
[C---:B------:R-:W-:Y:S01]  /*2c30*/  @!P0 FMUL.FTZ R45, R35.reuse, R21 ;  /* 0x00000015232d8220 */ /* 0x040fe20000410000 */
[----:B------:R-:W-:Y:S01]  /*2c40*/  @!P0 F2FP.PACK_AB R41, R2, R41 ;  /* 0x000000290229823e */ /* 0x000fe200000000ff */
[-C--:B------:R-:W-:Y:S01]  /*2c50*/  @!P0 FFMA.FTZ R3, R36, R38.reuse, R3 ;  /* 0x0000002624038223 */ /* 0x080fe20000010003 */
[--C-:B------:R-:W-:Y:S01]  /*2c60*/  @!P0 HADD2.F32 R39, -RZ, R28.reuse.H1_H1 ;  /* 0x3000001cff278230 */ /* 0x100fe20000004100 */
[----:B------:R-:W-:Y:S01]  /*2c70*/  @!P0 FFMA.FTZ R4, R35, R37, R4 ;  /* 0x0000002523048223 */ /* 0x000fe20000010004 */
[----:B------:R-:W-:Y:S01]  /*2c80*/  @!P0 MOV R16, R41 ;  /* 0x0000002900108202 */ /* 0x000fe20000000f00 */
[----:B------:R-:W-:Y:S01]  /*2c90*/  @!P0 HADD2.F32 R29, -RZ, R28.H0_H0 ;  /* 0x2000001cff1d8230 */ /* 0x000fe20000004100 */
[----:B------:R-:W-:Y:S02]  /*2ca0*/  @!P0 FFMA.FTZ R60, R31, R38, -R60 ;  /* 0x000000261f3c8223 */ /* 0x000fe4000001083c */
[-C--:B------:R-:W-:Y:S02]  /*2cb0*/  @!P0 FMUL.FTZ R47, R39, R32.reuse ;  /* 0x00000020272f8220 */ /* 0x080fe40000410000 */
[----:B------:R-:W-:Y:S01]  /*2cc0*/  @!P0 FMUL.FTZ R5, R29, R32 ;  /* 0x000000201d058220 */ /* 0x000fe20000410000 */
[----:B------:R-:W-:Y:S01]  /*2cd0*/  @!P0 F2FP.PACK_AB R60, R3, R60 ;  /* 0x0000003c033c823e */ /* 0x000fe200000000ff */
[----:B------:R-:W-:Y:S02]  /*2ce0*/  @!P0 FFMA.FTZ R45, R30, R37, -R45 ;  /* 0x000000251e2d8223 */ /* 0x000fe4000001082d */
[----:B------:R-:W-:Y:S01]  /*2cf0*/  @!P0 FFMA.FTZ R47, R29, R40, -R47 ;  /* 0x000000281d2f8223 */ /* 0x000fe2000001082f */
[----:B------:R-:W-:Y:S01]  /*2d00*/  @!P0 MOV R17, R60 ;  /* 0x0000003c00118202 */ /* 0x000fe20000000f00 */
[----:B------:R-:W-:Y:S01]  /*2d10*/  @!P0 FFMA.FTZ R5, R39, R40, R5 ;  /* 0x0000002827058223 */ /* 0x000fe20000010005 */
[----:B------:R-:W-:Y:S04]  /*2d20*/  @!P0 F2FP.PACK_AB R45, R4, R45 ;  /* 0x0000002d042d823e */ /* 0x000fe800000000ff */
[----:B------:R-:W-:Y:S02]  /*2d30*/  @!P0 F2FP.PACK_AB R68, R5, R47 ;  /* 0x0000002f0544823e */ /* 0x000fe400000000ff */
[----:B------:R-:W-:Y:S02]  /*2d40*/  @!P0 MOV R18, R45 ;  /* 0x0000002d00128202 */ /* 0x000fe40000000f00 */
[----:B------:R-:W-:Y:S05]  /*2d50*/  @!P0 MOV R19, R68 ;  /* 0x0000004400138202 */ /* 0x000fea0000000f00 */
[----:B------:R1:W-:Y:S02]  /*2d60*/  STG.E.128 [R66.64+0x80], R16 ;  /* 0x0000801042007986 */ /* 0x0003e4000c101d10 */
.L_x_314:
[----:B------:R-:W-:Y:S05]  /*2d70*/  BSYNC B1 ;  /* 0x0000000000017941 */ /* 0x000fea0003800000 */
.L_x_313:
[----:B------:R-:W-:Y:S01]  /*2d80*/  BSSY B1, `(.L_x_317) ;  /* 0x0000070000017945 */ /* 0x000fe20003800000 */
[----:B------:R-:W-:-:S05]  /*2d90*/  @P3 BRA `(.L_x_318) ;  /* 0x000006e000003947 */ /* 0x000fca0003800000 */
[----:B------:R-:W-:Y:S01]  /*2da0*/  BSSY B0, `(.L_x_319) ;  /* 0x0000036000007945 */ /* 0x000fe20003800000 */
[----:B------:R-:W-:-:S05]  /*2db0*/  @P4 BRA `(.L_x_320) ;  /* 0x0000034000004947 */ /* 0x000fca0003800000 */
[----:B------:R-:W-:Y:S01]  /*2dc0*/  ISETP.GE.AND P0, PT, R14, c[0x0][0x27c], PT ;  /* 0x00009f000e007a0c */ /* 0x000fe20003f06270 */
[----:B-1----:R-:W1:Y:S11]  /*2dd0*/  LDS.128 R16, [R120+0x9100] ;  /* 0x0091000078107984 */ /* 0x002e760000000c00 */
[----:B------:R-:W-:Y:S01]  /*2de0*/  @!UPT UIADD3 URZ, URZ, URZ, URZ ;  /* 0x0000003f3f3ff290 */ /* 0x000fe2000fffe03f */
[----:B------:R-:W-:Y:S01]  /*2df0*/  @!P0 HADD2.F32 R29, -RZ, R20.H1_H1 ;  /* 0x30000014ff1d8230 */ /* 0x000fe20000004100 */
[--C-:B------:R-:W-:Y:S01]  /*2e00*/  @!P0 SHF.R.U64 R21, R26, 0x10, R27.reuse ;  /* 0x000000101a158819 */ /* 0x100fe2000000121b */
[----:B------:R-:W-:Y:S01]  /*2e10*/  @!P0 HADD2.F32 R31, -RZ, R54.H1_H1 ;  /* 0x30000036ff1f8230 */ /* 0x000fe20000004100 */
        /* <DEDUP_REMOVED lines=21> */
[C---:B------:R-:W-:Y:S01]  /*2f70*/  @!P0 FMUL.FTZ R3, R28.reuse, R21 ;  /* 0x000000151c038220 */ /* 0x040fe20000410000 */
[----:B------:R-:W-:Y:S01]  /*2f80*/  @!P0 MOV R21, R19 ;  /* 0x0000001300158202 */ /* 0x000fe20000000f00 */
[-C--:B------:R-:W-:Y:S01]  /*2f90*/  @!P0 FFMA.FTZ R38, R28, R33.reuse, -R38 ;  /* 0x000000211c268223 */ /* 0x080fe20000010826 */
[--C-:B------:R-:W-:Y:S01]  /*2fa0*/  @!P0 HADD2.F32 R31, -RZ, R27.reuse.H1_H1 ;  /* 0x3000001bff1f8230 */ /* 0x100fe20000004100 */
[----:B------:R-:W-:Y:S01]  /*2fb0*/  @!P0 FFMA.FTZ R3, R32, R33, R3 ;  /* 0x0000002120038223 */ /* 0x000fe20000010003 */
[----:B------:R-:W-:Y:S01]  /*2fc0*/  @!P0 F2FP.PACK_AB R35, R2, R35 ;  /* 0x000000230223823e */ /* 0x000fe200000000ff */
[----:B------:R-:W-:Y:S02]  /*2fd0*/  @!P0 HADD2.F32 R27, -RZ, R27.H0_H0 ;  /* 0x2000001bff1b8230 */ /* 0x000fe40000004100 */
[----:B------:R-:W-:Y:S01]  /*2fe0*/  @!P0 FMUL.FTZ R37, R31, R20 ;  /* 0x000000141f258220 */ /* 0x000fe20000410000 */
[----:B------:R-:W-:Y:S01]  /*2ff0*/  @!P0 F2FP.PACK_AB R38, R3, R38 ;  /* 0x000000260326823e */ /* 0x000fe200000000ff */
[--C-:B------:R-:W-:Y:S01]  /*3000*/  @!P0 HADD2.F32 R34, -RZ, R21.reuse.H1_H1 ;  /* 0x30000015ff228230 */ /* 0x100fe20000004100 */
[C---:B------:R-:W-:Y:S01]  /*3010*/  @!P0 FMUL.FTZ R4, R27.reuse, R20 ;  /* 0x000000141b048220 */ /* 0x040fe20000410000 */
[----:B------:R-:W-:Y:S01]  /*3020*/  @!P0 MOV R16, R35 ;  /* 0x0000002300108202 */ /* 0x000fe20000000f00 */
[----:B------:R-:W-:Y:S01]  /*3030*/  @!P0 FFMA.FTZ R37, R27, R30, -R37 ;  /* 0x0000001e1b258223 */ /* 0x000fe20000010825 */
[----:B------:R-:W-:Y:S01]  /*3040*/  @!P0 MOV R17, R38 ;  /* 0x0000002600118202 */ /* 0x000fe20000000f00 */
[----:B------:R-:W-:Y:S01]  /*3050*/  @!P0 FMUL.FTZ R39, R34, R26 ;  /* 0x0000001a22278220 */ /* 0x000fe20000410000 */
[----:B------:R-:W-:Y:S01]  /*3060*/  @!P0 HADD2.F32 R21, -RZ, R21.H0_H0 ;  /* 0x20000015ff158230 */ /* 0x000fe20000004100 */
[----:B------:R-:W-:Y:S04]  /*3070*/  @!P0 FFMA.FTZ R4, R31, R30, R4 ;  /* 0x0000001e1f048223 */ /* 0x000fe80000010004 */
[C---:B------:R-:W-:Y:S01]  /*3080*/  @!P0 FMUL.FTZ R5, R21.reuse, R26 ;  /* 0x0000001a15058220 */ /* 0x040fe20000410000 */
[----:B------:R-:W-:Y:S01]  /*3090*/  @!P0 F2FP.PACK_AB R37, R4, R37 ;  /* 0x000000250425823e */ /* 0x000fe200000000ff */
[-C--:B------:R-:W-:Y:S02]  /*30a0*/  @!P0 FFMA.FTZ R39, R21, R36.reuse, -R39 ;  /* 0x0000002415278223 */ /* 0x080fe40000010827 */
[----:B------:R-:W-:Y:S01]  /*30b0*/  @!P0 FFMA.FTZ R5, R34, R36, R5 ;  /* 0x0000002422058223 */ /* 0x000fe20000010005 */
[----:B------:R-:W-:Y:S04]  /*30c0*/  @!P0 MOV R18, R37 ;  /* 0x0000002500128202 */ /* 0x000fe80000000f00 */
[----:B------:R-:W-:Y:S04]  /*30d0*/  @!P0 F2FP.PACK_AB R40, R5, R39 ;  /* 0x000000270528823e */ /* 0x000fe800000000ff */
[----:B------:R-:W-:Y:S05]  /*30e0*/  @!P0 MOV R19, R40 ;  /* 0x0000002800138202 */ /* 0x000fea0000000f00 */
[----:B------:R1:W-:Y:S02]  /*30f0*/  STG.E.128 [R64.64], R16 ;  /* 0x0000001040007986 */ /* 0x0003e4000c101d10 */
.L_x_320:
[----:B------:R-:W-:Y:S05]  /*3100*/  BSYNC B0 ;  /* 0x0000000000007941 */ /* 0x000fea0003800000 */
.L_x_319:
[----:B------:R-:W-:Y:S11]  /*3110*/  ISETP.GE.AND P0, PT, R119, c[0x0][0x1d4], PT ;  /* 0x0000750077007a0c */ /* 0x000ff60003f06270 */
[----:B------:R-:W-:Y:S02]  /*3120*/  @!UPT UIADD3 URZ, URZ, URZ, URZ ;  /* 0x0000003f3f3ff290 */ /* 0x000fe4000fffe03f */
[----:B------:R-:W-:-:S05]  /*3130*/  @P0 BRA `(.L_x_318) ;  /* 0x0000034000000947 */ /* 0x000fca0003800000 */
[----:B------:R-:W-:Y:S01]  /*3140*/  ISETP.GE.AND P0, PT, R10, c[0x0][0x27c], PT ;  /* 0x00009f000a007a0c */ /* 0x000fe20003f06270 */
[----:B-1----:R-:W1:Y:S11]  /*3150*/  LDS.128 R16, [R120+0xc100] ;  /* 0x00c1000078107984 */ /* 0x002e760000000c00 */
[----:B------:R-:W-:Y:S01]  /*3160*/  @!UPT UIADD3 URZ, URZ, URZ, URZ ;  /* 0x0000003f3f3ff290 */ /* 0x000fe2000fffe03f */
[--C-:B------:R-:W-:Y:S01]  /*3170*/  @!P0 HADD2.F32 R26, -RZ, R11.reuse.H1_H1 ;  /* 0x3000000bff1a8230 */ /* 0x100fe20000004100 */
        /* <DEDUP_REMOVED lines=16> */
[-C--:B------:R-:W-:Y:S01]  /*3280*/  @!P0 FMUL.FTZ R33, R27, R26.reuse ;  /* 0x0000001a1b218220 */ /* 0x080fe20000410000 */
[----:B------:R-:W-:Y:S01]  /*3290*/  @!P0 HADD2.F32 R25, -RZ, R25.H0_H0 ;  /* 0x20000019ff198230 */ /* 0x000fe20000004100 */
[C---:B------:R-:W-:Y:S02]  /*32a0*/  @!P0 FMUL.FTZ R2, R21.reuse, R26 ;  /* 0x0000001a15028220 */ /* 0x040fe40000410000 */
[----:B------:R-:W-:Y:S01]  /*32b0*/  @!P0 FFMA.FTZ R33, R21, R28, -R33 ;  /* 0x0000001c15218223 */ /* 0x000fe20000010821 */
[----:B------:R-:W-:Y:S01]  /*32c0*/  @!P0 MOV R21, R18 ;  /* 0x0000001200158202 */ /* 0x000fe20000000f00 */
[-C--:B------:R-:W-:Y:S02]  /*32d0*/  @!P0 FMUL.FTZ R34, R29, R20.reuse ;  /* 0x000000141d228220 */ /* 0x080fe40000410000 */
[----:B------:R-:W-:Y:S01]  /*32e0*/  @!P0 FMUL.FTZ R3, R25, R20 ;  /* 0x0000001419038220 */ /* 0x000fe20000410000 */
[----:B------:R-:W-:Y:S01]  /*32f0*/  @!P0 MOV R20, R19 ;  /* 0x0000001300148202 */ /* 0x000fe20000000f00 */
[----:B------:R-:W-:Y:S01]  /*3300*/  @!P0 FFMA.FTZ R2, R27, R28, R2 ;  /* 0x0000001c1b028223 */ /* 0x000fe20000010002 */
[--C-:B------:R-:W-:Y:S01]  /*3310*/  @!P0 HADD2.F32 R26, -RZ, R21.reuse.H0_H0 ;  /* 0x20000015ff1a8230 */ /* 0x100fe20000004100 */
[-C--:B------:R-:W-:Y:S01]  /*3320*/  @!P0 FFMA.FTZ R3, R29, R30.reuse, R3 ;  /* 0x0000001e1d038223 */ /* 0x080fe20000010003 */
[----:B------:R-:W-:Y:S01]  /*3330*/  @!P0 HADD2.F32 R27, -RZ, R21.H1_H1 ;  /* 0x30000015ff1b8230 */ /* 0x000fe20000004100 */
[----:B------:R-:W-:Y:S01]  /*3340*/  @!P0 FFMA.FTZ R34, R25, R30, -R34 ;  /* 0x0000001e19228223 */ /* 0x000fe20000010822 */
[----:B------:R-:W-:Y:S01]  /*3350*/  @!P0 F2FP.PACK_AB R33, R2, R33 ;  /* 0x000000210221823e */ /* 0x000fe200000000ff */
[-C--:B------:R-:W-:Y:S01]  /*3360*/  @!P0 FMUL.FTZ R4, R26, R11.reuse ;  /* 0x0000000b1a048220 */ /* 0x080fe20000410000 */
[--C-:B------:R-:W-:Y:S01]  /*3370*/  @!P0 HADD2.F32 R28, -RZ, R20.reuse.H1_H1 ;  /* 0x30000014ff1c8230 */ /* 0x100fe20000004100 */
[----:B------:R-:W-:Y:S01]  /*3380*/  @!P0 FMUL.FTZ R35, R27, R11 ;  /* 0x0000000b1b238220 */ /* 0x000fe20000410000 */
[----:B------:R-:W-:Y:S01]  /*3390*/  @!P0 F2FP.PACK_AB R34, R3, R34 ;  /* 0x000000220322823e */ /* 0x000fe200000000ff */
[----:B------:R-:W-:Y:S01]  /*33a0*/  @!P0 HADD2.F32 R21, -RZ, R20.H0_H0 ;  /* 0x20000014ff158230 */ /* 0x000fe20000004100 */
[----:B------:R-:W-:Y:S01]  /*33b0*/  @!P0 MOV R16, R33 ;  /* 0x0000002100108202 */ /* 0x000fe20000000f00 */
[----:B------:R-:W-:Y:S01]  /*33c0*/  @!P0 FMUL.FTZ R36, R28, R24 ;  /* 0x000000181c248220 */ /* 0x000fe20000410000 */
[----:B------:R-:W-:Y:S01]  /*33d0*/  @!P0 MOV R17, R34 ;  /* 0x0000002200118202 */ /* 0x000fe20000000f00 */
[-C--:B------:R-:W-:Y:S02]  /*33e0*/  @!P0 FFMA.FTZ R4, R27, R31.reuse, R4 ;  /* 0x0000001f1b048223 */ /* 0x080fe40000010004 */
[C---:B------:R-:W-:Y:S02]  /*33f0*/  @!P0 FMUL.FTZ R5, R21.reuse, R24 ;  /* 0x0000001815058220 */ /* 0x040fe40000410000 */
[----:B------:R-:W-:Y:S02]  /*3400*/  @!P0 FFMA.FTZ R35, R26, R31, -R35 ;  /* 0x0000001f1a238223 */ /* 0x000fe40000010823 */
[-C--:B------:R-:W-:Y:S02]  /*3410*/  @!P0 FFMA.FTZ R36, R21, R32.reuse, -R36 ;  /* 0x0000002015248223 */ /* 0x080fe40000010824 */
[----:B------:R-:W-:Y:S01]  /*3420*/  @!P0 FFMA.FTZ R5, R28, R32, R5 ;  /* 0x000000201c058223 */ /* 0x000fe20000010005 */
[----:B------:R-:W-:Y:S04]  /*3430*/  @!P0 F2FP.PACK_AB R35, R4, R35 ;  /* 0x000000230423823e */ /* 0x000fe800000000ff */
[----:B------:R-:W-:Y:S02]  /*3440*/  @!P0 F2FP.PACK_AB R36, R5, R36 ;  /* 0x000000240524823e */ /* 0x000fe400000000ff */
[----:B------:R-:W-:Y:S02]  /*3450*/  @!P0 MOV R18, R35 ;  /* 0x0000002300128202 */ /* 0x000fe40000000f00 */
[----:B------:R-:W-:Y:S05]  /*3460*/  @!P0 MOV R19, R36 ;  /* 0x0000002400138202 */ /* 0x000fea0000000f00 */
[----:B------:R1:W-:Y:S02]  /*3470*/  STG.E.128 [R64.64+0x80], R16 ;  /* 0x0000801040007986 */ /* 0x0003e4000c101d10 */
.L_x_318:
[----:B------:R-:W-:Y:S05]  /*3480*/  BSYNC B1 ;  /* 0x0000000000017941 */ /* 0x000fea0003800000 */
.L_x_317:
[----:B------:R-:W-:-:S05]  /*3490*/  @P2 BRA `(.L_x_321) ;  /* 0x000023c000002947 */ /* 0x000fca0003800000 */
[----:B------:R-:W-:Y:S01]  /*34a0*/  BSSY B0, `(.L_x_322) ;  /* 0x0000036000007945 */ /* 0x000fe20003800000 */
[----:B------:R-:W-:-:S05]  /*34b0*/  @P4 BRA `(.L_x_323) ;  /* 0x0000034000004947 */ /* 0x000fca0003800000 */
[----:B------:R-:W-:Y:S01]  /*34c0*/  ISETP.GE.AND P0, PT, R14, c[0x0][0x27c], PT ;  /* 0x00009f000e007a0c */ /* 0x000fe20003f06270 */
[----:B-1----:R-:W1:Y:S11]  /*34d0*/  LDS.128 R16, [R120+0xa100] ;  /* 0x00a1000078107984 */ /* 0x002e760000000c00 */
[----:B------:R-:W-:Y:S01]  /*34e0*/  @!UPT UIADD3 URZ, URZ, URZ, URZ ;  /* 0x0000003f3f3ff290 */ /* 0x000fe2000fffe03f */
[----:B------:R-:W-:Y:S01]  /*34f0*/  @!P0 HADD2.F32 R27, -RZ, R44.H1_H1 ;  /* 0x3000002cff1b8230 */ /* 0x000fe20000004100 */
[--C-:B------:R-:W-:Y:S02]  /*3500*/  @!P0 SHF.R.U64 R11, R22, 0x10, R23.reuse ;  /* 0x00000010160b8819 */ /* 0x100fe40000001217 */
[----:B------:R-:W-:Y:S01]  /*3510*/  @!P0 SHF.R.U32.HI R22, RZ, 0x10, R23 ;  /* 0x00000010ff168819 */ /* 0x000fe20000011617 */
[----:B------:R-:W-:Y:S01]  /*3520*/  @!P0 HADD2.F32 R23, -RZ, R7.H1_H1 ;  /* 0x30000007ff178230 */ /* 0x000fe20000004100 */
        /* <DEDUP_REMOVED lines=21> */
[--C-:B------:R-:W-:Y:S01]  /*3680*/  @!P0 HADD2.F32 R25, -RZ, R20.reuse.H1_H1 ;  /* 0x30000014ff198230 */ /* 0x100fe20000004100 */
[-C--:B------:R-:W-:Y:S01]  /*3690*/  @!P0 FFMA.FTZ R3, R26, R29.reuse, R3 ;  /* 0x0000001d1a038223 */ /* 0x080fe20000010003 */
[----:B------:R-:W-:Y:S01]  /*36a0*/  @!P0 HADD2.F32 R20, -RZ, R20.H0_H0 ;  /* 0x20000014ff148230 */ /* 0x000fe20000004100 */
        /* <DEDUP_REMOVED lines=10> */
[----:B------:R-:W-:Y:S01]  /*3750*/  @!P0 HADD2.F32 R27, -RZ, R44.H0_H0 ;  /* 0x2000002cff1b8230 */ /* 0x000fe20000004100 */
[C---:B------:R-:W-:Y:S02]  /*3760*/  @!P0 FMUL.FTZ R5, R11.reuse, R22 ;  /* 0x000000160b058220 */ /* 0x040fe40000410000 */
[-C--:B------:R-:W-:Y:S02]  /*3770*/  @!P0 FFMA.FTZ R34, R11, R30.reuse, -R34 ;  /* 0x0000001e0b228223 */ /* 0x080fe40000010822 */
[-C--:B------:R-:W-:Y:S02]  /*3780*/  @!P0 FFMA.FTZ R4, R25, R27.reuse, R4 ;  /* 0x0000001b19048223 */ /* 0x080fe40000010004 */
[----:B------:R-:W-:Y:S02]  /*3790*/  @!P0 FFMA.FTZ R33, R20, R27, -R33 ;  /* 0x0000001b14218223 */ /* 0x000fe40000010821 */
[----:B------:R-:W-:Y:S03]  /*37a0*/  @!P0 FFMA.FTZ R5, R28, R30, R5 ;  /* 0x0000001e1c058223 */ /* 0x000fe60000010005 */
[----:B------:R-:W-:Y:S02]  /*37b0*/  @!P0 F2FP.PACK_AB R33, R4, R33 ;  /* 0x000000210421823e */ /* 0x000fe400000000ff */
[----:B------:R-:W-:Y:S02]  /*37c0*/  @!P0 F2FP.PACK_AB R34, R5, R34 ;  /* 0x000000220522823e */ /* 0x000fe400000000ff */
[----:B------:R-:W-:Y:S02]  /*37d0*/  @!P0 MOV R18, R33 ;  /* 0x0000002100128202 */ /* 0x000fe40000000f00 */
[----:B------:R-:W-:Y:S05]  /*37e0*/  @!P0 MOV R19, R34 ;  /* 0x0000002200138202 */ /* 0x000fea0000000f00 */
[----:B------:R1:W-:Y:S02]  /*37f0*/  STG.E.128 [R62.64], R16 ;  /* 0x000000103e007986 */ /* 0x0003e4000c101d10 */
.L_x_323:
[----:B------:R-:W-:Y:S05]  /*3800*/  BSYNC B0 ;  /* 0x0000000000007941 */ /* 0x000fea0003800000 */
.L_x_322:
[----:B------:R-:W-:Y:S11]  /*3810*/  ISETP.GE.AND P0, PT, R119, c[0x0][0x1d4], PT ;  /* 0x0000750077007a0c */ /* 0x000ff60003f06270 */
[----:B------:R-:W-:Y:S02]  /*3820*/  @!UPT UIADD3 URZ, URZ, URZ, URZ ;  /* 0x0000003f3f3ff290 */ /* 0x000fe4000fffe03f */
        /* <DEDUP_REMOVED lines=21> */
[----:B------:R-:W-:Y:S01]  /*3980*/  @!P0 FMUL.FTZ R2, R11, R20 ;  /* 0x000000140b028220 */ /* 0x000fe20000410000 */
[----:B------:R-:W-:Y:S01]  /*3990*/  @!P0 HADD2.F32 R20, -RZ, R9.H0_H0 ;  /* 0x20000009ff148230 */ /* 0x000fe20000004100 */
[-C--:B------:R-:W-:Y:S01]  /*39a0*/  @!P0 FMUL.FTZ R28, R24, R7.reuse ;  /* 0x00000007181c8220 */ /* 0x080fe20000410000 */
[----:B------:R-:W-:Y:S01]  /*39b0*/  @!P0 MOV R9, R18 ;  /* 0x0000001200098202 */ /* 0x000fe20000000f00 */
[-C--:B------:R-:W-:Y:S02]  /*39c0*/  @!P0 FFMA.FTZ R2, R21, R22.reuse, R2 ;  /* 0x0000001615028223 */ /* 0x080fe40000010002 */
[----:B------:R-:W-:Y:S01]  /*39d0*/  @!P0 FMUL.FTZ R3, R20, R7 ;  /* 0x0000000714038220 */ /* 0x000fe20000410000 */
[----:B------:R-:W-:Y:S01]  /*39e0*/  @!P0 MOV R7, R19 ;  /* 0x0000001300078202 */ /* 0x000fe20000000f00 */
[----:B------:R-:W-:Y:S01]  /*39f0*/  @!P0 FFMA.FTZ R27, R11, R22, -R27 ;  /* 0x000000160b1b8223 */ /* 0x000fe2000001081b */
        /* <DEDUP_REMOVED lines=15> */
[----:B------:R-:W-:Y:S02]  /*3af0*/  @!P0 FFMA.FTZ R30, R7, R26, -R30 ;  /* 0x0000001a071e8223 */ /* 0x000fe4000001081e */
[-C--:B------:R-:W-:Y:S02]  /*3b00*/  @!P0 FFMA.FTZ R4, R21, R22.reuse, R4 ;  /* 0x0000001615048223 */ /* 0x080fe40000010004 */
[----:B------:R-:W-:Y:S02]  /*3b10*/  @!P0 FFMA.FTZ R29, R9, R22, -R29 ;  /* 0x00000016091d8223 */ /* 0x000fe4000001081d */
[----:B------:R-:W-:Y:S03]  /*3b20*/  @!P0 FFMA.FTZ R5, R25, R26, R5 ;  /* 0x0000001a19058223 */ /* 0x000fe60000010005 */
[----:B------:R-:W-:Y:S02]  /*3b30*/  @!P0 F2FP.PACK_AB R29, R4, R29 ;  /* 0x0000001d041d823e */ /* 0x000fe400000000ff */
[----:B------:R-:W-:Y:S02]  /*3b40*/  @!P0 F2FP.PACK_AB R30, R5, R30 ;  /* 0x0000001e051e823e */ /* 0x000fe400000000ff */
[----:B------:R-:W-:Y:S02]  /*3b50*/  @!P0 MOV R18, R29 ;  /* 0x0000001d00128202 */ /* 0x000fe40000000f00 */
[----:B------:R-:W-:Y:S05]  /*3b60*/  @!P0 MOV R19, R30 ;  /* 0x0000001e00138202 */ /* 0x000fea0000000f00 */
[----:B------:R1:W-:Y:S01]  /*3b70*/  STG.E.128 [R62.64+0x80], R16 ;  /* 0x000080103e007986 */ /* 0x0003e2000c101d10 */
[----:B------:R-:W-:-:S05]  /*3b80*/  BRA `(.L_x_321) ;  /* 0x00001cd000007947 */ /* 0x000fca0003800000 */
.L_x_306:
[-C--:B------:R-:W-:Y:S01]  /*3b90*/  ISETP.GE.AND P0, PT, R118, R78.reuse, PT ;  /* 0x0000004e7600720c */ /* 0x080fe20003f06270 */
        /* <DEDUP_REMOVED lines=14> */
[----:B------:R-:W-:Y:S04]  /*3c80*/  @!P2 IADD3 R21, P1, P0, R134, UR22, R160 ;  /* 0x000000168615ac10 */ /* 0x000fe8000f83e0a0 */
[--C-:B------:R-:W-:Y:S02]  /*3c90*/  @!P2 IADD3.X R20, R90, UR20, R69.reuse, P1, P0 ;  /* 0x000000145a14ac10 */ /* 0x100fe40008fe0445 */
[----:B------:R-:W-:Y:S04]  /*3ca0*/  @!P2 IADD3 R23, P1, P0, R132, UR6, R70 ;  /* 0x000000068417ac10 */ /* 0x000fe8000f83e046 */
[----:B------:R-:W-:Y:S02]  /*3cb0*/  @!P2 IADD3.X R22, R88, UR21, R36, P1, P0 ;  /* 0x000000155816ac10 */ /* 0x000fe40008fe0424 */
[-C--:B------:R-:W-:Y:S04]  /*3cc0*/  ISETP.GE.AND P0, PT, R115, R78.reuse, PT ;  /* 0x0000004e7300720c */ /* 0x080fe80003f06270 */
[----:B------:R-:W-:Y:S11]  /*3cd0*/  ISETP.GE.OR P1, PT, R12, c[0x0][0x27c], P0 ;  /* 0x00009f000c007a0c */ /* 0x000ff60000726670 */
[----:B------:R-:W-:Y:S02]  /*3ce0*/  @!UPT UIADD3 URZ, URZ, URZ, URZ ;  /* 0x0000003f3f3ff290 */ /* 0x000fe4000fffe03f */
[----:B------:R-:W-:Y:S04]  /*3cf0*/  @!P1 IADD3 R38, P3, P0, R134, UR19, R160 ;  /* 0x0000001386269c10 */ /* 0x000fe8000f87e0a0 */
[----:B------:R-:W-:Y:S02]  /*3d00*/  @!P1 IADD3.X R31, R90, UR18, R69, P3, P0 ;  /* 0x000000125a1f9c10 */ /* 0x000fe40009fe0445 */
[----:B------:R-:W-:Y:S04]  /*3d10*/  @!P1 IADD3 R40, P3, P0, R132, UR7, R70 ;  /* 0x0000000784289c10 */ /* 0x000fe8000f87e046 */
[----:B------:R-:W-:Y:S02]  /*3d20*/  @!P1 IADD3.X R37, R88, UR5, R36, P3, P0 ;  /* 0x0000000558259c10 */ /* 0x000fe40009fe0424 */
[C---:B------:R-:W-:Y:S04]  /*3d30*/  @!P2 LEA R50, P0, R21.reuse, c[0x0][0x270], 0x1 ;  /* 0x00009c001532aa11 */ /* 0x040fe800078008ff */
[----:B------:R-:W-:Y:S02]  /*3d40*/  @!P2 LEA.HI.X R51, R21, c[0x0][0x274], R20, 0x1, P0 ;  /* 0x00009d001533aa11 */ /* 0x000fe400000f0c14 */
[C---:B------:R-:W-:Y:S03]  /*3d50*/  @!P2 LEA R20, P0, R23.reuse, c[0x0][0x288], 0x1 ;  /* 0x0000a2001714aa11 */ /* 0x040fe600078008ff */
[----:B------:R-:W2:Y:S01]  /*3d60*/  @!P2 LDG.E.128 R64, [R50.64] ;  /* 0x000000103240a981 */ /* 0x000ea2000c1e1d00 */
[----:B------:R-:W-:Y:S02]  /*3d70*/  @!P2 LEA.HI.X R21, R23, c[0x0][0x28c], R22, 0x1, P0 ;  /* 0x0000a3001715aa11 */ /* 0x000fe400000f0c16 */
[C---:B------:R-:W-:Y:S04]  /*3d80*/  @!P1 LEA R48, P0, R38.reuse, c[0x0][0x270], 0x1 ;  /* 0x00009c0026309a11 */ /* 0x040fe800078008ff */
[----:B------:R-:W-:Y:S01]  /*3d90*/  @!P1 LEA.HI.X R49, R38, c[0x0][0x274], R31, 0x1, P0 ;  /* 0x00009d0026319a11 */ /* 0x000fe200000f0c1f */
[----:B------:R1:W3:Y:S01]  /*3da0*/  @!P2 LDG.E.128 R24, [R20.64] ;  /* 0x000000101418a981 */ /* 0x0002e2000c1e1d00 */
[C---:B------:R-:W-:Y:S04]  /*3db0*/  @!P1 LEA R38, P0, R40.reuse, c[0x0][0x288], 0x1 ;  /* 0x0000a20028269a11 */ /* 0x040fe800078008ff */
[----:B------:R-:W-:Y:S02]  /*3dc0*/  @!P1 LEA.HI.X R39, R40, c[0x0][0x28c], R37, 0x1, P0 ;  /* 0x0000a30028279a11 */ /* 0x000fe400000f0c25 */
[----:B------:R-:W-:Y:S01]  /*3dd0*/  ISETP.GE.AND P0, PT, R121, R78, PT ;  /* 0x0000004e7900720c */ /* 0x000fe20003f06270 */
[----:B------:R-:W4:Y:S03]  /*3de0*/  @!P1 LDG.E.128 R60, [R48.64] ;  /* 0x00000010303c9981 */ /* 0x000f26000c1e1d00 */
[----:B------:R-:W-:Y:S05]  /*3df0*/  ISETP.GE.OR P0, PT, R12, c[0x0][0x27c], P0 ;  /* 0x00009f000c007a0c */ /* 0x000fea0000706670 */
[----:B------:R-:W4:Y:S08]  /*3e00*/  @!P1 LDG.E.128 R16, [R38.64] ;  /* 0x0000001026109981 */ /* 0x000f30000c1e1d00 */
[----:B------:R-:W-:Y:S05]  /*3e10*/  @!P0 IADD3 R160, P1, R134, R160, RZ ;  /* 0x000000a086a08210 */ /* 0x000fea0007f3e0ff */
[----:B------:R-:W-:Y:S01]  /*3e20*/  @!P0 IMAD.X R69, R69, 0x1, R90, P1 ;  /* 0x0000000145458824 */ /* 0x000fe200008e065a */
[C---:B------:R-:W-:Y:S04]  /*3e30*/  @!P0 LEA R22, P1, R160.reuse, c[0x0][0x270], 0x1 ;  /* 0x00009c00a0168a11 */ /* 0x040fe800078208ff */
[----:B------:R-:W-:Y:S02]  /*3e40*/  @!P0 LEA.HI.X R23, R160, c[0x0][0x274], R69, 0x1, P1 ;  /* 0x00009d00a0178a11 */ /* 0x000fe400008f0c45 */
[----:B------:R-:W-:Y:S03]  /*3e50*/  @!P0 IADD3 R70, P1, R132, R70, RZ ;  /* 0x0000004684468210 */ /* 0x000fe60007f3e0ff */
[----:B------:R2:W5:Y:S02]  /*3e60*/  @!P0 LDG.E.128 R44, [R22.64] ;  /* 0x00000010162c8981 */ /* 0x000564000c1e1d00 */
[----:B-1----:R-:W-:Y:S01]  /*3e70*/  @!P0 IMAD.X R21, R36, 0x1, R88, P1 ;  /* 0x0000000124158824 */ /* 0x002fe200008e0658 */
[C---:B------:R-:W-:Y:S04]  /*3e80*/  @!P0 LEA R36, P1, R70.reuse, c[0x0][0x288], 0x1 ;  /* 0x0000a20046248a11 */ /* 0x040fe800078208ff */
[----:B------:R-:W-:Y:S02]  /*3e90*/  @!P0 LEA.HI.X R37, R70, c[0x0][0x28c], R21, 0x1, P1 ;  /* 0x0000a30046258a11 */ /* 0x000fe400008f0c15 */
[----:B------:R-:W-:Y:S03]  /*3ea0*/  ISETP.GE.AND P1, PT, R12, c[0x0][0x27c], PT ;  /* 0x00009f000c007a0c */ /* 0x000fe60003f26270 */
[----:B------:R1:W5:Y:S01]  /*3eb0*/  @!P0 LDG.E.128 R32, [R36.64] ;  /* 0x0000001024208981 */ /* 0x000362000c1e1d00 */
[----:B------:R-:W-:Y:S01]  /*3ec0*/  ISETP.GE.OR P0, PT, R121, R78, P4 ;  /* 0x0000004e7900720c */ /* 0x000fe20002706670 */
[----:B--2---:R-:W-:Y:S02]  /*3ed0*/  IMAD.MOV.U32 R9, RZ, RZ, R66 ;  /* 0x000000ffff097224 */ /* 0x004fe400078e0042 */
[----:B------:R-:W-:Y:S02]  /*3ee0*/  IMAD.MOV.U32 R8, RZ, RZ, R67 ;  /* 0x000000ffff087224 */ /* 0x000fe400078e0043 */
[----:B------:R-:W-:Y:S02]  /*3ef0*/  IMAD.MOV.U32 R7, RZ, RZ, R64 ;  /* 0x000000ffff077224 */ /* 0x000fe400078e0040 */
[----:B------:R-:W-:Y:S01]  /*3f00*/  IMAD.MOV.U32 R6, RZ, RZ, R65 ;  /* 0x000000ffff067224 */ /* 0x000fe200078e0041 */
[----:B------:R-:W-:Y:S01]  /*3f10*/  PRMT R72, R9, 0x5410, R8 ;  /* 0x0000541009487816 */ /* 0x000fe20000000008 */
[----:B---3--:R-:W-:Y:S02]  /*3f20*/  IMAD.MOV.U32 R5, RZ, RZ, R26 ;  /* 0x000000ffff057224 */ /* 0x008fe400078e001a */
[----:B------:R-:W-:Y:S01]  /*3f30*/  IMAD.MOV.U32 R4, RZ, RZ, R27 ;  /* 0x000000ffff047224 */ /* 0x000fe200078e001b */
[----:B------:R-:W-:Y:S01]  /*3f40*/  PRMT R73, R6, 0x5410, R7 ;  /* 0x0000541006497816 */ /* 0x000fe20000000007 */
        /* <DEDUP_REMOVED lines=19> */
[----:B------:R-:W1:Y:S01]  /*4080*/  LDS.128 R20, [R112+0x8100] ;  /* 0x0081000070147984 */ /* 0x000e620000000c00 */
[----:B------:R-:W-:Y:S01]  /*4090*/  MOV R37, R33 ;  /* 0x0000002100257202 */ /* 0x000fe20000000f00 */
[----:B------:R-:W-:Y:S01]  /*40a0*/  IMAD.MOV.U32 R31, RZ, RZ, R35 ;  /* 0x000000ffff1f7224 */ /* 0x000fe200078e0023 */
[----:B------:R-:W-:Y:S01]  /*40b0*/  IADD3.X R82, R101, R157, RZ, P0, !PT ;  /* 0x0000009d65527210 */ /* 0x000fe200007fe4ff */
[----:B------:R-:W-:Y:S01]  /*40c0*/  IMAD.MOV.U32 R55, RZ, RZ, R44 ;  /* 0x000000ffff377224 */ /* 0x000fe200078e002c */
[-C--:B------:R-:W-:Y:S01]  /*40d0*/  IADD3 R163, P2, P0, R140, R161.reuse, R114 ;  /* 0x000000a18ca37210 */ /* 0x080fe2000785e072 */
[----:B------:R-:W-:Y:S01]  /*40e0*/  IMAD.MOV.U32 R54, RZ, RZ, R47 ;  /* 0x000000ffff367224 */ /* 0x000fe200078e002f */
[--C-:B------:R-:W-:Y:S01]  /*40f0*/  @!P1 SHF.R.U32.HI R36, RZ, 0x10, R33.reuse ;  /* 0x00000010ff249819 */ /* 0x100fe20000011621 */
[----:B------:R-:W2:Y:S01]  /*4100*/  LDS.128 R68, [R111+0x8100] ;  /* 0x008100006f447984 */ /* 0x000ea20000000c00 */
[----:B------:R-:W-:Y:S01]  /*4110*/  IADD3.X R156, R93, R82, R110, P2, P0 ;  /* 0x000000525d9c7210 */ /* 0x000fe200017e046e */
[----:B------:R-:W-:Y:S01]  /*4120*/  @!P1 HADD2.F32 R41, -RZ, R39.H0_H0 ;  /* 0x20000027ff299230 */ /* 0x000fe20000004100 */
[----:B------:R-:W-:Y:S01]  /*4130*/  ISETP.GE.AND P0, PT, R113, c[0x0][0x1d4], PT ;  /* 0x0000750071007a0c */ /* 0x000fe20003f06270 */
[----:B------:R-:W-:Y:S01]  /*4140*/  @!P1 HADD2.F32 R40, -RZ, R37.H0_H0 ;  /* 0x20000025ff289230 */ /* 0x000fe20000004100 */
[----:B------:R-:W-:Y:S01]  /*4150*/  @!P1 SHF.R.U64 R38, R32, 0x10, R33 ;  /* 0x0000001020269819 */ /* 0x000fe20000001221 */
[----:B------:R-:W-:Y:S01]  /*4160*/  @!P1 HADD2.F32 R36, -RZ, R36.H0_H0 ;  /* 0x20000024ff249230 */ /* 0x000fe20000004100 */
[--C-:B------:R-:W-:Y:S01]  /*4170*/  @!P1 SHF.R.U64 R32, R34, 0x10, R35.reuse ;  /* 0x0000001022209819 */ /* 0x100fe20000001223 */
[----:B------:R-:W-:Y:S01]  /*4180*/  @!P1 HADD2.F32 R54, -RZ, R54.H0_H0 ;  /* 0x20000036ff369230 */ /* 0x000fe20000004100 */
[----:B------:R-:W-:Y:S01]  /*4190*/  @!P1 SHF.R.U32.HI R33, RZ, 0x10, R35 ;  /* 0x00000010ff219819 */ /* 0x000fe20000011623 */
[----:B------:R-:W-:Y:S01]  /*41a0*/  @!P1 HADD2.F32 R38, -RZ, R38.H0_H0 ;  /* 0x20000026ff269230 */ /* 0x000fe20000004100 */
[----:B------:R-:W-:Y:S02]  /*41b0*/  @!P1 SHF.R.U64 R53, R46, 0x10, R47 ;  /* 0x000000102e359819 */ /* 0x000fe4000000122f */
[----:B------:R-:W-:Y:S02]  /*41c0*/  MOV R51, R46 ;  /* 0x0000002e00337202 */ /* 0x000fe40000000f00 */
[----:B------:R-:W-:Y:S01]  /*41d0*/  @!P1 SHF.R.U64 R49, R44, 0x10, R45 ;  /* 0x000000102c319819 */ /* 0x000fe2000000122d */
[----:B------:R-:W-:Y:S01]  /*41e0*/  @!P1 HADD2.F32 R53, -RZ, R53.H0_H0 ;  /* 0x20000035ff359230 */ /* 0x000fe20000004100 */
[----:B------:R-:W-:Y:S01]  /*41f0*/  @!P0 IADD3 R161, P3, P2, R140, R161, R113 ;  /* 0x000000a18ca18210 */ /* 0x000fe20007a7e071 */
[----:B------:R-:W-:Y:S01]  /*4200*/  @!P1 HADD2.F32 R51, -RZ, R51.H0_H0 ;  /* 0x20000033ff339230 */ /* 0x000fe20000004100 */
[----:B------:R-:W-:Y:S02]  /*4210*/  MOV R48, R45 ;  /* 0x0000002d00307202 */ /* 0x000fe40000000f00 */
[----:B------:R-:W-:Y:S02]  /*4220*/  @!P0 IADD3.X R82, R93, R82, R108, P3, P2 ;  /* 0x000000525d528210 */ /* 0x000fe40001fe446c */
[C---:B------:R-:W-:Y:S01]  /*4230*/  LEA R164, P2, R163.reuse, c[0x0][0x1c8], 0x1 ;  /* 0x00007200a3a47a11 */ /* 0x040fe200078408ff */
[----:B------:R-:W-:Y:S01]  /*4240*/  @!P1 HADD2.F32 R48, -RZ, R48.H0_H0 ;  /* 0x20000030ff309230 */ /* 0x000fe20000004100 */
[----:B------:R-:W-:Y:S02]  /*4250*/  @!P1 SHF.R.U32.HI R58, RZ, 0x10, R47 ;  /* 0x00000010ff3a9819 */ /* 0x000fe4000001162f */
[----:B------:R-:W-:Y:S02]  /*4260*/  LEA.HI.X R165, R163, c[0x0][0x1cc], R156, 0x1, P2 ;  /* 0x00007300a3a57a11 */ /* 0x000fe400010f0c9c */
[C---:B------:R-:W-:Y:S01]  /*4270*/  @!P0 LEA R160, P2, R161.reuse, c[0x0][0x1c8], 0x1 ;  /* 0x00007200a1a08a11 */ /* 0x040fe200078408ff */
[----:B------:R-:W-:Y:S01]  /*4280*/  @!P1 HADD2.F32 R58, -RZ, R58.H0_H0 ;  /* 0x2000003aff3a9230 */ /* 0x000fe20000004100 */
[----:B------:R-:W-:Y:S01]  /*4290*/  @!P1 SHF.R.U32.HI R50, RZ, 0x10, R45 ;  /* 0x00000010ff329819 */ /* 0x000fe2000001162d */
[----:B-1----:R-:W-:Y:S01]  /*42a0*/  @!P1 IMAD.MOV.U32 R35, RZ, RZ, R20 ;  /* 0x000000ffff239224 */ /* 0x002fe200078e0014 */
[----:B------:R-:W-:Y:S01]  /*42b0*/  @!P1 MOV R39, R21 ;  /* 0x0000001500279202 */ /* 0x000fe20000000f00 */
[----:B------:R-:W-:Y:S01]  /*42c0*/  @!P1 HADD2.F32 R45, -RZ, R55.H0_H0 ;  /* 0x20000037ff2d9230 */ /* 0x000fe20000004100 */
[----:B------:R-:W-:Y:S01]  /*42d0*/  @!P0 LEA.HI.X R161, R161, c[0x0][0x1cc], R82, 0x1, P2 ;  /* 0x00007300a1a18a11 */ /* 0x000fe200010f0c52 */
[----:B------:R-:W-:Y:S02]  /*42e0*/  @!P1 HADD2.F32 R50, -RZ, R50.H0_H0 ;  /* 0x20000032ff329230 */ /* 0x000fe40000004100 */
[----:B------:R-:W-:Y:S01]  /*42f0*/  @!P1 HADD2.F32 R42, -RZ, R35.H0_H0 ;  /* 0x20000023ff2a9230 */ /* 0x000fe20000004100 */
[----:B--2---:R-:W-:Y:S01]  /*4300*/  @!P1 MOV R46, R68 ;  /* 0x00000044002e9202 */ /* 0x004fe20000000f00 */
[----:B------:R-:W-:Y:S01]  /*4310*/  @!P1 HADD2.F32 R37, -RZ, R39.H0_H0 ;  /* 0x20000027ff259230 */ /* 0x000fe20000004100 */
[----:B------:R-:W-:Y:S02]  /*4320*/  @!P1 MOV R52, R69 ;  /* 0x0000004500349202 */ /* 0x000fe40000000f00 */
[----:B------:R-:W-:Y:S01]  /*4330*/  @!P1 FMUL.FTZ R2, R42, R41 ;  /* 0x000000292a029220 */ /* 0x000fe20000410000 */
[----:B------:R-:W-:Y:S01]  /*4340*/  @!P1 MOV R56, R71 ;  /* 0x0000004700389202 */ /* 0x000fe20000000f00 */
[----:B------:R-:W-:Y:S01]  /*4350*/  @!P1 HADD2.F32 R44, -RZ, R46.H0_H0 ;  /* 0x2000002eff2c9230 */ /* 0x000fe20000004100 */
[-C--:B------:R-:W-:Y:S01]  /*4360*/  @!P1 FMUL.FTZ R4, R37, R40.reuse ;  /* 0x0000002825049220 */ /* 0x080fe20000410000 */
[----:B------:R-:W-:Y:S02]  /*4370*/  @!P1 HADD2.F32 R47, -RZ, R52.H0_H0 ;  /* 0x20000034ff2f9230 */ /* 0x000fe40000004100 */
[----:B------:R-:W-:Y:S01]  /*4380*/  @!P1 HADD2.F32 R35, -RZ, R35.H1_H1 ;  /* 0x30000023ff239230 */ /* 0x000fe20000004100 */
[C---:B------:R-:W-:Y:S01]  /*4390*/  @!P1 FMUL.FTZ R82, R44.reuse, R41 ;  /* 0x000000292c529220 */ /* 0x040fe20000410000 */
[--C-:B------:R-:W-:Y:S01]  /*43a0*/  @!P1 HADD2.F32 R55, -RZ, R56.reuse.H0_H0 ;  /* 0x20000038ff379230 */ /* 0x100fe20000004100 */
[----:B------:R-:W-:Y:S01]  /*43b0*/  @!P1 FMUL.FTZ R156, R47, R40 ;  /* 0x000000282f9c9220 */ /* 0x000fe20000410000 */
[----:B------:R-:W-:Y:S01]  /*43c0*/  @!P1 HADD2.F32 R56, -RZ, R56.H1_H1 ;  /* 0x30000038ff389230 */ /* 0x000fe20000004100 */
[-C--:B------:R-:W-:Y:S01]  /*43d0*/  @!P1 FFMA.FTZ R2, R44, R45.reuse, R2 ;  /* 0x0000002d2c029223 */ /* 0x080fe20000010002 */
[----:B------:R-:W-:Y:S01]  /*43e0*/  @!P1 HADD2.F32 R44, -RZ, R46.H1_H1 ;  /* 0x3000002eff2c9230 */ /* 0x000fe20000004100 */
[----:B------:R-:W-:Y:S01]  /*43f0*/  @!P1 FFMA.FTZ R82, R42, R45, -R82 ;  /* 0x0000002d2a529223 */ /* 0x000fe20000010852 */
[----:B------:R-:W-:Y:S01]  /*4400*/  @!P1 HADD2.F32 R45, -RZ, R52.H1_H1 ;  /* 0x30000034ff2d9230 */ /* 0x000fe20000004100 */
[----:B------:R-:W-:Y:S01]  /*4410*/  @!P1 FFMA.FTZ R156, R37, R48, -R156 ;  /* 0x00000030259c9223 */ /* 0x000fe2000001089c */
[----:B------:R-:W-:Y:S01]  /*4420*/  @!P1 HADD2.F32 R37, -RZ, R39.H1_H1 ;  /* 0x30000027ff259230 */ /* 0x000fe20000004100 */
[C---:B------:R-:W-:Y:S01]  /*4430*/  @!P1 FMUL.FTZ R167, R44.reuse, R38 ;  /* 0x000000262ca79220 */ /* 0x040fe20000410000 */
[----:B------:R-:W-:Y:S01]  /*4440*/  @!P1 HADD2.F32 R46, -RZ, R49.H0_H0 ;  /* 0x20000031ff2e9230 */ /* 0x000fe20000004100 */
[----:B------:R-:W-:Y:S02]  /*4450*/  @!P1 IMAD.MOV.U32 R49, RZ, RZ, R70 ;  /* 0x000000ffff319224 */ /* 0x000fe400078e0046 */
[-C--:B------:R-:W-:Y:S02]  /*4460*/  @!P1 FMUL.FTZ R163, R45, R36.reuse ;  /* 0x000000242da39220 */ /* 0x080fe40000410000 */
[----:B------:R-:W-:Y:S01]  /*4470*/  @!P1 FMUL.FTZ R5, R37, R36 ;  /* 0x0000002425059220 */ /* 0x000fe20000410000 */
[----:B------:R-:W-:Y:S01]  /*4480*/  @!P1 MOV R36, R22 ;  /* 0x0000001600249202 */ /* 0x000fe20000000f00 */
[C---:B------:R-:W-:Y:S01]  /*4490*/  @!P1 FMUL.FTZ R3, R35.reuse, R38 ;  /* 0x0000002623039220 */ /* 0x040fe20000410000 */
[--C-:B------:R-:W-:Y:S01]  /*44a0*/  @!P1 HADD2.F32 R52, -RZ, R49.reuse.H1_H1 ;  /* 0x30000031ff349230 */ /* 0x100fe20000004100 */
[----:B------:R-:W-:Y:S01]  /*44b0*/  @!P1 FFMA.FTZ R167, R35, R46, -R167 ;  /* 0x0000002e23a79223 */ /* 0x000fe200000108a7 */
[----:B------:R-:W-:Y:S01]  /*44c0*/  @!P1 HADD2.F32 R35, -RZ, R32.H0_H0 ;  /* 0x20000020ff239230 */ /* 0x000fe20000004100 */
[----:B------:R-:W-:Y:S01]  /*44d0*/  @!P1 FFMA.FTZ R163, R37, R50, -R163 ;  /* 0x0000003225a39223 */ /* 0x000fe200000108a3 */
[----:B------:R-:W-:Y:S01]  /*44e0*/  @!P1 HADD2.F32 R49, -RZ, R49.H0_H0 ;  /* 0x20000031ff319230 */ /* 0x000fe20000004100 */
[----:B------:R-:W-:Y:S01]  /*44f0*/  @!P1 FFMA.FTZ R3, R44, R46, R3 ;  /* 0x0000002e2c039223 */ /* 0x000fe20000010003 */
[----:B------:R-:W-:Y:S01]  /*4500*/  @!P1 HADD2.F32 R37, -RZ, R34.H0_H0 ;  /* 0x20000022ff259230 */ /* 0x000fe20000004100 */
[----:B------:R-:W-:Y:S01]  /*4510*/  @!P1 FMUL.FTZ R162, R52, R35 ;  /* 0x0000002334a29220 */ /* 0x000fe20000410000 */
[--C-:B------:R-:W-:Y:S01]  /*4520*/  @!P1 HADD2.F32 R34, -RZ, R36.reuse.H1_H1 ;  /* 0x30000024ff229230 */ /* 0x100fe20000004100 */
[----:B------:R-:W-:Y:S01]  /*4530*/  @!P1 FFMA.FTZ R4, R47, R48, R4 ;  /* 0x000000302f049223 */ /* 0x000fe20000010004 */
[----:B------:R-:W-:Y:S01]  /*4540*/  @!P1 HADD2.F32 R32, -RZ, R36.H0_H0 ;  /* 0x20000024ff209230 */ /* 0x000fe20000004100 */
[----:B------:R-:W-:Y:S01]  /*4550*/  @!P1 FMUL.FTZ R169, R49, R37 ;  /* 0x0000002531a99220 */ /* 0x000fe20000410000 */
[----:B------:R-:W-:Y:S01]  /*4560*/  @!P1 F2FP.PACK_AB R156, R163, R156 ;  /* 0x0000009ca39c923e */ /* 0x000fe200000000ff */
[C---:B------:R-:W-:Y:S01]  /*4570*/  @!P1 FMUL.FTZ R7, R34.reuse, R35 ;  /* 0x0000002322079220 */ /* 0x040fe20000410000 */
[----:B------:R-:W-:Y:S01]  /*4580*/  @!P1 F2FP.PACK_AB R167, R167, R82 ;  /* 0x00000052a7a7923e */ /* 0x000fe200000000ff */
[----:B------:R-:W-:Y:S01]  /*4590*/  @!P1 FFMA.FTZ R162, R34, R53, -R162 ;  /* 0x0000003522a29223 */ /* 0x000fe200000108a2 */
[----:B------:R-:W-:Y:S01]  /*45a0*/  @!P1 HADD2.F32 R34, -RZ, R31.H0_H0 ;  /* 0x2000001fff229230 */ /* 0x000fe20000004100 */
[----:B------:R-:W-:Y:S01]  /*45b0*/  @!P1 IMAD.MOV.U32 R31, RZ, RZ, R23 ;  /* 0x000000ffff1f9224 */ /* 0x000fe200078e0017 */
[----:B------:R-:W-:Y:S01]  /*45c0*/  @!P1 MOV R20, R167 ;  /* 0x000000a700149202 */ /* 0x000fe20000000f00 */
[C---:B------:R-:W-:Y:S01]  /*45d0*/  @!P1 FMUL.FTZ R6, R32.reuse, R37 ;  /* 0x0000002520069220 */ /* 0x040fe20000410000 */
[----:B------:R-:W-:Y:S01]  /*45e0*/  @!P1 MOV R21, R156 ;  /* 0x0000009c00159202 */ /* 0x000fe20000000f00 */
[----:B------:R-:W-:Y:S01]  /*45f0*/  @!P1 FFMA.FTZ R169, R32, R51, -R169 ;  /* 0x0000003320a99223 */ /* 0x000fe200000108a9 */
[----:B------:R-:W-:Y:S01]  /*4600*/  @!P1 HADD2.F32 R32, -RZ, R33.H0_H0 ;  /* 0x20000021ff209230 */ /* 0x000fe20000004100 */
[----:B------:R-:W-:Y:S01]  /*4610*/  @!P1 FMUL.FTZ R168, R55, R34 ;  /* 0x0000002237a89220 */ /* 0x000fe20000410000 */
[--C-:B------:R-:W-:Y:S01]  /*4620*/  @!P1 HADD2.F32 R33, -RZ, R31.reuse.H0_H0 ;  /* 0x2000001fff219230 */ /* 0x100fe20000004100 */
[----:B------:R-:W-:Y:S01]  /*4630*/  @!P1 FFMA.FTZ R5, R45, R50, R5 ;  /* 0x000000322d059223 */ /* 0x000fe20000010005 */
[----:B------:R-:W-:Y:S01]  /*4640*/  @!P1 HADD2.F32 R31, -RZ, R31.H1_H1 ;  /* 0x3000001fff1f9230 */ /* 0x000fe20000004100 */
[----:B------:R-:W-:Y:S01]  /*4650*/  @!P1 FMUL.FTZ R166, R56, R32 ;  /* 0x0000002038a69220 */ /* 0x000fe20000410000 */
[----:B------:R-:W-:Y:S01]  /*4660*/  @!P1 F2FP.PACK_AB R162, R162, R169 ;  /* 0x000000a9a2a2923e */ /* 0x000fe200000000ff */
[----:B------:R-:W-:Y:S01]  /*4670*/  @!P1 FFMA.FTZ R168, R33, R54, -R168 ;  /* 0x0000003621a89223 */ /* 0x000fe200000108a8 */
[----:B------:R-:W-:Y:S01]  /*4680*/  @!P1 F2FP.PACK_AB R167, R5, R4 ;  /* 0x0000000405a7923e */ /* 0x000fe200000000ff */
[----:B------:R-:W-:Y:S01]  /*4690*/  @!P1 FFMA.FTZ R166, R31, R58, -R166 ;  /* 0x0000003a1fa69223 */ /* 0x000fe200000108a6 */
[----:B------:R-:W-:Y:S01]  /*46a0*/  @!P1 F2FP.PACK_AB R82, R3, R2 ;  /* 0x000000020352923e */ /* 0x000fe200000000ff */
[----:B------:R-:W-:Y:S02]  /*46b0*/  @!P1 FFMA.FTZ R6, R49, R51, R6 ;  /* 0x0000003331069223 */ /* 0x000fe40000010006 */
[----:B------:R-:W-:Y:S01]  /*46c0*/  @!P1 FMUL.FTZ R8, R33, R34 ;  /* 0x0000002221089220 */ /* 0x000fe20000410000 */
[----:B------:R-:W-:Y:S01]  /*46d0*/  @!P1 F2FP.PACK_AB R163, R166, R168 ;  /* 0x000000a8a6a3923e */ /* 0x000fe200000000ff */
[----:B------:R-:W-:Y:S01]  /*46e0*/  @!P1 FFMA.FTZ R7, R52, R53, R7 ;  /* 0x0000003534079223 */ /* 0x000fe20000010007 */
[----:B------:R-:W-:Y:S01]  /*46f0*/  @!P1 MOV R68, R82 ;  /* 0x0000005200449202 */ /* 0x000fe20000000f00 */
[----:B------:R-:W-:Y:S01]  /*4700*/  @!P1 FMUL.FTZ R9, R31, R32 ;  /* 0x000000201f099220 */ /* 0x000fe20000410000 */
[----:B------:R-:W-:Y:S01]  /*4710*/  @!P1 MOV R23, R163 ;  /* 0x000000a300179202 */ /* 0x000fe20000000f00 */
[----:B------:R-:W-:Y:S01]  /*4720*/  @!P1 FFMA.FTZ R8, R55, R54, R8 ;  /* 0x0000003637089223 */ /* 0x000fe20000010008 */
[----:B------:R-:W-:Y:S01]  /*4730*/  @!P1 F2FP.PACK_AB R156, R7, R6 ;  /* 0x00000006079c923e */ /* 0x000fe200000000ff */
[----:B------:R-:W-:Y:S02]  /*4740*/  @!P1 FFMA.FTZ R9, R56, R58, R9 ;  /* 0x0000003a38099223 */ /* 0x000fe40000010009 */
[----:B------:R-:W-:Y:S01]  /*4750*/  @!P1 IMAD.MOV.U32 R22, RZ, RZ, R162 ;  /* 0x000000ffff169224 */ /* 0x000fe200078e00a2 */
[----:B------:R-:W-:Y:S01]  /*4760*/  @!P1 MOV R70, R156 ;  /* 0x0000009c00469202 */ /* 0x000fe20000000f00 */
[----:B------:R-:W-:Y:S01]  /*4770*/  @!P1 IMAD.MOV.U32 R69, RZ, RZ, R167 ;  /* 0x000000ffff459224 */ /* 0x000fe200078e00a7 */
[----:B------:R-:W-:Y:S02]  /*4780*/  @!P1 F2FP.PACK_AB R169, R9, R8 ;  /* 0x0000000809a9923e */ /* 0x000fe400000000ff */
[----:B------:R1:W-:Y:S02]  /*4790*/  STG.E.128 [R164.64], R20 ;  /* 0x00000014a4007986 */ /* 0x0003e4000c101d10 */
[----:B------:R-:W-:Y:S06]  /*47a0*/  @!P1 MOV R71, R169 ;  /* 0x000000a900479202 */ /* 0x000fec0000000f00 */
[----:B------:R1:W-:Y:S02]  /*47b0*/  @!P0 STG.E.128 [R160.64], R68 ;  /* 0x00000044a0008986 */ /* 0x0003e4000c101d10 */
.L_x_325:
[----:B-1----:R-:W-:Y:S05]  /*47c0*/  BSYNC B0 ;  /* 0x0000000000007941 */ /* 0x002fea0003800000 */
.L_x_324:
[----:B------:R-:W-:Y:S01]  /*47d0*/  ISETP.GE.OR P0, PT, R118, R78, P4 ;  /* 0x0000004e7600720c */ /* 0x000fe20002706670 */
[----:B------:R-:W-:Y:S01]  /*47e0*/  @!UPT UIADD3 URZ, URZ, URZ, URZ ;  /* 0x0000003f3f3ff290 */ /* 0x000fe2000fffe03f */
[----:B------:R-:W-:Y:S11]  /*47f0*/  BSSY B0, `(.L_x_326) ;  /* 0x0000071000007945 */ /* 0x000ff60003800000 */
[----:B------:R-:W-:-:S05]  /*4800*/  @P0 BRA `(.L_x_327) ;  /* 0x000006f000000947 */ /* 0x000fca0003800000 */
[----:B------:R-:W-:Y:S01]  /*4810*/  IADD3 R69, P0, R148, R158, RZ ;  /* 0x0000009e94457210 */ /* 0x000fe20007f1e0ff */
[----:B------:R-:W-:Y:S01]  /*4820*/  LDS.128 R52, [R107+0x8100] ;  /* 0x008100006b347984 */ /* 0x000fe20000000c00 */
[----:B------:R-:W-:Y:S01]  /*4830*/  @!P1 SHF.R.U32.HI R31, RZ, 0x10, R25 ;  /* 0x00000010ff1f9819 */ /* 0x000fe20000011619 */
[--C-:B-----5:R-:W-:Y:S01]  /*4840*/  @!P1 HADD2.F32 R33, -RZ, R30.reuse.H0_H0 ;  /* 0x2000001eff219230 */ /* 0x120fe20000004100 */
[----:B------:R-:W-:Y:S01]  /*4850*/  IADD3.X R50, R157, R99, RZ, P0, !PT ;  /* 0x000000639d327210 */ /* 0x000fe200007fe4ff */
[----:B------:R-:W-:Y:S01]  /*4860*/  @!P1 HADD2.F32 R34, -RZ, R30.H1_H1 ;  /* 0x3000001eff229230 */ /* 0x000fe20000004100 */
[-C--:B------:R-:W-:Y:S01]  /*4870*/  IADD3 R71, P2, P0, R140, R69.reuse, R114 ;  /* 0x000000458c477210 */ /* 0x080fe2000785e072 */
[--C-:B------:R-:W-:Y:S01]  /*4880*/  @!P1 HADD2.F32 R39, -RZ, R73.reuse.H0_H0 ;  /* 0x20000049ff279230 */ /* 0x100fe20000004100 */
[----:B------:R-:W-:Y:S01]  /*4890*/  @!P1 SHF.R.U64 R26, R26, 0x10, R27 ;  /* 0x000000101a1a9819 */ /* 0x000fe2000000121b */
[----:B------:R-:W1:Y:S01]  /*48a0*/  LDS.128 R20, [R109+0x8100] ;  /* 0x008100006d147984 */ /* 0x000e620000000c00 */
[-C--:B------:R-:W-:Y:S01]  /*48b0*/  IADD3.X R56, R93, R50.reuse, R110, P2, P0 ;  /* 0x000000325d387210 */ /* 0x080fe200017e046e */
[----:B------:R-:W-:Y:S01]  /*48c0*/  @!P1 HADD2.F32 R36, -RZ, R73.H1_H1 ;  /* 0x30000049ff249230 */ /* 0x000fe20000004100 */
[----:B------:R-:W-:Y:S01]  /*48d0*/  ISETP.GE.AND P0, PT, R113, c[0x0][0x1d4], PT ;  /* 0x0000750071007a0c */ /* 0x000fe20003f06270 */
[----:B------:R-:W-:Y:S01]  /*48e0*/  @!P1 HADD2.F32 R31, -RZ, R31.H0_H0 ;  /* 0x2000001fff1f9230 */ /* 0x000fe20000004100 */
[----:B------:R-:W-:Y:S01]  /*48f0*/  @!P1 SHF.R.U64 R25, R24, 0x10, R25 ;  /* 0x0000001018199819 */ /* 0x000fe20000001219 */
[--C-:B------:R-:W-:Y:S01]  /*4900*/  @!P1 HADD2.F32 R45, -RZ, R72.reuse.H0_H0 ;  /* 0x20000048ff2d9230 */ /* 0x100fe20000004100 */
[----:B------:R-:W-:Y:S01]  /*4910*/  @!P1 SHF.R.U32.HI R24, RZ, 0x10, R27 ;  /* 0x00000010ff189819 */ /* 0x000fe2000001161b */
[----:B------:R-:W-:Y:S01]  /*4920*/  @!P1 HADD2.F32 R49, -RZ, R72.H1_H1 ;  /* 0x30000048ff319230 */ /* 0x000fe20000004100 */
[----:B------:R-:W-:Y:S01]  /*4930*/  @!P1 SHF.R.U32.HI R41, RZ, 0x10, R65 ;  /* 0x00000010ff299819 */ /* 0x000fe20000011641 */
[----:B------:R-:W-:Y:S01]  /*4940*/  @!P1 HADD2.F32 R25, -RZ, R25.H0_H0 ;  /* 0x20000019ff199230 */ /* 0x000fe20000004100 */
[----:B------:R-:W-:Y:S02]  /*4950*/  @!P1 SHF.R.U32.HI R51, RZ, 0x10, R67 ;  /* 0x00000010ff339819 */ /* 0x000fe40000011643 */
[----:B------:R-:W-:Y:S01]  /*4960*/  @!P1 SHF.R.U64 R64, R64, 0x10, R65 ;  /* 0x0000001040409819 */ /* 0x000fe20000001241 */
[----:B------:R-:W-:Y:S01]  /*4970*/  @!P1 HADD2.F32 R41, -RZ, R41.H0_H0 ;  /* 0x20000029ff299230 */ /* 0x000fe20000004100 */
[----:B------:R-:W-:Y:S01]  /*4980*/  @!P1 SHF.R.U64 R47, R66, 0x10, R67 ;  /* 0x00000010422f9819 */ /* 0x000fe20000001243 */
[----:B------:R-:W-:Y:S01]  /*4990*/  @!P1 HADD2.F32 R51, -RZ, R51.H0_H0 ;  /* 0x20000033ff339230 */ /* 0x000fe20000004100 */
[----:B------:R-:W-:Y:S03]  /*49a0*/  @!P0 IADD3 R69, P3, P2, R140, R69, R113 ;  /* 0x000000458c458210 */ /* 0x000fe60007a7e071 */
[----:B------:R-:W-:Y:S01]  /*49b0*/  @!P1 HADD2.F32 R47, -RZ, R47.H0_H0 ;  /* 0x2000002fff2f9230 */ /* 0x000fe20000004100 */
[----:B------:R-:W-:Y:S02]  /*49c0*/  @!P0 IADD3.X R50, R93, R50, R108, P3, P2 ;  /* 0x000000325d328210 */ /* 0x000fe40001fe446c */
[C---:B------:R-:W-:Y:S04]  /*49d0*/  LEA R70, P2, R71.reuse, c[0x0][0x1c8], 0x1 ;  /* 0x0000720047467a11 */ /* 0x040fe800078408ff */
[----:B------:R-:W-:Y:S02]  /*49e0*/  LEA.HI.X R71, R71, c[0x0][0x1cc], R56, 0x1, P2 ;  /* 0x0000730047477a11 */ /* 0x000fe400010f0c38 */
[C---:B------:R-:W-:Y:S04]  /*49f0*/  @!P0 LEA R68, P2, R69.reuse, c[0x0][0x1c8], 0x1 ;  /* 0x0000720045448a11 */ /* 0x040fe800078408ff */
[----:B------:R-:W-:Y:S01]  /*4a00*/  @!P0 LEA.HI.X R69, R69, c[0x0][0x1cc], R50, 0x1, P2 ;  /* 0x0000730045458a11 */ /* 0x000fe200010f0c32 */
[----:B-1----:R-:W-:Y:S01]  /*4a10*/  @!P1 IMAD.MOV.U32 R27, RZ, RZ, R20 ;  /* 0x000000ffff1b9224 */ /* 0x002fe200078e0014 */
[----:B------:R-:W-:Y:S02]  /*4a20*/  @!P1 MOV R40, R53 ;  /* 0x0000003500289202 */ /* 0x000fe40000000f00 */
[----:B------:R-:W-:Y:S02]  /*4a30*/  @!P1 MOV R42, R52 ;  /* 0x00000034002a9202 */ /* 0x000fe40000000f00 */
[----:B------:R-:W-:Y:S01]  /*4a40*/  @!P1 MOV R32, R21 ;  /* 0x0000001500209202 */ /* 0x000fe20000000f00 */
[----:B------:R-:W-:Y:S01]  /*4a50*/  @!P1 HADD2.F32 R38, -RZ, R40.H0_H0 ;  /* 0x20000028ff269230 */ /* 0x000fe20000004100 */
[----:B------:R-:W-:Y:S01]  /*4a60*/  @!P1 MOV R44, R54 ;  /* 0x00000036002c9202 */ /* 0x000fe20000000f00 */
[----:B------:R-:W-:Y:S02]  /*4a70*/  @!P1 HADD2.F32 R37, -RZ, R42.H0_H0 ;  /* 0x2000002aff259230 */ /* 0x000fe40000004100 */
[--C-:B------:R-:W-:Y:S01]  /*4a80*/  @!P1 HADD2.F32 R35, -RZ, R27.reuse.H0_H0 ;  /* 0x2000001bff239230 */ /* 0x100fe20000004100 */
[-C--:B------:R-:W-:Y:S01]  /*4a90*/  @!P1 FMUL.FTZ R56, R38, R33.reuse ;  /* 0x0000002126389220 */ /* 0x080fe20000410000 */
[----:B------:R-:W-:Y:S01]  /*4aa0*/  @!P1 HADD2.F32 R30, -RZ, R32.H0_H0 ;  /* 0x20000020ff1e9230 */ /* 0x000fe20000004100 */
[-C--:B------:R-:W-:Y:S01]  /*4ab0*/  @!P1 FMUL.FTZ R50, R37, R34.reuse ;  /* 0x0000002225329220 */ /* 0x080fe20000410000 */
[----:B------:R-:W-:Y:S01]  /*4ac0*/  @!P1 HADD2.F32 R40, -RZ, R40.H1_H1 ;  /* 0x30000028ff289230 */ /* 0x000fe20000004100 */
[C---:B------:R-:W-:Y:S02]  /*4ad0*/  @!P1 FMUL.FTZ R2, R35.reuse, R34 ;  /* 0x0000002223029220 */ /* 0x040fe40000410000 */
[C---:B------:R-:W-:Y:S02]  /*4ae0*/  @!P1 FMUL.FTZ R4, R30.reuse, R33 ;  /* 0x000000211e049220 */ /* 0x040fe40000410000 */
[----:B------:R-:W-:Y:S01]  /*4af0*/  @!P1 FFMA.FTZ R56, R30, R39, -R56 ;  /* 0x000000271e389223 */ /* 0x000fe20000010838 */
[----:B------:R-:W-:Y:S01]  /*4b00*/  @!P1 HADD2.F32 R30, -RZ, R32.H1_H1 ;  /* 0x30000020ff1e9230 */ /* 0x000fe20000004100 */
[-C--:B------:R-:W-:Y:S01]  /*4b10*/  @!P1 FFMA.FTZ R50, R35, R36.reuse, -R50 ;  /* 0x0000002423329223 */ /* 0x080fe20000010832 */
[----:B------:R-:W-:Y:S01]  /*4b20*/  @!P1 HADD2.F32 R32, -RZ, R27.H1_H1 ;  /* 0x3000001bff209230 */ /* 0x000fe20000004100 */
[----:B------:R-:W-:Y:S01]  /*4b30*/  @!P1 FFMA.FTZ R2, R37, R36, R2 ;  /* 0x0000002425029223 */ /* 0x000fe20000010002 */
[----:B------:R-:W-:Y:S01]  /*4b40*/  @!P1 HADD2.F32 R36, -RZ, R42.H1_H1 ;  /* 0x3000002aff249230 */ /* 0x000fe20000004100 */
[----:B------:R-:W-:Y:S01]  /*4b50*/  @!P1 IMAD.MOV.U32 R42, RZ, RZ, R55 ;  /* 0x000000ffff2a9224 */ /* 0x000fe200078e0037 */
[----:B------:R-:W-:Y:S01]  /*4b60*/  @!P1 HADD2.F32 R37, -RZ, R64.H0_H0 ;  /* 0x20000040ff259230 */ /* 0x000fe20000004100 */
[-C--:B------:R-:W-:Y:S01]  /*4b70*/  @!P1 FMUL.FTZ R161, R40, R31.reuse ;  /* 0x0000001f28a19220 */ /* 0x080fe20000410000 */
[----:B------:R-:W-:Y:S01]  /*4b80*/  @!P1 HADD2.F32 R27, -RZ, R29.H1_H1 ;  /* 0x3000001dff1b9230 */ /* 0x000fe20000004100 */
[----:B------:R-:W-:Y:S01]  /*4b90*/  @!P1 FMUL.FTZ R5, R30, R31 ;  /* 0x0000001f1e059220 */ /* 0x000fe20000410000 */
[----:B------:R-:W-:Y:S01]  /*4ba0*/  @!P1 MOV R31, R23 ;  /* 0x00000017001f9202 */ /* 0x000fe20000000f00 */
[-C--:B------:R-:W-:Y:S01]  /*4bb0*/  @!P1 FMUL.FTZ R163, R36, R25.reuse ;  /* 0x0000001924a39220 */ /* 0x080fe20000410000 */
[----:B------:R-:W-:Y:S01]  /*4bc0*/  @!P1 HADD2.F32 R48, -RZ, R42.H1_H1 ;  /* 0x3000002aff309230 */ /* 0x000fe20000004100 */
[----:B------:R-:W-:Y:S01]  /*4bd0*/  @!P1 FMUL.FTZ R3, R32, R25 ;  /* 0x0000001920039220 */ /* 0x000fe20000410000 */
[----:B------:R-:W-:Y:S01]  /*4be0*/  @!P1 HADD2.F32 R25, -RZ, R24.H0_H0 ;  /* 0x20000018ff199230 */ /* 0x000fe20000004100 */
[----:B------:R-:W-:Y:S01]  /*4bf0*/  @!P1 FFMA.FTZ R161, R30, R41, -R161 ;  /* 0x000000291ea19223 */ /* 0x000fe200000108a1 */
        /* <DEDUP_REMOVED lines=8> */
[--C-:B------:R-:W-:Y:S01]  /*4c80*/  @!P1 HADD2.F32 R42, -RZ, R44.reuse.H0_H0 ;  /* 0x2000002cff2a9230 */ /* 0x100fe20000004100 */
[----:B------:R-:W-:Y:S01]  /*4c90*/  @!P1 IMAD.MOV.U32 R24, RZ, RZ, R22 ;  /* 0x000000ffff189224 */ /* 0x000fe200078e0016 */
[----:B------:R-:W-:Y:S01]  /*4ca0*/  @!P1 MOV R21, R56 ;  /* 0x0000003800159202 */ /* 0x000fe20000000f00 */
[-C--:B------:R-:W-:Y:S01]  /*4cb0*/  @!P1 FMUL.FTZ R58, R46, R27.reuse ;  /* 0x0000001b2e3a9220 */ /* 0x080fe20000410000 */
[----:B------:R-:W-:Y:S01]  /*4cc0*/  @!P1 HADD2.F32 R44, -RZ, R44.H1_H1 ;  /* 0x3000002cff2c9230 */ /* 0x000fe20000004100 */
[----:B------:R-:W-:Y:S01]  /*4cd0*/  @!P1 FMUL.FTZ R8, R30, R27 ;  /* 0x0000001b1e089220 */ /* 0x000fe20000410000 */
[----:B------:R-:W-:Y:S01]  /*4ce0*/  @!P1 HADD2.F32 R27, -RZ, R29.H0_H0 ;  /* 0x2000001dff1b9230 */ /* 0x000fe20000004100 */
[----:B------:R-:W-:Y:S01]  /*4cf0*/  @!P1 FFMA.FTZ R4, R38, R39, R4 ;  /* 0x0000002726049223 */ /* 0x000fe20000010004 */
[----:B------:R-:W-:Y:S01]  /*4d00*/  @!P1 HADD2.F32 R25, -RZ, R26.H0_H0 ;  /* 0x2000001aff199230 */ /* 0x000fe20000004100 */
[----:B------:R-:W-:Y:S01]  /*4d10*/  @!P1 FFMA.FTZ R163, R32, R37, -R163 ;  /* 0x0000002520a39223 */ /* 0x000fe200000108a3 */
[--C-:B------:R-:W-:Y:S01]  /*4d20*/  @!P1 HADD2.F32 R26, -RZ, R24.reuse.H0_H0 ;  /* 0x20000018ff1a9230 */ /* 0x100fe20000004100 */
[----:B------:R-:W-:Y:S01]  /*4d30*/  @!P1 FMUL.FTZ R156, R42, R27 ;  /* 0x0000001b2a9c9220 */ /* 0x000fe20000410000 */
[----:B------:R-:W-:Y:S01]  /*4d40*/  @!P1 HADD2.F32 R24, -RZ, R24.H1_H1 ;  /* 0x30000018ff189230 */ /* 0x000fe20000004100 */
[----:B------:R-:W-:Y:S01]  /*4d50*/  @!P1 FMUL.FTZ R82, R44, R25 ;  /* 0x000000192c529220 */ /* 0x000fe20000410000 */
[----:B------:R-:W-:Y:S01]  /*4d60*/  @!P1 F2FP.PACK_AB R163, R163, R50 ;  /* 0x00000032a3a3923e */ /* 0x000fe200000000ff */
[C---:B------:R-:W-:Y:S01]  /*4d70*/  @!P1 FMUL.FTZ R6, R26.reuse, R27 ;  /* 0x0000001b1a069220 */ /* 0x040fe20000410000 */
[----:B------:R-:W-:Y:S01]  /*4d80*/  @!P1 F2FP.PACK_AB R50, R3, R2 ;  /* 0x000000020332923e */ /* 0x000fe200000000ff */
[----:B------:R-:W-:Y:S01]  /*4d90*/  @!P1 FFMA.FTZ R156, R26, R45, -R156 ;  /* 0x0000002d1a9c9223 */ /* 0x000fe2000001089c */
[----:B------:R-:W-:Y:S01]  /*4da0*/  @!P1 MOV R20, R163 ;  /* 0x000000a300149202 */ /* 0x000fe20000000f00 */
[----:B------:R-:W-:Y:S01]  /*4db0*/  @!P1 FFMA.FTZ R82, R24, R47, -R82 ;  /* 0x0000002f18529223 */ /* 0x000fe20000010852 */
[----:B------:R-:W-:Y:S01]  /*4dc0*/  @!P1 MOV R52, R50 ;  /* 0x0000003200349202 */ /* 0x000fe20000000f00 */
[----:B------:R-:W-:Y:S02]  /*4dd0*/  @!P1 FFMA.FTZ R58, R30, R49, -R58 ;  /* 0x000000311e3a9223 */ /* 0x000fe4000001083a */
[----:B------:R-:W-:Y:S01]  /*4de0*/  @!P1 FFMA.FTZ R5, R40, R41, R5 ;  /* 0x0000002928059223 */ /* 0x000fe20000010005 */
[----:B------:R-:W-:Y:S01]  /*4df0*/  @!P1 F2FP.PACK_AB R161, R82, R156 ;  /* 0x0000009c52a1923e */ /* 0x000fe200000000ff */
[----:B------:R-:W-:Y:S01]  /*4e00*/  @!P1 FMUL.FTZ R7, R24, R25 ;  /* 0x0000001918079220 */ /* 0x000fe20000410000 */
[----:B------:R-:W-:Y:S01]  /*4e10*/  @!P1 F2FP.PACK_AB R58, R165, R58 ;  /* 0x0000003aa53a923e */ /* 0x000fe200000000ff */
[----:B------:R-:W-:Y:S01]  /*4e20*/  @!P1 FFMA.FTZ R6, R42, R45, R6 ;  /* 0x0000002d2a069223 */ /* 0x000fe20000010006 */
[----:B------:R-:W-:Y:S01]  /*4e30*/  @!P1 F2FP.PACK_AB R163, R5, R4 ;  /* 0x0000000405a3923e */ /* 0x000fe200000000ff */
[----:B------:R-:W-:Y:S01]  /*4e40*/  @!P1 FFMA.FTZ R7, R44, R47, R7 ;  /* 0x0000002f2c079223 */ /* 0x000fe20000010007 */
[----:B------:R-:W-:Y:S01]  /*4e50*/  @!P1 MOV R23, R58 ;  /* 0x0000003a00179202 */ /* 0x000fe20000000f00 */
[----:B------:R-:W-:Y:S02]  /*4e60*/  @!P1 FFMA.FTZ R8, R46, R49, R8 ;  /* 0x000000312e089223 */ /* 0x000fe40000010008 */
[----:B------:R-:W-:Y:S01]  /*4e70*/  @!P1 FFMA.FTZ R9, R48, R51, R9 ;  /* 0x0000003330099223 */ /* 0x000fe20000010009 */
[----:B------:R-:W-:Y:S01]  /*4e80*/  @!P1 F2FP.PACK_AB R56, R7, R6 ;  /* 0x000000060738923e */ /* 0x000fe200000000ff */
[----:B------:R-:W-:Y:S02]  /*4e90*/  @!P1 IMAD.MOV.U32 R22, RZ, RZ, R161 ;  /* 0x000000ffff169224 */ /* 0x000fe400078e00a1 */
[----:B------:R-:W-:Y:S01]  /*4ea0*/  @!P1 IMAD.MOV.U32 R53, RZ, RZ, R163 ;  /* 0x000000ffff359224 */ /* 0x000fe200078e00a3 */
[----:B------:R-:W-:Y:S02]  /*4eb0*/  @!P1 F2FP.PACK_AB R165, R9, R8 ;  /* 0x0000000809a5923e */ /* 0x000fe400000000ff */
[----:B------:R1:W-:Y:S01]  /*4ec0*/  STG.E.128 [R70.64], R20 ;  /* 0x0000001446007986 */ /* 0x0003e2000c101d10 */
[----:B------:R-:W-:Y:S02]  /*4ed0*/  @!P1 MOV R54, R56 ;  /* 0x0000003800369202 */ /* 0x000fe40000000f00 */
[----:B------:R-:W-:Y:S05]  /*4ee0*/  @!P1 MOV R55, R165 ;  /* 0x000000a500379202 */ /* 0x000fea0000000f00 */
[----:B------:R1:W-:Y:S02]  /*4ef0*/  @!P0 STG.E.128 [R68.64], R52 ;  /* 0x0000003444008986 */ /* 0x0003e4000c101d10 */
.L_x_327:
[----:B------:R-:W-:Y:S05]  /*4f00*/  BSYNC B0 ;  /* 0x0000000000007941 */ /* 0x000fea0003800000 */
.L_x_326:
[----:B------:R-:W-:Y:S05]  /*4f10*/  IADD3 R159, P0, R146, R158, RZ ;  /* 0x0000009e929f7210 */ /* 0x000fea0007f1e0ff */
[----:B------:R-:W-:Y:S01]  /*4f20*/  IMAD.X R157, R157, 0x1, R100, P0 ;  /* 0x000000019d9d7824 */ /* 0x000fe200000e0664 */
[----:B------:R-:W-:Y:S11]  /*4f30*/  ISETP.GE.OR P0, PT, R115, R78, P4 ;  /* 0x0000004e7300720c */ /* 0x000ff60002706670 */
[----:B------:R-:W-:Y:S02]  /*4f40*/  @!UPT UIADD3 URZ, URZ, URZ, URZ ;  /* 0x0000003f3f3ff290 */ /* 0x000fe4000fffe03f */
[----:B------:R-:W-:-:S05]  /*4f50*/  @P0 BRA `(.L_x_321) ;  /* 0x0000090000000947 */ /* 0x000fca0003800000 */
[--C-:B------:R-:W-:Y:S01]  /*4f60*/  @!P1 SHF.R.U32.HI R24, RZ, 0x10, R17.reuse ;  /* 0x00000010ff189819 */ /* 0x100fe20000011611 */
[----:B------:R-:W-:Y:S01]  /*4f70*/  LDS.128 R48, [R103+0x8100] ;  /* 0x0081000067307984 */ /* 0x000fe20000000c00 */
[----:B------:R-:W-:Y:S01]  /*4f80*/  @!P1 SHF.R.U64 R17, R16, 0x10, R17 ;  /* 0x0000001010119819 */ /* 0x000fe20000001211 */
[--C-:B------:R-:W-:Y:S01]  /*4f90*/  @!P1 HADD2.F32 R27, -RZ, R28.reuse.H1_H1 ;  /* 0x3000001cff1b9230 */ /* 0x100fe20000004100 */
[--C-:B------:R-:W-:Y:S01]  /*4fa0*/  @!P1 SHF.R.U32.HI R16, RZ, 0x10, R19.reuse ;  /* 0x00000010ff109819 */ /* 0x100fe20000011613 */
[--C-:B------:R-:W-:Y:S01]  /*4fb0*/  @!P1 HADD2.F32 R31, -RZ, R59.reuse.H1_H1 ;  /* 0x3000003bff1f9230 */ /* 0x100fe20000004100 */
[----:B------:R-:W-:Y:S01]  /*4fc0*/  @!P1 SHF.R.U64 R18, R18, 0x10, R19 ;  /* 0x0000001012129819 */ /* 0x000fe20000001213 */
[----:B------:R-:W-:Y:S01]  /*4fd0*/  @!P1 HADD2.F32 R28, -RZ, R28.H0_H0 ;  /* 0x2000001cff1c9230 */ /* 0x000fe20000004100 */
[----:B-----5:R-:W-:Y:S01]  /*4fe0*/  IADD3 R47, P2, P0, R140, R159, R114 ;  /* 0x0000009f8c2f7210 */ /* 0x020fe2000785e072 */
[----:B-1----:R-:W1:Y:S01]  /*4ff0*/  LDS.128 R20, [R105+0x8100] ;  /* 0x0081000069147984 */ /* 0x002e620000000c00 */
[----:B------:R-:W-:Y:S01]  /*5000*/  @!P1 HADD2.F32 R34, -RZ, R59.H0_H0 ;  /* 0x2000003bff229230 */ /* 0x000fe20000004100 */
[----:B------:R-:W-:Y:S01]  /*5010*/  @!P1 SHF.R.U32.HI R36, RZ, 0x10, R61 ;  /* 0x00000010ff249819 */ /* 0x000fe2000001163d */
[----:B------:R-:W-:Y:S01]  /*5020*/  @!P1 HADD2.F32 R24, -RZ, R24.H0_H0 ;  /* 0x20000018ff189230 */ /* 0x000fe20000004100 */
[----:B------:R-:W-:Y:S01]  /*5030*/  IADD3.X R44, R93, R157, R110, P2, P0 ;  /* 0x0000009d5d2c7210 */ /* 0x000fe200017e046e */
[--C-:B------:R-:W-:Y:S01]  /*5040*/  @!P1 HADD2.F32 R41, -RZ, R57.reuse.H1_H1 ;  /* 0x30000039ff299230 */ /* 0x100fe20000004100 */
[C---:B------:R-:W-:Y:S01]  /*5050*/  LEA R52, P0, R47.reuse, c[0x0][0x1c8], 0x1 ;  /* 0x000072002f347a11 */ /* 0x040fe200078008ff */
[----:B------:R-:W-:Y:S01]  /*5060*/  @!P1 HADD2.F32 R36, -RZ, R36.H0_H0 ;  /* 0x20000024ff249230 */ /* 0x000fe20000004100 */
[----:B------:R-:W-:Y:S01]  /*5070*/  @!P1 SHF.R.U32.HI R45, RZ, 0x10, R63 ;  /* 0x00000010ff2d9819 */ /* 0x000fe2000001163f */
[----:B------:R-:W-:Y:S01]  /*5080*/  @!P1 HADD2.F32 R38, -RZ, R57.H0_H0 ;  /* 0x20000039ff269230 */ /* 0x000fe20000004100 */
[----:B------:R-:W-:Y:S01]  /*5090*/  LEA.HI.X R53, R47, c[0x0][0x1cc], R44, 0x1, P0 ;  /* 0x000073002f357a11 */ /* 0x000fe200000f0c2c */
[----:B------:R-:W-:Y:S01]  /*50a0*/  @!P1 HADD2.F32 R17, -RZ, R17.H0_H0 ;  /* 0x20000011ff119230 */ /* 0x000fe20000004100 */
[----:B------:R-:W-:Y:S01]  /*50b0*/  @!P1 SHF.R.U64 R60, R60, 0x10, R61 ;  /* 0x000000103c3c9819 */ /* 0x000fe2000000123d */
[----:B------:R-:W-:Y:S01]  /*50c0*/  @!P1 HADD2.F32 R45, -RZ, R45.H0_H0 ;  /* 0x2000002dff2d9230 */ /* 0x000fe20000004100 */
[----:B------:R-:W-:Y:S01]  /*50d0*/  @!P1 SHF.R.U64 R40, R62, 0x10, R63 ;  /* 0x000000103e289819 */ /* 0x000fe2000000123f */
[----:B------:R-:W-:Y:S01]  /*50e0*/  @!P1 HADD2.F32 R18, -RZ, R18.H0_H0 ;  /* 0x20000012ff129230 */ /* 0x000fe20000004100 */
[----:B------:R-:W-:Y:S03]  /*50f0*/  ISETP.GE.AND P0, PT, R113, c[0x0][0x1d4], PT ;  /* 0x0000750071007a0c */ /* 0x000fe60003f06270 */
[----:B------:R-:W-:Y:S01]  /*5100*/  @!P1 HADD2.F32 R40, -RZ, R40.H0_H0 ;  /* 0x20000028ff289230 */ /* 0x000fe20000004100 */
[----:B-1----:R-:W-:Y:S02]  /*5110*/  @!P1 MOV R19, R20 ;  /* 0x0000001400139202 */ /* 0x002fe40000000f00 */
[----:B------:R-:W-:Y:S02]  /*5120*/  @!P1 MOV R32, R48 ;  /* 0x0000003000209202 */ /* 0x000fe40000000f00 */
[----:B------:R-:W-:Y:S01]  /*5130*/  @!P1 MOV R35, R49 ;  /* 0x0000003100239202 */ /* 0x000fe20000000f00 */
[----:B------:R-:W-:Y:S01]  /*5140*/  @!P1 HADD2.F32 R30, -RZ, R19.H0_H0 ;  /* 0x20000013ff1e9230 */ /* 0x000fe20000004100 */
[----:B------:R-:W-:Y:S01]  /*5150*/  @!P1 MOV R26, R21 ;  /* 0x00000015001a9202 */ /* 0x000fe20000000f00 */
[----:B------:R-:W-:Y:S01]  /*5160*/  @!P1 HADD2.F32 R29, -RZ, R32.H0_H0 ;  /* 0x20000020ff1d9230 */ /* 0x000fe20000004100 */
[----:B------:R-:W-:Y:S01]  /*5170*/  @!P1 MOV R37, R50 ;  /* 0x0000003200259202 */ /* 0x000fe20000000f00 */
[--C-:B------:R-:W-:Y:S01]  /*5180*/  @!P1 HADD2.F32 R33, -RZ, R35.reuse.H0_H0 ;  /* 0x20000023ff219230 */ /* 0x100fe20000004100 */
[CC--:B------:R-:W-:Y:S01]  /*5190*/  @!P1 FMUL.FTZ R2, R30.reuse, R27.reuse ;  /* 0x0000001b1e029220 */ /* 0x0c0fe20000410000 */
[----:B------:R-:W-:Y:S01]  /*51a0*/  @!P1 HADD2.F32 R25, -RZ, R26.H0_H0 ;  /* 0x2000001aff199230 */ /* 0x000fe20000004100 */
[----:B------:R-:W-:Y:S01]  /*51b0*/  @!P1 FMUL.FTZ R44, R29, R27 ;  /* 0x0000001b1d2c9220 */ /* 0x000fe20000410000 */
[----:B------:R-:W-:Y:S01]  /*51c0*/  @!P1 HADD2.F32 R32, -RZ, R32.H1_H1 ;  /* 0x30000020ff209230 */ /* 0x000fe20000004100 */
[-C--:B------:R-:W-:Y:S02]  /*51d0*/  @!P1 FMUL.FTZ R46, R33, R28.reuse ;  /* 0x0000001c212e9220 */ /* 0x080fe40000410000 */
[-C--:B------:R-:W-:Y:S02]  /*51e0*/  @!P1 FFMA.FTZ R44, R30, R31.reuse, -R44 ;  /* 0x0000001f1e2c9223 */ /* 0x080fe4000001082c */
[----:B------:R-:W-:Y:S01]  /*51f0*/  @!P1 FFMA.FTZ R2, R29, R31, R2 ;  /* 0x0000001f1d029223 */ /* 0x000fe20000010002 */
[----:B------:R-:W-:Y:S01]  /*5200*/  @!P1 HADD2.F32 R31, -RZ, R35.H1_H1 ;  /* 0x30000023ff1f9230 */ /* 0x000fe20000004100 */
[C---:B------:R-:W-:Y:S01]  /*5210*/  @!P1 FMUL.FTZ R4, R25.reuse, R28 ;  /* 0x0000001c19049220 */ /* 0x040fe20000410000 */
[----:B------:R-:W-:Y:S01]  /*5220*/  @!P1 HADD2.F32 R29, -RZ, R60.H0_H0 ;  /* 0x2000003cff1d9230 */ /* 0x000fe20000004100 */
[----:B------:R-:W-:Y:S01]  /*5230*/  @!P1 FFMA.FTZ R46, R25, R34, -R46 ;  /* 0x00000022192e9223 */ /* 0x000fe2000001082e */
[----:B------:R-:W-:Y:S01]  /*5240*/  @!P1 HADD2.F32 R25, -RZ, R26.H1_H1 ;  /* 0x3000001aff199230 */ /* 0x000fe20000004100 */
[-C--:B------:R-:W-:Y:S01]  /*5250*/  @!P1 FMUL.FTZ R47, R31, R24.reuse ;  /* 0x000000181f2f9220 */ /* 0x080fe20000410000 */
[----:B------:R-:W-:Y:S01]  /*5260*/  @!P1 HADD2.F32 R26, -RZ, R19.H1_H1 ;  /* 0x30000013ff1a9230 */ /* 0x000fe20000004100 */
[----:B------:R-:W-:Y:S01]  /*5270*/  @!P1 FMUL.FTZ R55, R32, R17 ;  /* 0x0000001120379220 */ /* 0x000fe20000410000 */
[----:B------:R-:W-:Y:S01]  /*5280*/  @!P1 MOV R35, R51 ;  /* 0x0000003300239202 */ /* 0x000fe20000000f00 */
[C---:B------:R-:W-:Y:S01]  /*5290*/  @!P1 FMUL.FTZ R5, R25.reuse, R24 ;  /* 0x0000001819059220 */ /* 0x040fe20000410000 */
[----:B------:R-:W-:Y:S01]  /*52a0*/  @!P1 HADD2.F32 R19, -RZ, R11.H1_H1 ;  /* 0x3000000bff139230 */ /* 0x000fe20000004100 */
[----:B------:R-:W-:Y:S01]  /*52b0*/  @!P1 FFMA.FTZ R47, R25, R36, -R47 ;  /* 0x00000024192f9223 */ /* 0x000fe2000001082f */
[----:B------:R-:W-:Y:S01]  /*52c0*/  @!P1 MOV R25, R23 ;  /* 0x0000001700199202 */ /* 0x000fe20000000f00 */
[C---:B------:R-:W-:Y:S01]  /*52d0*/  @!P1 FMUL.FTZ R3, R26.reuse, R17 ;  /* 0x000000111a039220 */ /* 0x040fe20000410000 */
[----:B------:R-:W-:Y:S01]  /*52e0*/  @!P1 HADD2.F32 R17, -RZ, R16.H0_H0 ;  /* 0x20000010ff119230 */ /* 0x000fe20000004100 */
[-C--:B------:R-:W-:Y:S01]  /*52f0*/  @!P1 FFMA.FTZ R55, R26, R29.reuse, -R55 ;  /* 0x0000001d1a379223 */ /* 0x080fe20000010837 */
[----:B------:R-:W-:Y:S01]  /*5300*/  @!P1 HADD2.F32 R42, -RZ, R35.H1_H1 ;  /* 0x30000023ff2a9230 */ /* 0x000fe20000004100 */
[----:B------:R-:W-:Y:S01]  /*5310*/  @!P1 FFMA.FTZ R3, R32, R29, R3 ;  /* 0x0000001d20039223 */ /* 0x000fe20000010003 */
[----:B------:R-:W-:Y:S01]  /*5320*/  @!P1 HADD2.F32 R16, -RZ, R25.H1_H1 ;  /* 0x30000019ff109230 */ /* 0x000fe20000004100 */
[----:B------:R-:W-:Y:S01]  /*5330*/  @!P1 FFMA.FTZ R4, R33, R34, R4 ;  /* 0x0000002221049223 */ /* 0x000fe20000010004 */
[----:B------:R-:W-:Y:S01]  /*5340*/  @!P1 F2FP.PACK_AB R46, R47, R46 ;  /* 0x0000002e2f2e923e */ /* 0x000fe200000000ff */
[-C--:B------:R-:W-:Y:S01]  /*5350*/  @!P1 FMUL.FTZ R65, R42, R17.reuse ;  /* 0x000000112a419220 */ /* 0x080fe20000410000 */
[----:B------:R-:W-:Y:S01]  /*5360*/  @!P1 F2FP.PACK_AB R55, R55, R44 ;  /* 0x0000002c3737923e */ /* 0x000fe200000000ff */
[C---:B------:R-:W-:Y:S01]  /*5370*/  @!P1 FMUL.FTZ R9, R16.reuse, R17 ;  /* 0x0000001110099220 */ /* 0x040fe20000410000 */
[----:B------:R-:W-:Y:S01]  /*5380*/  @!P1 MOV R21, R46 ;  /* 0x0000002e00159202 */ /* 0x000fe20000000f00 */
[----:B------:R-:W-:Y:S01]  /*5390*/  @!P1 FFMA.FTZ R65, R16, R45, -R65 ;  /* 0x0000002d10419223 */ /* 0x000fe20000010841 */
[----:B------:R-:W-:Y:S01]  /*53a0*/  @!P1 HADD2.F32 R16, -RZ, R11.H0_H0 ;  /* 0x2000000bff109230 */ /* 0x000fe20000004100 */
[----:B------:R-:W-:Y:S01]  /*53b0*/  @!P1 IMAD.MOV.U32 R11, RZ, RZ, R22 ;  /* 0x000000ffff0b9224 */ /* 0x000fe200078e0016 */
[----:B------:R-:W-:Y:S01]  /*53c0*/  @!P1 HADD2.F32 R39, -RZ, R35.H0_H0 ;  /* 0x20000023ff279230 */ /* 0x000fe20000004100 */
[----:B------:R-:W-:Y:S01]  /*53d0*/  @!P1 FFMA.FTZ R5, R31, R36, R5 ;  /* 0x000000241f059223 */ /* 0x000fe20000010005 */
[--C-:B------:R-:W-:Y:S01]  /*53e0*/  @!P1 HADD2.F32 R35, -RZ, R37.reuse.H0_H0 ;  /* 0x20000025ff239230 */ /* 0x100fe20000004100 */
[----:B------:R-:W-:Y:S01]  /*53f0*/  @!P1 MOV R20, R55 ;  /* 0x0000003700149202 */ /* 0x000fe20000000f00 */
[----:B------:R-:W-:Y:S01]  /*5400*/  @!P1 HADD2.F32 R37, -RZ, R37.H1_H1 ;  /* 0x30000025ff259230 */ /* 0x000fe20000004100 */
[----:B------:R-:W-:Y:S01]  /*5410*/  @!P1 FMUL.FTZ R54, R39, R19 ;  /* 0x0000001327369220 */ /* 0x000fe20000410000 */
[----:B------:R-:W-:Y:S01]  /*5420*/  @!P1 HADD2.F32 R24, -RZ, R25.H0_H0 ;  /* 0x20000019ff189230 */ /* 0x000fe20000004100 */
[----:B------:R-:W-:Y:S01]  /*5430*/  @!P1 FMUL.FTZ R56, R35, R16 ;  /* 0x0000001023389220 */ /* 0x000fe20000410000 */
[--C-:B------:R-:W-:Y:S01]  /*5440*/  @!P1 HADD2.F32 R17, -RZ, R11.reuse.H0_H0 ;  /* 0x2000000bff119230 */ /* 0x100fe20000004100 */
[----:B------:R-:W-:Y:S01]  /*5450*/  @!P1 FMUL.FTZ R67, R37, R18 ;  /* 0x0000001225439220 */ /* 0x000fe20000410000 */
[----:B------:R-:W-:Y:S01]  /*5460*/  @!P1 F2FP.PACK_AB R44, R3, R2 ;  /* 0x00000002032c923e */ /* 0x000fe200000000ff */
[C---:B------:R-:W-:Y:S01]  /*5470*/  @!P1 FFMA.FTZ R54, R24.reuse, R41, -R54 ;  /* 0x0000002918369223 */ /* 0x040fe20000010836 */
[----:B------:R-:W-:Y:S01]  /*5480*/  @!P1 F2FP.PACK_AB R47, R5, R4 ;  /* 0x00000004052f923e */ /* 0x000fe200000000ff */
[C---:B------:R-:W-:Y:S01]  /*5490*/  @!P1 FFMA.FTZ R56, R17.reuse, R38, -R56 ;  /* 0x0000002611389223 */ /* 0x040fe20000010838 */
[----:B------:R-:W-:Y:S01]  /*54a0*/  @!P1 MOV R48, R44 ;  /* 0x0000002c00309202 */ /* 0x000fe20000000f00 */
[----:B------:R-:W-:Y:S01]  /*54b0*/  @!P1 FMUL.FTZ R6, R17, R16 ;  /* 0x0000001011069220 */ /* 0x000fe20000410000 */
[----:B------:R-:W-:Y:S01]  /*54c0*/  @!P1 F2FP.PACK_AB R54, R65, R54 ;  /* 0x000000364136923e */ /* 0x000fe200000000ff */
[----:B------:R-:W-:Y:S01]  /*54d0*/  @!P1 FMUL.FTZ R8, R24, R19 ;  /* 0x0000001318089220 */ /* 0x000fe20000410000 */
[----:B------:R-:W-:Y:S01]  /*54e0*/  @!P1 MOV R49, R47 ;  /* 0x0000002f00319202 */ /* 0x000fe20000000f00 */
[----:B------:R-:W-:Y:S01]  /*54f0*/  @!P1 FFMA.FTZ R6, R35, R38, R6 ;  /* 0x0000002623069223 */ /* 0x000fe20000010006 */
[----:B------:R-:W-:Y:S01]  /*5500*/  @!P1 HADD2.F32 R11, -RZ, R11.H1_H1 ;  /* 0x3000000bff0b9230 */ /* 0x000fe20000004100 */
[----:B------:R-:W-:Y:S04]  /*5510*/  @!P1 IMAD.MOV.U32 R23, RZ, RZ, R54 ;  /* 0x000000ffff179224 */ /* 0x000fe800078e0036 */
[C---:B------:R-:W-:Y:S02]  /*5520*/  @!P1 FFMA.FTZ R67, R11.reuse, R40, -R67 ;  /* 0x000000280b439223 */ /* 0x040fe40000010843 */
[----:B------:R-:W-:Y:S03]  /*5530*/  @!P1 FMUL.FTZ R7, R11, R18 ;  /* 0x000000120b079220 */ /* 0x000fe60000410000 */
[----:B------:R-:W-:Y:S01]  /*5540*/  @!P1 F2FP.PACK_AB R67, R67, R56 ;  /* 0x000000384343923e */ /* 0x000fe200000000ff */
[----:B------:R-:W-:Y:S02]  /*5550*/  @!P1 FFMA.FTZ R7, R37, R40, R7 ;  /* 0x0000002825079223 */ /* 0x000fe40000010007 */
[----:B------:R-:W-:Y:S01]  /*5560*/  @!P1 FFMA.FTZ R8, R39, R41, R8 ;  /* 0x0000002927089223 */ /* 0x000fe20000010008 */
[----:B------:R-:W-:Y:S01]  /*5570*/  @!P1 MOV R22, R67 ;  /* 0x0000004300169202 */ /* 0x000fe20000000f00 */
[----:B------:R-:W-:Y:S01]  /*5580*/  @!P1 FFMA.FTZ R9, R42, R45, R9 ;  /* 0x0000002d2a099223 */ /* 0x000fe20000010009 */
[----:B------:R-:W-:Y:S03]  /*5590*/  @!P1 F2FP.PACK_AB R56, R7, R6 ;  /* 0x000000060738923e */ /* 0x000fe600000000ff */
[----:B------:R1:W-:Y:S01]  /*55a0*/  STG.E.128 [R52.64], R20 ;  /* 0x0000001434007986 */ /* 0x0003e2000c101d10 */
[----:B------:R-:W-:Y:S02]  /*55b0*/  @!P1 F2FP.PACK_AB R65, R9, R8 ;  /* 0x000000080941923e */ /* 0x000fe400000000ff */
[----:B------:R-:W-:Y:S02]  /*55c0*/  @!P1 MOV R50, R56 ;  /* 0x0000003800329202 */ /* 0x000fe40000000f00 */
        /* <DEDUP_REMOVED lines=8> */
.L_x_305:
[----:B------:R-:W-:Y:S01]  /*5650*/  IMAD R2, R43, -0x60, R0 ;  /* 0xffffffa02b027824 */ /* 0x000fe200078e0200 */
[----:B------:R-:W-:Y:S04]  /*5660*/  BSSY B0, `(.L_x_328) ;  /* 0x000000b000007945 */ /* 0x000fe80003800000 */
[----:B------:R-:W-:Y:S04]  /*5670*/  IMNMX R8, R2, 0x60, PT ;  /* 0x0000006002087817 */ /* 0x000fe80003800200 */
[----:B------:R-:W-:Y:S11]  /*5680*/  ISETP.GE.AND P0, PT, R121, R8, PT ;  /* 0x000000087900720c */ /* 0x000ff60003f06270 */
[----:B------:R-:W-:Y:S02]  /*5690*/  @!UPT UIADD3 URZ, URZ, URZ, URZ ;  /* 0x0000003f3f3ff290 */ /* 0x000fe4000fffe03f */
[----:B------:R-:W-:-:S05]  /*56a0*/  @P0 BRA `(.L_x_329) ;  /* 0x0000006000000947 */ /* 0x000fca0003800000 */
[----:B------:R-:W1:Y:S01]  /*56b0*/  @!P4 LDS.128 R16, [R120+0x8100] ;  /* 0x008100007810c984 */ /* 0x000e620000000c00 */
[----:B------:R-:W-:Y:S11]  /*56c0*/  ISETP.GE.AND P0, PT, R119, c[0x0][0x1d4], PT ;  /* 0x0000750077007a0c */ /* 0x000ff60003f06270 */
[----:B------:R-:W-:Y:S02]  /*56d0*/  @!UPT UIADD3 URZ, URZ, URZ, URZ ;  /* 0x0000003f3f3ff290 */ /* 0x000fe4000fffe03f */
[----:B------:R-:W2:Y:S04]  /*56e0*/  @!P0 LDS.128 R4, [R120+0xb100] ;  /* 0x00b1000078048984 */ /* 0x000ea80000000c00 */
[----:B-1----:R1:W-:Y:S04]  /*56f0*/  @!P4 STG.E.128 [R66.64], R16 ;  /* 0x000000104200c986 */ /* 0x0023e8000c101d10 */
[----:B--2---:R1:W-:Y:S02]  /*5700*/  @!P0 STG.E.128 [R66.64+0x80], R4 ;  /* 0x0000800442008986 */ /* 0x0043e4000c101d10 */
.L_x_329:
[----:B------:R-:W-:Y:S05]  /*5710*/  BSYNC B0 ;  /* 0x0000000000007941 */ /* 0x000fea0003800000 */
.L_x_328:
[----:B------:R-:W-:Y:S01]  /*5720*/  ISETP.GE.AND P0, PT, R118, R8, PT ;  /* 0x000000087600720c */ /* 0x000fe20003f06270 */
[----:B------:R-:W-:Y:S01]  /*5730*/  @!UPT UIADD3 URZ, URZ, URZ, URZ ;  /* 0x0000003f3f3ff290 */ /* 0x000fe2000fffe03f */
[----:B------:R-:W-:Y:S11]  /*5740*/  BSSY B0, `(.L_x_330) ;  /* 0x0000008000007945 */ /* 0x000ff60003800000 */
[----:B------:R-:W-:-:S05]  /*5750*/  @P0 BRA `(.L_x_331) ;  /* 0x0000006000000947 */ /* 0x000fca0003800000 */
[----:B-1----:R-:W1:Y:S01]  /*5760*/  @!P4 LDS.128 R16, [R120+0x9100] ;  /* 0x009100007810c984 */ /* 0x002e620000000c00 */
[----:B------:R-:W-:Y:S11]  /*5770*/  ISETP.GE.AND P0, PT, R119, c[0x0][0x1d4], PT ;  /* 0x0000750077007a0c */ /* 0x000ff60003f06270 */
[----:B------:R-:W-:Y:S02]  /*5780*/  @!UPT UIADD3 URZ, URZ, URZ, URZ ;  /* 0x0000003f3f3ff290 */ /* 0x000fe4000fffe03f */
[----:B------:R-:W2:Y:S04]  /*5790*/  @!P0 LDS.128 R4, [R120+0xc100] ;  /* 0x00c1000078048984 */ /* 0x000ea80000000c00 */
[----:B-1----:R1:W-:Y:S04]  /*57a0*/  @!P4 STG.E.128 [R64.64], R16 ;  /* 0x000000104000c986 */ /* 0x0023e8000c101d10 */
[----:B--2---:R1:W-:Y:S02]  /*57b0*/  @!P0 STG.E.128 [R64.64+0x80], R4 ;  /* 0x0000800440008986 */ /* 0x0043e4000c101d10 */
.L_x_331:
[----:B------:R-:W-:Y:S05]  /*57c0*/  BSYNC B0 ;  /* 0x0000000000007941 */ /* 0x000fea0003800000 */
.L_x_330:
[----:B------:R-:W-:Y:S11]  /*57d0*/  ISETP.GE.AND P0, PT, R115, R8, PT ;  /* 0x000000087300720c */ /* 0x000ff60003f06270 */
[----:B------:R-:W-:Y:S02]  /*57e0*/  @!UPT UIADD3 URZ, URZ, URZ, URZ ;  /* 0x0000003f3f3ff290 */ /* 0x000fe4000fffe03f */
[----:B------:R-:W-:-:S05]  /*57f0*/  @P0 BRA `(.L_x_321) ;  /* 0x0000006000000947 */ /* 0x000fca0003800000 */
[----:B-1----:R-:W1:Y:S01]  /*5800*/  @!P4 LDS.128 R16, [R120+0xa100] ;  /* 0x00a100007810c984 */ /* 0x002e620000000c00 */
[----:B------:R-:W-:Y:S11]  /*5810*/  ISETP.GE.AND P0, PT, R119, c[0x0][0x1d4], PT ;  /* 0x0000750077007a0c */ /* 0x000ff60003f06270 */
[----:B------:R-:W-:Y:S02]  /*5820*/  @!UPT UIADD3 URZ, URZ, URZ, URZ ;  /* 0x0000003f3f3ff290 */ /* 0x000fe4000fffe03f */
[----:B------:R-:W2:Y:S04]  /*5830*/  @!P0 LDS.128 R4, [R120+0xd100] ;  /* 0x00d1000078048984 */ /* 0x000ea80000000c00 */
[----:B-1----:R1:W-:Y:S04]  /*5840*/  @!P4 STG.E.128 [R62.64], R16 ;  /* 0x000000103e00c986 */ /* 0x0023e8000c101d10 */
[----:B--2---:R1:W-:Y:S02]  /*5850*/  @!P0 STG.E.128 [R62.64+0x80], R4 ;  /* 0x000080043e008986 */ /* 0x0043e4000c101d10 */
.L_x_321:
[----:B------:R-:W-:Y:S05]  /*5860*/  BSYNC B2 ;  /* 0x0000000000027941 */ /* 0x000fea0003800000 */
.L_x_304:
[----:B-12---:R-:W-:Y:S01]  /*5870*/  IMAD R5, R43, -0x60, RZ ;  /* 0xffffffa02b057824 */ /* 0x006fe200078e02ff */
[----:B------:R-:W-:Y:S01]  /*5880*/  ISETP.NE.AND P5, PT, R125, RZ, PT ;  /* 0x000000ff7d00720c */ /* 0x000fe20003fa5270 */
[----:B------:R-:W-:Y:S01]  /*5890*/  IMAD.WIDE.U32 R16, R43, 0x60, RZ ;  /* 0x000000602b107825 */ /* 0x000fe200078e00ff */
[----:B------:R-:W-:Y:S02]  /*58a0*/  BSSY B0, `(.L_x_332) ;  /* 0x0000041000007945 */ /* 0x000fe40003800000 */
[----:B------:R-:W-:Y:S01]  /*58b0*/  IADD3 R4, R86, R5, RZ ;  /* 0x0000000556047210 */ /* 0x000fe20007ffe0ff */
[----:B------:R-:W-:Y:S01]  /*58c0*/  IMAD R77, R77, 0x60, RZ ;  /* 0x000000604d4d7824 */ /* 0x000fe200078e02ff */
[----:B------:R-:W-:Y:S02]  /*58d0*/  IADD3 R7, P0, R89, R16, RZ ;  /* 0x0000001059077210 */ /* 0x000fe40007f1e0ff */
[----:B------:R-:W-:Y:S01]  /*58e0*/  ISETP.GE.AND P1, PT, R4, 0x21, PT ;  /* 0x000000210400780c */ /* 0x000fe20003f26270 */
[----:B------:R-:W-:Y:S04]  /*58f0*/  IMAD.IADD R2, R17, 0x1, R77 ;  /* 0x0000000111027824 */ /* 0x000fe800078e024d */
[----:B------:R-:W-:Y:S08]  /*5900*/  IMAD.X R3, R2, 0x1, R87, P0 ;  /* 0x0000000102037824 */ /* 0x000ff000000e0657 */
[----:B------:R-:W-:Y:S05]  /*5910*/  @P1 IADD3 R9, P0, R7, 0x20, RZ ;  /* 0x0000002007091810 */ /* 0x000fea0007f1e0ff */
[----:B------:R-:W-:Y:S01]  /*5920*/  @P1 IMAD.X R6, RZ, RZ, R3, P0 ;  /* 0x000000ffff061224 */ /* 0x000fe200000e0603 */
[----:B------:R-:W-:Y:S03]  /*5930*/  ISETP.GE.AND P0, PT, R4, 0x41, PT ;  /* 0x000000410400780c */ /* 0x000fe60003f06270 */
[----:B------:R-:W-:Y:S04]  /*5940*/  @P1 IMAD R6, R6, c[0x0][0x258], RZ ;  /* 0x0000960006061a24 */ /* 0x000fe800078e02ff */
[----:B------:R-:W-:Y:S06]  /*5950*/  @P1 IMAD R6, R9, c[0x0][0x25c], R6 ;  /* 0x0000970009061a24 */ /* 0x000fec00078e0206 */
[----:B------:R-:W-:Y:S04]  /*5960*/  @P0 IADD3 R11, P2, R7, 0x40, RZ ;  /* 0x00000040070b0810 */ /* 0x000fe80007f5e0ff */
[----:B------:R-:W-:Y:S02]  /*5970*/  @P0 IADD3.X R8, RZ, R3, RZ, P2, !PT ;  /* 0x00000003ff080210 */ /* 0x000fe400017fe4ff */
[----:B------:R-:W-:Y:S03]  /*5980*/  ISETP.GE.AND P2, PT, R4, 0x1, PT ;  /* 0x000000010400780c */ /* 0x000fe60003f46270 */
[----:B------:R-:W-:Y:S04]  /*5990*/  @P0 IMAD R8, R8, c[0x0][0x258], RZ ;  /* 0x0000960008080a24 */ /* 0x000fe800078e02ff */
[----:B------:R-:W-:Y:S06]  /*59a0*/  @P0 IMAD R8, R11, c[0x0][0x25c], R8 ;  /* 0x000097000b080a24 */ /* 0x000fec00078e0208 */
[----:B------:R-:W-:Y:S02]  /*59b0*/  @P2 IMAD.MOV.U32 R82, RZ, RZ, R128 ;  /* 0x000000ffff522224 */ /* 0x000fe400078e0080 */
[----:B------:R-:W-:Y:S02]  /*59c0*/  @P2 IMAD R4, R3, c[0x0][0x258], RZ ;  /* 0x0000960003042a24 */ /* 0x000fe400078e02ff */
[C---:B------:R-:W-:Y:S04]  /*59d0*/  @P2 IMAD.WIDE.U32 R20, R7.reuse, c[0x0][0x258], R82 ;  /* 0x0000960007142a25 */ /* 0x040fe800078e0052 */
[----:B------:R-:W-:Y:S01]  /*59e0*/  @P2 IMAD R4, R7, c[0x0][0x25c], R4 ;  /* 0x0000970007042a24 */ /* 0x000fe200078e0204 */
[C---:B------:R-:W-:Y:S01]  /*59f0*/  @P2 LEA R18, P3, R20.reuse, c[0x0][0x250], 0x1 ;  /* 0x0000940014122a11 */ /* 0x040fe200078608ff */
[----:B------:R-:W-:Y:S03]  /*5a00*/  @P1 IMAD.MOV.U32 R82, RZ, RZ, R128 ;  /* 0x000000ffff521224 */ /* 0x000fe600078e0080 */
[----:B------:R-:W-:Y:S01]  /*5a10*/  @P2 IADD3 R4, R21, R4, RZ ;  /* 0x0000000415042210 */ /* 0x000fe20007ffe0ff */
[----:B------:R-:W-:Y:S03]  /*5a20*/  @P1 IMAD.WIDE.U32 R22, R9, c[0x0][0x258], R82 ;  /* 0x0000960009161a25 */ /* 0x000fe600078e0052 */
[----:B------:R-:W-:Y:S01]  /*5a30*/  @P2 LEA.HI.X R19, R20, c[0x0][0x254], R4, 0x1, P3 ;  /* 0x0000950014132a11 */ /* 0x000fe200018f0c04 */
[----:B------:R-:W-:Y:S01]  /*5a40*/  @P0 IMAD.MOV.U32 R82, RZ, RZ, R128 ;  /* 0x000000ffff520224 */ /* 0x000fe200078e0080 */
[C---:B------:R-:W-:Y:S02]  /*5a50*/  @P1 LEA R20, P3, R22.reuse, c[0x0][0x250], 0x1 ;  /* 0x0000940016141a11 */ /* 0x040fe400078608ff */
[----:B------:R-:W-:Y:S01]  /*5a60*/  @P1 IADD3 R6, R23, R6, RZ ;  /* 0x0000000617061210 */ /* 0x000fe20007ffe0ff */
[----:B------:R-:W-:Y:S01]  /*5a70*/  @!PT LDS RZ, [RZ] ;  /* 0x00000000fffff984 */ /* 0x000fe20000000800 */
[----:B------:R-:W-:Y:S01]  /*5a80*/  @!PT LDS RZ, [RZ] ;  /* 0x00000000fffff984 */ /* 0x000fe20000000800 */
[----:B------:R-:W-:Y:S01]  /*5a90*/  @!PT LDS RZ, [RZ] ;  /* 0x00000000fffff984 */ /* 0x000fe20000000800 */
[----:B------:R1:W-:Y:S03]  /*5aa0*/  @P2 LDGSTS.E.BYPASS.LTC128B.128 [R120+0x100], [R18.64], !P5 ;  /* 0x0010000012782fae */ /* 0x0003e6000e901d50 */
[----:B------:R-:W-:Y:S01]  /*5ab0*/  @P1 LEA.HI.X R21, R22, c[0x0][0x254], R6, 0x1, P3 ;  /* 0x0000950016151a11 */ /* 0x000fe200018f0c06 */
[----:B------:R-:W-:Y:S01]  /*5ac0*/  @P0 IMAD.WIDE.U32 R6, R11, c[0x0][0x258], R82 ;  /* 0x000096000b060a25 */ /* 0x000fe200078e0052 */
[----:B------:R1:W-:Y:S01]  /*5ad0*/  @P2 LDGSTS.E.BYPASS.LTC128B.128 [R120+0x3100], [R18.64+0x80], !P6 ;  /* 0x0310008012782fae */ /* 0x0003e2000f101d50 */
[----:B------:R-:W-:Y:S03]  /*5ae0*/  IADD3 R3, P2, R81, R16, RZ ;  /* 0x0000001051037210 */ /* 0x000fe60007f5e0ff */
[----:B------:R-:W-:Y:S01]  /*5af0*/  @P0 LEA R22, P3, R6, c[0x0][0x250], 0x1 ;  /* 0x0000940006160a11 */ /* 0x000fe200078608ff */
[----:B------:R1:W-:Y:S01]  /*5b00*/  @P1 LDGSTS.E.BYPASS.LTC128B.128 [R120+0x1100], [R20.64], !P5 ;  /* 0x0110000014781fae */ /* 0x0003e2000e901d50 */
[----:B------:R-:W-:Y:S01]  /*5b10*/  @P0 IADD3 R8, R7, R8, RZ ;  /* 0x0000000807080210 */ /* 0x000fe20007ffe0ff */
[----:B------:R-:W-:Y:S03]  /*5b20*/  IMAD.X R2, R2, 0x1, R80, P2 ;  /* 0x0000000102027824 */ /* 0x000fe600010e0650 */
[----:B------:R1:W-:Y:S01]  /*5b30*/  @P1 LDGSTS.E.BYPASS.LTC128B.128 [R120+0x4100], [R20.64+0x80], !P6 ;  /* 0x0410008014781fae */ /* 0x0003e2000f101d50 */
[----:B------:R-:W-:Y:S02]  /*5b40*/  @P0 LEA.HI.X R23, R6, c[0x0][0x254], R8, 0x1, P3 ;  /* 0x0000950006170a11 */ /* 0x000fe400018f0c08 */
[----:B------:R-:W-:Y:S03]  /*5b50*/  IADD3 R8, R5, R0, RZ ;  /* 0x0000000005087210 */ /* 0x000fe60007ffe0ff */
[----:B------:R1:W-:Y:S01]  /*5b60*/  @P0 LDGSTS.E.BYPASS.LTC128B.128 [R120+0x2100], [R22.64], !P5 ;  /* 0x0210000016780fae */ /* 0x0003e2000e901d50 */
[----:B------:R-:W-:Y:S04]  /*5b70*/  IMNMX R8, R8, 0x60, PT ;  /* 0x0000006008087817 */ /* 0x000fe80003800200 */
[----:B------:R1:W-:Y:S01]  /*5b80*/  @P0 LDGSTS.E.BYPASS.LTC128B.128 [R120+0x5100], [R22.64+0x80], !P6 ;  /* 0x0510008016780fae */ /* 0x0003e2000f101d50 */
[----:B------:R-:W-:Y:S04]  /*5b90*/  ISETP.GE.AND P0, PT, R121, R8, PT ;  /* 0x000000087900720c */ /* 0x000fe80003f06270 */
[----:B------:R-:W0:Y:S01]  /*5ba0*/  LDGDEPBAR ;  /* 0x00000000000079af */ /* 0x000e220000000000 */
[----:B------:R-:W-:Y:S04]  /*5bb0*/  DEPBAR.LE SB0, 0x0 ;  /* 0x000080000000791a */ /* 0x000fe80000000000 */
[----:B------:R-:W-:Y:S06]  /*5bc0*/  BAR.SYNC.DEFER_BLOCKING 0x0 ;  /* 0x0000000000007b1d */ /* 0x000fec0000010000 */
[----:B------:R-:W-:-:S05]  /*5bd0*/  @P0 BRA `(.L_x_333) ;  /* 0x000000d000000947 */ /* 0x000fca0003800000 */
[----:B-1----:R-:W1:Y:S01]  /*5be0*/  @!P4 LDS.128 R16, [R120+0x100] ;  /* 0x000100007810c984 */ /* 0x002e620000000c00 */
[----:B------:R-:W-:Y:S01]  /*5bf0*/  MOV R78, R126 ;  /* 0x0000007e004e7202 */ /* 0x000fe20000000f00 */
[----:B------:R-:W-:Y:S04]  /*5c00*/  IMAD R9, R2, c[0x0][0x208], RZ ;  /* 0x0000820002097a24 */ /* 0x000fe800078e02ff */
[C---:B------:R-:W-:Y:S04]  /*5c10*/  IMAD.WIDE.U32 R22, R3.reuse, c[0x0][0x208], R78 ;  /* 0x0000820003167a25 */ /* 0x040fe800078e004e */
[----:B------:R-:W-:Y:S01]  /*5c20*/  IMAD R9, R3, c[0x0][0x20c], R9 ;  /* 0x0000830003097a24 */ /* 0x000fe200078e0209 */
[C---:B------:R-:W-:Y:S04]  /*5c30*/  LEA R20, P0, R22.reuse, c[0x0][0x1f8], 0x1 ;  /* 0x00007e0016147a11 */ /* 0x040fe800078008ff */
[----:B------:R-:W-:Y:S04]  /*5c40*/  IADD3 R9, R23, R9, RZ ;  /* 0x0000000917097210 */ /* 0x000fe80007ffe0ff */
[----:B------:R-:W-:Y:S02]  /*5c50*/  LEA.HI.X R21, R22, c[0x0][0x1fc], R9, 0x1, P0 ;  /* 0x00007f0016157a11 */ /* 0x000fe400000f0c09 */
[----:B------:R-:W-:Y:S11]  /*5c60*/  ISETP.GE.AND P0, PT, R119, c[0x0][0x1d4], PT ;  /* 0x0000750077007a0c */ /* 0x000ff60003f06270 */
[----:B------:R-:W-:Y:S02]  /*5c70*/  @!UPT UIADD3 URZ, URZ, URZ, URZ ;  /* 0x0000003f3f3ff290 */ /* 0x000fe4000fffe03f */
[----:B------:R-:W2:Y:S04]  /*5c80*/  @!P0 LDS.128 R4, [R120+0x3100] ;  /* 0x0031000078048984 */ /* 0x000ea80000000c00 */
[----:B-1----:R1:W-:Y:S04]  /*5c90*/  @!P4 STG.E.128 [R20.64], R16 ;  /* 0x000000101400c986 */ /* 0x0023e8000c101d10 */
[----:B--2---:R1:W-:Y:S02]  /*5ca0*/  @!P0 STG.E.128 [R20.64+0x80], R4 ;  /* 0x0000800414008986 */ /* 0x0043e4000c101d10 */
.L_x_333:
[----:B-1----:R-:W-:Y:S05]  /*5cb0*/  BSYNC B0 ;  /* 0x0000000000007941 */ /* 0x002fea0003800000 */
.L_x_332:
[----:B------:R-:W-:Y:S01]  /*5cc0*/  ISETP.GE.AND P0, PT, R118, R8, PT ;  /* 0x000000087600720c */ /* 0x000fe20003f06270 */
[----:B------:R-:W-:Y:S01]  /*5cd0*/  @!UPT UIADD3 URZ, URZ, URZ, URZ ;  /* 0x0000003f3f3ff290 */ /* 0x000fe2000fffe03f */
[----:B------:R-:W-:Y:S11]  /*5ce0*/  BSSY B0, `(.L_x_334) ;  /* 0x0000011000007945 */ /* 0x000ff60003800000 */
[----:B------:R-:W-:-:S05]  /*5cf0*/  @P0 BRA `(.L_x_335) ;  /* 0x000000f000000947 */ /* 0x000fca0003800000 */
[----:B------:R-:W1:Y:S01]  /*5d00*/  @!P4 LDS.128 R16, [R120+0x1100] ;  /* 0x001100007810c984 */ /* 0x000e620000000c00 */
[----:B------:R-:W-:Y:S02]  /*5d10*/  IADD3 R4, P0, R3, 0x20, RZ ;  /* 0x0000002003047810 */ /* 0x000fe40007f1e0ff */
[----:B------:R-:W-:Y:S03]  /*5d20*/  MOV R78, R126 ;  /* 0x0000007e004e7202 */ /* 0x000fe60000000f00 */
[----:B------:R-:W-:Y:S02]  /*5d30*/  IMAD.X R9, RZ, RZ, R2, P0 ;  /* 0x000000ffff097224 */ /* 0x000fe400000e0602 */
[----:B------:R-:W-:Y:S04]  /*5d40*/  IMAD.WIDE.U32 R22, R4, c[0x0][0x208], R78 ;  /* 0x0000820004167a25 */ /* 0x000fe800078e004e */
[----:B------:R-:W-:Y:S01]  /*5d50*/  IMAD R9, R9, c[0x0][0x208], RZ ;  /* 0x0000820009097a24 */ /* 0x000fe200078e02ff */
[----:B------:R-:W-:Y:S03]  /*5d60*/  LEA R20, P0, R22, c[0x0][0x1f8], 0x1 ;  /* 0x00007e0016147a11 */ /* 0x000fe600078008ff */
[----:B------:R-:W-:Y:S04]  /*5d70*/  IMAD R9, R4, c[0x0][0x20c], R9 ;  /* 0x0000830004097a24 */ /* 0x000fe800078e0209 */
[----:B------:R-:W-:Y:S05]  /*5d80*/  IMAD.IADD R9, R23, 0x1, R9 ;  /* 0x0000000117097824 */ /* 0x000fea00078e0209 */
[----:B------:R-:W-:Y:S02]  /*5d90*/  LEA.HI.X R21, R22, c[0x0][0x1fc], R9, 0x1, P0 ;  /* 0x00007f0016157a11 */ /* 0x000fe400000f0c09 */
[----:B------:R-:W-:Y:S11]  /*5da0*/  ISETP.GE.AND P0, PT, R119, c[0x0][0x1d4], PT ;  /* 0x0000750077007a0c */ /* 0x000ff60003f06270 */
[----:B------:R-:W-:Y:S02]  /*5db0*/  @!UPT UIADD3 URZ, URZ, URZ, URZ ;  /* 0x0000003f3f3ff290 */ /* 0x000fe4000fffe03f */
[----:B------:R-:W2:Y:S04]  /*5dc0*/  @!P0 LDS.128 R4, [R120+0x4100] ;  /* 0x0041000078048984 */ /* 0x000ea80000000c00 */
[----:B-1----:R1:W-:Y:S04]  /*5dd0*/  @!P4 STG.E.128 [R20.64], R16 ;  /* 0x000000101400c986 */ /* 0x0023e8000c101d10 */
[----:B--2---:R1:W-:Y:S02]  /*5de0*/  @!P0 STG.E.128 [R20.64+0x80], R4 ;  /* 0x0000800414008986 */ /* 0x0043e4000c101d10 */
.L_x_335:
[----:B------:R-:W-:Y:S05]  /*5df0*/  BSYNC B0 ;  /* 0x0000000000007941 */ /* 0x000fea0003800000 */
.L_x_334:
[----:B------:R-:W-:Y:S01]  /*5e00*/  ISETP.GE.AND P0, PT, R115, R8, PT ;  /* 0x000000087300720c */ /* 0x000fe20003f06270 */
[----:B------:R-:W-:Y:S01]  /*5e10*/  @!UPT UIADD3 URZ, URZ, URZ, URZ ;  /* 0x0000003f3f3ff290 */ /* 0x000fe2000fffe03f */
[----:B------:R-:W-:Y:S11]  /*5e20*/  BSSY B0, `(.L_x_336) ;  /* 0x0000011000007945 */ /* 0x000ff60003800000 */
[----:B------:R-:W-:-:S05]  /*5e30*/  @P0 BRA `(.L_x_337) ;  /* 0x000000f000000947 */ /* 0x000fca0003800000 */
[----:B-1----:R-:W1:Y:S01]  /*5e40*/  @!P4 LDS.128 R16, [R120+0x2100] ;  /* 0x002100007810c984 */ /* 0x002e620000000c00 */
[----:B------:R-:W-:Y:S02]  /*5e50*/  IADD3 R3, P0, R3, 0x40, RZ ;  /* 0x0000004003037810 */ /* 0x000fe40007f1e0ff */
[----:B------:R-:W-:Y:S03]  /*5e60*/  MOV R78, R126 ;  /* 0x0000007e004e7202 */ /* 0x000fe60000000f00 */
[----:B------:R-:W-:Y:S02]  /*5e70*/  IMAD.X R2, RZ, RZ, R2, P0 ;  /* 0x000000ffff027224 */ /* 0x000fe400000e0602 */
[C---:B------:R-:W-:Y:S04]  /*5e80*/  IMAD.WIDE.U32 R20, R3.reuse, c[0x0][0x208], R78 ;  /* 0x0000820003147a25 */ /* 0x040fe800078e004e */
[----:B------:R-:W-:Y:S01]  /*5e90*/  IMAD R2, R2, c[0x0][0x208], RZ ;  /* 0x0000820002027a24 */ /* 0x000fe200078e02ff */
[C---:B------:R-:W-:Y:S03]  /*5ea0*/  LEA R8, P0, R20.reuse, c[0x0][0x1f8], 0x1 ;  /* 0x00007e0014087a11 */ /* 0x040fe600078008ff */
        /* <DEDUP_REMOVED lines=8> */
.L_x_337:
[----:B------:R-:W-:Y:S05]  /*5f30*/  BSYNC B0 ;  /* 0x0000000000007941 */ /* 0x000fea0003800000 */
.L_x_336:
[C---:B------:R-:W-:Y:S02]  /*5f40*/  ISETP.GT.AND P0, PT, R43.reuse, R94, PT ;  /* 0x0000005e2b00720c */ /* 0x040fe40003f04270 */
[----:B------:R-:W-:Y:S11]  /*5f50*/  IADD3 R43, R43, -0x1, RZ ;  /* 0xffffffff2b2b7810 */ /* 0x000ff60007ffe0ff */
[----:B------:R-:W-:Y:S01]  /*5f60*/  @P0 SHF.R.S32.HI R2, RZ, 0x1f, R43 ;  /* 0x0000001fff020819 */ /* 0x000fe2000001142b */
[----:B-1----:R-:W-:Y:S02]  /*5f70*/  @P0 IMAD.MOV.U32 R4, RZ, RZ, R130 ;  /* 0x000000ffff040224 */ /* 0x002fe400078e0082 */
[----:B------:R-:W-:Y:S02]  /*5f80*/  @P0 IMAD.MOV.U32 R5, RZ, RZ, R153 ;  /* 0x000000ffff050224 */ /* 0x000fe400078e0099 */
[----:B------:R-:W-:Y:S02]  /*5f90*/  @P0 IMAD R3, R98, R43, RZ ;  /* 0x0000002b62030224 */ /* 0x000fe400078e02ff */
[-C--:B------:R-:W-:Y:S04]  /*5fa0*/  @P0 IMAD.WIDE.U32 R4, R43, R154.reuse, R4 ;  /* 0x0000009a2b040225 */ /* 0x080fe800078e0004 */
[----:B------:R-:W-:Y:S01]  /*5fb0*/  @P0 IMAD R3, R2, R154, R3 ;  /* 0x0000009a02030224 */ /* 0x000fe200078e0203 */
[C---:B------:R-:W-:Y:S01]  /*5fc0*/  @P0 LEA R6, P1, R4.reuse, c[0x0][0x220], 0x1 ;  /* 0x0000880004060a11 */ /* 0x040fe200078208ff */
[----:B------:R-:W-:Y:S02]  /*5fd0*/  IMAD.U32 R2, RZ, RZ, UR10 ;  /* 0x0000000aff027e24 */ /* 0x000fe4000f8e00ff */
[----:B------:R-:W-:Y:S05]  /*5fe0*/  @P0 IMAD.IADD R3, R5, 0x1, R3 ;  /* 0x0000000105030824 */ /* 0x000fea00078e0203 */
[----:B------:R-:W-:Y:S02]  /*5ff0*/  @P0 LEA.HI.X R7, R4, c[0x0][0x224], R3, 0x1, P1 ;  /* 0x0000890004070a11 */ /* 0x000fe400008f0c03 */
[----:B------:R-:W-:Y:S03]  /*6000*/  @P0 IADD3 R8, P2, P1, R2, 0x80, R6 ;  /* 0x0000008002080810 */ /* 0x000fe6000795e006 */
[----:B------:R-:W-:Y:S01]  /*6010*/  @!PT LDS RZ, [RZ] ;  /* 0x00000000fffff984 */ /* 0x000fe20000000800 */
[----:B------:R-:W-:Y:S01]  /*6020*/  @!PT LDS RZ, [RZ] ;  /* 0x00000000fffff984 */ /* 0x000fe20000000800 */
[----:B------:R-:W-:Y:S01]  /*6030*/  @!PT LDS RZ, [RZ] ;  /* 0x00000000fffff984 */ /* 0x000fe20000000800 */
[----:B------:R1:W-:Y:S01]  /*6040*/  @P0 LDGSTS.E.BYPASS.LTC128B.128 [R120+0x8100], [R6.64], !P5 ;  /* 0x0810000006780fae */ /* 0x0003e2000e901d50 */
[----:B------:R-:W-:Y:S02]  /*6050*/  @P0 IADD3.X R9, RZ, UR9, R7, P2, P1 ;  /* 0x00000009ff090c10 */ /* 0x000fe400097e2407 */
[----:B------:R-:W-:Y:S01]  /*6060*/  @P0 IADD3 R16, P1, R6, UR10, RZ ;  /* 0x0000000a06100c10 */ /* 0x000fe2000ff3e0ff */
[----:B------:R1:W-:Y:S03]  /*6070*/  @P0 LDGSTS.E.BYPASS.LTC128B.128 [R120+0xb100], [R6.64+0x80], !P6 ;  /* 0x0b10008006780fae */ /* 0x0003e6000f101d50 */
[----:B------:R-:W-:Y:S02]  /*6080*/  @P0 IADD3.X R17, R7, UR9, RZ, P1, !PT ;  /* 0x0000000907110c10 */ /* 0x000fe40008ffe4ff */
[C---:B------:R-:W-:Y:S03]  /*6090*/  @P0 IADD3 R4, P1, R16.reuse, UR10, RZ ;  /* 0x0000000a10040c10 */ /* 0x040fe6000ff3e0ff */
[----:B------:R1:W-:Y:S01]  /*60a0*/  @P0 LDGSTS.E.BYPASS.LTC128B.128 [R120+0x9100], [R16.64], !P5 ;  /* 0x0910000010780fae */ /* 0x0003e2000e901d50 */
[C---:B------:R-:W-:Y:S02]  /*60b0*/  @P0 IADD3.X R5, R17.reuse, UR9, RZ, P1, !PT ;  /* 0x0000000911050c10 */ /* 0x040fe40008ffe4ff */
[----:B------:R-:W-:Y:S01]  /*60c0*/  @P0 IADD3 R2, P1, R16, UR12, RZ ;  /* 0x0000000c10020c10 */ /* 0x000fe2000ff3e0ff */
[----:B------:R1:W-:Y:S03]  /*60d0*/  @P0 LDGSTS.E.BYPASS.LTC128B.128 [R120+0xc100], [R8.64], !P6 ;  /* 0x0c10000008780fae */ /* 0x0003e6000f101d50 */
[----:B------:R-:W-:Y:S01]  /*60e0*/  @P0 IADD3.X R3, R17, UR8, RZ, P1, !PT ;  /* 0x0000000811030c10 */ /* 0x000fe20008ffe4ff */
[----:B------:R1:W-:Y:S04]  /*60f0*/  @P0 LDGSTS.E.BYPASS.LTC128B.128 [R120+0xa100], [R4.64], !P5 ;  /* 0x0a10000004780fae */ /* 0x0003e8000e901d50 */
[----:B------:R1:W-:Y:S04]  /*6100*/  @P0 LDGSTS.E.BYPASS.LTC128B.128 [R120+0xd100], [R2.64], !P6 ;  /* 0x0d10000002780fae */ /* 0x0003e8000f101d50 */
[----:B------:R-:W0:Y:S01]  /*6110*/  LDGDEPBAR ;  /* 0x00000000000079af */ /* 0x000e220000000000 */
[----:B------:R-:W-:-:S05]  /*6120*/  @P0 BRA `(.L_x_338) ;  /* 0xffffbba000000947 */ /* 0x000fca000383ffff */
[----:B------:R-:W-:Y:S06]  /*6130*/  BAR.SYNC.DEFER_BLOCKING 0x0 ;  /* 0x0000000000007b1d */ /* 0x000fec0000010000 */
.L_x_303:
[----:B------:R-:W-:Y:S01]  /*6140*/  ISETP.NE.AND P3, PT, R209, 0x1, PT ;  /* 0x00000001d100780c */ /* 0x000fe20003f65270 */
[----:B------:R-:W-:Y:S01]  /*6150*/  IMAD.IADD R123, R122, 0x1, R123 ;  /* 0x000000017a7b7824 */ /* 0x000fe200078e027b */
[----:B-1----:R-:W-:-:S02]  /*6160*/  IADD3 R2, R117, 0x7f, RZ ;  /* 0x0000007f75027810 */ /* 0x002fc40007ffe0ff */
[----:B------:R-:W-:-:S09]  /*6170*/  ISETP.GE.AND P1, PT, R208, 0x1, PT ;  /* 0x00000001d000780c */ /* 0x000fd20003f26270 */
[----:B------:R-:W-:-:S05]  /*6180*/  @P3 IMAD.HI.U32 R0, R2, c[0x0][0x2c8], RZ ;  /* 0x0000b20002003a27 */ /* 0x000fca00078e00ff */
[----:B------:R-:W-:-:S05]  /*6190*/  @P3 SHF.R.U32.HI R2, RZ, c[0x0][0x2cc], R0 ;  /* 0x0000b300ff023a19 */ /* 0x000fca0000011600 */
[----:B------:R-:W-:-:S05]  /*61a0*/  IMAD.IADD R96, R96, 0x1, R2 ;  /* 0x0000000160607824 */ /* 0x000fca00078e0202 */
[----:B------:R-:W-:Y:S01]  /*61b0*/  IADD3 R2, R96, c[0x0][0x328], RZ ;  /* 0x0000ca0060027a10 */ /* 0x000fe20007ffe0ff */
[----:B------:R-:W-:Y:S05]  /*61c0*/  @!P1 BRA `(.L_x_339) ;  /* 0x000000f000009947 */ /* 0x000fea0003800000 */
        /* <DEDUP_REMOVED lines=10> */
.L_x_340:
[----:B------:R-:W-:-:S13]  /*6270*/  ISETP.NE.AND P0, PT, R0, 0x1, PT ;  /* 0x000000010000780c */ /* 0x000fda0003f05270 */
[----:B------:R-:W-:-:S05]  /*6280*/  @P0 IMAD.HI.U32 R4, R3, c[0x0][0x330], RZ ;  /* 0x0000cc0003040a27 */ /* 0x000fca00078e00ff */
[----:B------:R-:W-:-:S05]  /*6290*/  @P0 SHF.R.U32.HI R3, RZ, c[0x0][0x334], R4 ;  /* 0x0000cd00ff030a19 */ /* 0x000fca0000011604 */
.L_x_341:
[----:B------:R-:W-:-:S05]  /*62a0*/  IMAD R3, R3, R0, c[0x0][0x32c] ;  /* 0x0000cb0003037624 */ /* 0x000fca00078e0200 */
[----:B------:R-:W-:-:S04]  /*62b0*/  IMNMX R2, R2, R3, PT ;  /* 0x0000000302027217 */ /* 0x000fc80003800200 */
.L_x_339:
[----:B------:R-:W-:Y:S01]  /*62c0*/  IADD3 R5, R2, 0x5f, RZ ;  /* 0x0000005f02057810 */ /* 0x000fe20007ffe0ff */
[----:B------:R-:W-:-:S04]  /*62d0*/  @P3 IMAD.HI.U32 R0, R117, c[0x0][0x2c8], RZ ;  /* 0x0000b20075003a27 */ /* 0x000fc800078e00ff */
[----:B------:R-:W-:-:S04]  /*62e0*/  IMAD.HI R5, R5, 0x2aaaaaab, RZ ;  /* 0x2aaaaaab05057827 */ /* 0x000fc800078e02ff */
[----:B------:R-:W-:Y:S01]  /*62f0*/  IMAD.MOV.U32 R3, RZ, RZ, R117 ;  /* 0x000000ffff037224 */ /* 0x000fe200078e0075 */
[----:B------:R-:W-:Y:S02]  /*6300*/  @P3 SHF.R.U32.HI R3, RZ, c[0x0][0x2cc], R0 ;  /* 0x0000b300ff033a19 */ /* 0x000fe40000011600 */
[----:B------:R-:W-:-:S03]  /*6310*/  SHF.R.U32.HI R0, RZ, 0x1f, R5 ;  /* 0x0000001fff007819 */ /* 0x000fc60000011605 */
[----:B------:R-:W-:Y:S01]  /*6320*/  IMAD.IADD R3, R116, 0x1, R3 ;  /* 0x0000000174037824 */ /* 0x000fe200078e0203 */
[----:B------:R-:W-:-:S04]  /*6330*/  LEA.HI.SX32 R14, R5, R0, 0x1c ;  /* 0x00000000050e7211 */ /* 0x000fc800078fe2ff */
[----:B------:R-:W-:Y:S02]  /*6340*/  IADD3 R0, R3, -c[0x0][0x324], RZ ;  /* 0x8000c90003007a10 */ /* 0x000fe40007ffe0ff */
[----:B------:R-:W-:Y:S01]  /*6350*/  IMNMX R14, R14, R95, PT ;  /* 0x0000005f0e0e7217 */ /* 0x000fe20003800200 */
        /* <DEDUP_REMOVED lines=10> */
.L_x_343:
[----:B------:R-:W-:-:S04]  /*6400*/  MOV R2, c[0x0][0x32c] ;  /* 0x0000cb0000027a02 */ /* 0x000fc80000000f00 */
[----:B------:R-:W-:-:S13]  /*6410*/  ISETP.NE.AND P0, PT, R2, 0x1, PT ;  /* 0x000000010200780c */ /* 0x000fda0003f05270 */
[----:B------:R-:W-:-:S05]  /*6420*/  @P0 IMAD.HI.U32 R2, R3, c[0x0][0x330], RZ ;  /* 0x0000cc0003020a27 */ /* 0x000fca00078e00ff */
[----:B------:R-:W-:-:S05]  /*6430*/  @P0 SHF.R.U32.HI R3, RZ, c[0x0][0x334], R2 ;  /* 0x0000cd00ff030a19 */ /* 0x000fca0000011602 */
.L_x_344:
[----:B------:R-:W-:-:S05]  /*6440*/  IMAD R3, R3, c[0x0][0x32c], RZ ;  /* 0x0000cb0003037a24 */ /* 0x000fca00078e02ff */
[----:B------:R-:W-:-:S05]  /*6450*/  IMNMX R0, R0, R3, !PT ;  /* 0x0000000300007217 */ /* 0x000fca0007800200 */
.L_x_342:
[----:B------:R-:W-:Y:S01]  /*6460*/  IMAD.HI R0, R0, 0x2aaaaaab, RZ ;  /* 0x2aaaaaab00007827 */ /* 0x000fe200078e02ff */
[----:B------:R-:W-:Y:S01]  /*6470*/  PLOP3.LUT P2, PT, PT, PT, PT, 0x80, 0x0 ;  /* 0x000000000000781c */ /* 0x000fe20003f4f070 */
[----:B------:R-:W-:Y:S01]  /*6480*/  CS2R R66, SRZ ;  /* 0x0000000000427805 */ /* 0x000fe2000001ff00 */
        /* <DEDUP_REMOVED lines=38> */
[----:B------:R-:W-:Y:S05]  /*66f0*/  @!P0 BRA `(.L_x_345) ;  /* 0x00013da000008947 */ /* 0x000fea0003800000 */
[----:B------:R-:W-:Y:S02]  /*6700*/  ISETP.NE.U32.AND P0, PT, RZ, c[0x0][0x340], PT ;  /* 0x0000d000ff007a0c */ /* 0x000fe40003f05070 */
[----:B------:R-:W-:-:S02]  /*6710*/  SHF.R.S32.HI R13, RZ, 0x1f, R74 ;  /* 0x0000001fff0d7819 */ /* 0x000fc4000001144a */
[----:B------:R-:W-:Y:S01]  /*6720*/  SHF.R.S32.HI R3, RZ, 0x1f, R76 ;  /* 0x0000001fff037819 */ /* 0x000fe2000001144c */
[----:B------:R-:W-:Y:S01]  /*6730*/  IMAD R0, R210, c[0x0][0x1b8], RZ ;  /* 0x00006e00d2007a24 */ /* 0x000fe200078e02ff */
[----:B------:R-:W-:Y:S01]  /*6740*/  ISETP.NE.AND.EX P1, PT, RZ, c[0x0][0x344], PT, P0 ;  /* 0x0000d100ff007a0c */ /* 0x000fe20003f25300 */
[----:B------:R-:W-:Y:S01]  /*6750*/  IMAD.WIDE.U32 R10, R76, c[0x0][0x178], RZ ;  /* 0x00005e004c0a7a25 */ /* 0x000fe200078e00ff */
[----:B------:R-:W-:Y:S01]  /*6760*/  ISETP.NE.U32.AND P2, PT, RZ, c[0x0][0x350], PT ;  /* 0x0000d400ff007a0c */ /* 0x000fe20003f45070 */
[----:B------:R-:W-:-:S10]  /*6770*/  ULDC.64 UR10, c[0x0][0x1e0] ;  /* 0x00007800000a7ab9 */ /* 0x000fd40000000a00 */
[----:B------:R-:W-:-:S04]  /*6780*/  @P1 IMAD.MOV.U32 R6, RZ, RZ, 0x4 ;  /* 0x00000004ff061424 */ /* 0x000fc800078e00ff */
[----:B------:R-:W-:-:S05]  /*6790*/  @P1 IMAD.WIDE R6, R213, R6, c[0x0][0x340] ;  /* 0x0000d000d5061625 */ /* 0x000fca00078e0206 */
[----:B------:R1:W2:Y:S01]  /*67a0*/  @P1 LDG.E R2, [R6.64] ;  /* 0x0000001006021981 */ /* 0x0002a2000c1e1900 */
[----:B------:R-:W-:Y:S01]  /*67b0*/  LEA.HI R4, R13, R74, RZ, 0x3 ;  /* 0x0000004a0d047211 */ /* 0x000fe200078f18ff */
[----:B------:R-:W-:Y:S01]  /*67c0*/  IMAD R3, R3, c[0x0][0x178], RZ ;  /* 0x00005e0003037a24 */ /* 0x000fe200078e02ff */
[----:B------:R-:W-:Y:S01]  /*67d0*/  ISETP.NE.U32.AND P0, PT, RZ, c[0x0][0x348], PT ;  /* 0x0000d200ff007a0c */ /* 0x000fe20003f05070 */
[----:B------:R-:W-:Y:S01]  /*67e0*/  IMAD R5, R211, c[0x0][0x1bc], R0 ;  /* 0x00006f00d3057a24 */ /* 0x000fe200078e0200 */
[----:B-----5:R-:W-:Y:S01]  /*67f0*/  LOP3.LUT R33, R4, 0xfffffff8, RZ, 0xc0, !PT ;  /* 0xfffffff804217812 */ /* 0x020fe200078ec0ff */
[----:B------:R-:W-:Y:S01]  /*6800*/  IMAD R3, R76, c[0x0][0x17c], R3 ;  /* 0x00005f004c037a24 */ /* 0x000fe200078e0203 */
[----:B------:R-:W-:Y:S01]  /*6810*/  SHF.R.S32.HI R4, RZ, 0x3, R4 ;  /* 0x00000003ff047819 */ /* 0x000fe20000011404 */
[----:B------:R-:W-:Y:S01]  /*6820*/  UIMAD.WIDE.U32 UR12, UR10, 0x40, URZ ;  /* 0x000000400a0c78a5 */ /* 0x000fe2000f8e003f */
[----:B------:R-:W-:Y:S01]  /*6830*/  ISETP.NE.AND.EX P0, PT, RZ, c[0x0][0x34c], PT, P0 ;  /* 0x0000d300ff007a0c */ /* 0x000fe20003f05300 */
[----:B------:R-:W-:Y:S01]  /*6840*/  IMAD.IADD R33, R74, 0x1, -R33 ;  /* 0x000000014a217824 */ /* 0x000fe200078e0a21 */
[----:B------:R-:W-:Y:S01]  /*6850*/  IADD3 R110, R14, -0x1, RZ ;  /* 0xffffffff0e6e7810 */ /* 0x000fe20007ffe0ff */
[----:B------:R-:W-:Y:S01]  /*6860*/  IMAD.IADD R11, R11, 0x1, R3 ;  /* 0x000000010b0b7824 */ /* 0x000fe200078e0203 */
[----:B------:R-:W-:Y:S01]  /*6870*/  SEL R16, R213, RZ, !P0 ;  /* 0x000000ffd5107207 */ /* 0x000fe20004000000 */
[----:B------:R-:W-:Y:S01]  /*6880*/  IMAD R0, R33, 0x20, R4 ;  /* 0x0000002021007824 */ /* 0x000fe200078e0204 */
[----:B------:R-:W-:Y:S01]  /*6890*/  SHF.R.S32.HI R35, RZ, 0x1f, R110 ;  /* 0x0000001fff237819 */ /* 0x000fe2000001146e */
[----:B------:R-:W-:Y:S01]  /*68a0*/  IMAD.WIDE.U32 R10, R211, c[0x0][0x1b8], R10 ;  /* 0x00006e00d30a7a25 */ /* 0x000fe200078e000a */
[----:B------:R-:W-:Y:S01]  /*68b0*/  USHF.L.U32 UR6, UR11, 0x6, URZ ;  /* 0x000000060b067899 */ /* 0x000fe2000800063f */
[----:B------:R-:W-:-:S02]  /*68c0*/  LOP3.LUT R214, R214, 0xfffbffff, RZ, 0xc0, !PT ;  /* 0xfffbffffd6d67812 */ /* 0x000fc400078ec0ff */
[----:B------:R-:W-:Y:S01]  /*68d0*/  IMAD.IADD R3, R117, 0x1, R0 ;  /* 0x0000000175037824 */ /* 0x000fe200078e0200 */
[----:B------:R-:W-:Y:S01]  /*68e0*/  UIADD3 UR6, UR13, UR6, URZ ;  /* 0x000000060d067290 */ /* 0x000fe2000fffe03f */
[----:B------:R-:W-:Y:S02]  /*68f0*/  IMAD.IADD R11, R11, 0x1, R5 ;  /* 0x000000010b0b7824 */ /* 0x000fe400078e0205 */
[----:B------:R-:W-:Y:S01]  /*6900*/  @P3 IMAD.HI.U32 R0, R3, c[0x0][0x2c8], RZ ;  /* 0x0000b20003003a27 */ /* 0x000fe200078e00ff */
[----:B-1----:R-:W-:Y:S02]  /*6910*/  SHF.R.S32.HI R6, RZ, 0x1f, R213 ;  /* 0x0000001fff067819 */ /* 0x002fe400000114d5 */
[----:B------:R-:W-:Y:S01]  /*6920*/  SHF.R.S32.HI R7, RZ, 0x1f, R123 ;  /* 0x0000001fff077819 */ /* 0x000fe2000001147b */
[----:B------:R-:W-:Y:S01]  /*6930*/  IMAD.MOV.U32 R5, RZ, RZ, R3 ;  /* 0x000000ffff057224 */ /* 0x000fe200078e0003 */
[----:B------:R-:W-:Y:S01]  /*6940*/  SEL R9, R6, RZ, !P0 ;  /* 0x000000ff06097207 */ /* 0x000fe20004000000 */
[----:B------:R-:W-:Y:S01]  /*6950*/  IMAD.SHL.U32 R64, R33, 0x8, RZ ;  /* 0x0000000821407824 */ /* 0x000fe200078e00ff */
[----:B------:R-:W-:Y:S01]  /*6960*/  @P3 SHF.R.U32.HI R5, RZ, c[0x0][0x2cc], R0 ;  /* 0x0000b300ff053a19 */ /* 0x000fe20000011600 */
[----:B------:R-:W-:Y:S01]  /*6970*/  BAR.SYNC.DEFER_BLOCKING 0x0 ;  /* 0x0000000000007b1d */ /* 0x000fe20000010000 */
[C---:B------:R-:W-:Y:S01]  /*6980*/  IADD3 R123, P0, R4.reuse, R123, RZ ;  /* 0x0000007b047b7210 */ /* 0x040fe20007f1e0ff */
[----:B------:R-:W-:Y:S01]  /*6990*/  IMAD R9, R9, c[0x0][0x1c0], RZ ;  /* 0x0000700009097a24 */ /* 0x000fe200078e02ff */
[----:B------:R-:W-:Y:S01]  /*69a0*/  SHF.R.S32.HI R65, RZ, 0x1f, R64 ;  /* 0x0000001fff417819 */ /* 0x000fe20000011440 */
[----:B------:R-:W-:Y:S01]  /*69b0*/  IMAD.MOV R8, RZ, RZ, -R5 ;  /* 0x000000ffff087224 */ /* 0x000fe200078e0a05 */
[----:B------:R-:W-:Y:S01]  /*69c0*/  LEA.HI.X.SX32 R0, R4, R7, 0x1, P0 ;  /* 0x0000000704007211 */ /* 0x000fe200000f0eff */
[C---:B------:R-:W-:Y:S01]  /*69d0*/  IMAD R9, R16.reuse, c[0x0][0x1c4], R9 ;  /* 0x0000710010097a24 */ /* 0x040fe200078e0209 */
[----:B------:R-:W-:Y:S01]  /*69e0*/  SHF.R.S32.HI R7, RZ, 0x1f, R5 ;  /* 0x0000001fff077819 */ /* 0x000fe20000011405 */
[----:B------:R-:W-:-:S04]  /*69f0*/  IMAD.WIDE.U32 R16, R16, c[0x0][0x1c0], R10 ;  /* 0x0000700010107a25 */ /* 0x000fc800078e000a */
[----:B------:R-:W-:Y:S02]  /*6a00*/  IMAD R3, R8, c[0x0][0x2c4], R3 ;  /* 0x0000b10008037a24 */ /* 0x000fe400078e0203 */
[----:B------:R-:W-:Y:S02]  /*6a10*/  IMAD.IADD R9, R17, 0x1, R9 ;  /* 0x0000000111097824 */ /* 0x000fe400078e0209 */
[----:B------:R-:W-:Y:S02]  /*6a20*/  IMAD.MOV.U32 R8, RZ, RZ, R16 ;  /* 0x000000ffff087224 */ /* 0x000fe400078e0010 */
[----:B------:R-:W-:Y:S02]  /*6a30*/  IMAD R12, R7, c[0x0][0x1b0], RZ ;  /* 0x00006c00070c7a24 */ /* 0x000fe400078e02ff */
[----:B------:R-:W-:Y:S02]  /*6a40*/  IMAD R10, R0, c[0x0][0x1e0], RZ ;  /* 0x00007800000a7a24 */ /* 0x000fe400078e02ff */
[----:B------:R-:W-:-:S02]  /*6a50*/  IMAD R12, R5, c[0x0][0x1b4], R12 ;  /* 0x00006d00050c7a24 */ /* 0x000fc400078e020c */
[----:B------:R-:W-:Y:S01]  /*6a60*/  IMAD.WIDE.U32 R18, R5, c[0x0][0x1b0], R8 ;  /* 0x00006c0005127a25 */ /* 0x000fe200078e0008 */
[----:B------:R-:W-:-:S03]  /*6a70*/  SHF.R.S32.HI R5, RZ, 0x1f, R3 ;  /* 0x0000001fff057819 */ /* 0x000fc60000011403 */
[C---:B------:R-:W-:Y:S02]  /*6a80*/  IMAD R10, R123.reuse, c[0x0][0x1e4], R10 ;  /* 0x000079007b0a7a24 */ /* 0x040fe400078e020a */
[----:B------:R-:W-:-:S04]  /*6a90*/  IMAD.WIDE.U32 R16, R123, c[0x0][0x1e0], R64 ;  /* 0x000078007b107a25 */ /* 0x000fc800078e0040 */
[----:B------:R-:W-:Y:S02]  /*6aa0*/  IMAD.IADD R17, R17, 0x1, R10 ;  /* 0x0000000111117824 */ /* 0x000fe400078e020a */
[----:B------:R-:W-:Y:S02]  /*6ab0*/  IMAD.IADD R19, R19, 0x1, R12 ;  /* 0x0000000113137824 */ /* 0x000fe400078e020c */
[----:B------:R-:W-:Y:S02]  /*6ac0*/  IMAD R10, R5, c[0x0][0x1a8], RZ ;  /* 0x00006a00050a7a24 */ /* 0x000fe400078e02ff */
[----:B------:R-:W-:-:S04]  /*6ad0*/  IMAD.WIDE.U32 R18, R3, c[0x0][0x1a8], R18 ;  /* 0x00006a0003127a25 */ /* 0x000fc800078e0012 */
[----:B------:R-:W-:Y:S01]  /*6ae0*/  IMAD R10, R3, c[0x0][0x1ac], R10 ;  /* 0x00006b00030a7a24 */ /* 0x000fe200078e020a */
[----:B------:R-:W-:Y:S01]  /*6af0*/  LEA R7, P0, R18, c[0x0][0x160], 0x1 ;  /* 0x0000580012077a11 */ /* 0x000fe200078008ff */
[----:B------:R-:W-:Y:S02]  /*6b00*/  IMAD R8, R210, c[0x0][0x1e8], RZ ;  /* 0x00007a00d2087a24 */ /* 0x000fe400078e02ff */
[----:B------:R-:W-:Y:S02]  /*6b10*/  IMAD.IADD R5, R19, 0x1, R10 ;  /* 0x0000000113057824 */ /* 0x000fe400078e020a */
[C---:B------:R-:W-:Y:S01]  /*6b20*/  IMAD R8, R211.reuse, c[0x0][0x1ec], R8 ;  /* 0x00007b00d3087a24 */ /* 0x040fe200078e0208 */
[----:B------:R-:W1:Y:S01]  /*6b30*/  SHFL.IDX PT, R10, R7, RZ, 0x181f ;  /* 0x00181fff070a7589 */ /* 0x000e6200000e0000 */
[----:B------:R-:W-:Y:S01]  /*6b40*/  IMAD.WIDE.U32 R216, R211, c[0x0][0x1e8], R16 ;  /* 0x00007a00d3d87a25 */ /* 0x000fe200078e0010 */
[----:B------:R-:W-:Y:S02]  /*6b50*/  LEA.HI.X R5, R18, c[0x0][0x164], R5, 0x1, P0 ;  /* 0x0000590012057a11 */ /* 0x000fe400000f0c05 */
[----:B------:R-:W-:Y:S01]  /*6b60*/  ISETP.NE.AND.EX P0, PT, RZ, c[0x0][0x354], PT, P2 ;  /* 0x0000d500ff007a0c */ /* 0x000fe20003f05320 */
[----:B------:R-:W-:Y:S01]  /*6b70*/  IMAD.MOV.U32 R3, RZ, RZ, 0x60 ;  /* 0x00000060ff037424 */ /* 0x000fe200078e00ff */
[----:B------:R-:W-:Y:S01]  /*6b80*/  SHFL.IDX PT, R42, R7, 0x1, 0x181f ;  /* 0x00381f00072a7f89 */ /* 0x000fe200000e0000 */
[----:B------:R-:W-:-:S02]  /*6b90*/  IMAD.IADD R217, R8, 0x1, R217 ;  /* 0x0000000108d97824 */ /* 0x000fc400078e02d9 */
[----:B------:R-:W-:Y:S01]  /*6ba0*/  IMAD R12, R14, -0x60, R3 ;  /* 0xffffffa00e0c7824 */ /* 0x000fe200078e0203 */
[----:B------:R-:W3:Y:S01]  /*6bb0*/  SHFL.IDX PT, R11, R5, RZ, 0x181f ;  /* 0x00181fff050b7589 */ /* 0x000ee200000e0000 */
[C---:B------:R-:W-:Y:S02]  /*6bc0*/  IMAD R15, R3.reuse, c[0x0][0x1e4], RZ ;  /* 0x00007900030f7a24 */ /* 0x040fe400078e02ff */
[----:B------:R-:W-:Y:S01]  /*6bd0*/  IMAD.WIDE.U32 R108, R3, c[0x0][0x1e0], RZ ;  /* 0x00007800036c7a25 */ /* 0x000fe200078e00ff */
[----:B------:R-:W-:Y:S01]  /*6be0*/  IADD3 R32, R12, R207, -R4 ;  /* 0x000000cf0c207210 */ /* 0x000fe20007ffe804 */
[----:B------:R-:W4:Y:S02]  /*6bf0*/  SHFL.IDX PT, R43, R5, 0x1, 0x181f ;  /* 0x00381f00052b7f89 */ /* 0x000f2400000e0000 */
[----:B------:R-:W-:Y:S01]  /*6c00*/  IMAD.IADD R15, R15, 0x1, R109 ;  /* 0x000000010f0f7824 */ /* 0x000fe200078e026d */
[C---:B------:R-:W-:Y:S01]  /*6c10*/  ISETP.GE.AND P2, PT, R32.reuse, 0x1, PT ;  /* 0x000000012000780c */ /* 0x040fe20003f46270 */
[----:B------:R-:W-:Y:S01]  /*6c20*/  IMAD.U32 R16, RZ, RZ, UR10 ;  /* 0x0000000aff107e24 */ /* 0x000fe2000f8e00ff */
[C---:B------:R-:W-:Y:S01]  /*6c30*/  ISETP.GE.AND P5, PT, R32.reuse, 0x21, PT ;  /* 0x000000212000780c */ /* 0x040fe20003fa6270 */
[----:B------:R-:W-:Y:S01]  /*6c40*/  IMAD R3, R15, R110, RZ ;  /* 0x0000006e0f037224 */ /* 0x000fe200078e02ff */
[----:B------:R-:W-:Y:S01]  /*6c50*/  ISETP.GE.AND P3, PT, R32, 0x41, PT ;  /* 0x000000412000780c */ /* 0x000fe20003f66270 */
[----:B------:R-:W-:Y:S01]  /*6c60*/  IMAD.U32 R18, RZ, RZ, UR10 ;  /* 0x0000000aff127e24 */ /* 0x000fe2000f8e00ff */
[----:B------:R-:W1:Y:S01]  /*6c70*/  SHFL.IDX PT, R40, R7, 0x2, 0x181f ;  /* 0x00581f0007287f89 */ /* 0x000e6200000e0000 */
[----:B------:R-:W-:-:S02]  /*6c80*/  IMAD R3, R35, R108, R3 ;  /* 0x0000006c23037224 */ /* 0x000fc400078e0203 */
[----:B------:R-:W-:Y:S01]  /*6c90*/  IMAD R0, R0, c[0x0][0x208], RZ ;  /* 0x0000820000007a24 */ /* 0x000fe200078e02ff */
[----:B------:R-:W1:Y:S03]  /*6ca0*/  SHFL.IDX PT, R41, R5, 0x2, 0x181f ;  /* 0x00581f0005297f89 */ /* 0x000e6600000e0000 */
[----:B------:R-:W-:Y:S01]  /*6cb0*/  IMAD R0, R123, c[0x0][0x20c], R0 ;  /* 0x000083007b007a24 */ /* 0x000fe200078e0200 */
[----:B--2---:R-:W-:Y:S01]  /*6cc0*/  @P1 SHF.R.S32.HI R9, RZ, 0x1f, R2 ;  /* 0x0000001fff091819 */ /* 0x004fe20000011402 */
[----:B------:R-:W-:Y:S02]  /*6cd0*/  @!P1 IMAD.MOV.U32 R9, RZ, RZ, R6 ;  /* 0x000000ffff099224 */ /* 0x000fe400078e0006 */
[----:B------:R-:W-:Y:S02]  /*6ce0*/  @P1 IMAD.MOV.U32 R8, RZ, RZ, R2 ;  /* 0x000000ffff081224 */ /* 0x000fe400078e0002 */
[----:B------:R-:W-:Y:S01]  /*6cf0*/  @!P1 IMAD.MOV.U32 R8, RZ, RZ, R213 ;  /* 0x000000ffff089224 */ /* 0x000fe200078e00d5 */
[----:B------:R-:W-:Y:S01]  /*6d00*/  SEL R2, R9, RZ, !P0 ;  /* 0x000000ff09027207 */ /* 0x000fe20004000000 */
[----:B------:R-:W-:-:S02]  /*6d10*/  IMAD.MOV.U32 R9, RZ, RZ, c[0x0][0x1e4] ;  /* 0x00007900ff097624 */ /* 0x000fc400078e00ff */
[----:B------:R-:W-:Y:S01]  /*6d20*/  IMAD.IADD R6, R117, 0x1, R4 ;  /* 0x0000000175067824 */ /* 0x000fe200078e0204 */
[----:B------:R-:W-:Y:S01]  /*6d30*/  SEL R226, R8, RZ, !P0 ;  /* 0x000000ff08e27207 */ /* 0x000fe20004000000 */
[----:B------:R-:W-:Y:S02]  /*6d40*/  IMAD R219, R2, c[0x0][0x1f0], RZ ;  /* 0x00007c0002db7a24 */ /* 0x000fe400078e02ff */
[----:B------:R-:W-:Y:S02]  /*6d50*/  IMAD R8, R212, c[0x0][0x2c4], RZ ;  /* 0x0000b100d4087a24 */ /* 0x000fe400078e02ff */
[C---:B------:R-:W-:Y:S02]  /*6d60*/  IMAD R219, R226.reuse, c[0x0][0x1f4], R219 ;  /* 0x00007d00e2db7a24 */ /* 0x040fe400078e02db */
[----:B------:R-:W-:Y:S01]  /*6d70*/  IMAD.WIDE.U32 R216, R226, c[0x0][0x1f0], R216 ;  /* 0x00007c00e2d87a25 */ /* 0x000fe200078e00d8 */
[----:B------:R-:W-:-:S03]  /*6d80*/  ISETP.GE.AND P4, PT, R6, R8, PT ;  /* 0x000000080600720c */ /* 0x000fc60003f86270 */
[----:B------:R-:W-:Y:S02]  /*6d90*/  IMAD.IADD R219, R217, 0x1, R219 ;  /* 0x00000001d9db7824 */ /* 0x000fe400078e02db */
[----:B------:R-:W-:Y:S02]  /*6da0*/  IMAD.MOV.U32 R218, RZ, RZ, R216 ;  /* 0x000000ffffda7224 */ /* 0x000fe400078e00d8 */
[----:B------:R-:W-:Y:S02]  /*6db0*/  IMAD R229, R2, c[0x0][0x218], RZ ;  /* 0x0000860002e57a24 */ /* 0x000fe400078e02ff */
[----:B------:R-:W-:-:S04]  /*6dc0*/  IMAD.WIDE.U32 R22, R110, R108, R218 ;  /* 0x0000006c6e167225 */ /* 0x000fc800078e00da */
[----:B------:R-:W-:Y:S01]  /*6dd0*/  IMAD.IADD R3, R23, 0x1, R3 ;  /* 0x0000000117037824 */ /* 0x000fe200078e0203 */
[----:B------:R-:W-:Y:S01]  /*6de0*/  @P2 LEA R30, P0, R22, c[0x0][0x1c8], 0x1 ;  /* 0x00007200161e2a11 */ /* 0x000fe200078008ff */
[----:B------:R2:W-:Y:S01]  /*6df0*/  SHFL.IDX PT, R23, R5, 0x3, 0x181f ;  /* 0x00781f0005177f89 */ /* 0x0005e200000e0000 */
[----:B-1----:R-:W-:Y:S01]  /*6e00*/  @!P4 LEA R38, P1, R64, R10, 0x1 ;  /* 0x0000000a4026c211 */ /* 0x002fe200078208ff */
[----:B------:R-:W-:Y:S01]  /*6e10*/  IMAD R229, R226, c[0x0][0x21c], R229 ;  /* 0x00008700e2e57a24 */ /* 0x000fe200078e02e5 */
[----:B------:R-:W-:Y:S02]  /*6e20*/  @P2 LEA.HI.X R31, R22, c[0x0][0x1cc], R3, 0x1, P0 ;  /* 0x00007300161f2a11 */ /* 0x000fe400000f0c03 */
[----:B------:R-:W-:Y:S02]  /*6e30*/  @P5 LEA R16, P0, R16, R22, 0x5 ;  /* 0x0000001610105211 */ /* 0x000fe400078028ff */
[----:B---3--:R-:W-:Y:S02]  /*6e40*/  @!P4 LEA.HI.X R39, R64, R11, R65, 0x1, P1 ;  /* 0x0000000b4027c211 */ /* 0x008fe400008f0c41 */
[----:B------:R-:W-:-:S02]  /*6e50*/  @P5 LEA.HI.X R9, R18, R3, R9, 0x5, P0 ;  /* 0x0000000312095211 */ /* 0x000fc400000f2c09 */
[----:B------:R-:W-:Y:S02]  /*6e60*/  @P5 LEA R20, P0, R16, c[0x0][0x1c8], 0x1 ;  /* 0x0000720010145a11 */ /* 0x000fe400078008ff */
[----:B------:R-:W-:Y:S02]  /*6e70*/  ISETP.GE.AND P1, PT, R64, c[0x0][0x198], PT ;  /* 0x0000660040007a0c */ /* 0x000fe40003f26270 */
[----:B------:R-:W-:Y:S02]  /*6e80*/  @P5 LEA.HI.X R21, R16, c[0x0][0x1cc], R9, 0x1, P0 ;  /* 0x0000730010155a11 */ /* 0x000fe400000f0c09 */
[----:B------:R-:W-:Y:S02]  /*6e90*/  @P3 IADD3 R16, P0, R22, UR12, RZ ;  /* 0x0000000c16103c10 */ /* 0x000fe4000ff1e0ff */
[----:B------:R-:W-:Y:S01]  /*6ea0*/  IADD3 R9, R6, 0x20, RZ ;  /* 0x0000002006097810 */ /* 0x000fe20007ffe0ff */
[----:B------:R-:W1:Y:S01]  /*6eb0*/  SHFL.IDX PT, R22, R7, 0x3, 0x181f ;  /* 0x00781f0007167f89 */ /* 0x000e6200000e0000 */
[----:B------:R-:W-:-:S02]  /*6ec0*/  @P3 IADD3.X R3, R3, UR6, RZ, P0, !PT ;  /* 0x0000000603033c10 */ /* 0x000fc400087fe4ff */
[----:B------:R-:W-:-:S04]  /*6ed0*/  @P3 LEA R18, P0, R16, c[0x0][0x1c8], 0x1 ;  /* 0x0000720010123a11 */ /* 0x000fc800078008ff */
[----:B------:R-:W-:Y:S02]  /*6ee0*/  @P3 LEA.HI.X R19, R16, c[0x0][0x1cc], R3, 0x1, P0 ;  /* 0x0000730010133a11 */ /* 0x000fe400000f0c03 */
[----:B------:R-:W-:Y:S02]  /*6ef0*/  IADD3 R3, R6, 0x40, RZ ;  /* 0x0000004006037810 */ /* 0x000fe40007ffe0ff */
[----:B------:R-:W-:Y:S02]  /*6f00*/  IADD3 R16, R64, 0x40, RZ ;  /* 0x0000004040107810 */ /* 0x000fe40007ffe0ff */
[-C--:B------:R-:W-:Y:S02]  /*6f10*/  ISETP.GE.AND P5, PT, R3, R8.reuse, PT ;  /* 0x000000080300720c */ /* 0x080fe40003fa6270 */
[----:B------:R-:W-:Y:S02]  /*6f20*/  IADD3 R3, R6, 0x60, RZ ;  /* 0x0000006006037810 */ /* 0x000fe40007ffe0ff */
[----:B------:R-:W-:-:S02]  /*6f30*/  ISETP.GE.AND P3, PT, R9, R8, PT ;  /* 0x000000080900720c */ /* 0x000fc40003f66270 */
[----:B------:R-:W-:Y:S02]  /*6f40*/  ISETP.GE.AND P6, PT, R3, R8, PT ;  /* 0x000000080300720c */ /* 0x000fe40003fc6270 */
[--C-:B------:R-:W-:Y:S02]  /*6f50*/  @!P4 SHF.R.S32.HI R3, RZ, 0x1f, R16.reuse ;  /* 0x0000001fff03c819 */ /* 0x100fe40000011410 */
[----:B------:R-:W-:Y:S02]  /*6f60*/  LEA.HI R9, R13, R74, RZ, 0x6 ;  /* 0x0000004a0d097211 */ /* 0x000fe400078f30ff */
[----:B------:R-:W-:Y:S02]  /*6f70*/  @!P4 LEA.HI R36, R3, R16, RZ, 0x3 ;  /* 0x000000100324c211 */ /* 0x000fe400078f18ff */
[----:B------:R-:W-:Y:S01]  /*6f80*/  @!P5 SHF.R.S32.HI R3, RZ, 0x1f, R16 ;  /* 0x0000001fff03d819 */ /* 0x000fe20000011410 */
[----:B------:R-:W-:Y:S01]  /*6f90*/  IMAD.SHL.U32 R9, R9, 0x8, RZ ;  /* 0x0000000809097824 */ /* 0x000fe200078e00ff */
[----:B------:R-:W-:-:S02]  /*6fa0*/  @!P4 LOP3.LUT R36, R36, 0xfffffff8, RZ, 0xc0, !PT ;  /* 0xfffffff82424c812 */ /* 0x000fc400078ec0ff */
[----:B------:R-:W-:Y:S02]  /*6fb0*/  @!P3 LEA R28, P0, R64, R42, 0x1 ;  /* 0x0000002a401cb211 */ /* 0x000fe400078008ff */
[----:B------:R-:W-:Y:S01]  /*6fc0*/  LOP3.LUT R9, R9, 0xfffffe00, RZ, 0xc0, !PT ;  /* 0xfffffe0009097812 */ /* 0x000fe200078ec0ff */
[----:B------:R-:W-:Y:S01]  /*6fd0*/  @!P4 IMAD.WIDE R36, R36, 0x2, R10 ;  /* 0x000000022424c825 */ /* 0x000fe200078e020a */
[C-C-:B----4-:R-:W-:Y:S02]  /*6fe0*/  @!P3 LEA.HI.X R29, R64.reuse, R43, R65.reuse, 0x1, P0 ;  /* 0x0000002b401db211 */ /* 0x150fe400000f0c41 */
[----:B------:R-:W-:Y:S01]  /*6ff0*/  @!P5 LEA R26, P0, R64, R40, 0x1 ;  /* 0x00000028401ad211 */ /* 0x000fe200078008ff */
[----:B------:R-:W-:Y:S01]  /*7000*/  IMAD.SHL.U32 R11, R4, 0x40, RZ ;  /* 0x00000040040b7824 */ /* 0x000fe200078e00ff */
[----:B--2---:R-:W-:Y:S02]  /*7010*/  @!P3 SHF.R.S32.HI R5, RZ, 0x1f, R16 ;  /* 0x0000001fff05b819 */ /* 0x004fe40000011410 */
[----:B------:R-:W-:-:S02]  /*7020*/  @!P5 LEA.HI.X R27, R64, R41, R65, 0x1, P0 ;  /* 0x00000029401bd211 */ /* 0x000fc400000f0c41 */
[----:B------:R-:W-:Y:S02]  /*7030*/  LOP3.LUT R11, R11, 0x1c0, RZ, 0xc0, !PT ;  /* 0x000001c00b0b7812 */ /* 0x000fe400078ec0ff */
[C---:B-1----:R-:W-:Y:S02]  /*7040*/  @!P6 LEA R24, P0, R64.reuse, R22, 0x1 ;  /* 0x000000164018e211 */ /* 0x042fe400078008ff */
[----:B------:R-:W-:Y:S02]  /*7050*/  LOP3.LUT R34, R11, 0x38, R64, 0xf8, !PT ;  /* 0x000000380b227812 */ /* 0x000fe400078ef840 */
[----:B------:R-:W-:Y:S02]  /*7060*/  SHF.R.U32.HI R10, RZ, 0x3, R11 ;  /* 0x00000003ff0a7819 */ /* 0x000fe4000001160b */
[----:B------:R-:W-:Y:S02]  /*7070*/  @!P6 LEA.HI.X R25, R64, R23, R65, 0x1, P0 ;  /* 0x000000174019e211 */ /* 0x000fe400000f0c41 */
[----:B------:R-:W-:-:S02]  /*7080*/  LOP3.LUT R34, R9, R34, R10, 0xf6, !PT ;  /* 0x0000002209227212 */ /* 0x000fc400078ef60a */
[-C--:B------:R-:W-:Y:S02]  /*7090*/  @!P3 LEA.HI R5, R5, R16.reuse, RZ, 0x3 ;  /* 0x000000100505b211 */ /* 0x080fe400078f18ff */
[----:B------:R-:W-:Y:S01]  /*70a0*/  ISETP.GE.AND P0, PT, R16, c[0x0][0x198], PT ;  /* 0x0000660010007a0c */ /* 0x000fe20003f06270 */
[----:B------:R-:W-:Y:S01]  /*70b0*/  @!P4 IMAD.SHL.U32 R7, R34, 0x2, RZ ;  /* 0x000000022207c824 */ /* 0x000fe200078e00ff */
[----:B------:R-:W-:Y:S02]  /*70c0*/  @!P5 LEA.HI R3, R3, R16, RZ, 0x3 ;  /* 0x000000100303d211 */ /* 0x000fe400078f18ff */
[----:B------:R-:W-:Y:S02]  /*70d0*/  @!P3 LOP3.LUT R5, R5, 0xfffffff8, RZ, 0xc0, !PT ;  /* 0xfffffff80505b812 */ /* 0x000fe400078ec0ff */
[----:B------:R1:W-:Y:S01]  /*70e0*/  @!P4 LDGSTS.E.BYPASS.LTC128B.128 [R7+0x100], [R38.64], !P1 ;  /* 0x001000002607cfae */ /* 0x0003e2000c901d50 */
[----:B------:R-:W-:Y:S02]  /*70f0*/  @!P5 LOP3.LUT R3, R3, 0xfffffff8, RZ, 0xc0, !PT ;  /* 0xfffffff80303d812 */ /* 0x000fe400078ec0ff */
[----:B------:R-:W-:Y:S01]  /*7100*/  @!P3 IMAD.WIDE R42, R5, 0x2, R42 ;  /* 0x00000002052ab825 */ /* 0x000fe200078e022a */
[----:B------:R-:W-:-:S03]  /*7110*/  P2R R17, PR, RZ, 0x8 ;  /* 0x00000008ff117803 */ /* 0x000fc60000000000 */
[----:B------:R-:W-:Y:S01]  /*7120*/  @!P3 IMAD.SHL.U32 R5, R34, 0x2, RZ ;  /* 0x000000022205b824 */ /* 0x000fe200078e00ff */
[----:B------:R2:W-:Y:S01]  /*7130*/  @!P4 LDGSTS.E.BYPASS.LTC128B.128 [R7+0x4100], [R36.64], !P0 ;  /* 0x041000002407cfae */ /* 0x0005e2000c101d50 */
[----:B------:R-:W-:-:S03]  /*7140*/  @!P5 IMAD.WIDE R44, R3, 0x2, R40 ;  /* 0x00000002032cd825 */ /* 0x000fc600078e0228 */
[----:B------:R3:W-:Y:S01]  /*7150*/  @!P3 LDGSTS.E.BYPASS.LTC128B.128 [R5+0x1100], [R28.64], !P1 ;  /* 0x011000001c05bfae */ /* 0x0007e2000c901d50 */
[C---:B------:R-:W-:Y:S02]  /*7160*/  @!P5 IMAD.SHL.U32 R3, R34.reuse, 0x2, RZ ;  /* 0x000000022203d824 */ /* 0x040fe400078e00ff */
[----:B------:R-:W-:Y:S01]  /*7170*/  @!P6 IMAD.SHL.U32 R41, R34, 0x2, RZ ;  /* 0x000000022229e824 */ /* 0x000fe200078e00ff */
[----:B------:R4:W-:Y:S01]  /*7180*/  @!P3 LDGSTS.E.BYPASS.LTC128B.128 [R5+0x5100], [R42.64], !P0 ;  /* 0x051000002a05bfae */ /* 0x0009e2000c101d50 */
[----:B------:R-:W-:-:S03]  /*7190*/  ISETP.GE.AND P3, PT, R32, 0x21, PT ;  /* 0x000000212000780c */ /* 0x000fc60003f66270 */
[----:B------:R4:W-:Y:S04]  /*71a0*/  @!P5 LDGSTS.E.BYPASS.LTC128B.128 [R3+0x2100], [R26.64], !P1 ;  /* 0x021000001a03dfae */ /* 0x0009e8000c901d50 */
[----:B------:R4:W-:Y:S01]  /*71b0*/  @!P5 LDGSTS.E.BYPASS.LTC128B.128 [R3+0x6100], [R44.64], !P0 ;  /* 0x061000002c03dfae */ /* 0x0009e2000c101d50 */
[----:B-1----:R-:W-:-:S03]  /*71c0*/  @!P6 SHF.R.S32.HI R39, RZ, 0x1f, R16 ;  /* 0x0000001fff27e819 */ /* 0x002fc60000011410 */
[----:B------:R1:W-:Y:S01]  /*71d0*/  @!P6 LDGSTS.E.BYPASS.LTC128B.128 [R41+0x3100], [R24.64], !P1 ;  /* 0x031000001829efae */ /* 0x0003e2000c901d50 */
[----:B------:R-:W-:-:S04]  /*71e0*/  @!P6 LEA.HI R39, R39, R16, RZ, 0x3 ;  /* 0x000000102727e211 */ /* 0x000fc800078f18ff */
[----:B------:R-:W-:Y:S02]  /*71f0*/  @!P6 LOP3.LUT R39, R39, 0xfffffff8, RZ, 0xc0, !PT ;  /* 0xfffffff82727e812 */ /* 0x000fe400078ec0ff */
[----:B--2---:R-:W-:Y:S02]  /*7200*/  P2R R7, PR, RZ, 0x10 ;  /* 0x00000010ff077803 */ /* 0x004fe40000000000 */
[----:B------:R-:W-:Y:S01]  /*7210*/  ISETP.GE.AND P4, PT, R64, c[0x0][0x1d4], PT ;  /* 0x0000750040007a0c */ /* 0x000fe20003f86270 */
[----:B------:R-:W-:Y:S01]  /*7220*/  @!P6 IMAD.WIDE R36, R39, 0x2, R22 ;  /* 0x000000022724e825 */ /* 0x000fe200078e0216 */
[----:B------:R-:W-:-:S03]  /*7230*/  LEA.HI R23, R13, R74, RZ, 0x4 ;  /* 0x0000004a0d177211 */ /* 0x000fc600078f20ff */
[----:B---3--:R-:W-:Y:S01]  /*7240*/  @P2 IMAD.SHL.U32 R29, R34, 0x2, RZ ;  /* 0x00000002221d2824 */ /* 0x008fe200078e00ff */
[----:B------:R2:W-:Y:S01]  /*7250*/  @!P6 LDGSTS.E.BYPASS.LTC128B.128 [R41+0x7100], [R36.64], !P0 ;  /* 0x071000002429efae */ /* 0x0005e2000c101d50 */
[----:B------:R-:W-:Y:S01]  /*7260*/  ISETP.GE.AND P0, PT, R16, c[0x0][0x1d4], PT ;  /* 0x0000750010007a0c */ /* 0x000fe20003f06270 */
[----:B----4-:R-:W-:Y:S02]  /*7270*/  IMAD.MOV.U32 R5, RZ, RZ, 0x10 ;  /* 0x00000010ff057424 */ /* 0x010fe400078e00ff */
[----:B------:R-:W0:Y:S01]  /*7280*/  LDGDEPBAR ;  /* 0x00000000000079af */ /* 0x000e220000000000 */
[----:B------:R-:W-:Y:S01]  /*7290*/  IMAD.WIDE.U32 R26, R123, c[0x0][0x208], R64 ;  /* 0x000082007b1a7a25 */ /* 0x000fe200078e0040 */
[----:B------:R-:W-:Y:S02]  /*72a0*/  LOP3.LUT R3, R23, 0xfffffff0, RZ, 0xc0, !PT ;  /* 0xfffffff017037812 */ /* 0x000fe400078ec0ff */
[----:B------:R2:W-:Y:S01]  /*72b0*/  @P2 LDGSTS.E.BYPASS.LTC128B.128 [R29+0x8100], [R30.64], !P4 ;  /* 0x081000001e1d2fae */ /* 0x0005e2000e101d50 */
[----:B------:R-:W-:Y:S01]  /*72c0*/  @P4 LOP3.LUT R214, R214, 0x40000, RZ, 0xfc, !PT ;  /* 0x00040000d6d64812 */ /* 0x000fe200078efcff */
[----:B-1----:R-:W-:Y:S01]  /*72d0*/  @P3 IMAD.SHL.U32 R25, R34, 0x2, RZ ;  /* 0x0000000222193824 */ /* 0x002fe200078e00ff */
[----:B------:R-:W-:Y:S01]  /*72e0*/  SHF.R.S32.HI R24, RZ, 0x4, R23 ;  /* 0x00000004ff187819 */ /* 0x000fe20000011417 */
[----:B------:R-:W-:Y:S01]  /*72f0*/  IMAD.IADD R3, R74, 0x1, -R3 ;  /* 0x000000014a037824 */ /* 0x000fe200078e0a03 */
[----:B------:R-:W-:Y:S01]  /*7300*/  LOP3.LUT R214, R214, 0xfffdffff, RZ, 0xc0, !PT ;  /* 0xfffdffffd6d67812 */ /* 0x000fe200078ec0ff */
[----:B------:R2:W-:Y:S03]  /*7310*/  @P2 LDGSTS.E.BYPASS.LTC128B.128 [R29+0xb100], [R30.64+0x80], !P0 ;  /* 0x0b1000801e1d2fae */ /* 0x0005e6000c101d50 */
[----:B------:R-:W-:Y:S01]  /*7320*/  SHF.R.S32.HI R16, RZ, 0x1f, R3 ;  /* 0x0000001fff107819 */ /* 0x000fe20000011403 */
[----:B------:R1:W-:Y:S01]  /*7330*/  @P3 LDGSTS.E.BYPASS.LTC128B.128 [R25+0x9100], [R20.64], !P4 ;  /* 0x0910000014193fae */ /* 0x0003e2000e101d50 */
[----:B------:R-:W-:-:S02]  /*7340*/  @P0 LOP3.LUT R214, R214, 0x20000, RZ, 0xfc, !PT ;  /* 0x00020000d6d60812 */ /* 0x000fc400078efcff */
[----:B------:R-:W-:Y:S01]  /*7350*/  LEA.HI R16, R16, R3, RZ, 0x3 ;  /* 0x0000000310107211 */ /* 0x000fe200078f18ff */
[----:B------:R1:W-:Y:S03]  /*7360*/  @P3 LDGSTS.E.BYPASS.LTC128B.128 [R25+0xc100], [R20.64+0x80], !P0 ;  /* 0x0c10008014193fae */ /* 0x0003e6000c101d50 */
[----:B------:R-:W-:-:S05]  /*7370*/  LOP3.LUT R22, R16, 0xfffffff8, RZ, 0xc0, !PT ;  /* 0xfffffff810167812 */ /* 0x000fca00078ec0ff */
[----:B------:R-:W-:Y:S02]  /*7380*/  IMAD.IADD R22, R3, 0x1, -R22 ;  /* 0x0000000103167824 */ /* 0x000fe400078e0a16 */
[----:B------:R-:W-:-:S03]  /*7390*/  IMAD.MOV.U32 R3, RZ, RZ, 0x20 ;  /* 0x00000020ff037424 */ /* 0x000fc600078e00ff */
[C---:B------:R-:W-:Y:S01]  /*73a0*/  R2P PR, R22.reuse, 0x6 ;  /* 0x0000000616007804 */ /* 0x040fe20000000000 */
[----:B------:R-:W-:Y:S01]  /*73b0*/  IMAD.SHL.U32 R22, R22, 0x40, RZ ;  /* 0x0000004016167824 */ /* 0x000fe200078e00ff */
[----:B------:R-:W-:-:S03]  /*73c0*/  ISETP.NE.AND P3, PT, R17, RZ, PT ;  /* 0x000000ff1100720c */ /* 0x000fc60003f65270 */
[----:B------:R-:W-:Y:S02]  /*73d0*/  SEL R5, R5, 0xfffffff0, !P1 ;  /* 0xfffffff005057807 */ /* 0x000fe40004800000 */
[----:B------:R-:W-:Y:S02]  /*73e0*/  ISETP.GE.AND P1, PT, R32, 0x41, PT ;  /* 0x000000412000780c */ /* 0x000fe40003f26270 */
[----:B------:R-:W-:Y:S02]  /*73f0*/  LOP3.LUT R22, R22, 0x1c0, RZ, 0xc0, !PT ;  /* 0x000001c016167812 */ /* 0x000fe400078ec0ff */
[----:B------:R-:W-:Y:S01]  /*7400*/  SEL R3, R3, 0xffffffe0, !P2 ;  /* 0xffffffe003037807 */ /* 0x000fe20005000000 */
[----:B-1----:R-:W-:Y:S02]  /*7410*/  IMAD.IADD R25, R27, 0x1, R0 ;  /* 0x000000011b197824 */ /* 0x002fe400078e0200 */
[----:B------:R-:W-:-:S06]  /*7420*/  IMAD R20, R210, c[0x0][0x210], RZ ;  /* 0x00008400d2147a24 */ /* 0x000fcc00078e02ff */
[----:B------:R-:W-:Y:S02]  /*7430*/  @P1 IMAD.SHL.U32 R17, R34, 0x2, RZ ;  /* 0x0000000222111824 */ /* 0x000fe400078e00ff */
[----:B------:R-:W-:-:S03]  /*7440*/  IMAD R20, R211, c[0x0][0x214], R20 ;  /* 0x00008500d3147a24 */ /* 0x000fc600078e0214 */
[----:B------:R2:W-:Y:S01]  /*7450*/  @P1 LDGSTS.E.BYPASS.LTC128B.128 [R17+0xa100], [R18.64], !P4 ;  /* 0x0a10000012111fae */ /* 0x0005e2000e101d50 */
[----:B------:R-:W-:Y:S02]  /*7460*/  ISETP.NE.AND P4, PT, R7, RZ, PT ;  /* 0x000000ff0700720c */ /* 0x000fe40003f85270 */
[----:B------:R-:W-:Y:S01]  /*7470*/  LEA.HI R7, R23, R24, RZ, 0x1 ;  /* 0x0000001817077211 */ /* 0x000fe200078f08ff */
[----:B------:R2:W-:Y:S01]  /*7480*/  @P1 LDGSTS.E.BYPASS.LTC128B.128 [R17+0xd100], [R18.64+0x80], !P0 ;  /* 0x0d10008012111fae */ /* 0x0005e2000c101d50 */
[----:B------:R-:W-:Y:S02]  /*7490*/  ISETP.LT.AND P0, PT, RZ, c[0x0][0x27c], PT ;  /* 0x00009f00ff007a0c */ /* 0x000fe40003f01270 */
[----:B------:R-:W-:Y:S01]  /*74a0*/  LOP3.LUT R7, R7, 0xfffffffe, RZ, 0xc0, !PT ;  /* 0xfffffffe07077812 */ /* 0x000fe200078ec0ff */
[----:B------:R-:W0:Y:S04]  /*74b0*/  LDGDEPBAR ;  /* 0x00000000000079af */ /* 0x000e280000000000 */
[----:B------:R-:W-:-:S02]  /*74c0*/  IMAD.IADD R0, R24, 0x1, -R7 ;  /* 0x0000000118007824 */ /* 0x000fc400078e0a07 */
[----:B------:R-:W-:Y:S02]  /*74d0*/  IMAD.MOV.U32 R24, RZ, RZ, R26 ;  /* 0x000000ffff187224 */ /* 0x000fe400078e001a */
[----:B------:R-:W-:Y:S02]  /*74e0*/  IMAD.SHL.U32 R7, R0, 0x8, RZ ;  /* 0x0000000800077824 */ /* 0x000fe400078e00ff */
[----:B------:R-:W-:-:S03]  /*74f0*/  IMAD.WIDE.U32 R24, R211, c[0x0][0x210], R24 ;  /* 0x00008400d3187a25 */ /* 0x000fc600078e0018 */
[----:B------:R-:W-:Y:S01]  /*7500*/  LOP3.LUT R7, R22, 0x8, R7, 0xf8, !PT ;  /* 0x0000000816077812 */ /* 0x000fe200078ef807 */
[----:B------:R-:W-:Y:S01]  /*7510*/  IMAD.IADD R25, R20, 0x1, R25 ;  /* 0x0000000114197824 */ /* 0x000fe200078e0219 */
[----:B------:R-:W-:-:S03]  /*7520*/  SHF.R.U32.HI R22, RZ, 0x3, R22 ;  /* 0x00000003ff167819 */ /* 0x000fc60000011616 */
[----:B------:R-:W-:Y:S01]  /*7530*/  IMAD.WIDE.U32 R226, R226, c[0x0][0x218], R24 ;  /* 0x00008600e2e27a25 */ /* 0x000fe200078e0018 */
[----:B------:R-:W-:-:S03]  /*7540*/  LOP3.LUT R2, R7, R22, RZ, 0x3c, !PT ;  /* 0x0000001607027212 */ /* 0x000fc600078e3cff */
[----:B------:R-:W-:Y:S02]  /*7550*/  IMAD.SHL.U32 R7, R16, 0x40, RZ ;  /* 0x0000004010077824 */ /* 0x000fe400078e00ff */
[----:B------:R-:W-:-:S03]  /*7560*/  IMAD.IADD R229, R227, 0x1, R229 ;  /* 0x00000001e3e57824 */ /* 0x000fc600078e02e5 */
[----:B------:R-:W-:Y:S01]  /*7570*/  LOP3.LUT R2, R2, 0xfffffe00, R7, 0xf8, !PT ;  /* 0xfffffe0002027812 */ /* 0x000fe200078ef807 */
[----:B------:R-:W-:Y:S05]  /*7580*/  @P0 BRA `(.L_x_346) ;  /* 0x0000002000000947 */ /* 0x000fea0003800000 */
[----:B--2---:R-:W-:-:S04]  /*7590*/  DEPBAR.LE SB0, 0x1 ;  /* 0x000080400000791a */ /* 0x004fc80000000000 */
[----:B------:R-:W-:Y:S05]  /*75a0*/  BRA `(.L_x_347) ;  /* 0x000048b000007947 */ /* 0x000fea0003800000 */
.L_x_346:
[----:B--2---:R-:W-:Y:S01]  /*75b0*/  ULDC.U8 UR4, c[0x0][0x298] ;  /* 0x0000a60000047ab9 */ /* 0x004fe20000000000 */
[----:B------:R-:W-:Y:S01]  /*75c0*/  SHF.R.S32.HI R16, RZ, 0x1f, R75 ;  /* 0x0000001fff107819 */ /* 0x000fe2000001144b */
[----:B------:R-:W-:Y:S01]  /*75d0*/  IMAD.WIDE.U32 R24, R75, c[0x0][0x280], RZ ;  /* 0x0000a0004b187a25 */ /* 0x000fe200078e00ff */
[----:B------:R-:W-:Y:S01]  /*75e0*/  ISETP.NE.AND P0, PT, RZ, UR4, PT ;  /* 0x00000004ff007c0c */ /* 0x000fe2000bf05270 */
[----:B------:R-:W-:Y:S01]  /*75f0*/  BSSY B2, `(.L_x_347) ;  /* 0x0000486000027945 */ /* 0x000fe20003800000 */
[----:B------:R-:W-:Y:S01]  /*7600*/  LEA R7, R33, R6, 0x5 ;  /* 0x0000000621077211 */ /* 0x000fe200078e28ff */
[----:B------:R-:W-:Y:S01]  /*7610*/  IMAD R18, R16, c[0x0][0x280], RZ ;  /* 0x0000a00010127a24 */ /* 0x000fe200078e02ff */
[----:B------:R-:W-:Y:S01]  /*7620*/  SHF.L.U32 R6, R34, 0x1, RZ ;  /* 0x0000000122067819 */ /* 0x000fe200000006ff */
[----:B------:R-:W-:Y:S02]  /*7630*/  IMAD R16, R16, c[0x0][0x290], RZ ;  /* 0x0000a40010107a24 */ /* 0x000fe400078e02ff */
[----:B------:R-:W-:-:S02]  /*7640*/  IMAD R17, R75, c[0x0][0x284], R18 ;  /* 0x0000a1004b117a24 */ /* 0x000fc400078e0212 */
[C---:B------:R-:W-:Y:S02]  /*7650*/  IMAD R16, R75.reuse, c[0x0][0x294], R16 ;  /* 0x0000a5004b107a24 */ /* 0x040fe400078e0210 */
[----:B------:R-:W-:Y:S01]  /*7660*/  IMAD.WIDE.U32 R20, R75, c[0x0][0x290], RZ ;  /* 0x0000a4004b147a25 */ /* 0x000fe200078e00ff */
[----:B------:R-:W-:-:S04]  /*7670*/  IADD3 R17, R17, R25, RZ ;  /* 0x0000001911117210 */ /* 0x000fc80007ffe0ff */
[----:B------:R-:W-:Y:S01]  /*7680*/  IADD3 R23, R16, R21, RZ ;  /* 0x0000001510177210 */ /* 0x000fe20007ffe0ff */
[----:B------:R-:W-:Y:S05]  /*7690*/  @!P0 BRA `(.L_x_348) ;  /* 0x0000239000008947 */ /* 0x000fea0003800000 */
[----:B------:R-:W-:Y:S01]  /*76a0*/  ISETP.NE.AND P1, PT, R209, 0x1, PT ;  /* 0x00000001d100780c */ /* 0x000fe20003f25270 */
[----:B------:R-:W-:Y:S01]  /*76b0*/  IMAD.MOV.U32 R22, RZ, RZ, R20 ;  /* 0x000000ffff167224 */ /* 0x000fe200078e0014 */
[----:B------:R-:W-:Y:S01]  /*76c0*/  MOV R16, R24 ;  /* 0x0000001800107202 */ /* 0x000fe20000000f00 */
[----:B------:R-:W-:Y:S01]  /*76d0*/  BSSY B0, `(.L_x_349) ;  /* 0x000002d000007945 */ /* 0x000fe20003800000 */
[----:B------:R-:W-:Y:S01]  /*76e0*/  CS2R R52, SRZ ;  /* 0x0000000000347805 */ /* 0x000fe2000001ff00 */
[----:B------:R-:W-:Y:S01]  /*76f0*/  CS2R R78, SRZ ;  /* 0x00000000004e7805 */ /* 0x000fe2000001ff00 */
[----:B------:R-:W-:Y:S01]  /*7700*/  CS2R R60, SRZ ;  /* 0x00000000003c7805 */ /* 0x000fe2000001ff00 */
[----:B------:R-:W-:Y:S01]  /*7710*/  CS2R R76, SRZ ;  /* 0x00000000004c7805 */ /* 0x000fe2000001ff00 */
[----:B------:R-:W-:-:S05]  /*7720*/  CS2R R62, SRZ ;  /* 0x00000000003e7805 */ /* 0x000fca000001ff00 */
[----:B------:R-:W-:-:S05]  /*7730*/  @P1 IMAD.HI.U32 R9, R7, c[0x0][0x2c8], RZ ;  /* 0x0000b20007091a27 */ /* 0x000fca00078e00ff */
[----:B------:R-:W-:-:S04]  /*7740*/  @P1 SHF.R.U32.HI R7, RZ, c[0x0][0x2cc], R9 ;  /* 0x0000b300ff071a19 */ /* 0x000fc80000011609 */
[----:B------:R-:W-:Y:S01]  /*7750*/  SHF.R.S32.HI R9, RZ, 0x1f, R7 ;  /* 0x0000001fff097819 */ /* 0x000fe20000011407 */
[----:B------:R-:W-:-:S04]  /*7760*/  IMAD.WIDE.U32 R16, R7, c[0x0][0x280], R16 ;  /* 0x0000a00007107a25 */ /* 0x000fc800078e0010 */
[----:B------:R-:W-:Y:S01]  /*7770*/  IMAD R10, R9, c[0x0][0x280], RZ ;  /* 0x0000a000090a7a24 */ /* 0x000fe200078e02ff */
[----:B------:R-:W-:Y:S01]  /*7780*/  LEA R19, P0, R16, c[0x0][0x270], 0x1 ;  /* 0x00009c0010137a11 */ /* 0x000fe200078008ff */
[----:B------:R-:W-:-:S04]  /*7790*/  IMAD.WIDE.U32 R22, R7, c[0x0][0x290], R22 ;  /* 0x0000a40007167a25 */ /* 0x000fc800078e0016 */
[----:B------:R-:W-:-:S05]  /*77a0*/  IMAD R10, R7, c[0x0][0x284], R10 ;  /* 0x0000a100070a7a24 */ /* 0x000fca00078e020a */
[----:B------:R-:W-:Y:S01]  /*77b0*/  IADD3 R24, R17, R10, RZ ;  /* 0x0000000a11187210 */ /* 0x000fe20007ffe0ff */
[----:B------:R-:W-:Y:S02]  /*77c0*/  IMAD R10, R9, c[0x0][0x290], RZ ;  /* 0x0000a400090a7a24 */ /* 0x000fe400078e02ff */
[----:B------:R-:W-:Y:S01]  /*77d0*/  IMAD.SHL.U32 R17, R33, 0x4, RZ ;  /* 0x0000000421117824 */ /* 0x000fe200078e00ff */
[----:B------:R-:W-:Y:S01]  /*77e0*/  LEA.HI.X R24, R16, c[0x0][0x274], R24, 0x1, P0 ;  /* 0x00009d0010187a11 */ /* 0x000fe200000f0c18 */
[----:B------:R-:W-:Y:S01]  /*77f0*/  IMAD R10, R7, c[0x0][0x294], R10 ;  /* 0x0000a500070a7a24 */ /* 0x000fe200078e020a */
[----:B------:R-:W-:-:S04]  /*7800*/  LEA R16, P0, R22, c[0x0][0x288], 0x1 ;  /* 0x0000a20016107a11 */ /* 0x000fc800078008ff */
[----:B------:R-:W-:Y:S01]  /*7810*/  IADD3 R18, R23, R10, RZ ;  /* 0x0000000a17127210 */ /* 0x000fe20007ffe0ff */
[----:B------:R1:W2:Y:S03]  /*7820*/  SHFL.IDX PT, R20, R16, RZ, 0x181f ;  /* 0x00181fff10147589 */ /* 0x0002a600000e0000 */
[----:B------:R-:W-:Y:S01]  /*7830*/  LEA.HI.X R18, R22, c[0x0][0x28c], R18, 0x1, P0 ;  /* 0x0000a30016127a11 */ /* 0x000fe200000f0c12 */
[----:B------:R1:W3:Y:S04]  /*7840*/  SHFL.IDX PT, R23, R24, RZ, 0x181f ;  /* 0x00181fff18177589 */ /* 0x0002e800000e0000 */
[----:B------:R1:W4:Y:S04]  /*7850*/  SHFL.IDX PT, R22, R19, RZ, 0x181f ;  /* 0x00181fff13167589 */ /* 0x00032800000e0000 */
[----:B------:R1:W1:Y:S01]  /*7860*/  SHFL.IDX PT, R21, R18, RZ, 0x181f ;  /* 0x00181fff12157589 */ /* 0x00026200000e0000 */
[----:B------:R-:W-:Y:S05]  /*7870*/  @P4 BRA `(.L_x_350) ;  /* 0x0000012000004947 */ /* 0x000fea0003800000 */
[C---:B------:R-:W-:Y:S01]  /*7880*/  ISETP.GE.AND P0, PT, R17.reuse, c[0x0][0x27c], PT ;  /* 0x00009f0011007a0c */ /* 0x040fe20003f06270 */
[----:B------:R-:W-:Y:S01]  /*7890*/  CS2R R60, SRZ ;  /* 0x00000000003c7805 */ /* 0x000fe2000001ff00 */
[----:B------:R-:W-:Y:S01]  /*78a0*/  CS2R R62, SRZ ;  /* 0x00000000003e7805 */ /* 0x000fe2000001ff00 */
[----:B------:R-:W-:-:S10]  /*78b0*/  IADD3 R7, R17, 0x20, RZ ;  /* 0x0000002011077810 */ /* 0x000fd40007ffe0ff */
[----:B---34-:R-:W-:-:S04]  /*78c0*/  @!P0 IMAD.WIDE R28, R17, 0x2, R22 ;  /* 0x00000002111c8825 */ /* 0x018fc800078e0216 */
[----:B-12---:R-:W-:Y:S01]  /*78d0*/  @!P0 IMAD.WIDE R26, R17, 0x2, R20 ;  /* 0x00000002111a8825 */ /* 0x006fe200078e0214 */
[----:B------:R1:W5:Y:S04]  /*78e0*/  @!P0 LD.E.64 R60, [R28.64] ;  /* 0x000000101c3c8980 */ /* 0x000368000c101b00 */
[----:B------:R1:W5:Y:S01]  /*78f0*/  @!P0 LD.E.64 R62, [R26.64] ;  /* 0x000000101a3e8980 */ /* 0x000362000c101b00 */
[----:B------:R-:W-:Y:S01]  /*7900*/  ISETP.GE.AND P0, PT, R7, c[0x0][0x27c], PT ;  /* 0x00009f0007007a0c */ /* 0x000fe20003f06270 */
[----:B------:R-:W-:Y:S01]  /*7910*/  CS2R R78, SRZ ;  /* 0x00000000004e7805 */ /* 0x000fe2000001ff00 */
[----:B------:R-:W-:-:S11]  /*7920*/  CS2R R76, SRZ ;  /* 0x00000000004c7805 */ /* 0x000fd6000001ff00 */
[----:B------:R-:W-:-:S04]  /*7930*/  @!P0 SHF.R.S32.HI R10, RZ, 0x1f, R7 ;  /* 0x0000001fff0a8819 */ /* 0x000fc80000011407 */
[----:B------:R-:W-:-:S04]  /*7940*/  @!P0 LEA.HI R7, R10, R7, RZ, 0x2 ;  /* 0x000000070a078211 */ /* 0x000fc800078f10ff */
[----:B------:R-:W-:-:S05]  /*7950*/  @!P0 LOP3.LUT R7, R7, 0xfffffffc, RZ, 0xc0, !PT ;  /* 0xfffffffc07078812 */ /* 0x000fca00078ec0ff */
[----:B------:R-:W-:-:S04]  /*7960*/  @!P0 IMAD.WIDE R22, R7, 0x2, R22 ;  /* 0x0000000207168825 */ /* 0x000fc800078e0216 */
[----:B------:R-:W-:Y:S01]  /*7970*/  @!P0 IMAD.WIDE R20, R7, 0x2, R20 ;  /* 0x0000000207148825 */ /* 0x000fe200078e0214 */
[----:B------:R1:W5:Y:S04]  /*7980*/  @!P0 LD.E.64 R78, [R22.64] ;  /* 0x00000010164e8980 */ /* 0x000368000c101b00 */
[----:B------:R1:W5:Y:S02]  /*7990*/  @!P0 LD.E.64 R76, [R20.64] ;  /* 0x00000010144c8980 */ /* 0x000364000c101b00 */
.L_x_350:
[----:B------:R-:W-:Y:S05]  /*79a0*/  BSYNC B0 ;  /* 0x0000000000007941 */ /* 0x000fea0003800000 */
.L_x_349:
[----:B-----5:R-:W-:Y:S01]  /*79b0*/  IMAD.MOV.U32 R11, RZ, RZ, R78 ;  /* 0x000000ffff0b7224 */ /* 0x020fe200078e004e */
[----:B------:R-:W-:Y:S01]  /*79c0*/  MOV R9, R60 ;  /* 0x0000003c00097202 */ /* 0x000fe20000000f00 */
[----:B------:R-:W-:Y:S01]  /*79d0*/  IMAD.MOV.U32 R10, RZ, RZ, R79 ;  /* 0x000000ffff0a7224 */ /* 0x000fe200078e004f */
[----:B-1-3--:R1:W3:Y:S01]  /*79e0*/  SHFL.IDX PT, R23, R24, 0x1, 0x181f ;  /* 0x00381f0018177f89 */ /* 0x00a2e200000e0000 */
[----:B------:R-:W-:Y:S01]  /*79f0*/  IMAD.MOV.U32 R7, RZ, RZ, R61 ;  /* 0x000000ffff077224 */ /* 0x000fe200078e003d */
[----:B------:R-:W-:Y:S01]  /*7a00*/  BSSY B0, `(.L_x_351) ;  /* 0x0000022000007945 */ /* 0x000fe20003800000 */
[----:B------:R-:W-:Y:S01]  /*7a10*/  CS2R R64, SRZ ;  /* 0x0000000000407805 */ /* 0x000fe2000001ff00 */
[----:B------:R-:W-:Y:S01]  /*7a20*/  PRMT R54, R10, 0x5410, R11 ;  /* 0x000054100a367816 */ /* 0x000fe2000000000b */
[----:B------:R-:W-:Y:S01]  /*7a30*/  IMAD.MOV.U32 R11, RZ, RZ, R76 ;  /* 0x000000ffff0b7224 */ /* 0x000fe200078e004c */
[----:B------:R-:W-:Y:S01]  /*7a40*/  PRMT R56, R7, 0x5410, R9 ;  /* 0x0000541007387816 */ /* 0x000fe20000000009 */
[----:B------:R-:W-:Y:S01]  /*7a50*/  IMAD.MOV.U32 R9, RZ, RZ, R62 ;  /* 0x000000ffff097224 */ /* 0x000fe200078e003e */
[----:B------:R-:W-:Y:S01]  /*7a60*/  MOV R10, R77 ;  /* 0x0000004d000a7202 */ /* 0x000fe20000000f00 */
[----:B----4-:R1:W4:Y:S01]  /*7a70*/  SHFL.IDX PT, R22, R19, 0x1, 0x181f ;  /* 0x00381f0013167f89 */ /* 0x01032200000e0000 */
[----:B------:R-:W-:Y:S01]  /*7a80*/  MOV R7, R63 ;  /* 0x0000003f00077202 */ /* 0x000fe20000000f00 */
[----:B------:R-:W-:Y:S01]  /*7a90*/  CS2R R50, SRZ ;  /* 0x0000000000327805 */ /* 0x000fe2000001ff00 */
[----:B------:R-:W-:Y:S01]  /*7aa0*/  PRMT R49, R10, 0x5410, R11 ;  /* 0x000054100a317816 */ /* 0x000fe2000000000b */
[----:B------:R1:W2:Y:S01]  /*7ab0*/  SHFL.IDX PT, R21, R18, 0x1, 0x181f ;  /* 0x00381f0012157f89 */ /* 0x0002a200000e0000 */
[----:B------:R-:W-:Y:S01]  /*7ac0*/  PRMT R55, R7, 0x5410, R9 ;  /* 0x0000541007377816 */ /* 0x000fe20000000009 */
[----:B------:R-:W-:-:S02]  /*7ad0*/  CS2R R58, SRZ ;  /* 0x00000000003a7805 */ /* 0x000fc4000001ff00 */
[----:B--2---:R1:W2:Y:S01]  /*7ae0*/  SHFL.IDX PT, R20, R16, 0x1, 0x181f ;  /* 0x00381f0010147f89 */ /* 0x0042a200000e0000 */
[----:B------:R-:W-:Y:S05]  /*7af0*/  @P3 BRA `(.L_x_352) ;  /* 0x0000012000003947 */ /* 0x000fea0003800000 */
[C---:B------:R-:W-:Y:S01]  /*7b00*/  ISETP.GE.AND P0, PT, R17.reuse, c[0x0][0x27c], PT ;  /* 0x00009f0011007a0c */ /* 0x040fe20003f06270 */
[----:B------:R-:W-:Y:S01]  /*7b10*/  CS2R R64, SRZ ;  /* 0x0000000000407805 */ /* 0x000fe2000001ff00 */
[----:B------:R-:W-:Y:S01]  /*7b20*/  CS2R R58, SRZ ;  /* 0x00000000003a7805 */ /* 0x000fe2000001ff00 */
[----:B------:R-:W-:-:S10]  /*7b30*/  IADD3 R10, R17, 0x20, RZ ;  /* 0x00000020110a7810 */ /* 0x000fd40007ffe0ff */
[----:B---34-:R-:W-:-:S04]  /*7b40*/  @!P0 IMAD.WIDE R28, R17, 0x2, R22 ;  /* 0x00000002111c8825 */ /* 0x018fc800078e0216 */
[----:B--2---:R-:W-:Y:S01]  /*7b50*/  @!P0 IMAD.WIDE R26, R17, 0x2, R20 ;  /* 0x00000002111a8825 */ /* 0x004fe200078e0214 */
        /* <DEDUP_REMOVED lines=12> */
.L_x_352:
[----:B------:R-:W-:Y:S05]  /*7c20*/  BSYNC B0 ;  /* 0x0000000000007941 */ /* 0x000fea0003800000 */
.L_x_351:
[----:B-----5:R-:W-:Y:S01]  /*7c30*/  IMAD.MOV.U32 R11, RZ, RZ, R52 ;  /* 0x000000ffff0b7224 */ /* 0x020fe200078e0034 */
[----:B------:R-:W-:Y:S01]  /*7c40*/  MOV R9, R64 ;  /* 0x0000004000097202 */ /* 0x000fe20000000f00 */
[----:B------:R-:W-:Y:S01]  /*7c50*/  IMAD.MOV.U32 R10, RZ, RZ, R53 ;  /* 0x000000ffff0a7224 */ /* 0x000fe200078e0035 */
[----:B--2---:R2:W1:Y:S01]  /*7c60*/  SHFL.IDX PT, R27, R24, 0x2, 0x181f ;  /* 0x00581f00181b7f89 */ /* 0x00446200000e0000 */
        /* <DEDUP_REMOVED lines=8> */
[----:B------:R2:W4:Y:S01]  /*7cf0*/  SHFL.IDX PT, R26, R19, 0x2, 0x181f ;  /* 0x00581f00131a7f89 */ /* 0x00052200000e0000 */
[----:B------:R-:W-:Y:S01]  /*7d00*/  MOV R7, R59 ;  /* 0x0000003b00077202 */ /* 0x000fe20000000f00 */
[----:B------:R-:W-:Y:S01]  /*7d10*/  CS2R R40, SRZ ;  /* 0x0000000000287805 */ /* 0x000fe2000001ff00 */
[----:B------:R-:W-:Y:S01]  /*7d20*/  PRMT R37, R10, 0x5410, R11 ;  /* 0x000054100a257816 */ /* 0x000fe2000000000b */
[----:B---3--:R2:W3:Y:S01]  /*7d30*/  SHFL.IDX PT, R23, R18, 0x2, 0x181f ;  /* 0x00581f0012177f89 */ /* 0x0084e200000e0000 */
[----:B------:R-:W-:Y:S01]  /*7d40*/  PRMT R43, R7, 0x5410, R9 ;  /* 0x00005410072b7816 */ /* 0x000fe20000000009 */
[----:B------:R-:W-:Y:S01]  /*7d50*/  CS2R R46, SRZ ;  /* 0x00000000002e7805 */ /* 0x000fe2000001ff00 */
[----:B------:R-:W-:Y:S01]  /*7d60*/  CS2R R38, SRZ ;  /* 0x0000000000267805 */ /* 0x000fe2000001ff00 */
[----:B----4-:R2:W4:Y:S01]  /*7d70*/  SHFL.IDX PT, R22, R16, 0x2, 0x181f ;  /* 0x00581f0010167f89 */ /* 0x01052200000e0000 */
[----:B------:R-:W-:Y:S01]  /*7d80*/  CS2R R44, SRZ ;  /* 0x00000000002c7805 */ /* 0x000fe2000001ff00 */
[----:B------:R-:W-:Y:S05]  /*7d90*/  @P5 BRA `(.L_x_354) ;  /* 0x0000012000005947 */ /* 0x000fea0003800000 */
[C---:B------:R-:W-:Y:S01]  /*7da0*/  IADD3 R10, R17.reuse, 0x20, RZ ;  /* 0x00000020110a7810 */ /* 0x040fe20007ffe0ff */
[----:B------:R-:W-:Y:S01]  /*7db0*/  CS2R R46, SRZ ;  /* 0x00000000002e7805 */ /* 0x000fe2000001ff00 */
[----:B------:R-:W-:Y:S01]  /*7dc0*/  ISETP.GE.AND P1, PT, R17, c[0x0][0x27c], PT ;  /* 0x00009f0011007a0c */ /* 0x000fe20003f26270 */
[----:B------:R-:W-:Y:S01]  /*7dd0*/  CS2R R44, SRZ ;  /* 0x00000000002c7805 */ /* 0x000fe2000001ff00 */
[----:B------:R-:W-:Y:S01]  /*7de0*/  ISETP.GE.AND P0, PT, R10, c[0x0][0x27c], PT ;  /* 0x00009f000a007a0c */ /* 0x000fe20003f06270 */
[----:B------:R-:W-:Y:S01]  /*7df0*/  CS2R R40, SRZ ;  /* 0x0000000000287805 */ /* 0x000fe2000001ff00 */
[----:B------:R-:W-:-:S11]  /*7e00*/  CS2R R38, SRZ ;  /* 0x0000000000267805 */ /* 0x000fd6000001ff00 */
[----:B------:R-:W-:-:S04]  /*7e10*/  @!P0 SHF.R.S32.HI R7, RZ, 0x1f, R10 ;  /* 0x0000001fff078819 */ /* 0x000fc8000001140a */
[----:B------:R-:W-:Y:S01]  /*7e20*/  @!P0 LEA.HI R7, R7, R10, RZ, 0x2 ;  /* 0x0000000a07078211 */ /* 0x000fe200078f10ff */
[----:B-1----:R-:W-:-:S03]  /*7e30*/  @!P1 IMAD.WIDE R10, R17, 0x2, R26 ;  /* 0x00000002110a9825 */ /* 0x002fc600078e021a */
[----:B------:R-:W-:Y:S02]  /*7e40*/  @!P0 LOP3.LUT R7, R7, 0xfffffffc, RZ, 0xc0, !PT ;  /* 0xfffffffc07078812 */ /* 0x000fe400078ec0ff */
[----:B------:R1:W5:Y:S03]  /*7e50*/  @!P1 LD.E.64 R46, [R10.64] ;  /* 0x000000100a2e9980 */ /* 0x000366000c101b00 */
[----:B---34-:R-:W-:-:S04]  /*7e60*/  @!P0 IMAD.WIDE R28, R7, 0x2, R22 ;  /* 0x00000002071c8825 */ /* 0x018fc800078e0216 */
[----:B------:R-:W-:Y:S01]  /*7e70*/  @!P0 IMAD.WIDE R26, R7, 0x2, R26 ;  /* 0x00000002071a8825 */ /* 0x000fe200078e021a */
[----:B------:R1:W5:Y:S03]  /*7e80*/  @!P0 LD.E.64 R38, [R28.64] ;  /* 0x000000101c268980 */ /* 0x000366000c101b00 */
[----:B------:R-:W-:Y:S01]  /*7e90*/  @!P1 IMAD.WIDE R22, R17, 0x2, R22 ;  /* 0x0000000211169825 */ /* 0x000fe200078e0216 */
[----:B------:R1:W5:Y:S04]  /*7ea0*/  @!P0 LD.E.64 R40, [R26.64] ;  /* 0x000000101a288980 */ /* 0x000368000c101b00 */
[----:B------:R1:W5:Y:S02]  /*7eb0*/  @!P1 LD.E.64 R44, [R22.64] ;  /* 0x00000010162c9980 */ /* 0x000364000c101b00 */
.L_x_354:
[----:B------:R-:W-:Y:S05]  /*7ec0*/  BSYNC B0 ;  /* 0x0000000000007941 */ /* 0x000fea0003800000 */
.L_x_353:
[----:B-1---5:R-:W-:Y:S01]  /*7ed0*/  IMAD.MOV.U32 R11, RZ, RZ, R40 ;  /* 0x000000ffff0b7224 */ /* 0x022fe200078e0028 */
[----:B------:R-:W-:Y:S01]  /*7ee0*/  MOV R9, R46 ;  /* 0x0000002e00097202 */ /* 0x000fe20000000f00 */
[----:B------:R-:W-:Y:S01]  /*7ef0*/  IMAD.MOV.U32 R10, RZ, RZ, R41 ;  /* 0x000000ffff0a7224 */ /* 0x000fe200078e0029 */
[----:B------:R1:W2:Y:S01]  /*7f00*/  SHFL.IDX PT, R67, R24, 0x3, 0x181f ;  /* 0x00781f0018437f89 */ /* 0x0002a200000e0000 */
        /* <DEDUP_REMOVED lines=8> */
[----:B------:R-:W4:Y:S01]  /*7f90*/  SHFL.IDX PT, R66, R19, 0x3, 0x181f ;  /* 0x00781f0013427f89 */ /* 0x000f2200000e0000 */
[----:B------:R-:W-:Y:S01]  /*7fa0*/  MOV R7, R45 ;  /* 0x0000002d00077202 */ /* 0x000fe20000000f00 */
[----:B------:R-:W-:-:S02]  /*7fb0*/  CS2R R28, SRZ ;  /* 0x00000000001c7805 */ /* 0x000fc4000001ff00 */
[----:B---3--:R3:W2:Y:S01]  /*7fc0*/  SHFL.IDX PT, R23, R18, 0x3, 0x181f ;  /* 0x00781f0012177f89 */ /* 0x0086a200000e0000 */
[----:B------:R-:W-:-:S03]  /*7fd0*/  PRMT R27, R7, 0x5410, R9 ;  /* 0x00005410071b7816 */ /* 0x000fc60000000009 */
[----:B----4-:R4:W2:Y:S02]  /*7fe0*/  SHFL.IDX PT, R22, R16, 0x3, 0x181f ;  /* 0x00781f0010167f89 */ /* 0x0108a400000e0000 */
[----:B-12---:R-:W-:Y:S01]  /*7ff0*/  PRMT R24, R10, 0x5410, R11 ;  /* 0x000054100a187816 */ /* 0x006fe2000000000b */
[----:B---3--:R-:W-:Y:S01]  /*8000*/  CS2R R18, SRZ ;  /* 0x0000000000127805 */ /* 0x008fe2000001ff00 */
        /* <DEDUP_REMOVED lines=10> */
[----:B------:R-:W-:-:S03]  /*80b0*/  @!P1 IMAD.WIDE R10, R17, 0x2, R66 ;  /* 0x00000002110a9825 */ /* 0x000fc600078e0242 */
[----:B------:R-:W-:Y:S02]  /*80c0*/  @!P0 LOP3.LUT R7, R7, 0xfffffffc, RZ, 0xc0, !PT ;  /* 0xfffffffc07078812 */ /* 0x000fe400078ec0ff */
[----:B------:R1:W5:Y:S03]  /*80d0*/  @!P1 LD.E.64 R30, [R10.64] ;  /* 0x000000100a1e9980 */ /* 0x000366000c101b00 */
[----:B------:R-:W-:-:S04]  /*80e0*/  @!P0 IMAD.WIDE R68, R7, 0x2, R22 ;  /* 0x0000000207448825 */ /* 0x000fc800078e0216 */
[----:B------:R-:W-:Y:S01]  /*80f0*/  @!P0 IMAD.WIDE R66, R7, 0x2, R66 ;  /* 0x0000000207428825 */ /* 0x000fe200078e0242 */
[----:B------:R1:W5:Y:S03]  /*8100*/  @!P0 LD.E.64 R18, [R68.64] ;  /* 0x0000001044128980 */ /* 0x000366000c101b00 */
[----:B------:R-:W-:Y:S01]  /*8110*/  @!P1 IMAD.WIDE R22, R17, 0x2, R22 ;  /* 0x0000000211169825 */ /* 0x000fe200078e0216 */
[----:B------:R1:W5:Y:S04]  /*8120*/  @!P0 LD.E.64 R20, [R66.64] ;  /* 0x0000001042148980 */ /* 0x000368000c101b00 */
[----:B------:R1:W5:Y:S02]  /*8130*/  @!P1 LD.E.64 R28, [R22.64] ;  /* 0x00000010161c9980 */ /* 0x000364000c101b00 */
.L_x_356:
[----:B------:R-:W-:Y:S05]  /*8140*/  BSYNC B0 ;  /* 0x0000000000007941 */ /* 0x000fea0003800000 */
.L_x_355:
[----:B------:R-:W-:Y:S01]  /*8150*/  IADD3 R25, -R117, R8, RZ ;  /* 0x0000000875197210 */ /* 0x000fe20007ffe1ff */
[----:B-----5:R-:W-:Y:S01]  /*8160*/  IMAD.MOV.U32 R7, RZ, RZ, R20 ;  /* 0x000000ffff077224 */ /* 0x020fe200078e0014 */
[----:B------:R-:W-:-:S04]  /*8170*/  DEPBAR.LE SB0, 0x1 ;  /* 0x000080400000791a */ /* 0x000fc80000000000 */
[----:B------:R-:W-:Y:S01]  /*8180*/  IMNMX R25, R25, 0x80, PT ;  /* 0x0000008019197817 */ /* 0x000fe20003800200 */
[----:B-1----:R-:W-:Y:S01]  /*8190*/  IMAD.MOV.U32 R10, RZ, RZ, R21 ;  /* 0x000000ffff0a7224 */ /* 0x002fe200078e0015 */
[----:B------:R-:W-:Y:S01]  /*81a0*/  MOV R8, R29 ;  /* 0x0000001d00087202 */ /* 0x000fe20000000f00 */
[----:B------:R-:W-:Y:S01]  /*81b0*/  IMAD.MOV.U32 R9, RZ, RZ, R30 ;  /* 0x000000ffff097224 */ /* 0x000fe200078e001e */
[----:B------:R-:W-:Y:S01]  /*81c0*/  BAR.SYNC.DEFER_BLOCKING 0x0 ;  /* 0x0000000000007b1d */ /* 0x000fe20000010000 */
[----:B------:R-:W-:Y:S02]  /*81d0*/  ISETP.GE.AND P0, PT, R4, R25, PT ;  /* 0x000000190400720c */ /* 0x000fe40003f06270 */
[----:B----4-:R-:W-:Y:S01]  /*81e0*/  PRMT R16, R10, 0x5410, R7 ;  /* 0x000054100a107816 */ /* 0x010fe20000000007 */
[----:B------:R-:W-:Y:S02]  /*81f0*/  IMAD.MOV.U32 R7, RZ, RZ, R31 ;  /* 0x000000ffff077224 */ /* 0x000fe400078e001f */
[----:B------:R-:W-:Y:S01]  /*8200*/  IMAD.MOV.U32 R10, RZ, RZ, R18 ;  /* 0x000000ffff0a7224 */ /* 0x000fe200078e0012 */
[----:B------:R-:W-:Y:S02]  /*8210*/  BSSY B1, `(.L_x_357) ;  /* 0x0000062000017945 */ /* 0x000fe40003800000 */
[----:B------:R-:W-:Y:S01]  /*8220*/  PRMT R23, R7, 0x5410, R9 ;  /* 0x0000541007177816 */ /* 0x000fe20000000009 */
[----:B------:R-:W-:Y:S01]  /*8230*/  IMAD.MOV.U32 R9, RZ, RZ, R28 ;  /* 0x000000ffff097224 */ /* 0x000fe200078e001c */
[----:B------:R-:W-:-:S04]  /*8240*/  MOV R7, R19 ;  /* 0x0000001300077202 */ /* 0x000fc80000000f00 */
[----:B------:R-:W-:Y:S02]  /*8250*/  PRMT R7, R7, 0x5410, R10 ;  /* 0x0000541007077816 */ /* 0x000fe4000000000a */
[----:B------:R-:W-:Y:S01]  /*8260*/  PRMT R22, R8, 0x5410, R9 ;  /* 0x0000541008167816 */ /* 0x000fe20000000009 */
[----:B------:R-:W-:Y:S05]  /*8270*/  @P0 BRA `(.L_x_358) ;  /* 0x000005b000000947 */ /* 0x000fea0003800000 */
[----:B------:R-:W-:Y:S01]  /*8280*/  ISETP.GE.AND P0, PT, R17, c[0x0][0x27c], PT ;  /* 0x00009f0011007a0c */ /* 0x000fe20003f06270 */
[----:B------:R-:W-:-:S12]  /*8290*/  BSSY B0, `(.L_x_359) ;  /* 0x000002c000007945 */ /* 0x000fd80003800000 */
[----:B------:R-:W-:Y:S05]  /*82a0*/  @P0 BRA `(.L_x_360) ;  /* 0x000002a000000947 */ /* 0x000fea0003800000 */
[----:B------:R-:W1:Y:S01]  /*82b0*/  LDS.128 R8, [R6+0x100] ;  /* 0x0001000006087984 */ /* 0x000e620000000c00 */
[--C-:B------:R-:W-:Y:S01]  /*82c0*/  SHF.R.U64 R57, R60, 0x10, R61.reuse ;  /* 0x000000103c397819 */ /* 0x100fe2000000123d */
[--C-:B------:R-:W-:Y:S01]  /*82d0*/  HADD2.F32 R69, -RZ, R55.reuse.H1_H1 ;  /* 0x30000037ff457230 */ /* 0x100fe20000004100 */
[----:B------:R-:W-:Y:S01]  /*82e0*/  SHF.R.U32.HI R60, RZ, 0x10, R61 ;  /* 0x00000010ff3c7819 */ /* 0x000fe2000001163d */
[----:B------:R-:W-:Y:S01]  /*82f0*/  HADD2.F32 R71, -RZ, R56.H1_H1 ;  /* 0x30000038ff477230 */ /* 0x000fe20000004100 */
[--C-:B------:R-:W-:Y:S01]  /*8300*/  SHF.R.U64 R61, R62, 0x10, R63.reuse ;  /* 0x000000103e3d7819 */ /* 0x100fe2000000123f */
[----:B------:R-:W-:Y:S01]  /*8310*/  HADD2.F32 R55, -RZ, R55.H0_H0 ;  /* 0x20000037ff377230 */ /* 0x000fe20000004100 */
[----:B------:R-:W-:Y:S01]  /*8320*/  SHF.R.U32.HI R62, RZ, 0x10, R63 ;  /* 0x00000010ff3e7819 */ /* 0x000fe2000001163f */
[----:B------:R-:W-:Y:S02]  /*8330*/  HADD2.F32 R70, -RZ, R60.H0_H0 ;  /* 0x2000003cff467230 */ /* 0x000fe40000004100 */
[----:B------:R-:W-:-:S02]  /*8340*/  HADD2.F32 R61, -RZ, R61.H0_H0 ;  /* 0x2000003dff3d7230 */ /* 0x000fc40000004100 */
[----:B------:R-:W-:Y:S02]  /*8350*/  HADD2.F32 R62, -RZ, R62.H0_H0 ;  /* 0x2000003eff3e7230 */ /* 0x000fe40000004100 */
[----:B------:R-:W-:Y:S02]  /*8360*/  HADD2.F32 R57, -RZ, R57.H0_H0 ;  /* 0x20000039ff397230 */ /* 0x000fe40000004100 */
[--C-:B-1----:R-:W-:Y:S02]  /*8370*/  HADD2.F32 R63, -RZ, R11.reuse.H0_H0 ;  /* 0x2000000bff3f7230 */ /* 0x102fe40000004100 */
[----:B------:R-:W-:Y:S02]  /*8380*/  HADD2.F32 R11, -RZ, R11.H1_H1 ;  /* 0x3000000bff0b7230 */ /* 0x000fe40000004100 */
[--C-:B------:R-:W-:Y:S02]  /*8390*/  HADD2.F32 R67, -RZ, R8.reuse.H1_H1 ;  /* 0x30000008ff437230 */ /* 0x100fe40000004100 */
[----:B------:R-:W-:Y:S01]  /*83a0*/  HADD2.F32 R66, -RZ, R8.H0_H0 ;  /* 0x20000008ff427230 */ /* 0x000fe20000004100 */
[-C--:B------:R-:W-:Y:S01]  /*83b0*/  FMUL.FTZ R60, R11, R62.reuse ;  /* 0x0000003e0b3c7220 */ /* 0x080fe20000410000 */
[--C-:B------:R-:W-:Y:S01]  /*83c0*/  HADD2.F32 R8, -RZ, R10.reuse.H0_H0 ;  /* 0x2000000aff087230 */ /* 0x100fe20000004100 */
[----:B------:R-:W-:Y:S01]  /*83d0*/  FMUL.FTZ R62, R63, R62 ;  /* 0x0000003e3f3e7220 */ /* 0x000fe20000410000 */
[----:B------:R-:W-:Y:S01]  /*83e0*/  HADD2.F32 R10, -RZ, R10.H1_H1 ;  /* 0x3000000aff0a7230 */ /* 0x000fe20000004100 */
[-C--:B------:R-:W-:Y:S01]  /*83f0*/  FMUL.FTZ R72, R67, R69.reuse ;  /* 0x0000004543487220 */ /* 0x080fe20000410000 */
[--C-:B------:R-:W-:Y:S01]  /*8400*/  HADD2.F32 R68, -RZ, R9.reuse.H0_H0 ;  /* 0x20000009ff447230 */ /* 0x100fe20000004100 */
[-C--:B------:R-:W-:Y:S01]  /*8410*/  FFMA.FTZ R60, R63, R70.reuse, -R60 ;  /* 0x000000463f3c7223 */ /* 0x080fe2000001083c */
[----:B------:R-:W-:Y:S01]  /*8420*/  HADD2.F32 R9, -RZ, R9.H1_H1 ;  /* 0x30000009ff097230 */ /* 0x000fe20000004100 */
[----:B------:R-:W-:Y:S01]  /*8430*/  FMUL.FTZ R80, R66, R69 ;  /* 0x0000004542507220 */ /* 0x000fe20000410000 */
[----:B------:R-:W-:Y:S01]  /*8440*/  HADD2.F32 R63, -RZ, R56.H0_H0 ;  /* 0x20000038ff3f7230 */ /* 0x000fe20000004100 */
[----:B------:R-:W-:-:S02]  /*8450*/  FFMA.FTZ R11, R11, R70, R62 ;  /* 0x000000460b0b7223 */ /* 0x000fc4000001003e */
[----:B------:R-:W-:Y:S02]  /*8460*/  FFMA.FTZ R72, R66, R71, -R72 ;  /* 0x0000004742487223 */ /* 0x000fe40000010848 */
[-C--:B------:R-:W-:Y:S01]  /*8470*/  FMUL.FTZ R56, R10, R55.reuse ;  /* 0x000000370a387220 */ /* 0x080fe20000410000 */
[----:B------:R-:W-:Y:S01]  /*8480*/  F2FP.PACK_AB R11, R11, R60 ;  /* 0x0000003c0b0b723e */ /* 0x000fe200000000ff */
[----:B------:R-:W-:Y:S02]  /*8490*/  FMUL.FTZ R55, R8, R55 ;  /* 0x0000003708377220 */ /* 0x000fe40000410000 */
[-C--:B------:R-:W-:Y:S02]  /*84a0*/  FMUL.FTZ R62, R9, R61.reuse ;  /* 0x0000003d093e7220 */ /* 0x080fe40000410000 */
[----:B------:R-:W-:Y:S02]  /*84b0*/  FMUL.FTZ R66, R68, R61 ;  /* 0x0000003d44427220 */ /* 0x000fe40000410000 */
[----:B------:R-:W-:-:S02]  /*84c0*/  FFMA.FTZ R67, R67, R71, R80 ;  /* 0x0000004743437223 */ /* 0x000fc40000010050 */
[-C--:B------:R-:W-:Y:S02]  /*84d0*/  FFMA.FTZ R56, R8, R63.reuse, -R56 ;  /* 0x0000003f08387223 */ /* 0x080fe40000010838 */
[----:B------:R-:W-:Y:S01]  /*84e0*/  FFMA.FTZ R55, R10, R63, R55 ;  /* 0x0000003f0a377223 */ /* 0x000fe20000010037 */
[----:B------:R-:W-:Y:S01]  /*84f0*/  F2FP.PACK_AB R8, R67, R72 ;  /* 0x000000484308723e */ /* 0x000fe200000000ff */
[-C--:B------:R-:W-:Y:S02]  /*8500*/  FFMA.FTZ R62, R68, R57.reuse, -R62 ;  /* 0x00000039443e7223 */ /* 0x080fe4000001083e */
[----:B------:R-:W-:Y:S01]  /*8510*/  FFMA.FTZ R9, R9, R57, R66 ;  /* 0x0000003909097223 */ /* 0x000fe20000010042 */
[----:B------:R-:W-:-:S04]  /*8520*/  F2FP.PACK_AB R10, R55, R56 ;  /* 0x00000038370a723e */ /* 0x000fc800000000ff */
[----:B------:R-:W-:-:S05]  /*8530*/  F2FP.PACK_AB R9, R9, R62 ;  /* 0x0000003e0909723e */ /* 0x000fca00000000ff */
[----:B------:R1:W-:Y:S02]  /*8540*/  STS.128 [R6+0x100], R8 ;  /* 0x0001000806007388 */ /* 0x0003e40000000c00 */
.L_x_360:
[----:B------:R-:W-:Y:S05]  /*8550*/  BSYNC B0 ;  /* 0x0000000000007941 */ /* 0x000fea0003800000 */
.L_x_359:
[----:B-1----:R-:W-:-:S04]  /*8560*/  IADD3 R8, R17, 0x20, RZ ;  /* 0x0000002011087810 */ /* 0x002fc80007ffe0ff */
[----:B------:R-:W-:-:S13]  /*8570*/  ISETP.GE.AND P0, PT, R8, c[0x0][0x27c], PT ;  /* 0x00009f0008007a0c */ /* 0x000fda0003f06270 */
        /* <DEDUP_REMOVED lines=19> */
[-C--:B------:R-:W-:Y:S01]  /*86b0*/  FMUL.FTZ R68, R61, R63.reuse ;  /* 0x0000003f3d447220 */ /* 0x080fe20000410000 */
[--C-:B------:R-:W-:Y:S01]  /*86c0*/  HADD2.F32 R62, -RZ, R9.reuse.H0_H0 ;  /* 0x20000009ff3e7230 */ /* 0x100fe20000004100 */
[C---:B------:R-:W-:Y:S01]  /*86d0*/  FMUL.FTZ R76, R57.reuse, R76 ;  /* 0x0000004c394c7220 */ /* 0x040fe20000410000 */
[----:B------:R-:W-:Y:S01]  /*86e0*/  HADD2.F32 R10, -RZ, R10.H1_H1 ;  /* 0x3000000aff0a7230 */ /* 0x000fe20000004100 */
[----:B------:R-:W-:Y:S01]  /*86f0*/  FFMA.FTZ R66, R57, R78, -R66 ;  /* 0x0000004e39427223 */ /* 0x000fe20000010842 */
[----:B------:R-:W-:Y:S01]  /*8700*/  HADD2.F32 R9, -RZ, R9.H1_H1 ;  /* 0x30000009ff097230 */ /* 0x000fe20000004100 */
[C---:B------:R-:W-:Y:S01]  /*8710*/  FMUL.FTZ R70, R60.reuse, R63 ;  /* 0x0000003f3c467220 */ /* 0x040fe20000410000 */
[----:B------:R-:W-:Y:S01]  /*8720*/  HADD2.F32 R57, -RZ, R54.H0_H0 ;  /* 0x20000036ff397230 */ /* 0x000fe20000004100 */
[----:B------:R-:W-:-:S02]  /*8730*/  FFMA.FTZ R68, R60, R67, -R68 ;  /* 0x000000433c447223 */ /* 0x000fc40000010844 */
[-C--:B------:R-:W-:Y:S02]  /*8740*/  FMUL.FTZ R54, R10, R49.reuse ;  /* 0x000000310a367220 */ /* 0x080fe40000410000 */
[-C--:B------:R-:W-:Y:S02]  /*8750*/  FMUL.FTZ R60, R9, R56.reuse ;  /* 0x00000038093c7220 */ /* 0x080fe40000410000 */
[----:B------:R-:W-:Y:S02]  /*8760*/  FMUL.FTZ R49, R8, R49 ;  /* 0x0000003108317220 */ /* 0x000fe40000410000 */
[----:B------:R-:W-:Y:S02]  /*8770*/  FMUL.FTZ R56, R62, R56 ;  /* 0x000000383e387220 */ /* 0x000fe40000410000 */
[----:B------:R-:W-:Y:S02]  /*8780*/  FFMA.FTZ R11, R11, R78, R76 ;  /* 0x0000004e0b0b7223 */ /* 0x000fe4000001004c */
[----:B------:R-:W-:-:S02]  /*8790*/  FFMA.FTZ R61, R61, R67, R70 ;  /* 0x000000433d3d7223 */ /* 0x000fc40000010046 */
[-C--:B------:R-:W-:Y:S01]  /*87a0*/  FFMA.FTZ R54, R8, R57.reuse, -R54 ;  /* 0x0000003908367223 */ /* 0x080fe20000010836 */
[----:B------:R-:W-:Y:S01]  /*87b0*/  F2FP.PACK_AB R11, R11, R66 ;  /* 0x000000420b0b723e */ /* 0x000fe200000000ff */
[----:B------:R-:W-:Y:S01]  /*87c0*/  FFMA.FTZ R49, R10, R57, R49 ;  /* 0x000000390a317223 */ /* 0x000fe20000010031 */
[----:B------:R-:W-:Y:S01]  /*87d0*/  F2FP.PACK_AB R8, R61, R68 ;  /* 0x000000443d08723e */ /* 0x000fe200000000ff */
[-C--:B------:R-:W-:Y:S02]  /*87e0*/  FFMA.FTZ R60, R62, R55.reuse, -R60 ;  /* 0x000000373e3c7223 */ /* 0x080fe4000001083c */
[----:B------:R-:W-:Y:S01]  /*87f0*/  FFMA.FTZ R9, R9, R55, R56 ;  /* 0x0000003709097223 */ /* 0x000fe20000010038 */
[----:B------:R-:W-:-:S04]  /*8800*/  F2FP.PACK_AB R10, R49, R54 ;  /* 0x00000036310a723e */ /* 0x000fc800000000ff */
[----:B------:R-:W-:-:S05]  /*8810*/  F2FP.PACK_AB R9, R9, R60 ;  /* 0x0000003c0909723e */ /* 0x000fca00000000ff */
[----:B------:R1:W-:Y:S02]  /*8820*/  STS.128 [R6+0x4100], R8 ;  /* 0x0041000806007388 */ /* 0x0003e40000000c00 */
.L_x_358:
[----:B------:R-:W-:Y:S05]  /*8830*/  BSYNC B1 ;  /* 0x0000000000017941 */ /* 0x000fea0003800000 */
.L_x_357:
[----:B-1----:R-:W-:Y:S01]  /*8840*/  IADD3 R8, R4, 0x20, RZ ;  /* 0x0000002004087810 */ /* 0x002fe20007ffe0ff */
[----:B------:R-:W-:Y:S03]  /*8850*/  BSSY B1, `(.L_x_361) ;  /* 0x000005e000017945 */ /* 0x000fe60003800000 */
[----:B------:R-:W-:-:S13]  /*8860*/  ISETP.GE.AND P0, PT, R8, R25, PT ;  /* 0x000000190800720c */ /* 0x000fda0003f06270 */
        /* <DEDUP_REMOVED lines=15> */
[--C-:B-1----:R-:W-:Y:S02]  /*8960*/  HADD2.F32 R55, -RZ, R11.reuse.H0_H0 ;  /* 0x2000000bff377230 */ /* 0x102fe40000004100 */
[----:B------:R-:W-:Y:S02]  /*8970*/  HADD2.F32 R11, -RZ, R11.H1_H1 ;  /* 0x3000000bff0b7230 */ /* 0x000fe40000004100 */
[--C-:B------:R-:W-:Y:S02]  /*8980*/  HADD2.F32 R57, -RZ, R8.reuse.H1_H1 ;  /* 0x30000008ff397230 */ /* 0x100fe40000004100 */
[----:B------:R-:W-:Y:S01]  /*8990*/  HADD2.F32 R56, -RZ, R8.H0_H0 ;  /* 0x20000008ff387230 */ /* 0x000fe20000004100 */
[----:B------:R-:W-:Y:S01]  /*89a0*/  FMUL.FTZ R62, R11, R58 ;  /* 0x0000003a0b3e7220 */ /* 0x000fe20000410000 */
[--C-:B------:R-:W-:Y:S01]  /*89b0*/  HADD2.F32 R8, -RZ, R10.reuse.H0_H0 ;  /* 0x2000000aff087230 */ /* 0x100fe20000004100 */
[----:B------:R-:W-:Y:S01]  /*89c0*/  FMUL.FTZ R63, R57, R60 ;  /* 0x0000003c393f7220 */ /* 0x000fe20000410000 */
[--C-:B------:R-:W-:Y:S01]  /*89d0*/  HADD2.F32 R59, -RZ, R9.reuse.H0_H0 ;  /* 0x20000009ff3b7230 */ /* 0x100fe20000004100 */
[C---:B------:R-:W-:Y:S01]  /*89e0*/  FMUL.FTZ R58, R55.reuse, R58 ;  /* 0x0000003a373a7220 */ /* 0x040fe20000410000 */
[----:B------:R-:W-:Y:S01]  /*89f0*/  HADD2.F32 R10, -RZ, R10.H1_H1 ;  /* 0x3000000aff0a7230 */ /* 0x000fe20000004100 */
[----:B------:R-:W-:Y:S01]  /*8a00*/  FFMA.FTZ R62, R55, R64, -R62 ;  /* 0x00000040373e7223 */ /* 0x000fe2000001083e */
[----:B------:R-:W-:Y:S01]  /*8a10*/  HADD2.F32 R9, -RZ, R9.H1_H1 ;  /* 0x30000009ff097230 */ /* 0x000fe20000004100 */
[C---:B------:R-:W-:Y:S01]  /*8a20*/  FMUL.FTZ R60, R56.reuse, R60 ;  /* 0x0000003c383c7220 */ /* 0x040fe20000410000 */
[----:B------:R-:W-:Y:S01]  /*8a30*/  HADD2.F32 R55, -RZ, R48.H0_H0 ;  /* 0x20000030ff377230 */ /* 0x000fe20000004100 */
[----:B------:R-:W-:Y:S01]  /*8a40*/  FFMA.FTZ R63, R56, R61, -R63 ;  /* 0x0000003d383f7223 */ /* 0x000fe2000001083f */
[----:B------:R-:W-:Y:S01]  /*8a50*/  HADD2.F32 R56, -RZ, R49.H0_H0 ;  /* 0x20000031ff387230 */ /* 0x000fe20000004100 */
[----:B------:R-:W-:-:S02]  /*8a60*/  FMUL.FTZ R48, R10, R43 ;  /* 0x0000002b0a307220 */ /* 0x000fc40000410000 */
[-C--:B------:R-:W-:Y:S02]  /*8a70*/  FMUL.FTZ R49, R9, R54.reuse ;  /* 0x0000003609317220 */ /* 0x080fe40000410000 */
[C---:B------:R-:W-:Y:S02]  /*8a80*/  FMUL.FTZ R43, R8.reuse, R43 ;  /* 0x0000002b082b7220 */ /* 0x040fe40000410000 */
[----:B------:R-:W-:Y:S02]  /*8a90*/  FMUL.FTZ R54, R59, R54 ;  /* 0x000000363b367220 */ /* 0x000fe40000410000 */
[----:B------:R-:W-:Y:S02]  /*8aa0*/  FFMA.FTZ R11, R11, R64, R58 ;  /* 0x000000400b0b7223 */ /* 0x000fe4000001003a */
[----:B------:R-:W-:Y:S02]  /*8ab0*/  FFMA.FTZ R60, R57, R61, R60 ;  /* 0x0000003d393c7223 */ /* 0x000fe4000001003c */
        /* <DEDUP_REMOVED lines=9> */
.L_x_364:
[----:B------:R-:W-:Y:S05]  /*8b50*/  BSYNC B0 ;  /* 0x0000000000007941 */ /* 0x000fea0003800000 */
.L_x_363:
[----:B-1----:R-:W-:-:S04]  /*8b60*/  IADD3 R8, R17, 0x20, RZ ;  /* 0x0000002011087810 */ /* 0x002fc80007ffe0ff */
[----:B------:R-:W-:-:S13]  /*8b70*/  ISETP.GE.AND P0, PT, R8, c[0x0][0x27c], PT ;  /* 0x00009f0008007a0c */ /* 0x000fda0003f06270 */
[----:B------:R-:W-:Y:S05]  /*8b80*/  @P0 BRA `(.L_x_362) ;  /* 0x000002a000000947 */ /* 0x000fea0003800000 */
[----:B------:R-:W1:Y:S01]  /*8b90*/  LDS.128 R8, [R6+0x5100] ;  /* 0x0051000006087984 */ /* 0x000e620000000c00 */
[--C-:B------:R-:W-:Y:S01]  /*8ba0*/  SHF.R.U64 R48, R50, 0x10, R51.reuse ;  /* 0x0000001032307819 */ /* 0x100fe20000001233 */
[--C-:B------:R-:W-:Y:S01]  /*8bb0*/  HADD2.F32 R56, -RZ, R37.reuse.H1_H1 ;  /* 0x30000025ff387230 */ /* 0x100fe20000004100 */
[----:B------:R-:W-:Y:S01]  /*8bc0*/  SHF.R.U32.HI R50, RZ, 0x10, R51 ;  /* 0x00000010ff327819 */ /* 0x000fe20000011633 */
[----:B------:R-:W-:Y:S01]  /*8bd0*/  HADD2.F32 R37, -RZ, R37.H0_H0 ;  /* 0x20000025ff257230 */ /* 0x000fe20000004100 */
[--C-:B------:R-:W-:Y:S01]  /*8be0*/  SHF.R.U64 R43, R52, 0x10, R53.reuse ;  /* 0x00000010342b7819 */ /* 0x100fe20000001235 */
[----:B------:R-:W-:Y:S01]  /*8bf0*/  HADD2.F32 R48, -RZ, R48.H0_H0 ;  /* 0x20000030ff307230 */ /* 0x000fe20000004100 */
[----:B------:R-:W-:Y:S01]  /*8c00*/  SHF.R.U32.HI R52, RZ, 0x10, R53 ;  /* 0x00000010ff347819 */ /* 0x000fe20000011635 */
[----:B------:R-:W-:Y:S02]  /*8c10*/  HADD2.F32 R50, -RZ, R50.H0_H0 ;  /* 0x20000032ff327230 */ /* 0x000fe40000004100 */
[----:B------:R-:W-:-:S02]  /*8c20*/  HADD2.F32 R60, -RZ, R42.H1_H1 ;  /* 0x3000002aff3c7230 */ /* 0x000fc40000004100 */
[----:B------:R-:W-:Y:S02]  /*8c30*/  HADD2.F32 R58, -RZ, R52.H0_H0 ;  /* 0x20000034ff3a7230 */ /* 0x000fe40000004100 */
[----:B------:R-:W-:Y:S02]  /*8c40*/  HADD2.F32 R43, -RZ, R43.H0_H0 ;  /* 0x2000002bff2b7230 */ /* 0x000fe40000004100 */
[--C-:B-1----:R-:W-:Y:S02]  /*8c50*/  HADD2.F32 R49, -RZ, R11.reuse.H0_H0 ;  /* 0x2000000bff317230 */ /* 0x102fe40000004100 */
[----:B------:R-:W-:Y:S02]  /*8c60*/  HADD2.F32 R11, -RZ, R11.H1_H1 ;  /* 0x3000000bff0b7230 */ /* 0x000fe40000004100 */
[--C-:B------:R-:W-:Y:S02]  /*8c70*/  HADD2.F32 R51, -RZ, R8.reuse.H0_H0 ;  /* 0x20000008ff337230 */ /* 0x100fe40000004100 */
[----:B------:R-:W-:Y:S01]  /*8c80*/  HADD2.F32 R53, -RZ, R8.H1_H1 ;  /* 0x30000008ff357230 */ /* 0x000fe20000004100 */
[-C--:B------:R-:W-:Y:S01]  /*8c90*/  FMUL.FTZ R52, R11, R50.reuse ;  /* 0x000000320b347220 */ /* 0x080fe20000410000 */
[--C-:B------:R-:W-:Y:S01]  /*8ca0*/  HADD2.F32 R8, -RZ, R10.reuse.H0_H0 ;  /* 0x2000000aff087230 */ /* 0x100fe20000004100 */
[C---:B------:R-:W-:Y:S01]  /*8cb0*/  FMUL.FTZ R50, R49.reuse, R50 ;  /* 0x0000003231327220 */ /* 0x040fe20000410000 */
[--C-:B------:R-:W-:Y:S01]  /*8cc0*/  HADD2.F32 R54, -RZ, R9.reuse.H0_H0 ;  /* 0x20000009ff367230 */ /* 0x100fe20000004100 */
[-C--:B------:R-:W-:Y:S01]  /*8cd0*/  FFMA.FTZ R52, R49, R58.reuse, -R52 ;  /* 0x0000003a31347223 */ /* 0x080fe20000010834 */
[----:B------:R-:W-:Y:S01]  /*8ce0*/  HADD2.F32 R10, -RZ, R10.H1_H1 ;  /* 0x3000000aff0a7230 */ /* 0x000fe20000004100 */
[----:B------:R-:W-:Y:S01]  /*8cf0*/  FFMA.FTZ R11, R11, R58, R50 ;  /* 0x0000003a0b0b7223 */ /* 0x000fe20000010032 */
[----:B------:R-:W-:Y:S01]  /*8d00*/  HADD2.F32 R9, -RZ, R9.H1_H1 ;  /* 0x30000009ff097230 */ /* 0x000fe20000004100 */
[----:B------:R-:W-:Y:S01]  /*8d10*/  FMUL.FTZ R55, R53, R56 ;  /* 0x0000003835377220 */ /* 0x000fe20000410000 */
[----:B------:R-:W-:Y:S01]  /*8d20*/  HADD2.F32 R49, -RZ, R42.H0_H0 ;  /* 0x2000002aff317230 */ /* 0x000fe20000004100 */
[----:B------:R-:W-:Y:S01]  /*8d30*/  FMUL.FTZ R42, R10, R37 ;  /* 0x000000250a2a7220 */ /* 0x000fe20000410000 */
[----:B------:R-:W-:Y:S01]  /*8d40*/  F2FP.PACK_AB R11, R11, R52 ;  /* 0x000000340b0b723e */ /* 0x000fe200000000ff */
[----:B------:R-:W-:-:S02]  /*8d50*/  FMUL.FTZ R50, R9, R48 ;  /* 0x0000003009327220 */ /* 0x000fc40000410000 */
[C---:B------:R-:W-:Y:S02]  /*8d60*/  FMUL.FTZ R56, R51.reuse, R56 ;  /* 0x0000003833387220 */ /* 0x040fe40000410000 */
[----:B------:R-:W-:Y:S02]  /*8d70*/  FMUL.FTZ R37, R8, R37 ;  /* 0x0000002508257220 */ /* 0x000fe40000410000 */
[----:B------:R-:W-:Y:S02]  /*8d80*/  FMUL.FTZ R48, R54, R48 ;  /* 0x0000003036307220 */ /* 0x000fe40000410000 */
[-C--:B------:R-:W-:Y:S02]  /*8d90*/  FFMA.FTZ R55, R51, R60.reuse, -R55 ;  /* 0x0000003c33377223 */ /* 0x080fe40000010837 */
[----:B------:R-:W-:Y:S02]  /*8da0*/  FFMA.FTZ R56, R53, R60, R56 ;  /* 0x0000003c35387223 */ /* 0x000fe40000010038 */
[----:B------:R-:W-:-:S02]  /*8db0*/  FFMA.FTZ R42, R8, R49, -R42 ;  /* 0x00000031082a7223 */ /* 0x000fc4000001082a */
[----:B------:R-:W-:Y:S01]  /*8dc0*/  FFMA.FTZ R37, R10, R49, R37 ;  /* 0x000000310a257223 */ /* 0x000fe20000010025 */
[----:B------:R-:W-:Y:S01]  /*8dd0*/  F2FP.PACK_AB R8, R56, R55 ;  /* 0x000000373808723e */ /* 0x000fe200000000ff */
[-C--:B------:R-:W-:Y:S02]  /*8de0*/  FFMA.FTZ R50, R54, R43.reuse, -R50 ;  /* 0x0000002b36327223 */ /* 0x080fe40000010832 */
[----:B------:R-:W-:Y:S01]  /*8df0*/  FFMA.FTZ R9, R9, R43, R48 ;  /* 0x0000002b09097223 */ /* 0x000fe20000010030 */
[----:B------:R-:W-:-:S04]  /*8e00*/  F2FP.PACK_AB R10, R37, R42 ;  /* 0x0000002a250a723e */ /* 0x000fc800000000ff */
[----:B------:R-:W-:-:S05]  /*8e10*/  F2FP.PACK_AB R9, R9, R50 ;  /* 0x000000320909723e */ /* 0x000fca00000000ff */
[----:B------:R1:W-:Y:S02]  /*8e20*/  STS.128 [R6+0x5100], R8 ;  /* 0x0051000806007388 */ /* 0x0003e40000000c00 */
.L_x_362:
[----:B------:R-:W-:Y:S05]  /*8e30*/  BSYNC B1 ;  /* 0x0000000000017941 */ /* 0x000fea0003800000 */
.L_x_361:
        /* <DEDUP_REMOVED lines=49> */
.L_x_368:
[----:B------:R-:W-:Y:S05]  /*9150*/  BSYNC B0 ;  /* 0x0000000000007941 */ /* 0x000fea0003800000 */
.L_x_367:
[----:B-1----:R-:W-:-:S04]  /*9160*/  IADD3 R8, R17, 0x20, RZ ;  /* 0x0000002011087810 */ /* 0x002fc80007ffe0ff */
[----:B------:R-:W-:-:S13]  /*9170*/  ISETP.GE.AND P0, PT, R8, c[0x0][0x27c], PT ;  /* 0x00009f0008007a0c */ /* 0x000fda0003f06270 */
[----:B------:R-:W-:Y:S05]  /*9180*/  @P0 BRA `(.L_x_366) ;  /* 0x000002a000000947 */ /* 0x000fea0003800000 */
[----:B------:R-:W1:Y:S01]  /*9190*/  LDS.128 R8, [R6+0x6100] ;  /* 0x0061000006087984 */ /* 0x000e620000000c00 */
[--C-:B------:R-:W-:Y:S01]  /*91a0*/  SHF.R.U64 R36, R38, 0x10, R39.reuse ;  /* 0x0000001026247819 */ /* 0x100fe20000001227 */
[----:B------:R-:W-:Y:S01]  /*91b0*/  HADD2.F32 R44, -RZ, R24.H1_H1 ;  /* 0x30000018ff2c7230 */ /* 0x000fe20000004100 */
        /* <DEDUP_REMOVED lines=15> */
[--C-:B------:R-:W-:Y:S01]  /*92b0*/  HADD2.F32 R42, -RZ, R9.reuse.H0_H0 ;  /* 0x20000009ff2a7230 */ /* 0x100fe20000004100 */
[----:B------:R-:W-:Y:S01]  /*92c0*/  FMUL.FTZ R43, R41, R44 ;  /* 0x0000002c292b7220 */ /* 0x000fe20000410000 */
        /* <DEDUP_REMOVED lines=9> */
[----:B------:R-:W-:Y:S02]  /*9360*/  FMUL.FTZ R37, R8, R37 ;  /* 0x0000002508257220 */ /* 0x000fe40000410000 */
        /* <DEDUP_REMOVED lines=12> */
.L_x_366:
[----:B------:R-:W-:Y:S05]  /*9430*/  BSYNC B1 ;  /* 0x0000000000017941 */ /* 0x000fea0003800000 */
.L_x_365:
[----:B-1----:R-:W-:-:S04]  /*9440*/  IADD3 R8, R4, 0x60, RZ ;  /* 0x0000006004087810 */ /* 0x002fc80007ffe0ff */
[----:B------:R-:W-:-:S13]  /*9450*/  ISETP.GE.AND P0, PT, R8, R25, PT ;  /* 0x000000190800720c */ /* 0x000fda0003f06270 */
[----:B------:R-:W-:Y:S05]  /*9460*/  @P0 BRA `(.L_x_369) ;  /* 0x000029e000000947 */ /* 0x000fea0003800000 */
[----:B------:R-:W-:Y:S01]  /*9470*/  ISETP.GE.AND P0, PT, R17, c[0x0][0x27c], PT ;  /* 0x00009f0011007a0c */ /* 0x000fe20003f06270 */
[----:B------:R-:W-:-:S12]  /*9480*/  BSSY B0, `(.L_x_370) ;  /* 0x000002c000007945 */ /* 0x000fd80003800000 */
[----:B------:R-:W-:Y:S05]  /*9490*/  @P0 BRA `(.L_x_371) ;  /* 0x000002a000000947 */ /* 0x000fea0003800000 */
[----:B------:R-:W1:Y:S01]  /*94a0*/  LDS.128 R8, [R6+0x3100] ;  /* 0x0031000006087984 */ /* 0x000e620000000c00 */
[--C-:B------:R-:W-:Y:S01]  /*94b0*/  SHF.R.U64 R25, R28, 0x10, R29.reuse ;  /* 0x000000101c197819 */ /* 0x100fe2000000121d */
[----:B------:R-:W-:Y:S01]  /*94c0*/  HADD2.F32 R36, -RZ, R22.H1_H1 ;  /* 0x30000016ff247230 */ /* 0x000fe20000004100 */
[----:B------:R-:W-:Y:S01]  /*94d0*/  SHF.R.U32.HI R28, RZ, 0x10, R29 ;  /* 0x00000010ff1c7819 */ /* 0x000fe2000001161d */
[--C-:B------:R-:W-:Y:S01]  /*94e0*/  HADD2.F32 R38, -RZ, R23.reuse.H1_H1 ;  /* 0x30000017ff267230 */ /* 0x100fe20000004100 */
[--C-:B------:R-:W-:Y:S01]  /*94f0*/  SHF.R.U64 R24, R30, 0x10, R31.reuse ;  /* 0x000000101e187819 */ /* 0x100fe2000000121f */
[----:B------:R-:W-:Y:S01]  /*9500*/  HADD2.F32 R23, -RZ, R23.H0_H0 ;  /* 0x20000017ff177230 */ /* 0x000fe20000004100 */
[----:B------:R-:W-:Y:S01]  /*9510*/  SHF.R.U32.HI R30, RZ, 0x10, R31 ;  /* 0x00000010ff1e7819 */ /* 0x000fe2000001161f */
[----:B------:R-:W-:-:S04]  /*9520*/  HADD2.F32 R28, -RZ, R28.H0_H0 ;  /* 0x2000001cff1c7230 */ /* 0x000fc80000004100 */
[----:B------:R-:W-:Y:S02]  /*9530*/  HADD2.F32 R30, -RZ, R30.H0_H0 ;  /* 0x2000001eff1e7230 */ /* 0x000fe40000004100 */
[--C-:B-1----:R-:W-:Y:S02]  /*9540*/  HADD2.F32 R26, -RZ, R11.reuse.H0_H0 ;  /* 0x2000000bff1a7230 */ /* 0x102fe40000004100 */
[----:B------:R-:W-:Y:S02]  /*9550*/  HADD2.F32 R11, -RZ, R11.H1_H1 ;  /* 0x3000000bff0b7230 */ /* 0x000fe40000004100 */
[--C-:B------:R-:W-:Y:S02]  /*9560*/  HADD2.F32 R27, -RZ, R8.reuse.H0_H0 ;  /* 0x20000008ff1b7230 */ /* 0x100fe40000004100 */
[----:B------:R-:W-:Y:S01]  /*9570*/  HADD2.F32 R29, -RZ, R8.H1_H1 ;  /* 0x30000008ff1d7230 */ /* 0x000fe20000004100 */
[CC--:B------:R-:W-:Y:S01]  /*9580*/  FMUL.FTZ R37, R11.reuse, R28.reuse ;  /* 0x0000001c0b257220 */ /* 0x0c0fe20000410000 */
[--C-:B------:R-:W-:Y:S01]  /*9590*/  HADD2.F32 R8, -RZ, R10.reuse.H0_H0 ;  /* 0x2000000aff087230 */ /* 0x100fe20000004100 */
[C---:B------:R-:W-:Y:S01]  /*95a0*/  FMUL.FTZ R28, R26.reuse, R28 ;  /* 0x0000001c1a1c7220 */ /* 0x040fe20000410000 */
[--C-:B------:R-:W-:Y:S01]  /*95b0*/  HADD2.F32 R31, -RZ, R9.reuse.H0_H0 ;  /* 0x20000009ff1f7230 */ /* 0x100fe20000004100 */
[-C--:B------:R-:W-:Y:S01]  /*95c0*/  FFMA.FTZ R37, R26, R30.reuse, -R37 ;  /* 0x0000001e1a257223 */ /* 0x080fe20000010825 */
[----:B------:R-:W-:Y:S01]  /*95d0*/  HADD2.F32 R10, -RZ, R10.H1_H1 ;  /* 0x3000000aff0a7230 */ /* 0x000fe20000004100 */
[----:B------:R-:W-:Y:S01]  /*95e0*/  FFMA.FTZ R28, R11, R30, R28 ;  /* 0x0000001e0b1c7223 */ /* 0x000fe2000001001c */
[----:B------:R-:W-:Y:S01]  /*95f0*/  HADD2.F32 R11, -RZ, R22.H0_H0 ;  /* 0x20000016ff0b7230 */ /* 0x000fe20000004100 */
[-C--:B------:R-:W-:Y:S01]  /*9600*/  FMUL.FTZ R39, R29, R36.reuse ;  /* 0x000000241d277220 */ /* 0x080fe20000410000 */
        /* <DEDUP_REMOVED lines=9> */
[-C--:B------:R-:W-:Y:S02]  /*96a0*/  FFMA.FTZ R24, R8, R23.reuse, -R24 ;  /* 0x0000001708187223 */ /* 0x080fe40000010818 */
[----:B------:R-:W-:Y:S02]  /*96b0*/  FFMA.FTZ R36, R29, R38, R36 ;  /* 0x000000261d247223 */ /* 0x000fe40000010024 */
[----:B------:R-:W-:Y:S01]  /*96c0*/  FFMA.FTZ R23, R10, R23, R11 ;  /* 0x000000170a177223 */ /* 0x000fe2000001000b */
[----:B------:R-:W-:Y:S01]  /*96d0*/  F2FP.PACK_AB R11, R28, R37 ;  /* 0x000000251c0b723e */ /* 0x000fe200000000ff */
[-C--:B------:R-:W-:Y:S01]  /*96e0*/  FFMA.FTZ R25, R31, R26.reuse, -R25 ;  /* 0x0000001a1f197223 */ /* 0x080fe20000010819 */
[----:B------:R-:W-:Y:S01]  /*96f0*/  F2FP.PACK_AB R8, R36, R39 ;  /* 0x000000272408723e */ /* 0x000fe200000000ff */
[----:B------:R-:W-:Y:S01]  /*9700*/  FFMA.FTZ R22, R9, R26, R22 ;  /* 0x0000001a09167223 */ /* 0x000fe20000010016 */
[----:B------:R-:W-:-:S04]  /*9710*/  F2FP.PACK_AB R10, R23, R24 ;  /* 0x00000018170a723e */ /* 0x000fc800000000ff */
[----:B------:R-:W-:-:S05]  /*9720*/  F2FP.PACK_AB R9, R22, R25 ;  /* 0x000000191609723e */ /* 0x000fca00000000ff */
[----:B------:R1:W-:Y:S02]  /*9730*/  STS.128 [R6+0x3100], R8 ;  /* 0x0031000806007388 */ /* 0x0003e40000000c00 */
.L_x_371:
[----:B------:R-:W-:Y:S05]  /*9740*/  BSYNC B0 ;  /* 0x0000000000007941 */ /* 0x000fea0003800000 */
.L_x_370:
[----:B------:R-:W-:-:S04]  /*9750*/  IADD3 R17, R17, 0x20, RZ ;  /* 0x0000002011117810 */ /* 0x000fc80007ffe0ff */
[----:B------:R-:W-:-:S13]  /*9760*/  ISETP.GE.AND P0, PT, R17, c[0x0][0x27c], PT ;  /* 0x00009f0011007a0c */ /* 0x000fda0003f06270 */
[----:B------:R-:W-:Y:S05]  /*9770*/  @P0 BRA `(.L_x_369) ;  /* 0x000026d000000947 */ /* 0x000fea0003800000 */
[----:B-1----:R-:W1:Y:S01]  /*9780*/  LDS.128 R8, [R6+0x7100] ;  /* 0x0071000006087984 */ /* 0x002e620000000c00 */
        /* <DEDUP_REMOVED lines=42> */
.L_x_348:
[----:B------:R-:W-:Y:S01]  /*9a30*/  ISETP.NE.AND P0, PT, R209, 0x1, PT ;  /* 0x00000001d100780c */ /* 0x000fe20003f05270 */
[----:B------:R-:W-:Y:S01]  /*9a40*/  IMAD.MOV.U32 R25, RZ, RZ, R17 ;  /* 0x000000ffff197224 */ /* 0x000fe200078e0011 */
[----:B------:R-:W-:Y:S01]  /*9a50*/  CS2R R58, SRZ ;  /* 0x00000000003a7805 */ /* 0x000fe2000001ff00 */
[----:B------:R-:W-:Y:S01]  /*9a60*/  IMAD.MOV.U32 R21, RZ, RZ, R23 ;  /* 0x000000ffff157224 */ /* 0x000fe200078e0017 */
[----:B------:R-:W-:-:S09]  /*9a70*/  CS2R R56, SRZ ;  /* 0x0000000000387805 */ /* 0x000fd2000001ff00 */
[----:B------:R-:W-:-:S05]  /*9a80*/  @P0 IMAD.HI.U32 R16, R7, c[0x0][0x2c8], RZ ;  /* 0x0000b20007100a27 */ /* 0x000fca00078e00ff */
[----:B------:R-:W-:-:S04]  /*9a90*/  @P0 SHF.R.U32.HI R7, RZ, c[0x0][0x2cc], R16 ;  /* 0x0000b300ff070a19 */ /* 0x000fc80000011610 */
[----:B------:R-:W-:Y:S01]  /*9aa0*/  SHF.R.S32.HI R16, RZ, 0x1f, R7 ;  /* 0x0000001fff107819 */ /* 0x000fe20000011407 */
[----:B------:R-:W-:-:S04]  /*9ab0*/  IMAD.WIDE.U32 R24, R7, c[0x0][0x280], R24 ;  /* 0x0000a00007187a25 */ /* 0x000fc800078e0018 */
[----:B------:R-:W-:Y:S01]  /*9ac0*/  IMAD R18, R16, c[0x0][0x280], RZ ;  /* 0x0000a00010127a24 */ /* 0x000fe200078e02ff */
[----:B------:R-:W-:Y:S01]  /*9ad0*/  LEA R17, P0, R24, c[0x0][0x270], 0x1 ;  /* 0x00009c0018117a11 */ /* 0x000fe200078008ff */
[----:B------:R-:W-:Y:S02]  /*9ae0*/  IMAD R16, R16, c[0x0][0x290], RZ ;  /* 0x0000a40010107a24 */ /* 0x000fe400078e02ff */
[C---:B------:R-:W-:Y:S02]  /*9af0*/  IMAD R18, R7.reuse, c[0x0][0x284], R18 ;  /* 0x0000a10007127a24 */ /* 0x040fe400078e0212 */
[----:B------:R-:W-:Y:S01]  /*9b00*/  IMAD.WIDE.U32 R20, R7, c[0x0][0x290], R20 ;  /* 0x0000a40007147a25 */ /* 0x000fe200078e0014 */
[----:B------:R-:W1:Y:S03]  /*9b10*/  SHFL.IDX PT, R19, R17, RZ, 0x181f ;  /* 0x00181fff11137589 */ /* 0x000e6600000e0000 */
[----:B------:R-:W-:-:S02]  /*9b20*/  IMAD.IADD R18, R25, 0x1, R18 ;  /* 0x0000000119127824 */ /* 0x000fc400078e0212 */
[----:B------:R-:W-:-:S03]  /*9b30*/  IMAD R16, R7, c[0x0][0x294], R16 ;  /* 0x0000a50007107a24 */ /* 0x000fc600078e0210 */
[----:B------:R-:W-:Y:S02]  /*9b40*/  LEA.HI.X R18, R24, c[0x0][0x274], R18, 0x1, P0 ;  /* 0x00009d0018127a11 */ /* 0x000fe400000f0c12 */
[----:B------:R-:W-:Y:S02]  /*9b50*/  IADD3 R16, R21, R16, RZ ;  /* 0x0000001015107210 */ /* 0x000fe40007ffe0ff */
[----:B------:R-:W-:-:S04]  /*9b60*/  LEA R7, P0, R20, c[0x0][0x288], 0x1 ;  /* 0x0000a20014077a11 */ /* 0x000fc800078008ff */
[----:B------:R-:W-:Y:S02]  /*9b70*/  LEA.HI.X R16, R20, c[0x0][0x28c], R16, 0x1, P0 ;  /* 0x0000a30014107a11 */ /* 0x000fe400000f0c10 */
[----:B------:R-:W2:Y:S01]  /*9b80*/  SHFL.IDX PT, R20, R18, RZ, 0x181f ;  /* 0x00181fff12147589 */ /* 0x000ea200000e0000 */
[----:B------:R-:W-:-:S13]  /*9b90*/  ISETP.GE.OR P0, PT, R64, c[0x0][0x27c], P4 ;  /* 0x00009f0040007a0c */ /* 0x000fda0002706670 */
[C---:B------:R-:W-:Y:S01]  /*9ba0*/  @!P0 IMAD.SHL.U32 R22, R64.reuse, 0x2, RZ ;  /* 0x0000000240168824 */ /* 0x040fe200078e00ff */
[----:B------:R-:W-:-:S04]  /*9bb0*/  @!P0 SHF.L.U64.HI R21, R64, 0x1, R65 ;  /* 0x0000000140158819 */ /* 0x000fc80000010241 */
[-C--:B-1----:R-:W-:Y:S02]  /*9bc0*/  @!P0 IADD3 R24, P1, R19, R22.reuse, RZ ;  /* 0x0000001613188210 */ /* 0x082fe40007f3e0ff */
[----:B------:R-:W1:Y:S03]  /*9bd0*/  SHFL.IDX PT, R19, R7, RZ, 0x181f ;  /* 0x00181fff07137589 */ /* 0x000e6600000e0000 */
[----:B--2---:R-:W-:Y:S02]  /*9be0*/  @!P0 IMAD.X R25, R20, 0x1, R21, P1 ;  /* 0x0000000114198824 */ /* 0x004fe400008e0615 */
[----:B------:R-:W2:Y:S01]  /*9bf0*/  SHFL.IDX PT, R20, R16, RZ, 0x181f ;  /* 0x00181fff10147589 */ /* 0x000ea200000e0000 */
[----:B------:R-:W-:Y:S01]  /*9c00*/  CS2R R54, SRZ ;  /* 0x0000000000367805 */ /* 0x000fe2000001ff00 */
[----:B------:R-:W-:Y:S02]  /*9c10*/  CS2R R52, SRZ ;  /* 0x0000000000347805 */ /* 0x000fe4000001ff00 */
[----:B------:R-:W3:Y:S01]  /*9c20*/  @!P0 LD.E.128 R56, [R24.64] ;  /* 0x0000001018388980 */ /* 0x000ee2000c101d00 */
[----:B-1----:R-:W-:-:S05]  /*9c30*/  @!P0 IADD3 R26, P1, R19, R22, RZ ;  /* 0x00000016131a8210 */ /* 0x002fca0007f3e0ff */
[----:B--2---:R-:W-:-:S05]  /*9c40*/  @!P0 IMAD.X R27, R20, 0x1, R21, P1 ;  /* 0x00000001141b8824 */ /* 0x004fca00008e0615 */
[----:B------:R-:W2:Y:S01]  /*9c50*/  @!P0 LD.E.128 R52, [R26.64] ;  /* 0x000000101a348980 */ /* 0x000ea2000c101d00 */
[----:B------:R-:W-:Y:S01]  /*9c60*/  BSSY B0, `(.L_x_372) ;  /* 0x0000023000007945 */ /* 0x000fe20003800000 */
[----:B------:R-:W-:Y:S01]  /*9c70*/  CS2R R46, SRZ ;  /* 0x00000000002e7805 */ /* 0x000fe2000001ff00 */
[----:B------:R-:W-:Y:S01]  /*9c80*/  CS2R R44, SRZ ;  /* 0x00000000002c7805 */ /* 0x000fe2000001ff00 */
[----:B------:R-:W-:Y:S01]  /*9c90*/  CS2R R42, SRZ ;  /* 0x00000000002a7805 */ /* 0x000fe2000001ff00 */
[----:B------:R-:W-:Y:S01]  /*9ca0*/  CS2R R40, SRZ ;  /* 0x0000000000287805 */ /* 0x000fe2000001ff00 */
[----:B------:R-:W-:Y:S02]  /*9cb0*/  ISETP.GE.AND P1, PT, R64, c[0x0][0x27c], PT ;  /* 0x00009f0040007a0c */ /* 0x000fe40003f26270 */
[----:B---3--:R-:W-:Y:S01]  /*9cc0*/  MOV R22, R58 ;  /* 0x0000003a00167202 */ /* 0x008fe20000000f00 */
[----:B------:R-:W-:Y:S01]  /*9cd0*/  IMAD.MOV.U32 R21, RZ, RZ, R59 ;  /* 0x000000ffff157224 */ /* 0x000fe200078e003b */
[----:B------:R-:W-:Y:S01]  /*9ce0*/  MOV R19, R57 ;  /* 0x0000003900137202 */ /* 0x000fe20000000f00 */
[----:B------:R-:W-:-:S03]  /*9cf0*/  IMAD.MOV.U32 R20, RZ, RZ, R56 ;  /* 0x000000ffff147224 */ /* 0x000fc600078e0038 */
[----:B------:R-:W-:Y:S02]  /*9d00*/  PRMT R75, R21, 0x5410, R22 ;  /* 0x00005410154b7816 */ /* 0x000fe40000000016 */
[----:B------:R-:W-:Y:S01]  /*9d10*/  PRMT R73, R19, 0x5410, R20 ;  /* 0x0000541013497816 */ /* 0x000fe20000000014 */
[----:B------:R1:W3:Y:S04]  /*9d20*/  SHFL.IDX PT, R21, R17, 0x1, 0x181f ;  /* 0x00381f0011157f89 */ /* 0x0002e800000e0000 */
[----:B------:R1:W4:Y:S04]  /*9d30*/  SHFL.IDX PT, R19, R7, 0x1, 0x181f ;  /* 0x00381f0007137f89 */ /* 0x00032800000e0000 */
[----:B------:R1:W1:Y:S04]  /*9d40*/  SHFL.IDX PT, R22, R18, 0x1, 0x181f ;  /* 0x00381f0012167f89 */ /* 0x00026800000e0000 */
[----:B------:R1:W1:Y:S01]  /*9d50*/  SHFL.IDX PT, R20, R16, 0x1, 0x181f ;  /* 0x00381f0010147f89 */ /* 0x00026200000e0000 */
[----:B--2---:R-:W-:Y:S01]  /*9d60*/  IMAD.MOV.U32 R26, RZ, RZ, R54 ;  /* 0x000000ffff1a7224 */ /* 0x004fe200078e0036 */
[----:B------:R-:W-:Y:S01]  /*9d70*/  MOV R24, R52 ;  /* 0x0000003400187202 */ /* 0x000fe20000000f00 */
[----:B------:R-:W-:-:S02]  /*9d80*/  IMAD.MOV.U32 R25, RZ, RZ, R55 ;  /* 0x000000ffff197224 */ /* 0x000fc400078e0037 */
[----:B------:R-:W-:-:S03]  /*9d90*/  IMAD.MOV.U32 R23, RZ, RZ, R53 ;  /* 0x000000ffff177224 */ /* 0x000fc600078e0035 */
[----:B------:R-:W-:Y:S02]  /*9da0*/  PRMT R72, R25, 0x5410, R26 ;  /* 0x0000541019487816 */ /* 0x000fe4000000001a */
[----:B------:R-:W-:Y:S01]  /*9db0*/  PRMT R71, R23, 0x5410, R24 ;  /* 0x0000541017477816 */ /* 0x000fe20000000018 */
[----:B------:R-:W-:Y:S05]  /*9dc0*/  @P3 BRA `(.L_x_373) ;  /* 0x000000c000003947 */ /* 0x000fea0003800000 */
[----:B---3--:R-:W-:Y:S01]  /*9dd0*/  CS2R R44, SRZ ;  /* 0x00000000002c7805 */ /* 0x008fe2000001ff00 */
[----:B------:R-:W-:Y:S01]  /*9de0*/  CS2R R42, SRZ ;  /* 0x00000000002a7805 */ /* 0x000fe2000001ff00 */
[----:B------:R-:W-:Y:S01]  /*9df0*/  CS2R R40, SRZ ;  /* 0x0000000000287805 */ /* 0x000fe2000001ff00 */
[----:B------:R-:W-:Y:S05]  /*9e00*/  @P1 BRA `(.L_x_373) ;  /* 0x0000008000001947 */ /* 0x000fea0003800000 */
[C---:B------:R-:W-:Y:S01]  /*9e10*/  IMAD.SHL.U32 R24, R64.reuse, 0x2, RZ ;  /* 0x0000000240187824 */ /* 0x040fe200078e00ff */
[----:B------:R-:W-:-:S04]  /*9e20*/  SHF.L.U64.HI R23, R64, 0x1, R65 ;  /* 0x0000000140177819 */ /* 0x000fc80000010241 */
[----:B------:R-:W-:-:S05]  /*9e30*/  IADD3 R44, P0, R21, R24, RZ ;  /* 0x00000018152c7210 */ /* 0x000fca0007f1e0ff */
[----:B-1----:R-:W-:Y:S01]  /*9e40*/  IMAD.X R45, R22, 0x1, R23, P0 ;  /* 0x00000001162d7824 */ /* 0x002fe200000e0617 */
[----:B----4-:R-:W-:-:S05]  /*9e50*/  IADD3 R24, P0, R19, R24, RZ ;  /* 0x0000001813187210 */ /* 0x010fca0007f1e0ff */
[----:B------:R-:W-:Y:S01]  /*9e60*/  IMAD.X R25, R20, 0x1, R23, P0 ;  /* 0x0000000114197824 */ /* 0x000fe200000e0617 */
[----:B------:R-:W5:Y:S04]  /*9e70*/  LD.E.128 R44, [R44.64] ;  /* 0x000000102c2c7980 */ /* 0x000f68000c101d00 */
[----:B------:R1:W5:Y:S03]  /*9e80*/  LD.E.128 R40, [R24.64] ;  /* 0x0000001018287980 */ /* 0x000366000c101d00 */
.L_x_373:
[----:B---3--:R-:W-:Y:S05]  /*9e90*/  BSYNC B0 ;  /* 0x0000000000007941 */ /* 0x008fea0003800000 */
.L_x_372:
[----:B-1----:R-:W1:Y:S01]  /*9ea0*/  SHFL.IDX PT, R22, R17, 0x2, 0x181f ;  /* 0x00581f0011167f89 */ /* 0x002e6200000e0000 */
[C---:B------:R-:W-:Y:S01]  /*9eb0*/  ISETP.GE.OR P0, PT, R64.reuse, c[0x0][0x27c], P5 ;  /* 0x00009f0040007a0c */ /* 0x040fe20002f06670 */
[----:B------:R-:W-:Y:S01]  /*9ec0*/  CS2R R38, SRZ ;  /* 0x0000000000267805 */ /* 0x000fe2000001ff00 */
[----:B------:R-:W-:Y:S01]  /*9ed0*/  CS2R R36, SRZ ;  /* 0x0000000000247805 */ /* 0x000fe2000001ff00 */
[----:B------:R-:W2:Y:S10]  /*9ee0*/  SHFL.IDX PT, R21, R18, 0x2, 0x181f ;  /* 0x00581f0012157f89 */ /* 0x000eb400000e0000 */
[C---:B----4-:R-:W-:Y:S01]  /*9ef0*/  @!P0 IMAD.SHL.U32 R19, R64.reuse, 0x2, RZ ;  /* 0x0000000240138824 */ /* 0x050fe200078e00ff */
[----:B------:R-:W-:-:S04]  /*9f00*/  @!P0 SHF.L.U64.HI R20, R64, 0x1, R65 ;  /* 0x0000000140148819 */ /* 0x000fc80000010241 */
[-C--:B-1----:R-:W-:Y:S02]  /*9f10*/  @!P0 IADD3 R24, P2, R22, R19.reuse, RZ ;  /* 0x0000001316188210 */ /* 0x082fe40007f5e0ff */
[----:B------:R-:W1:Y:S03]  /*9f20*/  SHFL.IDX PT, R22, R7, 0x2, 0x181f ;  /* 0x00581f0007167f89 */ /* 0x000e6600000e0000 */
[----:B--2---:R-:W-:Y:S02]  /*9f30*/  @!P0 IMAD.X R25, R21, 0x1, R20, P2 ;  /* 0x0000000115198824 */ /* 0x004fe400010e0614 */
[----:B------:R-:W2:Y:S01]  /*9f40*/  SHFL.IDX PT, R21, R16, 0x2, 0x181f ;  /* 0x00581f0010157f89 */ /* 0x000ea200000e0000 */
[----:B------:R-:W-:Y:S01]  /*9f50*/  CS2R R30, SRZ ;  /* 0x00000000001e7805 */ /* 0x000fe2000001ff00 */
[----:B------:R-:W-:Y:S02]  /*9f60*/  CS2R R28, SRZ ;  /* 0x00000000001c7805 */ /* 0x000fe4000001ff00 */
[----:B------:R3:W4:Y:S01]  /*9f70*/  @!P0 LD.E.128 R36, [R24.64] ;  /* 0x0000001018248980 */ /* 0x000722000c101d00 */
[----:B-1----:R-:W-:-:S05]  /*9f80*/  @!P0 IADD3 R26, P2, R22, R19, RZ ;  /* 0x00000013161a8210 */ /* 0x002fca0007f5e0ff */
[----:B--2---:R-:W-:-:S05]  /*9f90*/  @!P0 IMAD.X R27, R21, 0x1, R20, P2 ;  /* 0x00000001151b8824 */ /* 0x004fca00010e0614 */
[----:B------:R1:W2:Y:S01]  /*9fa0*/  @!P0 LD.E.128 R28, [R26.64] ;  /* 0x000000101a1c8980 */ /* 0x0002a2000c101d00 */
[----:B-----5:R-:W-:Y:S01]  /*9fb0*/  IMAD.MOV.U32 R21, RZ, RZ, R47 ;  /* 0x000000ffff157224 */ /* 0x020fe200078e002f */
[----:B------:R-:W-:Y:S01]  /*9fc0*/  MOV R22, R46 ;  /* 0x0000002e00167202 */ /* 0x000fe20000000f00 */
[----:B------:R-:W-:Y:S02]  /*9fd0*/  IMAD.MOV.U32 R20, RZ, RZ, R44 ;  /* 0x000000ffff147224 */ /* 0x000fe400078e002c */
[----:B------:R-:W-:Y:S01]  /*9fe0*/  IMAD.MOV.U32 R19, RZ, RZ, R45 ;  /* 0x000000ffff137224 */ /* 0x000fe200078e002d */
[----:B------:R-:W-:Y:S01]  /*9ff0*/  PRMT R69, R21, 0x5410, R22 ;  /* 0x0000541015457816 */ /* 0x000fe20000000016 */
[----:B------:R-:W-:Y:S01]  /*a000*/  IMAD.MOV.U32 R21, RZ, RZ, R43 ;  /* 0x000000ffff157224 */ /* 0x000fe200078e002b */
[----:B------:R-:W-:Y:S02]  /*a010*/  MOV R22, R42 ;  /* 0x0000002a00167202 */ /* 0x000fe40000000f00 */
[----:B------:R-:W-:Y:S01]  /*a020*/  PRMT R68, R19, 0x5410, R20 ;  /* 0x0000541013447816 */ /* 0x000fe20000000014 */
[----:B------:R-:W-:-:S02]  /*a030*/  IMAD.MOV.U32 R20, RZ, RZ, R40 ;  /* 0x000000ffff147224 */ /* 0x000fc400078e0028 */
[----:B------:R-:W-:Y:S01]  /*a040*/  IMAD.MOV.U32 R19, RZ, RZ, R41 ;  /* 0x000000ffff137224 */ /* 0x000fe200078e0029 */
[----:B------:R-:W-:-:S04]  /*a050*/  PRMT R67, R21, 0x5410, R22 ;  /* 0x0000541015437816 */ /* 0x000fc80000000016 */
[----:B------:R-:W-:Y:S01]  /*a060*/  PRMT R66, R19, 0x5410, R20 ;  /* 0x0000541013427816 */ /* 0x000fe20000000014 */
[----:B------:R-:W2:Y:S01]  /*a070*/  SHFL.IDX PT, R18, R18, 0x3, 0x181f ;  /* 0x00781f0012127f89 */ /* 0x000ea200000e0000 */
[----:B------:R-:W-:Y:S03]  /*a080*/  BSSY B0, `(.L_x_374) ;  /* 0x0000021000007945 */ /* 0x000fe60003800000 */
[----:B------:R-:W2:Y:S01]  /*a090*/  SHFL.IDX PT, R17, R17, 0x3, 0x181f ;  /* 0x00781f0011117f89 */ /* 0x000ea200000e0000 */
[----:B---3--:R-:W-:-:S03]  /*a0a0*/  CS2R R24, SRZ ;  /* 0x0000000000187805 */ /* 0x008fc6000001ff00 */
[----:B------:R-:W3:Y:S01]  /*a0b0*/  SHFL.IDX PT, R7, R7, 0x3, 0x181f ;  /* 0x00781f0007077f89 */ /* 0x000ee200000e0000 */
[----:B-1----:R-:W-:-:S03]  /*a0c0*/  CS2R R26, SRZ ;  /* 0x00000000001a7805 */ /* 0x002fc6000001ff00 */
[----:B------:R-:W1:Y:S01]  /*a0d0*/  SHFL.IDX PT, R16, R16, 0x3, 0x181f ;  /* 0x00781f0010107f89 */ /* 0x000e6200000e0000 */
[----:B----4-:R-:W-:Y:S01]  /*a0e0*/  IMAD.MOV.U32 R21, RZ, RZ, R39 ;  /* 0x000000ffff157224 */ /* 0x010fe200078e0027 */
[----:B------:R-:W-:Y:S01]  /*a0f0*/  MOV R22, R38 ;  /* 0x0000002600167202 */ /* 0x000fe20000000f00 */
[----:B------:R-:W-:Y:S01]  /*a100*/  IMAD.MOV.U32 R20, RZ, RZ, R36 ;  /* 0x000000ffff147224 */ /* 0x000fe200078e0024 */
[----:B------:R-:W-:Y:S02]  /*a110*/  MOV R19, R37 ;  /* 0x0000002500137202 */ /* 0x000fe40000000f00 */
[----:B------:R-:W-:Y:S02]  /*a120*/  PRMT R63, R21, 0x5410, R22 ;  /* 0x00005410153f7816 */ /* 0x000fe40000000016 */
[----:B------:R-:W-:Y:S01]  /*a130*/  PRMT R62, R19, 0x5410, R20 ;  /* 0x00005410133e7816 */ /* 0x000fe20000000014 */
[----:B--2---:R-:W-:Y:S01]  /*a140*/  IMAD.MOV.U32 R22, RZ, RZ, R30 ;  /* 0x000000ffff167224 */ /* 0x004fe200078e001e */
[----:B------:R-:W-:Y:S01]  /*a150*/  MOV R20, R28 ;  /* 0x0000001c00147202 */ /* 0x000fe20000000f00 */
[----:B------:R-:W-:-:S02]  /*a160*/  IMAD.MOV.U32 R21, RZ, RZ, R31 ;  /* 0x000000ffff157224 */ /* 0x000fc400078e001f */
[----:B------:R-:W-:-:S03]  /*a170*/  IMAD.MOV.U32 R19, RZ, RZ, R29 ;  /* 0x000000ffff137224 */ /* 0x000fc600078e001d */
[----:B------:R-:W-:Y:S02]  /*a180*/  PRMT R61, R21, 0x5410, R22 ;  /* 0x00005410153d7816 */ /* 0x000fe40000000016 */
[----:B------:R-:W-:Y:S01]  /*a190*/  PRMT R60, R19, 0x5410, R20 ;  /* 0x00005410133c7816 */ /* 0x000fe20000000014 */
[----:B------:R-:W-:Y:S01]  /*a1a0*/  CS2R R22, SRZ ;  /* 0x0000000000167805 */ /* 0x000fe2000001ff00 */
[----:B------:R-:W-:Y:S01]  /*a1b0*/  CS2R R20, SRZ ;  /* 0x0000000000147805 */ /* 0x000fe2000001ff00 */
[----:B------:R-:W-:Y:S05]  /*a1c0*/  @P6 BRA `(.L_x_375) ;  /* 0x000000c000006947 */ /* 0x000fea0003800000 */
[----:B-1-3--:R-:W-:Y:S01]  /*a1d0*/  CS2R R24, SRZ ;  /* 0x0000000000187805 */ /* 0x00afe2000001ff00 */
[----:B------:R-:W-:Y:S01]  /*a1e0*/  CS2R R22, SRZ ;  /* 0x0000000000167805 */ /* 0x000fe2000001ff00 */
[----:B------:R-:W-:Y:S01]  /*a1f0*/  CS2R R20, SRZ ;  /* 0x0000000000147805 */ /* 0x000fe2000001ff00 */
[----:B------:R-:W-:Y:S05]  /*a200*/  @P1 BRA `(.L_x_375) ;  /* 0x0000008000001947 */ /* 0x000fea0003800000 */
[C---:B------:R-:W-:Y:S01]  /*a210*/  IMAD.SHL.U32 R20, R64.reuse, 0x2, RZ ;  /* 0x0000000240147824 */ /* 0x040fe200078e00ff */
[----:B------:R-:W-:-:S04]  /*a220*/  SHF.L.U64.HI R19, R64, 0x1, R65 ;  /* 0x0000000140137819 */ /* 0x000fc80000010241 */
[-C--:B------:R-:W-:Y:S02]  /*a230*/  IADD3 R24, P2, R17, R20.reuse, RZ ;  /* 0x0000001411187210 */ /* 0x080fe40007f5e0ff */
[----:B------:R-:W-:-:S03]  /*a240*/  IADD3 R20, P0, R7, R20, RZ ;  /* 0x0000001407147210 */ /* 0x000fc60007f1e0ff */
[--C-:B------:R-:W-:Y:S02]  /*a250*/  IMAD.X R25, R18, 0x1, R19.reuse, P2 ;  /* 0x0000000112197824 */ /* 0x100fe400010e0613 */
[----:B------:R-:W-:-:S04]  /*a260*/  IMAD.X R21, R16, 0x1, R19, P0 ;  /* 0x0000000110157824 */ /* 0x000fc800000e0613 */
[----:B------:R-:W5:Y:S04]  /*a270*/  LD.E.128 R24, [R24.64] ;  /* 0x0000001018187980 */ /* 0x000f68000c101d00 */
[----:B------:R-:W5:Y:S02]  /*a280*/  LD.E.128 R20, [R20.64] ;  /* 0x0000001014147980 */ /* 0x000f64000c101d00 */
.L_x_375:
[----:B-1-3--:R-:W-:Y:S05]  /*a290*/  BSYNC B0 ;  /* 0x0000000000007941 */ /* 0x00afea0003800000 */
.L_x_374:
[----:B------:R-:W-:Y:S01]  /*a2a0*/  IADD3 R51, -R117, R8, RZ ;  /* 0x0000000875337210 */ /* 0x000fe20007ffe1ff */
[----:B-----5:R-:W-:Y:S01]  /*a2b0*/  IMAD.MOV.U32 R7, RZ, RZ, R26 ;  /* 0x000000ffff077224 */ /* 0x020fe200078e001a */
[----:B------:R-:W-:-:S04]  /*a2c0*/  DEPBAR.LE SB0, 0x1 ;  /* 0x000080400000791a */ /* 0x000fc80000000000 */
[----:B------:R-:W-:Y:S01]  /*a2d0*/  IMNMX R51, R51, 0x80, PT ;  /* 0x0000008033337817 */ /* 0x000fe20003800200 */
[----:B------:R-:W-:Y:S01]  /*a2e0*/  IMAD.MOV.U32 R17, RZ, RZ, R27 ;  /* 0x000000ffff117224 */ /* 0x000fe200078e001b */
[----:B------:R-:W-:Y:S01]  /*a2f0*/  BSSY B0, `(.L_x_376) ;  /* 0x000006d000007945 */ /* 0x000fe20003800000 */
[----:B------:R-:W-:Y:S01]  /*a300*/  IMAD.MOV.U32 R16, RZ, RZ, R24 ;  /* 0x000000ffff107224 */ /* 0x000fe200078e0018 */
[----:B------:R-:W-:Y:S01]  /*a310*/  BAR.SYNC.DEFER_BLOCKING 0x0 ;  /* 0x0000000000007b1d */ /* 0x000fe20000010000 */
[----:B------:R-:W-:Y:S01]  /*a320*/  ISETP.GE.OR P0, PT, R4, R51, P1 ;  /* 0x000000330400720c */ /* 0x000fe20000f06670 */
[----:B------:R-:W-:Y:S01]  /*a330*/  IMAD.MOV.U32 R8, RZ, RZ, R20 ;  /* 0x000000ffff087224 */ /* 0x000fe200078e0014 */
[----:B------:R-:W-:Y:S01]  /*a340*/  PRMT R50, R17, 0x5410, R7 ;  /* 0x0000541011327816 */ /* 0x000fe20000000007 */
[----:B------:R-:W-:Y:S02]  /*a350*/  IMAD.MOV.U32 R7, RZ, RZ, R25 ;  /* 0x000000ffff077224 */ /* 0x000fe400078e0019 */
[----:B------:R-:W-:-:S03]  /*a360*/  IMAD.MOV.U32 R17, RZ, RZ, R22 ;  /* 0x000000ffff117224 */ /* 0x000fc600078e0016 */
[----:B------:R-:W-:Y:S02]  /*a370*/  PRMT R49, R7, 0x5410, R16 ;  /* 0x0000541007317816 */ /* 0x000fe40000000010 */
[----:B------:R-:W-:Y:S02]  /*a380*/  MOV R16, R23 ;  /* 0x0000001700107202 */ /* 0x000fe40000000f00 */
[----:B------:R-:W-:Y:S02]  /*a390*/  MOV R7, R21 ;  /* 0x0000001500077202 */ /* 0x000fe40000000f00 */
[----:B------:R-:W-:Y:S02]  /*a3a0*/  PRMT R48, R16, 0x5410, R17 ;  /* 0x0000541010307816 */ /* 0x000fe40000000011 */
[----:B------:R-:W-:Y:S01]  /*a3b0*/  PRMT R7, R7, 0x5410, R8 ;  /* 0x0000541007077816 */ /* 0x000fe20000000008 */
[----:B------:R-:W-:Y:S05]  /*a3c0*/  @P0 BRA `(.L_x_377) ;  /* 0x000005f000000947 */ /* 0x000fea0003800000 */
[----:B------:R-:W-:Y:S01]  /*a3d0*/  MOV R8, c[0x0][0x27c] ;  /* 0x00009f0000087a02 */ /* 0x000fe20000000f00 */
[--C-:B------:R-:W-:Y:S01]  /*a3e0*/  HADD2.F32 R80, -RZ, R71.reuse.H0_H0 ;  /* 0x20000047ff507230 */ /* 0x100fe20000004100 */
[--C-:B------:R-:W-:Y:S01]  /*a3f0*/  SHF.R.U64 R52, R52, 0x10, R53.reuse ;  /* 0x0000001034347819 */ /* 0x100fe20000001235 */
[----:B------:R-:W-:Y:S01]  /*a400*/  HADD2.F32 R71, -RZ, R71.H1_H1 ;  /* 0x30000047ff477230 */ /* 0x000fe20000004100 */
[----:B------:R-:W-:Y:S01]  /*a410*/  LEA.HI R17, R8, R33, RZ, 0x1d ;  /* 0x0000002108117211 */ /* 0x000fe200078fe8ff */
[--C-:B------:R-:W-:Y:S01]  /*a420*/  HADD2.F32 R88, -RZ, R73.reuse.H0_H0 ;  /* 0x20000049ff587230 */ /* 0x100fe20000004100 */
[----:B------:R-:W-:Y:S01]  /*a430*/  SHF.R.U32.HI R76, RZ, 0x10, R53 ;  /* 0x00000010ff4c7819 */ /* 0x000fe20000011635 */
[----:B------:R-:W-:Y:S01]  /*a440*/  HADD2.F32 R94, -RZ, R73.H1_H1 ;  /* 0x30000049ff5e7230 */ /* 0x000fe20000004100 */
[----:B------:R-:W-:Y:S01]  /*a450*/  SHF.R.S32.HI R8, RZ, 0x1f, R17 ;  /* 0x0000001fff087819 */ /* 0x000fe20000011411 */
[----:B------:R-:W-:Y:S01]  /*a460*/  HADD2.F32 R73, -RZ, R72.H1_H1 ;  /* 0x30000048ff497230 */ /* 0x000fe20000004100 */
[----:B------:R-:W-:Y:S01]  /*a470*/  SHF.L.U32 R16, R17, 0x3, RZ ;  /* 0x0000000311107819 */ /* 0x000fe200000006ff */
[----:B------:R-:W-:Y:S01]  /*a480*/  HADD2.F32 R76, -RZ, R76.H0_H0 ;  /* 0x2000004cff4c7230 */ /* 0x000fe20000004100 */
[----:B------:R-:W-:Y:S01]  /*a490*/  LEA.HI R8, R8, R17, RZ, 0x3 ;  /* 0x0000001108087211 */ /* 0x000fe200078f18ff */
[--C-:B------:R-:W-:Y:S01]  /*a4a0*/  HADD2.F32 R85, -RZ, R75.reuse.H1_H1 ;  /* 0x3000004bff557230 */ /* 0x100fe20000004100 */
[----:B------:R-:W-:Y:S01]  /*a4b0*/  LOP3.LUT R17, R11, 0x38, R16, 0xf8, !PT ;  /* 0x000000380b117812 */ /* 0x000fe200078ef810 */
[----:B------:R-:W-:Y:S01]  /*a4c0*/  HADD2.F32 R75, -RZ, R75.H0_H0 ;  /* 0x2000004bff4b7230 */ /* 0x000fe20000004100 */
[----:B------:R-:W-:Y:S01]  /*a4d0*/  SHF.L.U32 R11, R8, 0xa, RZ ;  /* 0x0000000a080b7819 */ /* 0x000fe200000006ff */
[----:B------:R-:W-:Y:S01]  /*a4e0*/  HADD2.F32 R52, -RZ, R52.H0_H0 ;  /* 0x20000034ff347230 */ /* 0x000fe20000004100 */
[----:B------:R-:W-:-:S02]  /*a4f0*/  LOP3.LUT R8, R17, R10, RZ, 0x3c, !PT ;  /* 0x0000000a11087212 */ /* 0x000fc400078e3cff */
[----:B------:R-:W-:Y:S01]  /*a500*/  LOP3.LUT R10, R11, 0x7fffe000, RZ, 0xc0, !PT ;  /* 0x7fffe0000b0a7812 */ /* 0x000fe200078ec0ff */
[----:B------:R-:W1:Y:S01]  /*a510*/  LDS.128 R16, [R6+0x100] ;  /* 0x0001000006107984 */ /* 0x000e620000000c00 */
[----:B------:R-:W-:Y:S02]  /*a520*/  SHF.R.U64 R53, R58, 0x10, R59 ;  /* 0x000000103a357819 */ /* 0x000fe4000000123b */
[----:B------:R-:W-:Y:S02]  /*a530*/  IADD3 R8, R8, R10, R9 ;  /* 0x0000000a08087210 */ /* 0x000fe40007ffe009 */
[----:B------:R-:W-:Y:S01]  /*a540*/  SHF.R.U32.HI R58, RZ, 0x10, R59 ;  /* 0x00000010ff3a7819 */ /* 0x000fe2000001163b */
[----:B------:R-:W-:Y:S01]  /*a550*/  HADD2.F32 R53, -RZ, R53.H0_H0 ;  /* 0x20000035ff357230 */ /* 0x000fe20000004100 */
[----:B------:R-:W-:Y:S02]  /*a560*/  SHF.L.U32 R70, R8, 0x1, RZ ;  /* 0x0000000108467819 */ /* 0x000fe400000006ff */
[--C-:B------:R-:W-:Y:S01]  /*a570*/  SHF.R.U64 R56, R56, 0x10, R57.reuse ;  /* 0x0000001038387819 */ /* 0x100fe20000001239 */
[----:B------:R-:W-:Y:S01]  /*a580*/  HADD2.F32 R58, -RZ, R58.H0_H0 ;  /* 0x2000003aff3a7230 */ /* 0x000fe20000004100 */
[----:B------:R-:W-:Y:S01]  /*a590*/  SHF.R.U32.HI R57, RZ, 0x10, R57 ;  /* 0x00000010ff397819 */ /* 0x000fe20000011639 */
[----:B------:R-:W2:Y:S01]  /*a5a0*/  LDS.128 R8, [R70+0x100] ;  /* 0x0001000046087984 */ /* 0x000ea20000000c00 */
[--C-:B------:R-:W-:Y:S01]  /*a5b0*/  SHF.R.U64 R54, R54, 0x10, R55.reuse ;  /* 0x0000001036367819 */ /* 0x100fe20000001237 */
[----:B------:R-:W-:Y:S01]  /*a5c0*/  HADD2.F32 R56, -RZ, R56.H0_H0 ;  /* 0x20000038ff387230 */ /* 0x000fe20000004100 */
[----:B------:R-:W-:Y:S01]  /*a5d0*/  SHF.R.U32.HI R55, RZ, 0x10, R55 ;  /* 0x00000010ff377819 */ /* 0x000fe20000011637 */
[----:B------:R-:W-:-:S02]  /*a5e0*/  HADD2.F32 R92, -RZ, R57.H0_H0 ;  /* 0x20000039ff5c7230 */ /* 0x000fc40000004100 */
[----:B------:R-:W-:Y:S02]  /*a5f0*/  HADD2.F32 R54, -RZ, R54.H0_H0 ;  /* 0x20000036ff367230 */ /* 0x000fe40000004100 */
[--C-:B-1----:R-:W-:Y:S02]  /*a600*/  HADD2.F32 R59, -RZ, R17.reuse.H0_H0 ;  /* 0x20000011ff3b7230 */ /* 0x102fe40000004100 */
[----:B------:R-:W-:Y:S02]  /*a610*/  HADD2.F32 R17, -RZ, R17.H1_H1 ;  /* 0x30000011ff117230 */ /* 0x000fe40000004100 */
[--C-:B------:R-:W-:Y:S01]  /*a620*/  HADD2.F32 R77, -RZ, R16.reuse.H0_H0 ;  /* 0x20000010ff4d7230 */ /* 0x100fe20000004100 */
[----:B------:R-:W-:Y:S01]  /*a630*/  FMUL.FTZ R86, R59, R80 ;  /* 0x000000503b567220 */ /* 0x000fe20000410000 */
[----:B------:R-:W-:Y:S01]  /*a640*/  HADD2.F32 R78, -RZ, R16.H1_H1 ;  /* 0x30000010ff4e7230 */ /* 0x000fe20000004100 */
[----:B------:R-:W-:Y:S01]  /*a650*/  FMUL.FTZ R90, R17, R76 ;  /* 0x0000004c115a7220 */ /* 0x000fe20000410000 */
[--C-:B------:R-:W-:Y:S01]  /*a660*/  HADD2.F32 R16, -RZ, R18.reuse.H0_H0 ;  /* 0x20000012ff107230 */ /* 0x100fe20000004100 */
[----:B------:R-:W-:Y:S01]  /*a670*/  FMUL.FTZ R57, R77, R71 ;  /* 0x000000474d397220 */ /* 0x000fe20000410000 */
[----:B------:R-:W-:-:S02]  /*a680*/  HADD2.F32 R79, -RZ, R18.H1_H1 ;  /* 0x30000012ff4f7230 */ /* 0x000fc40000004100 */
[--C-:B--2---:R-:W-:Y:S02]  /*a690*/  HADD2.F32 R81, -RZ, R9.reuse.H0_H0 ;  /* 0x20000009ff517230 */ /* 0x104fe40000004100 */
[----:B------:R-:W-:Y:S02]  /*a6a0*/  HADD2.F32 R9, -RZ, R9.H1_H1 ;  /* 0x30000009ff097230 */ /* 0x000fe40000004100 */
[--C-:B------:R-:W-:Y:S01]  /*a6b0*/  HADD2.F32 R82, -RZ, R8.reuse.H0_H0 ;  /* 0x20000008ff527230 */ /* 0x100fe20000004100 */
[C---:B------:R-:W-:Y:S01]  /*a6c0*/  FMUL.FTZ R80, R81.reuse, R80 ;  /* 0x0000005051507220 */ /* 0x040fe20000410000 */
[--C-:B------:R-:W-:Y:S01]  /*a6d0*/  HADD2.F32 R18, -RZ, R19.reuse.H0_H0 ;  /* 0x20000013ff127230 */ /* 0x100fe20000004100 */
[----:B------:R-:W-:Y:S01]  /*a6e0*/  FFMA.FTZ R86, R81, R88, R86 ;  /* 0x0000005851567223 */ /* 0x000fe20000010056 */
[----:B------:R-:W-:Y:S01]  /*a6f0*/  HADD2.F32 R83, -RZ, R8.H1_H1 ;  /* 0x30000008ff537230 */ /* 0x000fe20000004100 */
[C---:B------:R-:W-:Y:S01]  /*a700*/  FMUL.FTZ R76, R9.reuse, R76 ;  /* 0x0000004c094c7220 */ /* 0x040fe20000410000 */
[----:B------:R-:W-:Y:S01]  /*a710*/  HADD2.F32 R81, -RZ, R72.H0_H0 ;  /* 0x20000048ff517230 */ /* 0x000fe20000004100 */
[----:B------:R-:W-:Y:S01]  /*a720*/  FFMA.FTZ R9, R9, R92, R90 ;  /* 0x0000005c09097223 */ /* 0x000fe2000001005a */
[--C-:B------:R-:W-:Y:S01]  /*a730*/  HADD2.F32 R8, -RZ, R10.reuse.H0_H0 ;  /* 0x2000000aff087230 */ /* 0x100fe20000004100 */
[C---:B------:R-:W-:Y:S01]  /*a740*/  FMUL.FTZ R71, R82.reuse, R71 ;  /* 0x0000004752477220 */ /* 0x040fe20000410000 */
[----:B------:R-:W-:Y:S01]  /*a750*/  HADD2.F32 R19, -RZ, R19.H1_H1 ;  /* 0x30000013ff137230 */ /* 0x000fe20000004100 */
[----:B------:R-:W-:Y:S01]  /*a760*/  FFMA.FTZ R57, R82, R94, R57 ;  /* 0x0000005e52397223 */ /* 0x000fe20000010039 */
[----:B------:R-:W-:Y:S01]  /*a770*/  HADD2.F32 R90, -RZ, R55.H0_H0 ;  /* 0x20000037ff5a7230 */ /* 0x000fe20000004100 */
[----:B------:R-:W-:Y:S01]  /*a780*/  FMUL.FTZ R82, R16, R73 ;  /* 0x0000004910527220 */ /* 0x000fe20000410000 */
[----:B------:R-:W-:Y:S01]  /*a790*/  HADD2.F32 R84, -RZ, R10.H1_H1 ;  /* 0x3000000aff547230 */ /* 0x000fe20000004100 */
[----:B------:R-:W-:Y:S01]  /*a7a0*/  FMUL.FTZ R72, R18, R81 ;  /* 0x0000005112487220 */ /* 0x000fe20000410000 */
[--C-:B------:R-:W-:Y:S01]  /*a7b0*/  HADD2.F32 R10, -RZ, R11.reuse.H0_H0 ;  /* 0x2000000bff0a7230 */ /* 0x100fe20000004100 */
[C---:B------:R-:W-:Y:S01]  /*a7c0*/  FMUL.FTZ R73, R8.reuse, R73 ;  /* 0x0000004908497220 */ /* 0x040fe20000410000 */
[----:B------:R-:W-:Y:S01]  /*a7d0*/  HADD2.F32 R11, -RZ, R11.H1_H1 ;  /* 0x3000000bff0b7230 */ /* 0x000fe20000004100 */
[----:B------:R-:W-:Y:S01]  /*a7e0*/  FFMA.FTZ R55, R8, R85, R82 ;  /* 0x0000005508377223 */ /* 0x000fe20000010052 */
[----:B------:R-:W-:Y:S01]  /*a7f0*/  F2FP.PACK_AB R9, R9, R86 ;  /* 0x000000560909723e */ /* 0x000fe200000000ff */
[----:B------:R-:W-:-:S02]  /*a800*/  FMUL.FTZ R8, R19, R90 ;  /* 0x0000005a13087220 */ /* 0x000fc40000410000 */
[C---:B------:R-:W-:Y:S02]  /*a810*/  FMUL.FTZ R81, R10.reuse, R81 ;  /* 0x000000510a517220 */ /* 0x040fe40000410000 */
[----:B------:R-:W-:Y:S02]  /*a820*/  FFMA.FTZ R72, R10, R75, R72 ;  /* 0x0000004b0a487223 */ /* 0x000fe40000010048 */
[----:B------:R-:W-:Y:S02]  /*a830*/  FMUL.FTZ R90, R11, R90 ;  /* 0x0000005a0b5a7220 */ /* 0x000fe40000410000 */
[----:B------:R-:W-:Y:S02]  /*a840*/  FMUL.FTZ R10, R79, R54 ;  /* 0x000000364f0a7220 */ /* 0x000fe40000410000 */
[----:B------:R-:W-:Y:S02]  /*a850*/  FFMA.FTZ R11, R11, R58, R8 ;  /* 0x0000003a0b0b7223 */ /* 0x000fe40000010008 */
[----:B------:R-:W-:-:S02]  /*a860*/  FMUL.FTZ R87, R83, R52 ;  /* 0x0000003453577220 */ /* 0x000fc40000410000 */
[----:B------:R-:W-:Y:S01]  /*a870*/  FMUL.FTZ R54, R84, R54 ;  /* 0x0000003654367220 */ /* 0x000fe20000410000 */
[----:B------:R-:W-:Y:S01]  /*a880*/  F2FP.PACK_AB R11, R11, R72 ;  /* 0x000000480b0b723e */ /* 0x000fe200000000ff */
[----:B------:R-:W-:Y:S02]  /*a890*/  FMUL.FTZ R8, R78, R52 ;  /* 0x000000344e087220 */ /* 0x000fe40000410000 */
[----:B------:R-:W-:Y:S02]  /*a8a0*/  FFMA.FTZ R73, R16, R85, -R73 ;  /* 0x0000005510497223 */ /* 0x000fe40000010849 */
[----:B------:R-:W-:Y:S02]  /*a8b0*/  FFMA.FTZ R81, R18, R75, -R81 ;  /* 0x0000004b12517223 */ /* 0x000fe40000010851 */
[----:B------:R-:W-:Y:S02]  /*a8c0*/  FFMA.FTZ R80, R59, R88, -R80 ;  /* 0x000000583b507223 */ /* 0x000fe40000010850 */
[----:B------:R-:W-:-:S02]  /*a8d0*/  FFMA.FTZ R17, R17, R92, -R76 ;  /* 0x0000005c11117223 */ /* 0x000fc4000001084c */
[----:B------:R-:W-:Y:S02]  /*a8e0*/  FFMA.FTZ R71, R77, R94, -R71 ;  /* 0x0000005e4d477223 */ /* 0x000fe40000010847 */
[----:B------:R-:W-:Y:S01]  /*a8f0*/  FFMA.FTZ R90, R19, R58, -R90 ;  /* 0x0000003a135a7223 */ /* 0x000fe2000001085a */
[----:B------:R-:W-:Y:S01]  /*a900*/  F2FP.PACK_AB R17, R17, R80 ;  /* 0x000000501111723e */ /* 0x000fe200000000ff */
[-C--:B------:R-:W-:Y:S02]  /*a910*/  FFMA.FTZ R16, R78, R56.reuse, -R87 ;  /* 0x000000384e107223 */ /* 0x080fe40000010857 */
[----:B------:R-:W-:Y:S01]  /*a920*/  FFMA.FTZ R18, R79, R53, -R54 ;  /* 0x000000354f127223 */ /* 0x000fe20000010836 */
[----:B------:R-:W-:Y:S01]  /*a930*/  F2FP.PACK_AB R19, R90, R81 ;  /* 0x000000515a13723e */ /* 0x000fe200000000ff */
[----:B------:R-:W-:Y:S01]  /*a940*/  FFMA.FTZ R8, R83, R56, R8 ;  /* 0x0000003853087223 */ /* 0x000fe20000010008 */
[----:B------:R-:W-:Y:S01]  /*a950*/  F2FP.PACK_AB R16, R16, R71 ;  /* 0x000000471010723e */ /* 0x000fe200000000ff */
[----:B------:R-:W-:Y:S01]  /*a960*/  FFMA.FTZ R10, R84, R53, R10 ;  /* 0x00000035540a7223 */ /* 0x000fe2000001000a */
[----:B------:R-:W-:-:S02]  /*a970*/  F2FP.PACK_AB R18, R18, R73 ;  /* 0x000000491212723e */ /* 0x000fc400000000ff */
[----:B------:R-:W-:Y:S02]  /*a980*/  F2FP.PACK_AB R8, R8, R57 ;  /* 0x000000390808723e */ /* 0x000fe400000000ff */
[----:B------:R-:W-:Y:S01]  /*a990*/  F2FP.PACK_AB R10, R10, R55 ;  /* 0x000000370a0a723e */ /* 0x000fe200000000ff */
[----:B------:R1:W-:Y:S04]  /*a9a0*/  STS.128 [R6+0x100], R16 ;  /* 0x0001001006007388 */ /* 0x0003e80000000c00 */
[----:B------:R1:W-:Y:S02]  /*a9b0*/  STS.128 [R70+0x100], R8 ;  /* 0x0001000846007388 */ /* 0x0003e40000000c00 */
.L_x_377:
[----:B------:R-:W-:Y:S05]  /*a9c0*/  BSYNC B0 ;  /* 0x0000000000007941 */ /* 0x000fea0003800000 */
.L_x_376:
[----:B-1----:R-:W-:Y:S01]  /*a9d0*/  IADD3 R9, R4, 0x20, RZ ;  /* 0x0000002004097810 */ /* 0x002fe20007ffe0ff */
[----:B------:R-:W-:Y:S03]  /*a9e0*/  BSSY B0, `(.L_x_378) ;  /* 0x000006c000007945 */ /* 0x000fe60003800000 */
[----:B------:R-:W-:-:S13]  /*a9f0*/  ISETP.GE.OR P0, PT, R9, R51, P1 ;  /* 0x000000330900720c */ /* 0x000fda0000f06670 */
[----:B------:R-:W-:Y:S05]  /*aa00*/  @P0 BRA `(.L_x_379) ;  /* 0x0000069000000947 */ /* 0x000fea0003800000 */
[----:B------:R-:W-:Y:S01]  /*aa10*/  MOV R8, c[0x0][0x27c] ;  /* 0x00009f0000087a02 */ /* 0x000fe20000000f00 */
[----:B------:R-:W-:Y:S01]  /*aa20*/  HADD2.F32 R78, -RZ, R67.H0_H0 ;  /* 0x20000043ff4e7230 */ /* 0x000fe20000004100 */
[----:B------:R-:W-:Y:S01]  /*aa30*/  SHF.R.S32.HI R6, RZ, 0x1f, R9 ;  /* 0x0000001fff067819 */ /* 0x000fe20000011409 */
[--C-:B------:R-:W-:Y:S01]  /*aa40*/  HADD2.F32 R58, -RZ, R66.reuse.H0_H0 ;  /* 0x20000042ff3a7230 */ /* 0x100fe20000004100 */
[----:B------:R-:W-:Y:S01]  /*aa50*/  LEA.HI R11, R8, R33, RZ, 0x1d ;  /* 0x00000021080b7211 */ /* 0x000fe200078fe8ff */
[----:B------:R-:W-:Y:S01]  /*aa60*/  HADD2.F32 R84, -RZ, R69.H0_H0 ;  /* 0x20000045ff547230 */ /* 0x000fe20000004100 */
[----:B------:R-:W-:Y:S01]  /*aa70*/  LEA.HI R6, R6, R9, RZ, 0x3 ;  /* 0x0000000906067211 */ /* 0x000fe200078f18ff */
[----:B------:R-:W-:Y:S01]  /*aa80*/  HADD2.F32 R66, -RZ, R66.H1_H1 ;  /* 0x30000042ff427230 */ /* 0x000fe20000004100 */
[----:B------:R-:W-:Y:S01]  /*aa90*/  SHF.R.S32.HI R8, RZ, 0x1f, R11 ;  /* 0x0000001fff087819 */ /* 0x000fe2000001140b */
[--C-:B------:R-:W-:Y:S01]  /*aaa0*/  HADD2.F32 R76, -RZ, R68.reuse.H0_H0 ;  /* 0x20000044ff4c7230 */ /* 0x100fe20000004100 */
[----:B------:R-:W-:Y:S01]  /*aab0*/  SHF.L.U32 R10, R9, 0x6, RZ ;  /* 0x00000006090a7819 */ /* 0x000fe200000006ff */
[----:B------:R-:W-:Y:S01]  /*aac0*/  IMAD.SHL.U32 R6, R6, 0x40, RZ ;  /* 0x0000004006067824 */ /* 0x000fe200078e00ff */
[----:B------:R-:W-:Y:S01]  /*aad0*/  LEA.HI R8, R8, R11, RZ, 0x3 ;  /* 0x0000000b08087211 */ /* 0x000fe200078f18ff */
[----:B------:R-:W-:Y:S01]  /*aae0*/  HADD2.F32 R68, -RZ, R68.H1_H1 ;  /* 0x30000044ff447230 */ /* 0x000fe20000004100 */
[----:B------:R-:W-:Y:S01]  /*aaf0*/  LOP3.LUT R10, R10, 0x1c0, RZ, 0xc0, !PT ;  /* 0x000001c00a0a7812 */ /* 0x000fe200078ec0ff */
[----:B------:R-:W-:Y:S01]  /*ab00*/  HADD2.F32 R67, -RZ, R67.H1_H1 ;  /* 0x30000043ff437230 */ /* 0x000fe20000004100 */
[----:B------:R-:W-:Y:S01]  /*ab10*/  SHF.L.U32 R9, R11, 0x3, RZ ;  /* 0x000000030b097819 */ /* 0x000fe200000006ff */
[----:B------:R-:W-:Y:S01]  /*ab20*/  IMAD.SHL.U32 R8, R8, 0x400, RZ ;  /* 0x0000040008087824 */ /* 0x000fe200078e00ff */
[----:B------:R-:W-:Y:S01]  /*ab30*/  LOP3.LUT R16, R10, 0x38, R64, 0xf8, !PT ;  /* 0x000000380a107812 */ /* 0x000fe200078ef840 */
[----:B------:R-:W-:Y:S01]  /*ab40*/  HADD2.F32 R69, -RZ, R69.H1_H1 ;  /* 0x30000045ff457230 */ /* 0x000fe20000004100 */
[----:B------:R-:W-:-:S02]  /*ab50*/  SHF.R.U32.HI R17, RZ, 0x3, R10 ;  /* 0x00000003ff117819 */ /* 0x000fc4000001160a */
[----:B------:R-:W-:Y:S02]  /*ab60*/  LOP3.LUT R6, R6, 0xfffffe00, RZ, 0xc0, !PT ;  /* 0xfffffe0006067812 */ /* 0x000fe400078ec0ff */
[----:B------:R-:W-:Y:S02]  /*ab70*/  LOP3.LUT R10, R10, 0x38, R9, 0xf8, !PT ;  /* 0x000000380a0a7812 */ /* 0x000fe400078ef809 */
[----:B------:R-:W-:Y:S02]  /*ab80*/  LOP3.LUT R16, R6, R16, R17, 0xf6, !PT ;  /* 0x0000001006107212 */ /* 0x000fe400078ef611 */
[----:B------:R-:W-:Y:S02]  /*ab90*/  LOP3.LUT R17, R10, R17, RZ, 0x3c, !PT ;  /* 0x000000110a117212 */ /* 0x000fe400078e3cff */
[----:B------:R-:W-:Y:S02]  /*aba0*/  LOP3.LUT R8, R8, 0x7fffe000, RZ, 0xc0, !PT ;  /* 0x7fffe00008087812 */ /* 0x000fe400078ec0ff */
[----:B------:R-:W-:-:S02]  /*abb0*/  SHF.L.U32 R52, R16, 0x1, RZ ;  /* 0x0000000110347819 */ /* 0x000fc400000006ff */
[----:B------:R-:W-:Y:S02]  /*abc0*/  IADD3 R6, R17, R8, R6 ;  /* 0x0000000811067210 */ /* 0x000fe40007ffe006 */
[--C-:B------:R-:W-:Y:S01]  /*abd0*/  SHF.R.U64 R40, R40, 0x10, R41.reuse ;  /* 0x0000001028287819 */ /* 0x100fe20000001229 */
[----:B------:R-:W1:Y:S01]  /*abe0*/  LDS.128 R16, [R52+0x100] ;  /* 0x0001000034107984 */ /* 0x000e620000000c00 */
[----:B------:R-:W-:Y:S02]  /*abf0*/  SHF.L.U32 R6, R6, 0x1, RZ ;  /* 0x0000000106067819 */ /* 0x000fe400000006ff */
[----:B------:R-:W-:Y:S02]  /*ac00*/  SHF.R.U32.HI R53, RZ, 0x10, R41 ;  /* 0x00000010ff357819 */ /* 0x000fe40000011629 */
[--C-:B------:R-:W-:Y:S01]  /*ac10*/  SHF.R.U64 R41, R46, 0x10, R47.reuse ;  /* 0x000000102e297819 */ /* 0x100fe2000000122f */
[----:B------:R-:W2:Y:S01]  /*ac20*/  LDS.128 R8, [R6+0x100] ;  /* 0x0001000006087984 */ /* 0x000ea20000000c00 */
[----:B------:R-:W-:Y:S01]  /*ac30*/  SHF.R.U32.HI R46, RZ, 0x10, R47 ;  /* 0x00000010ff2e7819 */ /* 0x000fe2000001162f */
[----:B------:R-:W-:Y:S01]  /*ac40*/  HADD2.F32 R53, -RZ, R53.H0_H0 ;  /* 0x20000035ff357230 */ /* 0x000fe20000004100 */
[----:B------:R-:W-:-:S02]  /*ac50*/  SHF.R.U64 R44, R44, 0x10, R45 ;  /* 0x000000102c2c7819 */ /* 0x000fc4000000122d */
[----:B------:R-:W-:Y:S01]  /*ac60*/  SHF.R.U32.HI R45, RZ, 0x10, R45 ;  /* 0x00000010ff2d7819 */ /* 0x000fe2000001162d */
[----:B------:R-:W-:Y:S01]  /*ac70*/  HADD2.F32 R86, -RZ, R46.H0_H0 ;  /* 0x2000002eff567230 */ /* 0x000fe20000004100 */
[--C-:B------:R-:W-:Y:S01]  /*ac80*/  SHF.R.U64 R42, R42, 0x10, R43.reuse ;  /* 0x000000102a2a7819 */ /* 0x100fe2000000122b */
[----:B------:R-:W-:Y:S01]  /*ac90*/  HADD2.F32 R44, -RZ, R44.H0_H0 ;  /* 0x2000002cff2c7230 */ /* 0x000fe20000004100 */
[----:B------:R-:W-:Y:S01]  /*aca0*/  SHF.R.U32.HI R43, RZ, 0x10, R43 ;  /* 0x00000010ff2b7819 */ /* 0x000fe2000001162b */
[----:B------:R-:W-:Y:S02]  /*acb0*/  HADD2.F32 R45, -RZ, R45.H0_H0 ;  /* 0x2000002dff2d7230 */ /* 0x000fe40000004100 */
[--C-:B-1----:R-:W-:Y:S02]  /*acc0*/  HADD2.F32 R47, -RZ, R17.reuse.H0_H0 ;  /* 0x20000011ff2f7230 */ /* 0x102fe40000004100 */
[----:B------:R-:W-:Y:S02]  /*acd0*/  HADD2.F32 R54, -RZ, R17.H1_H1 ;  /* 0x30000011ff367230 */ /* 0x000fe40000004100 */
[----:B------:R-:W-:Y:S01]  /*ace0*/  HADD2.F32 R17, -RZ, R19.H0_H0 ;  /* 0x20000013ff117230 */ /* 0x000fe20000004100 */
[----:B------:R-:W-:Y:S01]  /*acf0*/  FMUL.FTZ R72, R47, R58 ;  /* 0x0000003a2f487220 */ /* 0x000fe20000410000 */
[--C-:B--2---:R-:W-:Y:S01]  /*ad00*/  HADD2.F32 R57, -RZ, R9.reuse.H0_H0 ;  /* 0x20000009ff397230 */ /* 0x104fe20000004100 */
[-C--:B------:R-:W-:Y:S01]  /*ad10*/  FMUL.FTZ R80, R54, R53.reuse ;  /* 0x0000003536507220 */ /* 0x080fe20000410000 */
[----:B------:R-:W-:Y:S01]  /*ad20*/  HADD2.F32 R59, -RZ, R9.H1_H1 ;  /* 0x30000009ff3b7230 */ /* 0x000fe20000004100 */
[----:B------:R-:W-:Y:S01]  /*ad30*/  FMUL.FTZ R82, R17, R78 ;  /* 0x0000004e11527220 */ /* 0x000fe20000410000 */
[----:B------:R-:W-:Y:S01]  /*ad40*/  HADD2.F32 R9, -RZ, R11.H0_H0 ;  /* 0x2000000bff097230 */ /* 0x000fe20000004100 */
[----:B------:R-:W-:Y:S01]  /*ad50*/  FMUL.FTZ R58, R57, R58 ;  /* 0x0000003a393a7220 */ /* 0x000fe20000410000 */
[----:B------:R-:W-:Y:S01]  /*ad60*/  HADD2.F32 R55, -RZ, R16.H0_H0 ;  /* 0x20000010ff377230 */ /* 0x000fe20000004100 */
[----:B------:R-:W-:Y:S01]  /*ad70*/  FMUL.FTZ R53, R59, R53 ;  /* 0x000000353b357220 */ /* 0x000fe20000410000 */
[----:B------:R-:W-:Y:S01]  /*ad80*/  HADD2.F32 R70, -RZ, R8.H0_H0 ;  /* 0x20000008ff467230 */ /* 0x000fe20000004100 */
[C---:B------:R-:W-:Y:S01]  /*ad90*/  FMUL.FTZ R78, R9.reuse, R78 ;  /* 0x0000004e094e7220 */ /* 0x040fe20000410000 */
[----:B------:R-:W-:Y:S01]  /*ada0*/  HADD2.F32 R56, -RZ, R16.H1_H1 ;  /* 0x30000010ff387230 */ /* 0x000fe20000004100 */
[----:B------:R-:W-:Y:S01]  /*adb0*/  FFMA.FTZ R82, R9, R84, R82 ;  /* 0x0000005409527223 */ /* 0x000fe20000010052 */
[----:B------:R-:W-:Y:S01]  /*adc0*/  HADD2.F32 R16, -RZ, R18.H0_H0 ;  /* 0x20000012ff107230 */ /* 0x000fe20000004100 */
[-C--:B------:R-:W-:Y:S01]  /*add0*/  FMUL.FTZ R9, R55, R66.reuse ;  /* 0x0000004237097220 */ /* 0x080fe20000410000 */
[----:B------:R-:W-:Y:S01]  /*ade0*/  HADD2.F32 R71, -RZ, R8.H1_H1 ;  /* 0x30000008ff477230 */ /* 0x000fe20000004100 */
[C---:B------:R-:W-:Y:S01]  /*adf0*/  FMUL.FTZ R66, R70.reuse, R66 ;  /* 0x0000004246427220 */ /* 0x040fe20000410000 */
[----:B------:R-:W-:Y:S01]  /*ae00*/  HADD2.F32 R8, -RZ, R10.H0_H0 ;  /* 0x2000000aff087230 */ /* 0x000fe20000004100 */
[----:B------:R-:W-:Y:S01]  /*ae10*/  FFMA.FTZ R59, R59, R45, R80 ;  /* 0x0000002d3b3b7223 */ /* 0x000fe20000010050 */
[----:B------:R-:W-:Y:S01]  /*ae20*/  HADD2.F32 R80, -RZ, R43.H0_H0 ;  /* 0x2000002bff507230 */ /* 0x000fe20000004100 */
[----:B------:R-:W-:Y:S01]  /*ae30*/  FFMA.FTZ R70, R70, R68, R9 ;  /* 0x0000004446467223 */ /* 0x000fe20000010009 */
[----:B------:R-:W-:Y:S01]  /*ae40*/  HADD2.F32 R19, -RZ, R19.H1_H1 ;  /* 0x30000013ff137230 */ /* 0x000fe20000004100 */
[----:B------:R-:W-:Y:S01]  /*ae50*/  FFMA.FTZ R72, R57, R76, R72 ;  /* 0x0000004c39487223 */ /* 0x000fe20000010048 */
[----:B------:R-:W-:Y:S01]  /*ae60*/  HADD2.F32 R18, -RZ, R18.H1_H1 ;  /* 0x30000012ff127230 */ /* 0x000fe20000004100 */
[-C--:B------:R-:W-:Y:S01]  /*ae70*/  FMUL.FTZ R9, R16, R67.reuse ;  /* 0x0000004310097220 */ /* 0x080fe20000410000 */
[----:B------:R-:W-:Y:S01]  /*ae80*/  HADD2.F32 R43, -RZ, R40.H0_H0 ;  /* 0x20000028ff2b7230 */ /* 0x000fe20000004100 */
[C---:B------:R-:W-:Y:S01]  /*ae90*/  FMUL.FTZ R67, R8.reuse, R67 ;  /* 0x0000004308437220 */ /* 0x040fe20000410000 */
[----:B------:R-:W-:Y:S01]  /*aea0*/  HADD2.F32 R57, -RZ, R42.H0_H0 ;  /* 0x2000002aff397230 */ /* 0x000fe20000004100 */
[----:B------:R-:W-:Y:S01]  /*aeb0*/  FFMA.FTZ R40, R8, R69, R9 ;  /* 0x0000004508287223 */ /* 0x000fe20000010009 */
[----:B------:R-:W-:Y:S01]  /*aec0*/  HADD2.F32 R11, -RZ, R11.H1_H1 ;  /* 0x3000000bff0b7230 */ /* 0x000fe20000004100 */
[----:B------:R-:W-:Y:S01]  /*aed0*/  FMUL.FTZ R46, R19, R80 ;  /* 0x00000050132e7220 */ /* 0x000fe20000410000 */
[----:B------:R-:W-:Y:S01]  /*aee0*/  HADD2.F32 R10, -RZ, R10.H1_H1 ;  /* 0x3000000aff0a7230 */ /* 0x000fe20000004100 */
[----:B------:R-:W-:Y:S01]  /*aef0*/  FMUL.FTZ R8, R56, R43 ;  /* 0x0000002b38087220 */ /* 0x000fe20000410000 */
[----:B------:R-:W-:Y:S01]  /*af00*/  HADD2.F32 R9, -RZ, R41.H0_H0 ;  /* 0x20000029ff097230 */ /* 0x000fe20000004100 */
[----:B------:R-:W-:-:S02]  /*af10*/  FMUL.FTZ R41, R18, R57 ;  /* 0x0000003912297220 */ /* 0x000fc40000410000 */
[----:B------:R-:W-:Y:S02]  /*af20*/  FMUL.FTZ R80, R11, R80 ;  /* 0x000000500b507220 */ /* 0x000fe40000410000 */
[----:B------:R-:W-:Y:S02]  /*af30*/  FMUL.FTZ R43, R71, R43 ;  /* 0x0000002b472b7220 */ /* 0x000fe40000410000 */
[----:B------:R-:W-:Y:S02]  /*af40*/  FMUL.FTZ R57, R10, R57 ;  /* 0x000000390a397220 */ /* 0x000fe40000410000 */
[----:B------:R-:W-:Y:S02]  /*af50*/  FFMA.FTZ R58, R47, R76, -R58 ;  /* 0x0000004c2f3a7223 */ /* 0x000fe4000001083a */
[----:B------:R-:W-:Y:S02]  /*af60*/  FFMA.FTZ R53, R54, R45, -R53 ;  /* 0x0000002d36357223 */ /* 0x000fe40000010835 */
[----:B------:R-:W-:-:S02]  /*af70*/  FFMA.FTZ R78, R17, R84, -R78 ;  /* 0x00000054114e7223 */ /* 0x000fc4000001084e */
[----:B------:R-:W-:Y:S01]  /*af80*/  FFMA.FTZ R19, R19, R86, -R80 ;  /* 0x0000005613137223 */ /* 0x000fe20000010850 */
[----:B------:R-:W-:Y:S01]  /*af90*/  F2FP.PACK_AB R17, R53, R58 ;  /* 0x0000003a3511723e */ /* 0x000fe200000000ff */
[----:B------:R-:W-:Y:S02]  /*afa0*/  FFMA.FTZ R66, R55, R68, -R66 ;  /* 0x0000004437427223 */ /* 0x000fe40000010842 */
[----:B------:R-:W-:Y:S01]  /*afb0*/  FFMA.FTZ R67, R16, R69, -R67 ;  /* 0x0000004510437223 */ /* 0x000fe20000010843 */
[----:B------:R-:W-:Y:S01]  /*afc0*/  F2FP.PACK_AB R19, R19, R78 ;  /* 0x0000004e1313723e */ /* 0x000fe200000000ff */
[----:B------:R-:W-:Y:S02]  /*afd0*/  FFMA.FTZ R43, R56, R44, -R43 ;  /* 0x0000002c382b7223 */ /* 0x000fe4000001082b */
[----:B------:R-:W-:Y:S02]  /*afe0*/  FFMA.FTZ R18, R18, R9, -R57 ;  /* 0x0000000912127223 */ /* 0x000fe40000010839 */
[----:B------:R-:W-:Y:S01]  /*aff0*/  FFMA.FTZ R11, R11, R86, R46 ;  /* 0x000000560b0b7223 */ /* 0x000fe2000001002e */
[----:B------:R-:W-:Y:S01]  /*b000*/  F2FP.PACK_AB R16, R43, R66 ;  /* 0x000000422b10723e */ /* 0x000fe200000000ff */
[----:B------:R-:W-:Y:S01]  /*b010*/  FFMA.FTZ R71, R71, R44, R8 ;  /* 0x0000002c47477223 */ /* 0x000fe20000010008 */
[----:B------:R-:W-:Y:S01]  /*b020*/  F2FP.PACK_AB R18, R18, R67 ;  /* 0x000000431212723e */ /* 0x000fe200000000ff */
[----:B------:R-:W-:Y:S01]  /*b030*/  FFMA.FTZ R41, R10, R9, R41 ;  /* 0x000000090a297223 */ /* 0x000fe20000010029 */
[----:B------:R-:W-:-:S02]  /*b040*/  F2FP.PACK_AB R11, R11, R82 ;  /* 0x000000520b0b723e */ /* 0x000fc400000000ff */
[----:B------:R-:W-:Y:S01]  /*b050*/  F2FP.PACK_AB R9, R59, R72 ;  /* 0x000000483b09723e */ /* 0x000fe200000000ff */
[----:B------:R1:W-:Y:S01]  /*b060*/  STS.128 [R52+0x100], R16 ;  /* 0x0001001034007388 */ /* 0x0003e20000000c00 */
[----:B------:R-:W-:Y:S02]  /*b070*/  F2FP.PACK_AB R8, R71, R70 ;  /* 0x000000464708723e */ /* 0x000fe400000000ff */
[----:B------:R-:W-:-:S05]  /*b080*/  F2FP.PACK_AB R10, R41, R40 ;  /* 0x00000028290a723e */ /* 0x000fca00000000ff */
[----:B------:R1:W-:Y:S02]  /*b090*/  STS.128 [R6+0x100], R8 ;  /* 0x0001000806007388 */ /* 0x0003e40000000c00 */
.L_x_379:
[----:B------:R-:W-:Y:S05]  /*b0a0*/  BSYNC B0 ;  /* 0x0000000000007941 */ /* 0x000fea0003800000 */
.L_x_378:
        /* <DEDUP_REMOVED lines=109> */
.L_x_381:
[----:B------:R-:W-:Y:S05]  /*b780*/  BSYNC B0 ;  /* 0x0000000000007941 */ /* 0x000fea0003800000 */
.L_x_380:
[----:B-1----:R-:W-:-:S04]  /*b790*/  IADD3 R8, R4, 0x60, RZ ;  /* 0x0000006004087810 */ /* 0x002fc80007ffe0ff */
        /* <DEDUP_REMOVED lines=9> */
[----:B------:R-:W-:-:S02]  /*b830*/  SHF.R.S32.HI R11, RZ, 0x1f, R6 ;  /* 0x0000001fff0b7819 */ /* 0x000fc40000011406 */
[----:B------:R-:W-:Y:S01]  /*b840*/  LOP3.LUT R9, R9, 0x1c0, RZ, 0xc0, !PT ;  /* 0x000001c009097812 */ /* 0x000fe200078ec0ff */
[----:B------:R-:W-:Y:S01]  /*b850*/  IMAD.SHL.U32 R8, R8, 0x40, RZ ;  /* 0x0000004008087824 */ /* 0x000fe200078e00ff */
[----:B------:R-:W-:Y:S02]  /*b860*/  LEA.HI R11, R11, R6, RZ, 0x3 ;  /* 0x000000060b0b7211 */ /* 0x000fe400078f18ff */
[----:B------:R-:W-:Y:S02]  /*b870*/  SHF.L.U32 R10, R6, 0x3, RZ ;  /* 0x00000003060a7819 */ /* 0x000fe400000006ff */
[----:B------:R-:W-:Y:S01]  /*b880*/  LOP3.LUT R64, R9, 0x38, R64, 0xf8, !PT ;  /* 0x0000003809407812 */ /* 0x000fe200078ef840 */
[----:B------:R-:W-:Y:S01]  /*b890*/  IMAD.SHL.U32 R11, R11, 0x400, RZ ;  /* 0x000004000b0b7824 */ /* 0x000fe200078e00ff */
[----:B------:R-:W-:Y:S02]  /*b8a0*/  SHF.R.U32.HI R17, RZ, 0x3, R9 ;  /* 0x00000003ff117819 */ /* 0x000fe40000011609 */
[----:B------:R-:W-:-:S02]  /*b8b0*/  LOP3.LUT R8, R8, 0xfffffe00, RZ, 0xc0, !PT ;  /* 0xfffffe0008087812 */ /* 0x000fc400078ec0ff */
[----:B------:R-:W-:Y:S02]  /*b8c0*/  LOP3.LUT R10, R9, 0x38, R10, 0xf8, !PT ;  /* 0x00000038090a7812 */ /* 0x000fe400078ef80a */
[----:B------:R-:W-:Y:S02]  /*b8d0*/  LOP3.LUT R28, R8, R64, R17, 0xf6, !PT ;  /* 0x00000040081c7212 */ /* 0x000fe400078ef611 */
[----:B------:R-:W-:Y:S02]  /*b8e0*/  LOP3.LUT R17, R10, R17, RZ, 0x3c, !PT ;  /* 0x000000110a117212 */ /* 0x000fe400078e3cff */
[----:B------:R-:W-:Y:S02]  /*b8f0*/  LOP3.LUT R6, R11, 0x7fffe000, RZ, 0xc0, !PT ;  /* 0x7fffe0000b067812 */ /* 0x000fe400078ec0ff */
[----:B------:R-:W-:Y:S02]  /*b900*/  SHF.L.U32 R28, R28, 0x1, RZ ;  /* 0x000000011c1c7819 */ /* 0x000fe400000006ff */
[----:B------:R-:W-:-:S02]  /*b910*/  IADD3 R6, R17, R6, R8 ;  /* 0x0000000611067210 */ /* 0x000fc40007ffe008 */
[--C-:B------:R-:W-:Y:S01]  /*b920*/  SHF.R.U32.HI R29, RZ, 0x10, R23.reuse ;  /* 0x00000010ff1d7819 */ /* 0x100fe20000011617 */
[----:B------:R-:W1:Y:S01]  /*b930*/  LDS.128 R16, [R28+0x100] ;  /* 0x000100001c107984 */ /* 0x000e620000000c00 */
[----:B------:R-:W-:Y:S02]  /*b940*/  SHF.L.U32 R6, R6, 0x1, RZ ;  /* 0x0000000106067819 */ /* 0x000fe400000006ff */
[----:B------:R-:W-:Y:S01]  /*b950*/  SHF.R.U64 R22, R22, 0x10, R23 ;  /* 0x0000001016167819 */ /* 0x000fe20000001217 */
[----:B------:R-:W-:Y:S01]  /*b960*/  HADD2.F32 R46, -RZ, R29.H0_H0 ;  /* 0x2000001dff2e7230 */ /* 0x000fe20000004100 */
[----:B------:R-:W-:Y:S01]  /*b970*/  SHF.R.U64 R23, R24, 0x10, R25 ;  /* 0x0000001018177819 */ /* 0x000fe20000001219 */
[----:B------:R-:W2:Y:S01]  /*b980*/  LDS.128 R8, [R6+0x100] ;  /* 0x0001000006087984 */ /* 0x000ea20000000c00 */
[----:B------:R-:W-:Y:S01]  /*b990*/  SHF.R.U64 R26, R26, 0x10, R27 ;  /* 0x000000101a1a7819 */ /* 0x000fe2000000121b */
[--C-:B------:R-:W-:Y:S01]  /*b9a0*/  HADD2.F32 R29, -RZ, R7.reuse.H0_H0 ;  /* 0x20000007ff1d7230 */ /* 0x100fe20000004100 */
[----:B------:R-:W-:Y:S01]  /*b9b0*/  SHF.R.U32.HI R24, RZ, 0x10, R25 ;  /* 0x00000010ff187819 */ /* 0x000fe20000011619 */
[----:B------:R-:W-:Y:S01]  /*b9c0*/  HADD2.F32 R7, -RZ, R7.H1_H1 ;  /* 0x30000007ff077230 */ /* 0x000fe20000004100 */
[----:B------:R-:W-:Y:S01]  /*b9d0*/  SHF.R.U32.HI R27, RZ, 0x10, R27 ;  /* 0x00000010ff1b7819 */ /* 0x000fe2000001161b */
[----:B------:R-:W-:Y:S01]  /*b9e0*/  HADD2.F32 R43, -RZ, R22.H0_H0 ;  /* 0x20000016ff2b7230 */ /* 0x000fe20000004100 */
[--C-:B------:R-:W-:Y:S01]  /*b9f0*/  SHF.R.U64 R20, R20, 0x10, R21.reuse ;  /* 0x0000001014147819 */ /* 0x100fe20000001215 */
[----:B------:R-:W-:Y:S01]  /*ba00*/  HADD2.F32 R58, -RZ, R24.H0_H0 ;  /* 0x20000018ff3a7230 */ /* 0x000fe20000004100 */
[----:B------:R-:W-:Y:S01]  /*ba10*/  SHF.R.U32.HI R21, RZ, 0x10, R21 ;  /* 0x00000010ff157819 */ /* 0x000fe20000011615 */
[----:B------:R-:W-:-:S02]  /*ba20*/  HADD2.F32 R54, -RZ, R27.H0_H0 ;  /* 0x2000001bff367230 */ /* 0x000fc40000004100 */
[----:B------:R-:W-:Y:S02]  /*ba30*/  HADD2.F32 R27, -RZ, R49.H0_H0 ;  /* 0x20000031ff1b7230 */ /* 0x000fe40000004100 */
[----:B------:R-:W-:Y:S02]  /*ba40*/  HADD2.F32 R20, -RZ, R20.H0_H0 ;  /* 0x20000014ff147230 */ /* 0x000fe40000004100 */
[----:B------:R-:W-:Y:S02]  /*ba50*/  HADD2.F32 R23, -RZ, R23.H0_H0 ;  /* 0x20000017ff177230 */ /* 0x000fe40000004100 */
[----:B------:R-:W-:Y:S02]  /*ba60*/  HADD2.F32 R49, -RZ, R49.H1_H1 ;  /* 0x30000031ff317230 */ /* 0x000fe40000004100 */
[----:B------:R-:W-:Y:S02]  /*ba70*/  HADD2.F32 R45, -RZ, R26.H0_H0 ;  /* 0x2000001aff2d7230 */ /* 0x000fe40000004100 */
[----:B-1----:R-:W-:-:S02]  /*ba80*/  HADD2.F32 R25, -RZ, R19.H0_H0 ;  /* 0x20000013ff197230 */ /* 0x002fc40000004100 */
[----:B------:R-:W-:Y:S02]  /*ba90*/  HADD2.F32 R19, -RZ, R19.H1_H1 ;  /* 0x30000013ff137230 */ /* 0x000fe40000004100 */
[----:B------:R-:W-:Y:S01]  /*baa0*/  HADD2.F32 R30, -RZ, R17.H0_H0 ;  /* 0x20000011ff1e7230 */ /* 0x000fe20000004100 */
[----:B------:R-:W-:Y:S01]  /*bab0*/  FMUL.FTZ R42, R25, R38 ;  /* 0x00000026192a7220 */ /* 0x000fe20000410000 */
[--C-:B--2---:R-:W-:Y:S01]  /*bac0*/  HADD2.F32 R37, -RZ, R11.reuse.H0_H0 ;  /* 0x2000000bff257230 */ /* 0x104fe20000004100 */
[----:B------:R-:W-:Y:S01]  /*bad0*/  FMUL.FTZ R52, R19, R46 ;  /* 0x0000002e13347220 */ /* 0x000fe20000410000 */
[----:B------:R-:W-:Y:S01]  /*bae0*/  HADD2.F32 R11, -RZ, R11.H1_H1 ;  /* 0x3000000bff0b7230 */ /* 0x000fe20000004100 */
[-C--:B------:R-:W-:Y:S01]  /*baf0*/  FMUL.FTZ R56, R30, R29.reuse ;  /* 0x0000001d1e387220 */ /* 0x080fe20000410000 */
[----:B------:R-:W-:Y:S01]  /*bb00*/  HADD2.F32 R17, -RZ, R17.H1_H1 ;  /* 0x30000011ff117230 */ /* 0x000fe20000004100 */
[----:B------:R-:W-:Y:S01]  /*bb10*/  FMUL.FTZ R38, R37, R38 ;  /* 0x0000002625267220 */ /* 0x000fe20000410000 */
[--C-:B------:R-:W-:Y:S01]  /*bb20*/  HADD2.F32 R39, -RZ, R9.reuse.H0_H0 ;  /* 0x20000009ff277230 */ /* 0x100fe20000004100 */
[C---:B------:R-:W-:Y:S01]  /*bb30*/  FMUL.FTZ R46, R11.reuse, R46 ;  /* 0x0000002e0b2e7220 */ /* 0x040fe20000410000 */
[----:B------:R-:W-:Y:S01]  /*bb40*/  HADD2.F32 R9, -RZ, R9.H1_H1 ;  /* 0x30000009ff097230 */ /* 0x000fe20000004100 */
[----:B------:R-:W-:Y:S01]  /*bb50*/  FFMA.FTZ R11, R11, R54, R52 ;  /* 0x000000360b0b7223 */ /* 0x000fe20000010034 */
[----:B------:R-:W-:Y:S01]  /*bb60*/  HADD2.F32 R52, -RZ, R21.H0_H0 ;  /* 0x20000015ff347230 */ /* 0x000fe20000004100 */
[----:B------:R-:W-:Y:S01]  /*bb70*/  FFMA.FTZ R42, R37, R44, R42 ;  /* 0x0000002c252a7223 */ /* 0x000fe2000001002a */
[--C-:B------:R-:W-:Y:S01]  /*bb80*/  HADD2.F32 R31, -RZ, R16.reuse.H0_H0 ;  /* 0x20000010ff1f7230 */ /* 0x100fe20000004100 */
[----:B------:R-:W-:Y:S01]  /*bb90*/  FMUL.FTZ R29, R39, R29 ;  /* 0x0000001d271d7220 */ /* 0x000fe20000410000 */
[----:B------:R-:W-:Y:S01]  /*bba0*/  HADD2.F32 R36, -RZ, R16.H1_H1 ;  /* 0x30000010ff247230 */ /* 0x000fe20000004100 */
[-C--:B------:R-:W-:Y:S01]  /*bbb0*/  FMUL.FTZ R24, R17, R52.reuse ;  /* 0x0000003411187220 */ /* 0x080fe20000410000 */
[----:B------:R-:W-:Y:S01]  /*bbc0*/  HADD2.F32 R40, -RZ, R8.H0_H0 ;  /* 0x20000008ff287230 */ /* 0x000fe20000004100 */
[----:B------:R-:W-:Y:S01]  /*bbd0*/  FMUL.FTZ R52, R9, R52 ;  /* 0x0000003409347220 */ /* 0x000fe20000410000 */
[----:B------:R-:W-:Y:S01]  /*bbe0*/  HADD2.F32 R16, -RZ, R18.H0_H0 ;  /* 0x20000012ff107230 */ /* 0x000fe20000004100 */
[----:B------:R-:W-:Y:S01]  /*bbf0*/  FFMA.FTZ R56, R39, R27, R56 ;  /* 0x0000001b27387223 */ /* 0x000fe20000010038 */
[----:B------:R-:W-:Y:S01]  /*bc00*/  HADD2.F32 R37, -RZ, R48.H1_H1 ;  /* 0x30000030ff257230 */ /* 0x000fe20000004100 */
[----:B------:R-:W-:Y:S01]  /*bc10*/  FFMA.FTZ R9, R9, R58, R24 ;  /* 0x0000003a09097223 */ /* 0x000fe20000010018 */
[----:B------:R-:W-:Y:S01]  /*bc20*/  HADD2.F32 R41, -RZ, R8.H1_H1 ;  /* 0x30000008ff297230 */ /* 0x000fe20000004100 */
[-C--:B------:R-:W-:Y:S01]  /*bc30*/  FMUL.FTZ R21, R31, R7.reuse ;  /* 0x000000071f157220 */ /* 0x080fe20000410000 */
[----:B------:R-:W-:Y:S01]  /*bc40*/  HADD2.F32 R8, -RZ, R10.H0_H0 ;  /* 0x2000000aff087230 */ /* 0x000fe20000004100 */
[----:B------:R-:W-:Y:S01]  /*bc50*/  FMUL.FTZ R24, R40, R7 ;  /* 0x0000000728187220 */ /* 0x000fe20000410000 */
[----:B------:R-:W-:Y:S01]  /*bc60*/  HADD2.F32 R39, -RZ, R50.H1_H1 ;  /* 0x30000032ff277230 */ /* 0x000fe20000004100 */
[-C--:B------:R-:W-:Y:S01]  /*bc70*/  FMUL.FTZ R7, R16, R37.reuse ;  /* 0x0000002510077220 */ /* 0x080fe20000410000 */
[----:B------:R-:W-:Y:S01]  /*bc80*/  HADD2.F32 R18, -RZ, R18.H1_H1 ;  /* 0x30000012ff127230 */ /* 0x000fe20000004100 */
[C---:B------:R-:W-:Y:S01]  /*bc90*/  FMUL.FTZ R37, R8.reuse, R37 ;  /* 0x0000002508257220 */ /* 0x040fe20000410000 */
[----:B------:R-:W-:Y:S01]  /*bca0*/  HADD2.F32 R10, -RZ, R10.H1_H1 ;  /* 0x3000000aff0a7230 */ /* 0x000fe20000004100 */
[----:B------:R-:W-:Y:S01]  /*bcb0*/  FFMA.FTZ R7, R8, R39, R7 ;  /* 0x0000002708077223 */ /* 0x000fe20000010007 */
[----:B------:R-:W-:Y:S01]  /*bcc0*/  F2FP.PACK_AB R11, R11, R42 ;  /* 0x0000002a0b0b723e */ /* 0x000fe200000000ff */
[----:B------:R-:W-:Y:S01]  /*bcd0*/  FMUL.FTZ R8, R36, R20 ;  /* 0x0000001424087220 */ /* 0x000fe20000410000 */
[----:B------:R-:W-:Y:S01]  /*bce0*/  F2FP.PACK_AB R9, R9, R56 ;  /* 0x000000380909723e */ /* 0x000fe200000000ff */
[----:B------:R-:W-:-:S02]  /*bcf0*/  FMUL.FTZ R22, R18, R43 ;  /* 0x0000002b12167220 */ /* 0x000fc40000410000 */
[C---:B------:R-:W-:Y:S02]  /*bd00*/  FMUL.FTZ R20, R41.reuse, R20 ;  /* 0x0000001429147220 */ /* 0x040fe40000410000 */
[----:B------:R-:W-:Y:S02]  /*bd10*/  FMUL.FTZ R43, R10, R43 ;  /* 0x0000002b0a2b7220 */ /* 0x000fe40000410000 */
[----:B------:R-:W-:Y:S02]  /*bd20*/  FFMA.FTZ R8, R41, R23, R8 ;  /* 0x0000001729087223 */ /* 0x000fe40000010008 */
        /* <DEDUP_REMOVED lines=18> */
.L_x_369:
[----:B------:R-:W-:Y:S05]  /*be50*/  BSYNC B2 ;  /* 0x0000000000027941 */ /* 0x000fea0003800000 */
.L_x_347:
[----:B-1----:R-:W-:Y:S01]  /*be60*/  IMAD.SHL.U32 R6, R33, 0x40, RZ ;  /* 0x0000004021067824 */ /* 0x002fe200078e00ff */
[----:B------:R-:W-:Y:S01]  /*be70*/  LEA.HI R72, R13, R74, RZ, 0x5 ;  /* 0x0000004a0d487211 */ /* 0x000fe200078f28ff */
[----:B------:R-:W-:Y:S01]  /*be80*/  IMAD.SHL.U32 R9, R4, 0x8, RZ ;  /* 0x0000000804097824 */ /* 0x000fe200078e00ff */
[----:B------:R-:W-:Y:S01]  /*be90*/  BAR.SYNC.DEFER_BLOCKING 0x0 ;  /* 0x0000000000007b1d */ /* 0x000fe20000010000 */
[----:B------:R-:W-:Y:S01]  /*bea0*/  LOP3.LUT P0, RZ, R33, 0x2, RZ, 0xc0, !PT ;  /* 0x0000000221ff7812 */ /* 0x000fe2000780c0ff */
[----:B------:R-:W-:Y:S01]  /*beb0*/  IMAD.MOV.U32 R228, RZ, RZ, R226 ;  /* 0x000000ffffe47224 */ /* 0x000fe200078e00e2 */
[----:B------:R-:W-:Y:S01]  /*bec0*/  LOP3.LUT R4, R6, 0x1c0, RZ, 0xc0, !PT ;  /* 0x000001c006047812 */ /* 0x000fe200078ec0ff */
[----:B------:R-:W-:Y:S01]  /*bed0*/  IMAD.SHL.U32 R220, R34, 0x2, RZ ;  /* 0x0000000222dc7824 */ /* 0x000fe200078e00ff */
[----:B------:R-:W-:Y:S01]  /*bee0*/  SHF.R.S32.HI R73, RZ, 0x5, R72 ;  /* 0x00000005ff497819 */ /* 0x000fe20000011448 */
[----:B------:R-:W-:Y:S01]  /*bef0*/  ULDC.64 UR4, c[0x0][0x208] ;  /* 0x0000820000047ab9 */ /* 0x000fe20000000a00 */
[----:B------:R-:W-:Y:S01]  /*bf00*/  LOP3.LUT R9, R4, 0x8, R9, 0xf8, !PT ;  /* 0x0000000804097812 */ /* 0x000fe200078ef809 */
[----:B------:R-:W-:Y:S01]  /*bf10*/  USHF.L.U32 UR8, UR4, 0x6, URZ ;  /* 0x0000000604087899 */ /* 0x000fe2000800063f */
[----:B------:R-:W-:Y:S01]  /*bf20*/  SHF.R.U32.HI R4, RZ, 0x3, R4 ;  /* 0x00000003ff047819 */ /* 0x000fe20000011604 */
[----:B------:R-:W-:Y:S01]  /*bf30*/  IMAD R7, R73, 0x400, R2 ;  /* 0x0000040049077824 */ /* 0x000fe200078e0202 */
[----:B------:R-:W-:Y:S01]  /*bf40*/  UMOV UR9, 0x6 ;  /* 0x0000000600097882 */ /* 0x000fe20000000000 */
[----:B------:R-:W-:Y:S01]  /*bf50*/  LOP3.LUT P5, RZ, R214, 0x40000, RZ, 0xc0, !PT ;  /* 0x00040000d6ff7812 */ /* 0x000fe200078ac0ff */
[----:B------:R-:W-:Y:S01]  /*bf60*/  USHF.L.U64.HI UR7, UR4, UR9, UR5 ;  /* 0x0000000904077299 */ /* 0x000fe20008010205 */
[----:B------:R-:W-:-:S02]  /*bf70*/  LOP3.LUT R9, R9, R4, RZ, 0x3c, !PT ;  /* 0x0000000409097212 */ /* 0x000fc400078e3cff */
[C---:B------:R-:W-:Y:S01]  /*bf80*/  LEA R4, R7.reuse, 0x100, 0x1 ;  /* 0x0000010007047811 */ /* 0x040fe200078e08ff */
[----:B------:R-:W-:Y:S01]  /*bf90*/  IMAD.SHL.U32 R7, R7, 0x2, RZ ;  /* 0x0000000207077824 */ /* 0x000fe200078e00ff */
[----:B------:R-:W-:Y:S01]  /*bfa0*/  LOP3.LUT P4, RZ, R214, 0x20000, RZ, 0xc0, !PT ;  /* 0x00020000d6ff7812 */ /* 0x000fe2000788c0ff */
[----:B------:R-:W-:Y:S01]  /*bfb0*/  IMAD R206, R0, 0x200, R9 ;  /* 0x0000020000ce7824 */ /* 0x000fe200078e0209 */
[C---:B------:R-:W-:Y:S01]  /*bfc0*/  ISETP.LT.OR P3, PT, R32.reuse, 0x1, P5 ;  /* 0x000000012000780c */ /* 0x040fe20002f61670 */
[--C-:B------:R-:W-:Y:S01]  /*bfd0*/  IMAD R6, R5, 0x2, R4.reuse ;  /* 0x0000000205067824 */ /* 0x100fe200078e0204 */
[----:B------:R-:W-:Y:S01]  /*bfe0*/  ISETP.LT.OR P2, PT, R32, 0x1, P4 ;  /* 0x000000012000780c */ /* 0x000fe20002741670 */
[C---:B------:R-:W-:Y:S01]  /*bff0*/  IMAD R4, R3.reuse, 0x2, R4 ;  /* 0x0000000203047824 */ /* 0x040fe200078e0204 */
[----:B------:R-:W-:Y:S01]  /*c000*/  LDSM.16.M88.4 R124, [R7+0x100] ;  /* 0x00010000077c783b */ /* 0x000fe20000000200 */
[----:B------:R-:W-:Y:S02]  /*c010*/  IMAD R0, R3, 0x2, R6 ;  /* 0x0000000203007824 */ /* 0x000fe400078e0206 */
[----:B------:R-:W-:Y:S01]  /*c020*/  IMAD.SHL.U32 R206, R206, 0x2, RZ ;  /* 0x00000002cece7824 */ /* 0x000fe200078e00ff */
[----:B------:R1:W-:Y:S04]  /*c030*/  LDSM.16.M88.4 R168, [R7+0x4100] ;  /* 0x0041000007a8783b */ /* 0x0003e80000000200 */
[----:B------:R-:W-:Y:S01]  /*c040*/  LDSM.16.M88.4 R136, [R6] ;  /* 0x000000000688783b */ /* 0x000fe20000000200 */
[----:B------:R-:W-:-:S03]  /*c050*/  IADD3 R205, R206, 0x8120, RZ ;  /* 0x00008120cecd7810 */ /* 0x000fc60007ffe0ff */
[----:B------:R2:W-:Y:S04]  /*c060*/  LDSM.16.M88.4 R172, [R6+0x4000] ;  /* 0x0040000006ac783b */ /* 0x0005e80000000200 */
[----:B------:R-:W-:Y:S04]  /*c070*/  LDSM.16.M88.4 R156, [R4] ;  /* 0x00000000049c783b */ /* 0x000fe80000000200 */
[----:B------:R-:W-:Y:S04]  /*c080*/  LDSM.16.M88.4 R176, [R4+0x4000] ;  /* 0x0040000004b0783b */ /* 0x000fe80000000200 */
[----:B------:R-:W-:Y:S01]  /*c090*/  LDSM.16.M88.4 R164, [R0] ;  /* 0x0000000000a4783b */ /* 0x000fe20000000200 */
[----:B-1----:R-:W-:-:S03]  /*c0a0*/  IMAD R7, R35, c[0x0][0x208], RZ ;  /* 0x0000820023077a24 */ /* 0x002fc600078e02ff */
[----:B------:R-:W-:Y:S01]  /*c0b0*/  LDSM.16.M88.4 R180, [R0+0x4000] ;  /* 0x0040000000b4783b */ /* 0x000fe20000000200 */
[----:B------:R-:W-:-:S03]  /*c0c0*/  IMAD R7, R110, c[0x0][0x20c], R7 ;  /* 0x000083006e077a24 */ /* 0x000fc600078e0207 */
[----:B------:R-:W-:Y:S01]  /*c0d0*/  BAR.SYNC.DEFER_BLOCKING 0x0 ;  /* 0x0000000000007b1d */ /* 0x000fe20000010000 */
[----:B--2---:R-:W-:-:S04]  /*c0e0*/  IADD3 R6, R206, 0x8100, RZ ;  /* 0x00008100ce067810 */ /* 0x004fc80007ffe0ff */
[----:B------:R-:W-:-:S04]  /*c0f0*/  @P0 IADD3 R205, R6, -0x20, RZ ;  /* 0xffffffe006cd0810 */ /* 0x000fc80007ffe0ff */
[C---:B------:R-:W-:Y:S02]  /*c100*/  IADD3 R199, R205.reuse, 0x800, RZ ;  /* 0x00000800cdc77810 */ /* 0x040fe40007ffe0ff */
[C---:B------:R-:W-:Y:S02]  /*c110*/  IADD3 R198, R205.reuse, 0x1000, RZ ;  /* 0x00001000cdc67810 */ /* 0x040fe40007ffe0ff */
[C---:B------:R-:W-:Y:S02]  /*c120*/  IADD3 R197, R205.reuse, 0x1800, RZ ;  /* 0x00001800cdc57810 */ /* 0x040fe40007ffe0ff */
[C---:B------:R-:W-:Y:S02]  /*c130*/  IADD3 R196, R205.reuse, 0x2000, RZ ;  /* 0x00002000cdc47810 */ /* 0x040fe40007ffe0ff */
[C---:B------:R-:W-:Y:S02]  /*c140*/  IADD3 R195, R205.reuse, 0x2800, RZ ;  /* 0x00002800cdc37810 */ /* 0x040fe40007ffe0ff */
[----:B------:R-:W-:-:S02]  /*c150*/  IADD3 R193, R205, 0x3000, RZ ;  /* 0x00003000cdc17810 */ /* 0x000fc40007ffe0ff */
[----:B------:R-:W-:Y:S01]  /*c160*/  IADD3 R192, R205, 0x3800, RZ ;  /* 0x00003800cdc07810 */ /* 0x000fe20007ffe0ff */
[----:B------:R-:W-:-:S04]  /*c170*/  DEPBAR.LE SB0, 0x0 ;  /* 0x000080000000791a */ /* 0x000fc80000000000 */
[----:B------:R-:W-:Y:S01]  /*c180*/  BAR.SYNC.DEFER_BLOCKING 0x0 ;  /* 0x0000000000007b1d */ /* 0x000fe20000010000 */
[C---:B------:R-:W-:Y:S02]  /*c190*/  IADD3 R191, R205.reuse, 0x4000, RZ ;  /* 0x00004000cdbf7810 */ /* 0x040fe40007ffe0ff */
[C---:B------:R-:W-:Y:S02]  /*c1a0*/  IADD3 R190, R205.reuse, 0x4800, RZ ;  /* 0x00004800cdbe7810 */ /* 0x040fe40007ffe0ff */
[C---:B------:R-:W-:Y:S02]  /*c1b0*/  IADD3 R189, R205.reuse, 0x5000, RZ ;  /* 0x00005000cdbd7810 */ /* 0x040fe40007ffe0ff */
[----:B------:R-:W-:Y:S01]  /*c1c0*/  IADD3 R188, R205, 0x5800, RZ ;  /* 0x00005800cdbc7810 */ /* 0x000fe20007ffe0ff */
[----:B------:R-:W1:Y:S04]  /*c1d0*/  LDSM.16.M88.4 R8, [R206+0x8100] ;  /* 0x00810000ce08783b */ /* 0x000e680000000200 */
[----:B------:R-:W2:Y:S04]  /*c1e0*/  LDSM.16.M88.4 R68, [R206+0x9100] ;  /* 0x00910000ce44783b */ /* 0x000ea80000000200 */
[----:B------:R-:W3:Y:S04]  /*c1f0*/  LDSM.16.M88.4 R28, [R205] ;  /* 0x00000000cd1c783b */ /* 0x000ee80000000200 */
[----:B------:R-:W4:Y:S04]  /*c200*/  LDSM.16.M88.4 R80, [R206+0x8900] ;  /* 0x00890000ce50783b */ /* 0x000f280000000200 */
[----:B------:R-:W5:Y:S04]  /*c210*/  LDSM.16.M88.4 R20, [R205+0x1000] ;  /* 0x00100000cd14783b */ /* 0x000f680000000200 */
[----:B------:R-:W3:Y:S04]  /*c220*/  LDSM.16.M88.4 R24, [R205+0x800] ;  /* 0x00080000cd18783b */ /* 0x000ee80000000200 */
[----:B------:R-:W3:Y:S04]  /*c230*/  LDSM.16.M88.4 R60, [R206+0x9900] ;  /* 0x00990000ce3c783b */ /* 0x000ee80000000200 */
[----:B------:R-:W4:Y:S04]  /*c240*/  LDSM.16.M88.4 R52, [R206+0xa100] ;  /* 0x00a10000ce34783b */ /* 0x000f280000000200 */
[----:B------:R-:W4:Y:S04]  /*c250*/  LDSM.16.M88.4 R44, [R206+0xa900] ;  /* 0x00a90000ce2c783b */ /* 0x000f280000000200 */
[----:B------:R-:W-:Y:S01]  /*c260*/  LDSM.16.M88.4 R40, [R205+0x2800] ;  /* 0x00280000cd28783b */ /* 0x000fe20000000200 */
[C---:B-1----:R-:W-:Y:S08]  /*c270*/  HMMA.16816.F32 R16, R124.reuse, R8, RZ ;  /* 0x000000087c10723c */ /* 0x042ff000000018ff */
[C---:B--2---:R-:W-:Y:S08]  /*c280*/  HMMA.16816.F32 R76, R124.reuse, R68, RZ ;  /* 0x000000447c4c723c */ /* 0x044ff000000018ff */
[----:B------:R-:W-:Y:S08]  /*c290*/  HMMA.16816.F32 R8, R124, R10, RZ ;  /* 0x0000000a7c08723c */ /* 0x000ff000000018ff */
[----:B---3--:R-:W-:Y:S07]  /*c2a0*/  HMMA.16816.F32 R16, R136, R28, R16 ;  /* 0x0000001c8810723c */ /* 0x008fee0000001810 */
[----:B------:R-:W-:Y:S01]  /*c2b0*/  IMAD.WIDE.U32 R28, R110, c[0x0][0x208], RZ ;  /* 0x000082006e1c7a25 */ /* 0x000fe200078e00ff */
[----:B----4-:R-:W-:Y:S03]  /*c2c0*/  HMMA.16816.F32 R84, R124, R80, RZ ;  /* 0x000000507c54723c */ /* 0x010fe600000018ff */
[----:B------:R-:W-:-:S02]  /*c2d0*/  IMAD.IADD R7, R29, 0x1, R7 ;  /* 0x000000011d077824 */ /* 0x000fc400078e0207 */
[----:B------:R-:W-:Y:S02]  /*c2e0*/  IMAD.U32 R29, RZ, RZ, UR8 ;  /* 0x00000008ff1d7e24 */ /* 0x000fe4000f8e00ff */
[----:B------:R-:W-:Y:S01]  /*c2f0*/  IMAD R7, R7, 0x60, RZ ;  /* 0x0000006007077824 */ /* 0x000fe200078e02ff */
[----:B------:R-:W-:Y:S08]  /*c300*/  HMMA.16816.F32 R80, R124, R82, RZ ;  /* 0x000000527c50723c */ /* 0x000ff000000018ff */
[----:B-----5:R-:W-:Y:S07]  /*c310*/  HMMA.16816.F32 R76, R136, R20, R76 ;  /* 0x00000014884c723c */ /* 0x020fee000000184c */
[----:B------:R-:W-:Y:S01]  /*c320*/  IMAD.WIDE.U32 R20, R28, 0x60, R228 ;  /* 0x000000601c147825 */ /* 0x000fe200078e00e4 */
[----:B------:R-:W-:Y:S03]  /*c330*/  HMMA.16816.F32 R68, R124, R70, RZ ;  /* 0x000000467c44723c */ /* 0x000fe600000018ff */
[----:B------:R-:W-:Y:S01]  /*c340*/  IMAD.IADD R0, R21, 0x1, R7 ;  /* 0x0000000115007824 */ /* 0x000fe200078e0207 */
[----:B------:R-:W-:-:S04]  /*c350*/  LEA R6, P0, R20, c[0x0][0x1f8], 0x1 ;  /* 0x00007e0014067a11 */ /* 0x000fc800078008ff */
[----:B------:R-:W-:Y:S01]  /*c360*/  LEA.HI.X R7, R20, c[0x0][0x1fc], R0, 0x1, P0 ;  /* 0x00007f0014077a11 */ /* 0x000fe200000f0c00 */
[----:B------:R-:W-:Y:S01]  /*c370*/  HMMA.16816.F32 R8, R136, R30, R8 ;  /* 0x0000001e8808723c */ /* 0x000fe20000001808 */
[----:B------:R-:W-:Y:S01]  /*c380*/  IADD3 R28, P1, P0, R29, 0x80, R6 ;  /* 0x000000801d1c7810 */ /* 0x000fe2000783e006 */
[----:B------:R-:W-:-:S03]  /*c390*/  IMAD.MOV.U32 R0, RZ, RZ, 0x40 ;  /* 0x00000040ff007424 */ /* 0x000fc600078e00ff */
[----:B------:R-:W-:Y:S02]  /*c3a0*/  IADD3.X R29, RZ, UR7, R7, P1, P0 ;  /* 0x00000007ff1d7c10 */ /* 0x000fe40008fe0407 */
[----:B------:R-:W-:Y:S01]  /*c3b0*/  IADD3 R30, P0, R6, UR8, RZ ;  /* 0x00000008061e7c10 */ /* 0x000fe2000ff1e0ff */
[----:B------:R-:W-:Y:S01]  /*c3c0*/  HMMA.16816.F32 R84, R136, R24, R84 ;  /* 0x000000188854723c */ /* 0x000fe20000001854 */
[C---:B------:R-:W-:Y:S02]  /*c3d0*/  ISETP.LT.OR P1, PT, R32.reuse, 0x21, P4 ;  /* 0x000000212000780c */ /* 0x040fe40002721670 */
[----:B------:R-:W-:Y:S02]  /*c3e0*/  IADD3.X R31, R7, UR7, RZ, P0, !PT ;  /* 0x00000007071f7c10 */ /* 0x000fe400087fe4ff */
[----:B------:R-:W-:-:S03]  /*c3f0*/  ISETP.LT.OR P0, PT, R32, 0x21, P5 ;  /* 0x000000212000780c */ /* 0x000fc60002f01670 */
[C---:B------:R-:W-:Y:S01]  /*c400*/  HMMA.16816.F32 R80, R136.reuse, R26, R80 ;  /* 0x0000001a8850723c */ /* 0x040fe20000001850 */
[----:B------:R-:W1:Y:S07]  /*c410*/  LDSM.16.M88.4 R24, [R205+0x1800] ;  /* 0x00180000cd18783b */ /* 0x000e6e0000000200 */
[----:B------:R-:W-:Y:S01]  /*c420*/  HMMA.16816.F32 R68, R136, R22, R68 ;  /* 0x000000168844723c */ /* 0x000fe20000001844 */
[----:B------:R-:W2:Y:S04]  /*c430*/  LDSM.16.M88.4 R20, [R205+0x2000] ;  /* 0x00200000cd14783b */ /* 0x000ea80000000200 */
[----:B------:R-:W-:Y:S01]  /*c440*/  @!PT LDS RZ, [RZ] ;  /* 0x00000000fffff984 */ /* 0x000fe20000000800 */
[----:B------:R-:W-:Y:S01]  /*c450*/  @!PT LDS RZ, [RZ] ;  /* 0x00000000fffff984 */ /* 0x000fe20000000800 */
[----:B------:R-:W-:Y:S01]  /*c460*/  @!PT LDS RZ, [RZ] ;  /* 0x00000000fffff984 */ /* 0x000fe20000000800 */
[----:B------:R3:W-:Y:S03]  /*c470*/  LDGSTS.E.BYPASS.LTC128B.128 [R220+0x100], [R6.64], !P3 ;  /* 0x0010000006dc7fae */ /* 0x0007e6000d901d50 */
[----:B------:R-:W-:Y:S01]  /*c480*/  HMMA.16816.F32 R64, R124, R60, RZ ;  /* 0x0000003c7c40723c */ /* 0x000fe200000018ff */
[----:B------:R3:W-:Y:S01]  /*c490*/  LDGSTS.E.BYPASS.LTC128B.128 [R220+0x3100], [R6.64+0x80], !P2 ;  /* 0x0310008006dc7fae */ /* 0x0007e2000d101d50 */
[----:B------:R-:W-:-:S03]  /*c4a0*/  LOP3.LUT P2, RZ, R33, 0x4, RZ, 0xc0, !PT ;  /* 0x0000000421ff7812 */ /* 0x000fc6000784c0ff */
[----:B------:R4:W-:Y:S01]  /*c4b0*/  LDGSTS.E.BYPASS.LTC128B.128 [R220+0x1100], [R30.64], !P0 ;  /* 0x011000001edc7fae */ /* 0x0009e2000c101d50 */
[----:B------:R-:W-:Y:S02]  /*c4c0*/  IADD3 R88, P0, R30, UR8, RZ ;  /* 0x000000081e587c10 */ /* 0x000fe4000ff1e0ff */
[C---:B------:R-:W-:Y:S01]  /*c4d0*/  HMMA.16816.F32 R60, R124.reuse, R62, RZ ;  /* 0x0000003e7c3c723c */ /* 0x040fe200000018ff */
[----:B------:R4:W-:Y:S01]  /*c4e0*/  LDGSTS.E.BYPASS.LTC128B.128 [R220+0x4100], [R28.64], !P1 ;  /* 0x041000001cdc7fae */ /* 0x0009e2000c901d50 */
[----:B------:R-:W-:Y:S02]  /*c4f0*/  IADD3.X R89, R31, UR7, RZ, P0, !PT ;  /* 0x000000071f597c10 */ /* 0x000fe400087fe4ff */
[C---:B------:R-:W-:Y:S02]  /*c500*/  ISETP.LT.OR P1, PT, R32.reuse, 0x41, P5 ;  /* 0x000000412000780c */ /* 0x040fe40002f21670 */
[----:B------:R-:W-:Y:S02]  /*c510*/  ISETP.LT.OR P0, PT, R32, 0x41, P4 ;  /* 0x000000412000780c */ /* 0x000fe40002701670 */
[----:B------:R-:W-:Y:S01]  /*c520*/  HMMA.16816.F32 R56, R124, R52, RZ ;  /* 0x000000347c38723c */ /* 0x000fe200000018ff */
[----:B------:R-:W-:-:S05]  /*c530*/  SEL R0, R0, 0xffffffc0, !P2 ;  /* 0xffffffc000007807 */ /* 0x000fca0005000000 */
[----:B------:R-:W-:Y:S02]  /*c540*/  IMAD.IADD R203, R206, 0x1, R0 ;  /* 0x00000001cecb7824 */ /* 0x000fe400078e0200 */
[----:B------:R-:W-:Y:S01]  /*c550*/  HMMA.16816.F32 R52, R124, R54, RZ ;  /* 0x000000367c34723c */ /* 0x000fe200000018ff */
[----:B------:R5:W-:Y:S01]  /*c560*/  LDGSTS.E.BYPASS.LTC128B.128 [R220+0x2100], [R88.64], !P1 ;  /* 0x0210000058dc7fae */ /* 0x000be2000c901d50 */
[----:B------:R-:W-:-:S03]  /*c570*/  IMAD.IADD R194, R0, 0x1, R205 ;  /* 0x0000000100c27824 */ /* 0x000fc600078e02cd */
[----:B------:R5:W-:Y:S01]  /*c580*/  LDGSTS.E.BYPASS.LTC128B.128 [R220+0x5100], [R88.64+0x80], !P0 ;  /* 0x0510008058dc7fae */ /* 0x000be2000c101d50 */
[----:B------:R-:W-:Y:S02]  /*c590*/  ISETP.GT.AND P0, PT, R110, R215, PT ;  /* 0x000000d76e00720c */ /* 0x000fe40003f04270 */
[----:B------:R-:W-:Y:S01]  /*c5a0*/  HMMA.16816.F32 R48, R124, R44, RZ ;  /* 0x0000002c7c30723c */ /* 0x000fe200000018ff */
[----:B------:R-:W3:Y:S04]  /*c5b0*/  LDSM.16.M88.4 R36, [R203+0x8100] ;  /* 0x00810000cb24783b */ /* 0x000ee80000000200 */
[----:B------:R-:W3:Y:S03]  /*c5c0*/  LDSM.16.M88.4 R100, [R203+0x8900] ;  /* 0x00890000cb64783b */ /* 0x000ee60000000200 */
[C---:B-1----:R-:W-:Y:S01]  /*c5d0*/  HMMA.16816.F32 R64, R136.reuse, R24, R64 ;  /* 0x000000188840723c */ /* 0x042fe20000001840 */
[----:B------:R-:W1:Y:S04]  /*c5e0*/  LDSM.16.M88.4 R32, [R203+0x9100] ;  /* 0x00910000cb20783b */ /* 0x000e680000000200 */
[----:B----4-:R-:W4:Y:S03]  /*c5f0*/  LDSM.16.M88.4 R28, [R203+0x9900] ;  /* 0x00990000cb1c783b */ /* 0x010f260000000200 */
[----:B------:R-:W-:Y:S01]  /*c600*/  HMMA.16816.F32 R60, R136, R26, R60 ;  /* 0x0000001a883c723c */ /* 0x000fe2000000183c */
[----:B------:R-:W1:Y:S04]  /*c610*/  LDSM.16.M88.4 R24, [R203+0xa100] ;  /* 0x00a10000cb18783b */ /* 0x000e680000000200 */
[----:B------:R-:W-:Y:S03]  /*c620*/  LDSM.16.M88.4 R96, [R194] ;  /* 0x00000000c260783b */ /* 0x000fe60000000200 */
[----:B------:R-:W-:Y:S01]  /*c630*/  HMMA.16816.F32 R44, R124, R46, RZ ;  /* 0x0000002e7c2c723c */ /* 0x000fe200000018ff */
[----:B------:R-:W-:Y:S04]  /*c640*/  LDSM.16.M88.4 R92, [R194+0x800] ;  /* 0x00080000c25c783b */ /* 0x000fe80000000200 */
[----:B-----5:R-:W-:Y:S03]  /*c650*/  LDSM.16.M88.4 R88, [R194+0x1000] ;  /* 0x00100000c258783b */ /* 0x020fe60000000200 */
[C---:B--2---:R-:W-:Y:S01]  /*c660*/  HMMA.16816.F32 R56, R136.reuse, R20, R56 ;  /* 0x000000148838723c */ /* 0x044fe20000001838 */
[----:B------:R-:W-:Y:S04]  /*c670*/  LDSM.16.M88.4 R104, [R203+0xb900] ;  /* 0x00b90000cb68783b */ /* 0x000fe80000000200 */
[----:B------:R-:W0:Y:S03]  /*c680*/  LDGDEPBAR ;  /* 0x00000000000079af */ /* 0x000e260000000000 */
[C---:B------:R-:W-:Y:S01]  /*c690*/  HMMA.16816.F32 R52, R136.reuse, R22, R52 ;  /* 0x000000168834723c */ /* 0x040fe20000001834 */
[----:B------:R-:W2:Y:S07]  /*c6a0*/  LDSM.16.M88.4 R20, [R203+0xa900] ;  /* 0x00a90000cb14783b */ /* 0x000eae0000000200 */
[C---:B------:R-:W-:Y:S08]  /*c6b0*/  HMMA.16816.F32 R48, R136.reuse, R40, R48 ;  /* 0x000000288830723c */ /* 0x040ff00000001830 */
[----:B------:R-:W-:Y:S01]  /*c6c0*/  HMMA.16816.F32 R44, R136, R42, R44 ;  /* 0x0000002a882c723c */ /* 0x000fe2000000182c */
[----:B------:R-:W5:Y:S07]  /*c6d0*/  LDSM.16.M88.4 R40, [R194+0x1800] ;  /* 0x00180000c228783b */ /* 0x000f6e0000000200 */
[C---:B---3--:R-:W-:Y:S08]  /*c6e0*/  HMMA.16816.F32 R16, R156.reuse, R36, R16 ;  /* 0x000000249c10723c */ /* 0x048ff00000001810 */
[C---:B------:R-:W-:Y:S01]  /*c6f0*/  HMMA.16816.F32 R8, R156.reuse, R38, R8 ;  /* 0x000000269c08723c */ /* 0x040fe20000001808 */
[----:B------:R-:W3:Y:S07]  /*c700*/  LDSM.16.M88.4 R36, [R194+0x2000] ;  /* 0x00200000c224783b */ /* 0x000eee0000000200 */
[C---:B------:R-:W-:Y:S08]  /*c710*/  HMMA.16816.F32 R84, R156.reuse, R100, R84 ;  /* 0x000000649c54723c */ /* 0x040ff00000001854 */
[C---:B------:R-:W-:Y:S01]  /*c720*/  HMMA.16816.F32 R80, R156.reuse, R102, R80 ;  /* 0x000000669c50723c */ /* 0x040fe20000001850 */
[----:B------:R-:W2:Y:S07]  /*c730*/  LDSM.16.M88.4 R100, [R194+0x2800] ;  /* 0x00280000c264783b */ /* 0x000eae0000000200 */
[C---:B-1----:R-:W-:Y:S08]  /*c740*/  HMMA.16816.F32 R76, R156.reuse, R32, R76 ;  /* 0x000000209c4c723c */ /* 0x042ff0000000184c */
[C---:B------:R-:W-:Y:S01]  /*c750*/  HMMA.16816.F32 R68, R156.reuse, R34, R68 ;  /* 0x000000229c44723c */ /* 0x040fe20000001844 */
[----:B------:R-:W1:Y:S07]  /*c760*/  LDSM.16.M88.4 R32, [R206+0xb100] ;  /* 0x00b10000ce20783b */ /* 0x000e6e0000000200 */
[C---:B----4-:R-:W-:Y:S08]  /*c770*/  HMMA.16816.F32 R64, R156.reuse, R28, R64 ;  /* 0x0000001c9c40723c */ /* 0x050ff00000001840 */
[C---:B------:R-:W-:Y:S01]  /*c780*/  HMMA.16816.F32 R60, R156.reuse, R30, R60 ;  /* 0x0000001e9c3c723c */ /* 0x040fe2000000183c */
[----:B------:R-:W4:Y:S07]  /*c790*/  LDSM.16.M88.4 R28, [R206+0xb900] ;  /* 0x00b90000ce1c783b */ /* 0x000f2e0000000200 */
[C---:B------:R-:W-:Y:S08]  /*c7a0*/  HMMA.16816.F32 R56, R156.reuse, R24, R56 ;  /* 0x000000189c38723c */ /* 0x040ff00000001838 */
[C---:B------:R-:W-:Y:S01]  /*c7b0*/  HMMA.16816.F32 R52, R156.reuse, R26, R52 ;  /* 0x0000001a9c34723c */ /* 0x040fe20000001834 */
[----:B------:R-:W1:Y:S07]  /*c7c0*/  LDSM.16.M88.4 R24, [R206+0xc100] ;  /* 0x00c10000ce18783b */ /* 0x000e6e0000000200 */
[C---:B--2---:R-:W-:Y:S08]  /*c7d0*/  HMMA.16816.F32 R48, R156.reuse, R20, R48 ;  /* 0x000000149c30723c */ /* 0x044ff00000001830 */
[----:B------:R-:W-:Y:S01]  /*c7e0*/  HMMA.16816.F32 R44, R156, R22, R44 ;  /* 0x000000169c2c723c */ /* 0x000fe2000000182c */
[----:B------:R-:W2:Y:S07]  /*c7f0*/  LDSM.16.M88.4 R20, [R206+0xc900] ;  /* 0x00c90000ce14783b */ /* 0x000eae0000000200 */
[C---:B------:R-:W-:Y:S08]  /*c800*/  HMMA.16816.F32 R16, R164.reuse, R96, R16 ;  /* 0x00000060a410723c */ /* 0x040ff00000001810 */
[C---:B------:R-:W-:Y:S01]  /*c810*/  HMMA.16816.F32 R8, R164.reuse, R98, R8 ;  /* 0x00000062a408723c */ /* 0x040fe20000001808 */
[----:B------:R-:W1:Y:S07]  /*c820*/  LDSM.16.M88.4 R96, [R206+0xd100] ;  /* 0x00d10000ce60783b */ /* 0x000e6e0000000200 */
[C---:B------:R-:W-:Y:S08]  /*c830*/  HMMA.16816.F32 R84, R164.reuse, R92, R84 ;  /* 0x0000005ca454723c */ /* 0x040ff00000001854 */
        /* <DEDUP_REMOVED lines=8> */
[C---:B---3--:R-:W-:Y:S08]  /*c8c0*/  HMMA.16816.F32 R56, R164.reuse, R36, R56 ;  /* 0x00000024a438723c */ /* 0x048ff00000001838 */
[C---:B------:R-:W-:Y:S01]  /*c8d0*/  HMMA.16816.F32 R52, R164.reuse, R38, R52 ;  /* 0x00000026a434723c */ /* 0x040fe20000001834 */
[----:B------:R-:W3:Y:S07]  /*c8e0*/  LDSM.16.M88.4 R36, [R205+0x4000] ;  /* 0x00400000cd24783b */ /* 0x000eee0000000200 */
[C---:B------:R-:W-:Y:S08]  /*c8f0*/  HMMA.16816.F32 R48, R164.reuse, R100, R48 ;  /* 0x00000064a430723c */ /* 0x040ff00000001830 */
[----:B------:R-:W-:Y:S01]  /*c900*/  HMMA.16816.F32 R44, R164, R102, R44 ;  /* 0x00000066a42c723c */ /* 0x000fe2000000182c */
[----:B------:R-:W-:Y:S07]  /*c910*/  LDSM.16.M88.4 R100, [R203+0xc100] ;  /* 0x00c10000cb64783b */ /* 0x000fee0000000200 */
        /* <DEDUP_REMOVED lines=20> */
[----:B------:R-:W2:Y:S07]  /*ca60*/  LDSM.16.M88.4 R88, [R203+0xd900] ;  /* 0x00d90000cb58783b */ /* 0x000eae0000000200 */
[C---:B-----5:R-:W-:Y:S08]  /*ca70*/  HMMA.16816.F32 R84, R172.reuse, R40, R84 ;  /* 0x00000028ac54723c */ /* 0x060ff00000001854 */
[C---:B------:R-:W-:Y:S01]  /*ca80*/  HMMA.16816.F32 R80, R172.reuse, R42, R80 ;  /* 0x0000002aac50723c */ /* 0x040fe20000001850 */
[----:B------:R-:W5:Y:S07]  /*ca90*/  LDSM.16.M88.4 R40, [R194+0x3000] ;  /* 0x00300000c228783b */ /* 0x000f6e0000000200 */
        /* <DEDUP_REMOVED lines=9> */
[C---:B------:R-:W-:Y:S08]  /*cb30*/  HMMA.16816.F32 R48, R172.reuse, R24, R48 ;  /* 0x00000018ac30723c */ /* 0x040ff00000001830 */
[----:B------:R-:W-:Y:S01]  /*cb40*/  HMMA.16816.F32 R44, R172, R26, R44 ;  /* 0x0000001aac2c723c */ /* 0x000fe2000000182c */
[----:B------:R-:W1:Y:S07]  /*cb50*/  LDSM.16.M88.4 R24, [R194+0x5000] ;  /* 0x00500000c218783b */ /* 0x000e6e0000000200 */
[C---:B--2---:R-:W-:Y:S08]  /*cb60*/  HMMA.16816.F32 R16, R176.reuse, R20, R16 ;  /* 0x00000014b010723c */ /* 0x044ff00000001810 */
[----:B------:R-:W-:Y:S01]  /*cb70*/  HMMA.16816.F32 R8, R176, R22, R8 ;  /* 0x00000016b008723c */ /* 0x000fe20000001808 */
[----:B------:R-:W2:Y:S01]  /*cb80*/  LDSM.16.M88.4 R20, [R194+0x5800] ;  /* 0x00580000c214783b */ /* 0x000ea20000000200 */
        /* <DEDUP_REMOVED lines=11> */
[C---:B-----5:R-:W-:Y:S08]  /*cc40*/  HMMA.16816.F32 R16, R180.reuse, R40, R16 ;  /* 0x00000028b410723c */ /* 0x060ff00000001810 */
[C---:B------:R-:W-:Y:S08]  /*cc50*/  HMMA.16816.F32 R8, R180.reuse, R42, R8 ;  /* 0x0000002ab408723c */ /* 0x040ff00000001808 */
[C---:B---3--:R-:W-:Y:S08]  /*cc60*/  HMMA.16816.F32 R84, R180.reuse, R36, R84 ;  /* 0x00000024b454723c */ /* 0x048ff00000001854 */
[C---:B------:R-:W-:Y:S08]  /*cc70*/  HMMA.16816.F32 R80, R180.reuse, R38, R80 ;  /* 0x00000026b450723c */ /* 0x040ff00000001850 */
[C---:B-1----:R-:W-:Y:S08]  /*cc80*/  HMMA.16816.F32 R76, R180.reuse, R32, R76 ;  /* 0x00000020b44c723c */ /* 0x042ff0000000184c */
[C---:B------:R-:W-:Y:S08]  /*cc90*/  HMMA.16816.F32 R68, R180.reuse, R34, R68 ;  /* 0x00000022b444723c */ /* 0x040ff00000001844 */
[C---:B----4-:R-:W-:Y:S08]  /*cca0*/  HMMA.16816.F32 R64, R180.reuse, R28, R64 ;  /* 0x0000001cb440723c */ /* 0x050ff00000001840 */
[C---:B------:R-:W-:Y:S08]  /*ccb0*/  HMMA.16816.F32 R60, R180.reuse, R30, R60 ;  /* 0x0000001eb43c723c */ /* 0x040ff0000000183c */
[C---:B------:R-:W-:Y:S08]  /*ccc0*/  HMMA.16816.F32 R56, R180.reuse, R24, R56 ;  /* 0x00000018b438723c */ /* 0x040ff00000001838 */
[C---:B------:R-:W-:Y:S08]  /*ccd0*/  HMMA.16816.F32 R52, R180.reuse, R26, R52 ;  /* 0x0000001ab434723c */ /* 0x040ff00000001834 */
[C---:B--2---:R-:W-:Y:S08]  /*cce0*/  HMMA.16816.F32 R48, R180.reuse, R20, R48 ;  /* 0x00000014b430723c */ /* 0x044ff00000001830 */
[----:B------:R-:W-:Y:S01]  /*ccf0*/  HMMA.16816.F32 R44, R180, R22, R44 ;  /* 0x00000016b42c723c */ /* 0x000fe2000000182c */
[----:B------:R-:W-:Y:S06]  /*cd00*/  BAR.SYNC.DEFER_BLOCKING 0x0 ;  /* 0x0000000000007b1d */ /* 0x000fec0000010000 */
[----:B------:R-:W-:Y:S05]  /*cd10*/  @!P0 BRA `(.L_x_382) ;  /* 0x000001b000008947 */ /* 0x000fea0003800000 */
[----:B------:R-:W-:Y:S01]  /*cd20*/  IADD3 R21, R14, -0x2, RZ ;  /* 0xfffffffe0e157810 */ /* 0x000fe20007ffe0ff */
[----:B------:R-:W-:-:S02]  /*cd30*/  USHF.L.U32 UR5, UR10, 0x6, URZ ;  /* 0x000000060a057899 */ /* 0x000fc4000800063f */
[----:B------:R-:W-:Y:S01]  /*cd40*/  ULDC UR4, c[0x0][0x1e4] ;  /* 0x0000790000047ab9 */ /* 0x000fe20000000800 */
[----:B------:R-:W-:Y:S01]  /*cd50*/  SHF.R.S32.HI R7, RZ, 0x1f, R21 ;  /* 0x0000001fff077819 */ /* 0x000fe20000011415 */
[----:B------:R-:W-:Y:S01]  /*cd60*/  IMAD R15, R15, R21, RZ ;  /* 0x000000150f0f7224 */ /* 0x000fe200078e02ff */
[----:B------:R-:W-:Y:S01]  /*cd70*/  USHF.L.U64.HI UR4, UR10, UR9, UR4 ;  /* 0x000000090a047299 */ /* 0x000fe20008010204 */
        /* <DEDUP_REMOVED lines=21> */
.L_x_382:
        /* <DEDUP_REMOVED lines=17> */
[----:B------:R-:W-:Y:S01]  /*cfe0*/  ISETP.NE.AND P0, PT, R209, 0x1, PT ;  /* 0x00000001d100780c */ /* 0x000fe20003f05270 */
[----:B------:R-:W-:Y:S02]  /*cff0*/  IMAD R7, R20, 0x10, R7 ;  /* 0x0000001014077824 */ /* 0x000fe400078e0207 */
[----:B------:R-:W-:Y:S01]  /*d000*/  IMAD.IADD R74, R74, 0x1, -R13 ;  /* 0x000000014a4a7824 */ /* 0x000fe200078e0a0d */
[----:B------:R-:W-:-:S03]  /*d010*/  LOP3.LUT R13, R4, 0x7ffffffc, RZ, 0xc0, !PT ;  /* 0x7ffffffc040d7812 */ /* 0x000fc600078ec0ff */
[----:B------:R-:W-:Y:S02]  /*d020*/  IMAD R221, R74, 0x8, R7 ;  /* 0x000000084add7824 */ /* 0x000fe400078e0207 */
[----:B------:R-:W-:Y:S01]  /*d030*/  IMAD.IADD R222, R0, 0x1, -R13 ;  /* 0x0000000100de7824 */ /* 0x000fe200078e0a0d */
[----:B------:R-:W-:Y:S01]  /*d040*/  IADD3 R13, R207, 0x1, R12 ;  /* 0x00000001cf0d7810 */ /* 0x000fe20007ffe00c */
[----:B------:R-:W-:Y:S02]  /*d050*/  IMAD.MOV.U32 R24, RZ, RZ, R221 ;  /* 0x000000ffff187224 */ /* 0x000fe400078e00dd */
[----:B------:R-:W-:-:S04]  /*d060*/  @P0 IMAD.HI.U32 R6, R221, c[0x0][0x2c8], RZ ;  /* 0x0000b200dd060a27 */ /* 0x000fc800078e00ff */
[----:B------:R-:W-:Y:S01]  /*d070*/  IMAD.SHL.U32 R222, R222, 0x2, RZ ;  /* 0x00000002dede7824 */ /* 0x000fe200078e00ff */
[----:B------:R-:W-:Y:S02]  /*d080*/  @P0 SHF.R.U32.HI R24, RZ, c[0x0][0x2cc], R6 ;  /* 0x0000b300ff180a19 */ /* 0x000fe40000011606 */
[----:B------:R-:W-:Y:S01]  /*d090*/  ISETP.GE.AND P0, PT, R208, 0x1, PT ;  /* 0x00000001d000780c */ /* 0x000fe20003f06270 */
[--C-:B------:R-:W-:Y:S01]  /*d0a0*/  IMAD.IADD R4, R12, 0x1, -R222.reuse ;  /* 0x000000010c047824 */ /* 0x100fe200078e0ade */
[----:B------:R-:W-:Y:S01]  /*d0b0*/  IADD3 R20, -R212, R13, -R222 ;  /* 0x0000000dd4147210 */ /* 0x000fe20007ffe9de */
[----:B------:R-:W1:Y:S01]  /*d0c0*/  SHFL.IDX PT, R7, R24, RZ, 0x1c1f ;  /* 0x001c1fff18077589 */ /* 0x000e6200000e0000 */
[----:B------:R-:W-:Y:S02]  /*d0d0*/  IADD3 R6, -R222, R207, R12 ;  /* 0x000000cfde067210 */ /* 0x000fe40007ffe10c */
[C---:B------:R-:W-:Y:S02]  /*d0e0*/  IADD3 R23, R20.reuse, c[0x0][0x328], RZ ;  /* 0x0000ca0014177a10 */ /* 0x040fe40007ffe0ff */
[----:B------:R-:W-:-:S03]  /*d0f0*/  IADD3 R20, R20, UR10, RZ ;  /* 0x0000000a14147c10 */ /* 0x000fc6000fffe0ff */
        /* <DEDUP_REMOVED lines=15> */
.L_x_385:
[----:B------:R-:W-:-:S04]  /*d1f0*/  MOV R0, c[0x0][0x32c] ;  /* 0x0000cb0000007a02 */ /* 0x000fc80000000f00 */
[----:B------:R-:W-:-:S13]  /*d200*/  ISETP.NE.AND P0, PT, R0, 0x1, PT ;  /* 0x000000010000780c */ /* 0x000fda0003f05270 */
[----:B------:R-:W-:-:S05]  /*d210*/  @P0 IMAD.HI.U32 R0, R7, c[0x0][0x330], RZ ;  /* 0x0000cc0007000a27 */ /* 0x000fca00078e00ff */
[----:B------:R-:W-:Y:S02]  /*d220*/  @P0 SHF.R.U32.HI R7, RZ, c[0x0][0x334], R0 ;  /* 0x0000cd00ff070a19 */ /* 0x000fe40000011600 */
.L_x_386:
[----:B------:R-:W-:Y:S05]  /*d230*/  BSYNC B0 ;  /* 0x0000000000007941 */ /* 0x000fea0003800000 */
.L_x_384:
[----:B------:R-:W-:-:S05]  /*d240*/  IMAD R0, R7, c[0x0][0x32c], R4 ;  /* 0x0000cb0007007a24 */ /* 0x000fca00078e0204 */
[----:B------:R-:W-:Y:S02]  /*d250*/  IADD3 R7, R0, c[0x0][0x32c], RZ ;  /* 0x0000cb0000077a10 */ /* 0x000fe40007ffe0ff */
[----:B------:R-:W-:Y:S02]  /*d260*/  IMNMX R25, R25, R0, !PT ;  /* 0x0000000019197217 */ /* 0x000fe40007800200 */
[----:B------:R-:W-:Y:S02]  /*d270*/  IMNMX R26, R26, R7, PT ;  /* 0x000000071a1a7217 */ /* 0x000fe40003800200 */
.L_x_383:
[C---:B------:R-:W-:Y:S02]  /*d280*/  ISETP.GE.AND P0, PT, R12.reuse, 0x2, PT ;  /* 0x000000020c00780c */ /* 0x040fe40003f06270 */
[----:B------:R-:W-:Y:S02]  /*d290*/  ISETP.GE.AND P1, PT, R12, 0x9, PT ;  /* 0x000000090c00780c */ /* 0x000fe40003f26270 */
[----:B------:R-:W-:Y:S02]  /*d2a0*/  P2R R0, PR, RZ, 0x1 ;  /* 0x00000001ff007803 */ /* 0x000fe40000000000 */
[----:B------:R-:W-:-:S02]  /*d2b0*/  ISETP.GT.AND P0, PT, R25, 0x1, !P0 ;  /* 0x000000011900780c */ /* 0x000fc40004704270 */
[----:B------:R-:W-:Y:S02]  /*d2c0*/  P2R R41, PR, RZ, 0x2 ;  /* 0x00000002ff297803 */ /* 0x000fe40000000000 */
[----:B------:R-:W-:Y:S02]  /*d2d0*/  ISETP.LT.OR P0, PT, R26, 0x2, P0 ;  /* 0x000000021a00780c */ /* 0x000fe40000701670 */
[C---:B------:R-:W-:Y:S02]  /*d2e0*/  ISETP.GE.AND P6, PT, R12.reuse, 0x3a, PT ;  /* 0x0000003a0c00780c */ /* 0x040fe40003fc6270 */
        /* <DEDUP_REMOVED lines=21> */
[C---:B------:R-:W-:Y:S02]  /*d440*/  ISETP.GT.AND P0, PT, R25.reuse, 0x18, !P1 ;  /* 0x000000181900780c */ /* 0x040fe40004f04270 */
        /* <DEDUP_REMOVED lines=37> */
[C---:B------:R-:W-:Y:S02]  /*d6a0*/  ISETP.GE.AND P5, PT, R12.reuse, 0x41, PT ;  /* 0x000000410c00780c */ /* 0x040fe40003fa6270 */
[----:B------:R-:W-:Y:S02]  /*d6b0*/  FSEL R155, R65, -INF , !P0 ;  /* 0xff800000419b7808 */ /* 0x000fe40004000000 */
[----:B------:R-:W-:Y:S02]  /*d6c0*/  ISETP.GT.AND P0, PT, R25, 0x38, !P1 ;  /* 0x000000381900780c */ /* 0x000fe40004f04270 */
[----:B------:R-:W-:-:S02]  /*d6d0*/  ISETP.GE.AND P4, PT, R12, 0x42, PT ;  /* 0x000000420c00780c */ /* 0x000fc40003f86270 */
[----:B------:R-:W-:Y:S02]  /*d6e0*/  ISETP.LT.OR P0, PT, R26, 0x39, P0 ;  /* 0x000000391a00780c */ /* 0x000fe40000701670 */
[----:B------:R-:W-:Y:S02]  /*d6f0*/  ISETP.GE.AND P3, PT, R12, 0x49, PT ;  /* 0x000000490c00780c */ /* 0x000fe40003f66270 */
        /* <DEDUP_REMOVED lines=10> */
[----:B------:R-:W-:-:S04]  /*d7a0*/  ISETP.GT.AND P0, PT, R25, 0x41, !P4 ;  /* 0x000000411900780c */ /* 0x000fc80006704270 */
[----:B------:R-:W-:-:S04]  /*d7b0*/  ISETP.LT.OR P0, PT, R26, 0x42, P0 ;  /* 0x000000421a00780c */ /* 0x000fc80000701670 */
[----:B------:R-:W-:Y:S02]  /*d7c0*/  FSEL R151, R57, -INF , !P0 ;  /* 0xff80000039977808 */ /* 0x000fe40004000000 */
[----:B------:R-:W-:-:S04]  /*d7d0*/  ISETP.GT.AND P0, PT, R25, 0x48, !P3 ;  /* 0x000000481900780c */ /* 0x000fc80005f04270 */
[----:B------:R-:W-:-:S04]  /*d7e0*/  ISETP.LT.OR P0, PT, R26, 0x49, P0 ;  /* 0x000000491a00780c */ /* 0x000fc80000701670 */
[----:B------:R-:W-:Y:S02]  /*d7f0*/  FSEL R153, R52, -INF , !P0 ;  /* 0xff80000034997808 */ /* 0x000fe40004000000 */
[----:B------:R-:W-:Y:S02]  /*d800*/  ISETP.GT.AND P0, PT, R25, 0x49, !P2 ;  /* 0x000000491900780c */ /* 0x000fe40005704270 */
[----:B------:R-:W-:Y:S02]  /*d810*/  P2R R52, PR, RZ, 0x2 ;  /* 0x00000002ff347803 */ /* 0x000fe40000000000 */
[----:B------:R-:W-:-:S04]  /*d820*/  ISETP.LT.OR P0, PT, R26, 0x4a, P0 ;  /* 0x0000004a1a00780c */ /* 0x000fc80000701670 */
        /* <DEDUP_REMOVED lines=13> */
[----:B------:R-:W-:-:S04]  /*d900*/  ISETP.LT.OR P0, PT, R26, 0x59, P0 ;  /* 0x000000591a00780c */ /* 0x000fc80000701670 */
[----:B------:R-:W-:Y:S02]  /*d910*/  FSEL R133, R44, -INF , !P0 ;  /* 0xff8000002c857808 */ /* 0x000fe40004000000 */
[----:B------:R-:W-:-:S04]  /*d920*/  ISETP.GT.AND P0, PT, R25, RZ, !P1 ;  /* 0x000000ff1900720c */ /* 0x000fc80004f04270 */
[----:B------:R-:W-:-:S04]  /*d930*/  ISETP.LT.OR P0, PT, R26, 0x1, P0 ;  /* 0x000000011a00780c */ /* 0x000fc80000701670 */
[----:B------:R-:W-:Y:S02]  /*d940*/  FSEL R22, R16, -INF , !P0 ;  /* 0xff80000010167808 */ /* 0x000fe40004000000 */
[----:B------:R-:W-:Y:S01]  /*d950*/  ISETP.GE.AND P0, PT, R12, 0x5a, PT ;  /* 0x0000005a0c00780c */ /* 0x000fe20003f06270 */
[----:B------:R-:W1:Y:S03]  /*d960*/  SHFL.IDX PT, R16, R24, 0x1, 0x1c1f ;  /* 0x003c1f0018107f89 */ /* 0x000e6600000e0000 */
[----:B------:R-:W-:Y:S02]  /*d970*/  P2R R12, PR, RZ, 0x1 ;  /* 0x00000001ff0c7803 */ /* 0x000fe40000000000 */
[----:B------:R-:W-:-:S04]  /*d980*/  ISETP.GT.AND P0, PT, R25, 0x59, !P0 ;  /* 0x000000591900780c */ /* 0x000fc80004704270 */
[----:B------:R-:W-:-:S04]  /*d990*/  ISETP.LT.OR P0, PT, R26, 0x5a, P0 ;  /* 0x0000005a1a00780c */ /* 0x000fc80000701670 */
[----:B------:R-:W-:Y:S02]  /*d9a0*/  FSEL R131, R45, -INF , !P0 ;  /* 0xff8000002d837808 */ /* 0x000fe40004000000 */
[----:B------:R-:W-:Y:S01]  /*d9b0*/  ISETP.GE.AND P0, PT, R208, 0x1, PT ;  /* 0x00000001d000780c */ /* 0x000fe20003f06270 */
[--C-:B-1----:R-:W-:Y:S02]  /*d9c0*/  IMAD.IADD R23, R23, 0x1, R16.reuse ;  /* 0x0000000117177824 */ /* 0x102fe400078e0210 */
[----:B------:R-:W-:-:S03]  /*d9d0*/  IMAD.IADD R25, R20, 0x1, R16 ;  /* 0x0000000114197824 */ /* 0x000fc600078e0210 */
[----:B------:R-:W-:-:S07]  /*d9e0*/  IMNMX R23, R23, R6, PT ;  /* 0x0000000617177217 */ /* 0x000fce0003800200 */
        /* <DEDUP_REMOVED lines=12> */
.L_x_389:
[----:B------:R-:W-:-:S04]  /*dab0*/  MOV R6, c[0x0][0x32c] ;  /* 0x0000cb0000067a02 */ /* 0x000fc80000000f00 */
[----:B------:R-:W-:-:S13]  /*dac0*/  ISETP.NE.AND P0, PT, R6, 0x1, PT ;  /* 0x000000010600780c */ /* 0x000fda0003f05270 */
[----:B------:R-:W-:-:S05]  /*dad0*/  @P0 IMAD.HI.U32 R6, R45, c[0x0][0x330], RZ ;  /* 0x0000cc002d060a27 */ /* 0x000fca00078e00ff */
[----:B------:R-:W-:Y:S02]  /*dae0*/  @P0 SHF.R.U32.HI R45, RZ, c[0x0][0x334], R6 ;  /* 0x0000cd00ff2d0a19 */ /* 0x000fe40000011606 */
.L_x_390:
[----:B------:R-:W-:Y:S05]  /*daf0*/  BSYNC B0 ;  /* 0x0000000000007941 */ /* 0x000fea0003800000 */
.L_x_388:
[----:B------:R-:W-:-:S05]  /*db00*/  IMAD R6, R45, c[0x0][0x32c], R4 ;  /* 0x0000cb002d067a24 */ /* 0x000fca00078e0204 */
[----:B------:R-:W-:Y:S02]  /*db10*/  IADD3 R4, R6, c[0x0][0x32c], RZ ;  /* 0x0000cb0006047a10 */ /* 0x000fe40007ffe0ff */
[----:B------:R-:W-:Y:S02]  /*db20*/  IMNMX R25, R25, R6, !PT ;  /* 0x0000000619197217 */ /* 0x000fe40007800200 */
[----:B------:R-:W-:Y:S02]  /*db30*/  IMNMX R23, R23, R4, PT ;  /* 0x0000000417177217 */ /* 0x000fe40003800200 */
.L_x_387:
[----:B------:R-:W-:Y:S01]  /*db40*/  ISETP.NE.AND P0, PT, R41, RZ, PT ;  /* 0x000000ff2900720c */ /* 0x000fe20003f05270 */
[----:B------:R-:W-:-:S03]  /*db50*/  IMAD.SHL.U32 R204, R2, 0x2, RZ ;  /* 0x0000000202cc7824 */ /* 0x000fc600078e00ff */
[----:B------:R-:W-:Y:S01]  /*db60*/  ISETP.GT.AND P0, PT, R25, 0x8, !P0 ;  /* 0x000000081900780c */ /* 0x000fe20004704270 */
[--C-:B------:R-:W-:Y:S01]  /*db70*/  IMAD R202, R5, 0x2, R204.reuse ;  /* 0x0000000205ca7824 */ /* 0x100fe200078e02cc */
[----:B------:R-:W-:Y:S01]  /*db80*/  LDSM.16.MT88.4 R96, [R204+0x3100] ;  /* 0x00310000cc60783b */ /* 0x000fe20000004200 */
[----:B------:R-:W-:Y:S01]  /*db90*/  IMAD R201, R3, 0x2, R204 ;  /* 0x0000000203c97824 */ /* 0x000fe200078e02cc */
[----:B------:R-:W-:Y:S01]  /*dba0*/  ISETP.LT.OR P0, PT, R23, 0x9, P0 ;  /* 0x000000091700780c */ /* 0x000fe20000701670 */
[----:B------:R-:W-:Y:S01]  /*dbb0*/  IMAD R200, R3, 0x2, R202 ;  /* 0x0000000203c87824 */ /* 0x000fe200078e02ca */
[----:B------:R-:W-:Y:S02]  /*dbc0*/  LDSM.16.MT88.4 R108, [R204+0x100] ;  /* 0x00010000cc6c783b */ /* 0x000fe40000004200 */
[----:B------:R-:W-:Y:S02]  /*dbd0*/  FSEL R6, R10, -INF , !P0 ;  /* 0xff8000000a067808 */ /* 0x000fe40004000000 */
[----:B------:R-:W-:Y:S01]  /*dbe0*/  ISETP.NE.AND P0, PT, R40, RZ, PT ;  /* 0x000000ff2800720c */ /* 0x000fe20003f05270 */
[----:B------:R-:W-:Y:S03]  /*dbf0*/  LDSM.16.MT88.4 R88, [R200+0x100] ;  /* 0x00010000c858783b */ /* 0x000fe60000004200 */
[----:B------:R-:W-:Y:S01]  /*dc00*/  ISETP.GT.AND P0, PT, R25, 0x9, !P0 ;  /* 0x000000091900780c */ /* 0x000fe20004704270 */
[----:B------:R-:W-:Y:S03]  /*dc10*/  LDSM.16.MT88.4 R72, [R202+0x100] ;  /* 0x00010000ca48783b */ /* 0x000fe60000004200 */
[----:B------:R-:W-:Y:S01]  /*dc20*/  ISETP.LT.OR P0, PT, R23, 0xa, P0 ;  /* 0x0000000a1700780c */ /* 0x000fe20000701670 */
[----:B------:R-:W-:Y:S03]  /*dc30*/  LDSM.16.MT88.4 R104, [R202+0x3100] ;  /* 0x00310000ca68783b */ /* 0x000fe60000004200 */
        /* <DEDUP_REMOVED lines=47> */
[----:B------:R-:W-:Y:S02]  /*df30*/  ISETP.GT.AND P0, PT, R25, 0x39, !P6 ;  /* 0x000000391900780c */ /* 0x000fe40007704270 */
[----:B------:R-:W-:Y:S02]  /*df40*/  ISETP.NE.AND P6, PT, R52, RZ, PT ;  /* 0x000000ff3400720c */ /* 0x000fe40003fc5270 */
[----:B------:R-:W-:-:S04]  /*df50*/  ISETP.LT.OR P0, PT, R23, 0x3a, P0 ;  /* 0x0000003a1700780c */ /* 0x000fc80000701670 */
[----:B------:R-:W-:Y:S02]  /*df60*/  FSEL R160, R63, -INF , !P0 ;  /* 0xff8000003fa07808 */ /* 0x000fe40004000000 */
[----:B------:R-:W-:Y:S02]  /*df70*/  ISETP.GT.AND P0, PT, R25, 0x40, !P5 ;  /* 0x000000401900780c */ /* 0x000fe40006f04270 */
[----:B------:R-:W-:Y:S02]  /*df80*/  ISETP.NE.AND P5, PT, R0, RZ, PT ;  /* 0x000000ff0000720c */ /* 0x000fe40003fa5270 */
[----:B------:R-:W-:Y:S02]  /*df90*/  ISETP.LT.OR P0, PT, R23, 0x41, P0 ;  /* 0x000000411700780c */ /* 0x000fe40000701670 */
[----:B------:R-:W-:Y:S02]  /*dfa0*/  FMNMX.FTZ R0, R22, R21, !PT ;  /* 0x0000001516007209 */ /* 0x000fe40007810000 */
[----:B------:R-:W-:-:S02]  /*dfb0*/  FSEL R162, R58, -INF , !P0 ;  /* 0xff8000003aa27808 */ /* 0x000fc40004000000 */
[----:B------:R-:W-:Y:S02]  /*dfc0*/  ISETP.GT.AND P0, PT, R25, 0x41, !P4 ;  /* 0x000000411900780c */ /* 0x000fe40006704270 */
[----:B------:R-:W-:Y:S02]  /*dfd0*/  FMNMX.FTZ R0, R17, R0, !PT ;  /* 0x0000000011007209 */ /* 0x000fe40007810000 */
[----:B------:R-:W-:Y:S02]  /*dfe0*/  ISETP.LT.OR P0, PT, R23, 0x42, P0 ;  /* 0x000000421700780c */ /* 0x000fe40000701670 */
[----:B------:R-:W-:Y:S02]  /*dff0*/  FMNMX.FTZ R0, R15, R0, !PT ;  /* 0x000000000f007209 */ /* 0x000fe40007810000 */
[----:B------:R-:W-:Y:S02]  /*e000*/  FSEL R184, R59, -INF , !P0 ;  /* 0xff8000003bb87808 */ /* 0x000fe40004000000 */
[----:B------:R-:W-:Y:S01]  /*e010*/  ISETP.GT.AND P0, PT, R25, 0x48, !P3 ;  /* 0x000000481900780c */ /* 0x000fe20005f04270 */
[----:B------:R-:W-:Y:S01]  /*e020*/  LDSM.16.MT88.4 R56, [R201+0x3100] ;  /* 0x00310000c938783b */ /* 0x000fe20000004200 */
[----:B------:R-:W-:-:S02]  /*e030*/  FMNMX.FTZ R0, R13, R0, !PT ;  /* 0x000000000d007209 */ /* 0x000fc40007810000 */
[----:B------:R-:W-:Y:S02]  /*e040*/  ISETP.LT.OR P0, PT, R23, 0x49, P0 ;  /* 0x000000491700780c */ /* 0x000fe40000701670 */
[----:B------:R-:W-:Y:S02]  /*e050*/  FMNMX.FTZ R0, R85, R0, !PT ;  /* 0x0000000055007209 */ /* 0x000fe40007810000 */
[----:B------:R-:W-:Y:S02]  /*e060*/  FSEL R152, R54, -INF , !P0 ;  /* 0xff80000036987808 */ /* 0x000fe40004000000 */
[----:B------:R-:W-:Y:S02]  /*e070*/  ISETP.GT.AND P0, PT, R25, 0x49, !P2 ;  /* 0x000000491900780c */ /* 0x000fe40005704270 */
[----:B------:R-:W-:Y:S02]  /*e080*/  FMNMX.FTZ R0, R7, R0, !PT ;  /* 0x0000000007007209 */ /* 0x000fe40007810000 */
[----:B------:R-:W-:-:S02]  /*e090*/  ISETP.LT.OR P0, PT, R23, 0x4a, P0 ;  /* 0x0000004a1700780c */ /* 0x000fc40000701670 */
[----:B------:R-:W-:Y:S02]  /*e0a0*/  FMNMX.FTZ R0, R9, R0, !PT ;  /* 0x0000000009007209 */ /* 0x000fe40007810000 */
[----:B------:R-:W-:Y:S02]  /*e0b0*/  FSEL R150, R55, -INF , !P0 ;  /* 0xff80000037967808 */ /* 0x000fe40004000000 */
[----:B------:R-:W-:Y:S02]  /*e0c0*/  ISETP.GT.AND P0, PT, R25, 0x1, !P5 ;  /* 0x000000011900780c */ /* 0x000fe40006f04270 */
[----:B------:R-:W-:Y:S02]  /*e0d0*/  FMNMX.FTZ R0, R37, R0, !PT ;  /* 0x0000000025007209 */ /* 0x000fe40007810000 */
[----:B------:R-:W-:Y:S02]  /*e0e0*/  ISETP.LT.OR P0, PT, R23, 0x2, P0 ;  /* 0x000000021700780c */ /* 0x000fe40000701670 */
[----:B------:R-:W-:-:S02]  /*e0f0*/  FMNMX.FTZ R0, R35, R0, !PT ;  /* 0x0000000023007209 */ /* 0x000fc40007810000 */
[----:B------:R-:W-:Y:S02]  /*e100*/  FSEL R24, R19, -INF , !P0 ;  /* 0xff80000013187808 */ /* 0x000fe40004000000 */
[----:B------:R-:W-:Y:S02]  /*e110*/  ISETP.GT.AND P0, PT, R25, RZ, !P1 ;  /* 0x000000ff1900720c */ /* 0x000fe40004f04270 */
[----:B------:R-:W-:Y:S02]  /*e120*/  FMNMX.FTZ R0, R33, R0, !PT ;  /* 0x0000000021007209 */ /* 0x000fe40007810000 */
[----:B------:R-:W-:Y:S02]  /*e130*/  ISETP.LT.OR P0, PT, R23, 0x1, P0 ;  /* 0x000000011700780c */ /* 0x000fe40000701670 */
[----:B------:R-:W-:Y:S02]  /*e140*/  FMNMX.FTZ R0, R119, R0, !PT ;  /* 0x0000000077007209 */ /* 0x000fe40007810000 */
[----:B------:R-:W-:-:S02]  /*e150*/  FSEL R18, R18, -INF , !P0 ;  /* 0xff80000012127808 */ /* 0x000fc40004000000 */
        /* <DEDUP_REMOVED lines=10> */
[----:B------:R-:W-:Y:S02]  /*e200*/  ISETP.GT.AND P0, PT, R25, 0x50, !P6 ;  /* 0x000000501900780c */ /* 0x000fe40007704270 */
[----:B------:R-:W-:-:S02]  /*e210*/  FMNMX.FTZ R19, R10, R19, !PT ;  /* 0x000000130a137209 */ /* 0x000fc40007810000 */
[----:B------:R-:W-:Y:S02]  /*e220*/  FMNMX.FTZ R0, R151, R0, !PT ;  /* 0x0000000097007209 */ /* 0x000fe40007810000 */
[----:B------:R-:W-:Y:S02]  /*e230*/  FMNMX.FTZ R19, R8, R19, !PT ;  /* 0x0000001308137209 */ /* 0x000fe40007810000 */
[----:B------:R-:W-:Y:S02]  /*e240*/  ISETP.LT.OR P0, PT, R23, 0x51, P0 ;  /* 0x000000511700780c */ /* 0x000fe40000701670 */
[----:B------:R-:W-:Y:S02]  /*e250*/  FMNMX.FTZ R19, R148, R19, !PT ;  /* 0x0000001394137209 */ /* 0x000fe40007810000 */
[----:B------:R-:W-:Y:S02]  /*e260*/  ISETP.NE.AND P4, PT, R42, RZ, PT ;  /* 0x000000ff2a00720c */ /* 0x000fe40003f85270 */
[----:B------:R-:W-:-:S02]  /*e270*/  FMNMX.FTZ R19, R128, R19, !PT ;  /* 0x0000001380137209 */ /* 0x000fc40007810000 */
[----:B------:R-:W-:Y:S02]  /*e280*/  FMNMX.FTZ R0, R153, R0, !PT ;  /* 0x0000000099007209 */ /* 0x000fe40007810000 */
[----:B------:R-:W-:Y:S02]  /*e290*/  FMNMX.FTZ R19, R146, R19, !PT ;  /* 0x0000001392137209 */ /* 0x000fe40007810000 */
[----:B------:R-:W-:Y:S02]  /*e2a0*/  FSEL R142, R50, -INF , !P0 ;  /* 0xff800000328e7808 */ /* 0x000fe40004000000 */
[----:B------:R-:W-:Y:S02]  /*e2b0*/  FMNMX.FTZ R19, R134, R19, !PT ;  /* 0x0000001386137209 */ /* 0x000fe40007810000 */
[----:B------:R-:W-:Y:S02]  /*e2c0*/  FMNMX.FTZ R0, R149, R0, !PT ;  /* 0x0000000095007209 */ /* 0x000fe40007810000 */
[----:B------:R-:W-:-:S02]  /*e2d0*/  FMNMX.FTZ R19, R224, R19, !PT ;  /* 0x00000013e0137209 */ /* 0x000fc40007810000 */
[----:B------:R-:W-:Y:S02]  /*e2e0*/  ISETP.GT.AND P0, PT, R25, 0x51, !P4 ;  /* 0x000000511900780c */ /* 0x000fe40006704270 */
[----:B------:R-:W-:Y:S02]  /*e2f0*/  FMNMX.FTZ R19, R154, R19, !PT ;  /* 0x000000139a137209 */ /* 0x000fe40007810000 */
[----:B------:R-:W-:Y:S02]  /*e300*/  ISETP.NE.AND P5, PT, R43, RZ, PT ;  /* 0x000000ff2b00720c */ /* 0x000fe40003fa5270 */
[----:B------:R-:W-:Y:S02]  /*e310*/  FMNMX.FTZ R19, R186, R19, !PT ;  /* 0x00000013ba137209 */ /* 0x000fe40007810000 */
[----:B------:R-:W-:Y:S02]  /*e320*/  FMNMX.FTZ R0, R141, R0, !PT ;  /* 0x000000008d007209 */ /* 0x000fe40007810000 */
[----:B------:R-:W-:-:S02]  /*e330*/  FMNMX.FTZ R19, R160, R19, !PT ;  /* 0x00000013a0137209 */ /* 0x000fc40007810000 */
[----:B------:R-:W-:Y:S02]  /*e340*/  ISETP.LT.OR P1, PT, R23, 0x52, P0 ;  /* 0x000000521700780c */ /* 0x000fe40000721670 */
[----:B------:R-:W-:Y:S02]  /*e350*/  FMNMX.FTZ R19, R162, R19, !PT ;  /* 0x00000013a2137209 */ /* 0x000fe40007810000 */
[----:B------:R-:W-:Y:S02]  /*e360*/  ISETP.NE.AND P6, PT, R12, RZ, PT ;  /* 0x000000ff0c00720c */ /* 0x000fe40003fc5270 */
[----:B------:R-:W-:Y:S02]  /*e370*/  FMNMX.FTZ R19, R184, R19, !PT ;  /* 0x00000013b8137209 */ /* 0x000fe40007810000 */
[----:B------:R-:W-:Y:S02]  /*e380*/  ISETP.GT.AND P0, PT, R25, 0x58, !P5 ;  /* 0x000000581900780c */ /* 0x000fe40006f04270 */
[----:B------:R-:W-:-:S02]  /*e390*/  FMNMX.FTZ R19, R152, R19, !PT ;  /* 0x0000001398137209 */ /* 0x000fc40007810000 */
[----:B------:R-:W-:Y:S02]  /*e3a0*/  FMNMX.FTZ R0, R135, R0, !PT ;  /* 0x0000000087007209 */ /* 0x000fe40007810000 */
[----:B------:R-:W-:Y:S02]  /*e3b0*/  FMNMX.FTZ R19, R150, R19, !PT ;  /* 0x0000001396137209 */ /* 0x000fe40007810000 */
[----:B------:R-:W-:Y:S02]  /*e3c0*/  FSEL R140, R51, -INF , !P1 ;  /* 0xff800000338c7808 */ /* 0x000fe40004800000 */
[----:B------:R-:W-:Y:S02]  /*e3d0*/  ISETP.GT.AND P2, PT, R25, 0x59, !P6 ;  /* 0x000000591900780c */ /* 0x000fe40007744270 */
[----:B------:R-:W-:Y:S02]  /*e3e0*/  ISETP.LT.OR P1, PT, R23, 0x59, P0 ;  /* 0x000000591700780c */ /* 0x000fe40000721670 */
[----:B------:R-:W-:-:S02]  /*e3f0*/  FMNMX.FTZ R19, R142, R19, !PT ;  /* 0x000000138e137209 */ /* 0x000fc40007810000 */
[----:B------:R-:W-:Y:S02]  /*e400*/  FMNMX.FTZ R0, R133, R0, !PT ;  /* 0x0000000085007209 */ /* 0x000fe40007810000 */
[----:B------:R-:W-:Y:S02]  /*e410*/  ISETP.LT.OR P0, PT, R23, 0x5a, P2 ;  /* 0x0000005a1700780c */ /* 0x000fe40001701670 */
[----:B------:R-:W-:Y:S02]  /*e420*/  FSEL R132, R46, -INF , !P1 ;  /* 0xff8000002e847808 */ /* 0x000fe40004800000 */
[----:B------:R-:W-:Y:S02]  /*e430*/  FMNMX.FTZ R19, R140, R19, !PT ;  /* 0x000000138c137209 */ /* 0x000fe40007810000 */
[----:B------:R-:W-:Y:S02]  /*e440*/  FMNMX.FTZ R11, R131, R0, !PT ;  /* 0x00000000830b7209 */ /* 0x000fe40007810000 */
[----:B------:R-:W-:-:S02]  /*e450*/  FSEL R130, R47, -INF , !P0 ;  /* 0xff8000002f827808 */ /* 0x000fc40004000000 */
[----:B------:R-:W-:Y:S01]  /*e460*/  FMNMX.FTZ R19, R132, R19, !PT ;  /* 0x0000001384137209 */ /* 0x000fe20007810000 */
[----:B------:R-:W1:Y:S01]  /*e470*/  SHFL.BFLY PT, R0, R11, 0x2, 0x1f ;  /* 0x0c401f000b007f89 */ /* 0x000e6200000e0000 */
[----:B------:R-:W-:Y:S02]  /*e480*/  ISETP.NE.AND P6, PT, R209, 0x1, PT ;  /* 0x00000001d100780c */ /* 0x000fe40003fc5270 */
[----:B------:R-:W-:Y:S02]  /*e490*/  FMNMX.FTZ R19, R130, R19, !PT ;  /* 0x0000001382137209 */ /* 0x000fe40007810000 */
[----:B------:R-:W-:-:S03]  /*e4a0*/  ISETP.GE.AND P5, PT, R208, 0x1, PT ;  /* 0x00000001d000780c */ /* 0x000fc60003fa6270 */
[----:B------:R-:W2:Y:S01]  /*e4b0*/  SHFL.BFLY PT, R12, R19, 0x2, 0x1f ;  /* 0x0c401f00130c7f89 */ /* 0x000ea200000e0000 */
[----:B-1----:R-:W-:-:S05]  /*e4c0*/  FMNMX.FTZ R23, R11, R0, !PT ;  /* 0x000000000b177209 */ /* 0x002fca0007810000 */
[----:B------:R-:W1:Y:S01]  /*e4d0*/  SHFL.BFLY PT, R0, R23, 0x1, 0x1f ;  /* 0x0c201f0017007f89 */ /* 0x000e6200000e0000 */
[----:B--2---:R-:W-:-:S05]  /*e4e0*/  FMNMX.FTZ R11, R19, R12, !PT ;  /* 0x0000000c130b7209 */ /* 0x004fca0007810000 */
[----:B------:R-:W2:Y:S01]  /*e4f0*/  SHFL.BFLY PT, R12, R11, 0x1, 0x1f ;  /* 0x0c201f000b0c7f89 */ /* 0x000ea200000e0000 */
[----:B-1----:R-:W-:-:S04]  /*e500*/  FMNMX.FTZ R0, R23, R0, !PT ;  /* 0x0000000017007209 */ /* 0x002fc80007810000 */
[C---:B------:R-:W-:Y:S01]  /*e510*/  FSETP.NEU.FTZ.AND P0, PT, R0.reuse, -INF , PT ;  /* 0xff8000000000780b */ /* 0x040fe20003f1d000 */
[----:B------:R-:W-:Y:S01]  /*e520*/  FMUL.FTZ R144, R0, c[0x0][0x2d0] ;  /* 0x0000b40000907a20 */ /* 0x000fe20000410000 */
[----:B--2---:R-:W-:-:S04]  /*e530*/  FMNMX.FTZ R12, R11, R12, !PT ;  /* 0x0000000c0b0c7209 */ /* 0x004fc80007810000 */
[----:B------:R-:W-:Y:S02]  /*e540*/  FSEL R144, R144, RZ, P0 ;  /* 0x000000ff90907208 */ /* 0x000fe40000000000 */
[C---:B------:R-:W-:Y:S01]  /*e550*/  FSETP.NEU.FTZ.AND P0, PT, R12.reuse, -INF , PT ;  /* 0xff8000000c00780b */ /* 0x040fe20003f1d000 */
[----:B------:R-:W-:Y:S02]  /*e560*/  FMUL.FTZ R123, R12, c[0x0][0x2d0] ;  /* 0x0000b4000c7b7a20 */ /* 0x000fe40000410000 */
[--C-:B------:R-:W-:Y:S02]  /*e570*/  FFMA.FTZ R50, R22, c[0x0][0x2d0], -R144.reuse ;  /* 0x0000b40016327a23 */ /* 0x100fe40000010890 */
[--C-:B------:R-:W-:Y:S01]  /*e580*/  FFMA.FTZ R47, R21, c[0x0][0x2d0], -R144.reuse ;  /* 0x0000b400152f7a23 */ /* 0x100fe20000010890 */
[----:B------:R-:W-:Y:S01]  /*e590*/  FSEL R123, R123, RZ, P0 ;  /* 0x000000ff7b7b7208 */ /* 0x000fe20000000000 */
[--C-:B------:R-:W-:Y:S02]  /*e5a0*/  FFMA.FTZ R46, R17, c[0x0][0x2d0], -R144.reuse ;  /* 0x0000b400112e7a23 */ /* 0x100fe40000010890 */
[----:B------:R-:W-:Y:S01]  /*e5b0*/  FFMA.FTZ R43, R15, c[0x0][0x2d0], -R144 ;  /* 0x0000b4000f2b7a23 */ /* 0x000fe20000010890 */
[----:B------:R-:W-:Y:S01]  /*e5c0*/  MUFU.EX2 R50, R50 ;  /* 0x0000003200327308 */ /* 0x000fe20000000800 */
[----:B------:R-:W-:-:S02]  /*e5d0*/  FFMA.FTZ R49, R18, c[0x0][0x2d0], -R123 ;  /* 0x0000b40012317a23 */ /* 0x000fc4000001087b */
[--C-:B------:R-:W-:Y:S02]  /*e5e0*/  FFMA.FTZ R118, R24, c[0x0][0x2d0], -R123.reuse ;  /* 0x0000b40018767a23 */ /* 0x100fe4000001087b */
[--C-:B------:R-:W-:Y:S01]  /*e5f0*/  FFMA.FTZ R48, R6, c[0x0][0x2d0], -R123.reuse ;  /* 0x0000b40006307a23 */ /* 0x100fe2000001087b */
[----:B------:R-:W-:Y:S01]  /*e600*/  LDSM.16.MT88.4 R24, [R202+0x900] ;  /* 0x00090000ca18783b */ /* 0x000fe20000004200 */
[--C-:B------:R-:W-:Y:S01]  /*e610*/  FFMA.FTZ R45, R4, c[0x0][0x2d0], -R123.reuse ;  /* 0x0000b400042d7a23 */ /* 0x100fe2000001087b */
[----:B------:R-:W1:Y:S01]  /*e620*/  MUFU.EX2 R47, R47 ;  /* 0x0000002f002f7308 */ /* 0x000e620000000800 */
[--C-:B------:R-:W-:Y:S02]  /*e630*/  FFMA.FTZ R40, R7, c[0x0][0x2d0], -R144.reuse ;  /* 0x0000b40007287a23 */ /* 0x100fe40000010890 */
[----:B------:R-:W2:Y:S01]  /*e640*/  LDSM.16.MT88.4 R4, [R200+0x3100] ;  /* 0x00310000c804783b */ /* 0x000ea20000004200 */
[----:B------:R-:W-:Y:S02]  /*e650*/  FFMA.FTZ R15, R16, c[0x0][0x2d0], -R123 ;  /* 0x0000b400100f7a23 */ /* 0x000fe4000001087b */
[--C-:B------:R-:W-:Y:S01]  /*e660*/  FFMA.FTZ R44, R13, c[0x0][0x2d0], -R144.reuse ;  /* 0x0000b4000d2c7a23 */ /* 0x100fe20000010890 */
[----:B------:R-:W3:Y:S01]  /*e670*/  LDSM.16.MT88.4 R16, [R200+0x900] ;  /* 0x00090000c810783b */ /* 0x000ee20000004200 */
[----:B------:R-:W-:Y:S01]  /*e680*/  MUFU.EX2 R46, R46 ;  /* 0x0000002e002e7308 */ /* 0x000fe20000000800 */
[----:B------:R-:W-:-:S02]  /*e690*/  FFMA.FTZ R13, R9, c[0x0][0x2d0], -R144 ;  /* 0x0000b400090d7a23 */ /* 0x000fc40000010890 */
[--C-:B------:R-:W-:Y:S02]  /*e6a0*/  FFMA.FTZ R3, R10, c[0x0][0x2d0], -R123.reuse ;  /* 0x0000b4000a037a23 */ /* 0x100fe4000001087b */
[--C-:B------:R-:W-:Y:S02]  /*e6b0*/  FFMA.FTZ R2, R8, c[0x0][0x2d0], -R123.reuse ;  /* 0x0000b40008027a23 */ /* 0x100fe4000001087b */
[----:B------:R-:W4:Y:S01]  /*e6c0*/  LDSM.16.MT88.4 R8, [R204+0x3900] ;  /* 0x00390000cc08783b */ /* 0x000f220000004200 */
[----:B------:R-:W5:Y:S01]  /*e6d0*/  MUFU.EX2 R43, R43 ;  /* 0x0000002b002b7308 */ /* 0x000f620000000800 */
[----:B-1----:R-:W-:Y:S01]  /*e6e0*/  F2FP.PACK_AB R64, R47, R50 ;  /* 0x000000322f40723e */ /* 0x002fe200000000ff */
[--C-:B------:R-:W-:Y:S02]  /*e6f0*/  FFMA.FTZ R41, R85, c[0x0][0x2d0], -R144.reuse ;  /* 0x0000b40055297a23 */ /* 0x100fe40000010890 */
[----:B------:R-:W-:Y:S02]  /*e700*/  FFMA.FTZ R42, R20, c[0x0][0x2d0], -R123 ;  /* 0x0000b400142a7a23 */ /* 0x000fe4000001087b */
[--C-:B------:R-:W-:Y:S01]  /*e710*/  FFMA.FTZ R51, R37, c[0x0][0x2d0], -R144.reuse ;  /* 0x0000b40025337a23 */ /* 0x100fe20000010890 */
[----:B------:R-:W1:Y:S01]  /*e720*/  LDSM.16.MT88.4 R20, [R201+0x900] ;  /* 0x00090000c914783b */ /* 0x000e620000004200 */
[----:B------:R-:W-:Y:S01]  /*e730*/  MUFU.EX2 R49, R49 ;  /* 0x0000003100317308 */ /* 0x000fe20000000800 */
[----:B------:R-:W-:-:S02]  /*e740*/  FFMA.FTZ R120, R35, c[0x0][0x2d0], -R144 ;  /* 0x0000b40023787a23 */ /* 0x000fc40000010890 */
[--C-:B------:R-:W-:Y:S01]  /*e750*/  FFMA.FTZ R122, R33, c[0x0][0x2d0], -R144.reuse ;  /* 0x0000b400217a7a23 */ /* 0x100fe20000010890 */
[----:B------:R-:W1:Y:S01]  /*e760*/  LDSM.16.MT88.4 R36, [R202+0x3900] ;  /* 0x00390000ca24783b */ /* 0x000e620000004200 */
[----:B------:R-:W-:Y:S02]  /*e770*/  FFMA.FTZ R119, R119, c[0x0][0x2d0], -R144 ;  /* 0x0000b40077777a23 */ /* 0x000fe40000010890 */
[--C-:B------:R-:W-:Y:S01]  /*e780*/  FFMA.FTZ R121, R148, c[0x0][0x2d0], -R123.reuse ;  /* 0x0000b40094797a23 */ /* 0x100fe2000001087b */
[----:B------:R-:W2:Y:S01]  /*e790*/  MUFU.EX2 R118, R118 ;  /* 0x0000007600767308 */ /* 0x000ea20000000800 */
[----:B-----5:R-:W-:Y:S01]  /*e7a0*/  F2FP.PACK_AB R66, R43, R46 ;  /* 0x0000002e2b42723e */ /* 0x020fe200000000ff */
[----:B------:R-:W5:Y:S01]  /*e7b0*/  LDSM.16.MT88.4 R32, [R201+0x3900] ;  /* 0x00390000c920783b */ /* 0x000f620000004200 */
[--C-:B------:R-:W-:Y:S02]  /*e7c0*/  FFMA.FTZ R128, R128, c[0x0][0x2d0], -R123.reuse ;  /* 0x0000b40080807a23 */ /* 0x100fe4000001087b */
[----:B------:R-:W-:-:S02]  /*e7d0*/  FFMA.FTZ R129, R146, c[0x0][0x2d0], -R123 ;  /* 0x0000b40092817a23 */ /* 0x000fc4000001087b */
[--C-:B------:R-:W-:Y:S01]  /*e7e0*/  FFMA.FTZ R134, R134, c[0x0][0x2d0], -R123.reuse ;  /* 0x0000b40086867a23 */ /* 0x100fe2000001087b */
[----:B------:R-:W-:Y:S01]  /*e7f0*/  MUFU.EX2 R48, R48 ;  /* 0x0000003000307308 */ /* 0x000fe20000000800 */
[--C-:B------:R-:W-:Y:S02]  /*e800*/  FFMA.FTZ R146, R155, c[0x0][0x2d0], -R144.reuse ;  /* 0x0000b4009b927a23 */ /* 0x100fe40000010890 */
[--C-:B------:R-:W-:Y:S02]  /*e810*/  FFMA.FTZ R148, R147, c[0x0][0x2d0], -R144.reuse ;  /* 0x0000b40093947a23 */ /* 0x100fe40000010890 */
[--C-:B------:R-:W-:Y:S02]  /*e820*/  FFMA.FTZ R143, R143, c[0x0][0x2d0], -R144.reuse ;  /* 0x0000b4008f8f7a23 */ /* 0x100fe40000010890 */
[----:B------:R-:W-:Y:S01]  /*e830*/  FFMA.FTZ R145, R145, c[0x0][0x2d0], -R144 ;  /* 0x0000b40091917a23 */ /* 0x000fe20000010890 */
[----:B------:R-:W3:Y:S01]  /*e840*/  MUFU.EX2 R45, R45 ;  /* 0x0000002d002d7308 */ /* 0x000ee20000000800 */
[----:B--2---:R-:W-:Y:S01]  /*e850*/  F2FP.PACK_AB R65, R118, R49 ;  /* 0x000000317641723e */ /* 0x004fe200000000ff */
[----:B------:R-:W-:-:S02]  /*e860*/  FFMA.FTZ R147, R224, c[0x0][0x2d0], -R123 ;  /* 0x0000b400e0937a23 */ /* 0x000fc4000001087b */
[--C-:B------:R-:W-:Y:S02]  /*e870*/  FFMA.FTZ R154, R154, c[0x0][0x2d0], -R123.reuse ;  /* 0x0000b4009a9a7a23 */ /* 0x100fe4000001087b */
[--C-:B------:R-:W-:Y:S02]  /*e880*/  FFMA.FTZ R155, R186, c[0x0][0x2d0], -R123.reuse ;  /* 0x0000b400ba9b7a23 */ /* 0x100fe4000001087b */
        /* <DEDUP_REMOVED lines=13> */
[----:B------:R-:W-:Y:S01]  /*e960*/  FFMA.FTZ R153, R150, c[0x0][0x2d0], -R123 ;  /* 0x0000b40096997a23 */ /* 0x000fe2000001087b */
[----:B------:R-:W-:Y:S01]  /*e970*/  IADD3 R184, R14, -0x2, RZ ;  /* 0xfffffffe0eb87810 */ /* 0x000fe20007ffe0ff */
        /* <DEDUP_REMOVED lines=9> */
[----:B------:R-:W-:Y:S01]  /*ea10*/  FFMA.FTZ R223, R130, c[0x0][0x2d0], -R123 ;  /* 0x0000b40082df7a23 */ /* 0x000fe2000001087b */
[----:B------:R-:W-:Y:S01]  /*ea20*/  MUFU.EX2 R42, R42 ;  /* 0x0000002a002a7308 */ /* 0x000fe20000000800 */
[----:B------:R-:W-:Y:S02]  /*ea30*/  FADD.FTZ R49, R49, R118 ;  /* 0x0000007631317221 */ /* 0x000fe40000010000 */
[----:B------:R-:W-:Y:S02]  /*ea40*/  FADD.FTZ R47, R50, R47 ;  /* 0x0000002f322f7221 */ /* 0x000fe40000010000 */
[----:B------:R-:W-:Y:S01]  /*ea50*/  FADD.FTZ R48, R48, R49 ;  /* 0x0000003130307221 */ /* 0x000fe20000010000 */
[----:B------:R-:W-:Y:S01]  /*ea60*/  HMMA.16816.F32 R96, R64, R98, RZ ;  /* 0x000000624060723c */ /* 0x000fe200000018ff */
[----:B------:R-:W-:Y:S01]  /*ea70*/  FADD.FTZ R46, R46, R47 ;  /* 0x0000002f2e2e7221 */ /* 0x000fe20000010000 */
[----:B------:R-:W3:Y:S01]  /*ea80*/  MUFU.EX2 R15, R15 ;  /* 0x0000000f000f7308 */ /* 0x000ee20000000800 */
[----:B------:R-:W-:-:S02]  /*ea90*/  FADD.FTZ R45, R45, R48 ;  /* 0x000000302d2d7221 */ /* 0x000fc40000010000 */
[----:B------:R-:W-:-:S03]  /*eaa0*/  FADD.FTZ R43, R43, R46 ;  /* 0x0000002e2b2b7221 */ /* 0x000fc60000010000 */
        /* <DEDUP_REMOVED lines=32> */
[C---:B------:R-:W-:Y:S02]  /*ecb0*/  HMMA.16816.F32 R84, R4.reuse, R16, R84 ;  /* 0x000000100454723c */ /* 0x040fe40000001854 */
[----:B------:R-:W1:Y:S06]  /*ecc0*/  MUFU.EX2 R145, R145 ;  /* 0x0000009100917308 */ /* 0x000e6c0000000800 */
[C---:B------:R-:W-:Y:S01]  /*ecd0*/  HMMA.16816.F32 R88, R4.reuse, R18, R88 ;  /* 0x000000120458723c */ /* 0x040fe20000001858 */
[----:B------:R-:W3:Y:S01]  /*ece0*/  LDSM.16.MT88.4 R16, [R200+0x3900] ;  /* 0x00390000c810783b */ /* 0x000ee20000004200 */
[----:B------:R-:W-:Y:S06]  /*ecf0*/  MUFU.EX2 R147, R147 ;  /* 0x0000009300937308 */ /* 0x000fec0000000800 */
[C---:B----4-:R-:W-:Y:S02]  /*ed00*/  HMMA.16816.F32 R92, R4.reuse, R8, R92 ;  /* 0x00000008045c723c */ /* 0x050fe4000000185c */
        /* <DEDUP_REMOVED lines=24> */
[C---:B-----5:R-:W-:Y:S02]  /*ee90*/  HMMA.16816.F32 R52, R4.reuse, R32, R52 ;  /* 0x000000200434723c */ /* 0x060fe40000001834 */
[----:B------:R-:W5:Y:S06]  /*eea0*/  MUFU.EX2 R153, R153 ;  /* 0x0000009900997308 */ /* 0x000f6c0000000800 */
        /* <DEDUP_REMOVED lines=69> */
[----:B------:R-:W-:Y:S02]  /*f300*/  F2FP.PACK_AB R6, R224, R151 ;  /* 0x00000097e006723e */ /* 0x000fe400000000ff */
[----:B------:R-:W-:Y:S02]  /*f310*/  F2FP.PACK_AB R5, R162, R149 ;  /* 0x00000095a205723e */ /* 0x000fe400000000ff */
[----:B-----5:R-:W-:-:S07]  /*f320*/  F2FP.PACK_AB R7, R153, R152 ;  /* 0x000000989907723e */ /* 0x020fce00000000ff */
        /* <DEDUP_REMOVED lines=99> */
.L_x_392:
[----:B------:R-:W-:-:S13]  /*f960*/  ISETP.NE.AND P0, PT, R2, 0x1, PT ;  /* 0x000000010200780c */ /* 0x000fda0003f05270 */
[----:B------:R-:W-:-:S05]  /*f970*/  @P0 IMAD.HI.U32 R4, R5, c[0x0][0x330], RZ ;  /* 0x0000cc0005040a27 */ /* 0x000fca00078e00ff */
[----:B------:R-:W-:-:S05]  /*f980*/  @P0 SHF.R.U32.HI R5, RZ, c[0x0][0x334], R4 ;  /* 0x0000cd00ff050a19 */ /* 0x000fca0000011604 */
.L_x_393:
[----:B------:R-:W-:-:S05]  /*f990*/  IMAD R2, R5, R2, c[0x0][0x32c] ;  /* 0x0000cb0005027624 */ /* 0x000fca00078e0202 */
[----:B------:R-:W-:-:S05]  /*f9a0*/  IMNMX R3, R3, R2, PT ;  /* 0x0000000203037217 */ /* 0x000fca0003800200 */
.L_x_391:
        /* <DEDUP_REMOVED lines=11> */
[----:B------:R-:W-:Y:S01]  /*fa60*/  IMAD.MOV.U32 R186, RZ, RZ, 0x6 ;  /* 0x00000006ffba7424 */ /* 0x000fe200078e00ff */
[----:B------:R-:W-:Y:S02]  /*fa70*/  MOV R187, c[0x0][0x1e0] ;  /* 0x0000780000bb7a02 */ /* 0x000fe40000000f00 */
.L_x_403:
[----:B------:R-:W-:Y:S04]  /*fa80*/  DEPBAR.LE SB0, 0x0 ;  /* 0x000080000000791a */ /* 0x000fe80000000000 */
[----:B------:R-:W-:Y:S01]  /*fa90*/  BAR.SYNC.DEFER_BLOCKING 0x0 ;  /* 0x0000000000007b1d */ /* 0x000fe20000010000 */
[----:B------:R-:W-:Y:S02]  /*faa0*/  ISETP.GT.AND P0, PT, R215, R230, PT ;  /* 0x000000e6d700720c */ /* 0x000fe40003f04270 */
[C---:B------:R-:W-:Y:S02]  /*fab0*/  LOP3.LUT P4, RZ, R214.reuse, 0x40000, RZ, 0xc0, !PT ;  /* 0x00040000d6ff7812 */ /* 0x040fe4000788c0ff */
[----:B------:R-:W-:Y:S02]  /*fac0*/  LOP3.LUT P3, RZ, R214, 0x20000, RZ, 0xc0, !PT ;  /* 0x00020000d6ff7812 */ /* 0x000fe4000786c0ff */
[----:B------:R-:W-:Y:S07]  /*fad0*/  ISETP.NE.AND P5, PT, R209, 0x1, PT ;  /* 0x00000001d100780c */ /* 0x000fee0003fa5270 */
        /* <DEDUP_REMOVED lines=49> */
[----:B------:R1:W-:Y:S05]  /*fdf0*/  @!P0 LDGSTS.E.BYPASS.LTC128B.128 [R220+0x4100], [R232.64+0x80], !P3 ;  /* 0x04100080e8dc8fae */ /* 0x0003ea000d901d50 */
[----:B------:R1:W-:Y:S05]  /*fe00*/  @!P0 LDGSTS.E.BYPASS.LTC128B.128 [R220+0x2100], [R236.64], !P4 ;  /* 0x02100000ecdc8fae */ /* 0x0003ea000e101d50 */
[----:B------:R1:W-:Y:S01]  /*fe10*/  @!P0 LDGSTS.E.BYPASS.LTC128B.128 [R220+0x5100], [R236.64+0x80], !P3 ;  /* 0x05100080ecdc8fae */ /* 0x0003e2000d901d50 */
[C---:B--2---:R-:W-:Y:S01]  /*fe20*/  HMMA.16816.F32 R44, R124.reuse, R120, RZ ;  /* 0x000000787c2c723c */ /* 0x044fe200000018ff */
[C---:B------:R-:W-:Y:S03]  /*fe30*/  ISETP.GT.AND P0, PT, R230.reuse, R215, PT ;  /* 0x000000d7e600720c */ /* 0x040fe60003f04270 */
[----:B------:R-:W2:Y:S04]  /*fe40*/  LDSM.16.M88.4 R160, [R203+0x8100] ;  /* 0x00810000cba0783b */ /* 0x000ea80000000200 */
[----:B------:R-:W-:Y:S01]  /*fe50*/  HMMA.16816.F32 R48, R124, R122, RZ ;  /* 0x0000007a7c30723c */ /* 0x000fe200000018ff */
[----:B------:R-:W0:Y:S05]  /*fe60*/  LDGDEPBAR ;  /* 0x00000000000079af */ /* 0x000e2a0000000000 */
[----:B------:R-:W5:Y:S01]  /*fe70*/  LDSM.16.M88.4 R116, [R203+0x8900] ;  /* 0x00890000cb74783b */ /* 0x000f620000000200 */
[----:B------:R-:W-:Y:S01]  /*fe80*/  @P0 IADD3 R0, R230, -0x1, RZ ;  /* 0xffffffffe6000810 */ /* 0x000fe20007ffe0ff */
[C---:B---3--:R-:W-:Y:S03]  /*fe90*/  HMMA.16816.F32 R4, R136.reuse, R128, R4 ;  /* 0x000000808804723c */ /* 0x048fe60000001804 */
[----:B------:R-:W3:Y:S05]  /*fea0*/  LDSM.16.M88.4 R120, [R203+0x9100] ;  /* 0x00910000cb78783b */ /* 0x000eea0000000200 */
[C---:B------:R-:W-:Y:S01]  /*feb0*/  HMMA.16816.F32 R8, R136.reuse, R130, R8 ;  /* 0x000000828808723c */ /* 0x040fe20000001808 */
[----:B------:R-:W1:Y:S07]  /*fec0*/  LDSM.16.M88.4 R128, [R203+0x9900] ;  /* 0x00990000cb80783b */ /* 0x000e6e0000000200 */
[C---:B------:R-:W-:Y:S08]  /*fed0*/  HMMA.16816.F32 R12, R136.reuse, R140, R12 ;  /* 0x0000008c880c723c */ /* 0x040ff0000000180c */
[C---:B------:R-:W-:Y:S01]  /*fee0*/  HMMA.16816.F32 R16, R136.reuse, R142, R16 ;  /* 0x0000008e8810723c */ /* 0x040fe20000001810 */
[----:B------:R-:W-:Y:S07]  /*fef0*/  LDSM.16.M88.4 R140, [R194] ;  /* 0x00000000c28c783b */ /* 0x000fee0000000200 */
        /* <DEDUP_REMOVED lines=9> */
[C---:B----4-:R-:W-:Y:S08]  /*ff90*/  HMMA.16816.F32 R44, R136.reuse, R132, R44 ;  /* 0x00000084882c723c */ /* 0x050ff0000000182c */
[----:B------:R-:W-:Y:S01]  /*ffa0*/  HMMA.16816.F32 R48, R136, R134, R48 ;  /* 0x000000868830723c */ /* 0x000fe20000001830 */
[----:B------:R-:W4:Y:S07]  /*ffb0*/  LDSM.16.M88.4 R132, [R203+0xa100] ;  /* 0x00a10000cb84783b */ /* 0x000f2e0000000200 */
[C---:B--2---:R-:W-:Y:S08]  /*ffc0*/  HMMA.16816.F32 R4, R156.reuse, R160, R4 ;  /* 0x000000a09c04723c */ /* 0x044ff00000001804 */
[C---:B------:R-:W-:Y:S01]  /*ffd0*/  HMMA.16816.F32 R8, R156.reuse, R162, R8 ;  /* 0x000000a29c08723c */ /* 0x040fe20000001808 */
[----:B------:R-:W-:Y:S07]  /*ffe0*/  LDSM.16.M88.4 R160, [R194+0x4000] ;  /* 0x00400000c2a0783b */ /* 0x000fee0000000200 */
[C---:B-----5:R-:W-:Y:S08]  /*fff0*/  HMMA.16816.F32 R12, R156.reuse, R116, R12 ;  /* 0x000000749c0c723c */ /* 0x060ff0000000180c */
        /* <DEDUP_REMOVED lines=11> */
[C---:B--2---:R-:W-:Y:S08]  /*100b0*/  HMMA.16816.F32 R44, R156.reuse, R116, R44 ;  /* 0x000000749c2c723c */ /* 0x044ff0000000182c */
[----:B------:R-:W-:Y:S01]  /*100c0*/  HMMA.16816.F32 R48, R156, R118, R48 ;  /* 0x000000769c30723c */ /* 0x000fe20000001830 */
[----:B------:R-:W2:Y:S07]  /*100d0*/  LDSM.16.M88.4 R116, [R206+0xb900] ;  /* 0x00b90000ce74783b */ /* 0x000eae0000000200 */
[C---:B------:R-:W-:Y:S08]  /*100e0*/  HMMA.16816.F32 R4, R164.reuse, R140, R4 ;  /* 0x0000008ca404723c */ /* 0x040ff00000001804 */
[C---:B------:R-:W-:Y:S01]  /*100f0*/  HMMA.16816.F32 R8, R164.reuse, R142, R8 ;  /* 0x0000008ea408723c */ /* 0x040fe20000001808 */
[----:B------:R-:W5:Y:S07]  /*10100*/  LDSM.16.M88.4 R140, [R206+0xc100] ;  /* 0x00c10000ce8c783b */ /* 0x000f6e0000000200 */
[C---:B------:R-:W-:Y:S08]  /*10110*/  HMMA.16816.F32 R12, R164.reuse, R144, R12 ;  /* 0x00000090a40c723c */ /* 0x040ff0000000180c */
[C---:B------:R-:W-:Y:S01]  /*10120*/  HMMA.16816.F32 R16, R164.reuse, R146, R16 ;  /* 0x00000092a410723c */ /* 0x040fe20000001810 */
[----:B------:R-:W-:Y:S07]  /*10130*/  LDSM.16.M88.4 R144, [R206+0xd900] ;  /* 0x00d90000ce90783b */ /* 0x000fee0000000200 */
[C---:B---3--:R-:W-:Y:S08]  /*10140*/  HMMA.16816.F32 R20, R164.reuse, R120, R20 ;  /* 0x00000078a414723c */ /* 0x048ff00000001814 */
[C---:B------:R-:W-:Y:S01]  /*10150*/  HMMA.16816.F32 R24, R164.reuse, R122, R24 ;  /* 0x0000007aa418723c */ /* 0x040fe20000001818 */
[----:B------:R-:W3:Y:S07]  /*10160*/  LDSM.16.M88.4 R120, [R206+0xc900] ;  /* 0x00c90000ce78783b */ /* 0x000eee0000000200 */
[C---:B------:R-:W-:Y:S08]  /*10170*/  HMMA.16816.F32 R28, R164.reuse, R148, R28 ;  /* 0x00000094a41c723c */ /* 0x040ff0000000181c */
[C---:B------:R-:W-:Y:S01]  /*10180*/  HMMA.16816.F32 R32, R164.reuse, R150, R32 ;  /* 0x00000096a420723c */ /* 0x040fe20000001820 */
[----:B------:R-:W-:Y:S07]  /*10190*/  LDSM.16.M88.4 R148, [R191] ;  /* 0x00000000bf94783b */ /* 0x000fee0000000200 */
[C---:B------:R-:W-:Y:S08]  /*101a0*/  HMMA.16816.F32 R36, R164.reuse, R152, R36 ;  /* 0x00000098a424723c */ /* 0x040ff00000001824 */
[C---:B------:R-:W-:Y:S01]  /*101b0*/  HMMA.16816.F32 R40, R164.reuse, R154, R40 ;  /* 0x0000009aa428723c */ /* 0x040fe20000001828 */
[----:B------:R-:W-:Y:S07]  /*101c0*/  LDSM.16.M88.4 R152, [R203+0xd900] ;  /* 0x00d90000cb98783b */ /* 0x000fee0000000200 */
[C---:B-1----:R-:W-:Y:S08]  /*101d0*/  HMMA.16816.F32 R44, R164.reuse, R128, R44 ;  /* 0x00000080a42c723c */ /* 0x042ff0000000182c */
[----:B------:R-:W-:Y:S01]  /*101e0*/  HMMA.16816.F32 R48, R164, R130, R48 ;  /* 0x00000082a430723c */ /* 0x000fe20000001830 */
[----:B------:R-:W1:Y:S07]  /*101f0*/  LDSM.16.M88.4 R128, [R206+0xd100] ;  /* 0x00d10000ce80783b */ /* 0x000e6e0000000200 */
[C---:B----4-:R-:W-:Y:S08]  /*10200*/  HMMA.16816.F32 R4, R168.reuse, R132, R4 ;  /* 0x00000084a804723c */ /* 0x050ff00000001804 */
[C---:B------:R-:W-:Y:S01]  /*10210*/  HMMA.16816.F32 R8, R168.reuse, R134, R8 ;  /* 0x00000086a808723c */ /* 0x040fe20000001808 */
[----:B------:R-:W4:Y:S07]  /*10220*/  LDSM.16.M88.4 R132, [R193] ;  /* 0x00000000c184783b */ /* 0x000f2e0000000200 */
[C---:B--2---:R-:W-:Y:S08]  /*10230*/  HMMA.16816.F32 R12, R168.reuse, R116, R12 ;  /* 0x00000074a80c723c */ /* 0x044ff0000000180c */
[C---:B------:R-:W-:Y:S01]  /*10240*/  HMMA.16816.F32 R16, R168.reuse, R118, R16 ;  /* 0x00000076a810723c */ /* 0x040fe20000001810 */
[----:B------:R-:W2:Y:S07]  /*10250*/  LDSM.16.M88.4 R116, [R192] ;  /* 0x00000000c074783b */ /* 0x000eae0000000200 */
[C---:B-----5:R-:W-:Y:S08]  /*10260*/  HMMA.16816.F32 R20, R168.reuse, R140, R20 ;  /* 0x0000008ca814723c */ /* 0x060ff00000001814 */
[C---:B------:R-:W-:Y:S01]  /*10270*/  HMMA.16816.F32 R24, R168.reuse, R142, R24 ;  /* 0x0000008ea818723c */ /* 0x040fe20000001818 */
[----:B------:R-:W5:Y:S07]  /*10280*/  LDSM.16.M88.4 R140, [R190] ;  /* 0x00000000be8c783b */ /* 0x000f6e0000000200 */
        /* <DEDUP_REMOVED lines=12> */
[C---:B--2---:R-:W-:Y:S08]  /*10350*/  HMMA.16816.F32 R12, R172.reuse, R116, R12 ;  /* 0x00000074ac0c723c */ /* 0x044ff0000000180c */
[C---:B------:R-:W-:Y:S01]  /*10360*/  HMMA.16816.F32 R16, R172.reuse, R118, R16 ;  /* 0x00000076ac10723c */ /* 0x040fe20000001810 */
[----:B------:R-:W2:Y:S07]  /*10370*/  LDSM.16.M88.4 R116, [R203+0xb900] ;  /* 0x00b90000cb74783b */ /* 0x000eae0000000200 */
        /* <DEDUP_REMOVED lines=10> */
[----:B------:R-:W-:Y:S01]  /*10420*/  HMMA.16816.F32 R48, R172, R130, R48 ;  /* 0x00000082ac30723c */ /* 0x000fe20000001830 */
[----:B------:R-:W1:Y:S07]  /*10430*/  LDSM.16.M88.4 R128, [R194+0x3800] ;  /* 0x00380000c280783b */ /* 0x000e6e0000000200 */
[C---:B----4-:R-:W-:Y:S08]  /*10440*/  HMMA.16816.F32 R4, R176.reuse, R132, R4 ;  /* 0x00000084b004723c */ /* 0x050ff00000001804 */
[C---:B------:R-:W-:Y:S08]  /*10450*/  HMMA.16816.F32 R8, R176.reuse, R134, R8 ;  /* 0x00000086b008723c */ /* 0x040ff00000001808 */
[C---:B--2---:R-:W-:Y:S08]  /*10460*/  HMMA.16816.F32 R12, R176.reuse, R116, R12 ;  /* 0x00000074b00c723c */ /* 0x044ff0000000180c */
[C---:B------:R-:W-:Y:S01]  /*10470*/  HMMA.16816.F32 R16, R176.reuse, R118, R16 ;  /* 0x00000076b010723c */ /* 0x040fe20000001810 */
[----:B------:R-:W2:Y:S07]  /*10480*/  LDSM.16.M88.4 R116, [R194+0x4800] ;  /* 0x00480000c274783b */ /* 0x000eae0000000200 */
[C---:B------:R-:W-:Y:S08]  /*10490*/  HMMA.16816.F32 R20, R176.reuse, R144, R20 ;  /* 0x00000090b014723c */ /* 0x040ff00000001814 */
[C---:B------:R-:W-:Y:S08]  /*104a0*/  HMMA.16816.F32 R24, R176.reuse, R146, R24 ;  /* 0x00000092b018723c */ /* 0x040ff00000001818 */
[C---:B------:R-:W-:Y:S07]  /*104b0*/  HMMA.16816.F32 R28, R176.reuse, R148, R28 ;  /* 0x00000094b01c723c */ /* 0x040fee000000181c */
[----:B------:R-:W-:Y:S01]  /*104c0*/  @P0 SHF.R.S32.HI R148, RZ, 0x1f, R0 ;  /* 0x0000001fff940819 */ /* 0x000fe20000011400 */
[C---:B------:R-:W-:Y:S04]  /*104d0*/  HMMA.16816.F32 R32, R176.reuse, R150, R32 ;  /* 0x00000096b020723c */ /* 0x040fe80000001820 */
[----:B------:R-:W-:Y:S03]  /*104e0*/  @P0 IMAD R148, R148, c[0x0][0x1e0], RZ ;  /* 0x0000780094940a24 */ /* 0x000fe600078e02ff */
[C---:B------:R-:W-:Y:S01]  /*104f0*/  @P0 IMAD.WIDE.U32 R150, R0.reuse, c[0x0][0x1e0], RZ ;  /* 0x0000780000960a25 */ /* 0x040fe200078e00ff */
[C---:B-----5:R-:W-:Y:S04]  /*10500*/  HMMA.16816.F32 R36, R176.reuse, R140, R36 ;  /* 0x0000008cb024723c */ /* 0x060fe80000001824 */
[----:B------:R-:W-:Y:S04]  /*10510*/  @P0 IMAD R148, R0, c[0x0][0x1e4], R148 ;  /* 0x0000790000940a24 */ /* 0x000fe800078e0294 */
[C---:B------:R-:W-:Y:S04]  /*10520*/  HMMA.16816.F32 R40, R176.reuse, R142, R40 ;  /* 0x0000008eb028723c */ /* 0x040fe80000001828 */
[----:B------:R-:W-:Y:S04]  /*10530*/  @P0 IMAD.IADD R148, R151, 0x1, R148 ;  /* 0x0000000197940824 */ /* 0x000fe800078e0294 */
[C---:B------:R-:W-:Y:S04]  /*10540*/  HMMA.16816.F32 R44, R176.reuse, R152, R44 ;  /* 0x00000098b02c723c */ /* 0x040fe8000000182c */
[----:B------:R-:W-:Y:S03]  /*10550*/  @P0 IMAD R148, R148, 0x60, RZ ;  /* 0x0000006094940824 */ /* 0x000fe600078e02ff */
[----:B------:R-:W-:Y:S01]  /*10560*/  @P0 IMAD.MOV.U32 R152, RZ, RZ, R216 ;  /* 0x000000ffff980224 */ /* 0x000fe200078e00d8 */
[----:B------:R-:W-:Y:S04]  /*10570*/  HMMA.16816.F32 R48, R176, R154, R48 ;  /* 0x0000009ab030723c */ /* 0x000fe80000001830 */
[----:B------:R-:W-:Y:S04]  /*10580*/  @P0 IMAD.MOV.U32 R153, RZ, RZ, R219 ;  /* 0x000000ffff990224 */ /* 0x000fe800078e00db */
[C---:B---3--:R-:W-:Y:S05]  /*10590*/  HMMA.16816.F32 R4, R180.reuse, R120, R4 ;  /* 0x00000078b404723c */ /* 0x048fea0000001804 */
[----:B------:R-:W-:Y:S03]  /*105a0*/  @P0 IMAD.WIDE.U32 R150, R150, 0x60, R152 ;  /* 0x0000006096960825 */ /* 0x000fe600078e0098 */
[C---:B------:R-:W-:Y:S01]  /*105b0*/  HMMA.16816.F32 R8, R180.reuse, R122, R8 ;  /* 0x0000007ab408723c */ /* 0x040fe20000001808 */
[----:B------:R-:W3:Y:S03]  /*105c0*/  LDSM.16.M88.4 R120, [R194+0x5000] ;  /* 0x00500000c278783b */ /* 0x000ee60000000200 */
[----:B------:R-:W-:Y:S02]  /*105d0*/  @P0 IMAD.IADD R149, R151, 0x1, R148 ;  /* 0x0000000197950824 */ /* 0x000fe400078e0294 */
[C---:B------:R-:W-:Y:S02]  /*105e0*/  @P0 IMAD.SHL.U32 R0, R150.reuse, 0x2, RZ ;  /* 0x0000000296000824 */ /* 0x040fe400078e00ff */
[C---:B-1----:R-:W-:Y:S04]  /*105f0*/  HMMA.16816.F32 R12, R180.reuse, R128, R12 ;  /* 0x00000080b40c723c */ /* 0x042fe8000000180c */
[----:B------:R-:W-:Y:S01]  /*10600*/  @P0 SHF.L.U64.HI R148, R150, 0x1, R149 ;  /* 0x0000000196940819 */ /* 0x000fe20000010295 */
[C---:B------:R-:W-:Y:S01]  /*10610*/  @P0 IMAD.SHL.U32 R153, R187.reuse, 0x40, RZ ;  /* 0x00000040bb990824 */ /* 0x040fe200078e00ff */
[----:B------:R-:W-:Y:S02]  /*10620*/  @P0 IADD3 R150, P1, R0, c[0x0][0x1c8], RZ ;  /* 0x0000720000960a10 */ /* 0x000fe40007f3e0ff */
[C---:B------:R-:W-:Y:S01]  /*10630*/  HMMA.16816.F32 R16, R180.reuse, R130, R16 ;  /* 0x00000082b410723c */ /* 0x040fe20000001810 */
[----:B------:R-:W1:Y:S01]  /*10640*/  LDSM.16.M88.4 R128, [R194+0x5800] ;  /* 0x00580000c280783b */ /* 0x000e620000000200 */
[----:B------:R-:W-:Y:S04]  /*10650*/  DEPBAR.LE SB0, 0x0 ;  /* 0x000080000000791a */ /* 0x000fe80000000000 */
[----:B------:R-:W-:Y:S01]  /*10660*/  BAR.SYNC.DEFER_BLOCKING 0x0 ;  /* 0x0000000000007b1d */ /* 0x000fe20000010000 */
[----:B------:R-:W-:Y:S01]  /*10670*/  @P0 IADD3.X R151, R148, c[0x0][0x1cc], RZ, P1, !PT ;  /* 0x0000730094970a10 */ /* 0x000fe20000ffe4ff */
[C---:B------:R-:W-:Y:S05]  /*10680*/  HMMA.16816.F32 R20, R180.reuse, R160, R20 ;  /* 0x000000a0b414723c */ /* 0x040fea0000001814 */
[----:B------:R-:W-:Y:S02]  /*10690*/  @P0 IADD3 R0, P2, R0, 0x80, RZ ;  /* 0x0000008000000810 */ /* 0x000fe40007f5e0ff */
[----:B------:R-:W-:Y:S01]  /*106a0*/  @P0 SHF.L.U64.HI R149, R187, R186, c[0x0][0x1e4] ;  /* 0x00007900bb950619 */ /* 0x000fe200000102ba */
[C---:B------:R-:W-:Y:S04]  /*106b0*/  HMMA.16816.F32 R24, R180.reuse, R162, R24 ;  /* 0x000000a2b418723c */ /* 0x040fe80000001818 */
[----:B------:R-:W-:Y:S01]  /*106c0*/  @P0 IADD3 R160, P1, R0, c[0x0][0x1c8], RZ ;  /* 0x0000720000a00a10 */ /* 0x000fe20007f3e0ff */
[----:B------:R-:W-:Y:S02]  /*106d0*/  IMAD.MOV.U32 R0, RZ, RZ, R221 ;  /* 0x000000ffff007224 */ /* 0x000fe400078e00dd */
[----:B------:R-:W-:Y:S01]  /*106e0*/  @P5 IMAD.MOV.U32 R0, RZ, RZ, R185 ;  /* 0x000000ffff005224 */ /* 0x000fe200078e00b9 */
[C---:B--2---:R-:W-:Y:S04]  /*106f0*/  HMMA.16816.F32 R28, R180.reuse, R116, R28 ;  /* 0x00000074b41c723c */ /* 0x044fe8000000181c */
[----:B------:R-:W-:Y:S01]  /*10700*/  @P0 IADD3.X R161, RZ, c[0x0][0x1cc], R148, P1, P2 ;  /* 0x00007300ffa10a10 */ /* 0x000fe20000fe4494 */
[----:B------:R-:W-:Y:S01]  /*10710*/  @!PT LDS RZ, [RZ] ;  /* 0x00000000fffff984 */ /* 0x000fe20000000800 */
[----:B------:R-:W-:Y:S01]  /*10720*/  @!PT LDS RZ, [RZ] ;  /* 0x00000000fffff984 */ /* 0x000fe20000000800 */
[----:B------:R-:W-:Y:S01]  /*10730*/  @!PT LDS RZ, [RZ] ;  /* 0x00000000fffff984 */ /* 0x000fe20000000800 */
[----:B------:R2:W-:Y:S01]  /*10740*/  @P0 LDGSTS.E.BYPASS.LTC128B.128 [R220+0x8100], [R150.64], !P4 ;  /* 0x0810000096dc0fae */ /* 0x0005e2000e101d50 */
[-C--:B------:R-:W-:Y:S02]  /*10750*/  @P0 IADD3 R154, P2, R150, R153.reuse, RZ ;  /* 0x00000099969a0210 */ /* 0x080fe40007f5e0ff */
[C---:B------:R-:W-:Y:S02]  /*10760*/  HMMA.16816.F32 R32, R180.reuse, R118, R32 ;  /* 0x00000076b420723c */ /* 0x040fe40000001820 */
[----:B------:R4:W-:Y:S02]  /*10770*/  @P0 LDGSTS.E.BYPASS.LTC128B.128 [R220+0xb100], [R160.64], !P3 ;  /* 0x0b100000a0dc0fae */ /* 0x0009e4000d901d50 */
[--C-:B------:R-:W-:Y:S01]  /*10780*/  @P0 IMAD.X R155, R151, 0x1, R149.reuse, P2 ;  /* 0x00000001979b0824 */ /* 0x100fe200010e0695 */
[----:B------:R-:W-:Y:S01]  /*10790*/  @P0 IADD3 R162, P1, R154, R153, RZ ;  /* 0x000000999aa20210 */ /* 0x000fe20007f3e0ff */
[----:B------:R-:W-:Y:S02]  /*107a0*/  IMAD R153, R230, -0x60, RZ ;  /* 0xffffffa0e6997824 */ /* 0x000fe400078e02ff */
[C---:B---3--:R-:W-:Y:S01]  /*107b0*/  HMMA.16816.F32 R36, R180.reuse, R120, R36 ;  /* 0x00000078b424723c */ /* 0x048fe20000001824 */
[----:B------:R3:W-:Y:S03]  /*107c0*/  @P0 LDGSTS.E.BYPASS.LTC128B.128 [R220+0x9100], [R154.64], !P4 ;  /* 0x091000009adc0fae */ /* 0x0007e6000e101d50 */
[----:B------:R-:W-:Y:S01]  /*107d0*/  @P0 IMAD.X R163, R155, 0x1, R149, P1 ;  /* 0x000000019ba30824 */ /* 0x000fe200008e0695 */
[----:B------:R-:W-:Y:S01]  /*107e0*/  IADD3 R149, -R222, 0x1, R153 ;  /* 0x00000001de957810 */ /* 0x000fe20007ffe199 */
[----:B------:R3:W-:Y:S02]  /*107f0*/  @P0 LDGSTS.E.BYPASS.LTC128B.128 [R220+0xc100], [R154.64+0x80], !P3 ;  /* 0x0c1000809adc0fae */ /* 0x0007e4000d901d50 */
[C---:B------:R-:W-:Y:S03]  /*10800*/  HMMA.16816.F32 R40, R180.reuse, R122, R40 ;  /* 0x0000007ab428723c */ /* 0x040fe60000001828 */
[----:B------:R3:W-:Y:S01]  /*10810*/  @P0 LDGSTS.E.BYPASS.LTC128B.128 [R220+0xa100], [R162.64], !P4 ;  /* 0x0a100000a2dc0fae */ /* 0x0007e2000e101d50 */
[----:B------:R-:W-:Y:S04]  /*10820*/  IADD3 R149, -R212, R149, R207 ;  /* 0x00000095d4957210 */ /* 0x000fe80007ffe1cf */
[C---:B-1----:R-:W-:Y:S01]  /*10830*/  HMMA.16816.F32 R44, R180.reuse, R128, R44 ;  /* 0x00000080b42c723c */ /* 0x042fe2000000182c */
[----:B------:R1:W-:Y:S02]  /*10840*/  @P0 LDGSTS.E.BYPASS.LTC128B.128 [R220+0xd100], [R162.64+0x80], !P3 ;  /* 0x0d100080a2dc0fae */ /* 0x0003e4000d901d50 */
[----:B------:R-:W-:Y:S02]  /*10850*/  ISETP.GE.AND P3, PT, R208, 0x1, PT ;  /* 0x00000001d000780c */ /* 0x000fe40003f66270 */
[C---:B--2---:R-:W-:Y:S01]  /*10860*/  IADD3 R151, R149.reuse, c[0x0][0x328], RZ ;  /* 0x0000ca0095977a10 */ /* 0x044fe20007ffe0ff */
[----:B------:R-:W4:Y:S01]  /*10870*/  SHFL.IDX PT, R148, R0, RZ, 0x1c1f ;  /* 0x001c1fff00947589 */ /* 0x000f2200000e0000 */
[----:B------:R-:W-:Y:S01]  /*10880*/  IADD3 R149, R149, UR10, RZ ;  /* 0x0000000a95957c10 */ /* 0x000fe2000fffe0ff */
[----:B------:R-:W-:Y:S03]  /*10890*/  HMMA.16816.F32 R48, R180, R130, R48 ;  /* 0x00000082b430723c */ /* 0x000fe60000001830 */
[----:B------:R-:W0:Y:S01]  /*108a0*/  LDGDEPBAR ;  /* 0x00000000000079af */ /* 0x000e220000000000 */
[----:B----4-:R-:W-:Y:S02]  /*108b0*/  IMAD.IADD R161, R151, 0x1, R148 ;  /* 0x0000000197a17824 */ /* 0x010fe400078e0294 */
[----:B---3--:R-:W-:Y:S02]  /*108c0*/  IMAD.IADD R155, R148, 0x1, R149 ;  /* 0x00000001949b7824 */ /* 0x008fe400078e0295 */
[----:B------:R-:W-:-:S05]  /*108d0*/  @!P3 BRA `(.L_x_395) ;  /* 0x000001800000b947 */ /* 0x000fca0003800000 */
[----:B-1----:R-:W-:Y:S01]  /*108e0*/  IADD3 R148, -R212, R207, R148 ;  /* 0x000000cfd4947210 */ /* 0x002fe20007ffe194 */
        /* <DEDUP_REMOVED lines=12> */
.L_x_397:
[----:B------:R-:W-:Y:S04]  /*109b0*/  MOV R116, c[0x0][0x32c] ;  /* 0x0000cb0000747a02 */ /* 0x000fe80000000f00 */
[----:B------:R-:W-:Y:S11]  /*109c0*/  ISETP.NE.AND P0, PT, R116, 0x1, PT ;  /* 0x000000017400780c */ /* 0x000ff60003f05270 */
[----:B------:R-:W-:Y:S02]  /*109d0*/  @!UPT UIADD3 URZ, URZ, URZ, URZ ;  /* 0x0000003f3f3ff290 */ /* 0x000fe4000fffe03f */
[----:B------:R-:W-:Y:S05]  /*109e0*/  @P0 IMAD.HI.U32 R116, R148, c[0x0][0x330], RZ ;  /* 0x0000cc0094740a27 */ /* 0x000fea00078e00ff */
[----:B------:R-:W-:Y:S02]  /*109f0*/  @P0 SHF.R.U32.HI R148, RZ, c[0x0][0x334], R116 ;  /* 0x0000cd00ff940a19 */ /* 0x000fe40000011674 */
.L_x_398:
[----:B------:R-:W-:Y:S05]  /*10a00*/  BSYNC B0 ;  /* 0x0000000000007941 */ /* 0x000fea0003800000 */
.L_x_396:
[----:B------:R-:W-:Y:S04]  /*10a10*/  IMAD.IADD R117, R153, 0x1, -R222 ;  /* 0x0000000199757824 */ /* 0x000fe800078e0ade */
[----:B------:R-:W-:Y:S05]  /*10a20*/  IMAD R148, R148, c[0x0][0x32c], R117 ;  /* 0x0000cb0094947a24 */ /* 0x000fea00078e0275 */
[----:B------:R-:W-:Y:S02]  /*10a30*/  IADD3 R116, R148, c[0x0][0x32c], RZ ;  /* 0x0000cb0094747a10 */ /* 0x000fe40007ffe0ff */
[----:B------:R-:W-:Y:S02]  /*10a40*/  IMNMX R155, R155, R148, !PT ;  /* 0x000000949b9b7217 */ /* 0x000fe40007800200 */
[----:B------:R-:W-:Y:S02]  /*10a50*/  IMNMX R161, R161, R116, PT ;  /* 0x00000074a1a17217 */ /* 0x000fe40003800200 */
.L_x_395:
[C---:B-1----:R-:W-:Y:S01]  /*10a60*/  ISETP.GE.AND P0, PT, R153.reuse, 0x1, PT ;  /* 0x000000019900780c */ /* 0x042fe20003f06270 */
[----:B------:R-:W1:Y:S01]  /*10a70*/  SHFL.IDX PT, R0, R0, 0x1, 0x1c1f ;  /* 0x003c1f0000007f89 */ /* 0x000e6200000e0000 */
[C---:B------:R-:W-:Y:S02]  /*10a80*/  ISETP.GE.AND P1, PT, R153.reuse, 0x2, PT ;  /* 0x000000029900780c */ /* 0x040fe40003f26270 */
[----:B------:R-:W-:Y:S02]  /*10a90*/  LOP3.LUT R214, R214, 0xffff7fff, RZ, 0xc0, !PT ;  /* 0xffff7fffd6d67812 */ /* 0x000fe400078ec0ff */
[C---:B------:R-:W-:Y:S02]  /*10aa0*/  ISETP.GE.AND P6, PT, R153.reuse, 0x42, PT ;  /* 0x000000429900780c */ /* 0x040fe40003fc6270 */
[C---:B------:R-:W-:Y:S02]  /*10ab0*/  ISETP.GE.AND P5, PT, R153.reuse, 0x49, PT ;  /* 0x000000499900780c */ /* 0x040fe40003fa6270 */
[C---:B------:R-:W-:Y:S02]  /*10ac0*/  ISETP.GE.AND P4, PT, R153.reuse, 0x4a, PT ;  /* 0x0000004a9900780c */ /* 0x040fe40003f86270 */
[----:B------:R-:W-:Y:S02]  /*10ad0*/  ISETP.GE.AND P3, PT, R153, 0x51, PT ;  /* 0x000000519900780c */ /* 0x000fe40003f66270 */
[----:B------:R-:W-:Y:S02]  /*10ae0*/  @P0 LOP3.LUT R214, R214, 0x8000, RZ, 0xfc, !PT ;  /* 0x00008000d6d60812 */ /* 0x000fe400078efcff */
[----:B------:R-:W-:Y:S02]  /*10af0*/  ISETP.GT.AND P0, PT, R155, RZ, !P0 ;  /* 0x000000ff9b00720c */ /* 0x000fe40004704270 */
[----:B------:R-:W-:Y:S02]  /*10b00*/  LOP3.LUT R214, R214, 0xfffeffff, RZ, 0xc0, !PT ;  /* 0xfffeffffd6d67812 */ /* 0x000fe400078ec0ff */
[----:B------:R-:W-:Y:S02]  /*10b10*/  ISETP.LT.OR P0, PT, R161, 0x1, P0 ;  /* 0x00000001a100780c */ /* 0x000fe40000701670 */
[----:B------:R-:W-:Y:S02]  /*10b20*/  @P1 LOP3.LUT R214, R214, 0x10000, RZ, 0xfc, !PT ;  /* 0x00010000d6d61812 */ /* 0x000fe400078efcff */
[----:B------:R-:W-:Y:S01]  /*10b30*/  FSEL R120, R4, -INF , !P0 ;  /* 0xff80000004787808 */ /* 0x000fe20004000000 */
[--C-:B-1----:R-:W-:Y:S01]  /*10b40*/  IMAD.IADD R151, R151, 0x1, R0.reuse ;  /* 0x0000000197977824 */ /* 0x102fe200078e0200 */
[----:B------:R-:W-:Y:S01]  /*10b50*/  ISETP.GT.AND P0, PT, R155, 0x1, !P1 ;  /* 0x000000019b00780c */ /* 0x000fe20004f04270 */
[----:B------:R-:W-:Y:S01]  /*10b60*/  IMAD.IADD R4, R149, 0x1, R0 ;  /* 0x0000000195047824 */ /* 0x000fe200078e0200 */
[----:B------:R-:W-:Y:S02]  /*10b70*/  ISETP.GE.AND P1, PT, R153, 0x9, PT ;  /* 0x000000099900780c */ /* 0x000fe40003f26270 */
[----:B------:R-:W-:Y:S02]  /*10b80*/  ISETP.LT.OR P0, PT, R161, 0x2, P0 ;  /* 0x00000002a100780c */ /* 0x000fe40000701670 */
[----:B------:R-:W-:Y:S02]  /*10b90*/  LOP3.LUT R214, R214, 0xffffbfff, RZ, 0xc0, !PT ;  /* 0xffffbfffd6d67812 */ /* 0x000fe400078ec0ff */
[----:B------:R-:W-:Y:S02]  /*10ba0*/  FSEL R118, R5, -INF , !P0 ;  /* 0xff80000005767808 */ /* 0x000fe40004000000 */
[----:B------:R-:W-:Y:S02]  /*10bb0*/  ISETP.GT.AND P0, PT, R155, 0x8, !P1 ;  /* 0x000000089b00780c */ /* 0x000fe40004f04270 */
[----:B------:R-:W-:Y:S02]  /*10bc0*/  ISETP.GE.AND P2, PT, R153, 0x59, PT ;  /* 0x000000599900780c */ /* 0x000fe40003f46270 */
        /* <DEDUP_REMOVED lines=91> */
[----:B------:R-:W-:Y:S02]  /*11180*/  ISETP.GT.AND P0, PT, R155, 0x48, !P5 ;  /* 0x000000489b00780c */ /* 0x000fe40006f04270 */
[----:B------:R-:W-:Y:S02]  /*11190*/  LOP3.LUT R214, R214, 0xfff7ffff, RZ, 0xc0, !PT ;  /* 0xfff7ffffd6d67812 */ /* 0x000fe400078ec0ff */
[----:B------:R-:W-:Y:S04]  /*111a0*/  ISETP.LT.OR P0, PT, R161, 0x49, P0 ;  /* 0x00000049a100780c */ /* 0x000fe80000701670 */
[----:B------:R-:W-:Y:S02]  /*111b0*/  FSEL R160, R40, -INF , !P0 ;  /* 0xff80000028a07808 */ /* 0x000fe40004000000 */
[----:B------:R-:W-:Y:S04]  /*111c0*/  ISETP.GT.AND P0, PT, R155, 0x49, !P4 ;  /* 0x000000499b00780c */ /* 0x000fe80006704270 */
        /* <DEDUP_REMOVED lines=11> */
[----:B------:R-:W-:Y:S11]  /*11280*/  ISETP.GE.AND P0, PT, R153, 0x5a, PT ;  /* 0x0000005a9900780c */ /* 0x000ff60003f06270 */
[----:B------:R-:W-:Y:S02]  /*11290*/  @!UPT UIADD3 URZ, URZ, URZ, URZ ;  /* 0x0000003f3f3ff290 */ /* 0x000fe4000fffe03f */
[----:B------:R-:W-:Y:S02]  /*112a0*/  @P0 LOP3.LUT R214, R214, 0x80000, RZ, 0xfc, !PT ;  /* 0x00080000d6d60812 */ /* 0x000fe400078efcff */
[----:B------:R-:W-:Y:S04]  /*112b0*/  ISETP.GT.AND P0, PT, R155, 0x59, !P0 ;  /* 0x000000599b00780c */ /* 0x000fe80004704270 */
[----:B------:R-:W-:Y:S04]  /*112c0*/  ISETP.LT.OR P0, PT, R161, 0x5a, P0 ;  /* 0x0000005aa100780c */ /* 0x000fe80000701670 */
[----:B------:R-:W-:Y:S02]  /*112d0*/  FSEL R140, R49, -INF , !P0 ;  /* 0xff800000318c7808 */ /* 0x000fe40004000000 */
[----:B------:R-:W-:Y:S11]  /*112e0*/  ISETP.GE.AND P0, PT, R208, 0x1, PT ;  /* 0x00000001d000780c */ /* 0x000ff60003f06270 */
[----:B------:R-:W-:Y:S02]  /*112f0*/  @!UPT UIADD3 URZ, URZ, URZ, URZ ;  /* 0x0000003f3f3ff290 */ /* 0x000fe4000fffe03f */
        /* <DEDUP_REMOVED lines=14> */
.L_x_401:
[----:B------:R-:W-:Y:S04]  /*113e0*/  MOV R0, c[0x0][0x32c] ;  /* 0x0000cb0000007a02 */ /* 0x000fe80000000f00 */
[----:B------:R-:W-:Y:S11]  /*113f0*/  ISETP.NE.AND P0, PT, R0, 0x1, PT ;  /* 0x000000010000780c */ /* 0x000ff60003f05270 */
[----:B------:R-:W-:Y:S02]  /*11400*/  @!UPT UIADD3 URZ, URZ, URZ, URZ ;  /* 0x0000003f3f3ff290 */ /* 0x000fe4000fffe03f */
[----:B------:R-:W-:Y:S05]  /*11410*/  @P0 IMAD.HI.U32 R0, R5, c[0x0][0x330], RZ ;  /* 0x0000cc0005000a27 */ /* 0x000fea00078e00ff */
[----:B------:R-:W-:Y:S02]  /*11420*/  @P0 SHF.R.U32.HI R5, RZ, c[0x0][0x334], R0 ;  /* 0x0000cd00ff050a19 */ /* 0x000fe40000011600 */
.L_x_402:
[----:B------:R-:W-:Y:S05]  /*11430*/  BSYNC B0 ;  /* 0x0000000000007941 */ /* 0x000fea0003800000 */
.L_x_400:
[----:B------:R-:W-:Y:S04]  /*11440*/  IMAD.IADD R0, R153, 0x1, -R222 ;  /* 0x0000000199007824 */ /* 0x000fe800078e0ade */
[----:B------:R-:W-:Y:S05]  /*11450*/  IMAD R0, R5, c[0x0][0x32c], R0 ;  /* 0x0000cb0005007a24 */ /* 0x000fea00078e0200 */
[----:B------:R-:W-:Y:S02]  /*11460*/  IADD3 R12, R0, c[0x0][0x32c], RZ ;  /* 0x0000cb00000c7a10 */ /* 0x000fe40007ffe0ff */
[----:B------:R-:W-:Y:S02]  /*11470*/  IMNMX R4, R4, R0, !PT ;  /* 0x0000000004047217 */ /* 0x000fe40007800200 */
[----:B------:R-:W-:Y:S02]  /*11480*/  IMNMX R151, R151, R12, PT ;  /* 0x0000000c97977217 */ /* 0x000fe40003800200 */
.L_x_399:
[----:B------:R-:W-:Y:S04]  /*11490*/  LOP3.LUT P0, RZ, R214, 0x8000, RZ, 0xc0, !PT ;  /* 0x00008000d6ff7812 */ /* 0x000fe8000780c0ff */
[----:B------:R-:W-:Y:S04]  /*114a0*/  ISETP.GT.AND P0, PT, R4, RZ, !P0 ;  /* 0x000000ff0400720c */ /* 0x000fe80004704270 */
        /* <DEDUP_REMOVED lines=95> */
[----:B------:R-:W-:Y:S04]  /*11aa0*/  ISETP.GT.AND P0, PT, R4, 0x38, !P0 ;  /* 0x000000380400780c */ /* 0x000fe80004704270 */
        /* <DEDUP_REMOVED lines=13> */
[----:B------:R-:W-:Y:S02]  /*11b80*/  ISETP.GT.AND P0, PT, R4, 0x41, !P6 ;  /* 0x000000410400780c */ /* 0x000fe40007704270 */
[----:B------:R-:W-:Y:S02]  /*11b90*/  FMNMX.FTZ R0, R237, R0, !PT ;  /* 0x00000000ed007209 */ /* 0x000fe40007810000 */
[----:B------:R-:W-:Y:S02]  /*11ba0*/  ISETP.LT.OR P0, PT, R151, 0x42, P0 ;  /* 0x000000429700780c */ /* 0x000fe40000701670 */
[----:B------:R-:W-:Y:S02]  /*11bb0*/  LOP3.LUT P6, RZ, R214, 0x80000, RZ, 0xc0, !PT ;  /* 0x00080000d6ff7812 */ /* 0x000fe400078cc0ff */
[----:B------:R-:W-:Y:S02]  /*11bc0*/  FSEL R231, R39, -INF , !P0 ;  /* 0xff80000027e77808 */ /* 0x000fe40004000000 */
[----:B------:R-:W-:Y:S01]  /*11bd0*/  ISETP.GT.AND P0, PT, R4, 0x48, !P5 ;  /* 0x000000480400780c */ /* 0x000fe20006f04270 */
[----:B------:R-:W-:Y:S01]  /*11be0*/  LDSM.16.MT88.4 R36, [R200+0x100] ;  /* 0x00010000c824783b */ /* 0x000fe20000004200 */
[----:B------:R-:W-:Y:S02]  /*11bf0*/  FMNMX.FTZ R0, R231, R0, !PT ;  /* 0x00000000e7007209 */ /* 0x000fe40007810000 */
[----:B------:R-:W-:Y:S04]  /*11c00*/  ISETP.LT.OR P0, PT, R151, 0x49, P0 ;  /* 0x000000499700780c */ /* 0x000fe80000701670 */
[----:B------:R-:W-:Y:S02]  /*11c10*/  FSEL R163, R42, -INF , !P0 ;  /* 0xff8000002aa37808 */ /* 0x000fe40004000000 */
[C---:B------:R-:W-:Y:S02]  /*11c20*/  ISETP.GT.AND P0, PT, R4.reuse, 0x49, !P4 ;  /* 0x000000490400780c */ /* 0x040fe40006704270 */
[----:B------:R-:W-:Y:S02]  /*11c30*/  FMNMX.FTZ R0, R163, R0, !PT ;  /* 0x00000000a3007209 */ /* 0x000fe40007810000 */
[----:B------:R-:W-:Y:S04]  /*11c40*/  ISETP.LT.OR P0, PT, R151, 0x4a, P0 ;  /* 0x0000004a9700780c */ /* 0x000fe80000701670 */
[----:B------:R-:W-:Y:S02]  /*11c50*/  FSEL R161, R43, -INF , !P0 ;  /* 0xff8000002ba17808 */ /* 0x000fe40004000000 */
[----:B------:R-:W-:Y:S02]  /*11c60*/  ISETP.GT.AND P0, PT, R4, 0x50, !P3 ;  /* 0x000000500400780c */ /* 0x000fe40005f04270 */
[----:B------:R-:W-:Y:S02]  /*11c70*/  FMNMX.FTZ R0, R161, R0, !PT ;  /* 0x00000000a1007209 */ /* 0x000fe40007810000 */
[----:B------:R-:W-:Y:S04]  /*11c80*/  ISETP.LT.OR P0, PT, R151, 0x51, P0 ;  /* 0x000000519700780c */ /* 0x000fe80000701670 */
[----:B------:R-:W-:Y:S02]  /*11c90*/  FSEL R149, R46, -INF , !P0 ;  /* 0xff8000002e957808 */ /* 0x000fe40004000000 */
[C---:B------:R-:W-:Y:S02]  /*11ca0*/  ISETP.GT.AND P0, PT, R4.reuse, 0x51, !P1 ;  /* 0x000000510400780c */ /* 0x040fe40004f04270 */
[----:B------:R-:W-:Y:S02]  /*11cb0*/  FMNMX.FTZ R0, R149, R0, !PT ;  /* 0x0000000095007209 */ /* 0x000fe40007810000 */
[----:B------:R-:W-:Y:S02]  /*11cc0*/  ISETP.LT.OR P1, PT, R151, 0x52, P0 ;  /* 0x000000529700780c */ /* 0x000fe40000721670 */
[C---:B------:R-:W-:Y:S02]  /*11cd0*/  ISETP.GT.AND P0, PT, R4.reuse, 0x58, !P2 ;  /* 0x000000580400780c */ /* 0x040fe40005704270 */
[----:B------:R-:W-:Y:S02]  /*11ce0*/  FSEL R143, R47, -INF , !P1 ;  /* 0xff8000002f8f7808 */ /* 0x000fe40004800000 */
[C---:B------:R-:W-:Y:S01]  /*11cf0*/  ISETP.LT.OR P1, PT, R151.reuse, 0x59, P0 ;  /* 0x000000599700780c */ /* 0x040fe20000721670 */
[----:B------:R-:W-:Y:S01]  /*11d00*/  LDSM.16.MT88.4 R44, [R204+0x3100] ;  /* 0x00310000cc2c783b */ /* 0x000fe20000004200 */
[----:B------:R-:W-:Y:S02]  /*11d10*/  ISETP.GT.AND P2, PT, R4, 0x59, !P6 ;  /* 0x000000590400780c */ /* 0x000fe40007744270 */
[----:B------:R-:W-:Y:S02]  /*11d20*/  FSEL R135, R50, -INF , !P1 ;  /* 0xff80000032877808 */ /* 0x000fe40004800000 */
[----:B------:R-:W-:Y:S02]  /*11d30*/  ISETP.LT.OR P0, PT, R151, 0x5a, P2 ;  /* 0x0000005a9700780c */ /* 0x000fe40001701670 */
[----:B------:R-:W-:Y:S02]  /*11d40*/  FMNMX.FTZ R0, R143, R0, !PT ;  /* 0x000000008f007209 */ /* 0x000fe40007810000 */
[----:B------:R-:W-:Y:S02]  /*11d50*/  FSEL R117, R51, -INF , !P0 ;  /* 0xff80000033757808 */ /* 0x000fe40004000000 */
[----:B------:R-:W-:Y:S04]  /*11d60*/  FMNMX.FTZ R0, R135, R0, !PT ;  /* 0x0000000087007209 */ /* 0x000fe80007810000 */
[----:B------:R-:W-:Y:S05]  /*11d70*/  FMNMX.FTZ R7, R117, R0, !PT ;  /* 0x0000000075077209 */ /* 0x000fea0007810000 */
[----:B------:R-:W2:Y:S01]  /*11d80*/  SHFL.BFLY PT, R4, R7, 0x2, 0x1f ;  /* 0x0c401f0007047f89 */ /* 0x000ea200000e0000 */
[----:B-1----:R-:W-:Y:S07]  /*11d90*/  FMNMX.FTZ R6, R5, R6, !PT ;  /* 0x0000000605067209 */ /* 0x002fee0007810000 */
[----:B------:R-:W1:Y:S01]  /*11da0*/  SHFL.BFLY PT, R15, R6, 0x1, 0x1f ;  /* 0x0c201f00060f7f89 */ /* 0x000e6200000e0000 */
[----:B--2---:R-:W-:Y:S07]  /*11db0*/  FMNMX.FTZ R5, R7, R4, !PT ;  /* 0x0000000407057209 */ /* 0x004fee0007810000 */
        /* <DEDUP_REMOVED lines=8> */
[--C-:B------:R-:W-:Y:S02]  /*11e40*/  FFMA.FTZ R118, R116, c[0x0][0x2d0], -R151.reuse ;  /* 0x0000b40074767a23 */ /* 0x100fe40000010897 */
[--C-:B------:R-:W-:Y:S01]  /*11e50*/  FFMA.FTZ R129, R8, c[0x0][0x2d0], -R151.reuse ;  /* 0x0000b40008817a23 */ /* 0x100fe20000010897 */
[----:B--2---:R-:W-:Y:S01]  /*11e60*/  FMNMX.FTZ R116, R5, R4, !PT ;  /* 0x0000000405747209 */ /* 0x004fe20007810000 */
[--C-:B------:R-:W-:Y:S01]  /*11e70*/  FFMA.FTZ R128, R120, c[0x0][0x2d0], -R151.reuse ;  /* 0x0000b40078807a23 */ /* 0x100fe20000010897 */
[----:B------:R-:W-:Y:S01]  /*11e80*/  MUFU.EX2 R119, R119 ;  /* 0x0000007700777308 */ /* 0x000fe20000000800 */
[----:B------:R-:W-:Y:S01]  /*11e90*/  FMUL.FTZ R4, R3, c[0x0][0x2d0] ;  /* 0x0000b40003047a20 */ /* 0x000fe20000410000 */
[C---:B------:R-:W-:Y:S01]  /*11ea0*/  FSETP.NEU.FTZ.AND P0, PT, R116.reuse, -INF , PT ;  /* 0xff8000007400780b */ /* 0x040fe20003f1d000 */
[----:B------:R-:W-:Y:S02]  /*11eb0*/  FMUL.FTZ R134, R116, c[0x0][0x2d0] ;  /* 0x0000b40074867a20 */ /* 0x000fe40000410000 */
[--C-:B------:R-:W-:Y:S01]  /*11ec0*/  FFMA.FTZ R141, R152, c[0x0][0x2d0], -R151.reuse ;  /* 0x0000b400988d7a23 */ /* 0x100fe20000010897 */
[----:B------:R-:W-:Y:S01]  /*11ed0*/  FSEL R5, R116, RZ, P0 ;  /* 0x000000ff74057208 */ /* 0x000fe20000000000 */
[--C-:B------:R-:W-:Y:S01]  /*11ee0*/  FFMA.FTZ R144, R144, c[0x0][0x2d0], -R151.reuse ;  /* 0x0000b40090907a23 */ /* 0x100fe20000010897 */
[----:B------:R-:W-:Y:S01]  /*11ef0*/  FSEL R134, R134, RZ, P0 ;  /* 0x000000ff86867208 */ /* 0x000fe20000000000 */
[--C-:B------:R-:W-:Y:S01]  /*11f00*/  FFMA.FTZ R147, R150, c[0x0][0x2d0], -R151.reuse ;  /* 0x0000b40096937a23 */ /* 0x100fe20000010897 */
[----:B------:R-:W1:Y:S01]  /*11f10*/  MUFU.EX2 R3, R4 ;  /* 0x0000000400037308 */ /* 0x000e620000000800 */
[----:B------:R-:W-:Y:S01]  /*11f20*/  FADD.FTZ R5, -R5, R2 ;  /* 0x0000000205057221 */ /* 0x000fe20000010100 */
[----:B------:R-:W-:Y:S01]  /*11f30*/  ISETP.GT.AND P0, PT, R230, R225, PT ;  /* 0x000000e1e600720c */ /* 0x000fe20003f04270 */
[--C-:B------:R-:W-:Y:S02]  /*11f40*/  FFMA.FTZ R132, R13, c[0x0][0x2d0], -R134.reuse ;  /* 0x0000b4000d847a23 */ /* 0x100fe40000010886 */
[----:B------:R-:W2:Y:S01]  /*11f50*/  LDSM.16.MT88.4 R12, [R204+0x100] ;  /* 0x00010000cc0c783b */ /* 0x000ea20000004200 */
[--C-:B------:R-:W-:Y:S02]  /*11f60*/  FFMA.FTZ R133, R17, c[0x0][0x2d0], -R134.reuse ;  /* 0x0000b40011857a23 */ /* 0x100fe40000010886 */
[--C-:B------:R-:W-:Y:S02]  /*11f70*/  FFMA.FTZ R131, R9, c[0x0][0x2d0], -R134.reuse ;  /* 0x0000b40009837a23 */ /* 0x100fe40000010886 */
[--C-:B------:R-:W-:Y:S01]  /*11f80*/  FFMA.FTZ R130, R11, c[0x0][0x2d0], -R134.reuse ;  /* 0x0000b4000b827a23 */ /* 0x100fe20000010886 */
[----:B------:R-:W3:Y:S01]  /*11f90*/  MUFU.EX2 R128, R128 ;  /* 0x0000008000807308 */ /* 0x000ee20000000800 */
[----:B------:R-:W-:Y:S02]  /*11fa0*/  FMUL.FTZ R2, R5, c[0x0][0x2d0] ;  /* 0x0000b40005027a20 */ /* 0x000fe40000410000 */
[--C-:B------:R-:W-:Y:S02]  /*11fb0*/  FFMA.FTZ R148, R148, c[0x0][0x2d0], -R151.reuse ;  /* 0x0000b40094947a23 */ /* 0x100fe40000010897 */
[--C-:B------:R-:W-:Y:S02]  /*11fc0*/  FFMA.FTZ R150, R235, c[0x0][0x2d0], -R134.reuse ;  /* 0x0000b400eb967a23 */ /* 0x100fe40000010886 */
[--C-:B------:R-:W-:Y:S02]  /*11fd0*/  FFMA.FTZ R153, R153, c[0x0][0x2d0], -R134.reuse ;  /* 0x0000b40099997a23 */ /* 0x100fe40000010886 */
[--C-:B------:R-:W-:Y:S01]  /*11fe0*/  FFMA.FTZ R152, R233, c[0x0][0x2d0], -R134.reuse ;  /* 0x0000b400e9987a23 */ /* 0x100fe20000010886 */
[----:B------:R-:W4:Y:S01]  /*11ff0*/  MUFU.EX2 R2, R2 ;  /* 0x0000000200027308 */ /* 0x000f220000000800 */
[--C-:B------:R-:W-:Y:S02]  /*12000*/  FFMA.FTZ R155, R155, c[0x0][0x2d0], -R134.reuse ;  /* 0x0000b4009b9b7a23 */ /* 0x100fe40000010886 */
[C---:B-1----:R-:W-:Y:S02]  /*12010*/  FMUL.FTZ R4, R3.reuse, R112 ;  /* 0x0000007003047220 */ /* 0x042fe40000410000 */
[C---:B------:R-:W-:Y:S02]  /*12020*/  FMUL.FTZ R5, R3.reuse, R113 ;  /* 0x0000007103057220 */ /* 0x040fe40000410000 */
[C---:B------:R-:W-:Y:S02]  /*12030*/  FMUL.FTZ R8, R3.reuse, R108 ;  /* 0x0000006c03087220 */ /* 0x040fe40000410000 */
[C---:B------:R-:W-:Y:S01]  /*12040*/  FMUL.FTZ R9, R3.reuse, R109 ;  /* 0x0000006d03097220 */ /* 0x040fe20000410000 */
[----:B------:R-:W-:Y:S01]  /*12050*/  MUFU.EX2 R118, R118 ;  /* 0x0000007600767308 */ /* 0x000fe20000000800 */
[C---:B------:R-:W-:Y:S02]  /*12060*/  FMUL.FTZ R16, R3.reuse, R72 ;  /* 0x0000004803107220 */ /* 0x040fe40000410000 */
[----:B------:R-:W-:Y:S01]  /*12070*/  FMUL.FTZ R17, R3, R73 ;  /* 0x0000004903117220 */ /* 0x000fe20000410000 */
[----:B---3--:R-:W-:Y:S01]  /*12080*/  F2FP.PACK_AB R120, R119, R128 ;  /* 0x000000807778723e */ /* 0x008fe200000000ff */
[C---:B------:R-:W-:Y:S02]  /*12090*/  FMUL.FTZ R24, R3.reuse, R80 ;  /* 0x0000005003187220 */ /* 0x040fe40000410000 */
[C---:B------:R-:W-:Y:S02]  /*120a0*/  FMUL.FTZ R25, R3.reuse, R81 ;  /* 0x0000005103197220 */ /* 0x040fe40000410000 */
[C---:B------:R-:W-:Y:S01]  /*120b0*/  FMUL.FTZ R32, R3.reuse, R88 ;  /* 0x0000005803207220 */ /* 0x040fe20000410000 */
[----:B------:R-:W1:Y:S01]  /*120c0*/  MUFU.EX2 R129, R129 ;  /* 0x0000008100817308 */ /* 0x000e620000000800 */
[C---:B------:R-:W-:Y:S02]  /*120d0*/  FMUL.FTZ R33, R3.reuse, R89 ;  /* 0x0000005903217220 */ /* 0x040fe40000410000 */
[----:B------:R-:W-:Y:S02]  /*120e0*/  FMUL.FTZ R40, R3, R96 ;  /* 0x0000006003287220 */ /* 0x000fe40000410000 */
[C---:B----4-:R-:W-:Y:S02]  /*120f0*/  FMUL.FTZ R6, R2.reuse, R114 ;  /* 0x0000007202067220 */ /* 0x050fe40000410000 */
        /* <DEDUP_REMOVED lines=9> */
[----:B------:R-:W3:Y:S01]  /*12190*/  MUFU.EX2 R132, R132 ;  /* 0x0000008400847308 */ /* 0x000ee20000000800 */
[C---:B------:R-:W-:Y:S01]  /*121a0*/  FMUL.FTZ R34, R2.reuse, R90 ;  /* 0x0000005a02227220 */ /* 0x040fe20000410000 */
[----:B------:R-:W-:Y:S01]  /*121b0*/  LDSM.16.MT88.4 R72, [R201+0x3100] ;  /* 0x00310000c948783b */ /* 0x000fe20000004200 */
[C---:B------:R-:W-:Y:S01]  /*121c0*/  FMUL.FTZ R35, R2.reuse, R91 ;  /* 0x0000005b02237220 */ /* 0x040fe20000410000 */
[----:B-1----:R-:W-:Y:S01]  /*121d0*/  F2FP.PACK_AB R122, R129, R118 ;  /* 0x00000076817a723e */ /* 0x002fe200000000ff */
[C---:B------:R-:W-:Y:S02]  /*121e0*/  FMUL.FTZ R41, R3.reuse, R97 ;  /* 0x0000006103297220 */ /* 0x040fe40000410000 */
[C---:B------:R-:W-:Y:S02]  /*121f0*/  FMUL.FTZ R42, R2.reuse, R98 ;  /* 0x00000062022a7220 */ /* 0x040fe40000410000 */
[C---:B------:R-:W-:Y:S01]  /*12200*/  FMUL.FTZ R43, R2.reuse, R99 ;  /* 0x00000063022b7220 */ /* 0x040fe20000410000 */
[----:B------:R-:W-:Y:S01]  /*12210*/  MUFU.EX2 R131, R131 ;  /* 0x0000008300837308 */ /* 0x000fe20000000800 */
[----:B------:R-:W-:Y:S01]  /*12220*/  LDSM.16.MT88.4 R80, [R204+0x900] ;  /* 0x00090000cc50783b */ /* 0x000fe20000004200 */
[C---:B------:R-:W-:Y:S02]  /*12230*/  FMUL.FTZ R48, R3.reuse, R104 ;  /* 0x0000006803307220 */ /* 0x040fe40000410000 */
[C---:B------:R-:W-:Y:S02]  /*12240*/  FMUL.FTZ R49, R3.reuse, R105 ;  /* 0x0000006903317220 */ /* 0x040fe40000410000 */
[C---:B------:R-:W-:Y:S02]  /*12250*/  FMUL.FTZ R50, R2.reuse, R106 ;  /* 0x0000006a02327220 */ /* 0x040fe40000410000 */
[----:B------:R-:W-:Y:S01]  /*12260*/  FMUL.FTZ R51, R2, R107 ;  /* 0x0000006b02337220 */ /* 0x000fe20000410000 */
[----:B------:R-:W-:Y:S01]  /*12270*/  LDSM.16.MT88.4 R88, [R200+0x900] ;  /* 0x00090000c858783b */ /* 0x000fe20000004200 */
[----:B------:R-:W1:Y:S01]  /*12280*/  MUFU.EX2 R130, R130 ;  /* 0x0000008200827308 */ /* 0x000e620000000800 */
[C---:B------:R-:W-:Y:S02]  /*12290*/  FMUL.FTZ R52, R3.reuse, R52 ;  /* 0x0000003403347220 */ /* 0x040fe40000410000 */
[C---:B------:R-:W-:Y:S01]  /*122a0*/  FMUL.FTZ R53, R3.reuse, R53 ;  /* 0x0000003503357220 */ /* 0x040fe20000410000 */
[----:B---3--:R-:W-:Y:S01]  /*122b0*/  F2FP.PACK_AB R121, R132, R133 ;  /* 0x000000858479723e */ /* 0x008fe200000000ff */
[C---:B------:R-:W-:Y:S02]  /*122c0*/  FMUL.FTZ R54, R2.reuse, R54 ;  /* 0x0000003602367220 */ /* 0x040fe40000410000 */
        /* <DEDUP_REMOVED lines=11> */
[----:B------:R-:W-:Y:S01]  /*12380*/  FMUL.FTZ R62, R2, R62 ;  /* 0x0000003e023e7220 */ /* 0x000fe20000410000 */
[----:B-1----:R-:W-:Y:S01]  /*12390*/  F2FP.PACK_AB R123, R130, R131 ;  /* 0x00000083827b723e */ /* 0x002fe200000000ff */
[C---:B------:R-:W-:Y:S02]  /*123a0*/  FMUL.FTZ R63, R2.reuse, R63 ;  /* 0x0000003f023f7220 */ /* 0x040fe40000410000 */
[C---:B------:R-:W-:Y:S02]  /*123b0*/  FMUL.FTZ R64, R3.reuse, R64 ;  /* 0x0000004003407220 */ /* 0x040fe40000410000 */
[C---:B------:R-:W-:Y:S02]  /*123c0*/  FMUL.FTZ R65, R3.reuse, R65 ;  /* 0x0000004103417220 */ /* 0x040fe40000410000 */
[C---:B--2---:R-:W-:Y:S01]  /*123d0*/  HMMA.16816.F32 R4, R120.reuse, R12, R4 ;  /* 0x0000000c7804723c */ /* 0x044fe20000001804 */
[----:B------:R-:W-:Y:S04]  /*123e0*/  MUFU.EX2 R147, R147 ;  /* 0x0000009300937308 */ /* 0x000fe80000000800 */
[C---:B------:R-:W-:Y:S02]  /*123f0*/  FMUL.FTZ R66, R2.reuse, R66 ;  /* 0x0000004202427220 */ /* 0x040fe40000410000 */
[C---:B------:R-:W-:Y:S01]  /*12400*/  FMUL.FTZ R12, R3.reuse, R68 ;  /* 0x00000044030c7220 */ /* 0x040fe20000410000 */
[C---:B------:R-:W-:Y:S03]  /*12410*/  HMMA.16816.F32 R8, R120.reuse, R14, R8 ;  /* 0x0000000e7808723c */ /* 0x040fe60000001808 */
[----:B------:R-:W-:Y:S01]  /*12420*/  MUFU.EX2 R148, R148 ;  /* 0x0000009400947308 */ /* 0x000fe20000000800 */
[C---:B------:R-:W-:Y:S02]  /*12430*/  FMUL.FTZ R13, R3.reuse, R69 ;  /* 0x00000045030d7220 */ /* 0x040fe40000410000 */
[C---:B------:R-:W-:Y:S02]  /*12440*/  FMUL.FTZ R67, R2.reuse, R67 ;  /* 0x0000004302437220 */ /* 0x040fe40000410000 */
[C---:B------:R-:W-:Y:S04]  /*12450*/  FMUL.FTZ R14, R2.reuse, R70 ;  /* 0x00000046020e7220 */ /* 0x040fe80000410000 */
[----:B------:R-:W-:Y:S01]  /*12460*/  FMUL.FTZ R15, R2, R71 ;  /* 0x00000047020f7220 */ /* 0x000fe20000410000 */
[----:B------:R-:W-:Y:S01]  /*12470*/  MUFU.EX2 R150, R150 ;  /* 0x0000009600967308 */ /* 0x000fe20000000800 */
[----:B------:R-:W1:Y:S01]  /*12480*/  LDSM.16.MT88.4 R68, [R202+0x3100] ;  /* 0x00310000ca44783b */ /* 0x000e620000004200 */
[--C-:B------:R-:W-:Y:S02]  /*12490*/  FFMA.FTZ R233, R238, c[0x0][0x2d0], -R151.reuse ;  /* 0x0000b400eee97a23 */ /* 0x100fe40000010897 */
[--C-:B------:R-:W-:Y:S02]  /*124a0*/  FFMA.FTZ R162, R162, c[0x0][0x2d0], -R151.reuse ;  /* 0x0000b400a2a27a23 */ /* 0x100fe40000010897 */
[C---:B------:R-:W-:Y:S03]  /*124b0*/  HMMA.16816.F32 R12, R120.reuse, R20, R12 ;  /* 0x00000014780c723c */ /* 0x040fe6000000180c */
[--C-:B------:R-:W-:Y:S01]  /*124c0*/  FFMA.FTZ R232, R232, c[0x0][0x2d0], -R151.reuse ;  /* 0x0000b400e8e87a23 */ /* 0x100fe20000010897 */
[----:B------:R-:W2:Y:S01]  /*124d0*/  MUFU.EX2 R153, R153 ;  /* 0x0000009900997308 */ /* 0x000ea20000000800 */
[--C-:B------:R-:W-:Y:S02]  /*124e0*/  FFMA.FTZ R235, R236, c[0x0][0x2d0], -R151.reuse ;  /* 0x0000b400eceb7a23 */ /* 0x100fe40000010897 */
[C---:B------:R-:W-:Y:S01]  /*124f0*/  FMUL.FTZ R20, R3.reuse, R76 ;  /* 0x0000004c03147220 */ /* 0x040fe20000410000 */
[C---:B------:R-:W-:Y:S04]  /*12500*/  HMMA.16816.F32 R16, R120.reuse, R22, R16 ;  /* 0x000000167810723c */ /* 0x040fe80000001810 */
[----:B------:R-:W-:Y:S02]  /*12510*/  FMUL.FTZ R21, R3, R77 ;  /* 0x0000004d03157220 */ /* 0x000fe40000410000 */
[----:B------:R-:W-:Y:S01]  /*12520*/  MUFU.EX2 R152, R152 ;  /* 0x0000009800987308 */ /* 0x000fe20000000800 */
[C---:B------:R-:W-:Y:S02]  /*12530*/  FMUL.FTZ R22, R2.reuse, R78 ;  /* 0x0000004e02167220 */ /* 0x040fe40000410000 */
[----:B------:R-:W-:Y:S02]  /*12540*/  FMUL.FTZ R23, R2, R79 ;  /* 0x0000004f02177220 */ /* 0x000fe40000410000 */
[----:B------:R-:W4:Y:S01]  /*12550*/  LDSM.16.MT88.4 R76, [R200+0x3100] ;  /* 0x00310000c84c783b */ /* 0x000f220000004200 */
[--C-:B------:R-:W-:Y:S02]  /*12560*/  FFMA.FTZ R236, R247, c[0x0][0x2d0], -R134.reuse ;  /* 0x0000b400f7ec7a23 */ /* 0x100fe40000010886 */
[--C-:B------:R-:W-:Y:S02]  /*12570*/  FFMA.FTZ R239, R239, c[0x0][0x2d0], -R134.reuse ;  /* 0x0000b400efef7a23 */ /* 0x100fe40000010886 */
[C---:B------:R-:W-:Y:S01]  /*12580*/  HMMA.16816.F32 R20, R120.reuse, R28, R20 ;  /* 0x0000001c7814723c */ /* 0x040fe20000001814 */
[----:B------:R-:W5:Y:S02]  /*12590*/  MUFU.EX2 R155, R155 ;  /* 0x0000009b009b7308 */ /* 0x000f640000000800 */
[--C-:B------:R-:W-:Y:S02]  /*125a0*/  FFMA.FTZ R238, R243, c[0x0][0x2d0], -R134.reuse ;  /* 0x0000b400f3ee7a23 */ /* 0x100fe40000010886 */
[--C-:B------:R-:W-:Y:S02]  /*125b0*/  FFMA.FTZ R241, R241, c[0x0][0x2d0], -R134.reuse ;  /* 0x0000b400f1f17a23 */ /* 0x100fe40000010886 */
[C---:B------:R-:W-:Y:S01]  /*125c0*/  FMUL.FTZ R28, R3.reuse, R84 ;  /* 0x00000054031c7220 */ /* 0x040fe20000410000 */
[C---:B------:R-:W-:Y:S03]  /*125d0*/  HMMA.16816.F32 R24, R120.reuse, R30, R24 ;  /* 0x0000001e7818723c */ /* 0x040fe60000001818 */
[----:B------:R-:W-:Y:S01]  /*125e0*/  MUFU.EX2 R233, R233 ;  /* 0x000000e900e97308 */ /* 0x000fe20000000800 */
[C---:B------:R-:W-:Y:S02]  /*125f0*/  FMUL.FTZ R29, R3.reuse, R85 ;  /* 0x00000055031d7220 */ /* 0x040fe40000410000 */
[--C-:B------:R-:W-:Y:S02]  /*12600*/  FFMA.FTZ R240, R240, c[0x0][0x2d0], -R151.reuse ;  /* 0x0000b400f0f07a23 */ /* 0x100fe40000010897 */
[C---:B------:R-:W-:Y:S04]  /*12610*/  FMUL.FTZ R30, R2.reuse, R86 ;  /* 0x00000056021e7220 */ /* 0x040fe80000410000 */
[----:B------:R-:W-:Y:S01]  /*12620*/  FMUL.FTZ R31, R2, R87 ;  /* 0x00000057021f7220 */ /* 0x000fe20000410000 */
[----:B------:R-:W1:Y:S01]  /*12630*/  MUFU.EX2 R162, R162 ;  /* 0x000000a200a27308 */ /* 0x000e620000000800 */
[----:B------:R-:W-:Y:S01]  /*12640*/  LDSM.16.MT88.4 R84, [R201+0x900] ;  /* 0x00090000c954783b */ /* 0x000fe20000004200 */
[--C-:B------:R-:W-:Y:S02]  /*12650*/  FFMA.FTZ R243, R248, c[0x0][0x2d0], -R151.reuse ;  /* 0x0000b400f8f37a23 */ /* 0x100fe40000010897 */
[--C-:B------:R-:W-:Y:S02]  /*12660*/  FFMA.FTZ R242, R242, c[0x0][0x2d0], -R151.reuse ;  /* 0x0000b400f2f27a23 */ /* 0x100fe40000010897 */
[C---:B------:R-:W-:Y:S03]  /*12670*/  HMMA.16816.F32 R28, R120.reuse, R36, R28 ;  /* 0x00000024781c723c */ /* 0x040fe6000000181c */
[--C-:B------:R-:W-:Y:S01]  /*12680*/  FFMA.FTZ R247, R244, c[0x0][0x2d0], -R151.reuse ;  /* 0x0000b400f4f77a23 */ /* 0x100fe20000010897 */
[----:B------:R-:W-:Y:S01]  /*12690*/  MUFU.EX2 R232, R232 ;  /* 0x000000e800e87308 */ /* 0x000fe20000000800 */
[--C-:B------:R-:W-:Y:S02]  /*126a0*/  FFMA.FTZ R244, R246, c[0x0][0x2d0], -R134.reuse ;  /* 0x0000b400f6f47a23 */ /* 0x100fe40000010886 */
[C---:B------:R-:W-:Y:S01]  /*126b0*/  FMUL.FTZ R36, R3.reuse, R92 ;  /* 0x0000005c03247220 */ /* 0x040fe20000410000 */
[C---:B------:R-:W-:Y:S04]  /*126c0*/  HMMA.16816.F32 R32, R120.reuse, R38, R32 ;  /* 0x000000267820723c */ /* 0x040fe80000001820 */
[----:B------:R-:W-:Y:S02]  /*126d0*/  FMUL.FTZ R37, R3, R93 ;  /* 0x0000005d03257220 */ /* 0x000fe40000410000 */
[----:B------:R-:W1:Y:S01]  /*126e0*/  MUFU.EX2 R235, R235 ;  /* 0x000000eb00eb7308 */ /* 0x000e620000000800 */
[C---:B------:R-:W-:Y:S02]  /*126f0*/  FMUL.FTZ R38, R2.reuse, R94 ;  /* 0x0000005e02267220 */ /* 0x040fe40000410000 */
[----:B------:R-:W-:Y:S02]  /*12700*/  FMUL.FTZ R39, R2, R95 ;  /* 0x0000005f02277220 */ /* 0x000fe40000410000 */
[----:B------:R-:W-:Y:S01]  /*12710*/  LDSM.16.MT88.4 R92, [R200+0x4900] ;  /* 0x00490000c85c783b */ /* 0x000fe20000004200 */
[--C-:B------:R-:W-:Y:S02]  /*12720*/  FFMA.FTZ R251, R251, c[0x0][0x2d0], -R134.reuse ;  /* 0x0000b400fbfb7a23 */ /* 0x100fe40000010886 */
[--C-:B------:R-:W-:Y:S02]  /*12730*/  FFMA.FTZ R246, R249, c[0x0][0x2d0], -R134.reuse ;  /* 0x0000b400f9f67a23 */ /* 0x100fe40000010886 */
[C---:B------:R-:W-:Y:S01]  /*12740*/  HMMA.16816.F32 R36, R120.reuse, R44, R36 ;  /* 0x0000002c7824723c */ /* 0x040fe20000001824 */
[----:B------:R-:W-:Y:S02]  /*12750*/  MUFU.EX2 R236, R236 ;  /* 0x000000ec00ec7308 */ /* 0x000fe40000000800 */
[--C-:B------:R-:W-:Y:S02]  /*12760*/  FFMA.FTZ R245, R245, c[0x0][0x2d0], -R134.reuse ;  /* 0x0000b400f5f57a23 */ /* 0x100fe40000010886 */
[--C-:B------:R-:W-:Y:S02]  /*12770*/  FFMA.FTZ R234, R234, c[0x0][0x2d0], -R151.reuse ;  /* 0x0000b400eaea7a23 */ /* 0x100fe40000010897 */
[C---:B------:R-:W-:Y:S01]  /*12780*/  FMUL.FTZ R44, R3.reuse, R100 ;  /* 0x00000064032c7220 */ /* 0x040fe20000410000 */
[C---:B------:R-:W-:Y:S03]  /*12790*/  HMMA.16816.F32 R40, R120.reuse, R46, R40 ;  /* 0x0000002e7828723c */ /* 0x040fe60000001828 */
[----:B------:R-:W2:Y:S01]  /*127a0*/  MUFU.EX2 R239, R239 ;  /* 0x000000ef00ef7308 */ /* 0x000ea20000000800 */
[----:B------:R-:W-:Y:S02]  /*127b0*/  FMUL.FTZ R45, R3, R101 ;  /* 0x00000065032d7220 */ /* 0x000fe40000410000 */
[--C-:B------:R-:W-:Y:S02]  /*127c0*/  FFMA.FTZ R249, R184, c[0x0][0x2d0], -R151.reuse ;  /* 0x0000b400b8f97a23 */ /* 0x100fe40000010897 */
[C---:B------:R-:W-:Y:S04]  /*127d0*/  FMUL.FTZ R46, R2.reuse, R102 ;  /* 0x00000066022e7220 */ /* 0x040fe80000410000 */
[----:B------:R-:W-:Y:S01]  /*127e0*/  FMUL.FTZ R47, R2, R103 ;  /* 0x00000067022f7220 */ /* 0x000fe20000410000 */
[----:B------:R-:W-:Y:S01]  /*127f0*/  MUFU.EX2 R238, R238 ;  /* 0x000000ee00ee7308 */ /* 0x000fe20000000800 */
[----:B------:R-:W-:Y:S01]  /*12800*/  LDSM.16.MT88.4 R100, [R204+0x5900] ;  /* 0x00590000cc64783b */ /* 0x000fe20000004200 */
[--C-:B------:R-:W-:Y:S02]  /*12810*/  FFMA.FTZ R160, R160, c[0x0][0x2d0], -R151.reuse ;  /* 0x0000b400a0a07a23 */ /* 0x100fe40000010897 */
[--C-:B------:R-:W-:Y:S02]  /*12820*/  FFMA.FTZ R154, R154, c[0x0][0x2d0], -R151.reuse ;  /* 0x0000b4009a9a7a23 */ /* 0x100fe40000010897 */
[C---:B-1----:R-:W-:Y:S03]  /*12830*/  HMMA.16816.F32 R44, R120.reuse, R68, R44 ;  /* 0x00000044782c723c */ /* 0x042fe6000000182c */
[--C-:B------:R-:W-:Y:S01]  /*12840*/  FFMA.FTZ R184, R237, c[0x0][0x2d0], -R134.reuse ;  /* 0x0000b400edb87a23 */ /* 0x100fe20000010886 */
[----:B------:R-:W1:Y:S01]  /*12850*/  MUFU.EX2 R241, R241 ;  /* 0x000000f100f17308 */ /* 0x000e620000000800 */
[--C-:B------:R-:W-:Y:S02]  /*12860*/  FFMA.FTZ R231, R231, c[0x0][0x2d0], -R134.reuse ;  /* 0x0000b400e7e77a23 */ /* 0x100fe40000010886 */
[----:B---3--:R-:W-:Y:S01]  /*12870*/  F2FP.PACK_AB R68, R144, R141 ;  /* 0x0000008d9044723e */ /* 0x008fe200000000ff */
[C---:B------:R-:W-:Y:S04]  /*12880*/  HMMA.16816.F32 R48, R120.reuse, R70, R48 ;  /* 0x000000467830723c */ /* 0x040fe80000001830 */
[----:B--2---:R-:W-:Y:S01]  /*12890*/  F2FP.PACK_AB R69, R153, R150 ;  /* 0x000000969945723e */ /* 0x004fe200000000ff */
[--C-:B------:R-:W-:Y:S01]  /*128a0*/  FFMA.FTZ R163, R163, c[0x0][0x2d0], -R134.reuse ;  /* 0x0000b400a3a37a23 */ /* 0x100fe20000010886 */
[----:B------:R-:W-:Y:S01]  /*128b0*/  MUFU.EX2 R240, R240 ;  /* 0x000000f000f07308 */ /* 0x000fe20000000800 */
[----:B------:R-:W-:Y:S01]  /*128c0*/  F2FP.PACK_AB R70, R148, R147 ;  /* 0x000000939446723e */ /* 0x000fe200000000ff */
[C---:B------:R-:W-:Y:S04]  /*128d0*/  HMMA.16816.F32 R52, R120.reuse, R72, R52 ;  /* 0x000000487834723c */ /* 0x040fe80000001834 */
[----:B-----5:R-:W-:Y:S01]  /*128e0*/  F2FP.PACK_AB R71, R155, R152 ;  /* 0x000000989b47723e */ /* 0x020fe200000000ff */
[--C-:B------:R-:W-:Y:S02]  /*128f0*/  FFMA.FTZ R248, R161, c[0x0][0x2d0], -R134.reuse ;  /* 0x0000b400a1f87a23 */ /* 0x100fe40000010886 */
[--C-:B------:R-:W-:Y:S01]  /*12900*/  FFMA.FTZ R146, R146, c[0x0][0x2d0], -R151.reuse ;  /* 0x0000b40092927a23 */ /* 0x100fe20000010897 */
[C---:B------:R-:W-:Y:S01]  /*12910*/  HMMA.16816.F32 R56, R120.reuse, R74, R56 ;  /* 0x0000004a7838723c */ /* 0x040fe20000001838 */
[----:B------:R-:W2:Y:S01]  /*12920*/  LDSM.16.MT88.4 R72, [R202+0x900] ;  /* 0x00090000ca48783b */ /* 0x000ea20000004200 */
[----:B------:R-:W-:Y:S02]  /*12930*/  MUFU.EX2 R243, R243 ;  /* 0x000000f300f37308 */ /* 0x000fe40000000800 */
[--C-:B------:R-:W-:Y:S02]  /*12940*/  FFMA.FTZ R145, R145, c[0x0][0x2d0], -R151.reuse ;  /* 0x0000b40091917a23 */ /* 0x100fe40000010897 */
[--C-:B------:R-:W-:Y:S02]  /*12950*/  FFMA.FTZ R142, R142, c[0x0][0x2d0], -R151.reuse ;  /* 0x0000b4008e8e7a23 */ /* 0x100fe40000010897 */
[C---:B----4-:R-:W-:Y:S04]  /*12960*/  HMMA.16816.F32 R60, R120.reuse, R76, R60 ;  /* 0x0000004c783c723c */ /* 0x050fe8000000183c */
[----:B------:R-:W-:Y:S01]  /*12970*/  MUFU.EX2 R242, R242 ;  /* 0x000000f200f27308 */ /* 0x000fe20000000800 */
[----:B------:R-:W-:Y:S02]  /*12980*/  FFMA.FTZ R151, R140, c[0x0][0x2d0], -R151 ;  /* 0x0000b4008c977a23 */ /* 0x000fe40000010897 */
[--C-:B------:R-:W-:Y:S01]  /*12990*/  FFMA.FTZ R140, R149, c[0x0][0x2d0], -R134.reuse ;  /* 0x0000b400958c7a23 */ /* 0x100fe20000010886 */
[----:B------:R-:W-:Y:S01]  /*129a0*/  HMMA.16816.F32 R64, R120, R78, R64 ;  /* 0x0000004e7840723c */ /* 0x000fe20000001840 */
[----:B------:R-:W3:Y:S03]  /*129b0*/  LDSM.16.MT88.4 R76, [R204+0x3900] ;  /* 0x00390000cc4c783b */ /* 0x000ee60000004200 */
[--C-:B------:R-:W-:Y:S02]  /*129c0*/  FFMA.FTZ R143, R143, c[0x0][0x2d0], -R134.reuse ;  /* 0x0000b4008f8f7a23 */ /* 0x100fe40000010886 */
[----:B------:R-:W-:Y:S01]  /*129d0*/  MUFU.EX2 R247, R247 ;  /* 0x000000f700f77308 */ /* 0x000fe20000000800 */
[--C-:B------:R-:W-:Y:S01]  /*129e0*/  FFMA.FTZ R135, R135, c[0x0][0x2d0], -R134.reuse ;  /* 0x0000b40087877a23 */ /* 0x100fe20000010886 */
[C---:B------:R-:W-:Y:S05]  /*129f0*/  HMMA.16816.F32 R4, R68.reuse, R80, R4 ;  /* 0x000000504404723c */ /* 0x040fea0000001804 */
[----:B------:R-:W-:Y:S02]  /*12a00*/  FFMA.FTZ R134, R117, c[0x0][0x2d0], -R134 ;  /* 0x0000b40075867a23 */ /* 0x000fe40000010886 */
[----:B------:R-:W-:Y:S01]  /*12a10*/  FFMA.FTZ R128, R3, R224, R128 ;  /* 0x000000e003807223 */ /* 0x000fe20000010080 */
[C---:B------:R-:W-:Y:S01]  /*12a20*/  HMMA.16816.F32 R8, R68.reuse, R82, R8 ;  /* 0x000000524408723c */ /* 0x040fe20000001808 */
[----:B------:R-:W-:Y:S01]  /*12a30*/  LDSM.16.MT88.4 R80, [R201+0x3900] ;  /* 0x00390000c950783b */ /* 0x000fe20000004200 */
[----:B------:R-:W-:Y:S02]  /*12a40*/  MUFU.EX2 R244, R244 ;  /* 0x000000f400f47308 */ /* 0x000fe40000000800 */
[----:B------:R-:W-:Y:S02]  /*12a50*/  FFMA.FTZ R133, R2, R223, R133 ;  /* 0x000000df02857223 */ /* 0x000fe40000010085 */
[----:B------:R-:W-:Y:S02]  /*12a60*/  FADD.FTZ R119, R119, R128 ;  /* 0x0000008077777221 */ /* 0x000fe40000010000 */
[----:B------:R-:W-:Y:S01]  /*12a70*/  FADD.FTZ R132, R132, R133 ;  /* 0x0000008584847221 */ /* 0x000fe20000010000 */
[C---:B--2---:R-:W-:Y:S03]  /*12a80*/  HMMA.16816.F32 R12, R68.reuse, R72, R12 ;  /* 0x00000048440c723c */ /* 0x044fe6000000180c */
[----:B------:R-:W-:Y:S01]  /*12a90*/  MUFU.EX2 R251, R251 ;  /* 0x000000fb00fb7308 */ /* 0x000fe20000000800 */
[----:B------:R-:W-:Y:S02]  /*12aa0*/  FADD.FTZ R118, R118, R119 ;  /* 0x0000007776767221 */ /* 0x000fe40000010000 */
[----:B------:R-:W-:Y:S02]  /*12ab0*/  FADD.FTZ R3, R131, R132 ;  /* 0x0000008483037221 */ /* 0x000fe40000010000 */
[C---:B------:R-:W-:Y:S01]  /*12ac0*/  HMMA.16816.F32 R16, R68.reuse, R74, R16 ;  /* 0x0000004a4410723c */ /* 0x040fe20000001810 */
[----:B------:R-:W2:Y:S03]  /*12ad0*/  LDSM.16.MT88.4 R72, [R202+0x3900] ;  /* 0x00390000ca48783b */ /* 0x000ea60000004200 */
[----:B------:R-:W-:Y:S01]  /*12ae0*/  FADD.FTZ R118, R129, R118 ;  /* 0x0000007681767221 */ /* 0x000fe20000010000 */
[----:B------:R-:W-:Y:S01]  /*12af0*/  MUFU.EX2 R246, R246 ;  /* 0x000000f600f67308 */ /* 0x000fe20000000800 */
[----:B------:R-:W-:Y:S02]  /*12b00*/  FADD.FTZ R3, R130, R3 ;  /* 0x0000000382037221 */ /* 0x000fe40000010000 */
[C---:B------:R-:W-:Y:S04]  /*12b10*/  HMMA.16816.F32 R20, R68.reuse, R84, R20 ;  /* 0x000000544414723c */ /* 0x040fe80000001814 */
[----:B------:R-:W-:Y:S02]  /*12b20*/  FADD.FTZ R141, R141, R118 ;  /* 0x000000768d8d7221 */ /* 0x000fe40000010000 */
[----:B------:R-:W-:Y:S01]  /*12b30*/  FADD.FTZ R150, R150, R3 ;  /* 0x0000000396967221 */ /* 0x000fe20000010000 */
[----:B------:R-:W-:Y:S01]  /*12b40*/  MUFU.EX2 R245, R245 ;  /* 0x000000f500f57308 */ /* 0x000fe20000000800 */
[C---:B------:R-:W-:Y:S01]  /*12b50*/  HMMA.16816.F32 R24, R68.reuse, R86, R24 ;  /* 0x000000564418723c */ /* 0x040fe20000001818 */
[----:B------:R-:W4:Y:S03]  /*12b60*/  LDSM.16.MT88.4 R84, [R200+0x3900] ;  /* 0x00390000c854783b */ /* 0x000f260000004200 */
[----:B------:R-:W-:Y:S02]  /*12b70*/  FADD.FTZ R144, R144, R141 ;  /* 0x0000008d90907221 */ /* 0x000fe40000010000 */
[----:B------:R-:W-:Y:S02]  /*12b80*/  FADD.FTZ R153, R153, R150 ;  /* 0x0000009699997221 */ /* 0x000fe40000010000 */
[C---:B------:R-:W-:Y:S01]  /*12b90*/  HMMA.16816.F32 R28, R68.reuse, R88, R28 ;  /* 0x00000058441c723c */ /* 0x040fe2000000181c */
[----:B------:R-:W-:Y:S03]  /*12ba0*/  MUFU.EX2 R234, R234 ;  /* 0x000000ea00ea7308 */ /* 0x000fe60000000800 */
[----:B------:R-:W-:Y:S02]  /*12bb0*/  FADD.FTZ R147, R147, R144 ;  /* 0x0000009093937221 */ /* 0x000fe40000010000 */
[----:B------:R-:W-:Y:S02]  /*12bc0*/  FADD.FTZ R152, R152, R153 ;  /* 0x0000009998987221 */ /* 0x000fe40000010000 */
[C---:B------:R-:W-:Y:S01]  /*12bd0*/  HMMA.16816.F32 R32, R68.reuse, R90, R32 ;  /* 0x0000005a4420723c */ /* 0x040fe20000001820 */
[----:B------:R-:W-:Y:S02]  /*12be0*/  LDSM.16.MT88.4 R88, [R200+0x4100] ;  /* 0x00410000c858783b */ /* 0x000fe40000004200 */
[----:B------:R-:W-:Y:S01]  /*12bf0*/  MUFU.EX2 R249, R249 ;  /* 0x000000f900f97308 */ /* 0x000fe20000000800 */
[----:B------:R-:W-:Y:S02]  /*12c00*/  FADD.FTZ R148, R148, R147 ;  /* 0x0000009394947221 */ /* 0x000fe40000010000 */
[----:B------:R-:W-:Y:S02]  /*12c10*/  FADD.FTZ R155, R155, R152 ;  /* 0x000000989b9b7221 */ /* 0x000fe40000010000 */
[C---:B---3--:R-:W-:Y:S05]  /*12c20*/  HMMA.16816.F32 R36, R68.reuse, R76, R36 ;  /* 0x0000004c4424723c */ /* 0x048fea0000001824 */
[----:B------:R-:W-:Y:S03]  /*12c30*/  MUFU.EX2 R160, R160 ;  /* 0x000000a000a07308 */ /* 0x000fe60000000800 */
[C---:B------:R-:W-:Y:S01]  /*12c40*/  HMMA.16816.F32 R40, R68.reuse, R78, R40 ;  /* 0x0000004e4428723c */ /* 0x040fe20000001828 */
[----:B------:R-:W-:Y:S06]  /*12c50*/  LDSM.16.MT88.4 R76, [R202+0x1100] ;  /* 0x00110000ca4c783b */ /* 0x000fec0000004200 */
[----:B------:R-:W-:Y:S01]  /*12c60*/  MUFU.EX2 R154, R154 ;  /* 0x0000009a009a7308 */ /* 0x000fe20000000800 */
[C---:B--2---:R-:W-:Y:S08]  /*12c70*/  HMMA.16816.F32 R44, R68.reuse, R72, R44 ;  /* 0x00000048442c723c */ /* 0x044ff0000000182c */
[C---:B------:R-:W-:Y:S01]  /*12c80*/  HMMA.16816.F32 R48, R68.reuse, R74, R48 ;  /* 0x0000004a4430723c */ /* 0x040fe20000001830 */
[----:B------:R-:W2:Y:S01]  /*12c90*/  LDSM.16.MT88.4 R72, [R204+0x1100] ;  /* 0x00110000cc48783b */ /* 0x000ea20000004200 */
[----:B------:R-:W-:Y:S06]  /*12ca0*/  MUFU.EX2 R184, R184 ;  /* 0x000000b800b87308 */ /* 0x000fec0000000800 */
[C---:B------:R-:W-:Y:S04]  /*12cb0*/  HMMA.16816.F32 R52, R68.reuse, R80, R52 ;  /* 0x000000504434723c */ /* 0x040fe80000001834 */
[----:B------:R-:W-:Y:S04]  /*12cc0*/  MUFU.EX2 R231, R231 ;  /* 0x000000e700e77308 */ /* 0x000fe80000000800 */
[C---:B------:R-:W-:Y:S01]  /*12cd0*/  HMMA.16816.F32 R56, R68.reuse, R82, R56 ;  /* 0x000000524438723c */ /* 0x040fe20000001838 */
[----:B------:R-:W3:Y:S05]  /*12ce0*/  LDSM.16.MT88.4 R80, [R201+0x1100] ;  /* 0x00110000c950783b */ /* 0x000eea0000004200 */
[----:B------:R-:W-:Y:S02]  /*12cf0*/  MUFU.EX2 R163, R163 ;  /* 0x000000a300a37308 */ /* 0x000fe40000000800 */
[C---:B----4-:R-:W-:Y:S08]  /*12d00*/  HMMA.16816.F32 R60, R68.reuse, R84, R60 ;  /* 0x00000054443c723c */ /* 0x050ff0000000183c */
[----:B------:R-:W-:Y:S01]  /*12d10*/  HMMA.16816.F32 R64, R68, R86, R64 ;  /* 0x000000564440723c */ /* 0x000fe20000001840 */
[----:B------:R-:W4:Y:S01]  /*12d20*/  LDSM.16.MT88.4 R84, [R200+0x1100] ;  /* 0x00110000c854783b */ /* 0x000f220000004200 */
[----:B------:R-:W-:Y:S05]  /*12d30*/  MUFU.EX2 R248, R248 ;  /* 0x000000f800f87308 */ /* 0x000fea0000000800 */
[----:B------:R-:W-:Y:S01]  /*12d40*/  F2FP.PACK_AB R68, R162, R233 ;  /* 0x000000e9a244723e */ /* 0x000fe200000000ff */
[----:B------:R-:W-:Y:S01]  /*12d50*/  FADD.FTZ R233, R233, R148 ;  /* 0x00000094e9e97221 */ /* 0x000fe20000010000 */
[----:B------:R-:W-:Y:S03]  /*12d60*/  F2FP.PACK_AB R70, R235, R232 ;  /* 0x000000e8eb46723e */ /* 0x000fe600000000ff */
[----:B------:R-:W-:Y:S01]  /*12d70*/  F2FP.PACK_AB R69, R239, R236 ;  /* 0x000000ecef45723e */ /* 0x000fe200000000ff */
[----:B------:R-:W-:Y:S01]  /*12d80*/  MUFU.EX2 R146, R146 ;  /* 0x0000009200927308 */ /* 0x000fe20000000800 */
[----:B-1----:R-:W-:Y:S01]  /*12d90*/  F2FP.PACK_AB R71, R241, R238 ;  /* 0x000000eef147723e */ /* 0x002fe200000000ff */
[----:B------:R-:W-:Y:S02]  /*12da0*/  FADD.FTZ R236, R236, R155 ;  /* 0x0000009becec7221 */ /* 0x000fe40000010000 */
[----:B------:R-:W-:Y:S02]  /*12db0*/  FADD.FTZ R233, R162, R233 ;  /* 0x000000e9a2e97221 */ /* 0x000fe40000010000 */
[----:B------:R-:W-:Y:S02]  /*12dc0*/  FADD.FTZ R239, R239, R236 ;  /* 0x000000ecefef7221 */ /* 0x000fe40000010000 */
[C---:B--2---:R-:W-:Y:S02]  /*12dd0*/  HMMA.16816.F32 R4, R68.reuse, R72, R4 ;  /* 0x000000484404723c */ /* 0x044fe40000001804 */
[----:B------:R-:W1:Y:S01]  /*12de0*/  MUFU.EX2 R145, R145 ;  /* 0x0000009100917308 */ /* 0x000e620000000800 */
[----:B------:R-:W-:Y:S02]  /*12df0*/  FADD.FTZ R232, R232, R233 ;  /* 0x000000e9e8e87221 */ /* 0x000fe40000010000 */
[----:B------:R-:W-:Y:S02]  /*12e00*/  FADD.FTZ R238, R238, R239 ;  /* 0x000000efeeee7221 */ /* 0x000fe40000010000 */
[----:B------:R-:W-:Y:S01]  /*12e10*/  FADD.FTZ R235, R235, R232 ;  /* 0x000000e8ebeb7221 */ /* 0x000fe20000010000 */
[C---:B------:R-:W-:Y:S01]  /*12e20*/  HMMA.16816.F32 R8, R68.reuse, R74, R8 ;  /* 0x0000004a4408723c */ /* 0x040fe20000001808 */
[----:B------:R-:W2:Y:S03]  /*12e30*/  LDSM.16.MT88.4 R72, [R204+0x4100] ;  /* 0x00410000cc48783b */ /* 0x000ea60000004200 */
[----:B------:R-:W-:Y:S01]  /*12e40*/  MUFU.EX2 R142, R142 ;  /* 0x0000008e008e7308 */ /* 0x000fe20000000800 */
[----:B------:R-:W-:Y:S03]  /*12e50*/  FADD.FTZ R241, R241, R238 ;  /* 0x000000eef1f17221 */ /* 0x000fe60000010000 */
[C---:B------:R-:W-:Y:S06]  /*12e60*/  HMMA.16816.F32 R12, R68.reuse, R76, R12 ;  /* 0x0000004c440c723c */ /* 0x040fec000000180c */
[----:B------:R-:W5:Y:S02]  /*12e70*/  MUFU.EX2 R151, R151 ;  /* 0x0000009700977308 */ /* 0x000f640000000800 */
[C---:B------:R-:W-:Y:S01]  /*12e80*/  HMMA.16816.F32 R16, R68.reuse, R78, R16 ;  /* 0x0000004e4410723c */ /* 0x040fe20000001810 */
[----:B------:R-:W2:Y:S03]  /*12e90*/  LDSM.16.MT88.4 R76, [R202+0x4100] ;  /* 0x00410000ca4c783b */ /* 0x000ea60000004200 */
[----:B-1----:R-:W-:Y:S04]  /*12ea0*/  F2FP.PACK_AB R120, R145, R146 ;  /* 0x000000929178723e */ /* 0x002fe800000000ff */
[C---:B---3--:R-:W-:Y:S01]  /*12eb0*/  HMMA.16816.F32 R20, R68.reuse, R80, R20 ;  /* 0x000000504414723c */ /* 0x048fe20000001814 */
[----:B------:R-:W-:Y:S07]  /*12ec0*/  MUFU.EX2 R140, R140 ;  /* 0x0000008c008c7308 */ /* 0x000fee0000000800 */
[C---:B------:R-:W-:Y:S01]  /*12ed0*/  HMMA.16816.F32 R24, R68.reuse, R82, R24 ;  /* 0x000000524418723c */ /* 0x040fe20000001818 */
[----:B------:R-:W1:Y:S02]  /*12ee0*/  LDSM.16.MT88.4 R80, [R201+0x4100] ;  /* 0x00410000c950783b */ /* 0x000e640000004200 */
[----:B------:R-:W3:Y:S01]  /*12ef0*/  MUFU.EX2 R143, R143 ;  /* 0x0000008f008f7308 */ /* 0x000ee20000000800 */
[----:B-----5:R-:W-:Y:S04]  /*12f00*/  F2FP.PACK_AB R122, R151, R142 ;  /* 0x0000008e977a723e */ /* 0x020fe800000000ff */
[C---:B----4-:R-:W-:Y:S05]  /*12f10*/  HMMA.16816.F32 R28, R68.reuse, R84, R28 ;  /* 0x00000054441c723c */ /* 0x050fea000000181c */
[----:B------:R-:W-:Y:S03]  /*12f20*/  MUFU.EX2 R135, R135 ;  /* 0x0000008700877308 */ /* 0x000fe60000000800 */
[C---:B------:R-:W-:Y:S01]  /*12f30*/  HMMA.16816.F32 R32, R68.reuse, R86, R32 ;  /* 0x000000564420723c */ /* 0x040fe20000001820 */
[----:B------:R-:W4:Y:S06]  /*12f40*/  LDSM.16.MT88.4 R84, [R204+0x1900] ;  /* 0x00190000cc54783b */ /* 0x000f2c0000004200 */
[----:B------:R-:W5:Y:S01]  /*12f50*/  MUFU.EX2 R134, R134 ;  /* 0x0000008600867308 */ /* 0x000f620000000800 */
[C---:B--2---:R-:W-:Y:S04]  /*12f60*/  HMMA.16816.F32 R36, R68.reuse, R72, R36 ;  /* 0x000000484424723c */ /* 0x044fe80000001824 */
[----:B---3--:R-:W-:Y:S04]  /*12f70*/  F2FP.PACK_AB R121, R143, R140 ;  /* 0x0000008c8f79723e */ /* 0x008fe800000000ff */
[C---:B------:R-:W-:Y:S01]  /*12f80*/  HMMA.16816.F32 R40, R68.reuse, R74, R40 ;  /* 0x0000004a4428723c */ /* 0x040fe20000001828 */
[----:B------:R-:W2:Y:S07]  /*12f90*/  LDSM.16.MT88.4 R72, [R202+0x1900] ;  /* 0x00190000ca48783b */ /* 0x000eae0000004200 */
[C---:B------:R-:W-:Y:S04]  /*12fa0*/  HMMA.16816.F32 R44, R68.reuse, R76, R44 ;  /* 0x0000004c442c723c */ /* 0x040fe8000000182c */
[----:B-----5:R-:W-:Y:S04]  /*12fb0*/  F2FP.PACK_AB R123, R134, R135 ;  /* 0x00000087867b723e */ /* 0x020fe800000000ff */
[C---:B------:R-:W-:Y:S01]  /*12fc0*/  HMMA.16816.F32 R48, R68.reuse, R78, R48 ;  /* 0x0000004e4430723c */ /* 0x040fe20000001830 */
[----:B------:R-:W3:Y:S07]  /*12fd0*/  LDSM.16.MT88.4 R76, [R201+0x1900] ;  /* 0x00190000c94c783b */ /* 0x000eee0000004200 */
[C---:B-1----:R-:W-:Y:S08]  /*12fe0*/  HMMA.16816.F32 R52, R68.reuse, R80, R52 ;  /* 0x000000504434723c */ /* 0x042ff00000001834 */
[C---:B------:R-:W-:Y:S01]  /*12ff0*/  HMMA.16816.F32 R56, R68.reuse, R82, R56 ;  /* 0x000000524438723c */ /* 0x040fe20000001838 */
[----:B------:R-:W1:Y:S07]  /*13000*/  LDSM.16.MT88.4 R80, [R200+0x1900] ;  /* 0x00190000c850783b */ /* 0x000e6e0000004200 */
        /* <DEDUP_REMOVED lines=12> */
[C---:B----4-:R-:W-:Y:S03]  /*130d0*/  HMMA.16816.F32 R4, R68.reuse, R84, R4 ;  /* 0x000000544404723c */ /* 0x050fe60000001804 */
        /* <DEDUP_REMOVED lines=9> */
[----:B------:R-:W2:Y:S07]  /*13170*/  LDSM.16.MT88.4 R72, [R202+0x4900] ;  /* 0x00490000ca48783b */ /* 0x000eae0000004200 */
[C---:B---3--:R-:W-:Y:S08]  /*13180*/  HMMA.16816.F32 R20, R68.reuse, R76, R20 ;  /* 0x0000004c4414723c */ /* 0x048ff00000001814 */
[C---:B------:R-:W-:Y:S01]  /*13190*/  HMMA.16816.F32 R24, R68.reuse, R78, R24 ;  /* 0x0000004e4418723c */ /* 0x040fe20000001818 */
[----:B------:R-:W3:Y:S07]  /*131a0*/  LDSM.16.MT88.4 R76, [R204+0x2100] ;  /* 0x00210000cc4c783b */ /* 0x000eee0000004200 */
[C---:B-1----:R-:W-:Y:S08]  /*131b0*/  HMMA.16816.F32 R28, R68.reuse, R80, R28 ;  /* 0x00000050441c723c */ /* 0x042ff0000000181c */
[C---:B------:R-:W-:Y:S01]  /*131c0*/  HMMA.16816.F32 R32, R68.reuse, R82, R32 ;  /* 0x000000524420723c */ /* 0x040fe20000001820 */
[----:B------:R-:W1:Y:S07]  /*131d0*/  LDSM.16.MT88.4 R80, [R202+0x2100] ;  /* 0x00210000ca50783b */ /* 0x000e6e0000004200 */
[C---:B----4-:R-:W-:Y:S08]  /*131e0*/  HMMA.16816.F32 R36, R68.reuse, R84, R36 ;  /* 0x000000544424723c */ /* 0x050ff00000001824 */
        /* <DEDUP_REMOVED lines=17> */
[----:B------:R-:W-:Y:S01]  /*13300*/  FADD.FTZ R163, R163, R2 ;  /* 0x00000002a3a37221 */ /* 0x000fe20000010000 */
[----:B------:R-:W-:Y:S01]  /*13310*/  IADD3 R184, R230, -0x1, RZ ;  /* 0xffffffffe6b87810 */ /* 0x000fe20007ffe0ff */
[----:B------:R-:W-:Y:S02]  /*13320*/  FADD.FTZ R3, R160, R3 ;  /* 0x00000003a0037221 */ /* 0x000fe40000010000 */
[----:B------:R-:W-:Y:S02]  /*13330*/  IMAD.MOV.U32 R2, RZ, RZ, R116 ;  /* 0x000000ffff027224 */ /* 0x000fe400078e0074 */
[C---:B---3--:R-:W-:Y:S03]  /*13340*/  HMMA.16816.F32 R4, R68.reuse, R76, R4 ;  /* 0x0000004c4404723c */ /* 0x048fe60000001804 */
[----:B------:R-:W-:Y:S05]  /*13350*/  IMAD.MOV.U32 R230, RZ, RZ, R184 ;  /* 0x000000ffffe67224 */ /* 0x000fea00078e00b8 */
[C---:B------:R-:W-:Y:S01]  /*13360*/  HMMA.16816.F32 R8, R68.reuse, R78, R8 ;  /* 0x0000004e4408723c */ /* 0x040fe20000001808 */
[----:B------:R-:W3:Y:S07]  /*13370*/  LDSM.16.MT88.4 R76, [R204+0x5100] ;  /* 0x00510000cc4c783b */ /* 0x000eee0000004200 */
        /* <DEDUP_REMOVED lines=8> */
[----:B------:R-:W4:Y:S07]  /*13400*/  LDSM.16.MT88.4 R84, [R202+0x2900] ;  /* 0x00290000ca54783b */ /* 0x000f2e0000004200 */
[C---:B---3--:R-:W-:Y:S08]  /*13410*/  HMMA.16816.F32 R36, R68.reuse, R76, R36 ;  /* 0x0000004c4424723c */ /* 0x048ff00000001824 */
[C---:B------:R-:W-:Y:S08]  /*13420*/  HMMA.16816.F32 R40, R68.reuse, R78, R40 ;  /* 0x0000004e4428723c */ /* 0x040ff00000001828 */
[C---:B-1----:R-:W-:Y:S08]  /*13430*/  HMMA.16816.F32 R44, R68.reuse, R80, R44 ;  /* 0x00000050442c723c */ /* 0x042ff0000000182c */
        /* <DEDUP_REMOVED lines=20> */
[C---:B-1----:R-:W-:Y:S07]  /*13580*/  HMMA.16816.F32 R52, R120.reuse, R4, R52 ;  /* 0x000000047834723c */ /* 0x042fee0000001834 */
[----:B------:R-:W-:Y:S01]  /*13590*/  FADD.FTZ R5, R154, R3 ;  /* 0x000000039a057221 */ /* 0x000fe20000010000 */
[C---:B------:R-:W-:Y:S04]  /*135a0*/  HMMA.16816.F32 R56, R120.reuse, R6, R56 ;  /* 0x000000067838723c */ /* 0x040fe80000001838 */
[----:B------:R-:W-:Y:S02]  /*135b0*/  FADD.FTZ R3, R248, R163 ;  /* 0x000000a3f8037221 */ /* 0x000fe40000010000 */
[----:B------:R-:W-:Y:S02]  /*135c0*/  FADD.FTZ R146, R146, R5 ;  /* 0x0000000592927221 */ /* 0x000fe40000010000 */
[C---:B--2---:R-:W-:Y:S04]  /*135d0*/  HMMA.16816.F32 R60, R120.reuse, R8, R60 ;  /* 0x00000008783c723c */ /* 0x044fe8000000183c */
[----:B------:R-:W-:Y:S02]  /*135e0*/  FADD.FTZ R140, R140, R3 ;  /* 0x000000038c8c7221 */ /* 0x000fe40000010000 */
[----:B------:R-:W-:Y:S02]  /*135f0*/  FADD.FTZ R145, R145, R146 ;  /* 0x0000009291917221 */ /* 0x000fe40000010000 */
[----:B------:R-:W-:Y:S01]  /*13600*/  FADD.FTZ R140, R143, R140 ;  /* 0x0000008c8f8c7221 */ /* 0x000fe20000010000 */
[----:B------:R-:W-:Y:S03]  /*13610*/  HMMA.16816.F32 R64, R120, R10, R64 ;  /* 0x0000000a7840723c */ /* 0x000fe60000001840 */
[----:B------:R-:W-:Y:S02]  /*13620*/  FADD.FTZ R142, R142, R145 ;  /* 0x000000918e8e7221 */ /* 0x000fe40000010000 */
[----:B------:R-:W-:Y:S02]  /*13630*/  FADD.FTZ R135, R135, R140 ;  /* 0x0000008c87877221 */ /* 0x000fe40000010000 */
[----:B------:R-:W-:Y:S02]  /*13640*/  FADD.FTZ R224, R151, R142 ;  /* 0x0000008e97e07221 */ /* 0x000fe40000010000 */
[----:B------:R-:W-:Y:S03]  /*13650*/  FADD.FTZ R223, R134, R135 ;  /* 0x0000008786df7221 */ /* 0x000fe60000010000 */
[----:B------:R-:W-:Y:S01]  /*13660*/  IMAD.MOV.U32 R3, RZ, RZ, R0 ;  /* 0x000000ffff037224 */ /* 0x000fe200078e0000 */
[----:B------:R-:W-:-:S05]  /*13670*/  @P0 BRA `(.L_x_403) ;  /* 0xffffc40000000947 */ /* 0x000fca000383ffff */
.L_x_394:
[----:B------:R-:W1:Y:S01]  /*13680*/  S2R R5, SR_CTAID.X ;  /* 0x0000000000057919 */ /* 0x000e620000002500 */
[----:B------:R-:W-:-:S02]  /*13690*/  ISETP.NE.AND P1, PT, R209, 0x1, PT ;  /* 0x00000001d100780c */ /* 0x000fc40003f25270 */
[----:B------:R-:W-:Y:S02]  /*136a0*/  ISETP.GE.AND P0, PT, R208, 0x1, PT ;  /* 0x00000001d000780c */ /* 0x000fe40003f06270 */
[----:B------:R-:W-:Y:S02]  /*136b0*/  IADD3 R2, R207, 0x1, -R212 ;  /* 0x00000001cf027810 */ /* 0x000fe40007ffe8d4 */
[----:B-1----:R-:W-:-:S07]  /*136c0*/  LEA R5, R5, 0x7f, 0x7 ;  /* 0x0000007f05057811 */ /* 0x002fce00078e38ff */
        /* <DEDUP_REMOVED lines=14> */
.L_x_405:
[----:B------:R-:W-:-:S04]  /*137b0*/  MOV R2, c[0x0][0x32c] ;  /* 0x0000cb0000027a02 */ /* 0x000fc80000000f00 */
[----:B------:R-:W-:-:S13]  /*137c0*/  ISETP.NE.AND P0, PT, R2, 0x1, PT ;  /* 0x000000010200780c */ /* 0x000fda0003f05270 */
[----:B------:R-:W-:-:S05]  /*137d0*/  @P0 IMAD.HI.U32 R2, R4, c[0x0][0x330], RZ ;  /* 0x0000cc0004020a27 */ /* 0x000fca00078e00ff */
[----:B------:R-:W-:-:S05]  /*137e0*/  @P0 SHF.R.U32.HI R4, RZ, c[0x0][0x334], R2 ;  /* 0x0000cd00ff040a19 */ /* 0x000fca0000011602 */
.L_x_406:
[----:B------:R-:W-:-:S05]  /*137f0*/  IMAD R4, R4, c[0x0][0x32c], RZ ;  /* 0x0000cb0004047a24 */ /* 0x000fca00078e02ff */
[----:B------:R-:W-:-:S04]  /*13800*/  IMNMX R3, R3, R4, !PT ;  /* 0x0000000403037217 */ /* 0x000fc80007800200 */
.L_x_404:
        /* <DEDUP_REMOVED lines=10> */
[----:B------:R-:W-:Y:S01]  /*138b0*/  IMAD.MOV.U32 R118, RZ, RZ, 0x6 ;  /* 0x00000006ff767424 */ /* 0x000fe200078e00ff */
[----:B------:R-:W-:Y:S02]  /*138c0*/  MOV R225, c[0x0][0x1e0] ;  /* 0x0000780000e17a02 */ /* 0x000fe40000000f00 */
.L_x_408:
[----:B------:R-:W-:Y:S04]  /*138d0*/  DEPBAR.LE SB0, 0x0 ;  /* 0x000080000000791a */ /* 0x000fe80000000000 */
[----:B------:R-:W-:Y:S01]  /*138e0*/  BAR.SYNC.DEFER_BLOCKING 0x0 ;  /* 0x0000000000007b1d */ /* 0x000fe20000010000 */
[----:B------:R-:W-:Y:S02]  /*138f0*/  ISETP.GT.AND P0, PT, R215, R230, PT ;  /* 0x000000e6d700720c */ /* 0x000fe40003f04270 */
[C---:B------:R-:W-:Y:S02]  /*13900*/  LOP3.LUT P4, RZ, R214.reuse, 0x40000, RZ, 0xc0, !PT ;  /* 0x00040000d6ff7812 */ /* 0x040fe4000788c0ff */
[----:B------:R-:W-:Y:S09]  /*13910*/  LOP3.LUT P3, RZ, R214, 0x20000, RZ, 0xc0, !PT ;  /* 0x00020000d6ff7812 */ /* 0x000ff2000786c0ff */
        /* <DEDUP_REMOVED lines=281> */
[----:B------:R-:W-:Y:S01]  /*14ab0*/  @P0 SHF.L.U64.HI R4, R225, R118, c[0x0][0x1e4] ;  /* 0x00007900e1040619 */ /* 0x000fe20000010276 */
        /* <DEDUP_REMOVED lines=16> */
[C---:B------:R-:W-:Y:S02]  /*14bc0*/  FMUL.FTZ R78, R2.reuse, R78 ;  /* 0x0000004e024e7220 */ /* 0x040fe40000410000 */
[C---:B------:R-:W-:Y:S02]  /*14bd0*/  FMUL.FTZ R79, R2.reuse, R79 ;  /* 0x0000004f024f7220 */ /* 0x040fe40000410000 */
        /* <DEDUP_REMOVED lines=12> */
[----:B------:R-:W-:Y:S01]  /*14ca0*/  FMUL.FTZ R87, R2, R87 ;  /* 0x0000005702577220 */ /* 0x000fe20000410000 */
[----:B------:R-:W-:Y:S01]  /*14cb0*/  ISETP.GT.AND P0, PT, R230, R231, PT ;  /* 0x000000e7e600720c */ /* 0x000fe20003f04270 */
[--C-:B------:R-:W-:Y:S01]  /*14cc0*/  FFMA.FTZ R149, R15, c[0x0][0x2d0], -R145.reuse ;  /* 0x0000b4000f957a23 */ /* 0x100fe20000010891 */
[----:B------:R-:W-:Y:S01]  /*14cd0*/  MOV R230, R184 ;  /* 0x000000b800e67202 */ /* 0x000fe20000000f00 */
        /* <DEDUP_REMOVED lines=339> */
.L_x_407:
[----:B------:R-:W-:-:S13]  /*16210*/  ISETP.GE.AND P0, PT, R184, R215, PT ;  /* 0x000000d7b800720c */ /* 0x000fda0003f06270 */
[----:B------:R-:W-:Y:S05]  /*16220*/  @!P0 BRA `(.L_x_409) ;  /* 0x00003cd000008947 */ /* 0x000fea0003800000 */
[----:B------:R-:W-:Y:S01]  /*16230*/  ISETP.NE.AND P1, PT, R209, 0x1, PT ;  /* 0x00000001d100780c */ /* 0x000fe20003f25270 */
[----:B------:R-:W-:Y:S01]  /*16240*/  UMOV UR11, 0x6 ;  /* 0x00000006000b7882 */ /* 0x000fe20000000000 */
[----:B------:R-:W-:Y:S01]  /*16250*/  IADD3 R186, P0, R226, 0x40, RZ ;  /* 0x00000040e2ba7810 */ /* 0x000fe20007f1e0ff */
[----:B------:R-:W-:Y:S01]  /*16260*/  ULDC.64 UR4, c[0x0][0x1e0] ;  /* 0x0000780000047ab9 */ /* 0x000fe20000000a00 */
[----:B------:R-:W-:Y:S01]  /*16270*/  IMAD.MOV.U32 R2, RZ, RZ, R12 ;  /* 0x000000ffff027224 */ /* 0x000fe200078e000c */
[----:B------:R-:W-:Y:S01]  /*16280*/  UIADD3 UR9, UP1, UR12, 0x80, URZ ;  /* 0x000000800c097890 */ /* 0x000fe2000ff3e03f */
[----:B------:R-:W-:Y:S01]  /*16290*/  IMAD.MOV.U32 R3, RZ, RZ, R0 ;  /* 0x000000ffff037224 */ /* 0x000fe200078e0000 */
[----:B------:R-:W-:Y:S01]  /*162a0*/  USHF.L.U64.HI UR11, UR4, UR11, UR5 ;  /* 0x0000000b040b7299 */ /* 0x000fe20008010205 */
[-C--:B------:R-:W-:Y:S01]  /*162b0*/  IADD3.X R187, RZ, R229.reuse, RZ, P0, !PT ;  /* 0x000000e5ffbb7210 */ /* 0x080fe200007fe4ff */
[----:B------:R-:W-:Y:S01]  /*162c0*/  USHF.L.U32 UR13, UR4, 0x6, URZ ;  /* 0x00000006040d7899 */ /* 0x000fe2000800063f */
[----:B------:R-:W-:Y:S01]  /*162d0*/  MOV R227, R229 ;  /* 0x000000e500e37202 */ /* 0x000fe20000000f00 */
[----:B------:R-:W-:-:S02]  /*162e0*/  UMOV UR12, 0x60 ;  /* 0x00000060000c7882 */ /* 0x000fc40000000000 */
[----:B------:R-:W-:Y:S01]  /*162f0*/  ULDC.64 UR4, c[0x0][0x208] ;  /* 0x0000820000047ab9 */ /* 0x000fe20000000a00 */
[----:B------:R-:W-:Y:S01]  /*16300*/  @P1 IMAD.HI.U32 R185, R221, c[0x0][0x2c8], RZ ;  /* 0x0000b200ddb91a27 */ /* 0x000fe200078e00ff */
[----:B------:R-:W-:Y:S02]  /*16310*/  UIADD3 UR14, UP0, UR8, 0x80, URZ ;  /* 0x00000080080e7890 */ /* 0x000fe4000ff1e03f */
[----:B------:R-:W-:Y:S02]  /*16320*/  UIMAD.WIDE.U32 UR18, UR12, UR4, URZ ;  /* 0x000000040c1272a5 */ /* 0x000fe4000f8e003f */
[----:B------:R-:W-:Y:S02]  /*16330*/  UIMAD UR5, UR12, UR5, URZ ;  /* 0x000000050c0572a4 */ /* 0x000fe4000f8e023f */
[----:B------:R-:W-:Y:S02]  /*16340*/  UIADD3.X UR6, URZ, UR6, URZ, UP1, !UPT ;  /* 0x000000063f067290 */ /* 0x000fe40008ffe43f */
[----:B------:R-:W-:-:S02]  /*16350*/  UIADD3.X UR4, URZ, UR7, URZ, UP0, !UPT ;  /* 0x000000073f047290 */ /* 0x000fc400087fe43f */
[----:B------:R-:W-:Y:S02]  /*16360*/  UIADD3 UR5, UR19, UR5, URZ ;  /* 0x0000000513057290 */ /* 0x000fe4000fffe03f */
.L_x_418:
[----:B------:R-:W-:Y:S04]  /*16370*/  DEPBAR.LE SB0, 0x0 ;  /* 0x000080000000791a */ /* 0x000fe80000000000 */
[----:B------:R-:W-:Y:S01]  /*16380*/  BAR.SYNC.DEFER_BLOCKING 0x0 ;  /* 0x0000000000007b1d */ /* 0x000fe20000010000 */
[----:B------:R-:W-:Y:S01]  /*16390*/  SHF.R.S32.HI R0, RZ, 0x1f, R184 ;  /* 0x0000001fff007819 */ /* 0x000fe200000114b8 */
[----:B------:R-:W-:Y:S01]  /*163a0*/  IMAD R31, R184, UR5, RZ ;  /* 0x00000005b81f7c24 */ /* 0x000fe2000f8e02ff */
[----:B------:R-:W-:Y:S01]  /*163b0*/  LOP3.LUT P4, RZ, R214, 0x40000, RZ, 0xc0, !PT ;  /* 0x00040000d6ff7812 */ /* 0x000fe2000788c0ff */
[----:B------:R-:W-:Y:S01]  /*163c0*/  IMAD.WIDE.U32 R38, R184, UR18, R226 ;  /* 0x00000012b8267c25 */ /* 0x000fe2000f8e00e2 */
[----:B------:R-:W-:Y:S02]  /*163d0*/  LOP3.LUT P3, RZ, R214, 0x20000, RZ, 0xc0, !PT ;  /* 0x00020000d6ff7812 */ /* 0x000fe4000786c0ff */
[----:B------:R-:W-:Y:S01]  /*163e0*/  ISETP.NE.AND P5, PT, R209, 0x1, PT ;  /* 0x00000001d100780c */ /* 0x000fe20003fa5270 */
[----:B------:R-:W-:Y:S01]  /*163f0*/  IMAD R31, R0, UR18, R31 ;  /* 0x00000012001f7c24 */ /* 0x000fe2000f8e021f */
[----:B------:R-:W-:Y:S01]  /*16400*/  LEA R36, P1, R38, c[0x0][0x1f8], 0x1 ;  /* 0x00007e0026247a11 */ /* 0x000fe200078208ff */
[----:B------:R-:W-:Y:S04]  /*16410*/  IMAD.WIDE.U32 R28, R184, UR18, R186 ;  /* 0x00000012b81c7c25 */ /* 0x000fe8000f8e00ba */
[----:B------:R-:W-:Y:S01]  /*16420*/  IMAD.IADD R0, R31, 0x1, R29 ;  /* 0x000000011f007824 */ /* 0x000fe200078e021d */
[C---:B------:R-:W-:Y:S04]  /*16430*/  LEA R44, P0, R28.reuse, c[0x0][0x1f8], 0x1 ;  /* 0x00007e001c2c7a11 */ /* 0x040fe800078008ff */
[----:B------:R-:W-:Y:S02]  /*16440*/  LEA.HI.X R45, R28, c[0x0][0x1fc], R0, 0x1, P0 ;  /* 0x00007f001c2d7a11 */ /* 0x000fe400000f0c00 */
        /* <DEDUP_REMOVED lines=33> */
[C---:B------:R-:W-:Y:S01]  /*16660*/  HMMA.16816.F32 R32, R124.reuse, R34, RZ ;  /* 0x000000227c20723c */ /* 0x040fe200000018ff */
[C---:B------:R-:W-:Y:S02]  /*16670*/  ISETP.GT.AND P0, PT, R184.reuse, R215, PT ;  /* 0x000000d7b800720c */ /* 0x040fe40003f04270 */
[----:B------:R4:W-:Y:S05]  /*16680*/  LDGSTS.E.BYPASS.LTC128B.128 [R220+0x4100], [R152.64+0x80], !P3 ;  /* 0x0410008098dc7fae */ /* 0x0009ea000d901d50 */
[----:B------:R1:W-:Y:S05]  /*16690*/  LDGSTS.E.BYPASS.LTC128B.128 [R220+0x2100], [R160.64], !P4 ;  /* 0x02100000a0dc7fae */ /* 0x0003ea000e101d50 */
[----:B------:R4:W-:Y:S01]  /*166a0*/  LDGSTS.E.BYPASS.LTC128B.128 [R220+0x5100], [R154.64], !P3 ;  /* 0x051000009adc7fae */ /* 0x0009e2000d901d50 */
[C---:B-----5:R-:W-:Y:S01]  /*166b0*/  HMMA.16816.F32 R36, R124.reuse, R40, RZ ;  /* 0x000000287c24723c */ /* 0x060fe200000018ff */
[----:B------:R-:W-:Y:S03]  /*166c0*/  @P0 IADD3 R0, R184, -0x1, RZ ;  /* 0xffffffffb8000810 */ /* 0x000fe60007ffe0ff */
        /* <DEDUP_REMOVED lines=136> */
[----:B------:R-:W-:Y:S01]  /*16f50*/  @P0 IADD3 R120, P2, R120, 0x80, RZ ;  /* 0x0000008078780810 */ /* 0x000fe20007f5e0ff */
[----:B------:R-:W-:Y:S01]  /*16f60*/  IMAD R129, R184, -0x60, RZ ;  /* 0xffffffa0b8817824 */ /* 0x000fe200078e02ff */
        /* <DEDUP_REMOVED lines=16> */
[C---:B------:R-:W-:Y:S01]  /*17070*/  @P0 IADD3 R132, P2, R130.reuse, UR13, RZ ;  /* 0x0000000d82840c10 */ /* 0x040fe2000ff5e0ff */
[----:B------:R-:W-:Y:S01]  /*17080*/  IMAD.IADD R117, R129, 0x1, -R222 ;  /* 0x0000000181757824 */ /* 0x000fe200078e0ade */
[----:B------:R-:W-:Y:S02]  /*17090*/  @P0 IADD3 R134, P1, R130, UR9, RZ ;  /* 0x0000000982860c10 */ /* 0x000fe4000ff3e0ff */
[----:B------:R4:W-:Y:S01]  /*170a0*/  @P0 LDGSTS.E.BYPASS.LTC128B.128 [R220+0x9100], [R130.64], !P4 ;  /* 0x0910000082dc0fae */ /* 0x0009e2000e101d50 */
[C---:B------:R-:W-:Y:S03]  /*170b0*/  @P0 IADD3.X R133, R131.reuse, UR11, RZ, P2, !PT ;  /* 0x0000000b83850c10 */ /* 0x040fe600097fe4ff */
[----:B------:R-:W-:Y:S01]  /*170c0*/  @P0 IADD3.X R135, R131, UR6, RZ, P1, !PT ;  /* 0x0000000683870c10 */ /* 0x000fe20008ffe4ff */
[----:B------:R4:W-:Y:S01]  /*170d0*/  @P0 LDGSTS.E.BYPASS.LTC128B.128 [R220+0xc100], [R130.64+0x80], !P3 ;  /* 0x0c10008082dc0fae */ /* 0x0009e2000d901d50 */
[----:B------:R-:W-:Y:S04]  /*170e0*/  IADD3 R119, -R222, 0x1, R129 ;  /* 0x00000001de777810 */ /* 0x000fe80007ffe181 */
[----:B------:R1:W-:Y:S01]  /*170f0*/  @P0 LDGSTS.E.BYPASS.LTC128B.128 [R220+0xa100], [R132.64], !P4 ;  /* 0x0a10000084dc0fae */ /* 0x0003e2000e101d50 */
[----:B------:R-:W-:Y:S04]  /*17100*/  IADD3 R119, -R212, R119, R207 ;  /* 0x00000077d4777210 */ /* 0x000fe80007ffe1cf */
[----:B------:R1:W-:Y:S01]  /*17110*/  @P0 LDGSTS.E.BYPASS.LTC128B.128 [R220+0xd100], [R134.64], !P3 ;  /* 0x0d10000086dc0fae */ /* 0x0003e2000d901d50 */
[----:B------:R-:W-:Y:S02]  /*17120*/  ISETP.GE.AND P3, PT, R208, 0x1, PT ;  /* 0x00000001d000780c */ /* 0x000fe40003f66270 */
[C---:B--2---:R-:W-:Y:S02]  /*17130*/  IADD3 R123, R119.reuse, c[0x0][0x328], RZ ;  /* 0x0000ca00777b7a10 */ /* 0x044fe40007ffe0ff */
[----:B------:R-:W0:Y:S01]  /*17140*/  LDGDEPBAR ;  /* 0x00000000000079af */ /* 0x000e220000000000 */
[----:B------:R-:W-:Y:S05]  /*17150*/  IADD3 R119, R119, UR10, RZ ;  /* 0x0000000a77777c10 */ /* 0x000fea000fffe0ff */
        /* <DEDUP_REMOVED lines=16> */
.L_x_412:
[----:B------:R-:W-:Y:S04]  /*17260*/  MOV R118, c[0x0][0x32c] ;  /* 0x0000cb0000767a02 */ /* 0x000fe80000000f00 */
[----:B------:R-:W-:Y:S11]  /*17270*/  ISETP.NE.AND P0, PT, R118, 0x1, PT ;  /* 0x000000017600780c */ /* 0x000ff60003f05270 */
[----:B------:R-:W-:Y:S02]  /*17280*/  @!UPT UIADD3 URZ, URZ, URZ, URZ ;  /* 0x0000003f3f3ff290 */ /* 0x000fe4000fffe03f */
[----:B------:R-:W-:Y:S05]  /*17290*/  @P0 IMAD.HI.U32 R118, R128, c[0x0][0x330], RZ ;  /* 0x0000cc0080760a27 */ /* 0x000fea00078e00ff */
[----:B------:R-:W-:Y:S02]  /*172a0*/  @P0 SHF.R.U32.HI R128, RZ, c[0x0][0x334], R118 ;  /* 0x0000cd00ff800a19 */ /* 0x000fe40000011676 */
.L_x_413:
[----:B------:R-:W-:Y:S05]  /*172b0*/  BSYNC B0 ;  /* 0x0000000000007941 */ /* 0x000fea0003800000 */
.L_x_411:
[----:B-1----:R-:W-:Y:S05]  /*172c0*/  IMAD R121, R128, c[0x0][0x32c], R117 ;  /* 0x0000cb0080797a24 */ /* 0x002fea00078e0275 */
[----:B------:R-:W-:Y:S02]  /*172d0*/  IADD3 R118, R121, c[0x0][0x32c], RZ ;  /* 0x0000cb0079767a10 */ /* 0x000fe40007ffe0ff */
[----:B------:R-:W-:Y:S02]  /*172e0*/  IMNMX R116, R116, R121, !PT ;  /* 0x0000007974747217 */ /* 0x000fe40007800200 */
[----:B------:R-:W-:Y:S02]  /*172f0*/  IMNMX R131, R131, R118, PT ;  /* 0x0000007683837217 */ /* 0x000fe40003800200 */
.L_x_410:
[C---:B------:R-:W-:Y:S01]  /*17300*/  ISETP.GE.AND P0, PT, R129.reuse, 0x2, PT ;  /* 0x000000028100780c */ /* 0x040fe20003f06270 */
[----:B------:R-:W2:Y:S01]  /*17310*/  SHFL.IDX PT, R0, R0, 0x1, 0x1c1f ;  /* 0x003c1f0000007f89 */ /* 0x000ea200000e0000 */
[C---:B------:R-:W-:Y:S02]  /*17320*/  ISETP.GE.AND P1, PT, R129.reuse, 0x9, PT ;  /* 0x000000098100780c */ /* 0x040fe40003f26270 */
[----:B------:R-:W-:Y:S02]  /*17330*/  LOP3.LUT R214, R214, 0xffff7fff, RZ, 0xc0, !PT ;  /* 0xffff7fffd6d67812 */ /* 0x000fe400078ec0ff */
[C---:B------:R-:W-:Y:S02]  /*17340*/  ISETP.GE.AND P6, PT, R129.reuse, 0x49, PT ;  /* 0x000000498100780c */ /* 0x040fe40003fc6270 */
[C---:B------:R-:W-:Y:S02]  /*17350*/  ISETP.GE.AND P5, PT, R129.reuse, 0x4a, PT ;  /* 0x0000004a8100780c */ /* 0x040fe40003fa6270 */
[C---:B------:R-:W-:Y:S02]  /*17360*/  ISETP.GE.AND P4, PT, R129.reuse, 0x51, PT ;  /* 0x000000518100780c */ /* 0x040fe40003f86270 */
[----:B------:R-:W-:Y:S02]  /*17370*/  ISETP.GE.AND P3, PT, R129, 0x52, PT ;  /* 0x000000528100780c */ /* 0x000fe40003f66270 */
[----:B------:R-:W-:Y:S02]  /*17380*/  @P0 LOP3.LUT R214, R214, 0x8000, RZ, 0xfc, !PT ;  /* 0x00008000d6d60812 */ /* 0x000fe400078efcff */
[----:B------:R-:W-:Y:S02]  /*17390*/  ISETP.GT.AND P0, PT, R116, 0x1, !P0 ;  /* 0x000000017400780c */ /* 0x000fe40004704270 */
[----:B------:R-:W-:Y:S02]  /*173a0*/  LOP3.LUT R214, R214, 0xfffeffff, RZ, 0xc0, !PT ;  /* 0xfffeffffd6d67812 */ /* 0x000fe400078ec0ff */
[----:B------:R-:W-:Y:S02]  /*173b0*/  ISETP.LT.OR P0, PT, R131, 0x2, P0 ;  /* 0x000000028300780c */ /* 0x000fe40000701670 */
[----:B------:R-:W-:Y:S02]  /*173c0*/  @P1 LOP3.LUT R214, R214, 0x10000, RZ, 0xfc, !PT ;  /* 0x00010000d6d61812 */ /* 0x000fe400078efcff */
[----:B------:R-:W-:Y:S01]  /*173d0*/  FSEL R230, R5, -INF , !P0 ;  /* 0xff80000005e67808 */ /* 0x000fe20004000000 */
[--C-:B--2---:R-:W-:Y:S01]  /*173e0*/  IMAD.IADD R123, R123, 0x1, R0.reuse ;  /* 0x000000017b7b7824 */ /* 0x104fe200078e0200 */
[----:B------:R-:W-:Y:S02]  /*173f0*/  ISETP.GT.AND P0, PT, R116, 0x8, !P1 ;  /* 0x000000087400780c */ /* 0x000fe40004f04270 */
        /* <DEDUP_REMOVED lines=102> */
[C---:B------:R-:W-:Y:S04]  /*17a60*/  ISETP.LT.OR P0, PT, R131.reuse, 0x51, P0 ;  /* 0x000000518300780c */ /* 0x040fe80000701670 */
[----:B------:R-:W-:Y:S02]  /*17a70*/  FSEL R122, R44, -INF , !P0 ;  /* 0xff8000002c7a7808 */ /* 0x000fe40004000000 */
[C---:B------:R-:W-:Y:S04]  /*17a80*/  ISETP.GT.AND P0, PT, R116.reuse, 0x51, !P3 ;  /* 0x000000517400780c */ /* 0x040fe80005f04270 */
[----:B------:R-:W-:Y:S04]  /*17a90*/  ISETP.LT.OR P0, PT, R131, 0x52, P0 ;  /* 0x000000528300780c */ /* 0x000fe80000701670 */
[----:B------:R-:W-:Y:S02]  /*17aa0*/  FSEL R121, R45, -INF , !P0 ;  /* 0xff8000002d797808 */ /* 0x000fe40004000000 */
[----:B------:R-:W-:Y:S04]  /*17ab0*/  ISETP.GT.AND P0, PT, R116, 0x58, !P2 ;  /* 0x000000587400780c */ /* 0x000fe80005704270 */
[C---:B------:R-:W-:Y:S04]  /*17ac0*/  ISETP.LT.OR P0, PT, R131.reuse, 0x59, P0 ;  /* 0x000000598300780c */ /* 0x040fe80000701670 */
[----:B------:R-:W-:Y:S02]  /*17ad0*/  FSEL R118, R48, -INF , !P0 ;  /* 0xff80000030767808 */ /* 0x000fe40004000000 */
[----:B------:R-:W-:Y:S04]  /*17ae0*/  ISETP.GT.AND P0, PT, R116, RZ, !P1 ;  /* 0x000000ff7400720c */ /* 0x000fe80004f04270 */
[----:B------:R-:W-:Y:S04]  /*17af0*/  ISETP.LT.OR P0, PT, R131, 0x1, P0 ;  /* 0x000000018300780c */ /* 0x000fe80000701670 */
[----:B------:R-:W-:Y:S01]  /*17b00*/  FSEL R12, R4, -INF , !P0 ;  /* 0xff800000040c7808 */ /* 0x000fe20004000000 */
[----:B------:R-:W-:Y:S01]  /*17b10*/  IMAD.IADD R4, R119, 0x1, R0 ;  /* 0x0000000177047824 */ /* 0x000fe200078e0200 */
        /* <DEDUP_REMOVED lines=22> */
.L_x_416:
[----:B------:R-:W-:Y:S04]  /*17c80*/  MOV R0, c[0x0][0x32c] ;  /* 0x0000cb0000007a02 */ /* 0x000fe80000000f00 */
[----:B------:R-:W-:Y:S11]  /*17c90*/  ISETP.NE.AND P0, PT, R0, 0x1, PT ;  /* 0x000000010000780c */ /* 0x000ff60003f05270 */
[----:B------:R-:W-:Y:S02]  /*17ca0*/  @!UPT UIADD3 URZ, URZ, URZ, URZ ;  /* 0x0000003f3f3ff290 */ /* 0x000fe4000fffe03f */
[----:B------:R-:W-:Y:S05]  /*17cb0*/  @P0 IMAD.HI.U32 R0, R16, c[0x0][0x330], RZ ;  /* 0x0000cc0010000a27 */ /* 0x000fea00078e00ff */
[----:B------:R-:W-:Y:S02]  /*17cc0*/  @P0 SHF.R.U32.HI R16, RZ, c[0x0][0x334], R0 ;  /* 0x0000cd00ff100a19 */ /* 0x000fe40000011600 */
.L_x_417:
[----:B------:R-:W-:Y:S05]  /*17cd0*/  BSYNC B0 ;  /* 0x0000000000007941 */ /* 0x000fea0003800000 */
.L_x_415:
[----:B------:R-:W-:Y:S05]  /*17ce0*/  IMAD R117, R16, c[0x0][0x32c], R117 ;  /* 0x0000cb0010757a24 */ /* 0x000fea00078e0275 */
[----:B------:R-:W-:Y:S02]  /*17cf0*/  IADD3 R0, R117, c[0x0][0x32c], RZ ;  /* 0x0000cb0075007a10 */ /* 0x000fe40007ffe0ff */
[----:B------:R-:W-:Y:S02]  /*17d00*/  IMNMX R4, R4, R117, !PT ;  /* 0x0000007504047217 */ /* 0x000fe40007800200 */
[----:B------:R-:W-:Y:S02]  /*17d10*/  IMNMX R123, R123, R0, PT ;  /* 0x000000007b7b7217 */ /* 0x000fe40003800200 */
.L_x_414:
[----:B------:R-:W-:Y:S02]  /*17d20*/  ISETP.GT.AND P0, PT, R4, RZ, !P1 ;  /* 0x000000ff0400720c */ /* 0x000fe40004f04270 */
[----:B------:R-:W-:Y:S02]  /*17d30*/  LOP3.LUT P1, RZ, R214, 0x800, RZ, 0xc0, !PT ;  /* 0x00000800d6ff7812 */ /* 0x000fe4000782c0ff */
        /* <DEDUP_REMOVED lines=57> */
[----:B------:R-:W-:Y:S02]  /*180d0*/  LOP3.LUT P1, RZ, R214, 0x1, RZ, 0xc0, !PT ;  /* 0x00000001d6ff7812 */ /* 0x000fe4000782c0ff */
        /* <DEDUP_REMOVED lines=51> */
[C---:B------:R-:W-:Y:S02]  /*18410*/  ISETP.GT.AND P0, PT, R4.reuse, 0x41, !P1 ;  /* 0x000000410400780c */ /* 0x040fe40004f04270 */
[----:B------:R-:W-:Y:S02]  /*18420*/  FMNMX.FTZ R0, R41, R0, !PT ;  /* 0x0000000029007209 */ /* 0x000fe40007810000 */
[----:B------:R-:W-:Y:S02]  /*18430*/  ISETP.LT.OR P0, PT, R123, 0x42, P0 ;  /* 0x000000427b00780c */ /* 0x000fe40000701670 */
[----:B-1----:R-:W-:Y:S02]  /*18440*/  FMNMX.FTZ R6, R5, R6, !PT ;  /* 0x0000000605067209 */ /* 0x002fe40007810000 */
[----:B------:R-:W-:Y:S02]  /*18450*/  FSEL R145, R39, -INF , !P0 ;  /* 0xff80000027917808 */ /* 0x000fe40004000000 */
[----:B------:R-:W-:Y:S01]  /*18460*/  ISETP.GT.AND P0, PT, R4, 0x48, !P6 ;  /* 0x000000480400780c */ /* 0x000fe20007704270 */
[----:B------:R-:W1:Y:S01]  /*18470*/  SHFL.BFLY PT, R15, R6, 0x1, 0x1f ;  /* 0x0c201f00060f7f89 */ /* 0x000e6200000e0000 */
[----:B------:R-:W-:Y:S02]  /*18480*/  FMNMX.FTZ R0, R145, R0, !PT ;  /* 0x0000000091007209 */ /* 0x000fe40007810000 */
[----:B------:R-:W-:Y:S02]  /*18490*/  ISETP.LT.OR P0, PT, R123, 0x49, P0 ;  /* 0x000000497b00780c */ /* 0x000fe40000701670 */
[----:B------:R-:W-:Y:S02]  /*184a0*/  LOP3.LUT P6, RZ, R214, 0x80000, RZ, 0xc0, !PT ;  /* 0x00080000d6ff7812 */ /* 0x000fe400078cc0ff */
        /* <DEDUP_REMOVED lines=14> */
[----:B------:R-:W-:Y:S02]  /*18590*/  ISETP.GT.AND P2, PT, R4, 0x59, !P6 ;  /* 0x000000590400780c */ /* 0x000fe40007744270 */
[C---:B------:R-:W-:Y:S02]  /*185a0*/  ISETP.LT.OR P1, PT, R123.reuse, 0x59, P0 ;  /* 0x000000597b00780c */ /* 0x040fe40000721670 */
[----:B------:R-:W-:Y:S02]  /*185b0*/  ISETP.LT.OR P0, PT, R123, 0x5a, P2 ;  /* 0x0000005a7b00780c */ /* 0x000fe40001701670 */
[----:B------:R-:W-:Y:S02]  /*185c0*/  FSEL R117, R50, -INF , !P1 ;  /* 0xff80000032757808 */ /* 0x000fe40004800000 */
[----:B------:R-:W-:Y:S02]  /*185d0*/  FMNMX.FTZ R0, R119, R0, !PT ;  /* 0x0000000077007209 */ /* 0x000fe40007810000 */
[----:B------:R-:W-:Y:S02]  /*185e0*/  FSEL R13, R51, -INF , !P0 ;  /* 0xff800000330d7808 */ /* 0x000fe40004000000 */
        /* <DEDUP_REMOVED lines=401> */
.L_x_409:
        /* <DEDUP_REMOVED lines=15> */
[----:B------:R-:W-:-:S05]  /*19ff0*/  @P0 MOV R13, 0x3f317218 ;  /* 0x3f317218000d0802 */ /* 0x000fca0000000f00 */
[----:B------:R-:W2:Y:S01]  /*1a000*/  @P1 MUFU.LG2 R6, R6 ;  /* 0x0000000600061308 */ /* 0x000ea20000000c00 */
[----:B------:R-:W-:-:S07]  /*1a010*/  @P0 FMUL.FTZ R13, R13, c[0x0][0x2d0] ;  /* 0x0000b4000d0d0a20 */ /* 0x000fce0000410000 */
[----:B------:R-:W3:Y:S01]  /*1a020*/  @P0 MUFU.LG2 R10, R3 ;  /* 0x00000003000a0308 */ /* 0x000ee20000000c00 */
[C---:B-1----:R-:W-:Y:S02]  /*1a030*/  FMUL.FTZ R112, R5.reuse, R112 ;  /* 0x0000007005707220 */ /* 0x042fe40000410000 */
[C---:B------:R-:W-:Y:S02]  /*1a040*/  FMUL.FTZ R113, R5.reuse, R113 ;  /* 0x0000007105717220 */ /* 0x040fe40000410000 */
[C---:B------:R-:W-:Y:S02]  /*1a050*/  FMUL.FTZ R108, R5.reuse, R108 ;  /* 0x0000006c056c7220 */ /* 0x040fe40000410000 */
[----:B------:R-:W-:Y:S01]  /*1a060*/  FMUL.FTZ R109, R5, R109 ;  /* 0x0000006d056d7220 */ /* 0x000fe20000410000 */
[----:B------:R1:W4:Y:S01]  /*1a070*/  @P0 MUFU.RCP R4, R3 ;  /* 0x0000000300040308 */ /* 0x0003220000001000 */
[----:B--2---:R-:W-:Y:S02]  /*1a080*/  @P1 FMUL.FTZ R11, R6, 0.69314718246459960938 ;  /* 0x3f317218060b1820 */ /* 0x004fe40000410000 */
[----:B------:R-:W-:-:S02]  /*1a090*/  @P1 FMUL.FTZ R6, R14, c[0x0][0x2d0] ;  /* 0x0000b4000e061a20 */ /* 0x000fc40000410000 */
[C---:B------:R-:W-:Y:S02]  /*1a0a0*/  FMUL.FTZ R68, R5.reuse, R68 ;  /* 0x0000004405447220 */ /* 0x040fe40000410000 */
[C---:B------:R-:W-:Y:S02]  /*1a0b0*/  FMUL.FTZ R69, R5.reuse, R69 ;  /* 0x0000004505457220 */ /* 0x040fe40000410000 */
        /* <DEDUP_REMOVED lines=28> */
[C---:B----4-:R-:W-:Y:S02]  /*1a280*/  FMUL.FTZ R114, R4.reuse, R114 ;  /* 0x0000007204727220 */ /* 0x050fe40000410000 */
        /* <DEDUP_REMOVED lines=33> */
.L_x_345:
        /* <DEDUP_REMOVED lines=38> */
[----:B------:R-:W-:Y:S02]  /*1a700*/  R2P PR, R13, 0x6 ;  /* 0x000000060d007804 */ /* 0x000fe40000000000 */
[----:B------:R-:W-:Y:S01]  /*1a710*/  F2FP.PACK_AB R94, R95, R94 ;  /* 0x0000005e5f5e723e */ /* 0x000fe200000000ff */
[----:B------:R-:W-:Y:S01]  /*1a720*/  IMAD.U32 R10, R10, 0x2, R17 ;  /* 0x000000020a0a7824 */ /* 0x000fe200078e0011 */
[----:B------:R-:W-:Y:S02]  /*1a730*/  F2FP.PACK_AB R96, R97, R96 ;  /* 0x000000606160723e */ /* 0x000fe400000000ff */
[----:B------:R-:W-:Y:S01]  /*1a740*/  F2FP.PACK_AB R98, R99, R98 ;  /* 0x000000626362723e */ /* 0x000fe200000000ff */
[----:B------:R-:W-:Y:S01]  /*1a750*/  IMAD.SHL.U32 R17, R10, 0x2, RZ ;  /* 0x000000020a117824 */ /* 0x000fe200078e00ff */
[----:B------:R-:W-:Y:S01]  /*1a760*/  F2FP.PACK_AB R100, R101, R100 ;  /* 0x000000646564723e */ /* 0x000fe200000000ff */
[----:B------:R-:W-:Y:S01]  /*1a770*/  IMAD.MOV.U32 R10, RZ, RZ, 0x20 ;  /* 0x00000020ff0a7424 */ /* 0x000fe200078e00ff */
[----:B------:R-:W-:-:S02]  /*1a780*/  F2FP.PACK_AB R102, R103, R102 ;  /* 0x000000666766723e */ /* 0x000fc400000000ff */
[C---:B------:R-:W-:Y:S01]  /*1a790*/  IADD3 R8, R17.reuse, 0x80, RZ ;  /* 0x0000008011087810 */ /* 0x040fe20007ffe0ff */
[----:B------:R-:W-:Y:S01]  /*1a7a0*/  STS [R17+0x80], R112 ;  /* 0x0000807011007388 */ /* 0x000fe20000000800 */
[----:B------:R-:W-:Y:S02]  /*1a7b0*/  IADD3 R5, R17, 0x70, RZ ;  /* 0x0000007011057810 */ /* 0x000fe40007ffe0ff */
[----:B------:R-:W-:Y:S01]  /*1a7c0*/  @P0 IADD3 R5, R8, 0x10, RZ ;  /* 0x0000001008050810 */ /* 0x000fe20007ffe0ff */
[----:B------:R-:W-:Y:S01]  /*1a7d0*/  IMAD.MOV.U32 R8, RZ, RZ, 0x40 ;  /* 0x00000040ff087424 */ /* 0x000fe200078e00ff */
[----:B------:R-:W-:Y:S01]  /*1a7e0*/  SEL R10, R10, 0xffffffe0, !P1 ;  /* 0xffffffe00a0a7807 */ /* 0x000fe20004800000 */
[----:B------:R-:W-:Y:S01]  /*1a7f0*/  STS [R17+0x480], R114 ;  /* 0x0004807211007388 */ /* 0x000fe20000000800 */
[----:B------:R-:W-:Y:S02]  /*1a800*/  F2FP.PACK_AB R104, R105, R104 ;  /* 0x000000686968723e */ /* 0x000fe400000000ff */
[----:B------:R-:W-:Y:S01]  /*1a810*/  SEL R8, R8, 0xffffffc0, !P2 ;  /* 0xffffffc008087807 */ /* 0x000fe20005000000 */
[----:B------:R-:W-:Y:S01]  /*1a820*/  IMAD.IADD R13, R17, 0x1, R10 ;  /* 0x00000001110d7824 */ /* 0x000fe200078e020a */
[----:B------:R-:W-:Y:S01]  /*1a830*/  STS [R5], R108 ;  /* 0x0000006c05007388 */ /* 0x000fe20000000800 */
[--C-:B------:R-:W-:Y:S01]  /*1a840*/  IMAD.IADD R19, R10, 0x1, R5.reuse ;  /* 0x000000010a137824 */ /* 0x100fe200078e0205 */
        /* <DEDUP_REMOVED lines=18> */
[----:B------:R1:W-:Y:S01]  /*1a970*/  STS [R21+0x80], R2 ;  /* 0x0000800215007388 */ /* 0x0003e20000000800 */
        /* <DEDUP_REMOVED lines=8> */
[----:B------:R-:W-:Y:S01]  /*1aa00*/  STS [R27], R88 ;  /* 0x000000581b007388 */ /* 0x000fe20000000800 */
[----:B-1----:R-:W-:-:S03]  /*1aa10*/  IMAD.MOV.U32 R2, RZ, RZ, 0x4 ;  /* 0x00000004ff027424 */ /* 0x002fc600078e00ff */
        /* <DEDUP_REMOVED lines=8> */
[----:B------:R2:W-:Y:S04]  /*1aaa0*/  STS [R19+0x4400], R106 ;  /* 0x0044006a13007388 */ /* 0x0005e80000000800 */
[----:B------:R3:W-:Y:S04]  /*1aab0*/  STS [R21+0x4080], R52 ;  /* 0x0040803415007388 */ /* 0x0007e80000000800 */
[----:B------:R3:W-:Y:S04]  /*1aac0*/  STS [R21+0x4480], R54 ;  /* 0x0044803615007388 */ /* 0x0007e80000000800 */
[----:B------:R3:W-:Y:S04]  /*1aad0*/  STS [R23+0x4000], R56 ;  /* 0x0040003817007388 */ /* 0x0007e80000000800 */
[----:B------:R3:W-:Y:S01]  /*1aae0*/  STS [R23+0x4400], R58 ;  /* 0x0044003a17007388 */ /* 0x0007e20000000800 */
[----:B-1----:R-:W-:-:S03]  /*1aaf0*/  IMAD.WIDE R12, R213, R2, c[0x0][0x500] ;  /* 0x00014000d50c7625 */ /* 0x002fc600078e0202 */
[----:B------:R3:W-:Y:S04]  /*1ab00*/  STS [R25+0x4080], R60 ;  /* 0x0040803c19007388 */ /* 0x0007e80000000800 */
[----:B------:R3:W-:Y:S04]  /*1ab10*/  STS [R25+0x4480], R62 ;  /* 0x0044803e19007388 */ /* 0x0007e80000000800 */
[----:B------:R3:W-:Y:S04]  /*1ab20*/  STS [R27+0x4000], R64 ;  /* 0x004000401b007388 */ /* 0x0007e80000000800 */
[----:B------:R3:W-:Y:S04]  /*1ab30*/  STS [R27+0x4400], R66 ;  /* 0x004400421b007388 */ /* 0x0007e80000000800 */
[----:B------:R-:W-:Y:S01]  /*1ab40*/  BAR.SYNC.DEFER_BLOCKING 0x1, 0x100 ;  /* 0x0044000000007b1d */ /* 0x000fe20000010000 */
[----:B------:R-:W-:-:S02]  /*1ab50*/  IMAD.MOV.U32 R5, RZ, RZ, c[0x0][0x388] ;  /* 0x0000e200ff057624 */ /* 0x000fc400078e00ff */
[----:B------:R-:W-:-:S03]  /*1ab60*/  @P1 IMAD.WIDE R16, R213, R2, c[0x0][0x508] ;  /* 0x00014200d5101625 */ /* 0x000fc600078e0202 */
[----:B------:R-:W4:Y:S04]  /*1ab70*/  @P0 LDG.E R7, [R12.64] ;  /* 0x000000100c070981 */ /* 0x000f28000c1e1900 */
[----:B------:R3:W5:Y:S01]  /*1ab80*/  @P1 LDG.E R5, [R16.64] ;  /* 0x0000001010051981 */ /* 0x000762000c1e1900 */
[----:B--2---:R-:W-:Y:S02]  /*1ab90*/  CS2R R18, SRZ ;  /* 0x0000000000127805 */ /* 0x004fe4000001ff00 */
[--C-:B----4-:R-:W-:Y:S01]  /*1aba0*/  @P0 SHF.R.S32.HI R19, RZ, 0x1f, R7.reuse ;  /* 0x0000001fff130819 */ /* 0x110fe20000011407 */
[----:B------:R-:W-:Y:S01]  /*1abb0*/  @P0 IMAD.MOV.U32 R18, RZ, RZ, R7 ;  /* 0x000000ffff120224 */ /* 0x000fe200078e0007 */
[----:B------:R-:W-:Y:S05]  /*1abc0*/  @P1 BRA `(.L_x_420) ;  /* 0x0000004000001947 */ /* 0x000fea0003800000 */
[----:B---3--:R-:W-:Y:S05]  /*1abd0*/  @!P0 BRA `(.L_x_420) ;  /* 0x0000003000008947 */ /* 0x008fea0003800000 */
[----:B-----5:R-:W2:Y:S04]  /*1abe0*/  LDG.E R5, [R12.64] ;  /* 0x000000100c057981 */ /* 0x020ea8000c1e1900 */
[----:B------:R-:W2:Y:S02]  /*1abf0*/  LDG.E R2, [R12.64+0x4] ;  /* 0x000004100c027981 */ /* 0x000ea4000c1e1900 */
[----:B--2---:R-:W-:-:S02]  /*1ac00*/  IADD3 R5, -R5, R2, RZ ;  /* 0x0000000205057210 */ /* 0x004fc40007ffe1ff */
.L_x_420:
[----:B---3--:R-:W-:Y:S01]  /*1ac10*/  LOP3.LUT R13, R6, 0xffffffe0, RZ, 0xc0, !PT ;  /* 0xffffffe0060d7812 */ /* 0x008fe200078ec0ff */
[----:B------:R-:W1:Y:S01]  /*1ac20*/  S2R R39, SR_CTAID.X ;  /* 0x0000000000277919 */ /* 0x000e620000002500 */
[----:B------:R-:W-:Y:S01]  /*1ac30*/  SHF.R.S32.HI R7, RZ, 0x1f, R4 ;  /* 0x0000001fff077819 */ /* 0x000fe20000011404 */
[----:B------:R-:W-:Y:S01]  /*1ac40*/  IMAD.MOV.U32 R10, RZ, RZ, c[0x0][0x4e8] ;  /* 0x00013a00ff0a7624 */ /* 0x000fe200078e00ff */
[----:B------:R-:W-:Y:S01]  /*1ac50*/  LEA.HI R2, R15, R15, RZ, 0x1 ;  /* 0x0000000f0f027211 */ /* 0x000fe200078f08ff */
[----:B------:R-:W-:Y:S01]  /*1ac60*/  IMAD.IADD R8, R0, 0x1, -R13 ;  /* 0x0000000100087824 */ /* 0x000fe200078e0a0d */
[----:B------:R-:W-:Y:S01]  /*1ac70*/  LEA.HI R7, R7, R4, RZ, 0x3 ;  /* 0x0000000407077211 */ /* 0x000fe200078f18ff */
[----:B------:R-:W-:Y:S01]  /*1ac80*/  IMAD.MOV.U32 R23, RZ, RZ, R19 ;  /* 0x000000ffff177224 */ /* 0x000fe200078e0013 */
[----:B------:R-:W-:Y:S01]  /*1ac90*/  LOP3.LUT R2, R2, 0x1ffffffe, RZ, 0xc0, !PT ;  /* 0x1ffffffe02027812 */ /* 0x000fe200078ec0ff */
[----:B------:R-:W-:Y:S01]  /*1aca0*/  BSSY B0, `(.L_x_421) ;  /* 0x0000075000007945 */ /* 0x000fe20003800000 */
[----:B------:R-:W-:-:S02]  /*1acb0*/  SHF.R.S32.HI R13, RZ, 0x1f, R8 ;  /* 0x0000001fff0d7819 */ /* 0x000fc40000011408 */
[----:B------:R-:W-:Y:S01]  /*1acc0*/  LOP3.LUT R7, R7, 0xffffff8, RZ, 0xc0, !PT ;  /* 0x0ffffff807077812 */ /* 0x000fe200078ec0ff */
[----:B------:R-:W-:Y:S01]  /*1acd0*/  IMAD.IADD R15, R15, 0x1, -R2 ;  /* 0x000000010f0f7824 */ /* 0x000fe200078e0a02 */
[----:B------:R-:W-:Y:S01]  /*1ace0*/  LEA.HI R6, R13, R8, RZ, 0x2 ;  /* 0x000000080d067211 */ /* 0x000fe200078f10ff */
[----:B------:R-:W-:Y:S01]  /*1acf0*/  IMAD R13, R19, c[0x0][0x3a0], RZ ;  /* 0x0000e800130d7a24 */ /* 0x000fe200078e02ff */
[----:B------:R-:W-:Y:S02]  /*1ad00*/  IADD3 R7, R4, -R7, RZ ;  /* 0x8000000704077210 */ /* 0x000fe40007ffe0ff */
[----:B------:R-:W-:Y:S01]  /*1ad10*/  SHF.R.S32.HI R6, RZ, 0x2, R6 ;  /* 0x00000002ff067819 */ /* 0x000fe20000011406 */
[----:B------:R-:W-:Y:S01]  /*1ad20*/  IMAD R13, R18, c[0x0][0x3a4], R13 ;  /* 0x0000e900120d7a24 */ /* 0x000fe200078e020d */
[----:B------:R-:W-:Y:S02]  /*1ad30*/  ISETP.NE.AND P1, PT, R10, 0x1, PT ;  /* 0x000000010a00780c */ /* 0x000fe40003f25270 */
[----:B------:R-:W-:Y:S01]  /*1ad40*/  LOP3.LUT P2, RZ, R8, 0x3, RZ, 0xc0, !PT ;  /* 0x0000000308ff7812 */ /* 0x000fe2000784c0ff */
[----:B------:R-:W-:Y:S01]  /*1ad50*/  IMAD R2, R7, 0x10, R6 ;  /* 0x0000001007027824 */ /* 0x000fe200078e0206 */
[----:B------:R-:W-:Y:S01]  /*1ad60*/  LEA.HI R8, R11, R0, RZ, 0x3 ;  /* 0x000000000b087211 */ /* 0x000fe200078f18ff */
[----:B------:R-:W-:Y:S01]  /*1ad70*/  IMAD R6, R210, c[0x0][0x490], RZ ;  /* 0x00012400d2067a24 */ /* 0x000fe200078e02ff */
[----:B------:R-:W-:Y:S01]  /*1ad80*/  MOV R22, R18 ;  /* 0x0000001200167202 */ /* 0x000fe20000000f00 */
[----:B------:R-:W-:Y:S01]  /*1ad90*/  IMAD R4, R15, 0x8, R2 ;  /* 0x000000080f047824 */ /* 0x000fe200078e0202 */
[----:B------:R-:W-:Y:S01]  /*1ada0*/  LOP3.LUT R7, R8, 0xfffffff8, RZ, 0xc0, !PT ;  /* 0xfffffff808077812 */ /* 0x000fe200078ec0ff */
[----:B------:R-:W-:Y:S01]  /*1adb0*/  IMAD.WIDE.U32 R18, R18, c[0x0][0x3a0], RZ ;  /* 0x0000e80012127a25 */ /* 0x000fe200078e00ff */
[----:B------:R-:W-:-:S02]  /*1adc0*/  LEA.HI R11, R11, R0, RZ, 0x6 ;  /* 0x000000000b0b7211 */ /* 0x000fc400078f30ff */
[----:B------:R-:W-:Y:S01]  /*1add0*/  SHF.R.S32.HI R15, RZ, 0x1f, R213 ;  /* 0x0000001fff0f7819 */ /* 0x000fe200000114d5 */
[----:B-1----:R-:W-:Y:S01]  /*1ade0*/  IMAD R4, R39, 0x80, R4 ;  /* 0x0000008027047824 */ /* 0x002fe200078e0204 */
[----:B------:R-:W-:Y:S01]  /*1adf0*/  IADD3 R19, R19, R13, RZ ;  /* 0x0000000d13137210 */ /* 0x000fe20007ffe0ff */
[----:B------:R-:W-:Y:S01]  /*1ae00*/  IMAD.IADD R7, R0, 0x1, -R7 ;  /* 0x0000000100077824 */ /* 0x000fe200078e0a07 */
[----:B------:R-:W-:Y:S01]  /*1ae10*/  SEL R15, R15, RZ, !P0 ;  /* 0x000000ff0f0f7207 */ /* 0x000fe20004000000 */
[----:B------:R-:W-:Y:S01]  /*1ae20*/  @P1 IMAD.HI.U32 R0, R4, c[0x0][0x4ec], RZ ;  /* 0x00013b0004001a27 */ /* 0x000fe200078e00ff */
[----:B------:R-:W-:Y:S02]  /*1ae30*/  SEL R14, R213, RZ, !P0 ;  /* 0x000000ffd50e7207 */ /* 0x000fe40004000000 */
[----:B------:R-:W-:Y:S01]  /*1ae40*/  SHF.R.S32.HI R8, RZ, 0x3, R8 ;  /* 0x00000003ff087819 */ /* 0x000fe20000011408 */
[----:B------:R-:W-:-:S04]  /*1ae50*/  IMAD.WIDE.U32 R22, R211, c[0x0][0x490], R22 ;  /* 0x00012400d3167a25 */ /* 0x000fc800078e0016 */
[----:B------:R-:W-:Y:S02]  /*1ae60*/  IMAD R13, R211, c[0x0][0x494], R6 ;  /* 0x00012500d30d7a24 */ /* 0x000fe400078e0206 */
[----:B------:R-:W-:Y:S01]  /*1ae70*/  IMAD.MOV.U32 R16, RZ, RZ, R4 ;  /* 0x000000ffff107224 */ /* 0x000fe200078e0004 */
[----:B------:R-:W-:Y:S01]  /*1ae80*/  @P1 SHF.R.U32.HI R16, RZ, c[0x0][0x4f0], R0 ;  /* 0x00013c00ff101a19 */ /* 0x000fe20000011600 */
[----:B------:R-:W-:Y:S01]  /*1ae90*/  IMAD R17, R15, c[0x0][0x498], RZ ;  /* 0x000126000f117a24 */ /* 0x000fe200078e02ff */
[----:B------:R-:W-:Y:S01]  /*1aea0*/  IADD3 R23, R23, R13, RZ ;  /* 0x0000000d17177210 */ /* 0x000fe20007ffe0ff */
[----:B------:R-:W-:Y:S01]  /*1aeb0*/  IMAD R210, R210, c[0x0][0x3e8], RZ ;  /* 0x0000fa00d2d27a24 */ /* 0x000fe200078e02ff */
[----:B------:R-:W-:Y:S01]  /*1aec0*/  LEA R0, R7, R8, 0x5 ;  /* 0x0000000807007211 */ /* 0x000fe200078e28ff */
[----:B------:R-:W-:Y:S02]  /*1aed0*/  IMAD.MOV R21, RZ, RZ, -R16 ;  /* 0x000000ffff157224 */ /* 0x000fe400078e0a10 */
[----:B------:R-:W-:-:S04]  /*1aee0*/  IMAD.WIDE.U32 R22, R14, c[0x0][0x498], R22 ;  /* 0x000126000e167a25 */ /* 0x000fc800078e0016 */
[----:B------:R-:W-:Y:S02]  /*1aef0*/  IMAD R4, R21, c[0x0][0x4e8], R4 ;  /* 0x00013a0015047a24 */ /* 0x000fe400078e0204 */
[----:B------:R-:W-:Y:S01]  /*1af00*/  IMAD R10, R14, c[0x0][0x49c], R17 ;  /* 0x000127000e0a7a24 */ /* 0x000fe200078e0211 */
[----:B------:R-:W-:Y:S01]  /*1af10*/  SHF.R.S32.HI R17, RZ, 0x1f, R16 ;  /* 0x0000001fff117819 */ /* 0x000fe20000011410 */
[C---:B------:R-:W-:Y:S01]  /*1af20*/  IMAD R13, R211.reuse, c[0x0][0x3ec], R210 ;  /* 0x0000fb00d30d7a24 */ /* 0x040fe200078e02d2 */
[----:B------:R-:W-:Y:S01]  /*1af30*/  IADD3 R16, P0, R16, R22, RZ ;  /* 0x0000001610107210 */ /* 0x000fe20007f1e0ff */
[----:B------:R-:W-:Y:S01]  /*1af40*/  IMAD.WIDE.U32 R18, R211, c[0x0][0x3e8], R18 ;  /* 0x0000fa00d3127a25 */ /* 0x000fe200078e0012 */
[----:B------:R-:W-:Y:S02]  /*1af50*/  SHF.R.S32.HI R21, RZ, 0x1f, R4 ;  /* 0x0000001fff157819 */ /* 0x000fe40000011404 */
[----:B------:R-:W-:Y:S01]  /*1af60*/  IADD3.X R17, R17, R23, R10, P0, !PT ;  /* 0x0000001711117210 */ /* 0x000fe200007fe40a */
[----:B------:R-:W-:-:S02]  /*1af70*/  IMAD.IADD R19, R19, 0x1, R13 ;  /* 0x0000000113137824 */ /* 0x000fc400078e020d */
[----:B------:R-:W-:Y:S02]  /*1af80*/  IMAD R21, R21, c[0x0][0x488], RZ ;  /* 0x0001220015157a24 */ /* 0x000fe400078e02ff */
[----:B------:R-:W-:Y:S02]  /*1af90*/  IMAD R13, R39, 0x80, R0 ;  /* 0x00000080270d7824 */ /* 0x000fe400078e0200 */
[----:B------:R-:W-:-:S03]  /*1afa0*/  IMAD.WIDE.U32 R16, R4, c[0x0][0x488], R16 ;  /* 0x0001220004107a25 */ /* 0x000fc600078e0010 */
[----:B------:R-:W-:Y:S01]  /*1afb0*/  MOV R6, R13 ;  /* 0x0000000d00067202 */ /* 0x000fe20000000f00 */
[----:B------:R-:W-:Y:S01]  /*1afc0*/  IMAD R21, R4, c[0x0][0x48c], R21 ;  /* 0x0001230004157a24 */ /* 0x000fe200078e0215 */
[----:B------:R-:W-:Y:S01]  /*1afd0*/  LEA R12, P0, R16, c[0x0][0x450], 0x2 ;  /* 0x00011400100c7a11 */ /* 0x000fe200078010ff */
[----:B------:R-:W-:-:S03]  /*1afe0*/  @P1 IMAD.HI.U32 R0, R13, c[0x0][0x4ec], RZ ;  /* 0x00013b000d001a27 */ /* 0x000fc600078e00ff */
[----:B------:R-:W-:Y:S01]  /*1aff0*/  IADD3 R10, R17, R21, RZ ;  /* 0x00000015110a7210 */ /* 0x000fe20007ffe0ff */
[----:B------:R-:W-:Y:S01]  /*1b000*/  IMAD.SHL.U32 R23, R8, 0x40, RZ ;  /* 0x0000004008177824 */ /* 0x000fe200078e00ff */
[----:B------:R-:W-:Y:S01]  /*1b010*/  @P1 SHF.R.U32.HI R6, RZ, c[0x0][0x4f0], R0 ;  /* 0x00013c00ff061a19 */ /* 0x000fe20000011600 */
[----:B------:R-:W-:Y:S01]  /*1b020*/  IMAD.SHL.U32 R0, R7, 0x8, RZ ;  /* 0x0000000807007824 */ /* 0x000fe200078e00ff */
[----:B------:R-:W-:Y:S01]  /*1b030*/  LEA.HI.X R10, R16, c[0x0][0x454], R10, 0x2, P0 ;  /* 0x00011500100a7a11 */ /* 0x000fe200000f140a */
[----:B------:R-:W-:Y:S01]  /*1b040*/  SHFL.IDX PT, R42, R12, RZ, 0x1c1f ;  /* 0x001c1fff0c2a7589 */ /* 0x000fe200000e0000 */
[----:B------:R-:W-:Y:S01]  /*1b050*/  LOP3.LUT R23, R23, 0x1c0, RZ, 0xc0, !PT ;  /* 0x000001c017177812 */ /* 0x000fe200078ec0ff */
[----:B-----5:R-:W-:Y:S01]  /*1b060*/  IMAD.MOV R32, RZ, RZ, -R6 ;  /* 0x000000ffff207224 */ /* 0x020fe200078e0a06 */
[----:B------:R-:W-:Y:S01]  /*1b070*/  IADD3 R36, R0, 0x40, RZ ;  /* 0x0000004000247810 */ /* 0x000fe20007ffe0ff */
[----:B------:R-:W1:Y:S01]  /*1b080*/  SHFL.IDX PT, R43, R10, RZ, 0x1c1f ;  /* 0x001c1fff0a2b7589 */ /* 0x000e6200000e0000 */
[----:B------:R-:W-:Y:S01]  /*1b090*/  LOP3.LUT R7, R23, 0x38, R0, 0xf8, !PT ;  /* 0x0000003817077812 */ /* 0x000fe200078ef800 */
[----:B------:R-:W-:Y:S01]  /*1b0a0*/  IMAD R15, R15, c[0x0][0x3f0], RZ ;  /* 0x0000fc000f0f7a24 */ /* 0x000fe200078e02ff */
[----:B------:R-:W-:Y:S01]  /*1b0b0*/  SHF.R.U32.HI R4, RZ, 0x3, R23 ;  /* 0x00000003ff047819 */ /* 0x000fe20000011617 */
[----:B------:R-:W-:Y:S01]  /*1b0c0*/  SHFL.IDX PT, R34, R12, 0x1, 0x1c1f ;  /* 0x003c1f000c227f89 */ /* 0x000fe200000e0000 */
[----:B------:R-:W-:Y:S01]  /*1b0d0*/  IMAD R32, R32, c[0x0][0x4e8], R13 ;  /* 0x00013a0020207a24 */ /* 0x000fe200078e020d */
[----:B------:R-:W-:Y:S01]  /*1b0e0*/  LEA R13, R39, R2, 0x7 ;  /* 0x00000002270d7211 */ /* 0x000fe200078e38ff */
[C---:B------:R-:W-:Y:S01]  /*1b0f0*/  IMAD R17, R14.reuse, c[0x0][0x3f4], R15 ;  /* 0x0000fd000e117a24 */ /* 0x040fe200078e020f */
[----:B------:R2:W3:Y:S01]  /*1b100*/  SHFL.IDX PT, R35, R10, 0x1, 0x1c1f ;  /* 0x003c1f000a237f89 */ /* 0x0004e200000e0000 */
[----:B------:R-:W-:Y:S01]  /*1b110*/  LOP3.LUT R4, R7, R4, RZ, 0x3c, !PT ;  /* 0x0000000407047212 */ /* 0x000fe200078e3cff */
[----:B------:R-:W-:Y:S01]  /*1b120*/  IMAD.WIDE.U32 R14, R14, c[0x0][0x3f0], R18 ;  /* 0x0000fc000e0e7a25 */ /* 0x000fe200078e0012 */
[----:B------:R-:W-:-:S02]  /*1b130*/  SHF.R.S32.HI R7, RZ, 0x1f, R6 ;  /* 0x0000001fff077819 */ /* 0x000fc40000011406 */
[----:B------:R-:W-:Y:S01]  /*1b140*/  LEA R39, R39, R8, 0x7 ;  /* 0x0000000827277211 */ /* 0x000fe200078e38ff */
[----:B------:R-:W-:Y:S01]  /*1b150*/  IMAD R2, R5, c[0x0][0x4e8], RZ ;  /* 0x00013a0005027a24 */ /* 0x000fe200078e02ff */
[----:B------:R-:W-:Y:S01]  /*1b160*/  IADD3 R5, R13, 0x8, RZ ;  /* 0x000000080d057810 */ /* 0x000fe20007ffe0ff */
[----:B------:R-:W-:Y:S02]  /*1b170*/  IMAD.IADD R15, R15, 0x1, R17 ;  /* 0x000000010f0f7824 */ /* 0x000fe400078e0211 */
[----:B------:R-:W-:Y:S01]  /*1b180*/  IMAD R7, R7, c[0x0][0x3e0], RZ ;  /* 0x0000f80007077a24 */ /* 0x000fe200078e02ff */
[-C--:B------:R-:W-:Y:S01]  /*1b190*/  ISETP.GE.OR P1, PT, R13, R2.reuse, P2 ;  /* 0x000000020d00720c */ /* 0x080fe20001726670 */
[----:B------:R-:W-:Y:S01]  /*1b1a0*/  IMAD.SHL.U32 R11, R11, 0x8, RZ ;  /* 0x000000080b0b7824 */ /* 0x000fe200078e00ff */
[----:B------:R-:W-:Y:S01]  /*1b1b0*/  ISETP.GE.OR P0, PT, R5, R2, P2 ;  /* 0x000000020500720c */ /* 0x000fe20001706670 */
[C---:B------:R-:W-:Y:S02]  /*1b1c0*/  IMAD R7, R6.reuse, c[0x0][0x3e4], R7 ;  /* 0x0000f90006077a24 */ /* 0x040fe400078e0207 */
[----:B------:R-:W-:Y:S01]  /*1b1d0*/  IMAD.WIDE.U32 R14, R6, c[0x0][0x3e0], R14 ;  /* 0x0000f800060e7a25 */ /* 0x000fe200078e000e */
[----:B------:R-:W-:-:S02]  /*1b1e0*/  SHF.R.S32.HI R6, RZ, 0x1f, R32 ;  /* 0x0000001fff067819 */ /* 0x000fc40000011420 */
[----:B------:R-:W-:Y:S01]  /*1b1f0*/  LOP3.LUT R4, R4, 0x7ffffe00, R11, 0xf8, !PT ;  /* 0x7ffffe0004047812 */ /* 0x000fe200078ef80b */
[----:B------:R-:W-:Y:S02]  /*1b200*/  IMAD.IADD R15, R15, 0x1, R7 ;  /* 0x000000010f0f7824 */ /* 0x000fe400078e0207 */
[----:B------:R-:W-:Y:S01]  /*1b210*/  IMAD R5, R6, c[0x0][0x3d8], RZ ;  /* 0x0000f60006057a24 */ /* 0x000fe200078e02ff */
[----:B------:R-:W-:Y:S01]  /*1b220*/  SHF.L.U32 R40, R4, 0x1, RZ ;  /* 0x0000000104287819 */ /* 0x000fe200000006ff */
[----:B-1----:R1:W-:Y:S02]  /*1b230*/  @!P1 ST.E [R42.64], R3 ;  /* 0x000000032a009985 */ /* 0x0023e4000c101910 */
[C---:B--2---:R-:W-:Y:S02]  /*1b240*/  IMAD R10, R32.reuse, c[0x0][0x3dc], R5 ;  /* 0x0000f700200a7a24 */ /* 0x044fe400078e0205 */
[----:B------:R-:W-:Y:S01]  /*1b250*/  IMAD.WIDE.U32 R32, R32, c[0x0][0x3d8], R14 ;  /* 0x0000f60020207a25 */ /* 0x000fe200078e000e */
[----:B---3--:R1:W-:Y:S03]  /*1b260*/  @!P0 ST.E [R34.64], R9 ;  /* 0x0000000922008985 */ /* 0x0083e6000c101910 */
[----:B------:R-:W-:Y:S01]  /*1b270*/  IMAD.IADD R10, R33, 0x1, R10 ;  /* 0x00000001210a7824 */ /* 0x000fe200078e020a */
[----:B------:R1:W2:Y:S01]  /*1b280*/  LDS.128 R28, [R40+0x1080] ;  /* 0x00108000281c7984 */ /* 0x0002a20000000c00 */
[----:B------:R-:W-:-:S03]  /*1b290*/  LEA R38, P0, R32, c[0x0][0x380], 0x1 ;  /* 0x0000e00020267a11 */ /* 0x000fc600078008ff */
[----:B------:R1:W3:Y:S01]  /*1b2a0*/  LDS.128 R24, [R40+0x2080] ;  /* 0x0020800028187984 */ /* 0x0002e20000000c00 */
[----:B------:R-:W-:Y:S02]  /*1b2b0*/  LEA.HI.X R37, R32, c[0x0][0x384], R10, 0x1, P0 ;  /* 0x0000e10020257a11 */ /* 0x000fe400000f0c0a */
[----:B------:R-:W-:Y:S01]  /*1b2c0*/  ISETP.GE.AND P0, PT, R39, R2, PT ;  /* 0x000000022700720c */ /* 0x000fe20003f06270 */
[----:B------:R1:W4:Y:S04]  /*1b2d0*/  LDS.128 R20, [R40+0x3080] ;  /* 0x0030800028147984 */ /* 0x0003280000000c00 */
        /* <DEDUP_REMOVED lines=17> */
.L_x_422:
[----:B------:R-:W-:Y:S05]  /*1b3f0*/  BSYNC B0 ;  /* 0x0000000000007941 */ /* 0x000fea0003800000 */
.L_x_421:
        /* <DEDUP_REMOVED lines=15> */
.L_x_424:
[----:B------:R-:W-:Y:S05]  /*1b4f0*/  BSYNC B0 ;  /* 0x0000000000007941 */ /* 0x000fea0003800000 */
.L_x_423:
        /* <DEDUP_REMOVED lines=15> */
.L_x_426:
[----:B------:R-:W-:Y:S05]  /*1b5f0*/  BSYNC B0 ;  /* 0x0000000000007941 */ /* 0x000fea0003800000 */
.L_x_425:
        /* <DEDUP_REMOVED lines=16> */
.L_x_419:
        /* <DEDUP_REMOVED lines=18> */
.L_x_427:
        /* <DEDUP_REMOVED lines=19> */
[----:B------:R-:W-:-:S04]  /*1b950*/  IMAD.WIDE.U32 R12, R211, c[0x0][0x490], R12 ;  /* 0x00012400d30c7a25 */ /* 0x000fc800078e000c */
[----:B------:R-:W-:Y:S01]  /*1b960*/  IMAD R14, R4, c[0x0][0x498], RZ ;  /* 0x00012600040e7a24 */ /* 0x000fe200078e02ff */
[----:B------:R-:W-:-:S03]  /*1b970*/  IADD3 R13, R3, R13, RZ ;  /* 0x0000000d030d7210 */ /* 0x000fc60007ffe0ff */
[----:B------:R-:W-:Y:S02]  /*1b980*/  IMAD R3, R213, c[0x0][0x49c], R14 ;  /* 0x00012700d5037a24 */ /* 0x000fe400078e020e */
[----:B------:R-:W-:-:S04]  /*1b990*/  @P0 IMAD.HI.U32 R5, R7, c[0x0][0x4ec], RZ ;  /* 0x00013b0007050a27 */ /* 0x000fc800078e00ff */
[----:B------:R-:W-:Y:S01]  /*1b9a0*/  IMAD.WIDE.U32 R12, R213, c[0x0][0x498], R12 ;  /* 0x00012600d50c7a25 */ /* 0x000fe200078e000c */
[----:B------:R-:W-:-:S04]  /*1b9b0*/  @P0 SHF.R.U32.HI R6, RZ, c[0x0][0x4f0], R5 ;  /* 0x00013c00ff060a19 */ /* 0x000fc80000011605 */
[--C-:B------:R-:W-:Y:S01]  /*1b9c0*/  SHF.R.S32.HI R5, RZ, 0x1f, R6.reuse ;  /* 0x0000001fff057819 */ /* 0x100fe20000011406 */
[----:B------:R-:W-:Y:S01]  /*1b9d0*/  IMAD.MOV R10, RZ, RZ, -R6 ;  /* 0x000000ffff0a7224 */ /* 0x000fe200078e0a06 */
[----:B------:R-:W-:-:S03]  /*1b9e0*/  IADD3 R12, P0, R6, R12, RZ ;  /* 0x0000000c060c7210 */ /* 0x000fc60007f1e0ff */
[----:B------:R-:W-:Y:S01]  /*1b9f0*/  IMAD R10, R10, c[0x0][0x4e8], R7 ;  /* 0x00013a000a0a7a24 */ /* 0x000fe200078e0207 */
[----:B------:R-:W-:-:S04]  /*1ba00*/  IADD3.X R13, R5, R13, R3, P0, !PT ;  /* 0x0000000d050d7210 */ /* 0x000fc800007fe403 */
[----:B------:R-:W-:Y:S01]  /*1ba10*/  SHF.R.S32.HI R6, RZ, 0x1f, R10 ;  /* 0x0000001fff067819 */ /* 0x000fe2000001140a */
[----:B------:R-:W-:-:S04]  /*1ba20*/  IMAD.WIDE.U32 R12, R10, c[0x0][0x488], R12 ;  /* 0x000122000a0c7a25 */ /* 0x000fc800078e000c */
[----:B------:R-:W-:Y:S01]  /*1ba30*/  IMAD R3, R6, c[0x0][0x488], RZ ;  /* 0x0001220006037a24 */ /* 0x000fe200078e02ff */
[----:B------:R-:W-:-:S03]  /*1ba40*/  LEA R6, P0, R12, c[0x0][0x450], 0x2 ;  /* 0x000114000c067a11 */ /* 0x000fc600078010ff */
[----:B------:R-:W-:-:S05]  /*1ba50*/  IMAD R3, R10, c[0x0][0x48c], R3 ;  /* 0x000123000a037a24 */ /* 0x000fca00078e0203 */
[----:B------:R-:W-:-:S04]  /*1ba60*/  IADD3 R3, R13, R3, RZ ;  /* 0x000000030d037210 */ /* 0x000fc80007ffe0ff */
[----:B------:R-:W-:Y:S02]  /*1ba70*/  LEA.HI.X R7, R12, c[0x0][0x454], R3, 0x2, P0 ;  /* 0x000115000c077a11 */ /* 0x000fe400000f1403 */
[----:B------:R-:W-:-:S05]  /*1ba80*/  MOV R3, 0xff800000 ;  /* 0xff80000000037802 */ /* 0x000fca0000000f00 */
[----:B------:R1:W-:Y:S02]  /*1ba90*/  STG.E [R6.64], R3 ;  /* 0x0000000306007986 */ /* 0x0003e4000c101910 */
.L_x_429:
[----:B------:R-:W-:Y:S05]  /*1baa0*/  BSYNC B0 ;  /* 0x0000000000007941 */ /* 0x000fea0003800000 */
.L_x_428:
[----:B------:R-:W2:Y:S01]  /*1bab0*/  S2R R5, SR_CTAID.X ;  /* 0x0000000000057919 */ /* 0x000ea20000002500 */
[----:B-1----:R-:W-:Y:S01]  /*1bac0*/  SHF.R.S32.HI R3, RZ, 0x1f, R0 ;  /* 0x0000001fff037819 */ /* 0x002fe20000011400 */
[----:B------:R-:W-:Y:S01]  /*1bad0*/  IMAD R7, R9, c[0x0][0x3a0], RZ ;  /* 0x0000e80009077a24 */ /* 0x000fe200078e02ff */
[----:B------:R-:W-:Y:S01]  /*1bae0*/  BSSY B0, `(.L_x_430) ;  /* 0x0000036000007945 */ /* 0x000fe20003800000 */
[----:B------:R-:W-:Y:S01]  /*1baf0*/  IMAD.WIDE.U32 R10, R8, c[0x0][0x3a0], RZ ;  /* 0x0000e800080a7a25 */ /* 0x000fe200078e00ff */
[----:B------:R-:W-:-:S03]  /*1bb00*/  LEA.HI R3, R3, R0, RZ, 0x3 ;  /* 0x0000000003037211 */ /* 0x000fc600078f18ff */
[----:B------:R-:W-:Y:S01]  /*1bb10*/  IMAD R6, R8, c[0x0][0x3a4], R7 ;  /* 0x0000e90008067a24 */ /* 0x000fe200078e0207 */
[----:B------:R-:W-:Y:S01]  /*1bb20*/  LOP3.LUT R9, R3, 0xfffffff8, RZ, 0xc0, !PT ;  /* 0xfffffff803097812 */ /* 0x000fe200078ec0ff */
[----:B------:R-:W-:Y:S01]  /*1bb30*/  IMAD R210, R210, c[0x0][0x3e8], RZ ;  /* 0x0000fa00d2d27a24 */ /* 0x000fe200078e02ff */
[----:B------:R-:W-:Y:S01]  /*1bb40*/  MOV R7, c[0x0][0x4e8] ;  /* 0x00013a0000077a02 */ /* 0x000fe20000000f00 */
[----:B------:R-:W-:Y:S01]  /*1bb50*/  IMAD R4, R4, c[0x0][0x3f0], RZ ;  /* 0x0000fc0004047a24 */ /* 0x000fe200078e02ff */
[----:B------:R-:W-:Y:S01]  /*1bb60*/  IADD3 R9, -R9, R0, RZ ;  /* 0x0000000009097210 */ /* 0x000fe20007ffe1ff */
[----:B------:R-:W-:Y:S01]  /*1bb70*/  IMAD R210, R211, c[0x0][0x3ec], R210 ;  /* 0x0000fb00d3d27a24 */ /* 0x000fe200078e02d2 */
[----:B------:R-:W-:Y:S01]  /*1bb80*/  SHF.R.S32.HI R0, RZ, 0x3, R3 ;  /* 0x00000003ff007819 */ /* 0x000fe20000011403 */
[----:B------:R-:W-:Y:S01]  /*1bb90*/  IMAD R4, R213, c[0x0][0x3f4], R4 ;  /* 0x0000fd00d5047a24 */ /* 0x000fe200078e0204 */
[----:B------:R-:W-:Y:S01]  /*1bba0*/  ISETP.NE.AND P0, PT, R7, 0x1, PT ;  /* 0x000000010700780c */ /* 0x000fe20003f05270 */
[----:B-----5:R-:W-:Y:S01]  /*1bbb0*/  IMAD R2, R2, c[0x0][0x4e8], RZ ;  /* 0x00013a0002027a24 */ /* 0x020fe200078e02ff */
[----:B------:R-:W-:Y:S01]  /*1bbc0*/  IADD3 R11, R11, R6, RZ ;  /* 0x000000060b0b7210 */ /* 0x000fe20007ffe0ff */
[C---:B------:R-:W-:Y:S01]  /*1bbd0*/  IMAD R6, R9.reuse, 0x20, R0 ;  /* 0x0000002009067824 */ /* 0x040fe200078e0200 */
[----:B------:R-:W-:-:S03]  /*1bbe0*/  SHF.L.U32 R9, R9, 0x3, RZ ;  /* 0x0000000309097819 */ /* 0x000fc600000006ff */
[----:B------:R-:W-:Y:S01]  /*1bbf0*/  IMAD.WIDE.U32 R10, R211, c[0x0][0x3e8], R10 ;  /* 0x0000fa00d30a7a25 */ /* 0x000fe200078e000a */
[C---:B--2---:R-:W-:Y:S02]  /*1bc00*/  LEA R6, R5.reuse, R6, 0x7 ;  /* 0x0000000605067211 */ /* 0x044fe400078e38ff */
[----:B------:R-:W-:Y:S02]  /*1bc10*/  LEA R5, R5, R0, 0x7 ;  /* 0x0000000005057211 */ /* 0x000fe400078e38ff */
[----:B------:R-:W-:Y:S01]  /*1bc20*/  IADD3 R11, R210, R11, RZ ;  /* 0x0000000bd20b7210 */ /* 0x000fe20007ffe0ff */
[----:B------:R-:W-:Y:S01]  /*1bc30*/  @P0 IMAD.HI.U32 R3, R6, c[0x0][0x4ec], RZ ;  /* 0x00013b0006030a27 */ /* 0x000fe200078e00ff */
[----:B------:R-:W-:-:S03]  /*1bc40*/  IADD3 R0, R9, 0x40, RZ ;  /* 0x0000004009007810 */ /* 0x000fc60007ffe0ff */
        /* <DEDUP_REMOVED lines=14> */
[----:B------:R-:W-:-:S05]  /*1bd30*/  IMAD.WIDE.U32 R10, R3, c[0x0][0x3d8], R10 ;  /* 0x0000f600030a7a25 */ /* 0x000fca00078e000a */
[----:B------:R-:W-:Y:S02]  /*1bd40*/  IADD3 R3, R11, R4, RZ ;  /* 0x000000040b037210 */ /* 0x000fe40007ffe0ff */
        /* <DEDUP_REMOVED lines=15> */
.L_x_431:
[----:B------:R-:W-:Y:S05]  /*1be40*/  BSYNC B0 ;  /* 0x0000000000007941 */ /* 0x000fea0003800000 */
.L_x_430:
        /* <DEDUP_REMOVED lines=15> */
.L_x_433:
[----:B------:R-:W-:Y:S05]  /*1bf40*/  BSYNC B0 ;  /* 0x0000000000007941 */ /* 0x000fea0003800000 */
.L_x_432:
        /* <DEDUP_REMOVED lines=15> */
.L_x_435:
[----:B------:R-:W-:Y:S05]  /*1c040*/  BSYNC B0 ;  /* 0x0000000000007941 */ /* 0x000fea0003800000 */
.L_x_434:
        /* <DEDUP_REMOVED lines=16> */
.L_x_436:
        /* <DEDUP_REMOVED lines=11> */
.L_x_1717:


//--------------------- .text._ZN7cutlass13device_kernelIN5flash19enable_sm80_to_sm89INS1_16FlashAttnFwdSm80INS1_25CollectiveMainloopFwdSm80ILi8ELi1ELb1EN4cute5tupleIJNS5_1CILi128EEES8_S8_EEELi128ENS_6half_tEfNS_4arch4Sm80ELb1ELb0ELb0ELb0ELb0ELb0ELb1ELb0EEENS1_21CollectiveEpilogueFwdIS9_NS6_IJNS7_ILi1EEESF_SF_EEESA_SC_Li256ELb0ELb1ELb0ELb0EEENS1_30DynamicPersistentTileSchedulerILi256ELi256ELb0ELb1ELb0EEEEEEEEEvNT_6ParamsE --------------------------
	.section	.text._ZN7cutlass13device_kernelIN5flash19enable_sm80_to_sm89INS1_16FlashAttnFwdSm80INS1_25CollectiveMainloopFwdSm80ILi8ELi1ELb1EN4cute5tupleIJNS5_1CILi128EEES8_S8_EEELi128ENS_6half_tEfNS_4arch4Sm80ELb1ELb0ELb0ELb0ELb0ELb0ELb1ELb0EEENS1_21CollectiveEpilogueFwdIS9_NS6_IJNS7_ILi1EEESF_SF_EEESA_SC_Li256ELb0ELb1ELb0ELb0EEENS1_30DynamicPersistentTileSchedulerILi256ELi256ELb0ELb1ELb0EEEEEEEEEvNT_6ParamsE,"ax",@progbits
	.sectioninfo	@"SHI_REGISTERS=255"
	.align	128
.text._ZN7cutlass13device_kernelIN5flash19enable_sm80_to_sm89INS1_16FlashAttnFwdSm80INS1_25CollectiveMainloopFwdSm80ILi8ELi1ELb1EN4cute5tupleIJNS5_1CILi128EEES8_S8_EEELi128ENS_6half_tEfNS_4arch4Sm80ELb1ELb0ELb0ELb0ELb0ELb0ELb1ELb0EEENS1_21CollectiveEpilogueFwdIS9_NS6_IJNS7_ILi1EEESF_SF_EEESA_SC_Li256ELb0ELb1ELb0ELb0EEENS1_30DynamicPersistentTileSchedulerILi256ELi256ELb0ELb1ELb0EEEEEEEEEvNT_6ParamsE:
        .type           _ZN7cutlass13device_kernelIN5flash19enable_sm80_to_sm89INS1_16FlashAttnFwdSm80INS1_25CollectiveMainloopFwdSm80ILi8ELi1ELb1EN4cute5tupleIJNS5_1CILi128EEES8_S8_EEELi128ENS_6half_tEfNS_4arch4Sm80ELb1ELb0ELb0ELb0ELb0ELb0ELb1ELb0EEENS1_21CollectiveEpilogueFwdIS9_NS6_IJNS7_ILi1EEESF_SF_EEESA_SC_Li256ELb0ELb1ELb0ELb0EEENS1_30DynamicPersistentTileSchedulerILi256ELi256ELb0ELb1ELb0EEEEEEEEEvNT_6ParamsE,@function
        .size           _ZN7cutlass13device_kernelIN5flash19enable_sm80_to_sm89INS1_16FlashAttnFwdSm80INS1_25CollectiveMainloopFwdSm80ILi8ELi1ELb1EN4cute5tupleIJNS5_1CILi128EEES8_S8_EEELi128ENS_6half_tEfNS_4arch4Sm80ELb1ELb0ELb0ELb0ELb0ELb0ELb1ELb0EEENS1_21CollectiveEpilogueFwdIS9_NS6_IJNS7_ILi1EEESF_SF_EEESA_SC_Li256ELb0ELb1ELb0ELb0EEENS1_30DynamicPersistentTileSchedulerILi256ELi256ELb0ELb1ELb0EEEEEEEEEvNT_6ParamsE,(.L_x_1718 - _ZN7cutlass13device_kernelIN5flash19enable_sm80_to_sm89INS1_16FlashAttnFwdSm80INS1_25CollectiveMainloopFwdSm80ILi8ELi1ELb1EN4cute5tupleIJNS5_1CILi128EEES8_S8_EEELi128ENS_6half_tEfNS_4arch4Sm80ELb1ELb0ELb0ELb0ELb0ELb0ELb1ELb0EEENS1_21CollectiveEpilogueFwdIS9_NS6_IJNS7_ILi1EEESF_SF_EEESA_SC_Li256ELb0ELb1ELb0ELb0EEENS1_30DynamicPersistentTileSchedulerILi256ELi256ELb0ELb1ELb0EEEEEEEEEvNT_6ParamsE)
        .other          _ZN7cutlass13device_kernelIN5flash19enable_sm80_to_sm89INS1_16FlashAttnFwdSm80INS1_25CollectiveMainloopFwdSm80ILi8ELi1ELb1EN4cute5tupleIJNS5_1CILi128EEES8_S8_EEELi128ENS_6half_tEfNS_4arch4Sm80ELb1ELb0ELb0ELb0ELb0ELb0ELb1ELb0EEENS1_21CollectiveEpilogueFwdIS9_NS6_IJNS7_ILi1EEESF_SF_EEESA_SC_Li256ELb0ELb1ELb0ELb0EEENS1_30DynamicPersistentTileSchedulerILi256ELi256ELb0ELb1ELb0EEEEEEEEEvNT_6ParamsE,@"STO_CUDA_ENTRY STV_DEFAULT"
_ZN7cutlass13device_kernelIN5flash19enable_sm80_to_sm89INS1_16FlashAttnFwdSm80INS1_25CollectiveMainloopFwdSm80ILi8ELi1ELb1EN4cute5tupleIJNS5_1CILi128EEES8_S8_EEELi128ENS_6half_tEfNS_4arch4Sm80ELb1ELb0ELb0ELb0ELb0ELb0ELb1ELb0EEENS1_21CollectiveEpilogueFwdIS9_NS6_IJNS7_ILi1EEESF_SF_EEESA_SC_Li256ELb0ELb1ELb0ELb0EEENS1_30DynamicPersistentTileSchedulerILi256ELi256ELb0ELb1ELb0EEEEEEEEEvNT_6ParamsE:
[----:B------:R-:W-:-:S03]  /*0000*/  MOV R1, c[0x0][0x28] ;  /* 0x00000a0000017a02 */ /* 0x000fc60000000f00 */
[----:B------:R-:W1:Y:S01]  /*0010*/  S2R R20, SR_TID.X ;  /* 0x0000000000147919 */ /* 0x000e620000002100 */
[----:B------:R-:W-:-:S03]  /*0020*/  IADD3 R1, R1, -0x80, RZ ;  /* 0xffffff8001017810 */ /* 0x000fc60007ffe0ff */
[----:B------:R-:W2:Y:S01]  /*0030*/  S2R R14, SR_CTAID.X ;  /* 0x00000000000e7919 */ /* 0x000ea20000002500 */
[----:B-1----:R-:W-:-:S05]  /*0040*/  SHF.R.U32.HI R2, RZ, 0x5, R20 ;  /* 0x00000005ff027819 */ /* 0x002fca0000011614 */
[----:B------:R-:W1:Y:S02]  /*0050*/  SHFL.IDX PT, R0, R2, RZ, 0x1f ;  /* 0x00001fff02007589 */ /* 0x000e6400000e0000 */
[----:B-1----:R-:W-:Y:S02]  /*0060*/  ISETP.GE.AND P0, PT, R0, 0x1, PT ;  /* 0x000000010000780c */ /* 0x002fe40003f06270 */
[----:B------:R1:W-:Y:S11]  /*0070*/  STL [R1+0x74], R0 ;  /* 0x0000740001007387 */ /* 0x0003f60000100800 */
[----:B------:R-:W-:Y:S06]  /*0080*/  @P0 BAR.ARV 0x4, 0x100 ;  /* 0x0104000000000b1d */ /* 0x000fec0000002000 */
[----:B--2---:R-:W-:-:S13]  /*0090*/  ISETP.GE.AND P0, PT, R14, c[0x0][0x538], PT ;  /* 0x00014e000e007a0c */ /* 0x004fda0003f06270 */
[----:B------:R-:W-:Y:S05]  /*00a0*/  @P0 EXIT ;  /* 0x000000000000094d */ /* 0x000fea0003800000 */
[----:B-1----:R-:W-:Y:S01]  /*00b0*/  SHF.R.S32.HI R11, RZ, 0x1f, R20 ;  /* 0x0000001fff0b7819 */ /* 0x002fe20000011414 */
[----:B------:R-:W-:-:S03]  /*00c0*/  ULDC.64 UR6, c[0x0][0x118] ;  /* 0x0000460000067ab9 */ /* 0x000fc60000000a00 */
[CC--:B------:R-:W-:Y:S02]  /*00d0*/  LEA.HI R12, R11.reuse, R20.reuse, RZ, 0x3 ;  /* 0x000000140b0c7211 */ /* 0x0c0fe400078f18ff */
[CC--:B------:R-:W-:Y:S02]  /*00e0*/  LEA.HI R2, R11.reuse, R20.reuse, RZ, 0x4 ;  /* 0x000000140b027211 */ /* 0x0c0fe400078f20ff */
[----:B------:R-:W-:Y:S02]  /*00f0*/  LEA.HI R13, R11, R20, RZ, 0x2 ;  /* 0x000000140b0d7211 */ /* 0x000fe400078f10ff */
[----:B------:R-:W-:Y:S02]  /*0100*/  SHF.R.S32.HI R17, RZ, 0x3, R12 ;  /* 0x00000003ff117819 */ /* 0x000fe4000001140c */
[----:B------:R-:W-:Y:S02]  /*0110*/  SHF.R.S32.HI R4, RZ, 0x4, R2 ;  /* 0x00000004ff047819 */ /* 0x000fe40000011402 */
[----:B------:R-:W-:Y:S01]  /*0120*/  LOP3.LUT R0, R2, 0xfffffff0, RZ, 0xc0, !PT ;  /* 0xfffffff002007812 */ /* 0x000fe200078ec0ff */
[----:B------:R-:W-:Y:S01]  /*0130*/  IMAD.SHL.U32 R7, R17, 0x40, RZ ;  /* 0x0000004011077824 */ /* 0x000fe200078e00ff */
[----:B------:R-:W-:-:S02]  /*0140*/  LOP3.LUT R3, R12, 0xfffffff8, RZ, 0xc0, !PT ;  /* 0xfffffff80c037812 */ /* 0x000fc400078ec0ff */
[--C-:B------:R-:W-:Y:S01]  /*0150*/  SHF.R.S32.HI R8, RZ, 0x2, R13.reuse ;  /* 0x00000002ff087819 */ /* 0x100fe2000001140d */
[C---:B------:R-:W-:Y:S01]  /*0160*/  IMAD.IADD R0, R20.reuse, 0x1, -R0 ;  /* 0x0000000114007824 */ /* 0x040fe200078e0a00 */
[----:B------:R-:W-:Y:S01]  /*0170*/  SHF.R.S32.HI R5, RZ, 0x1f, R13 ;  /* 0x0000001fff057819 */ /* 0x000fe2000001140d */
[----:B------:R-:W-:Y:S01]  /*0180*/  IMAD.IADD R6, R20, 0x1, -R3 ;  /* 0x0000000114067824 */ /* 0x000fe200078e0a03 */
[----:B------:R-:W-:Y:S02]  /*0190*/  LEA.HI R2, R2, R4, RZ, 0x1 ;  /* 0x0000000402027211 */ /* 0x000fe400078f08ff */
[----:B------:R-:W-:Y:S01]  /*01a0*/  LEA.HI R3, R5, R8, RZ, 0x3 ;  /* 0x0000000805037211 */ /* 0x000fe200078f18ff */
[----:B------:R-:W-:Y:S01]  /*01b0*/  IMAD.SHL.U32 R18, R6, 0x8, RZ ;  /* 0x0000000806127824 */ /* 0x000fe200078e00ff */
[----:B------:R-:W-:Y:S01]  /*01c0*/  LOP3.LUT R5, R2, 0xfffffffe, RZ, 0xc0, !PT ;  /* 0xfffffffe02057812 */ /* 0x000fe200078ec0ff */
[----:B------:R-:W-:Y:S01]  /*01d0*/  IMAD.SHL.U32 R9, R6, 0x40, RZ ;  /* 0x0000004006097824 */ /* 0x000fe200078e00ff */
[----:B------:R-:W-:-:S02]  /*01e0*/  LOP3.LUT R2, R7, 0x1c0, RZ, 0xc0, !PT ;  /* 0x000001c007027812 */ /* 0x000fc400078ec0ff */
[----:B------:R-:W-:Y:S01]  /*01f0*/  SHF.R.S32.HI R7, RZ, 0x1f, R0 ;  /* 0x0000001fff077819 */ /* 0x000fe20000011400 */
[----:B------:R-:W-:Y:S01]  /*0200*/  IMAD.IADD R201, R4, 0x1, -R5 ;  /* 0x0000000104c97824 */ /* 0x000fe200078e0a05 */
[----:B------:R-:W-:Y:S02]  /*0210*/  LOP3.LUT R3, R3, 0xfffffff8, RZ, 0xc0, !PT ;  /* 0xfffffff803037812 */ /* 0x000fe400078ec0ff */
[----:B------:R-:W-:Y:S02]  /*0220*/  LEA.HI R200, R7, R0, RZ, 0x3 ;  /* 0x0000000007c87211 */ /* 0x000fe400078f18ff */
[----:B------:R-:W-:Y:S01]  /*0230*/  LOP3.LUT R4, R2, 0x38, R18, 0xf8, !PT ;  /* 0x0000003802047812 */ /* 0x000fe200078ef812 */
[----:B------:R-:W-:Y:S01]  /*0240*/  IMAD.IADD R7, R8, 0x1, -R3 ;  /* 0x0000000108077824 */ /* 0x000fe200078e0a03 */
[----:B------:R-:W-:Y:S02]  /*0250*/  SHF.R.U32.HI R3, RZ, 0x3, R2 ;  /* 0x00000003ff037819 */ /* 0x000fe40000011602 */
[C---:B------:R-:W-:Y:S01]  /*0260*/  LOP3.LUT R2, R200.reuse, 0xfffffff8, RZ, 0xc0, !PT ;  /* 0xfffffff8c8027812 */ /* 0x040fe200078ec0ff */
[----:B------:R-:W-:Y:S01]  /*0270*/  IMAD.SHL.U32 R200, R200, 0x40, RZ ;  /* 0x00000040c8c87824 */ /* 0x000fe200078e00ff */
[----:B------:R-:W-:-:S02]  /*0280*/  LEA.HI R10, R11, R20, RZ, 0x5 ;  /* 0x000000140b0a7211 */ /* 0x000fc400078f28ff */
[----:B------:R-:W-:Y:S01]  /*0290*/  LOP3.LUT R8, R4, R3, RZ, 0x3c, !PT ;  /* 0x0000000304087212 */ /* 0x000fe200078e3cff */
[----:B------:R-:W-:Y:S01]  /*02a0*/  IMAD.IADD R5, R0, 0x1, -R2 ;  /* 0x0000000100057824 */ /* 0x000fe200078e0a02 */
[----:B------:R-:W-:Y:S02]  /*02b0*/  LOP3.LUT R2, R10, 0xffffffe0, RZ, 0xc0, !PT ;  /* 0xffffffe00a027812 */ /* 0x000fe400078ec0ff */
[----:B------:R-:W-:Y:S02]  /*02c0*/  LOP3.LUT R0, R9, 0x1c0, RZ, 0xc0, !PT ;  /* 0x000001c009007812 */ /* 0x000fe400078ec0ff */
[----:B------:R-:W-:Y:S01]  /*02d0*/  SHF.R.S32.HI R224, RZ, 0x5, R10 ;  /* 0x00000005ffe07819 */ /* 0x000fe2000001140a */
[----:B------:R-:W-:Y:S01]  /*02e0*/  IMAD.IADD R16, R20, 0x1, -R2 ;  /* 0x0000000114107824 */ /* 0x000fe200078e0a02 */
[----:B------:R-:W-:Y:S02]  /*02f0*/  SHF.R.S32.HI R3, RZ, 0x1f, R10 ;  /* 0x0000001fff037819 */ /* 0x000fe4000001140a */
[----:B------:R-:W-:Y:S01]  /*0300*/  LOP3.LUT R4, R0, 0x8, R12, 0xf8, !PT ;  /* 0x0000000800047812 */ /* 0x000fe200078ef80c */
[----:B------:R-:W-:Y:S01]  /*0310*/  IMAD.MOV.U32 R12, RZ, RZ, 0x10 ;  /* 0x00000010ff0c7424 */ /* 0x000fe200078e00ff */
[----:B------:R-:W-:-:S02]  /*0320*/  SHF.R.U32.HI R2, RZ, 0x3, R0 ;  /* 0x00000003ff027819 */ /* 0x000fc40000011600 */
[----:B------:R-:W-:Y:S01]  /*0330*/  LEA.HI R9, R11, R20, RZ, 0x6 ;  /* 0x000000140b097211 */ /* 0x000fe200078f30ff */
[----:B------:R-:W-:Y:S01]  /*0340*/  IMAD.MOV.U32 R11, RZ, RZ, 0x20 ;  /* 0x00000020ff0b7424 */ /* 0x000fe200078e00ff */
[----:B------:R-:W-:Y:S02]  /*0350*/  LEA.HI R0, R3, R224, RZ, 0x3 ;  /* 0x000000e003007211 */ /* 0x000fe400078f18ff */
[----:B------:R-:W-:Y:S02]  /*0360*/  SHF.R.S32.HI R3, RZ, 0x1f, R16 ;  /* 0x0000001fff037819 */ /* 0x000fe40000011410 */
[----:B------:R-:W-:Y:S01]  /*0370*/  LOP3.LUT R10, R4, R2, RZ, 0x3c, !PT ;  /* 0x00000002040a7212 */ /* 0x000fe200078e3cff */
[----:B------:R-:W-:Y:S01]  /*0380*/  IMAD.SHL.U32 R2, R9, 0x8, RZ ;  /* 0x0000000809027824 */ /* 0x000fe200078e00ff */
[----:B------:R-:W-:Y:S02]  /*0390*/  LOP3.LUT R0, R0, 0xffffff8, RZ, 0xc0, !PT ;  /* 0x0ffffff800007812 */ /* 0x000fe400078ec0ff */
[----:B------:R-:W-:-:S02]  /*03a0*/  LEA.HI R9, R3, R16, RZ, 0x2 ;  /* 0x0000001003097211 */ /* 0x000fc400078f10ff */
[----:B------:R-:W-:Y:S02]  /*03b0*/  LOP3.LUT R3, R7, 0x1, RZ, 0xc0, !PT ;  /* 0x0000000107037812 */ /* 0x000fe400078ec0ff */
[----:B------:R-:W-:Y:S01]  /*03c0*/  LOP3.LUT R8, R8, 0x7ffffe00, R2, 0xf8, !PT ;  /* 0x7ffffe0008087812 */ /* 0x000fe200078ef802 */
[----:B------:R-:W-:Y:S01]  /*03d0*/  IMAD.IADD R2, R224, 0x1, -R0 ;  /* 0x00000001e0027824 */ /* 0x000fe200078e0a00 */
[----:B------:R-:W-:Y:S02]  /*03e0*/  SHF.R.S32.HI R0, RZ, 0x2, R9 ;  /* 0x00000002ff007819 */ /* 0x000fe40000011409 */
[----:B------:R-:W-:Y:S01]  /*03f0*/  ISETP.NE.U32.AND P0, PT, R3, 0x1, PT ;  /* 0x000000010300780c */ /* 0x000fe20003f05070 */
[----:B------:R-:W-:Y:S01]  /*0400*/  IMAD.SHL.U32 R3, R5, 0x40, RZ ;  /* 0x0000004005037824 */ /* 0x000fe200078e00ff */
[----:B------:R-:W-:Y:S01]  /*0410*/  LOP3.LUT R4, R13, 0xfffffffc, RZ, 0xc0, !PT ;  /* 0xfffffffc0d047812 */ /* 0x000fe200078ec0ff */
[----:B------:R-:W-:Y:S01]  /*0420*/  IMAD R15, R2, 0x10, R0 ;  /* 0x00000010020f7824 */ /* 0x000fe200078e0200 */
[----:B------:R-:W-:Y:S01]  /*0430*/  LOP3.LUT P4, RZ, R5, 0x2, RZ, 0xc0, !PT ;  /* 0x0000000205ff7812 */ /* 0x000fe2000788c0ff */
[----:B------:R-:W-:Y:S01]  /*0440*/  IMAD.SHL.U32 R2, R201, 0x8, RZ ;  /* 0x00000008c9027824 */ /* 0x000fe200078e00ff */
[----:B------:R-:W-:Y:S01]  /*0450*/  LOP3.LUT R0, R3, 0x1c0, RZ, 0xc0, !PT ;  /* 0x000001c003007812 */ /* 0x000fe200078ec0ff */
[----:B------:R-:W-:Y:S01]  /*0460*/  IMAD.IADD R3, R20, 0x1, -R4 ;  /* 0x0000000114037824 */ /* 0x000fe200078e0a04 */
[----:B------:R-:W-:Y:S01]  /*0470*/  LOP3.LUT P3, RZ, R5, 0x4, RZ, 0xc0, !PT ;  /* 0x0000000405ff7812 */ /* 0x000fe2000786c0ff */
[----:B------:R-:W-:Y:S01]  /*0480*/  IMAD.SHL.U32 R4, R7, 0x40, RZ ;  /* 0x0000004007047824 */ /* 0x000fe200078e00ff */
[----:B------:R-:W-:Y:S01]  /*0490*/  LOP3.LUT R5, R0, 0x8, R2, 0xf8, !PT ;  /* 0x0000000800057812 */ /* 0x000fe200078ef802 */
[----:B------:R-:W-:Y:S01]  /*04a0*/  STL [R1+0x78], R15 ;  /* 0x0000780f01007387 */ /* 0x000fe20000100800 */
[----:B------:R-:W-:Y:S01]  /*04b0*/  SHF.R.U32.HI R2, RZ, 0x3, R0 ;  /* 0x00000003ff027819 */ /* 0x000fe20000011600 */
[----:B------:R-:W-:Y:S01]  /*04c0*/  IMAD R201, R201, 0x200, R10 ;  /* 0x00000200c9c97824 */ /* 0x000fe200078e020a */
[----:B------:R-:W-:Y:S01]  /*04d0*/  LEA.HI R0, R3, R3, RZ, 0x1 ;  /* 0x0000000303007211 */ /* 0x000fe200078f08ff */
[----:B------:R-:W-:Y:S01]  /*04e0*/  STL [R1+0x4c], R14 ;  /* 0x00004c0e01007387 */ /* 0x000fe20000100800 */
[----:B------:R-:W-:Y:S01]  /*04f0*/  LOP3.LUT R5, R5, R2, RZ, 0x3c, !PT ;  /* 0x0000000205057212 */ /* 0x000fe200078e3cff */
[----:B------:R-:W-:Y:S01]  /*0500*/  IMAD.MOV.U32 R10, RZ, RZ, 0x40 ;  /* 0x00000040ff0a7424 */ /* 0x000fe200078e00ff */
[----:B------:R-:W-:Y:S01]  /*0510*/  LOP3.LUT R0, R0, 0x1ffffffe, RZ, 0xc0, !PT ;  /* 0x1ffffffe00007812 */ /* 0x000fe200078ec0ff */
[----:B------:R-:W-:Y:S01]  /*0520*/  IMAD.SHL.U32 R228, R8, 0x2, RZ ;  /* 0x0000000208e47824 */ /* 0x000fe200078e00ff */
[----:B------:R-:W-:-:S02]  /*0530*/  LOP3.LUT R2, R4, 0x1c0, RZ, 0xc0, !PT ;  /* 0x000001c004027812 */ /* 0x000fc400078ec0ff */
[----:B------:R-:W-:Y:S01]  /*0540*/  R2P PR, R7, 0x6 ;  /* 0x0000000607007804 */ /* 0x000fe20000000000 */
[----:B------:R-:W-:Y:S01]  /*0550*/  IMAD.IADD R7, R3, 0x1, -R0 ;  /* 0x0000000103077824 */ /* 0x000fe200078e0a00 */
[----:B------:R-:W-:Y:S01]  /*0560*/  LEA.HI R0, R2, R2, RZ, 0x1d ;  /* 0x0000000202007211 */ /* 0x000fe200078fe8ff */
[----:B------:R-:W-:Y:S01]  /*0570*/  IMAD R3, R224, 0x200, R3 ;  /* 0x00000200e0037824 */ /* 0x000fe200078e0203 */
[----:B------:R-:W-:Y:S02]  /*0580*/  SEL R2, R12, 0xfffffff0, !P4 ;  /* 0xfffffff00c027807 */ /* 0x000fe40006000000 */
[----:B------:R-:W-:Y:S01]  /*0590*/  SEL R223, R11, 0xffffffe0, !P3 ;  /* 0xffffffe00bdf7807 */ /* 0x000fe20005800000 */
[----:B------:R-:W-:Y:S01]  /*05a0*/  IMAD.U32 R4, R3, 0x2, R0 ;  /* 0x0000000203047824 */ /* 0x000fe200078e0000 */
[----:B------:R-:W-:Y:S01]  /*05b0*/  LOP3.LUT R0, R9, 0x7ffffffc, RZ, 0xc0, !PT ;  /* 0x7ffffffc09007812 */ /* 0x000fe200078ec0ff */
[----:B------:R-:W-:Y:S01]  /*05c0*/  IMAD R3, R6, 0x20, R17 ;  /* 0x0000002006037824 */ /* 0x000fe200078e0211 */
[----:B------:R-:W-:Y:S01]  /*05d0*/  LOP3.LUT R200, R5, 0x7ffffe00, R200, 0xf8, !PT ;  /* 0x7ffffe0005c87812 */ /* 0x000fe200078ef8c8 */
[----:B------:R-:W-:Y:S01]  /*05e0*/  IMAD.IADD R223, R2, 0x1, R223 ;  /* 0x0000000102df7824 */ /* 0x000fe200078e02df */
[----:B------:R-:W-:Y:S01]  /*05f0*/  IADD3 R2, R18, 0x40, RZ ;  /* 0x0000004012027810 */ /* 0x000fe20007ffe0ff */
[----:B------:R-:W-:Y:S01]  /*0600*/  IMAD.IADD R0, R16, 0x1, -R0 ;  /* 0x0000000110007824 */ /* 0x000fe200078e0a00 */
[----:B------:R1:W-:Y:S01]  /*0610*/  STL [R1+0x70], R3 ;  /* 0x0000700301007387 */ /* 0x0003e20000100800 */
[----:B------:R-:W-:-:S02]  /*0620*/  SHF.R.S32.HI R19, RZ, 0x1f, R18 ;  /* 0x0000001fff137819 */ /* 0x000fc40000011412 */
[C---:B------:R-:W-:Y:S01]  /*0630*/  LOP3.LUT P6, RZ, R6.reuse, 0x2, RZ, 0xc0, !PT ;  /* 0x0000000206ff7812 */ /* 0x040fe200078cc0ff */
[----:B------:R2:W-:Y:S01]  /*0640*/  STL [R1+0x30], R2 ;  /* 0x0000300201007387 */ /* 0x0005e20000100800 */
[----:B------:R-:W-:Y:S01]  /*0650*/  LOP3.LUT P5, RZ, R6, 0x4, RZ, 0xc0, !PT ;  /* 0x0000000406ff7812 */ /* 0x000fe200078ac0ff */
[----:B------:R-:W-:Y:S01]  /*0660*/  IMAD.SHL.U32 R6, R0, 0x2, RZ ;  /* 0x0000000200067824 */ /* 0x000fe200078e00ff */
[----:B------:R-:W-:Y:S01]  /*0670*/  SEL R5, R11, 0xffffffe0, !P1 ;  /* 0xffffffe00b057807 */ /* 0x000fe20004800000 */
[----:B------:R-:W-:Y:S01]  /*0680*/  IMAD R0, R7, 0x8, R15 ;  /* 0x0000000807007824 */ /* 0x000fe200078e020f */
[----:B------:R-:W-:Y:S01]  /*0690*/  LEA R4, R4, 0x80, 0x1 ;  /* 0x0000008004047811 */ /* 0x000fe200078e08ff */
[----:B------:R-:W-:Y:S01]  /*06a0*/  STL.64 [R1+0x8], R18 ;  /* 0x0000081201007387 */ /* 0x000fe20000100a00 */
[----:B------:R-:W-:Y:S02]  /*06b0*/  LEA R200, R200, 0x100, 0x1 ;  /* 0x00000100c8c87811 */ /* 0x000fe400078e08ff */
[----:B------:R-:W-:Y:S01]  /*06c0*/  LEA R201, R201, 0x8100, 0x1 ;  /* 0x00008100c9c97811 */ /* 0x000fe200078e08ff */
[----:B------:R-:W-:Y:S01]  /*06d0*/  IMAD.IADD R8, R4, 0x1, R5 ;  /* 0x0000000104087824 */ /* 0x000fe200078e0205 */
[----:B------:R-:W-:Y:S01]  /*06e0*/  SEL R202, R10, 0xffffffc0, !P5 ;  /* 0xffffffc00aca7807 */ /* 0x000fe20006800000 */
[--C-:B------:R-:W-:Y:S01]  /*06f0*/  IMAD R224, R224, 0x800, R200.reuse ;  /* 0x00000800e0e07824 */ /* 0x100fe200078e02c8 */
[----:B------:R-:W-:Y:S01]  /*0700*/  IADD3 R207, R201, 0x20, RZ ;  /* 0x00000020c9cf7810 */ /* 0x000fe20007ffe0ff */
[----:B------:R-:W-:Y:S01]  /*0710*/  IMAD R223, R223, 0x2, R200 ;  /* 0x00000002dfdf7824 */ /* 0x000fe200078e02c8 */
[C---:B------:R-:W-:Y:S01]  /*0720*/  @P6 IADD3 R207, R201.reuse, -0x20, RZ ;  /* 0xffffffe0c9cf6810 */ /* 0x040fe20007ffe0ff */
[----:B------:R-:W-:-:S03]  /*0730*/  IMAD.IADD R205, R201, 0x1, R202 ;  /* 0x00000001c9cd7824 */ /* 0x000fc600078e02ca */
[C---:B------:R-:W-:Y:S01]  /*0740*/  IADD3 R222, R207.reuse, 0x800, RZ ;  /* 0x00000800cfde7810 */ /* 0x040fe20007ffe0ff */
[----:B------:R-:W-:Y:S01]  /*0750*/  IMAD.IADD R202, R202, 0x1, R207 ;  /* 0x00000001caca7824 */ /* 0x000fe200078e02cf */
[----:B-1----:R-:W-:Y:S02]  /*0760*/  SEL R3, R10, 0xffffffc0, !P2 ;  /* 0xffffffc00a037807 */ /* 0x002fe40005000000 */
[C---:B------:R-:W-:Y:S02]  /*0770*/  IADD3 R221, R207.reuse, 0x1000, RZ ;  /* 0x00001000cfdd7810 */ /* 0x040fe40007ffe0ff */
[----:B--2---:R-:W-:Y:S01]  /*0780*/  SHF.R.S32.HI R2, RZ, 0x1f, R2 ;  /* 0x0000001fff027819 */ /* 0x004fe20000011402 */
[----:B------:R-:W-:Y:S01]  /*0790*/  IMAD.IADD R7, R4, 0x1, R3 ;  /* 0x0000000104077824 */ /* 0x000fe200078e0203 */
[C---:B------:R-:W-:Y:S02]  /*07a0*/  IADD3 R220, R207.reuse, 0x1800, RZ ;  /* 0x00001800cfdc7810 */ /* 0x040fe40007ffe0ff */
[C---:B------:R-:W-:Y:S01]  /*07b0*/  IADD3 R219, R207.reuse, 0x2000, RZ ;  /* 0x00002000cfdb7810 */ /* 0x040fe20007ffe0ff */
[----:B------:R1:W-:Y:S01]  /*07c0*/  STL [R1+0x48], R2 ;  /* 0x0000480201007387 */ /* 0x0003e20000100800 */
[----:B------:R-:W-:-:S02]  /*07d0*/  IADD3 R218, R207, 0x2800, RZ ;  /* 0x00002800cfda7810 */ /* 0x000fc40007ffe0ff */
[C---:B------:R-:W-:Y:S01]  /*07e0*/  IADD3 R217, R207.reuse, 0x3000, RZ ;  /* 0x00003000cfd97810 */ /* 0x040fe20007ffe0ff */
[----:B------:R2:W-:Y:S01]  /*07f0*/  STL [R1+0x44], R6 ;  /* 0x0000440601007387 */ /* 0x0005e20000100800 */
[C---:B------:R-:W-:Y:S02]  /*0800*/  IADD3 R216, R207.reuse, 0x3800, RZ ;  /* 0x00003800cfd87810 */ /* 0x040fe40007ffe0ff */
[C---:B------:R-:W-:Y:S01]  /*0810*/  IADD3 R215, R207.reuse, 0x4000, RZ ;  /* 0x00004000cfd77810 */ /* 0x040fe20007ffe0ff */
[----:B------:R3:W-:Y:S01]  /*0820*/  STL [R1+0x40], R0 ;  /* 0x0000400001007387 */ /* 0x0007e20000100800 */
[C---:B------:R-:W-:Y:S02]  /*0830*/  IADD3 R214, R207.reuse, 0x4800, RZ ;  /* 0x00004800cfd67810 */ /* 0x040fe40007ffe0ff */
[C---:B------:R-:W-:Y:S01]  /*0840*/  IADD3 R213, R207.reuse, 0x5000, RZ ;  /* 0x00005000cfd57810 */ /* 0x040fe20007ffe0ff */
[----:B------:R4:W-:Y:S01]  /*0850*/  STL [R1+0x50], R4 ;  /* 0x0000500401007387 */ /* 0x0009e20000100800 */
[----:B------:R-:W-:-:S02]  /*0860*/  IADD3 R212, R207, 0x5800, RZ ;  /* 0x00005800cfd47810 */ /* 0x000fc40007ffe0ff */
[C---:B------:R-:W-:Y:S01]  /*0870*/  IADD3 R211, R207.reuse, 0x6000, RZ ;  /* 0x00006000cfd37810 */ /* 0x040fe20007ffe0ff */
[----:B------:R-:W-:Y:S01]  /*0880*/  STL [R1+0x6c], R7 ;  /* 0x00006c0701007387 */ /* 0x000fe20000100800 */
[C---:B------:R-:W-:Y:S02]  /*0890*/  IADD3 R210, R207.reuse, 0x6800, RZ ;  /* 0x00006800cfd27810 */ /* 0x040fe40007ffe0ff */
[C---:B------:R-:W-:Y:S01]  /*08a0*/  IADD3 R209, R207.reuse, 0x7000, RZ ;  /* 0x00007000cfd17810 */ /* 0x040fe20007ffe0ff */
[----:B------:R-:W-:Y:S01]  /*08b0*/  STL [R1+0x5c], R8 ;  /* 0x00005c0801007387 */ /* 0x000fe20000100800 */
[----:B------:R-:W-:Y:S02]  /*08c0*/  IADD3 R208, R207, 0x7800, RZ ;  /* 0x00007800cfd07810 */ /* 0x000fe40007ffe0ff */
[----:B-1----:R-:W-:Y:S02]  /*08d0*/  SEL R2, R11, 0xffffffe0, !P4 ;  /* 0xffffffe00b027807 */ /* 0x002fe40006000000 */
[----:B--2---:R-:W-:-:S03]  /*08e0*/  IADD3 R6, R4, -0x10, RZ ;  /* 0xfffffff004067810 */ /* 0x004fc60007ffe0ff */
[----:B------:R-:W-:Y:S01]  /*08f0*/  IMAD.IADD R204, R200, 0x1, R2 ;  /* 0x00000001c8cc7824 */ /* 0x000fe200078e0202 */
[----:B------:R-:W-:Y:S01]  /*0900*/  @P0 IADD3 R6, R4, 0x10, RZ ;  /* 0x0000001004060810 */ /* 0x000fe20007ffe0ff */
[----:B------:R-:W-:Y:S01]  /*0910*/  IMAD.IADD R225, R2, 0x1, R224 ;  /* 0x0000000102e17824 */ /* 0x000fe200078e02e0 */
[----:B---3--:R-:W-:Y:S01]  /*0920*/  SEL R0, R10, 0xffffffc0, !P3 ;  /* 0xffffffc00a007807 */ /* 0x008fe20005800000 */
[----:B----4-:R-:W-:-:S03]  /*0930*/  IMAD.IADD R4, R8, 0x1, R3 ;  /* 0x0000000108047824 */ /* 0x010fc600078e0203 */
[----:B------:R-:W-:Y:S01]  /*0940*/  IADD3 R206, R0, R200, R2 ;  /* 0x000000c800ce7210 */ /* 0x000fe20007ffe002 */
[----:B------:R-:W-:Y:S02]  /*0950*/  IMAD.IADD R203, R200, 0x1, R0 ;  /* 0x00000001c8cb7824 */ /* 0x000fe400078e0200 */
[C---:B------:R-:W-:Y:S01]  /*0960*/  IMAD.IADD R227, R0.reuse, 0x1, R224 ;  /* 0x0000000100e37824 */ /* 0x040fe200078e02e0 */
[----:B------:R1:W-:Y:S01]  /*0970*/  STL [R1+0x68], R4 ;  /* 0x0000680401007387 */ /* 0x0003e20000100800 */
[----:B------:R-:W-:-:S03]  /*0980*/  IMAD.IADD R226, R0, 0x1, R225 ;  /* 0x0000000100e27824 */ /* 0x000fc600078e02e1 */
[----:B------:R2:W-:Y:S01]  /*0990*/  STL [R1+0x54], R6 ;  /* 0x0000540601007387 */ /* 0x0005e20000100800 */
[--C-:B-1----:R-:W-:Y:S02]  /*09a0*/  IMAD.IADD R4, R5, 0x1, R6.reuse ;  /* 0x0000000105047824 */ /* 0x102fe400078e0206 */
[----:B------:R-:W-:Y:S02]  /*09b0*/  IMAD.IADD R5, R3, 0x1, R6 ;  /* 0x0000000103057824 */ /* 0x000fe400078e0206 */
[----:B------:R-:W-:-:S03]  /*09c0*/  IMAD.IADD R2, R4, 0x1, R3 ;  /* 0x0000000104027824 */ /* 0x000fc600078e0203 */
[----:B------:R2:W-:Y:S04]  /*09d0*/  STL [R1+0x64], R5 ;  /* 0x0000640501007387 */ /* 0x0005e80000100800 */
[----:B------:R2:W-:Y:S04]  /*09e0*/  STL [R1+0x58], R4 ;  /* 0x0000580401007387 */ /* 0x0005e80000100800 */
[----:B------:R2:W-:Y:S02]  /*09f0*/  STL [R1+0x60], R2 ;  /* 0x0000600201007387 */ /* 0x0005e40000100800 */
.L_x_478:
[----:B--2---:R-:W2:Y:S01]  /*0a00*/  LDL R4, [R1+0x4c] ;  /* 0x00004c0001047983 */ /* 0x004ea20000100800 */
[----:B------:R-:W-:Y:S01]  /*0a10*/  IMAD.MOV.U32 R0, RZ, RZ, c[0x0][0x560] ;  /* 0x00015800ff007624 */ /* 0x000fe200078e00ff */
[----:B------:R-:W-:Y:S01]  /*0a20*/  YIELD ;  /* 0x0000000000007946 */ /* 0x000fe20003800000 */
[----:B------:R-:W-:Y:S03]  /*0a30*/  BSSY B0, `(.L_x_437) ;  /* 0x0000016000007945 */ /* 0x000fe60003800000 */
[----:B------:R-:W-:-:S13]  /*0a40*/  ISETP.NE.AND P0, PT, R0, 0x1, PT ;  /* 0x000000010000780c */ /* 0x000fda0003f05270 */
[----:B--2---:R-:W-:Y:S01]  /*0a50*/  @P0 IMAD.HI.U32 R0, R4, c[0x0][0x564], RZ ;  /* 0x0001590004000a27 */ /* 0x004fe200078e00ff */
[----:B------:R-:W-:-:S04]  /*0a60*/  MOV R3, R4 ;  /* 0x0000000400037202 */ /* 0x000fc80000000f00 */
[----:B------:R-:W-:-:S04]  /*0a70*/  @P0 SHF.R.U32.HI R3, RZ, c[0x0][0x568], R0 ;  /* 0x00015a00ff030a19 */ /* 0x000fc80000011600 */
[----:B------:R-:W-:Y:S01]  /*0a80*/  ISETP.GE.AND P0, PT, R3, c[0x0][0x578], PT ;  /* 0x00015e0003007a0c */ /* 0x000fe20003f06270 */
[----:B------:R-:W-:-:S04]  /*0a90*/  IMAD.MOV R2, RZ, RZ, -R3 ;  /* 0x000000ffff027224 */ /* 0x000fc800078e0a03 */
[----:B------:R-:W-:-:S08]  /*0aa0*/  IMAD R2, R2, c[0x0][0x560], R4 ;  /* 0x0001580002027a24 */ /* 0x000fd000078e0204 */
[----:B------:R-:W-:Y:S05]  /*0ab0*/  @!P0 BRA `(.L_x_438) ;  /* 0x0000007000008947 */ /* 0x000fea0003800000 */
[----:B------:R-:W-:-:S04]  /*0ac0*/  MOV R0, c[0x0][0x56c] ;  /* 0x00015b0000007a02 */ /* 0x000fc80000000f00 */
[----:B------:R-:W-:Y:S02]  /*0ad0*/  ISETP.NE.AND P0, PT, R0, 0x1, PT ;  /* 0x000000010000780c */ /* 0x000fe40003f05270 */
[----:B------:R-:W-:-:S11]  /*0ae0*/  MOV R0, R2 ;  /* 0x0000000200007202 */ /* 0x000fd60000000f00 */
[----:B------:R-:W-:-:S05]  /*0af0*/  @P0 IMAD.HI.U32 R4, R2, c[0x0][0x570], RZ ;  /* 0x00015c0002040a27 */ /* 0x000fca00078e00ff */
[----:B------:R-:W-:-:S05]  /*0b00*/  @P0 SHF.R.U32.HI R0, RZ, c[0x0][0x574], R4 ;  /* 0x00015d00ff000a19 */ /* 0x000fca0000011604 */
[----:B------:R-:W-:Y:S01]  /*0b10*/  IMAD R4, R0, c[0x0][0x56c], RZ ;  /* 0x00015b0000047a24 */ /* 0x000fe200078e02ff */
[----:B------:R-:W-:Y:S05]  /*0b20*/  BRA `(.L_x_439) ;  /* 0x0000006000007947 */ /* 0x000fea0003800000 */
.L_x_438:
[----:B------:R-:W-:-:S04]  /*0b30*/  MOV R0, c[0x0][0x554] ;  /* 0x0001550000007a02 */ /* 0x000fc80000000f00 */
[----:B------:R-:W-:Y:S02]  /*0b40*/  ISETP.NE.AND P0, PT, R0, 0x1, PT ;  /* 0x000000010000780c */ /* 0x000fe40003f05270 */
[----:B------:R-:W-:-:S11]  /*0b50*/  MOV R0, R2 ;  /* 0x0000000200007202 */ /* 0x000fd60000000f00 */
[----:B------:R-:W-:-:S05]  /*0b60*/  @P0 IMAD.HI.U32 R4, R2, c[0x0][0x558], RZ ;  /* 0x0001560002040a27 */ /* 0x000fca00078e00ff */
[----:B------:R-:W-:-:S05]  /*0b70*/  @P0 SHF.R.U32.HI R0, RZ, c[0x0][0x55c], R4 ;  /* 0x00015700ff000a19 */ /* 0x000fca0000011604 */
[----:B------:R-:W-:Y:S02]  /*0b80*/  IMAD R4, R0, c[0x0][0x554], RZ ;  /* 0x0001550000047a24 */ /* 0x000fe400078e02ff */
.L_x_439:
[----:B------:R-:W-:Y:S05]  /*0b90*/  BSYNC B0 ;  /* 0x0000000000007941 */ /* 0x000fea0003800000 */
.L_x_437:
[----:B------:R-:W-:Y:S01]  /*0ba0*/  IMAD.MOV.U32 R35, RZ, RZ, c[0x0][0x2c4] ;  /* 0x0000b100ff237624 */ /* 0x000fe200078e00ff */
[----:B------:R-:W-:Y:S01]  /*0bb0*/  LOP3.LUT R0, RZ, R0, RZ, 0x33, !PT ;  /* 0x00000000ff007212 */ /* 0x000fe200078e33ff */
[----:B------:R-:W-:Y:S01]  /*0bc0*/  IMAD.MOV.U32 R5, RZ, RZ, c[0x0][0x548] ;  /* 0x00015200ff057624 */ /* 0x000fe200078e00ff */
[----:B------:R-:W-:Y:S01]  /*0bd0*/  ULDC UR5, c[0x0][0x1d0] ;  /* 0x0000740000057ab9 */ /* 0x000fe20000000800 */
[----:B------:R-:W-:Y:S01]  /*0be0*/  IMAD.IADD R2, R2, 0x1, -R4 ;  /* 0x0000000102027824 */ /* 0x000fe200078e0a04 */
[----:B------:R-:W-:Y:S01]  /*0bf0*/  IADD3 R0, R0, c[0x0][0x53c], RZ ;  /* 0x00014f0000007a10 */ /* 0x000fe20007ffe0ff */
[----:B------:R-:W-:Y:S01]  /*0c00*/  UIADD3 UR5, UR5, 0x7f, URZ ;  /* 0x0000007f05057890 */ /* 0x000fe2000fffe03f */
[----:B------:R-:W-:Y:S01]  /*0c10*/  ISETP.NE.AND P4, PT, R35, 0x1, PT ;  /* 0x000000012300780c */ /* 0x000fe20003f85270 */
[----:B------:R-:W-:Y:S01]  /*0c20*/  IMAD R2, R3, c[0x0][0x554], R2 ;  /* 0x0001550003027a24 */ /* 0x000fe200078e0202 */
[----:B------:R-:W-:Y:S01]  /*0c30*/  ISETP.NE.AND P0, PT, R5, 0x1, PT ;  /* 0x000000010500780c */ /* 0x000fe20003f05270 */
[----:B------:R-:W-:Y:S01]  /*0c40*/  IMAD.MOV.U32 R5, RZ, RZ, 0x80 ;  /* 0x00000080ff057424 */ /* 0x000fe200078e00ff */
[----:B------:R-:W-:Y:S01]  /*0c50*/  SHF.L.U32 R153, R0, 0x7, RZ ;  /* 0x0000000700997819 */ /* 0x000fe200000006ff */
[----:B------:R-:W-:Y:S01]  /*0c60*/  USHF.R.S32.HI UR4, URZ, 0x1f, UR5 ;  /* 0x0000001f3f047899 */ /* 0x000fe20008011405 */
[----:B------:R-:W-:Y:S01]  /*0c70*/  MOV R36, R2 ;  /* 0x0000000200247202 */ /* 0x000fe20000000f00 */
[----:B------:R-:W-:Y:S01]  /*0c80*/  CS2R R114, SRZ ;  /* 0x0000000000727805 */ /* 0x000fe2000001ff00 */
[----:B------:R-:W-:Y:S01]  /*0c90*/  IADD3 R0, R153, 0x7f, RZ ;  /* 0x0000007f99007810 */ /* 0x000fe20007ffe0ff */
[----:B------:R-:W-:Y:S01]  /*0ca0*/  ULEA.HI UR4, UR4, UR5, URZ, 0x7 ;  /* 0x0000000504047291 */ /* 0x000fe2000f8f383f */
[----:B------:R1:W-:Y:S01]  /*0cb0*/  STL [R1+0x34], R153 ;  /* 0x0000349901007387 */ /* 0x0003e20000100800 */
[----:B------:R-:W-:Y:S01]  /*0cc0*/  CS2R R112, SRZ ;  /* 0x0000000000707805 */ /* 0x000fe2000001ff00 */
[----:B------:R-:W-:Y:S01]  /*0cd0*/  CS2R R134, SRZ ;  /* 0x0000000000867805 */ /* 0x000fe2000001ff00 */
[----:B------:R-:W-:Y:S01]  /*0ce0*/  @P4 IMAD.HI.U32 R3, R0, c[0x0][0x2c8], RZ ;  /* 0x0000b20000034a27 */ /* 0x000fe200078e00ff */
[----:B------:R-:W-:Y:S01]  /*0cf0*/  USHF.R.S32.HI UR4, URZ, 0x7, UR4 ;  /* 0x000000073f047899 */ /* 0x000fe20008011404 */
[----:B------:R-:W-:Y:S01]  /*0d00*/  MOV R110, RZ ;  /* 0x000000ff006e7202 */ /* 0x000fe20000000f00 */
[----:B------:R-:W-:Y:S01]  /*0d10*/  CS2R R6, SRZ ;  /* 0x0000000000067805 */ /* 0x000fe2000001ff00 */
[----:B------:R-:W-:Y:S01]  /*0d20*/  @P0 IMAD.HI.U32 R4, R2, c[0x0][0x54c], RZ ;  /* 0x0001530002040a27 */ /* 0x000fe200078e00ff */
[----:B------:R-:W-:Y:S01]  /*0d30*/  @P4 SHF.R.U32.HI R0, RZ, c[0x0][0x2cc], R3 ;  /* 0x0000b300ff004a19 */ /* 0x000fe20000011603 */
[----:B------:R-:W-:Y:S01]  /*0d40*/  CS2R R8, SRZ ;  /* 0x0000000000087805 */ /* 0x000fe2000001ff00 */
[----:B------:R-:W-:Y:S01]  /*0d50*/  IADD3 R3, R5, -c[0x0][0x168], RZ ;  /* 0x80005a0005037a10 */ /* 0x000fe20007ffe0ff */
[----:B------:R-:W-:Y:S01]  /*0d60*/  IMAD.MOV.U32 R132, RZ, RZ, RZ ;  /* 0x000000ffff847224 */ /* 0x000fe200078e00ff */
[----:B------:R-:W-:Y:S01]  /*0d70*/  @P0 SHF.R.U32.HI R36, RZ, c[0x0][0x550], R4 ;  /* 0x00015400ff240a19 */ /* 0x000fe20000011604 */
[----:B------:R-:W-:Y:S01]  /*0d80*/  IMAD.MOV.U32 R108, RZ, RZ, RZ ;  /* 0x000000ffff6c7224 */ /* 0x000fe200078e00ff */
[----:B------:R-:W-:Y:S01]  /*0d90*/  IADD3 R0, R0, c[0x0][0x1d0], R3 ;  /* 0x0000740000007a10 */ /* 0x000fe20007ffe003 */
[----:B------:R-:W-:Y:S01]  /*0da0*/  IMAD.MOV.U32 R106, RZ, RZ, RZ ;  /* 0x000000ffff6a7224 */ /* 0x000fe200078e00ff */
[----:B------:R-:W-:Y:S01]  /*0db0*/  MOV R104, RZ ;  /* 0x000000ff00687202 */ /* 0x000fe20000000f00 */
[----:B------:R-:W-:Y:S01]  /*0dc0*/  IMAD.MOV R3, RZ, RZ, -R36 ;  /* 0x000000ffff037224 */ /* 0x000fe200078e0a24 */
[----:B------:R-:W-:Y:S01]  /*0dd0*/  SHF.R.S32.HI R4, RZ, 0x1f, R0 ;  /* 0x0000001fff047819 */ /* 0x000fe20000011400 */
[----:B------:R1:W-:Y:S01]  /*0de0*/  STL [R1+0x3c], R36 ;  /* 0x00003c2401007387 */ /* 0x0003e20000100800 */
[----:B------:R-:W-:Y:S01]  /*0df0*/  IMAD.MOV.U32 R102, RZ, RZ, RZ ;  /* 0x000000ffff667224 */ /* 0x000fe200078e00ff */
[----:B------:R-:W-:Y:S01]  /*0e00*/  CS2R R10, SRZ ;  /* 0x00000000000a7805 */ /* 0x000fe2000001ff00 */
[----:B------:R-:W-:Y:S01]  /*0e10*/  IMAD R37, R3, c[0x0][0x548], R2 ;  /* 0x0001520003257a24 */ /* 0x000fe200078e0202 */
[----:B------:R-:W-:Y:S01]  /*0e20*/  LEA.HI R2, R4, R0, RZ, 0x7 ;  /* 0x0000000004027211 */ /* 0x000fe200078f38ff */
[----:B------:R-:W-:Y:S01]  /*0e30*/  IMAD.MOV.U32 R100, RZ, RZ, RZ ;  /* 0x000000ffff647224 */ /* 0x000fe200078e00ff */
[----:B------:R-:W-:Y:S01]  /*0e40*/  PRMT R0, RZ, 0x7610, R0 ;  /* 0x00007610ff007816 */ /* 0x000fe20000000000 */
[----:B------:R-:W-:Y:S01]  /*0e50*/  CS2R R4, SRZ ;  /* 0x0000000000047805 */ /* 0x000fe2000001ff00 */
[----:B------:R-:W-:Y:S01]  /*0e60*/  SHF.R.S32.HI R2, RZ, 0x7, R2 ;  /* 0x00000007ff027819 */ /* 0x000fe20000011402 */
[----:B------:R1:W-:Y:S01]  /*0e70*/  STL [R1+0x38], R37 ;  /* 0x0000382501007387 */ /* 0x0003e20000100800 */
[----:B------:R-:W-:Y:S01]  /*0e80*/  MOV R130, RZ ;  /* 0x000000ff00827202 */ /* 0x000fe20000000f00 */
[----:B------:R-:W-:Y:S01]  /*0e90*/  CS2R R12, SRZ ;  /* 0x00000000000c7805 */ /* 0x000fe2000001ff00 */
[----:B------:R-:W-:Y:S01]  /*0ea0*/  IMNMX R168, R2, UR4, PT ;  /* 0x0000000402a87c17 */ /* 0x000fe2000b800200 */
[----:B------:R-:W-:Y:S01]  /*0eb0*/  IMAD.MOV.U32 R128, RZ, RZ, RZ ;  /* 0x000000ffff807224 */ /* 0x000fe200078e00ff */
[----:B------:R-:W-:Y:S01]  /*0ec0*/  CS2R R14, SRZ ;  /* 0x00000000000e7805 */ /* 0x000fe2000001ff00 */
[----:B------:R-:W-:Y:S01]  /*0ed0*/  IMAD.MOV.U32 R98, RZ, RZ, RZ ;  /* 0x000000ffff627224 */ /* 0x000fe200078e00ff */
[----:B------:R-:W-:Y:S01]  /*0ee0*/  ISETP.GE.AND P0, PT, R168, 0x1, PT ;  /* 0x00000001a800780c */ /* 0x000fe20003f06270 */
[----:B------:R-:W-:Y:S01]  /*0ef0*/  IMAD.MOV.U32 R94, RZ, RZ, RZ ;  /* 0x000000ffff5e7224 */ /* 0x000fe200078e00ff */
[----:B------:R-:W-:Y:S01]  /*0f00*/  MOV R96, RZ ;  /* 0x000000ff00607202 */ /* 0x000fe20000000f00 */
[----:B------:R-:W-:Y:S01]  /*0f10*/  CS2R R16, SRZ ;  /* 0x0000000000107805 */ /* 0x000fe2000001ff00 */
[----:B------:R-:W-:Y:S01]  /*0f20*/  IMAD.MOV.U32 R92, RZ, RZ, RZ ;  /* 0x000000ffff5c7224 */ /* 0x000fe200078e00ff */
[----:B------:R-:W-:Y:S01]  /*0f30*/  MOV R90, RZ ;  /* 0x000000ff005a7202 */ /* 0x000fe20000000f00 */
[----:B------:R-:W-:Y:S01]  /*0f40*/  CS2R R18, SRZ ;  /* 0x0000000000127805 */ /* 0x000fe2000001ff00 */
[----:B------:R-:W-:Y:S01]  /*0f50*/  IMAD.MOV.U32 R88, RZ, RZ, RZ ;  /* 0x000000ffff587224 */ /* 0x000fe200078e00ff */
[----:B------:R-:W-:Y:S01]  /*0f60*/  CS2R R20, SRZ ;  /* 0x0000000000147805 */ /* 0x000fe2000001ff00 */
[----:B------:R-:W-:Y:S01]  /*0f70*/  IMAD.MOV.U32 R86, RZ, RZ, RZ ;  /* 0x000000ffff567224 */ /* 0x000fe200078e00ff */
[----:B------:R-:W-:Y:S01]  /*0f80*/  MOV R84, RZ ;  /* 0x000000ff00547202 */ /* 0x000fe20000000f00 */
[----:B------:R-:W-:Y:S01]  /*0f90*/  IMAD.MOV.U32 R82, RZ, RZ, RZ ;  /* 0x000000ffff527224 */ /* 0x000fe200078e00ff */
        /* <DEDUP_REMOVED lines=18> */
[----:B------:R-:W-:Y:S05]  /*10c0*/  @!P0 BRA `(.L_x_440) ;  /* 0x0000c41000008947 */ /* 0x000fea0003800000 */
[----:B-1----:R-:W-:Y:S01]  /*10d0*/  ISETP.NE.U32.AND P0, PT, RZ, c[0x0][0x340], PT ;  /* 0x0000d000ff007a0c */ /* 0x002fe20003f05070 */
[----:B------:R-:W2:Y:S03]  /*10e0*/  LDL.64 R148, [R1+0x8] ;  /* 0x0000080001947983 */ /* 0x000ea60000100a00 */
[----:B------:R-:W-:Y:S01]  /*10f0*/  ISETP.NE.AND.EX P0, PT, RZ, c[0x0][0x344], PT, P0 ;  /* 0x0000d100ff007a0c */ /* 0x000fe20003f05300 */
[----:B------:R-:W1:-:S12]  /*1100*/  S2R R38, SR_TID.X ;  /* 0x0000000000267919 */ /* 0x000e580000002100 */
[----:B------:R-:W-:-:S05]  /*1110*/  @P0 MOV R2, 0x4 ;  /* 0x0000000400020802 */ /* 0x000fca0000000f00 */
[----:B------:R-:W-:-:S05]  /*1120*/  @P0 IMAD.WIDE R2, R36, R2, c[0x0][0x340] ;  /* 0x0000d00024020625 */ /* 0x000fca00078e0202 */
[----:B------:R3:W4:Y:S01]  /*1130*/  @P0 LDG.E R0, [R2.64] ;  /* 0x0000000602000981 */ /* 0x000722000c1e1900 */
[----:B-1----:R-:W-:-:S04]  /*1140*/  SHF.R.S32.HI R73, RZ, 0x1f, R38 ;  /* 0x0000001fff497819 */ /* 0x002fc80000011426 */
[----:B------:R-:W-:-:S04]  /*1150*/  LEA.HI R73, R73, R38, RZ, 0x3 ;  /* 0x0000002649497211 */ /* 0x000fc800078f18ff */
[----:B------:R-:W-:-:S04]  /*1160*/  SHF.R.S32.HI R73, RZ, 0x3, R73 ;  /* 0x00000003ff497819 */ /* 0x000fc80000011449 */
[----:B------:R-:W-:-:S05]  /*1170*/  SHF.R.S32.HI R7, RZ, 0x1f, R73 ;  /* 0x0000001fff077819 */ /* 0x000fca0000011449 */
[C---:B------:R-:W-:Y:S02]  /*1180*/  IMAD R6, R7.reuse, c[0x0][0x1e0], RZ ;  /* 0x0000780007067a24 */ /* 0x040fe400078e02ff */
[----:B------:R-:W-:Y:S02]  /*1190*/  IMAD R7, R7, c[0x0][0x208], RZ ;  /* 0x0000820007077a24 */ /* 0x000fe400078e02ff */
[----:B------:R-:W-:Y:S01]  /*11a0*/  IMAD R6, R73, c[0x0][0x1e4], R6 ;  /* 0x0000790049067a24 */ /* 0x000fe200078e0206 */
[----:B------:R-:W-:Y:S02]  /*11b0*/  SHF.R.S32.HI R8, RZ, 0x1f, R37 ;  /* 0x0000001fff087819 */ /* 0x000fe40000011425 */
[----:B------:R-:W-:-:S03]  /*11c0*/  SHF.R.S32.HI R10, RZ, 0x1f, R36 ;  /* 0x0000001fff0a7819 */ /* 0x000fc60000011424 */
[----:B------:R-:W-:Y:S01]  /*11d0*/  IMAD R11, R8, c[0x0][0x1b8], RZ ;  /* 0x00006e00080b7a24 */ /* 0x000fe200078e02ff */
[----:B------:R-:W-:Y:S03]  /*11e0*/  WARPSYNC 0xffffffff ;  /* 0xffffffff00007948 */ /* 0x000fe60003800000 */
[----:B------:R-:W-:Y:S02]  /*11f0*/  IMAD R11, R37, c[0x0][0x1bc], R11 ;  /* 0x00006f00250b7a24 */ /* 0x000fe400078e020b */
[----:B--2---:R-:W-:-:S04]  /*1200*/  IMAD.WIDE.U32 R4, R73, c[0x0][0x1e0], R148 ;  /* 0x0000780049047a25 */ /* 0x004fc800078e0094 */
[----:B---3--:R-:W-:Y:S01]  /*1210*/  IMAD.WIDE.U32 R2, R73, c[0x0][0x208], R148 ;  /* 0x0000820049027a25 */ /* 0x008fe200078e0094 */
[----:B------:R-:W-:-:S03]  /*1220*/  IADD3 R5, R5, R6, RZ ;  /* 0x0000000605057210 */ /* 0x000fc60007ffe0ff */
[----:B------:R-:W-:Y:S02]  /*1230*/  IMAD R6, R73, c[0x0][0x20c], R7 ;  /* 0x0000830049067a24 */ /* 0x000fe400078e0207 */
[----:B------:R-:W-:-:S03]  /*1240*/  IMAD R7, R8, c[0x0][0x1e8], RZ ;  /* 0x00007a0008077a24 */ /* 0x000fc600078e02ff */
[----:B------:R-:W-:Y:S01]  /*1250*/  IADD3 R3, R3, R6, RZ ;  /* 0x0000000603037210 */ /* 0x000fe20007ffe0ff */
[----:B------:R-:W-:Y:S02]  /*1260*/  IMAD R6, R8, c[0x0][0x210], RZ ;  /* 0x0000840008067a24 */ /* 0x000fe400078e02ff */
[C---:B------:R-:W-:Y:S02]  /*1270*/  IMAD R7, R37.reuse, c[0x0][0x1ec], R7 ;  /* 0x00007b0025077a24 */ /* 0x040fe400078e0207 */
[----:B------:R-:W-:-:S04]  /*1280*/  IMAD.WIDE.U32 R4, R37, c[0x0][0x1e8], R4 ;  /* 0x00007a0025047a25 */ /* 0x000fc800078e0004 */
[C---:B------:R-:W-:Y:S02]  /*1290*/  IMAD R6, R37.reuse, c[0x0][0x214], R6 ;  /* 0x0000850025067a24 */ /* 0x040fe400078e0206 */
[----:B------:R-:W-:Y:S01]  /*12a0*/  IMAD.WIDE.U32 R2, R37, c[0x0][0x210], R2 ;  /* 0x0000840025027a25 */ /* 0x000fe200078e0002 */
[----:B------:R-:W-:-:S04]  /*12b0*/  IADD3 R7, R5, R7, RZ ;  /* 0x0000000705077210 */ /* 0x000fc80007ffe0ff */
[----:B------:R-:W-:Y:S02]  /*12c0*/  IADD3 R5, R3, R6, RZ ;  /* 0x0000000603057210 */ /* 0x000fe40007ffe0ff */
[----:B----4-:R-:W-:Y:S02]  /*12d0*/  @P0 SHF.R.S32.HI R3, RZ, 0x1f, R0 ;  /* 0x0000001fff030819 */ /* 0x010fe40000011400 */
[----:B------:R-:W-:Y:S02]  /*12e0*/  @!P0 MOV R3, R10 ;  /* 0x0000000a00038202 */ /* 0x000fe40000000f00 */
[----:B------:R-:W-:Y:S02]  /*12f0*/  MOV R6, R4 ;  /* 0x0000000400067202 */ /* 0x000fe40000000f00 */
[----:B------:R-:W-:Y:S02]  /*1300*/  MOV R4, R2 ;  /* 0x0000000200047202 */ /* 0x000fe40000000f00 */
[----:B------:R-:W-:Y:S01]  /*1310*/  @P0 MOV R2, R0 ;  /* 0x0000000000020202 */ /* 0x000fe20000000f00 */
[C---:B------:R-:W-:Y:S01]  /*1320*/  IMAD R0, R3.reuse, c[0x0][0x1f0], RZ ;  /* 0x00007c0003007a24 */ /* 0x040fe200078e02ff */
[----:B------:R-:W-:Y:S01]  /*1330*/  @!P0 MOV R2, R36 ;  /* 0x0000002400028202 */ /* 0x000fe20000000f00 */
[----:B------:R-:W-:-:S04]  /*1340*/  IMAD R3, R3, c[0x0][0x218], RZ ;  /* 0x0000860003037a24 */ /* 0x000fc800078e02ff */
[----:B------:R-:W-:-:S04]  /*1350*/  IMAD.WIDE.U32 R154, R2, c[0x0][0x1f0], R6 ;  /* 0x00007c00029a7a25 */ /* 0x000fc800078e0006 */
[----:B------:R-:W-:-:S04]  /*1360*/  IMAD.WIDE.U32 R26, R2, c[0x0][0x218], R4 ;  /* 0x00008600021a7a25 */ /* 0x000fc800078e0004 */
[C---:B------:R-:W-:Y:S02]  /*1370*/  IMAD R0, R2.reuse, c[0x0][0x1f4], R0 ;  /* 0x00007d0002007a24 */ /* 0x040fe400078e0200 */
[----:B------:R-:W-:-:S03]  /*1380*/  IMAD R2, R2, c[0x0][0x21c], R3 ;  /* 0x0000870002027a24 */ /* 0x000fc600078e0203 */
[----:B------:R-:W-:Y:S02]  /*1390*/  IADD3 R150, R155, R0, RZ ;  /* 0x000000009b967210 */ /* 0x000fe40007ffe0ff */
[----:B------:R-:W-:Y:S01]  /*13a0*/  IADD3 R25, R27, R2, RZ ;  /* 0x000000021b197210 */ /* 0x000fe20007ffe0ff */
[----:B------:R1:W-:Y:S04]  /*13b0*/  STL.64 [R1+0x18], R154 ;  /* 0x0000189a01007387 */ /* 0x0003e80000100a00 */
[----:B------:R1:W-:Y:S04]  /*13c0*/  STL.64 [R1+0x20], R26 ;  /* 0x0000201a01007387 */ /* 0x0003e80000100a00 */
[----:B------:R1:W-:Y:S04]  /*13d0*/  STL [R1+0x14], R150 ;  /* 0x0000149601007387 */ /* 0x0003e80000100800 */
[----:B------:R1:W-:Y:S01]  /*13e0*/  STL [R1+0x28], R25 ;  /* 0x0000281901007387 */ /* 0x0003e20000100800 */
[----:B------:R-:W-:-:S05]  /*13f0*/  IMAD.WIDE.U32 R8, R37, c[0x0][0x1b8], RZ ;  /* 0x00006e0025087a25 */ /* 0x000fca00078e00ff */
[----:B------:R-:W-:Y:S02]  /*1400*/  IADD3 R6, R9, R11, RZ ;  /* 0x0000000b09067210 */ /* 0x000fe40007ffe0ff */
[----:B------:R-:W2:Y:S04]  /*1410*/  LDL R12, [R1+0x70] ;  /* 0x00007000010c7983 */ /* 0x000ea80000100800 */
[----:B------:R-:W3:Y:S04]  /*1420*/  LDL R14, [R1+0x30] ;  /* 0x00003000010e7983 */ /* 0x000ee80000100800 */
[----:B------:R-:W4:Y:S01]  /*1430*/  LDL R15, [R1+0x48] ;  /* 0x00004800010f7983 */ /* 0x000f220000100800 */
[----:B------:R-:W-:Y:S02]  /*1440*/  IMAD.MOV.U32 R7, RZ, RZ, R6 ;  /* 0x000000ffff077224 */ /* 0x000fe400078e0006 */
[----:B------:R-:W-:-:S02]  /*1450*/  IMAD R3, R10, c[0x0][0x1c0], RZ ;  /* 0x000070000a037a24 */ /* 0x000fc400078e02ff */
[----:B------:R-:W-:Y:S02]  /*1460*/  IMAD.MOV.U32 R6, RZ, RZ, R8 ;  /* 0x000000ffff067224 */ /* 0x000fe400078e0008 */
[C---:B------:R-:W-:Y:S02]  /*1470*/  IMAD R3, R36.reuse, c[0x0][0x1c4], R3 ;  /* 0x0000710024037a24 */ /* 0x040fe400078e0203 */
[----:B------:R-:W-:-:S04]  /*1480*/  IMAD.WIDE.U32 R6, R36, c[0x0][0x1c0], R6 ;  /* 0x0000700024067a25 */ /* 0x000fc800078e0006 */
[----:B------:R-:W-:Y:S02]  /*1490*/  IMAD.IADD R3, R7, 0x1, R3 ;  /* 0x0000000107037824 */ /* 0x000fe400078e0203 */
[----:B------:R-:W-:Y:S01]  /*14a0*/  IMAD R13, R35, c[0x0][0x168], RZ ;  /* 0x00005a00230d7a24 */ /* 0x000fe200078e02ff */
[----:B------:R-:W-:Y:S01]  /*14b0*/  BAR.SYNC.DEFER_BLOCKING 0x0 ;  /* 0x0000000000007b1d */ /* 0x000fe20000010000 */
[----:B------:R-:W-:Y:S01]  /*14c0*/  ISETP.GE.AND P3, PT, R148, c[0x0][0x198], PT ;  /* 0x0000660094007a0c */ /* 0x000fe20003f66270 */
[----:B------:R-:W-:Y:S02]  /*14d0*/  IMAD.MOV.U32 R145, RZ, RZ, c[0x0][0x1e0] ;  /* 0x00007800ff917624 */ /* 0x000fe400078e00ff */
[----:B------:R-:W-:Y:S02]  /*14e0*/  IMAD.MOV.U32 R146, RZ, RZ, c[0x0][0x1e4] ;  /* 0x00007900ff927624 */ /* 0x000fe400078e00ff */
[----:B--2---:R-:W-:-:S04]  /*14f0*/  IMAD.IADD R2, R12, 0x1, R153 ;  /* 0x000000010c027824 */ /* 0x004fc800078e0299 */
[----:B------:R-:W-:-:S04]  /*1500*/  @P4 IMAD.HI.U32 R4, R2, c[0x0][0x2c8], RZ ;  /* 0x0000b20002044a27 */ /* 0x000fc800078e00ff */
[----:B------:R-:W-:Y:S01]  /*1510*/  IMAD.MOV.U32 R0, RZ, RZ, R2 ;  /* 0x000000ffff007224 */ /* 0x000fe200078e0002 */
[----:B------:R-:W-:-:S04]  /*1520*/  @P4 SHF.R.U32.HI R0, RZ, c[0x0][0x2cc], R4 ;  /* 0x0000b300ff004a19 */ /* 0x000fc80000011604 */
[--C-:B------:R-:W-:Y:S01]  /*1530*/  SHF.R.S32.HI R5, RZ, 0x1f, R0.reuse ;  /* 0x0000001fff057819 */ /* 0x100fe20000011400 */
[----:B------:R-:W-:-:S04]  /*1540*/  IMAD.MOV R4, RZ, RZ, -R0 ;  /* 0x000000ffff047224 */ /* 0x000fc800078e0a00 */
[----:B------:R-:W-:Y:S02]  /*1550*/  IMAD R4, R4, c[0x0][0x2c4], R2 ;  /* 0x0000b10004047a24 */ /* 0x000fe400078e0202 */
[----:B------:R-:W-:Y:S02]  /*1560*/  IMAD.MOV.U32 R2, RZ, RZ, R6 ;  /* 0x000000ffff027224 */ /* 0x000fe400078e0006 */
[----:B------:R-:W-:Y:S02]  /*1570*/  IMAD R5, R5, c[0x0][0x1b0], RZ ;  /* 0x00006c0005057a24 */ /* 0x000fe400078e02ff */
[----:B------:R-:W-:-:S04]  /*1580*/  IMAD.WIDE.U32 R2, R0, c[0x0][0x1b0], R2 ;  /* 0x00006c0000027a25 */ /* 0x000fc800078e0002 */
[----:B------:R-:W-:Y:S01]  /*1590*/  IMAD R0, R0, c[0x0][0x1b4], R5 ;  /* 0x00006d0000007a24 */ /* 0x000fe200078e0205 */
[----:B------:R-:W-:-:S03]  /*15a0*/  SHF.R.S32.HI R5, RZ, 0x1f, R4 ;  /* 0x0000001fff057819 */ /* 0x000fc60000011404 */
[----:B------:R-:W-:Y:S02]  /*15b0*/  IMAD.IADD R3, R3, 0x1, R0 ;  /* 0x0000000103037824 */ /* 0x000fe400078e0200 */
[----:B------:R-:W-:-:S04]  /*15c0*/  IMAD R0, R5, c[0x0][0x1a8], RZ ;  /* 0x00006a0005007a24 */ /* 0x000fc800078e02ff */
[C---:B------:R-:W-:Y:S02]  /*15d0*/  IMAD R0, R4.reuse, c[0x0][0x1ac], R0 ;  /* 0x00006b0004007a24 */ /* 0x040fe400078e0200 */
[----:B------:R-:W-:-:S04]  /*15e0*/  IMAD.WIDE.U32 R4, R4, c[0x0][0x1a8], R2 ;  /* 0x00006a0004047a25 */ /* 0x000fc800078e0002 */
[----:B------:R-:W-:Y:S01]  /*15f0*/  IMAD.IADD R0, R5, 0x1, R0 ;  /* 0x0000000105007824 */ /* 0x000fe200078e0200 */
[----:B------:R-:W-:-:S04]  /*1600*/  LEA R2, P0, R4, c[0x0][0x160], 0x1 ;  /* 0x0000580004027a11 */ /* 0x000fc800078008ff */
[----:B------:R-:W-:Y:S02]  /*1610*/  LEA.HI.X R0, R4, c[0x0][0x164], R0, 0x1, P0 ;  /* 0x0000590004007a11 */ /* 0x000fe400000f0c00 */
[----:B------:R-:W2:Y:S01]  /*1620*/  SHFL.IDX PT, R4, R2, RZ, 0x181f ;  /* 0x00181fff02047589 */ /* 0x000ea200000e0000 */
[----:B------:R-:W-:-:S03]  /*1630*/  IMAD.IADD R3, R73, 0x1, R153 ;  /* 0x0000000149037824 */ /* 0x000fc600078e0299 */
[----:B------:R-:W5:Y:S02]  /*1640*/  SHFL.IDX PT, R5, R0, RZ, 0x181f ;  /* 0x00181fff00057589 */ /* 0x000f6400000e0000 */
[C---:B------:R-:W-:Y:S02]  /*1650*/  ISETP.GE.AND P5, PT, R3.reuse, R13, PT ;  /* 0x0000000d0300720c */ /* 0x040fe40003fa6270 */
[----:B------:R-:W1:Y:S01]  /*1660*/  SHFL.IDX PT, R8, R2, 0x1, 0x181f ;  /* 0x00381f0002087f89 */ /* 0x000e6200000e0000 */
[----:B------:R-:W-:-:S03]  /*1670*/  IADD3 R6, R3, 0x20, RZ ;  /* 0x0000002003067810 */ /* 0x000fc60007ffe0ff */
[----:B------:R-:W1:Y:S01]  /*1680*/  SHFL.IDX PT, R9, R0, 0x1, 0x181f ;  /* 0x00381f0000097f89 */ /* 0x000e6200000e0000 */
[----:B---3--:R-:W-:Y:S02]  /*1690*/  ISETP.GE.AND P6, PT, R14, c[0x0][0x198], PT ;  /* 0x000066000e007a0c */ /* 0x008fe40003fc6270 */
[----:B------:R-:W-:Y:S01]  /*16a0*/  ISETP.GE.AND P1, PT, R6, R13, PT ;  /* 0x0000000d0600720c */ /* 0x000fe20003f26270 */
[----:B------:R-:W3:Y:S01]  /*16b0*/  SHFL.IDX PT, R10, R2, 0x2, 0x181f ;  /* 0x00581f00020a7f89 */ /* 0x000ee200000e0000 */
[----:B------:R-:W-:-:S03]  /*16c0*/  IADD3 R11, R3, 0x40, RZ ;  /* 0x00000040030b7810 */ /* 0x000fc60007ffe0ff */
[----:B------:R-:W1:Y:S01]  /*16d0*/  SHFL.IDX PT, R12, R0, 0x2, 0x181f ;  /* 0x00581f00000c7f89 */ /* 0x000e6200000e0000 */
[-C--:B--2---:R-:W-:Y:S02]  /*16e0*/  @!P5 LEA R6, P2, R148, R4.reuse, 0x1 ;  /* 0x000000049406d211 */ /* 0x084fe400078408ff */
[----:B------:R-:W-:Y:S02]  /*16f0*/  @!P5 LEA R4, P0, R14, R4, 0x1 ;  /* 0x000000040e04d211 */ /* 0x000fe400078008ff */
[----:B-----5:R-:W-:Y:S02]  /*1700*/  @!P5 LEA.HI.X R7, R148, R5, R149, 0x1, P2 ;  /* 0x000000059407d211 */ /* 0x020fe400010f0c95 */
[----:B------:R-:W-:Y:S02]  /*1710*/  ISETP.GE.AND P2, PT, R11, R13, PT ;  /* 0x0000000d0b00720c */ /* 0x000fe40003f46270 */
[----:B----4-:R-:W-:Y:S01]  /*1720*/  @!P5 LEA.HI.X R5, R14, R5, R15, 0x1, P0 ;  /* 0x000000050e05d211 */ /* 0x010fe200000f0c0f */
[----:B------:R1:W2:Y:S04]  /*1730*/  SHFL.IDX PT, R11, R2, 0x3, 0x181f ;  /* 0x00781f00020b7f89 */ /* 0x0002a800000e0000 */
[----:B------:R4:W-:Y:S01]  /*1740*/  @!P5 LDGSTS.E.BYPASS.LTC128B.128 [R228+0x100], [R6.64], !P3 ;  /* 0x0010000006e4dfae */ /* 0x0009e2000d901d46 */
[----:B------:R-:W-:-:S03]  /*1750*/  IADD3 R3, R3, 0x60, RZ ;  /* 0x0000006003037810 */ /* 0x000fc60007ffe0ff */
[----:B------:R5:W-:Y:S01]  /*1760*/  @!P5 LDGSTS.E.BYPASS.LTC128B.128 [R228+0x4100], [R4.64], !P6 ;  /* 0x0410000004e4dfae */ /* 0x000be2000f101d46 */
[----:B-1----:R-:W-:-:S03]  /*1770*/  @!P1 LEA R2, P0, R14, R8, 0x1 ;  /* 0x000000080e029211 */ /* 0x002fc600078008ff */
[----:B----4-:R1:W4:Y:S01]  /*1780*/  SHFL.IDX PT, R7, R0, 0x3, 0x181f ;  /* 0x00781f0000077f89 */ /* 0x01032200000e0000 */
[----:B-----5:R-:W-:-:S04]  /*1790*/  @!P1 LEA R4, P5, R148, R8, 0x1 ;  /* 0x0000000894049211 */ /* 0x020fc800078a08ff */
[----:B------:R-:W-:Y:S02]  /*17a0*/  @!P1 LEA.HI.X R5, R148, R9, R149, 0x1, P5 ;  /* 0x0000000994059211 */ /* 0x000fe400028f0c95 */
[----:B------:R-:W-:Y:S02]  /*17b0*/  ISETP.GE.AND P5, PT, R3, R13, PT ;  /* 0x0000000d0300720c */ /* 0x000fe40003fa6270 */
[----:B------:R-:W-:Y:S01]  /*17c0*/  @!P1 LEA.HI.X R3, R14, R9, R15, 0x1, P0 ;  /* 0x000000090e039211 */ /* 0x000fe200000f0c0f */
[----:B------:R5:W-:Y:S01]  /*17d0*/  @!P1 LDGSTS.E.BYPASS.LTC128B.128 [R228+0x1100], [R4.64], !P3 ;  /* 0x0110000004e49fae */ /* 0x000be2000d901d46 */
[----:B------:R-:W-:Y:S02]  /*17e0*/  IADD3 R6, -R73, c[0x0][0x1d0], RZ ;  /* 0x0000740049067a10 */ /* 0x000fe40007ffe1ff */
[----:B---3--:R-:W-:Y:S01]  /*17f0*/  @!P2 LEA R8, P0, R148, R10, 0x1 ;  /* 0x0000000a9408a211 */ /* 0x008fe200078008ff */
[----:B------:R2:W-:Y:S01]  /*1800*/  @!P1 LDGSTS.E.BYPASS.LTC128B.128 [R228+0x5100], [R2.64], !P6 ;  /* 0x0510000002e49fae */ /* 0x0005e2000f101d46 */
[----:B-1----:R-:W-:-:S02]  /*1810*/  IADD3 R0, R168, -0x1, RZ ;  /* 0xffffffffa8007810 */ /* 0x002fc40007ffe0ff */
[----:B------:R-:W-:-:S03]  /*1820*/  @!P2 LEA.HI.X R9, R148, R12, R149, 0x1, P0 ;  /* 0x0000000c9409a211 */ /* 0x000fc600000f0c95 */
[----:B------:R-:W-:Y:S01]  /*1830*/  IMAD R6, R0, -0x80, R6 ;  /* 0xffffff8000067824 */ /* 0x000fe200078e0206 */
[----:B------:R-:W-:Y:S01]  /*1840*/  SHF.R.S32.HI R24, RZ, 0x1f, R0 ;  /* 0x0000001fff187819 */ /* 0x000fe20000011400 */
[----:B------:R1:W-:Y:S01]  /*1850*/  @!P2 LDGSTS.E.BYPASS.LTC128B.128 [R228+0x2100], [R8.64], !P3 ;  /* 0x0210000008e4afae */ /* 0x0003e2000d901d46 */
[----:B-----5:R-:W-:-:S04]  /*1860*/  @!P2 LEA R4, P1, R14, R10, 0x1 ;  /* 0x0000000a0e04a211 */ /* 0x020fc800078208ff */
[----:B------:R-:W-:Y:S02]  /*1870*/  @!P2 LEA.HI.X R5, R14, R12, R15, 0x1, P1 ;  /* 0x0000000c0e05a211 */ /* 0x000fe400008f0c0f */
[----:B------:R-:W-:Y:S02]  /*1880*/  ISETP.GE.AND P1, PT, R6, 0x1, PT ;  /* 0x000000010600780c */ /* 0x000fe40003f26270 */
[C---:B--2---:R-:W-:Y:S01]  /*1890*/  @!P5 LEA R2, P0, R148.reuse, R11, 0x1 ;  /* 0x0000000b9402d211 */ /* 0x044fe200078008ff */
[----:B------:R2:W-:Y:S03]  /*18a0*/  @!P2 LDGSTS.E.BYPASS.LTC128B.128 [R228+0x6100], [R4.64], !P6 ;  /* 0x0610000004e4afae */ /* 0x0005e6000f101d46 */
[----:B----4-:R-:W-:Y:S01]  /*18b0*/  @!P5 LEA.HI.X R3, R148, R7, R149, 0x1, P0 ;  /* 0x000000079403d211 */ /* 0x010fe200000f0c95 */
[----:B-1----:R-:W-:-:S04]  /*18c0*/  IMAD R8, R24, c[0x0][0x1e0], RZ ;  /* 0x0000780018087a24 */ /* 0x002fc800078e02ff */
[----:B------:R1:W-:Y:S01]  /*18d0*/  @!P5 LDGSTS.E.BYPASS.LTC128B.128 [R228+0x3100], [R2.64], !P3 ;  /* 0x0310000002e4dfae */ /* 0x0003e2000d901d46 */
[----:B------:R-:W-:Y:S01]  /*18e0*/  IMAD R9, R0, c[0x0][0x1e4], R8 ;  /* 0x0000790000097a24 */ /* 0x000fe200078e0208 */
[----:B------:R-:W-:Y:S02]  /*18f0*/  @!P5 LEA R8, P0, R14, R11, 0x1 ;  /* 0x0000000b0e08d211 */ /* 0x000fe400078008ff */
[----:B------:R-:W-:Y:S01]  /*1900*/  ISETP.GE.AND P2, PT, R6, 0x21, PT ;  /* 0x000000210600780c */ /* 0x000fe20003f46270 */
[----:B--2---:R-:W-:-:S04]  /*1910*/  IMAD.WIDE.U32 R4, R0, c[0x0][0x1e0], RZ ;  /* 0x0000780000047a25 */ /* 0x004fc800078e00ff */
[----:B-1----:R-:W-:Y:S01]  /*1920*/  IMAD.IADD R3, R5, 0x1, R9 ;  /* 0x0000000105037824 */ /* 0x002fe200078e0209 */
[----:B------:R-:W-:Y:S02]  /*1930*/  LEA R2, P3, R4, R154, 0x7 ;  /* 0x0000009a04027211 */ /* 0x000fe400078638ff */
[----:B------:R-:W-:Y:S02]  /*1940*/  @!P5 LEA.HI.X R9, R14, R7, R15, 0x1, P0 ;  /* 0x000000070e09d211 */ /* 0x000fe400000f0c0f */
[----:B------:R-:W-:Y:S02]  /*1950*/  @P1 ISETP.GE.AND P0, PT, R148, c[0x0][0x1d4], PT ;  /* 0x0000750094001a0c */ /* 0x000fe40003f06270 */
[----:B------:R-:W-:Y:S01]  /*1960*/  LEA.HI.X R3, R4, R150, R3, 0x7, P3 ;  /* 0x0000009604037211 */ /* 0x000fe200018f3c03 */
[----:B------:R1:W-:Y:S01]  /*1970*/  @!P5 LDGSTS.E.BYPASS.LTC128B.128 [R228+0x7100], [R8.64], !P6 ;  /* 0x0710000008e4dfae */ /* 0x0003e2000f101d46 */
[----:B------:R-:W-:Y:S02]  /*1980*/  @P1 LEA R4, P3, R2, c[0x0][0x1c8], 0x1 ;  /* 0x0000720002041a11 */ /* 0x000fe400078608ff */
[----:B------:R-:W-:Y:S01]  /*1990*/  ISETP.GE.AND P6, PT, R14, c[0x0][0x1d4], PT ;  /* 0x000075000e007a0c */ /* 0x000fe20003fc6270 */
[----:B------:R-:W0:Y:S01]  /*19a0*/  LDGDEPBAR ;  /* 0x00000000000079af */ /* 0x000e220000000000 */
[----:B------:R-:W-:-:S02]  /*19b0*/  @P1 LEA.HI.X R5, R2, c[0x0][0x1cc], R3, 0x1, P3 ;  /* 0x0000730002051a11 */ /* 0x000fc400018f0c03 */
[----:B------:R-:W-:Y:S02]  /*19c0*/  ISETP.GE.AND P5, PT, R6, 0x41, PT ;  /* 0x000000410600780c */ /* 0x000fe40003fa6270 */
[C---:B------:R-:W-:Y:S01]  /*19d0*/  @P2 LEA R7, P3, R145.reuse, R2, 0x5 ;  /* 0x0000000291072211 */ /* 0x040fe200078628ff */
[----:B------:R2:W-:Y:S01]  /*19e0*/  @P1 LDGSTS.E.BYPASS.LTC128B.128 [R228+0x8100], [R4.64], !P0 ;  /* 0x0810000004e41fae */ /* 0x0005e2000c101d46 */
[----:B------:R-:W-:-:S05]  /*19f0*/  IMAD.WIDE.U32 R10, R145, 0x40, RZ ;  /* 0x00000040910a7825 */ /* 0x000fca00078e00ff */
[----:B------:R2:W-:Y:S01]  /*1a00*/  @P1 LDGSTS.E.BYPASS.LTC128B.128 [R228+0xc100], [R4.64+0x80], !P6 ;  /* 0x0c10008004e41fae */ /* 0x0005e2000f101d46 */
[----:B-1----:R-:W-:Y:S02]  /*1a10*/  @P2 LEA R8, P0, R7, c[0x0][0x1c8], 0x1 ;  /* 0x0000720007082a11 */ /* 0x002fe400078008ff */
[----:B------:R-:W-:Y:S02]  /*1a20*/  @P2 LEA.HI.X R9, R145, R3, R146, 0x5, P3 ;  /* 0x0000000391092211 */ /* 0x000fe400018f2c92 */
[----:B------:R-:W-:Y:S02]  /*1a30*/  ISETP.GE.AND P3, PT, R6, 0x61, PT ;  /* 0x000000610600780c */ /* 0x000fe40003f66270 */
[----:B------:R-:W-:Y:S02]  /*1a40*/  @P2 LEA.HI.X R9, R7, c[0x0][0x1cc], R9, 0x1, P0 ;  /* 0x0000730007092a11 */ /* 0x000fe400000f0c09 */
[----:B------:R-:W-:Y:S01]  /*1a50*/  @P2 ISETP.GE.AND P0, PT, R148, c[0x0][0x1d4], PT ;  /* 0x0000750094002a0c */ /* 0x000fe20003f06270 */
[----:B--2---:R-:W-:Y:S01]  /*1a60*/  IMAD.SHL.U32 R5, R146, 0x40, RZ ;  /* 0x0000004092057824 */ /* 0x004fe200078e00ff */
[----:B------:R-:W-:-:S04]  /*1a70*/  @P5 IADD3 R4, P1, R2, R10, RZ ;  /* 0x0000000a02045210 */ /* 0x000fc80007f3e0ff */
[----:B------:R-:W-:-:S07]  /*1a80*/  @P5 IADD3.X R5, R3, R11, R5, P1, !PT ;  /* 0x0000000b03055210 */ /* 0x000fce0000ffe405 */
[----:B------:R1:W-:Y:S01]  /*1a90*/  @P2 LDGSTS.E.BYPASS.LTC128B.128 [R228+0x9100], [R8.64], !P0 ;  /* 0x0910000008e42fae */ /* 0x0003e2000c101d46 */
[----:B------:R-:W-:Y:S01]  /*1aa0*/  @P5 LEA R6, P1, R4, c[0x0][0x1c8], 0x1 ;  /* 0x0000720004065a11 */ /* 0x000fe200078208ff */
[----:B------:R-:W-:Y:S01]  /*1ab0*/  @P3 IMAD.WIDE.U32 R2, R145, 0x60, R2 ;  /* 0x0000006091023825 */ /* 0x000fe200078e0002 */
[----:B------:R-:W-:Y:S01]  /*1ac0*/  @P3 ISETP.GE.AND P0, PT, R148, c[0x0][0x1d4], PT ;  /* 0x0000750094003a0c */ /* 0x000fe20003f06270 */
[----:B------:R1:W-:Y:S01]  /*1ad0*/  @P2 LDGSTS.E.BYPASS.LTC128B.128 [R228+0xd100], [R8.64+0x80], !P6 ;  /* 0x0d10008008e42fae */ /* 0x0003e2000f101d46 */
[----:B------:R-:W-:Y:S01]  /*1ae0*/  @P5 LEA.HI.X R7, R4, c[0x0][0x1cc], R5, 0x1, P1 ;  /* 0x0000730004075a11 */ /* 0x000fe200008f0c05 */
[----:B------:R-:W-:Y:S01]  /*1af0*/  @P3 IMAD R4, R146, 0x60, RZ ;  /* 0x0000006092043824 */ /* 0x000fe200078e02ff */
[----:B------:R-:W-:-:S03]  /*1b00*/  @P5 ISETP.GE.AND P1, PT, R148, c[0x0][0x1d4], PT ;  /* 0x0000750094005a0c */ /* 0x000fc60003f26270 */
[----:B------:R-:W-:Y:S01]  /*1b10*/  @P3 IMAD.IADD R3, R3, 0x1, R4 ;  /* 0x0000000103033824 */ /* 0x000fe200078e0204 */
[----:B------:R-:W-:-:S04]  /*1b20*/  @P3 LEA R4, P2, R2, c[0x0][0x1c8], 0x1 ;  /* 0x0000720002043a11 */ /* 0x000fc800078408ff */
[----:B------:R-:W-:-:S05]  /*1b30*/  @P3 LEA.HI.X R5, R2, c[0x0][0x1cc], R3, 0x1, P2 ;  /* 0x0000730002053a11 */ /* 0x000fca00010f0c03 */
[----:B------:R2:W-:Y:S04]  /*1b40*/  @P5 LDGSTS.E.BYPASS.LTC128B.128 [R228+0xa100], [R6.64], !P1 ;  /* 0x0a10000006e45fae */ /* 0x0005e8000c901d46 */
[----:B------:R2:W-:Y:S04]  /*1b50*/  @P5 LDGSTS.E.BYPASS.LTC128B.128 [R228+0xe100], [R6.64+0x80], !P6 ;  /* 0x0e10008006e45fae */ /* 0x0005e8000f101d46 */
[----:B------:R2:W-:Y:S04]  /*1b60*/  @P3 LDGSTS.E.BYPASS.LTC128B.128 [R228+0xb100], [R4.64], !P0 ;  /* 0x0b10000004e43fae */ /* 0x0005e8000c101d46 */
[----:B------:R2:W-:Y:S04]  /*1b70*/  @P3 LDGSTS.E.BYPASS.LTC128B.128 [R228+0xf100], [R4.64+0x80], !P6 ;  /* 0x0f10008004e43fae */ /* 0x0005e8000f101d46 */
[----:B------:R-:W0:Y:S01]  /*1b80*/  LDGDEPBAR ;  /* 0x00000000000079af */ /* 0x000e220000000000 */
[----:B------:R-:W-:-:S04]  /*1b90*/  DEPBAR.LE SB0, 0x1 ;  /* 0x000080400000791a */ /* 0x000fc80000000000 */
[----:B------:R-:W-:Y:S06]  /*1ba0*/  BAR.SYNC.DEFER_BLOCKING 0x0 ;  /* 0x0000000000007b1d */ /* 0x000fec0000010000 */
[----:B------:R-:W-:Y:S04]  /*1bb0*/  LDSM.16.M88.4 R136, [R224] ;  /* 0x00000000e088783b */ /* 0x000fe80000000200 */
[----:B------:R-:W-:Y:S04]  /*1bc0*/  LDSM.16.M88.4 R140, [R225] ;  /* 0x00000000e18c783b */ /* 0x000fe80000000200 */
[----:B------:R-:W-:Y:S04]  /*1bd0*/  LDSM.16.M88.4 R164, [R227] ;  /* 0x00000000e3a4783b */ /* 0x000fe80000000200 */
[----:B------:R-:W-:Y:S04]  /*1be0*/  LDSM.16.M88.4 R172, [R226] ;  /* 0x00000000e2ac783b */ /* 0x000fe80000000200 */
[----:B------:R-:W-:Y:S04]  /*1bf0*/  LDSM.16.M88.4 R176, [R224+0x4000] ;  /* 0x00400000e0b0783b */ /* 0x000fe80000000200 */
[----:B------:R-:W-:Y:S04]  /*1c00*/  LDSM.16.M88.4 R180, [R225+0x4000] ;  /* 0x00400000e1b4783b */ /* 0x000fe80000000200 */
[----:B------:R-:W-:Y:S04]  /*1c10*/  LDSM.16.M88.4 R184, [R227+0x4000] ;  /* 0x00400000e3b8783b */ /* 0x000fe80000000200 */
[----:B------:R-:W-:Y:S04]  /*1c20*/  LDSM.16.M88.4 R188, [R226+0x4000] ;  /* 0x00400000e2bc783b */ /* 0x000fe80000000200 */
[----:B------:R-:W-:Y:S06]  /*1c30*/  BAR.SYNC.DEFER_BLOCKING 0x0 ;  /* 0x0000000000007b1d */ /* 0x000fec0000010000 */
[----:B------:R-:W-:-:S04]  /*1c40*/  DEPBAR.LE SB0, 0x0 ;  /* 0x000080000000791a */ /* 0x000fc80000000000 */
[----:B------:R-:W-:Y:S06]  /*1c50*/  BAR.SYNC.DEFER_BLOCKING 0x0 ;  /* 0x0000000000007b1d */ /* 0x000fec0000010000 */
[----:B-1----:R-:W1:Y:S04]  /*1c60*/  LDSM.16.M88.4 R8, [R201+0x800] ;  /* 0x00080000c908783b */ /* 0x002e680000000200 */
[----:B------:R-:W3:Y:S04]  /*1c70*/  LDSM.16.M88.4 R20, [R201+0x1800] ;  /* 0x00180000c914783b */ /* 0x000ee80000000200 */
[----:B------:R-:W4:Y:S04]  /*1c80*/  LDSM.16.M88.4 R12, [R201] ;  /* 0x00000000c90c783b */ /* 0x000f280000000200 */
[----:B--2---:R-:W2:Y:S04]  /*1c90*/  LDSM.16.M88.4 R4, [R201+0x1000] ;  /* 0x00100000c904783b */ /* 0x004ea80000000200 */
[----:B------:R-:W5:Y:S04]  /*1ca0*/  LDSM.16.M88.4 R56, [R201+0x2000] ;  /* 0x00200000c938783b */ /* 0x000f680000000200 */
[----:B------:R-:W2:Y:S04]  /*1cb0*/  LDSM.16.M88.4 R32, [R220] ;  /* 0x00000000dc20783b */ /* 0x000ea80000000200 */
[----:B------:R-:W2:Y:S04]  /*1cc0*/  LDSM.16.M88.4 R44, [R222] ;  /* 0x00000000de2c783b */ /* 0x000ea80000000200 */
[----:B------:R-:W2:Y:S04]  /*1cd0*/  LDSM.16.M88.4 R64, [R219] ;  /* 0x00000000db40783b */ /* 0x000ea80000000200 */
[----:B------:R-:W2:Y:S04]  /*1ce0*/  LDSM.16.M88.4 R48, [R207] ;  /* 0x00000000cf30783b */ /* 0x000ea80000000200 */
[----:B------:R-:W2:Y:S01]  /*1cf0*/  LDSM.16.M88.4 R40, [R221] ;  /* 0x00000000dd28783b */ /* 0x000ea20000000200 */
[C---:B-1----:R-:W-:Y:S03]  /*1d00*/  HMMA.16816.F32 R36, R136.reuse, R8, RZ ;  /* 0x000000088824723c */ /* 0x042fe600000018ff */
[----:B------:R-:W1:Y:S05]  /*1d10*/  LDSM.16.M88.4 R68, [R201+0x2800] ;  /* 0x00280000c944783b */ /* 0x000e6a0000000200 */
[C---:B------:R-:W-:Y:S08]  /*1d20*/  HMMA.16816.F32 R28, R136.reuse, R10, RZ ;  /* 0x0000000a881c723c */ /* 0x040ff000000018ff */
[C---:B---3--:R-:W-:Y:S08]  /*1d30*/  HMMA.16816.F32 R8, R136.reuse, R20, RZ ;  /* 0x000000148808723c */ /* 0x048ff000000018ff */
[C---:B----4-:R-:W-:Y:S08]  /*1d40*/  HMMA.16816.F32 R60, R136.reuse, R12, RZ ;  /* 0x0000000c883c723c */ /* 0x050ff000000018ff */
[C---:B------:R-:W-:Y:S08]  /*1d50*/  HMMA.16816.F32 R52, R136.reuse, R14, RZ ;  /* 0x0000000e8834723c */ /* 0x040ff000000018ff */
[C---:B--2---:R-:W-:Y:S08]  /*1d60*/  HMMA.16816.F32 R16, R136.reuse, R4, RZ ;  /* 0x000000048810723c */ /* 0x044ff000000018ff */
[C---:B------:R-:W-:Y:S08]  /*1d70*/  HMMA.16816.F32 R12, R136.reuse, R6, RZ ;  /* 0x00000006880c723c */ /* 0x040ff000000018ff */
[C---:B------:R-:W-:Y:S08]  /*1d80*/  HMMA.16816.F32 R4, R136.reuse, R22, RZ ;  /* 0x000000168804723c */ /* 0x040ff000000018ff */
[----:B-----5:R-:W-:Y:S08]  /*1d90*/  HMMA.16816.F32 R20, R136, R56, RZ ;  /* 0x000000388814723c */ /* 0x020ff000000018ff */
[----:B------:R-:W-:Y:S01]  /*1da0*/  HMMA.16816.F32 R76, R140, R32, R8 ;  /* 0x000000208c4c723c */ /* 0x000fe20000001808 */
[----:B------:R-:W-:-:S07]  /*1db0*/  IMAD R2, R24, c[0x0][0x208], RZ ;  /* 0x0000820018027a24 */ /* 0x000fce00078e02ff */
[----:B------:R-:W-:Y:S01]  /*1dc0*/  HMMA.16816.F32 R8, R136, R58, RZ ;  /* 0x0000003a8808723c */ /* 0x000fe200000018ff */
[----:B------:R-:W-:Y:S02]  /*1dd0*/  IMAD R2, R0, c[0x0][0x20c], R2 ;  /* 0x0000830000027a24 */ /* 0x000fe400078e0202 */
[----:B------:R-:W-:-:S05]  /*1de0*/  IMAD.MOV.U32 R147, RZ, RZ, -0x80 ;  /* 0xffffff80ff937424 */ /* 0x000fca00078e00ff */
[----:B------:R-:W-:Y:S01]  /*1df0*/  HMMA.16816.F32 R80, R140, R34, R4 ;  /* 0x000000228c50723c */ /* 0x000fe20000001804 */
[----:B------:R-:W-:Y:S01]  /*1e00*/  IMAD R144, R0, R147, c[0x0][0x1d0] ;  /* 0x0000740000907624 */ /* 0x000fe200078e0293 */
[----:B------:R-:W-:Y:S01]  /*1e10*/  ISETP.GE.AND P5, PT, R148, c[0x0][0x1d4], PT ;  /* 0x0000750094007a0c */ /* 0x000fe20003fa6270 */
[----:B------:R-:W-:Y:S04]  /*1e20*/  LDSM.16.M88.4 R32, [R217] ;  /* 0x00000000d920783b */ /* 0x000fe80000000200 */
[----:B------:R-:W-:-:S04]  /*1e30*/  IMAD.WIDE.U32 R4, R0, c[0x0][0x208], RZ ;  /* 0x0000820000047a25 */ /* 0x000fc800078e00ff */
[----:B------:R-:W-:Y:S01]  /*1e40*/  IMAD.IADD R2, R5, 0x1, R2 ;  /* 0x0000000105027824 */ /* 0x000fe200078e0202 */
[----:B------:R-:W-:Y:S01]  /*1e50*/  LEA R3, P0, R4, R26, 0x7 ;  /* 0x0000001a04037211 */ /* 0x000fe200078038ff */
[C---:B------:R-:W-:Y:S01]  /*1e60*/  HMMA.16816.F32 R104, R140.reuse, R44, R36 ;  /* 0x0000002c8c68723c */ /* 0x040fe20000001824 */
[----:B------:R-:W2:Y:S01]  /*1e70*/  LDSM.16.M88.4 R36, [R218] ;  /* 0x00000000da24783b */ /* 0x000ea20000000200 */
[----:B------:R-:W-:Y:S01]  /*1e80*/  IMAD.IADD R6, R144, 0x1, -R73 ;  /* 0x0000000190067824 */ /* 0x000fe200078e0a49 */
[----:B------:R-:W-:Y:S01]  /*1e90*/  LEA.HI.X R4, R4, R25, R2, 0x7, P0 ;  /* 0x0000001904047211 */ /* 0x000fe200000f3c02 */
[----:B------:R-:W-:Y:S01]  /*1ea0*/  IMAD.MOV.U32 R5, RZ, RZ, c[0x0][0x208] ;  /* 0x00008200ff057624 */ /* 0x000fe200078e00ff */
[----:B------:R-:W-:Y:S03]  /*1eb0*/  LDSM.16.M88.4 R24, [R201+0x3800] ;  /* 0x00380000c918783b */ /* 0x000fe60000000200 */
[----:B------:R-:W-:Y:S01]  /*1ec0*/  HMMA.16816.F32 R84, R140, R64, R20 ;  /* 0x000000408c54723c */ /* 0x000fe20000001814 */
[----:B------:R-:W3:Y:S01]  /*1ed0*/  LDSM.16.M88.4 R20, [R201+0x3000] ;  /* 0x00300000c914783b */ /* 0x000ee20000000200 */
[----:B------:R-:W-:Y:S01]  /*1ee0*/  IMAD.MOV.U32 R7, RZ, RZ, 0x6 ;  /* 0x00000006ff077424 */ /* 0x000fe200078e00ff */
[----:B------:R-:W-:-:S02]  /*1ef0*/  LEA R2, P0, R3, c[0x0][0x1f8], 0x1 ;  /* 0x00007e0003027a11 */ /* 0x000fc400078008ff */
[----:B------:R-:W-:-:S03]  /*1f00*/  ISETP.LT.OR P3, PT, R6, 0x1, P5 ;  /* 0x000000010600780c */ /* 0x000fc60002f61670 */
[----:B------:R-:W-:Y:S01]  /*1f10*/  HMMA.16816.F32 R88, R140, R66, R8 ;  /* 0x000000428c58723c */ /* 0x000fe20000001808 */
[C---:B------:R-:W-:Y:S02]  /*1f20*/  ISETP.LT.OR P2, PT, R6.reuse, 0x1, P6 ;  /* 0x000000010600780c */ /* 0x040fe40003741670 */
[----:B------:R-:W-:-:S04]  /*1f30*/  ISETP.LT.OR P1, PT, R6, 0x21, P5 ;  /* 0x000000210600780c */ /* 0x000fc80002f21670 */
[----:B------:R-:W-:Y:S01]  /*1f40*/  IMAD.SHL.U32 R10, R5, 0x40, RZ ;  /* 0x00000040050a7824 */ /* 0x000fe200078e00ff */
[----:B------:R-:W-:Y:S02]  /*1f50*/  LEA.HI.X R3, R3, c[0x0][0x1fc], R4, 0x1, P0 ;  /* 0x00007f0003037a11 */ /* 0x000fe400000f0c04 */
[----:B------:R-:W-:Y:S02]  /*1f60*/  SHF.L.U64.HI R7, R5, R7, c[0x0][0x20c] ;  /* 0x0000830005077619 */ /* 0x000fe40000010207 */
[----:B------:R-:W-:Y:S01]  /*1f70*/  IADD3 R8, P0, R10, R2, RZ ;  /* 0x000000020a087210 */ /* 0x000fe20007f1e0ff */
[----:B------:R-:W-:Y:S04]  /*1f80*/  HMMA.16816.F32 R108, R140, R48, R60 ;  /* 0x000000308c6c723c */ /* 0x000fe8000000183c */
[----:B------:R-:W-:Y:S01]  /*1f90*/  IMAD.X R9, R7, 0x1, R3, P0 ;  /* 0x0000000107097824 */ /* 0x000fe200000e0603 */
[----:B------:R-:W-:-:S03]  /*1fa0*/  IADD3 R4, P0, R8, R10, RZ ;  /* 0x0000000a08047210 */ /* 0x000fc60007f1e0ff */
[----:B------:R-:W-:Y:S02]  /*1fb0*/  HMMA.16816.F32 R92, R140, R42, R12 ;  /* 0x0000002a8c5c723c */ /* 0x000fe4000000180c */
[----:B------:R-:W-:-:S06]  /*1fc0*/  IMAD.X R5, R9, 0x1, R7, P0 ;  /* 0x0000000109057824 */ /* 0x000fcc00000e0607 */
[----:B------:R-:W-:Y:S01]  /*1fd0*/  HMMA.16816.F32 R60, R140, R40, R16 ;  /* 0x000000288c3c723c */ /* 0x000fe20000001810 */
[----:B------:R-:W4:Y:S04]  /*1fe0*/  LDSM.16.M88.4 R40, [R216] ;  /* 0x00000000d828783b */ /* 0x000f280000000200 */
[----:B------:R-:W-:Y:S01]  /*1ff0*/  @!PT LDS RZ, [RZ] ;  /* 0x00000000fffff984 */ /* 0x000fe20000000800 */
[----:B------:R-:W-:Y:S01]  /*2000*/  @!PT LDS RZ, [RZ] ;  /* 0x00000000fffff984 */ /* 0x000fe20000000800 */
[----:B------:R-:W-:Y:S01]  /*2010*/  @!PT LDS RZ, [RZ] ;  /* 0x00000000fffff984 */ /* 0x000fe20000000800 */
[----:B------:R5:W-:Y:S03]  /*2020*/  LDGSTS.E.BYPASS.LTC128B.128 [R228+0x100], [R2.64], !P3 ;  /* 0x0010000002e47fae */ /* 0x000be6000d901d46 */
[----:B-1----:R-:W-:Y:S01]  /*2030*/  HMMA.16816.F32 R12, R136, R68, RZ ;  /* 0x00000044880c723c */ /* 0x002fe200000018ff */
[----:B------:R5:W-:Y:S04]  /*2040*/  LDGSTS.E.BYPASS.LTC128B.128 [R228+0x4100], [R2.64+0x80], !P2 ;  /* 0x0410008002e47fae */ /* 0x000be8000d101d46 */
[----:B------:R1:W-:Y:S01]  /*2050*/  LDGSTS.E.BYPASS.LTC128B.128 [R228+0x1100], [R8.64], !P1 ;  /* 0x0110000008e47fae */ /* 0x0003e2000c901d46 */
[----:B------:R-:W-:-:S02]  /*2060*/  ISETP.LT.OR P3, PT, R6, 0x21, P6 ;  /* 0x000000210600780c */ /* 0x000fc40003761670 */
[----:B-1----:R-:W-:Y:S02]  /*2070*/  IADD3 R8, P2, P1, R10, 0x80, R2 ;  /* 0x000000800a087810 */ /* 0x002fe4000795e002 */
[----:B-----5:R-:W-:Y:S02]  /*2080*/  IADD3 R2, P0, R4, R10, RZ ;  /* 0x0000000a04027210 */ /* 0x020fe40007f1e0ff */
[----:B------:R-:W-:Y:S02]  /*2090*/  IADD3.X R9, R7, RZ, R3, P2, P1 ;  /* 0x000000ff07097210 */ /* 0x000fe400017e2403 */
[C---:B------:R-:W-:Y:S01]  /*20a0*/  ISETP.LT.OR P1, PT, R6.reuse, 0x41, P5 ;  /* 0x000000410600780c */ /* 0x040fe20002f21670 */
[----:B------:R-:W-:Y:S01]  /*20b0*/  IMAD.X R3, R5, 0x1, R7, P0 ;  /* 0x0000000105037824 */ /* 0x000fe200000e0607 */
[----:B------:R-:W-:-:S03]  /*20c0*/  ISETP.LT.OR P0, PT, R6, 0x41, P6 ;  /* 0x000000410600780c */ /* 0x000fc60003701670 */
[----:B------:R1:W-:Y:S05]  /*20d0*/  LDGSTS.E.BYPASS.LTC128B.128 [R228+0x5100], [R8.64], !P3 ;  /* 0x0510000008e47fae */ /* 0x0003ea000d901d46 */
[----:B--2---:R-:W-:Y:S01]  /*20e0*/  HMMA.16816.F32 R72, R140, R36, R12 ;  /* 0x000000248c48723c */ /* 0x004fe2000000180c */
[C---:B------:R-:W-:Y:S02]  /*20f0*/  ISETP.LT.OR P5, PT, R6.reuse, 0x61, P5 ;  /* 0x000000610600780c */ /* 0x040fe40002fa1670 */
[----:B------:R-:W-:-:S05]  /*2100*/  ISETP.LT.OR P2, PT, R6, 0x61, P6 ;  /* 0x000000610600780c */ /* 0x000fca0003741670 */
[----:B---3--:R-:W-:Y:S01]  /*2110*/  HMMA.16816.F32 R12, R136, R22, RZ ;  /* 0x00000016880c723c */ /* 0x008fe200000018ff */
[----:B------:R2:W-:Y:S04]  /*2120*/  LDGSTS.E.BYPASS.LTC128B.128 [R228+0x2100], [R4.64], !P1 ;  /* 0x0210000004e47fae */ /* 0x0005e8000c901d46 */
[----:B------:R2:W-:Y:S03]  /*2130*/  LDGSTS.E.BYPASS.LTC128B.128 [R228+0x6100], [R4.64+0x80], !P0 ;  /* 0x0610008004e47fae */ /* 0x0005e6000c101d46 */
[----:B------:R-:W-:Y:S01]  /*2140*/  HMMA.16816.F32 R100, R140, R50, R52 ;  /* 0x000000328c64723c */ /* 0x000fe20000001834 */
[----:B------:R3:W-:Y:S04]  /*2150*/  LDGSTS.E.BYPASS.LTC128B.128 [R228+0x3100], [R2.64], !P5 ;  /* 0x0310000002e47fae */ /* 0x0007e8000e901d46 */
[----:B------:R3:W-:Y:S03]  /*2160*/  LDGSTS.E.BYPASS.LTC128B.128 [R228+0x7100], [R2.64+0x80], !P2 ;  /* 0x0710008002e47fae */ /* 0x0007e6000d101d46 */
[C---:B------:R-:W-:Y:S01]  /*2170*/  HMMA.16816.F32 R16, R136.reuse, R20, RZ ;  /* 0x000000148810723c */ /* 0x040fe200000018ff */
[----:B------:R-:W-:Y:S04]  /*2180*/  LDSM.16.M88.4 R20, [R205] ;  /* 0x00000000cd14783b */ /* 0x000fe80000000200 */
[----:B------:R-:W-:Y:S03]  /*2190*/  LDSM.16.M88.4 R132, [R205+0x4000] ;  /* 0x00400000cd84783b */ /* 0x000fe60000000200 */
[C---:B-1----:R-:W-:Y:S01]  /*21a0*/  HMMA.16816.F32 R8, R136.reuse, R24, RZ ;  /* 0x000000188808723c */ /* 0x042fe200000018ff */
[----:B------:R-:W0:Y:S07]  /*21b0*/  LDGDEPBAR ;  /* 0x00000000000079af */ /* 0x000e2e0000000000 */
[----:B--2---:R-:W-:Y:S01]  /*21c0*/  HMMA.16816.F32 R4, R136, R26, RZ ;  /* 0x0000001a8804723c */ /* 0x004fe200000018ff */
[----:B------:R-:W1:Y:S07]  /*21d0*/  LDSM.16.M88.4 R24, [R205+0x800] ;  /* 0x00080000cd18783b */ /* 0x000e6e0000000200 */
[C---:B------:R-:W-:Y:S01]  /*21e0*/  HMMA.16816.F32 R52, R140.reuse, R34, R12 ;  /* 0x000000228c34723c */ /* 0x040fe2000000180c */
[----:B------:R-:W2:Y:S07]  /*21f0*/  LDSM.16.M88.4 R12, [R205+0x1800] ;  /* 0x00180000cd0c783b */ /* 0x000eae0000000200 */
[C---:B----4-:R-:W-:Y:S01]  /*2200*/  HMMA.16816.F32 R48, R140.reuse, R40, R8 ;  /* 0x000000288c30723c */ /* 0x050fe20000001808 */
[----:B------:R-:W-:Y:S07]  /*2210*/  LDSM.16.M88.4 R8, [R205+0x2800] ;  /* 0x00280000cd08783b */ /* 0x000fee0000000200 */
[C---:B------:R-:W-:Y:S01]  /*2220*/  HMMA.16816.F32 R40, R140.reuse, R42, R4 ;  /* 0x0000002a8c28723c */ /* 0x040fe20000001804 */
[----:B------:R-:W4:Y:S07]  /*2230*/  LDSM.16.M88.4 R4, [R205+0x2000] ;  /* 0x00200000cd04783b */ /* 0x000f2e0000000200 */
[----:B------:R-:W-:Y:S01]  /*2240*/  HMMA.16816.F32 R96, R140, R46, R28 ;  /* 0x0000002e8c60723c */ /* 0x000fe2000000181c */
[----:B------:R-:W5:Y:S07]  /*2250*/  LDSM.16.M88.4 R44, [R205+0x1000] ;  /* 0x00100000cd2c783b */ /* 0x000f6e0000000200 */
[----:B------:R-:W-:Y:S08]  /*2260*/  HMMA.16816.F32 R28, R136, R70, RZ ;  /* 0x00000046881c723c */ /* 0x000ff000000018ff */
[----:B------:R-:W-:Y:S01]  /*2270*/  HMMA.16816.F32 R56, R140, R32, R16 ;  /* 0x000000208c38723c */ /* 0x000fe20000001810 */
[----:B------:R-:W2:Y:S07]  /*2280*/  LDSM.16.M88.4 R16, [R205+0x3800] ;  /* 0x00380000cd10783b */ /* 0x000eae0000000200 */
[----:B-1----:R-:W-:Y:S08]  /*2290*/  HMMA.16816.F32 R32, R164, R26, R96 ;  /* 0x0000001aa420723c */ /* 0x002ff00000001860 */
[----:B------:R-:W-:Y:S08]  /*22a0*/  HMMA.16816.F32 R64, R140, R38, R28 ;  /* 0x000000268c40723c */ /* 0x000ff0000000181c */
[C---:B------:R-:W-:Y:S08]  /*22b0*/  HMMA.16816.F32 R28, R164.reuse, R20, R108 ;  /* 0x00000014a41c723c */ /* 0x040ff0000000186c */
[C---:B------:R-:W-:Y:S01]  /*22c0*/  HMMA.16816.F32 R36, R164.reuse, R24, R104 ;  /* 0x00000018a424723c */ /* 0x040fe20000001868 */
[----:B------:R-:W1:Y:S07]  /*22d0*/  LDSM.16.M88.4 R24, [R205+0x3000] ;  /* 0x00300000cd18783b */ /* 0x000e6e0000000200 */
[C---:B------:R-:W-:Y:S08]  /*22e0*/  HMMA.16816.F32 R20, R164.reuse, R22, R100 ;  /* 0x00000016a414723c */ /* 0x040ff00000001864 */
[C---:B--2---:R-:W-:Y:S08]  /*22f0*/  HMMA.16816.F32 R76, R164.reuse, R12, R76 ;  /* 0x0000000ca44c723c */ /* 0x044ff0000000184c */
[C---:B------:R-:W-:Y:S01]  /*2300*/  HMMA.16816.F32 R80, R164.reuse, R14, R80 ;  /* 0x0000000ea450723c */ /* 0x040fe20000001850 */
[----:B------:R-:W2:Y:S07]  /*2310*/  LDSM.16.M88.4 R12, [R202] ;  /* 0x00000000ca0c783b */ /* 0x000eae0000000200 */
[C---:B----4-:R-:W-:Y:S08]  /*2320*/  HMMA.16816.F32 R84, R164.reuse, R4, R84 ;  /* 0x00000004a454723c */ /* 0x050ff00000001854 */
[C---:B------:R-:W-:Y:S01]  /*2330*/  HMMA.16816.F32 R100, R164.reuse, R6, R88 ;  /* 0x00000006a464723c */ /* 0x040fe20000001858 */
[----:B------:R-:W4:Y:S07]  /*2340*/  LDSM.16.M88.4 R4, [R202+0x800] ;  /* 0x00080000ca04783b */ /* 0x000f2e0000000200 */
[C---:B-----5:R-:W-:Y:S08]  /*2350*/  HMMA.16816.F32 R68, R164.reuse, R46, R92 ;  /* 0x0000002ea444723c */ /* 0x060ff0000000185c */
[C---:B------:R-:W-:Y:S08]  /*2360*/  HMMA.16816.F32 R92, R164.reuse, R8, R72 ;  /* 0x00000008a45c723c */ /* 0x040ff00000001848 */
[C---:B------:R-:W-:Y:S01]  /*2370*/  HMMA.16816.F32 R104, R164.reuse, R10, R64 ;  /* 0x0000000aa468723c */ /* 0x040fe20000001840 */
[----:B------:R-:W5:Y:S07]  /*2380*/  LDSM.16.M88.4 R8, [R202+0x1000] ;  /* 0x00100000ca08783b */ /* 0x000f6e0000000200 */
[C---:B------:R-:W-:Y:S08]  /*2390*/  HMMA.16816.F32 R88, R164.reuse, R16, R48 ;  /* 0x00000010a458723c */ /* 0x040ff00000001830 */
[C---:B------:R-:W-:Y:S01]  /*23a0*/  HMMA.16816.F32 R72, R164.reuse, R18, R40 ;  /* 0x00000012a448723c */ /* 0x040fe20000001828 */
[----:B------:R-:W3:Y:S07]  /*23b0*/  LDSM.16.M88.4 R16, [R202+0x2800] ;  /* 0x00280000ca10783b */ /* 0x000eee0000000200 */
[C---:B-1----:R-:W-:Y:S08]  /*23c0*/  HMMA.16816.F32 R108, R164.reuse, R24, R56 ;  /* 0x00000018a46c723c */ /* 0x042ff00000001838 */
[----:B------:R-:W-:Y:S08]  /*23d0*/  HMMA.16816.F32 R60, R164, R44, R60 ;  /* 0x0000002ca43c723c */ /* 0x000ff0000000183c */
[C---:B--2---:R-:W-:Y:S08]  /*23e0*/  HMMA.16816.F32 R64, R172.reuse, R12, R28 ;  /* 0x0000000cac40723c */ /* 0x044ff0000000181c */
[----:B------:R-:W-:Y:S01]  /*23f0*/  HMMA.16816.F32 R56, R172, R14, R20 ;  /* 0x0000000eac38723c */ /* 0x000fe20000001814 */
[----:B------:R-:W1:Y:S04]  /*2400*/  LDSM.16.M88.4 R12, [R202+0x3800] ;  /* 0x00380000ca0c783b */ /* 0x000e680000000200 */
[----:B------:R-:W-:Y:S03]  /*2410*/  LDSM.16.M88.4 R20, [R201+0x4800] ;  /* 0x00480000c914783b */ /* 0x000fe60000000200 */
[----:B------:R-:W-:Y:S01]  /*2420*/  HMMA.16816.F32 R96, R164, R26, R52 ;  /* 0x0000001aa460723c */ /* 0x000fe20000001834 */
[----:B------:R-:W2:Y:S04]  /*2430*/  LDSM.16.M88.4 R24, [R202+0x1800] ;  /* 0x00180000ca18783b */ /* 0x000ea80000000200 */
[----:B------:R-:W-:Y:S03]  /*2440*/  LDSM.16.M88.4 R52, [R202+0x2000] ;  /* 0x00200000ca34783b */ /* 0x000fe60000000200 */
[C---:B----4-:R-:W-:Y:S01]  /*2450*/  HMMA.16816.F32 R48, R172.reuse, R4, R36 ;  /* 0x00000004ac30723c */ /* 0x050fe20000001824 */
[----:B------:R-:W-:Y:S07]  /*2460*/  LDSM.16.M88.4 R36, [R201+0x4000] ;  /* 0x00400000c924783b */ /* 0x000fee0000000200 */
[C---:B------:R-:W-:Y:S01]  /*2470*/  HMMA.16816.F32 R44, R172.reuse, R6, R32 ;  /* 0x00000006ac2c723c */ /* 0x040fe20000001820 */
[----:B------:R-:W4:Y:S07]  /*2480*/  LDSM.16.M88.4 R4, [R202+0x3000] ;  /* 0x00300000ca04783b */ /* 0x000f2e0000000200 */
[C---:B-----5:R-:W-:Y:S01]  /*2490*/  HMMA.16816.F32 R40, R172.reuse, R8, R60 ;  /* 0x00000008ac28723c */ /* 0x060fe2000000183c */
[----:B------:R-:W-:Y:S07]  /*24a0*/  LDSM.16.M88.4 R60, [R215] ;  /* 0x00000000d73c783b */ /* 0x000fee0000000200 */
[C---:B------:R-:W-:Y:S01]  /*24b0*/  HMMA.16816.F32 R32, R172.reuse, R10, R68 ;  /* 0x0000000aac20723c */ /* 0x040fe20000001844 */
[----:B------:R-:W-:Y:S07]  /*24c0*/  LDSM.16.M88.4 R8, [R201+0x5800] ;  /* 0x00580000c908783b */ /* 0x000fee0000000200 */
[C---:B---3--:R-:W-:Y:S08]  /*24d0*/  HMMA.16816.F32 R92, R172.reuse, R16, R92 ;  /* 0x00000010ac5c723c */ /* 0x048ff0000000185c */
[C---:B------:R-:W-:Y:S01]  /*24e0*/  HMMA.16816.F32 R104, R172.reuse, R18, R104 ;  /* 0x00000012ac68723c */ /* 0x040fe20000001868 */
[----:B------:R-:W3:Y:S07]  /*24f0*/  LDSM.16.M88.4 R16, [R201+0x5000] ;  /* 0x00500000c910783b */ /* 0x000eee0000000200 */
[C---:B-1----:R-:W-:Y:S08]  /*2500*/  HMMA.16816.F32 R116, R172.reuse, R12, R88 ;  /* 0x0000000cac74723c */ /* 0x042ff00000001858 */
[C---:B------:R-:W-:Y:S01]  /*2510*/  HMMA.16816.F32 R112, R172.reuse, R14, R72 ;  /* 0x0000000eac70723c */ /* 0x040fe20000001848 */
[----:B------:R-:W1:Y:S07]  /*2520*/  LDSM.16.M88.4 R12, [R201+0x6800] ;  /* 0x00680000c90c783b */ /* 0x000e6e0000000200 */
[C---:B--2---:R-:W-:Y:S08]  /*2530*/  HMMA.16816.F32 R28, R172.reuse, R24, R76 ;  /* 0x00000018ac1c723c */ /* 0x044ff0000000184c */
[C---:B----4-:R-:W-:Y:S08]  /*2540*/  HMMA.16816.F32 R120, R172.reuse, R6, R96 ;  /* 0x00000006ac78723c */ /* 0x050ff00000001860 */
[----:B------:R-:W-:Y:S08]  /*2550*/  HMMA.16816.F32 R24, R172, R26, R80 ;  /* 0x0000001aac18723c */ /* 0x000ff00000001850 */
[----:B------:R-:W-:Y:S01]  /*2560*/  HMMA.16816.F32 R96, R176, R22, R44 ;  /* 0x00000016b060723c */ /* 0x000fe2000000182c */
[----:B------:R-:W2:Y:S07]  /*2570*/  LDSM.16.M88.4 R44, [R201+0x7000] ;  /* 0x00700000c92c783b */ /* 0x000eae0000000200 */
[C---:B------:R-:W-:Y:S01]  /*2580*/  HMMA.16816.F32 R124, R172.reuse, R4, R108 ;  /* 0x00000004ac7c723c */ /* 0x040fe2000000186c */
[----:B------:R-:W4:Y:S07]  /*2590*/  LDSM.16.M88.4 R4, [R201+0x6000] ;  /* 0x00600000c904783b */ /* 0x000f2e0000000200 */
[C---:B------:R-:W-:Y:S08]  /*25a0*/  HMMA.16816.F32 R68, R172.reuse, R52, R84 ;  /* 0x00000034ac44723c */ /* 0x040ff00000001854 */
[----:B------:R-:W-:Y:S01]  /*25b0*/  HMMA.16816.F32 R84, R172, R54, R100 ;  /* 0x00000036ac54723c */ /* 0x000fe20000001864 */
[----:B------:R-:W5:Y:S07]  /*25c0*/  LDSM.16.M88.4 R52, [R213] ;  /* 0x00000000d534783b */ /* 0x000f6e0000000200 */
[C---:B------:R-:W-:Y:S01]  /*25d0*/  HMMA.16816.F32 R72, R176.reuse, R36, R64 ;  /* 0x00000024b048723c */ /* 0x040fe20000001840 */
[----:B------:R-:W1:Y:S07]  /*25e0*/  LDSM.16.M88.4 R64, [R201+0x7800] ;  /* 0x00780000c940783b */ /* 0x000e6e0000000200 */
[C---:B------:R-:W-:Y:S01]  /*25f0*/  HMMA.16816.F32 R108, R176.reuse, R38, R56 ;  /* 0x00000026b06c723c */ /* 0x040fe20000001838 */
[----:B------:R-:W1:Y:S07]  /*2600*/  LDSM.16.M88.4 R56, [R214] ;  /* 0x00000000d638783b */ /* 0x000e6e0000000200 */
[C---:B------:R-:W-:Y:S08]  /*2610*/  HMMA.16816.F32 R100, R176.reuse, R20, R48 ;  /* 0x00000014b064723c */ /* 0x040ff00000001830 */
[C---:B---3--:R-:W-:Y:S01]  /*2620*/  HMMA.16816.F32 R88, R176.reuse, R16, R40 ;  /* 0x00000010b058723c */ /* 0x048fe20000001828 */
[----:B------:R-:W3:Y:S07]  /*2630*/  LDSM.16.M88.4 R40, [R212] ;  /* 0x00000000d428783b */ /* 0x000eee0000000200 */
[C---:B------:R-:W-:Y:S01]  /*2640*/  HMMA.16816.F32 R76, R176.reuse, R8, R28 ;  /* 0x00000008b04c723c */ /* 0x040fe2000000181c */
[----:B------:R-:W3:Y:S07]  /*2650*/  LDSM.16.M88.4 R28, [R210] ;  /* 0x00000000d21c783b */ /* 0x000eee0000000200 */
[C---:B------:R-:W-:Y:S01]  /*2660*/  HMMA.16816.F32 R48, R176.reuse, R10, R24 ;  /* 0x0000000ab030723c */ /* 0x040fe20000001818 */
[----:B------:R-:W3:Y:S07]  /*2670*/  LDSM.16.M88.4 R24, [R209] ;  /* 0x00000000d118783b */ /* 0x000eee0000000200 */
[C---:B------:R-:W-:Y:S01]  /*2680*/  HMMA.16816.F32 R80, R176.reuse, R18, R32 ;  /* 0x00000012b050723c */ /* 0x040fe20000001820 */
[----:B------:R-:W3:Y:S07]  /*2690*/  LDSM.16.M88.4 R32, [R211] ;  /* 0x00000000d320783b */ /* 0x000eee0000000200 */
[C---:B-1----:R-:W-:Y:S08]  /*26a0*/  HMMA.16816.F32 R16, R176.reuse, R12, R92 ;  /* 0x0000000cb010723c */ /* 0x042ff0000000185c */
[C---:B------:R-:W-:Y:S08]  /*26b0*/  HMMA.16816.F32 R12, R176.reuse, R14, R104 ;  /* 0x0000000eb00c723c */ /* 0x040ff00000001868 */
[C---:B--2---:R-:W-:Y:S08]  /*26c0*/  HMMA.16816.F32 R8, R176.reuse, R44, R124 ;  /* 0x0000002cb008723c */ /* 0x044ff0000000187c */
[C---:B----4-:R-:W-:Y:S01]  /*26d0*/  HMMA.16816.F32 R36, R176.reuse, R4, R68 ;  /* 0x00000004b024723c */ /* 0x050fe20000001844 */
[----:B------:R-:W1:Y:S07]  /*26e0*/  LDSM.16.M88.4 R68, [R208] ;  /* 0x00000000d044783b */ /* 0x000e6e0000000200 */
[----:B------:R-:W-:Y:S01]  /*26f0*/  HMMA.16816.F32 R20, R176, R6, R84 ;  /* 0x00000006b014723c */ /* 0x000fe20000001854 */
[----:B------:R-:W-:Y:S07]  /*2700*/  LDSM.16.M88.4 R84, [R205+0x5000] ;  /* 0x00500000cd54783b */ /* 0x000fee0000000200 */
[----:B-----5:R-:W-:Y:S01]  /*2710*/  HMMA.16816.F32 R128, R180, R54, R80 ;  /* 0x00000036b480723c */ /* 0x020fe20000001850 */
[----:B------:R-:W2:Y:S07]  /*2720*/  LDSM.16.M88.4 R80, [R205+0x4800] ;  /* 0x00480000cd50783b */ /* 0x000eae0000000200 */
[C---:B------:R-:W-:Y:S08]  /*2730*/  HMMA.16816.F32 R4, R176.reuse, R46, R120 ;  /* 0x0000002eb004723c */ /* 0x040ff00000001878 */
[C---:B------:R-:W-:Y:S08]  /*2740*/  HMMA.16816.F32 R44, R176.reuse, R64, R116 ;  /* 0x00000040b02c723c */ /* 0x040ff00000001874 */
[----:B------:R-:W-:Y:S08]  /*2750*/  HMMA.16816.F32 R64, R176, R66, R112 ;  /* 0x00000042b040723c */ /* 0x000ff00000001870 */
[C---:B------:R-:W-:Y:S08]  /*2760*/  HMMA.16816.F32 R116, R180.reuse, R56, R100 ;  /* 0x00000038b474723c */ /* 0x040ff00000001864 */
[C---:B------:R-:W-:Y:S01]  /*2770*/  HMMA.16816.F32 R104, R180.reuse, R58, R96 ;  /* 0x0000003ab468723c */ /* 0x040fe20000001860 */
[----:B------:R-:W-:Y:S07]  /*2780*/  LDSM.16.M88.4 R56, [R202+0x4800] ;  /* 0x00480000ca38783b */ /* 0x000fee0000000200 */
[C---:B---3--:R-:W-:Y:S08]  /*2790*/  HMMA.16816.F32 R124, R180.reuse, R40, R76 ;  /* 0x00000028b47c723c */ /* 0x048ff0000000184c */
[C---:B------:R-:W-:Y:S01]  /*27a0*/  HMMA.16816.F32 R100, R180.reuse, R28, R16 ;  /* 0x0000001cb464723c */ /* 0x040fe20000001810 */
[----:B------:R-:W3:Y:S07]  /*27b0*/  LDSM.16.M88.4 R16, [R205+0x6000] ;  /* 0x00600000cd10783b */ /* 0x000eee0000000200 */
[C---:B------:R-:W-:Y:S01]  /*27c0*/  HMMA.16816.F32 R96, R180.reuse, R30, R12 ;  /* 0x0000001eb460723c */ /* 0x040fe2000000180c */
[----:B------:R-:W4:Y:S04]  /*27d0*/  LDSM.16.M88.4 R12, [R205+0x6800] ;  /* 0x00680000cd0c783b */ /* 0x000f280000000200 */
[----:B------:R-:W-:Y:S03]  /*27e0*/  LDSM.16.M88.4 R28, [R205+0x7800] ;  /* 0x00780000cd1c783b */ /* 0x000fe60000000200 */
[C---:B------:R-:W-:Y:S01]  /*27f0*/  HMMA.16816.F32 R76, R180.reuse, R24, R8 ;  /* 0x00000018b44c723c */ /* 0x040fe20000001808 */
[----:B------:R-:W5:Y:S07]  /*2800*/  LDSM.16.M88.4 R8, [R205+0x7000] ;  /* 0x00700000cd08783b */ /* 0x000f6e0000000200 */
[C---:B------:R-:W-:Y:S08]  /*2810*/  HMMA.16816.F32 R72, R180.reuse, R60, R72 ;  /* 0x0000003cb448723c */ /* 0x040ff00000001848 */
[C---:B------:R-:W-:Y:S01]  /*2820*/  HMMA.16816.F32 R108, R180.reuse, R62, R108 ;  /* 0x0000003eb46c723c */ /* 0x040fe2000000186c */
[----:B------:R-:W-:Y:S07]  /*2830*/  LDSM.16.M88.4 R60, [R202+0x4000] ;  /* 0x00400000ca3c783b */ /* 0x000fee0000000200 */
[C---:B------:R-:W-:Y:S08]  /*2840*/  HMMA.16816.F32 R88, R180.reuse, R52, R88 ;  /* 0x00000034b458723c */ /* 0x040ff00000001858 */
[C---:B------:R-:W-:Y:S01]  /*2850*/  HMMA.16816.F32 R92, R180.reuse, R34, R20 ;  /* 0x00000022b45c723c */ /* 0x040fe20000001814 */
[----:B------:R-:W2:Y:S07]  /*2860*/  LDSM.16.M88.4 R20, [R205+0x5800] ;  /* 0x00580000cd14783b */ /* 0x000eae0000000200 */
[C---:B------:R-:W-:Y:S08]  /*2870*/  HMMA.16816.F32 R112, R180.reuse, R32, R36 ;  /* 0x00000020b470723c */ /* 0x040ff00000001824 */
[C---:B------:R-:W-:Y:S08]  /*2880*/  HMMA.16816.F32 R4, R180.reuse, R26, R4 ;  /* 0x0000001ab404723c */ /* 0x040ff00000001804 */
[C---:B------:R-:W-:Y:S08]  /*2890*/  HMMA.16816.F32 R120, R180.reuse, R42, R48 ;  /* 0x0000002ab478723c */ /* 0x040ff00000001830 */
[C---:B-1----:R-:W-:Y:S08]  /*28a0*/  HMMA.16816.F32 R24, R180.reuse, R68, R44 ;  /* 0x00000044b418723c */ /* 0x042ff0000000182c */
[----:B------:R-:W-:Y:S01]  /*28b0*/  HMMA.16816.F32 R32, R180, R70, R64 ;  /* 0x00000046b420723c */ /* 0x000fe20000001840 */
[----:B------:R-:W1:Y:S07]  /*28c0*/  LDSM.16.M88.4 R64, [R202+0x5000] ;  /* 0x00500000ca40783b */ /* 0x000e6e0000000200 */
[C---:B------:R-:W-:Y:S08]  /*28d0*/  HMMA.16816.F32 R52, R184.reuse, R132, R72 ;  /* 0x00000084b834723c */ /* 0x040ff00000001848 */
[C---:B------:R-:W-:Y:S01]  /*28e0*/  HMMA.16816.F32 R48, R184.reuse, R134, R108 ;  /* 0x00000086b830723c */ /* 0x040fe2000000186c */
[----:B------:R-:W-:Y:S07]  /*28f0*/  LDSM.16.M88.4 R132, [R202+0x7000] ;  /* 0x00700000ca84783b */ /* 0x000fee0000000200 */
[C---:B--2---:R-:W-:Y:S01]  /*2900*/  HMMA.16816.F32 R44, R184.reuse, R80, R116 ;  /* 0x00000050b82c723c */ /* 0x044fe20000001874 */
[----:B------:R-:W-:Y:S07]  /*2910*/  LDSM.16.M88.4 R116, [R202+0x6800] ;  /* 0x00680000ca74783b */ /* 0x000fee0000000200 */
[C---:B------:R-:W-:Y:S01]  /*2920*/  HMMA.16816.F32 R40, R184.reuse, R82, R104 ;  /* 0x00000052b828723c */ /* 0x040fe20000001868 */
[----:B------:R-:W-:Y:S07]  /*2930*/  LDSM.16.M88.4 R104, [R202+0x6000] ;  /* 0x00600000ca68783b */ /* 0x000fee0000000200 */
[C---:B------:R-:W-:Y:S01]  /*2940*/  HMMA.16816.F32 R36, R184.reuse, R84, R88 ;  /* 0x00000054b824723c */ /* 0x040fe20000001858 */
[----:B------:R-:W2:Y:S07]  /*2950*/  LDSM.16.M88.4 R88, [R202+0x5800] ;  /* 0x00580000ca58783b */ /* 0x000eae0000000200 */
[----:B------:R-:W-:Y:S01]  /*2960*/  HMMA.16816.F32 R68, R184, R86, R128 ;  /* 0x00000056b844723c */ /* 0x000fe20000001880 */
[----:B------:R-:W1:Y:S01]  /*2970*/  LDSM.16.M88.4 R128, [R202+0x7800] ;  /* 0x00780000ca80783b */ /* 0x000e620000000200 */
[----:B------:R-:W-:Y:S01]  /*2980*/  ISETP.GE.AND P0, PT, R168, 0x2, PT ;  /* 0x00000002a800780c */ /* 0x000fe20003f06270 */
[----:B------:R-:W-:-:S05]  /*2990*/  DEPBAR.LE SB0, 0x0 ;  /* 0x000080000000791a */ /* 0x000fca0000000000 */
[C---:B---3--:R-:W-:Y:S08]  /*29a0*/  HMMA.16816.F32 R84, R184.reuse, R16, R112 ;  /* 0x00000010b854723c */ /* 0x048ff00000001870 */
[C---:B------:R-:W-:Y:S08]  /*29b0*/  HMMA.16816.F32 R92, R184.reuse, R18, R92 ;  /* 0x00000012b85c723c */ /* 0x040ff0000000185c */
[C---:B----4-:R-:W-:Y:S08]  /*29c0*/  HMMA.16816.F32 R100, R184.reuse, R12, R100 ;  /* 0x0000000cb864723c */ /* 0x050ff00000001864 */
[C---:B------:R-:W-:Y:S08]  /*29d0*/  HMMA.16816.F32 R96, R184.reuse, R14, R96 ;  /* 0x0000000eb860723c */ /* 0x040ff00000001860 */
[C---:B-----5:R-:W-:Y:S08]  /*29e0*/  HMMA.16816.F32 R16, R184.reuse, R8, R76 ;  /* 0x00000008b810723c */ /* 0x060ff0000000184c */
[C---:B------:R-:W-:Y:S08]  /*29f0*/  HMMA.16816.F32 R12, R184.reuse, R10, R4 ;  /* 0x0000000ab80c723c */ /* 0x040ff00000001804 */
[C---:B------:R-:W-:Y:S08]  /*2a00*/  HMMA.16816.F32 R72, R184.reuse, R20, R124 ;  /* 0x00000014b848723c */ /* 0x040ff0000000187c */
[C---:B------:R-:W-:Y:S08]  /*2a10*/  HMMA.16816.F32 R80, R184.reuse, R22, R120 ;  /* 0x00000016b850723c */ /* 0x040ff00000001878 */
[C---:B------:R-:W-:Y:S08]  /*2a20*/  HMMA.16816.F32 R8, R184.reuse, R28, R24 ;  /* 0x0000001cb808723c */ /* 0x040ff00000001818 */
[----:B------:R-:W-:Y:S01]  /*2a30*/  HMMA.16816.F32 R4, R184, R30, R32 ;  /* 0x0000001eb804723c */ /* 0x000fe20000001820 */
[----:B------:R-:W-:Y:S07]  /*2a40*/  BSSY B0, `(.L_x_441) ;  /* 0x0000034000007945 */ /* 0x000fee0003800000 */
[C---:B------:R-:W-:Y:S08]  /*2a50*/  HMMA.16816.F32 R108, R188.reuse, R62, R48 ;  /* 0x0000003ebc6c723c */ /* 0x040ff00000001830 */
[C---:B------:R-:W-:Y:S08]  /*2a60*/  HMMA.16816.F32 R112, R188.reuse, R60, R52 ;  /* 0x0000003cbc70723c */ /* 0x040ff00000001834 */
[C---:B------:R-:W-:Y:S08]  /*2a70*/  HMMA.16816.F32 R48, R188.reuse, R56, R44 ;  /* 0x00000038bc30723c */ /* 0x040ff0000000182c */
[C---:B------:R-:W-:Y:S08]  /*2a80*/  HMMA.16816.F32 R76, R188.reuse, R58, R40 ;  /* 0x0000003abc4c723c */ /* 0x040ff00000001828 */
[C---:B-1----:R-:W-:Y:S08]  /*2a90*/  HMMA.16816.F32 R28, R188.reuse, R64, R36 ;  /* 0x00000040bc1c723c */ /* 0x042ff00000001824 */
        /* <DEDUP_REMOVED lines=10> */
[----:B------:R-:W-:Y:S01]  /*2b40*/  HMMA.16816.F32 R64, R188, R130, R4 ;  /* 0x00000082bc40723c */ /* 0x000fe20000001804 */
[----:B------:R-:W-:Y:S06]  /*2b50*/  BAR.SYNC.DEFER_BLOCKING 0x0 ;  /* 0x0000000000007b1d */ /* 0x000fec0000010000 */
[----:B------:R-:W-:Y:S01]  /*2b60*/  @!UPT UIADD3 URZ, URZ, URZ, URZ ;  /* 0x0000003f3f3ff290 */ /* 0x000fe2000fffe03f */
[----:B------:R-:W-:Y:S11]  /*2b70*/  @!P0 BRA `(.L_x_442) ;  /* 0x0000020000008947 */ /* 0x000ff60003800000 */
[----:B------:R-:W-:Y:S01]  /*2b80*/  IADD3 R2, R168, -0x2, RZ ;  /* 0xfffffffea8027810 */ /* 0x000fe20007ffe0ff */
[C---:B------:R-:W-:Y:S01]  /*2b90*/  IMAD.SHL.U32 R8, R145.reuse, 0x40, RZ ;  /* 0x0000004091087824 */ /* 0x040fe200078e00ff */
[----:B------:R-:W-:-:S02]  /*2ba0*/  SHF.L.U64.HI R9, R145, 0x6, R146 ;  /* 0x0000000691097819 */ /* 0x000fc40000010292 */
[----:B------:R-:W-:Y:S01]  /*2bb0*/  SHF.R.S32.HI R3, RZ, 0x1f, R2 ;  /* 0x0000001fff037819 */ /* 0x000fe20000011402 */
[----:B------:R-:W-:-:S04]  /*2bc0*/  IMAD.WIDE.U32 R4, R2, c[0x0][0x1e0], RZ ;  /* 0x0000780002047a25 */ /* 0x000fc800078e00ff */
[----:B------:R-:W-:-:S04]  /*2bd0*/  IMAD R3, R3, c[0x0][0x1e0], RZ ;  /* 0x0000780003037a24 */ /* 0x000fc800078e02ff */
[----:B------:R-:W-:Y:S01]  /*2be0*/  IMAD R2, R2, c[0x0][0x1e4], R3 ;  /* 0x0000790002027a24 */ /* 0x000fe200078e0203 */
[----:B------:R-:W-:-:S03]  /*2bf0*/  LEA R3, P0, R4, R154, 0x7 ;  /* 0x0000009a04037211 */ /* 0x000fc600078038ff */
[----:B------:R-:W-:Y:S01]  /*2c00*/  IMAD.IADD R5, R5, 0x1, R2 ;  /* 0x0000000105057824 */ /* 0x000fe200078e0202 */
[----:B------:R-:W-:-:S04]  /*2c10*/  LEA R2, P2, R3, c[0x0][0x1c8], 0x1 ;  /* 0x0000720003027a11 */ /* 0x000fc800078408ff */
[----:B------:R-:W-:Y:S02]  /*2c20*/  LEA.HI.X R5, R4, R150, R5, 0x7, P0 ;  /* 0x0000009604057211 */ /* 0x000fe400000f3c05 */
[----:B------:R-:W-:Y:S02]  /*2c30*/  ISETP.GE.AND P0, PT, R148, c[0x0][0x1d4], PT ;  /* 0x0000750094007a0c */ /* 0x000fe40003f06270 */
[----:B------:R-:W-:Y:S02]  /*2c40*/  IADD3 R6, P1, R8, R2, RZ ;  /* 0x0000000208067210 */ /* 0x000fe40007f3e0ff */
[----:B------:R-:W-:Y:S02]  /*2c50*/  LEA.HI.X R3, R3, c[0x0][0x1cc], R5, 0x1, P2 ;  /* 0x0000730003037a11 */ /* 0x000fe400010f0c05 */
[-C--:B------:R-:W-:Y:S02]  /*2c60*/  IADD3 R4, P2, R6, R8.reuse, RZ ;  /* 0x0000000806047210 */ /* 0x080fe40007f5e0ff */
[----:B------:R-:W-:Y:S01]  /*2c70*/  IADD3 R10, P5, P3, R8, 0x80, R2 ;  /* 0x00000080080a7810 */ /* 0x000fe20007bbe002 */
[----:B------:R-:W-:Y:S01]  /*2c80*/  IMAD.X R7, R9, 0x1, R3, P1 ;  /* 0x0000000109077824 */ /* 0x000fe200008e0603 */
[----:B------:R-:W-:-:S02]  /*2c90*/  IADD3 R8, P1, R4, R8, RZ ;  /* 0x0000000804087210 */ /* 0x000fc40007f3e0ff */
[----:B------:R-:W-:Y:S01]  /*2ca0*/  IADD3.X R11, R9, RZ, R3, P5, P3 ;  /* 0x000000ff090b7210 */ /* 0x000fe20002fe6403 */
[--C-:B------:R-:W-:Y:S01]  /*2cb0*/  IMAD.X R5, R7, 0x1, R9.reuse, P2 ;  /* 0x0000000107057824 */ /* 0x100fe200010e0609 */
[----:B------:R-:W-:Y:S01]  /*2cc0*/  @!PT LDS RZ, [RZ] ;  /* 0x00000000fffff984 */ /* 0x000fe20000000800 */
[----:B------:R-:W-:Y:S01]  /*2cd0*/  @!PT LDS RZ, [RZ] ;  /* 0x00000000fffff984 */ /* 0x000fe20000000800 */
[----:B------:R-:W-:Y:S01]  /*2ce0*/  @!PT LDS RZ, [RZ] ;  /* 0x00000000fffff984 */ /* 0x000fe20000000800 */
[----:B------:R1:W-:Y:S03]  /*2cf0*/  LDGSTS.E.BYPASS.LTC128B.128 [R228+0x8100], [R2.64], !P0 ;  /* 0x0810000002e47fae */ /* 0x0003e6000c101d46 */
[----:B------:R-:W-:Y:S01]  /*2d00*/  IMAD.X R9, R5, 0x1, R9, P1 ;  /* 0x0000000105097824 */ /* 0x000fe200008e0609 */
[----:B------:R1:W-:Y:S04]  /*2d10*/  LDGSTS.E.BYPASS.LTC128B.128 [R228+0xc100], [R2.64+0x80], !P6 ;  /* 0x0c10008002e47fae */ /* 0x0003e8000f101d46 */
[----:B------:R1:W-:Y:S04]  /*2d20*/  LDGSTS.E.BYPASS.LTC128B.128 [R228+0x9100], [R6.64], !P0 ;  /* 0x0910000006e47fae */ /* 0x0003e8000c101d46 */
[----:B------:R1:W-:Y:S04]  /*2d30*/  LDGSTS.E.BYPASS.LTC128B.128 [R228+0xd100], [R10.64], !P6 ;  /* 0x0d1000000ae47fae */ /* 0x0003e8000f101d46 */
[----:B------:R1:W-:Y:S04]  /*2d40*/  LDGSTS.E.BYPASS.LTC128B.128 [R228+0xa100], [R4.64], !P0 ;  /* 0x0a10000004e47fae */ /* 0x0003e8000c101d46 */
[----:B------:R1:W-:Y:S04]  /*2d50*/  LDGSTS.E.BYPASS.LTC128B.128 [R228+0xe100], [R4.64+0x80], !P6 ;  /* 0x0e10008004e47fae */ /* 0x0003e8000f101d46 */
[----:B------:R1:W-:Y:S04]  /*2d60*/  LDGSTS.E.BYPASS.LTC128B.128 [R228+0xb100], [R8.64], !P0 ;  /* 0x0b10000008e47fae */ /* 0x0003e8000c101d46 */
[----:B------:R1:W-:Y:S02]  /*2d70*/  LDGSTS.E.BYPASS.LTC128B.128 [R228+0xf100], [R8.64+0x80], !P6 ;  /* 0x0f10008008e47fae */ /* 0x0003e4000f101d46 */
.L_x_442:
[----:B------:R-:W-:Y:S05]  /*2d80*/  BSYNC B0 ;  /* 0x0000000000007941 */ /* 0x000fea0003800000 */
.L_x_441:
[----:B-1----:R-:W2:Y:S04]  /*2d90*/  LDL R2, [R1+0x40] ;  /* 0x0000400001027983 */ /* 0x002ea80000100800 */
[----:B------:R-:W3:Y:S01]  /*2da0*/  LDL R6, [R1+0x44] ;  /* 0x0000440001067983 */ /* 0x000ee20000100800 */
[----:B------:R-:W-:-:S03]  /*2db0*/  IMAD R0, R0, R147, 0x1 ;  /* 0x0000000100007424 */ /* 0x000fc600078e0293 */
[----:B------:R-:W0:Y:S01]  /*2dc0*/  LDGDEPBAR ;  /* 0x00000000000079af */ /* 0x000e220000000000 */
[----:B--2---:R-:W-:-:S04]  /*2dd0*/  IMAD.IADD R2, R2, 0x1, R153 ;  /* 0x0000000102027824 */ /* 0x004fc800078e0299 */
[----:B------:R-:W-:Y:S01]  /*2de0*/  @P4 IMAD.HI.U32 R3, R2, c[0x0][0x2c8], RZ ;  /* 0x0000b20002034a27 */ /* 0x000fe200078e00ff */
[----:B---3--:R-:W-:-:S04]  /*2df0*/  IADD3 R0, -R6, c[0x0][0x1d0], R0 ;  /* 0x0000740006007a10 */ /* 0x008fc80007ffe100 */
[----:B------:R-:W-:Y:S01]  /*2e00*/  @P4 SHF.R.U32.HI R2, RZ, c[0x0][0x2cc], R3 ;  /* 0x0000b300ff024a19 */ /* 0x000fe20000011603 */
[----:B------:R-:W-:Y:S01]  /*2e10*/  IMAD.IADD R3, R144, 0x1, -R6 ;  /* 0x0000000190037824 */ /* 0x000fe200078e0a06 */
[----:B------:R-:W-:-:S03]  /*2e20*/  IADD3 R0, R0, -c[0x0][0x168], RZ ;  /* 0x80005a0000007a10 */ /* 0x000fc60007ffe0ff */
[----:B------:R-:W1:Y:S04]  /*2e30*/  SHFL.IDX PT, R5, R2, RZ, 0x1c1f ;  /* 0x001c1fff02057589 */ /* 0x000e6800000e0000 */
[----:B------:R1:W2:Y:S02]  /*2e40*/  SHFL.IDX PT, R4, R2, 0x1, 0x1c1f ;  /* 0x003c1f0002047f89 */ /* 0x0002a400000e0000 */
[C---:B-1----:R-:W-:Y:S02]  /*2e50*/  IMAD.IADD R2, R0.reuse, 0x1, R5 ;  /* 0x0000000100027824 */ /* 0x042fe400078e0205 */
[----:B--2---:R-:W-:-:S03]  /*2e60*/  IMAD.IADD R0, R0, 0x1, R4 ;  /* 0x0000000100007824 */ /* 0x004fc600078e0204 */
[C---:B------:R-:W-:Y:S02]  /*2e70*/  IMNMX R2, R3.reuse, R2, PT ;  /* 0x0000000203027217 */ /* 0x040fe40003800200 */
[----:B------:R-:W-:Y:S02]  /*2e80*/  IMNMX R0, R3, R0, PT ;  /* 0x0000000003007217 */ /* 0x000fe40003800200 */
[C---:B------:R-:W-:Y:S02]  /*2e90*/  ISETP.GT.AND P3, PT, R2.reuse, RZ, PT ;  /* 0x000000ff0200720c */ /* 0x040fe40003f64270 */
[----:B------:R-:W-:Y:S02]  /*2ea0*/  ISETP.GT.AND P2, PT, R2, 0x1, PT ;  /* 0x000000010200780c */ /* 0x000fe40003f44270 */
[----:B------:R-:W-:Y:S02]  /*2eb0*/  FSEL R5, R112, -INF , P3 ;  /* 0xff80000070057808 */ /* 0x000fe40001800000 */
[----:B------:R-:W-:-:S02]  /*2ec0*/  FSEL R6, R113, -INF , P2 ;  /* 0xff80000071067808 */ /* 0x000fc40001000000 */
[C---:B------:R-:W-:Y:S02]  /*2ed0*/  ISETP.GT.AND P3, PT, R2.reuse, 0x8, PT ;  /* 0x000000080200780c */ /* 0x040fe40003f64270 */
[----:B------:R-:W-:Y:S02]  /*2ee0*/  ISETP.GT.AND P2, PT, R2, 0x9, PT ;  /* 0x000000090200780c */ /* 0x000fe40003f44270 */
[----:B------:R-:W-:Y:S02]  /*2ef0*/  FSEL R7, R108, -INF , P3 ;  /* 0xff8000006c077808 */ /* 0x000fe40001800000 */
[----:B------:R-:W-:Y:S02]  /*2f00*/  FMNMX.FTZ R3, R5, R6, !PT ;  /* 0x0000000605037209 */ /* 0x000fe40007810000 */
[----:B------:R-:W-:Y:S02]  /*2f10*/  FSEL R8, R109, -INF , P2 ;  /* 0xff8000006d087808 */ /* 0x000fe40001000000 */
[----:B------:R-:W-:-:S02]  /*2f20*/  ISETP.GT.AND P3, PT, R2, 0x10, PT ;  /* 0x000000100200780c */ /* 0x000fc40003f64270 */
[----:B------:R-:W-:Y:S02]  /*2f30*/  FMNMX.FTZ R3, R7, R3, !PT ;  /* 0x0000000307037209 */ /* 0x000fe40007810000 */
[----:B------:R-:W-:Y:S02]  /*2f40*/  ISETP.GT.AND P1, PT, R0, RZ, PT ;  /* 0x000000ff0000720c */ /* 0x000fe40003f24270 */
[----:B------:R-:W-:Y:S02]  /*2f50*/  ISETP.GT.AND P2, PT, R2, 0x11, PT ;  /* 0x000000110200780c */ /* 0x000fe40003f44270 */
[----:B------:R-:W-:Y:S02]  /*2f60*/  FSEL R36, R48, -INF , P3 ;  /* 0xff80000030247808 */ /* 0x000fe40001800000 */
[----:B------:R-:W-:Y:S02]  /*2f70*/  FMNMX.FTZ R3, R8, R3, !PT ;  /* 0x0000000308037209 */ /* 0x000fe40007810000 */
[----:B------:R-:W-:-:S02]  /*2f80*/  ISETP.GT.AND P0, PT, R0, 0x1, PT ;  /* 0x000000010000780c */ /* 0x000fc40003f04270 */
[----:B------:R-:W-:Y:S02]  /*2f90*/  FSEL R9, R114, -INF , P1 ;  /* 0xff80000072097808 */ /* 0x000fe40000800000 */
[----:B------:R-:W-:Y:S02]  /*2fa0*/  FSEL R37, R49, -INF , P2 ;  /* 0xff80000031257808 */ /* 0x000fe40001000000 */
[----:B------:R-:W-:Y:S02]  /*2fb0*/  ISETP.GT.AND P3, PT, R2, 0x18, PT ;  /* 0x000000180200780c */ /* 0x000fe40003f64270 */
[----:B------:R-:W-:Y:S02]  /*2fc0*/  FMNMX.FTZ R3, R36, R3, !PT ;  /* 0x0000000324037209 */ /* 0x000fe40007810000 */
[----:B------:R-:W-:Y:S02]  /*2fd0*/  FSEL R16, R115, -INF , P0 ;  /* 0xff80000073107808 */ /* 0x000fe40000000000 */
[----:B------:R-:W-:-:S02]  /*2fe0*/  ISETP.GT.AND P1, PT, R0, 0x8, PT ;  /* 0x000000080000780c */ /* 0x000fc40003f24270 */
[----:B------:R-:W-:Y:S02]  /*2ff0*/  ISETP.GT.AND P2, PT, R2, 0x19, PT ;  /* 0x000000190200780c */ /* 0x000fe40003f44270 */
[----:B------:R-:W-:Y:S02]  /*3000*/  FSEL R38, R76, -INF , P3 ;  /* 0xff8000004c267808 */ /* 0x000fe40001800000 */
[----:B------:R-:W-:Y:S02]  /*3010*/  FMNMX.FTZ R3, R37, R3, !PT ;  /* 0x0000000325037209 */ /* 0x000fe40007810000 */
[----:B------:R-:W-:Y:S02]  /*3020*/  ISETP.GT.AND P0, PT, R0, 0x9, PT ;  /* 0x000000090000780c */ /* 0x000fe40003f04270 */
[----:B------:R-:W-:Y:S02]  /*3030*/  FSEL R17, R110, -INF , P1 ;  /* 0xff8000006e117808 */ /* 0x000fe40000800000 */
[----:B------:R-:W-:-:S02]  /*3040*/  FMNMX.FTZ R4, R9, R16, !PT ;  /* 0x0000001009047209 */ /* 0x000fc40007810000 */
[----:B------:R-:W-:Y:S02]  /*3050*/  FSEL R39, R77, -INF , P2 ;  /* 0xff8000004d277808 */ /* 0x000fe40001000000 */
[----:B------:R-:W-:Y:S02]  /*3060*/  ISETP.GT.AND P3, PT, R2, 0x20, PT ;  /* 0x000000200200780c */ /* 0x000fe40003f64270 */
[----:B------:R-:W-:Y:S02]  /*3070*/  FMNMX.FTZ R3, R38, R3, !PT ;  /* 0x0000000326037209 */ /* 0x000fe40007810000 */
[----:B------:R-:W-:Y:S02]  /*3080*/  FSEL R18, R111, -INF , P0 ;  /* 0xff8000006f127808 */ /* 0x000fe40000000000 */
[----:B------:R-:W-:Y:S02]  /*3090*/  ISETP.GT.AND P1, PT, R0, 0x10, PT ;  /* 0x000000100000780c */ /* 0x000fe40003f24270 */
[----:B------:R-:W-:-:S02]  /*30a0*/  FMNMX.FTZ R4, R17, R4, !PT ;  /* 0x0000000411047209 */ /* 0x000fc40007810000 */
        /* <DEDUP_REMOVED lines=34> */
[----:B------:R-:W-:Y:S01]  /*32d0*/  ISETP.GT.AND P1, PT, R0, 0x28, PT ;  /* 0x000000280000780c */ /* 0x000fe20003f24270 */
[----:B------:R-:W-:Y:S01]  /*32e0*/  LDSM.16.MT88.4 R28, [R200+0x4000] ;  /* 0x00400000c81c783b */ /* 0x000fe20000004200 */
        /* <DEDUP_REMOVED lines=38> */
[----:B------:R-:W-:Y:S01]  /*3550*/  LDSM.16.MT88.4 R32, [R223] ;  /* 0x00000000df20783b */ /* 0x000fe20000004200 */
[----:B------:R-:W-:-:S02]  /*3560*/  FMNMX.FTZ R4, R127, R4, !PT ;  /* 0x000000047f047209 */ /* 0x000fc40007810000 */
[----:B------:R-:W-:Y:S02]  /*3570*/  ISETP.GT.AND P2, PT, R2, 0x51, PT ;  /* 0x000000510200780c */ /* 0x000fe40003f44270 */
[----:B------:R-:W-:Y:S02]  /*3580*/  FSEL R149, R52, -INF , P3 ;  /* 0xff80000034957808 */ /* 0x000fe40001800000 */
[----:B------:R-:W-:Y:S02]  /*3590*/  FMNMX.FTZ R3, R130, R3, !PT ;  /* 0x0000000382037209 */ /* 0x000fe40007810000 */
[----:B------:R-:W-:Y:S02]  /*35a0*/  ISETP.GT.AND P0, PT, R0, 0x41, PT ;  /* 0x000000410000780c */ /* 0x000fe40003f04270 */
[----:B------:R-:W-:Y:S02]  /*35b0*/  FSEL R135, R42, -INF , P1 ;  /* 0xff8000002a877808 */ /* 0x000fe40000800000 */
[----:B------:R-:W-:-:S02]  /*35c0*/  FMNMX.FTZ R4, R129, R4, !PT ;  /* 0x0000000481047209 */ /* 0x000fc40007810000 */
[----:B------:R-:W-:Y:S02]  /*35d0*/  ISETP.GT.AND P1, PT, R0, 0x48, PT ;  /* 0x000000480000780c */ /* 0x000fe40003f24270 */
[----:B------:R-:W-:Y:S02]  /*35e0*/  FSEL R148, R53, -INF , P2 ;  /* 0xff80000035947808 */ /* 0x000fe40001000000 */
[----:B------:R-:W-:Y:S02]  /*35f0*/  ISETP.GT.AND P3, PT, R2, 0x58, PT ;  /* 0x000000580200780c */ /* 0x000fe40003f64270 */
[----:B------:R-:W-:Y:S02]  /*3600*/  FMNMX.FTZ R3, R149, R3, !PT ;  /* 0x0000000395037209 */ /* 0x000fe40007810000 */
[----:B------:R-:W-:Y:S02]  /*3610*/  FSEL R144, R43, -INF , P0 ;  /* 0xff8000002b907808 */ /* 0x000fe40000000000 */
[----:B------:R-:W-:-:S02]  /*3620*/  FMNMX.FTZ R4, R135, R4, !PT ;  /* 0x0000000487047209 */ /* 0x000fc40007810000 */
[----:B------:R-:W-:Y:S02]  /*3630*/  FSEL R134, R46, -INF , P1 ;  /* 0xff8000002e867808 */ /* 0x000fe40000800000 */
[----:B------:R-:W-:Y:S02]  /*3640*/  ISETP.GT.AND P1, PT, R0, 0x50, PT ;  /* 0x000000500000780c */ /* 0x000fe40003f24270 */
[----:B------:R-:W-:Y:S02]  /*3650*/  ISETP.GT.AND P2, PT, R2, 0x59, PT ;  /* 0x000000590200780c */ /* 0x000fe40003f44270 */
[----:B------:R-:W-:Y:S02]  /*3660*/  FSEL R147, R56, -INF , P3 ;  /* 0xff80000038937808 */ /* 0x000fe40001800000 */
[----:B------:R-:W-:Y:S02]  /*3670*/  FMNMX.FTZ R3, R148, R3, !PT ;  /* 0x0000000394037209 */ /* 0x000fe40007810000 */
[----:B------:R-:W-:-:S02]  /*3680*/  ISETP.GT.AND P0, PT, R0, 0x49, PT ;  /* 0x000000490000780c */ /* 0x000fc40003f04270 */
[----:B------:R-:W-:Y:S02]  /*3690*/  FMNMX.FTZ R4, R144, R4, !PT ;  /* 0x0000000490047209 */ /* 0x000fe40007810000 */
[----:B------:R-:W-:Y:S02]  /*36a0*/  FSEL R163, R54, -INF , P1 ;  /* 0xff80000036a37808 */ /* 0x000fe40000800000 */
[----:B------:R-:W-:Y:S02]  /*36b0*/  ISETP.GT.AND P1, PT, R0, 0x58, PT ;  /* 0x000000580000780c */ /* 0x000fe40003f24270 */
[----:B------:R-:W-:Y:S02]  /*36c0*/  FSEL R146, R57, -INF , P2 ;  /* 0xff80000039927808 */ /* 0x000fe40001000000 */
[----:B------:R-:W-:Y:S02]  /*36d0*/  ISETP.GT.AND P3, PT, R2, 0x60, PT ;  /* 0x000000600200780c */ /* 0x000fe40003f64270 */
[----:B------:R-:W-:-:S02]  /*36e0*/  FMNMX.FTZ R3, R147, R3, !PT ;  /* 0x0000000393037209 */ /* 0x000fc40007810000 */
[----:B------:R-:W-:Y:S02]  /*36f0*/  FSEL R145, R47, -INF , P0 ;  /* 0xff8000002f917808 */ /* 0x000fe40000000000 */
[----:B------:R-:W-:Y:S02]  /*3700*/  FMNMX.FTZ R4, R134, R4, !PT ;  /* 0x0000000486047209 */ /* 0x000fe40007810000 */
[----:B------:R-:W-:Y:S02]  /*3710*/  ISETP.GT.AND P0, PT, R0, 0x51, PT ;  /* 0x000000510000780c */ /* 0x000fe40003f04270 */
[----:B------:R-:W-:Y:S02]  /*3720*/  FSEL R162, R58, -INF , P1 ;  /* 0xff8000003aa27808 */ /* 0x000fe40000800000 */
[----:B------:R-:W-:Y:S02]  /*3730*/  ISETP.GT.AND P2, PT, R2, 0x61, PT ;  /* 0x000000610200780c */ /* 0x000fe40003f44270 */
[----:B------:R-:W-:-:S02]  /*3740*/  FSEL R232, R60, -INF , P3 ;  /* 0xff8000003ce87808 */ /* 0x000fc40001800000 */
[----:B------:R-:W-:Y:S02]  /*3750*/  FMNMX.FTZ R3, R146, R3, !PT ;  /* 0x0000000392037209 */ /* 0x000fe40007810000 */
[----:B------:R-:W-:Y:S02]  /*3760*/  ISETP.GT.AND P1, PT, R2, 0x68, PT ;  /* 0x000000680200780c */ /* 0x000fe40003f24270 */
[----:B------:R-:W-:Y:S02]  /*3770*/  FMNMX.FTZ R4, R145, R4, !PT ;  /* 0x0000000491047209 */ /* 0x000fe40007810000 */
[----:B------:R-:W-:Y:S02]  /*3780*/  FSEL R171, R55, -INF , P0 ;  /* 0xff80000037ab7808 */ /* 0x000fe40000000000 */
[----:B------:R-:W-:Y:S02]  /*3790*/  ISETP.GT.AND P0, PT, R0, 0x59, PT ;  /* 0x000000590000780c */ /* 0x000fe40003f04270 */
[----:B------:R-:W-:-:S02]  /*37a0*/  FSEL R231, R61, -INF , P2 ;  /* 0xff8000003de77808 */ /* 0x000fc40001000000 */
[----:B------:R-:W-:Y:S02]  /*37b0*/  FMNMX.FTZ R3, R232, R3, !PT ;  /* 0x00000003e8037209 */ /* 0x000fe40007810000 */
[----:B------:R-:W-:Y:S02]  /*37c0*/  FSEL R230, R12, -INF , P1 ;  /* 0xff8000000ce67808 */ /* 0x000fe40000800000 */
[----:B------:R-:W-:Y:S02]  /*37d0*/  FMNMX.FTZ R4, R163, R4, !PT ;  /* 0x00000004a3047209 */ /* 0x000fe40007810000 */
[----:B------:R-:W-:Y:S02]  /*37e0*/  ISETP.GT.AND P1, PT, R0, 0x60, PT ;  /* 0x000000600000780c */ /* 0x000fe40003f24270 */
[----:B------:R-:W-:Y:S02]  /*37f0*/  FSEL R193, R59, -INF , P0 ;  /* 0xff8000003bc17808 */ /* 0x000fe40000000000 */
[----:B------:R-:W-:-:S02]  /*3800*/  ISETP.GT.AND P0, PT, R2, 0x69, PT ;  /* 0x000000690200780c */ /* 0x000fc40003f04270 */
[----:B------:R-:W-:Y:S02]  /*3810*/  FMNMX.FTZ R3, R231, R3, !PT ;  /* 0x00000003e7037209 */ /* 0x000fe40007810000 */
[----:B------:R-:W-:Y:S02]  /*3820*/  FMNMX.FTZ R4, R171, R4, !PT ;  /* 0x00000004ab047209 */ /* 0x000fe40007810000 */
[----:B------:R-:W-:Y:S02]  /*3830*/  FSEL R229, R62, -INF , P1 ;  /* 0xff8000003ee57808 */ /* 0x000fe40000800000 */
[C---:B------:R-:W-:Y:S02]  /*3840*/  ISETP.GT.AND P5, PT, R2.reuse, 0x70, PT ;  /* 0x000000700200780c */ /* 0x040fe40003fa4270 */
[C---:B------:R-:W-:Y:S02]  /*3850*/  ISETP.GT.AND P3, PT, R2.reuse, 0x71, PT ;  /* 0x000000710200780c */ /* 0x040fe40003f64270 */
[----:B------:R-:W-:-:S02]  /*3860*/  ISETP.GT.AND P2, PT, R2, 0x78, PT ;  /* 0x000000780200780c */ /* 0x000fc40003f44270 */
[----:B------:R-:W-:Y:S02]  /*3870*/  ISETP.GT.AND P1, PT, R2, 0x79, PT ;  /* 0x000000790200780c */ /* 0x000fe40003f24270 */
[----:B------:R-:W-:Y:S02]  /*3880*/  FSEL R199, R13, -INF , P0 ;  /* 0xff8000000dc77808 */ /* 0x000fe40000000000 */
[----:B------:R-:W-:Y:S02]  /*3890*/  FMNMX.FTZ R2, R230, R3, !PT ;  /* 0x00000003e6027209 */ /* 0x000fe40007810000 */
[----:B------:R-:W-:Y:S02]  /*38a0*/  FMNMX.FTZ R3, R162, R4, !PT ;  /* 0x00000004a2037209 */ /* 0x000fe40007810000 */
[----:B------:R-:W-:Y:S02]  /*38b0*/  ISETP.GT.AND P0, PT, R0, 0x61, PT ;  /* 0x000000610000780c */ /* 0x000fe40003f04270 */
[----:B------:R-:W-:-:S02]  /*38c0*/  FSEL R247, R68, -INF , P5 ;  /* 0xff80000044f77808 */ /* 0x000fc40002800000 */
[----:B------:R-:W-:Y:S02]  /*38d0*/  FMNMX.FTZ R2, R199, R2, !PT ;  /* 0x00000002c7027209 */ /* 0x000fe40007810000 */
[----:B------:R-:W-:Y:S02]  /*38e0*/  FMNMX.FTZ R3, R193, R3, !PT ;  /* 0x00000003c1037209 */ /* 0x000fe40007810000 */
[----:B------:R-:W-:Y:S02]  /*38f0*/  FSEL R233, R63, -INF , P0 ;  /* 0xff8000003fe97808 */ /* 0x000fe40000000000 */
[----:B------:R-:W-:Y:S02]  /*3900*/  FSEL R245, R69, -INF , P3 ;  /* 0xff80000045f57808 */ /* 0x000fe40001800000 */
[----:B------:R-:W-:Y:S02]  /*3910*/  FMNMX.FTZ R2, R247, R2, !PT ;  /* 0x00000002f7027209 */ /* 0x000fe40007810000 */
[----:B------:R-:W-:-:S02]  /*3920*/  ISETP.GT.AND P0, PT, R0, 0x68, PT ;  /* 0x000000680000780c */ /* 0x000fc40003f04270 */
[----:B------:R-:W-:Y:S02]  /*3930*/  FMNMX.FTZ R3, R229, R3, !PT ;  /* 0x00000003e5037209 */ /* 0x000fe40007810000 */
[----:B------:R-:W-:Y:S02]  /*3940*/  FMNMX.FTZ R117, R245, R2, !PT ;  /* 0x00000002f5757209 */ /* 0x000fe40007810000 */
[----:B------:R-:W-:Y:S02]  /*3950*/  ISETP.GT.AND P3, PT, R0, 0x69, PT ;  /* 0x000000690000780c */ /* 0x000fe40003f64270 */
[----:B------:R-:W-:Y:S02]  /*3960*/  FSEL R198, R14, -INF , P0 ;  /* 0xff8000000ec67808 */ /* 0x000fe40000000000 */
[----:B------:R-:W-:Y:S02]  /*3970*/  FMNMX.FTZ R2, R233, R3, !PT ;  /* 0x00000003e9027209 */ /* 0x000fe40007810000 */
[----:B------:R-:W-:-:S02]  /*3980*/  FSEL R156, R64, -INF , P2 ;  /* 0xff800000409c7808 */ /* 0x000fc40001000000 */
[----:B------:R-:W-:Y:S02]  /*3990*/  FSEL R251, R65, -INF , P1 ;  /* 0xff80000041fb7808 */ /* 0x000fe40000800000 */
[----:B------:R-:W-:Y:S02]  /*39a0*/  FSEL R234, R15, -INF , P3 ;  /* 0xff8000000fea7808 */ /* 0x000fe40001800000 */
[----:B------:R-:W-:Y:S01]  /*39b0*/  ISETP.GT.AND P1, PT, R0, 0x70, PT ;  /* 0x000000700000780c */ /* 0x000fe20003f24270 */
[----:B------:R-:W-:Y:S01]  /*39c0*/  LDSM.16.MT88.4 R12, [R204] ;  /* 0x00000000cc0c783b */ /* 0x000fe20000004200 */
[----:B------:R-:W-:Y:S02]  /*39d0*/  FMNMX.FTZ R2, R198, R2, !PT ;  /* 0x00000002c6027209 */ /* 0x000fe40007810000 */
[----:B------:R-:W-:Y:S02]  /*39e0*/  FMNMX.FTZ R117, R156, R117, !PT ;  /* 0x000000759c757209 */ /* 0x000fe40007810000 */
[----:B------:R-:W-:-:S02]  /*39f0*/  ISETP.GT.AND P0, PT, R0, 0x71, PT ;  /* 0x000000710000780c */ /* 0x000fc40003f04270 */
[----:B------:R-:W-:Y:S02]  /*3a00*/  FSEL R250, R70, -INF , P1 ;  /* 0xff80000046fa7808 */ /* 0x000fe40000800000 */
[----:B------:R-:W-:Y:S02]  /*3a10*/  FMNMX.FTZ R2, R234, R2, !PT ;  /* 0x00000002ea027209 */ /* 0x000fe40007810000 */
[----:B------:R-:W-:Y:S02]  /*3a20*/  FMNMX.FTZ R117, R251, R117, !PT ;  /* 0x00000075fb757209 */ /* 0x000fe40007810000 */
[----:B------:R-:W-:Y:S02]  /*3a30*/  FSEL R249, R71, -INF , P0 ;  /* 0xff80000047f97808 */ /* 0x000fe40000000000 */
[----:B------:R-:W-:Y:S01]  /*3a40*/  ISETP.GT.AND P1, PT, R0, 0x78, PT ;  /* 0x000000780000780c */ /* 0x000fe20003f24270 */
[----:B------:R-:W1:Y:S01]  /*3a50*/  SHFL.BFLY PT, R3, R117, 0x2, 0x1f ;  /* 0x0c401f0075037f89 */ /* 0x000e6200000e0000 */
[----:B------:R-:W-:-:S02]  /*3a60*/  FMNMX.FTZ R2, R250, R2, !PT ;  /* 0x00000002fa027209 */ /* 0x000fc40007810000 */
[----:B------:R-:W-:Y:S02]  /*3a70*/  ISETP.GT.AND P0, PT, R0, 0x79, PT ;  /* 0x000000790000780c */ /* 0x000fe40003f04270 */
[----:B------:R-:W-:Y:S02]  /*3a80*/  FSEL R160, R66, -INF , P1 ;  /* 0xff80000042a07808 */ /* 0x000fe40000800000 */
[----:B------:R-:W-:Y:S02]  /*3a90*/  FMNMX.FTZ R0, R249, R2, !PT ;  /* 0x00000002f9007209 */ /* 0x000fe40007810000 */
[----:B------:R-:W-:Y:S02]  /*3aa0*/  FSEL R157, R67, -INF , P0 ;  /* 0xff800000439d7808 */ /* 0x000fe40000000000 */
        /* <DEDUP_REMOVED lines=11> */
[----:B------:R-:W-:-:S04]  /*3b60*/  FFMA.FTZ R3, R5, c[0x0][0x2d0], -R2 ;  /* 0x0000b40005037a23 */ /* 0x000fc80000010802 */
[----:B------:R1:W-:Y:S01]  /*3b70*/  MUFU.EX2 R248, R3 ;  /* 0x0000000300f87308 */ /* 0x0003e20000000800 */
[----:B--2---:R-:W-:Y:S01]  /*3b80*/  FMNMX.FTZ R116, R0, R116, !PT ;  /* 0x0000007400747209 */ /* 0x004fe20007810000 */
[----:B------:R-:W-:-:S03]  /*3b90*/  FFMA.FTZ R0, R6, c[0x0][0x2d0], -R2 ;  /* 0x0000b40006007a23 */ /* 0x000fc60000010802 */
[----:B------:R-:W-:-:S03]  /*3ba0*/  FSETP.NEU.FTZ.AND P0, PT, R116, -INF , PT ;  /* 0xff8000007400780b */ /* 0x000fc60003f1d000 */
[----:B------:R2:W3:Y:S01]  /*3bb0*/  MUFU.EX2 R243, R0 ;  /* 0x0000000000f37308 */ /* 0x0004e20000000800 */
[----:B-1----:R-:W-:-:S07]  /*3bc0*/  FFMA.FTZ R3, R7, c[0x0][0x2d0], -R2 ;  /* 0x0000b40007037a23 */ /* 0x002fce0000010802 */
[----:B------:R1:W-:Y:S01]  /*3bd0*/  MUFU.EX2 R158, R3 ;  /* 0x00000003009e7308 */ /* 0x0003e20000000800 */
[----:B--2---:R-:W-:Y:S01]  /*3be0*/  FMUL.FTZ R0, R116, c[0x0][0x2d0] ;  /* 0x0000b40074007a20 */ /* 0x004fe20000410000 */
[----:B---3--:R-:W-:-:S04]  /*3bf0*/  F2FP.PACK_AB R4, R243, R248 ;  /* 0x000000f8f304723e */ /* 0x008fc800000000ff */
[----:B------:R-:W-:Y:S01]  /*3c00*/  FSEL R0, R0, RZ, P0 ;  /* 0x000000ff00007208 */ /* 0x000fe20000000000 */
[----:B-1----:R-:W-:-:S04]  /*3c10*/  FFMA.FTZ R3, R8, c[0x0][0x2d0], -R2 ;  /* 0x0000b40008037a23 */ /* 0x002fc80000010802 */
[----:B------:R1:W2:Y:S02]  /*3c20*/  MUFU.EX2 R159, R3 ;  /* 0x00000003009f7308 */ /* 0x0002a40000000800 */
[--C-:B-1----:R-:W-:Y:S01]  /*3c30*/  FFMA.FTZ R3, R9, c[0x0][0x2d0], -R0.reuse ;  /* 0x0000b40009037a23 */ /* 0x102fe20000010800 */
[----:B--2---:R-:W-:Y:S01]  /*3c40*/  F2FP.PACK_AB R6, R159, R158 ;  /* 0x0000009e9f06723e */ /* 0x004fe200000000ff */
[----:B------:R-:W1:Y:S04]  /*3c50*/  LDSM.16.MT88.4 R8, [R200] ;  /* 0x00000000c808783b */ /* 0x000e680000004200 */
[----:B------:R2:W-:Y:S02]  /*3c60*/  MUFU.EX2 R246, R3 ;  /* 0x0000000300f67308 */ /* 0x0005e40000000800 */
[----:B--2---:R-:W-:-:S06]  /*3c70*/  FFMA.FTZ R3, R16, c[0x0][0x2d0], -R0 ;  /* 0x0000b40010037a23 */ /* 0x004fcc0000010800 */
[----:B------:R2:W3:Y:S02]  /*3c80*/  MUFU.EX2 R244, R3 ;  /* 0x0000000300f47308 */ /* 0x0004e40000000800 */
[----:B--2---:R-:W-:Y:S01]  /*3c90*/  FFMA.FTZ R3, R17, c[0x0][0x2d0], -R0 ;  /* 0x0000b40011037a23 */ /* 0x004fe20000010800 */
[----:B---3--:R-:W-:-:S05]  /*3ca0*/  F2FP.PACK_AB R5, R244, R246 ;  /* 0x000000f6f405723e */ /* 0x008fca00000000ff */
[----:B------:R2:W-:Y:S02]  /*3cb0*/  MUFU.EX2 R252, R3 ;  /* 0x0000000300fc7308 */ /* 0x0005e40000000800 */
[----:B--2---:R-:W-:Y:S02]  /*3cc0*/  FFMA.FTZ R3, R18, c[0x0][0x2d0], -R0 ;  /* 0x0000b40012037a23 */ /* 0x004fe40000010800 */
[----:B------:R-:W2:Y:S04]  /*3cd0*/  LDSM.16.MT88.4 R16, [R203] ;  /* 0x00000000cb10783b */ /* 0x000ea80000004200 */
[----:B------:R3:W4:Y:S02]  /*3ce0*/  MUFU.EX2 R154, R3 ;  /* 0x00000003009a7308 */ /* 0x0007240000000800 */
[----:B---3--:R-:W-:Y:S01]  /*3cf0*/  FFMA.FTZ R3, R36, c[0x0][0x2d0], -R2 ;  /* 0x0000b40024037a23 */ /* 0x008fe20000010802 */
[----:B----4-:R-:W-:-:S05]  /*3d00*/  F2FP.PACK_AB R7, R154, R252 ;  /* 0x000000fc9a07723e */ /* 0x010fca00000000ff */
[----:B------:R3:W-:Y:S02]  /*3d10*/  MUFU.EX2 R155, R3 ;  /* 0x00000003009b7308 */ /* 0x0007e40000000800 */
[C---:B-1----:R-:W-:Y:S08]  /*3d20*/  HMMA.16816.F32 R60, R4.reuse, R8, RZ ;  /* 0x00000008043c723c */ /* 0x042ff000000018ff */
[----:B------:R-:W-:Y:S01]  /*3d30*/  HMMA.16816.F32 R52, R4, R10, RZ ;  /* 0x0000000a0434723c */ /* 0x000fe200000018ff */
[----:B------:R-:W-:Y:S01]  /*3d40*/  LDSM.16.MT88.4 R8, [R206+0x4000] ;  /* 0x00400000ce08783b */ /* 0x000fe20000004200 */
[----:B---3--:R-:W-:-:S04]  /*3d50*/  FFMA.FTZ R3, R37, c[0x0][0x2d0], -R2 ;  /* 0x0000b40025037a23 */ /* 0x008fc80000010802 */
[----:B------:R1:W3:Y:S02]  /*3d60*/  MUFU.EX2 R151, R3 ;  /* 0x0000000300977308 */ /* 0x0002e40000000800 */
[C---:B------:R-:W-:Y:S08]  /*3d70*/  HMMA.16816.F32 R44, R4.reuse, R12, RZ ;  /* 0x0000000c042c723c */ /* 0x040ff000000018ff */
[----:B------:R-:W-:Y:S01]  /*3d80*/  HMMA.16816.F32 R68, R4, R14, RZ ;  /* 0x0000000e0444723c */ /* 0x000fe200000018ff */
[----:B------:R-:W4:Y:S01]  /*3d90*/  LDSM.16.MT88.4 R12, [R203+0x4000] ;  /* 0x00400000cb0c783b */ /* 0x000f220000004200 */
[----:B-1----:R-:W-:-:S06]  /*3da0*/  FFMA.FTZ R3, R38, c[0x0][0x2d0], -R2 ;  /* 0x0000b40026037a23 */ /* 0x002fcc0000010802 */
[C---:B--2---:R-:W-:Y:S01]  /*3db0*/  HMMA.16816.F32 R64, R4.reuse, R16, RZ ;  /* 0x000000100440723c */ /* 0x044fe200000018ff */
[----:B------:R1:W-:Y:S07]  /*3dc0*/  MUFU.EX2 R161, R3 ;  /* 0x0000000300a17308 */ /* 0x0003ee0000000800 */
[C---:B------:R-:W-:Y:S01]  /*3dd0*/  HMMA.16816.F32 R56, R4.reuse, R18, RZ ;  /* 0x000000120438723c */ /* 0x040fe200000018ff */
[----:B------:R-:W2:Y:S07]  /*3de0*/  LDSM.16.MT88.4 R16, [R200+0x800] ;  /* 0x00080000c810783b */ /* 0x000eae0000004200 */
[----:B------:R-:W-:Y:S01]  /*3df0*/  HMMA.16816.F32 R40, R4, R34, RZ ;  /* 0x000000220428723c */ /* 0x000fe200000018ff */
[----:B-1----:R-:W-:-:S04]  /*3e00*/  FFMA.FTZ R3, R39, c[0x0][0x2d0], -R2 ;  /* 0x0000b40027037a23 */ /* 0x002fc80000010802 */
[----:B------:R1:W-:Y:S03]  /*3e10*/  MUFU.EX2 R192, R3 ;  /* 0x0000000300c07308 */ /* 0x0003e60000000800 */
[C---:B------:R-:W-:Y:S08]  /*3e20*/  HMMA.16816.F32 R36, R4.reuse, R28, RZ ;  /* 0x0000001c0424723c */ /* 0x040ff000000018ff */
[----:B------:R-:W-:Y:S01]  /*3e30*/  HMMA.16816.F32 R28, R4, R30, RZ ;  /* 0x0000001e041c723c */ /* 0x000fe200000018ff */
[----:B-1----:R-:W-:-:S07]  /*3e40*/  FFMA.FTZ R3, R48, c[0x0][0x2d0], -R0 ;  /* 0x0000b40030037a23 */ /* 0x002fce0000010800 */
[C---:B----4-:R-:W-:Y:S01]  /*3e50*/  HMMA.16816.F32 R76, R4.reuse, R12, RZ ;  /* 0x0000000c044c723c */ /* 0x050fe200000018ff */
[----:B------:R1:W-:Y:S07]  /*3e60*/  MUFU.EX2 R152, R3 ;  /* 0x0000000300987308 */ /* 0x0003ee0000000800 */
[C---:B------:R-:W-:Y:S08]  /*3e70*/  HMMA.16816.F32 R48, R4.reuse, R32, RZ ;  /* 0x000000200430723c */ /* 0x040ff000000018ff */
[----:B------:R-:W-:Y:S01]  /*3e80*/  HMMA.16816.F32 R32, R4, R20, RZ ;  /* 0x000000140420723c */ /* 0x000fe200000018ff */
[----:B-1----:R-:W-:-:S04]  /*3e90*/  FFMA.FTZ R3, R72, c[0x0][0x2d0], -R0 ;  /* 0x0000b40048037a23 */ /* 0x002fc80000010800 */
[----:B------:R1:W4:Y:S03]  /*3ea0*/  MUFU.EX2 R150, R3 ;  /* 0x0000000300967308 */ /* 0x0003260000000800 */
[C---:B------:R-:W-:Y:S01]  /*3eb0*/  HMMA.16816.F32 R80, R4.reuse, R14, RZ ;  /* 0x0000000e0450723c */ /* 0x040fe200000018ff */
[----:B------:R-:W5:Y:S07]  /*3ec0*/  LDSM.16.MT88.4 R12, [R206+0x800] ;  /* 0x00080000ce0c783b */ /* 0x000f6e0000004200 */
[----:B------:R-:W-:Y:S01]  /*3ed0*/  HMMA.16816.F32 R100, R4, R8, RZ ;  /* 0x000000080464723c */ /* 0x000fe200000018ff */
[----:B-1----:R-:W-:-:S07]  /*3ee0*/  FFMA.FTZ R3, R73, c[0x0][0x2d0], -R0 ;  /* 0x0000b40049037a23 */ /* 0x002fce0000010800 */
[----:B------:R-:W-:Y:S01]  /*3ef0*/  HMMA.16816.F32 R92, R4, R10, RZ ;  /* 0x0000000a045c723c */ /* 0x000fe200000018ff */
[----:B------:R-:W-:Y:S01]  /*3f00*/  LDSM.16.MT88.4 R8, [R200+0x4800] ;  /* 0x00480000c808783b */ /* 0x000fe20000004200 */
[----:B------:R1:W-:Y:S02]  /*3f10*/  MUFU.EX2 R169, R3 ;  /* 0x0000000300a97308 */ /* 0x0003e40000000800 */
[----:B-1----:R-:W-:-:S04]  /*3f20*/  FFMA.FTZ R3, R74, c[0x0][0x2d0], -R0 ;  /* 0x0000b4004a037a23 */ /* 0x002fc80000010800 */
[----:B------:R-:W-:Y:S01]  /*3f30*/  HMMA.16816.F32 R72, R4, R22, RZ ;  /* 0x000000160448723c */ /* 0x000fe200000018ff */
[----:B------:R-:W1:Y:S01]  /*3f40*/  LDSM.16.MT88.4 R20, [R204+0x4800] ;  /* 0x00480000cc14783b */ /* 0x000e620000004200 */
[----:B------:R-:W2:Y:S05]  /*3f50*/  MUFU.EX2 R170, R3 ;  /* 0x0000000300aa7308 */ /* 0x000eaa0000000800 */
[----:B---3--:R-:W-:Y:S02]  /*3f60*/  F2FP.PACK_AB R4, R151, R155 ;  /* 0x0000009b9704723e */ /* 0x008fe400000000ff */
[----:B----4-:R-:W-:Y:S02]  /*3f70*/  F2FP.PACK_AB R5, R150, R152 ;  /* 0x000000989605723e */ /* 0x010fe400000000ff */
[----:B------:R-:W-:-:S02]  /*3f80*/  F2FP.PACK_AB R6, R192, R161 ;  /* 0x000000a1c006723e */ /* 0x000fc400000000ff */
[----:B--2---:R-:W-:Y:S01]  /*3f90*/  F2FP.PACK_AB R7, R170, R169 ;  /* 0x000000a9aa07723e */ /* 0x004fe200000000ff */
[--C-:B------:R-:W-:Y:S02]  /*3fa0*/  FFMA.FTZ R3, R115, c[0x0][0x2d0], -R2.reuse ;  /* 0x0000b40073037a23 */ /* 0x100fe40000010802 */
[----:B------:R-:W-:Y:S02]  /*3fb0*/  IMAD.MOV.U32 R115, RZ, RZ, R159 ;  /* 0x000000ffff737224 */ /* 0x000fe400078e009f */
[----:B------:R2:W-:Y:S02]  /*3fc0*/  MUFU.EX2 R239, R3 ;  /* 0x0000000300ef7308 */ /* 0x0005e40000000800 */
[C---:B------:R-:W-:Y:S08]  /*3fd0*/  HMMA.16816.F32 R96, R4.reuse, R16, R60 ;  /* 0x000000100460723c */ /* 0x040ff0000000183c */
[----:B------:R-:W-:Y:S01]  /*3fe0*/  HMMA.16816.F32 R88, R4, R18, R52 ;  /* 0x000000120458723c */ /* 0x000fe20000001834 */
[----:B------:R-:W3:Y:S01]  /*3ff0*/  LDSM.16.MT88.4 R16, [R203+0x800] ;  /* 0x00080000cb10783b */ /* 0x000ee20000004200 */
[----:B--2---:R-:W-:-:S06]  /*4000*/  FFMA.FTZ R3, R114, c[0x0][0x2d0], -R2 ;  /* 0x0000b40072037a23 */ /* 0x004fcc0000010802 */
[C---:B-----5:R-:W-:Y:S01]  /*4010*/  HMMA.16816.F32 R52, R4.reuse, R14, R40 ;  /* 0x0000000e0434723c */ /* 0x060fe20000001828 */
[----:B------:R-:W-:Y:S01]  /*4020*/  IMAD.MOV.U32 R114, RZ, RZ, R158 ;  /* 0x000000ffff727224 */ /* 0x000fe200078e009e */
[----:B------:R2:W4:Y:S06]  /*4030*/  MUFU.EX2 R241, R3 ;  /* 0x0000000300f17308 */ /* 0x00052c0000000800 */
[C---:B------:R-:W-:Y:S08]  /*4040*/  HMMA.16816.F32 R60, R4.reuse, R24, R44 ;  /* 0x00000018043c723c */ /* 0x040ff0000000182c */
[----:B------:R-:W-:Y:S01]  /*4050*/  HMMA.16816.F32 R104, R4, R26, R68 ;  /* 0x0000001a0468723c */ /* 0x000fe20000001844 */
[----:B--2---:R-:W-:-:S02]  /*4060*/  FFMA.FTZ R3, R113, c[0x0][0x2d0], -R2 ;  /* 0x0000b40071037a23 */ /* 0x004fc40000010802 */
[----:B------:R-:W-:Y:S02]  /*4070*/  IMAD.MOV.U32 R113, RZ, RZ, R192 ;  /* 0x000000ffff717224 */ /* 0x000fe400078e00c0 */
[----:B------:R2:W-:Y:S03]  /*4080*/  MUFU.EX2 R240, R3 ;  /* 0x0000000300f07308 */ /* 0x0005e60000000800 */
[C---:B-1----:R-:W-:Y:S08]  /*4090*/  HMMA.16816.F32 R32, R4.reuse, R20, R32 ;  /* 0x000000140420723c */ /* 0x042ff00000001820 */
[----:B---3--:R-:W-:Y:S01]  /*40a0*/  HMMA.16816.F32 R84, R4, R18, R56 ;  /* 0x000000120454723c */ /* 0x008fe20000001838 */
[----:B--2---:R-:W-:-:S02]  /*40b0*/  FFMA.FTZ R3, R112, c[0x0][0x2d0], -R2 ;  /* 0x0000b40070037a23 */ /* 0x004fc40000010802 */
[----:B------:R-:W-:-:S05]  /*40c0*/  IMAD.MOV.U32 R112, RZ, RZ, R170 ;  /* 0x000000ffff707224 */ /* 0x000fca00078e00aa */
[C---:B------:R-:W-:Y:S01]  /*40d0*/  HMMA.16816.F32 R56, R4.reuse, R12, R48 ;  /* 0x0000000c0438723c */ /* 0x040fe20000001830 */
[----:B------:R-:W1:Y:S01]  /*40e0*/  LDSM.16.MT88.4 R12, [R206+0x4800] ;  /* 0x00480000ce0c783b */ /* 0x000e620000004200 */
[----:B------:R2:W-:Y:S06]  /*40f0*/  MUFU.EX2 R242, R3 ;  /* 0x0000000300f27308 */ /* 0x0005ec0000000800 */
[C---:B------:R-:W-:Y:S08]  /*4100*/  HMMA.16816.F32 R48, R4.reuse, R8, R36 ;  /* 0x000000080430723c */ /* 0x040ff00000001824 */
[----:B------:R-:W-:Y:S01]  /*4110*/  HMMA.16816.F32 R36, R4, R10, R28 ;  /* 0x0000000a0424723c */ /* 0x000fe2000000181c */
[----:B------:R-:W3:Y:S01]  /*4120*/  LDSM.16.MT88.4 R8, [R203+0x4800] ;  /* 0x00480000cb08783b */ /* 0x000ee20000004200 */
[----:B--2---:R-:W-:-:S02]  /*4130*/  FFMA.FTZ R3, R118, c[0x0][0x2d0], -R0 ;  /* 0x0000b40076037a23 */ /* 0x004fc40000010800 */
[----:B------:R-:W-:Y:S02]  /*4140*/  IMAD.MOV.U32 R118, RZ, RZ, R156 ;  /* 0x000000ffff767224 */ /* 0x000fe400078e009c */
[----:B------:R2:W-:Y:S02]  /*4150*/  MUFU.EX2 R238, R3 ;  /* 0x0000000300ee7308 */ /* 0x0005e40000000800 */
[C---:B------:R-:W-:Y:S01]  /*4160*/  HMMA.16816.F32 R108, R4.reuse, R16, R64 ;  /* 0x00000010046c723c */ /* 0x040fe20000001840 */
[----:B------:R-:W-:Y:S07]  /*4170*/  LDSM.16.MT88.4 R16, [R203+0x1000] ;  /* 0x00100000cb10783b */ /* 0x000fee0000004200 */
[----:B------:R-:W-:Y:S01]  /*4180*/  HMMA.16816.F32 R28, R4, R22, R72 ;  /* 0x00000016041c723c */ /* 0x000fe20000001848 */
[----:B------:R-:W5:Y:S01]  /*4190*/  LDSM.16.MT88.4 R20, [R204+0x1000] ;  /* 0x00100000cc14783b */ /* 0x000f620000004200 */
[----:B--2---:R-:W-:-:S02]  /*41a0*/  FFMA.FTZ R3, R120, c[0x0][0x2d0], -R0 ;  /* 0x0000b40078037a23 */ /* 0x004fc40000010800 */
[----:B------:R-:W-:-:S04]  /*41b0*/  IMAD.MOV.U32 R120, RZ, RZ, R160 ;  /* 0x000000ffff787224 */ /* 0x000fc800078e00a0 */
[C---:B-1----:R-:W-:Y:S01]  /*41c0*/  HMMA.16816.F32 R64, R4.reuse, R12, R100 ;  /* 0x0000000c0440723c */ /* 0x042fe20000001864 */
[----:B------:R1:W2:Y:S07]  /*41d0*/  MUFU.EX2 R236, R3 ;  /* 0x0000000300ec7308 */ /* 0x0002ae0000000800 */
[C---:B------:R-:W-:Y:S01]  /*41e0*/  HMMA.16816.F32 R44, R4.reuse, R14, R92 ;  /* 0x0000000e042c723c */ /* 0x040fe2000000185c */
[----:B------:R-:W-:Y:S07]  /*41f0*/  LDSM.16.MT88.4 R12, [R206+0x1000] ;  /* 0x00100000ce0c783b */ /* 0x000fee0000004200 */
[----:B---3--:R-:W-:Y:S01]  /*4200*/  HMMA.16816.F32 R24, R4, R8, R76 ;  /* 0x000000080418723c */ /* 0x008fe2000000184c */
[----:B-1----:R-:W-:-:S02]  /*4210*/  FFMA.FTZ R3, R119, c[0x0][0x2d0], -R0 ;  /* 0x0000b40077037a23 */ /* 0x002fc40000010800 */
[----:B------:R-:W-:Y:S02]  /*4220*/  IMAD.MOV.U32 R119, RZ, RZ, R157 ;  /* 0x000000ffff777224 */ /* 0x000fe400078e009d */
[----:B------:R1:W-:Y:S03]  /*4230*/  MUFU.EX2 R235, R3 ;  /* 0x0000000300eb7308 */ /* 0x0003e60000000800 */
[----:B------:R-:W-:Y:S01]  /*4240*/  HMMA.16816.F32 R40, R4, R10, R80 ;  /* 0x0000000a0428723c */ /* 0x000fe20000001850 */
[----:B------:R-:W3:Y:S06]  /*4250*/  LDSM.16.MT88.4 R8, [R200+0x1000] ;  /* 0x00100000c808783b */ /* 0x000eec0000004200 */
[----:B----4-:R-:W-:-:S02]  /*4260*/  F2FP.PACK_AB R4, R241, R239 ;  /* 0x000000eff104723e */ /* 0x010fc400000000ff */
[----:B--2---:R-:W-:Y:S02]  /*4270*/  F2FP.PACK_AB R5, R236, R238 ;  /* 0x000000eeec05723e */ /* 0x004fe400000000ff */
[----:B------:R-:W-:Y:S01]  /*4280*/  F2FP.PACK_AB R6, R242, R240 ;  /* 0x000000f0f206723e */ /* 0x000fe200000000ff */
[----:B-1----:R-:W-:Y:S02]  /*4290*/  FFMA.FTZ R3, R121, c[0x0][0x2d0], -R0 ;  /* 0x0000b40079037a23 */ /* 0x002fe40000010800 */
[----:B------:R-:W-:Y:S02]  /*42a0*/  IMAD.MOV.U32 R121, RZ, RZ, R155 ;  /* 0x000000ffff797224 */ /* 0x000fe400078e009b */
[----:B------:R-:W1:Y:S02]  /*42b0*/  MUFU.EX2 R237, R3 ;  /* 0x0000000300ed7308 */ /* 0x000e640000000800 */
[----:B-1----:R-:W-:Y:S01]  /*42c0*/  F2FP.PACK_AB R7, R237, R235 ;  /* 0x000000ebed07723e */ /* 0x002fe200000000ff */
[----:B------:R-:W-:-:S02]  /*42d0*/  FFMA.FTZ R3, R125, c[0x0][0x2d0], -R2 ;  /* 0x0000b4007d037a23 */ /* 0x000fc40000010802 */
[----:B------:R-:W-:-:S03]  /*42e0*/  IMAD.MOV.U32 R125, RZ, RZ, R118 ;  /* 0x000000ffff7d7224 */ /* 0x000fc600078e0076 */
[----:B------:R1:W-:Y:S01]  /*42f0*/  MUFU.EX2 R194, R3 ;  /* 0x0000000300c27308 */ /* 0x0003e20000000800 */
[C---:B-----5:R-:W-:Y:S08]  /*4300*/  HMMA.16816.F32 R72, R4.reuse, R20, R60 ;  /* 0x000000140448723c */ /* 0x060ff0000000183c */
[----:B---3--:R-:W-:Y:S01]  /*4310*/  HMMA.16816.F32 R92, R4, R8, R96 ;  /* 0x00000008045c723c */ /* 0x008fe20000001860 */
[----:B-1----:R-:W-:-:S07]  /*4320*/  FFMA.FTZ R3, R124, c[0x0][0x2d0], -R2 ;  /* 0x0000b4007c037a23 */ /* 0x002fce0000010802 */
[C---:B------:R-:W-:Y:S01]  /*4330*/  HMMA.16816.F32 R68, R4.reuse, R10, R88 ;  /* 0x0000000a0444723c */ /* 0x040fe20000001858 */
[----:B------:R-:W1:Y:S01]  /*4340*/  LDSM.16.MT88.4 R8, [R200+0x5000] ;  /* 0x00500000c808783b */ /* 0x000e620000004200 */
[----:B------:R2:W3:Y:S06]  /*4350*/  MUFU.EX2 R197, R3 ;  /* 0x0000000300c57308 */ /* 0x0004ec0000000800 */
[C---:B------:R-:W-:Y:S08]  /*4360*/  HMMA.16816.F32 R76, R4.reuse, R14, R52 ;  /* 0x0000000e044c723c */ /* 0x040ff00000001834 */
[----:B------:R-:W-:Y:S01]  /*4370*/  HMMA.16816.F32 R96, R4, R22, R104 ;  /* 0x000000160460723c */ /* 0x000fe20000001868 */
[----:B------:R-:W4:Y:S01]  /*4380*/  LDSM.16.MT88.4 R20, [R204+0x5000] ;  /* 0x00500000cc14783b */ /* 0x000f220000004200 */
[----:B--2---:R-:W-:-:S04]  /*4390*/  FFMA.FTZ R3, R123, c[0x0][0x2d0], -R2 ;  /* 0x0000b4007b037a23 */ /* 0x004fc80000010802 */
[----:B------:R2:W-:Y:S01]  /*43a0*/  MUFU.EX2 R196, R3 ;  /* 0x0000000300c47308 */ /* 0x0005e20000000800 */
[----:B------:R-:W-:Y:S01]  /*43b0*/  IMAD.MOV.U32 R107, RZ, RZ, R154 ;  /* 0x000000ffff6b7224 */ /* 0x000fe200078e009a */
[----:B------:R-:W-:Y:S01]  /*43c0*/  HMMA.16816.F32 R88, R4, R18, R84 ;  /* 0x000000120458723c */ /* 0x000fe20000001854 */
[----:B------:R-:W-:Y:S02]  /*43d0*/  IMAD.MOV.U32 R104, RZ, RZ, R151 ;  /* 0x000000ffff687224 */ /* 0x000fe400078e0097 */
[----:B------:R-:W-:Y:S02]  /*43e0*/  IMAD.MOV.U32 R106, RZ, RZ, R153 ;  /* 0x000000ffff6a7224 */ /* 0x000fe400078e0099 */
[----:B------:R-:W-:-:S03]  /*43f0*/  IMAD.MOV.U32 R105, RZ, RZ, R152 ;  /* 0x000000ffff697224 */ /* 0x000fc600078e0098 */
[----:B------:R-:W-:Y:S01]  /*4400*/  HMMA.16816.F32 R84, R4, R12, R56 ;  /* 0x0000000c0454723c */ /* 0x000fe20000001838 */
[----:B------:R-:W5:Y:S01]  /*4410*/  LDSM.16.MT88.4 R12, [R206+0x5000] ;  /* 0x00500000ce0c783b */ /* 0x000f620000004200 */
[----:B--2---:R-:W-:-:S06]  /*4420*/  FFMA.FTZ R3, R122, c[0x0][0x2d0], -R2 ;  /* 0x0000b4007a037a23 */ /* 0x004fcc0000010802 */
[C---:B------:R-:W-:Y:S01]  /*4430*/  HMMA.16816.F32 R100, R4.reuse, R16, R108 ;  /* 0x000000100464723c */ /* 0x040fe2000000186c */
[----:B------:R-:W-:Y:S01]  /*4440*/  LDSM.16.MT88.4 R16, [R203+0x1800] ;  /* 0x00180000cb10783b */ /* 0x000fe20000004200 */
[----:B------:R2:W-:Y:S05]  /*4450*/  MUFU.EX2 R195, R3 ;  /* 0x0000000300c37308 */ /* 0x0005ea0000000800 */
[----:B------:R-:W-:Y:S01]  /*4460*/  IMAD.MOV.U32 R109, RZ, RZ, R169 ;  /* 0x000000ffff6d7224 */ /* 0x000fe200078e00a9 */
[----:B-1----:R-:W-:Y:S01]  /*4470*/  HMMA.16816.F32 R60, R4, R8, R48 ;  /* 0x00000008043c723c */ /* 0x002fe20000001830 */
[----:B------:R-:W-:Y:S02]  /*4480*/  IMAD.MOV.U32 R110, RZ, RZ, R168 ;  /* 0x000000ffff6e7224 */ /* 0x000fe400078e00a8 */
[----:B------:R-:W-:-:S02]  /*4490*/  IMAD.MOV.U32 R108, RZ, RZ, R161 ;  /* 0x000000ffff6c7224 */ /* 0x000fc400078e00a1 */
[----:B------:R-:W-:-:S03]  /*44a0*/  IMAD.MOV.U32 R111, RZ, RZ, R150 ;  /* 0x000000ffff6f7224 */ /* 0x000fc600078e0096 */
[----:B------:R-:W-:Y:S01]  /*44b0*/  HMMA.16816.F32 R52, R4, R10, R36 ;  /* 0x0000000a0434723c */ /* 0x000fe20000001824 */
[----:B------:R-:W1:Y:S01]  /*44c0*/  LDSM.16.MT88.4 R8, [R203+0x5000] ;  /* 0x00500000cb08783b */ /* 0x000e620000004200 */
[----:B--2---:R-:W-:-:S04]  /*44d0*/  FFMA.FTZ R3, R126, c[0x0][0x2d0], -R0 ;  /* 0x0000b4007e037a23 */ /* 0x004fc80000010800 */
[----:B------:R2:W-:Y:S02]  /*44e0*/  MUFU.EX2 R192, R3 ;  /* 0x0000000300c07308 */ /* 0x0005e40000000800 */
[C---:B----4-:R-:W-:Y:S08]  /*44f0*/  HMMA.16816.F32 R56, R4.reuse, R20, R32 ;  /* 0x000000140438723c */ /* 0x050ff00000001820 */
[----:B------:R-:W-:Y:S01]  /*4500*/  HMMA.16816.F32 R48, R4, R22, R28 ;  /* 0x000000160430723c */ /* 0x000fe2000000181c */
[----:B------:R-:W4:Y:S01]  /*4510*/  LDSM.16.MT88.4 R20, [R204+0x1800] ;  /* 0x00180000cc14783b */ /* 0x000f220000004200 */
[----:B--2---:R-:W-:-:S06]  /*4520*/  FFMA.FTZ R3, R128, c[0x0][0x2d0], -R0 ;  /* 0x0000b40080037a23 */ /* 0x004fcc0000010800 */
[C---:B-----5:R-:W-:Y:S01]  /*4530*/  HMMA.16816.F32 R80, R4.reuse, R12, R64 ;  /* 0x0000000c0450723c */ /* 0x060fe20000001840 */
[----:B------:R2:W5:Y:S07]  /*4540*/  MUFU.EX2 R169, R3 ;  /* 0x0000000300a97308 */ /* 0x00056e0000000800 */
[C---:B------:R-:W-:Y:S01]  /*4550*/  HMMA.16816.F32 R32, R4.reuse, R14, R44 ;  /* 0x0000000e0420723c */ /* 0x040fe2000000182c */
[----:B------:R-:W-:Y:S07]  /*4560*/  LDSM.16.MT88.4 R12, [R206+0x1800] ;  /* 0x00180000ce0c783b */ /* 0x000fee0000004200 */
[----:B-1----:R-:W-:Y:S01]  /*4570*/  HMMA.16816.F32 R24, R4, R8, R24 ;  /* 0x000000080418723c */ /* 0x002fe20000001818 */
[----:B--2---:R-:W-:-:S04]  /*4580*/  FFMA.FTZ R3, R127, c[0x0][0x2d0], -R0 ;  /* 0x0000b4007f037a23 */ /* 0x004fc80000010800 */
[----:B------:R1:W-:Y:S03]  /*4590*/  MUFU.EX2 R168, R3 ;  /* 0x0000000300a87308 */ /* 0x0003e60000000800 */
[----:B------:R-:W-:Y:S01]  /*45a0*/  HMMA.16816.F32 R36, R4, R10, R40 ;  /* 0x0000000a0424723c */ /* 0x000fe20000001828 */
[----:B------:R-:W2:Y:S06]  /*45b0*/  LDSM.16.MT88.4 R8, [R200+0x1800] ;  /* 0x00180000c808783b */ /* 0x000eac0000004200 */
[----:B---3--:R-:W-:-:S02]  /*45c0*/  F2FP.PACK_AB R4, R197, R194 ;  /* 0x000000c2c504723e */ /* 0x008fc400000000ff */
[----:B-----5:R-:W-:Y:S02]  /*45d0*/  F2FP.PACK_AB R5, R169, R192 ;  /* 0x000000c0a905723e */ /* 0x020fe400000000ff */
[----:B------:R-:W-:Y:S01]  /*45e0*/  F2FP.PACK_AB R6, R195, R196 ;  /* 0x000000c4c306723e */ /* 0x000fe200000000ff */
[----:B-1----:R-:W-:-:S04]  /*45f0*/  FFMA.FTZ R3, R129, c[0x0][0x2d0], -R0 ;  /* 0x0000b40081037a23 */ /* 0x002fc80000010800 */
[----:B------:R-:W1:Y:S02]  /*4600*/  MUFU.EX2 R170, R3 ;  /* 0x0000000300aa7308 */ /* 0x000e640000000800 */
[----:B-1----:R-:W-:Y:S01]  /*4610*/  F2FP.PACK_AB R7, R170, R168 ;  /* 0x000000a8aa07723e */ /* 0x002fe200000000ff */
[----:B------:R-:W-:-:S05]  /*4620*/  FFMA.FTZ R3, R133, c[0x0][0x2d0], -R2 ;  /* 0x0000b40085037a23 */ /* 0x000fca0000010802 */
[----:B------:R1:W-:Y:S01]  /*4630*/  MUFU.EX2 R158, R3 ;  /* 0x00000003009e7308 */ /* 0x0003e20000000800 */
[C---:B----4-:R-:W-:Y:S08]  /*4640*/  HMMA.16816.F32 R96, R4.reuse, R22, R96 ;  /* 0x000000160460723c */ /* 0x050ff00000001860 */
[----:B--2---:R-:W-:Y:S01]  /*4650*/  HMMA.16816.F32 R40, R4, R8, R92 ;  /* 0x000000080428723c */ /* 0x004fe2000000185c */
[----:B-1----:R-:W-:-:S07]  /*4660*/  FFMA.FTZ R3, R132, c[0x0][0x2d0], -R2 ;  /* 0x0000b40084037a23 */ /* 0x002fce0000010802 */
[C---:B------:R-:W-:Y:S01]  /*4670*/  HMMA.16816.F32 R28, R4.reuse, R10, R68 ;  /* 0x0000000a041c723c */ /* 0x040fe20000001844 */
[----:B------:R-:W1:Y:S01]  /*4680*/  LDSM.16.MT88.4 R8, [R200+0x5800] ;  /* 0x00580000c808783b */ /* 0x000e620000004200 */
[----:B------:R2:W3:Y:S06]  /*4690*/  MUFU.EX2 R161, R3 ;  /* 0x0000000300a17308 */ /* 0x0004ec0000000800 */
[C---:B------:R-:W-:Y:S01]  /*46a0*/  HMMA.16816.F32 R68, R4.reuse, R20, R72 ;  /* 0x000000140444723c */ /* 0x040fe20000001848 */
[----:B------:R-:W4:Y:S07]  /*46b0*/  LDSM.16.MT88.4 R20, [R204+0x5800] ;  /* 0x00580000cc14783b */ /* 0x000f2e0000004200 */
[----:B------:R-:W-:Y:S01]  /*46c0*/  HMMA.16816.F32 R84, R4, R12, R84 ;  /* 0x0000000c0454723c */ /* 0x000fe20000001854 */
[----:B--2---:R-:W-:-:S04]  /*46d0*/  FFMA.FTZ R3, R131, c[0x0][0x2d0], -R2 ;  /* 0x0000b40083037a23 */ /* 0x004fc80000010802 */
[----:B------:R2:W-:Y:S03]  /*46e0*/  MUFU.EX2 R160, R3 ;  /* 0x0000000300a07308 */ /* 0x0005e60000000800 */
[C---:B------:R-:W-:Y:S01]  /*46f0*/  HMMA.16816.F32 R76, R4.reuse, R14, R76 ;  /* 0x0000000e044c723c */ /* 0x040fe2000000184c */
[----:B------:R-:W5:Y:S07]  /*4700*/  LDSM.16.MT88.4 R12, [R206+0x5800] ;  /* 0x00580000ce0c783b */ /* 0x000f6e0000004200 */
[----:B------:R-:W-:Y:S01]  /*4710*/  HMMA.16816.F32 R100, R4, R16, R100 ;  /* 0x000000100464723c */ /* 0x000fe20000001864 */
[----:B--2---:R-:W-:-:S07]  /*4720*/  FFMA.FTZ R3, R130, c[0x0][0x2d0], -R2 ;  /* 0x0000b40082037a23 */ /* 0x004fce0000010802 */
[C---:B------:R-:W-:Y:S01]  /*4730*/  HMMA.16816.F32 R88, R4.reuse, R18, R88 ;  /* 0x000000120458723c */ /* 0x040fe20000001858 */
[----:B------:R-:W-:Y:S01]  /*4740*/  LDSM.16.MT88.4 R16, [R203+0x2000] ;  /* 0x00200000cb10783b */ /* 0x000fe20000004200 */
[----:B------:R2:W-:Y:S06]  /*4750*/  MUFU.EX2 R159, R3 ;  /* 0x00000003009f7308 */ /* 0x0005ec0000000800 */
[C---:B-1----:R-:W-:Y:S08]  /*4760*/  HMMA.16816.F32 R72, R4.reuse, R8, R60 ;  /* 0x000000080448723c */ /* 0x042ff0000000183c */
        /* <DEDUP_REMOVED lines=46> */
[----:B--2---:R-:W-:-:S02]  /*4a50*/  FFMA.FTZ R3, R163, c[0x0][0x2d0], -R0 ;  /* 0x0000b400a3037a23 */ /* 0x004fc40000010800 */
[----:B------:R-:W-:Y:S02]  /*4a60*/  IMAD.MOV.U32 R163, RZ, RZ, R111 ;  /* 0x000000ffffa37224 */ /* 0x000fe400078e006f */
[----:B------:R2:W-:Y:S01]  /*4a70*/  MUFU.EX2 R149, R3 ;  /* 0x0000000300957308 */ /* 0x0005e20000000800 */
[----:B------:R-:W-:Y:S01]  /*4a80*/  IMAD.MOV.U32 R111, RZ, RZ, R106 ;  /* 0x000000ffff6f7224 */ /* 0x000fe200078e006a */
[----:B----4-:R-:W-:Y:S01]  /*4a90*/  HMMA.16816.F32 R40, R4, R22, R56 ;  /* 0x000000160428723c */ /* 0x010fe20000001838 */
[----:B------:R-:W-:Y:S02]  /*4aa0*/  IMAD.MOV.U32 R106, RZ, RZ, R107 ;  /* 0x000000ffff6a7224 */ /* 0x000fe400078e006b */
[----:B------:R-:W-:Y:S02]  /*4ab0*/  IMAD.MOV.U32 R107, RZ, RZ, R119 ;  /* 0x000000ffff6b7224 */ /* 0x000fe400078e0077 */
[----:B------:R-:W-:-:S03]  /*4ac0*/  IMAD.MOV.U32 R119, RZ, RZ, R120 ;  /* 0x000000ffff777224 */ /* 0x000fc600078e0078 */
[----:B------:R-:W-:Y:S01]  /*4ad0*/  HMMA.16816.F32 R44, R4, R20, R64 ;  /* 0x00000014042c723c */ /* 0x000fe20000001840 */
[----:B------:R-:W4:Y:S01]  /*4ae0*/  LDSM.16.MT88.4 R20, [R204+0x2800] ;  /* 0x00280000cc14783b */ /* 0x000f220000004200 */
[----:B--2---:R-:W-:-:S06]  /*4af0*/  FFMA.FTZ R3, R171, c[0x0][0x2d0], -R0 ;  /* 0x0000b400ab037a23 */ /* 0x004fcc0000010800 */
[C---:B-----5:R-:W-:Y:S01]  /*4b00*/  HMMA.16816.F32 R80, R4.reuse, R12, R80 ;  /* 0x0000000c0450723c */ /* 0x060fe20000001850 */
[----:B------:R-:W-:Y:S01]  /*4b10*/  IMAD.MOV.U32 R171, RZ, RZ, R104 ;  /* 0x000000ffffab7224 */ /* 0x000fe200078e0068 */
[----:B------:R2:W5:Y:S06]  /*4b20*/  MUFU.EX2 R148, R3 ;  /* 0x0000000300947308 */ /* 0x00056c0000000800 */
[C---:B------:R-:W-:Y:S01]  /*4b30*/  HMMA.16816.F32 R56, R4.reuse, R14, R52 ;  /* 0x0000000e0438723c */ /* 0x040fe20000001834 */
[----:B------:R-:W-:Y:S07]  /*4b40*/  LDSM.16.MT88.4 R12, [R206+0x2800] ;  /* 0x00280000ce0c783b */ /* 0x000fee0000004200 */
[----:B-1----:R-:W-:Y:S01]  /*4b50*/  HMMA.16816.F32 R24, R4, R8, R24 ;  /* 0x000000080418723c */ /* 0x002fe20000001818 */
[----:B--2---:R-:W-:-:S02]  /*4b60*/  FFMA.FTZ R3, R162, c[0x0][0x2d0], -R0 ;  /* 0x0000b400a2037a23 */ /* 0x004fc40000010800 */
[----:B------:R-:W-:Y:S02]  /*4b70*/  IMAD.MOV.U32 R162, RZ, RZ, R105 ;  /* 0x000000ffffa27224 */ /* 0x000fe400078e0069 */
[----:B------:R1:W-:Y:S03]  /*4b80*/  MUFU.EX2 R134, R3 ;  /* 0x0000000300867308 */ /* 0x0003e60000000800 */
[----:B------:R-:W-:Y:S01]  /*4b90*/  HMMA.16816.F32 R48, R4, R10, R48 ;  /* 0x0000000a0430723c */ /* 0x000fe20000001830 */
[----:B------:R-:W2:Y:S06]  /*4ba0*/  LDSM.16.MT88.4 R8, [R200+0x2800] ;  /* 0x00280000c808783b */ /* 0x000eac0000004200 */
[----:B---3--:R-:W-:-:S02]  /*4bb0*/  F2FP.PACK_AB R4, R151, R150 ;  /* 0x000000969704723e */ /* 0x008fc400000000ff */
[----:B-----5:R-:W-:Y:S02]  /*4bc0*/  F2FP.PACK_AB R5, R148, R149 ;  /* 0x000000959405723e */ /* 0x020fe400000000ff */
        /* <DEDUP_REMOVED lines=8> */
[C---:B----4-:R-:W-:Y:S08]  /*4c50*/  HMMA.16816.F32 R52, R4.reuse, R20, R28 ;  /* 0x000000140434723c */ /* 0x050ff0000000181c */
[----:B--2---:R-:W-:Y:S01]  /*4c60*/  HMMA.16816.F32 R120, R4, R8, R60 ;  /* 0x000000080478723c */ /* 0x004fe2000000183c */
[----:B-1----:R-:W-:-:S07]  /*4c70*/  FFMA.FTZ R3, R231, c[0x0][0x2d0], -R2 ;  /* 0x0000b400e7037a23 */ /* 0x002fce0000010802 */
[----:B------:R-:W-:Y:S01]  /*4c80*/  HMMA.16816.F32 R60, R4, R10, R36 ;  /* 0x0000000a043c723c */ /* 0x000fe20000001824 */
[----:B------:R-:W1:Y:S01]  /*4c90*/  LDSM.16.MT88.4 R8, [R200+0x6800] ;  /* 0x00680000c808783b */ /* 0x000e620000004200 */
[----:B------:R2:W3:Y:S01]  /*4ca0*/  MUFU.EX2 R145, R3 ;  /* 0x0000000300917308 */ /* 0x0004e20000000800 */
[----:B------:R-:W-:-:S05]  /*4cb0*/  IMAD.MOV.U32 R231, RZ, RZ, R107 ;  /* 0x000000ffffe77224 */ /* 0x000fca00078e006b */
[C---:B------:R-:W-:Y:S01]  /*4cc0*/  HMMA.16816.F32 R88, R4.reuse, R22, R96 ;  /* 0x000000160458723c */ /* 0x040fe20000001860 */
[----:B------:R-:W4:Y:S07]  /*4cd0*/  LDSM.16.MT88.4 R20, [R204+0x6800] ;  /* 0x00680000cc14783b */ /* 0x000f2e0000004200 */
[----:B------:R-:W-:Y:S01]  /*4ce0*/  HMMA.16816.F32 R96, R4, R18, R92 ;  /* 0x000000120460723c */ /* 0x000fe2000000185c */
[----:B--2---:R-:W-:Y:S02]  /*4cf0*/  FFMA.FTZ R3, R230, c[0x0][0x2d0], -R2 ;  /* 0x0000b400e6037a23 */ /* 0x004fe40000010802 */
[----:B------:R-:W-:-:S02]  /*4d00*/  IMAD.MOV.U32 R230, RZ, RZ, R119 ;  /* 0x000000ffffe67224 */ /* 0x000fc400078e0077 */
[----:B------:R2:W-:Y:S03]  /*4d10*/  MUFU.EX2 R147, R3 ;  /* 0x0000000300937308 */ /* 0x0005e60000000800 */
[C---:B------:R-:W-:Y:S08]  /*4d20*/  HMMA.16816.F32 R92, R4.reuse, R12, R84 ;  /* 0x0000000c045c723c */ /* 0x040ff00000001854 */
[----:B------:R-:W-:Y:S01]  /*4d30*/  HMMA.16816.F32 R84, R4, R14, R76 ;  /* 0x0000000e0454723c */ /* 0x000fe2000000184c */
[----:B------:R-:W5:Y:S01]  /*4d40*/  LDSM.16.MT88.4 R12, [R206+0x6800] ;  /* 0x00680000ce0c783b */ /* 0x000f620000004200 */
[----:B--2---:R-:W-:-:S06]  /*4d50*/  FFMA.FTZ R3, R199, c[0x0][0x2d0], -R2 ;  /* 0x0000b400c7037a23 */ /* 0x004fcc0000010802 */
        /* <DEDUP_REMOVED lines=13> */
[----:B------:R-:W-:Y:S01]  /*4e30*/  LDSM.16.MT88.4 R80, [R203+0x3800] ;  /* 0x00380000cb50783b */ /* 0x000fe20000004200 */
[----:B------:R2:W5:Y:S06]  /*4e40*/  MUFU.EX2 R119, R3 ;  /* 0x0000000300777308 */ /* 0x00056c0000000800 */
        /* <DEDUP_REMOVED lines=13> */
[----:B------:R-:W-:-:S06]  /*4f20*/  FFMA.FTZ R3, R247, c[0x0][0x2d0], -R2 ;  /* 0x0000b400f7037a23 */ /* 0x000fcc0000010802 */
[C---:B----4-:R-:W-:Y:S08]  /*4f30*/  HMMA.16816.F32 R52, R4.reuse, R20, R52 ;  /* 0x000000140434723c */ /* 0x050ff00000001834 */
[C---:B--2---:R-:W-:Y:S08]  /*4f40*/  HMMA.16816.F32 R120, R4.reuse, R8, R120 ;  /* 0x000000080478723c */ /* 0x044ff00000001878 */
[C---:B------:R-:W-:Y:S01]  /*4f50*/  HMMA.16816.F32 R60, R4.reuse, R10, R60 ;  /* 0x0000000a043c723c */ /* 0x040fe2000000183c */
[----:B------:R-:W1:Y:S07]  /*4f60*/  LDSM.16.MT88.4 R8, [R200+0x7000] ;  /* 0x00700000c808783b */ /* 0x000e6e0000004200 */
[C---:B------:R-:W-:Y:S01]  /*4f70*/  HMMA.16816.F32 R44, R4.reuse, R22, R88 ;  /* 0x00000016042c723c */ /* 0x040fe20000001858 */
[----:B------:R-:W2:Y:S04]  /*4f80*/  LDSM.16.MT88.4 R20, [R204+0x7000] ;  /* 0x00700000cc14783b */ /* 0x000ea80000004200 */
[----:B------:R-:W-:Y:S03]  /*4f90*/  LDSM.16.MT88.4 R88, [R206+0x3800] ;  /* 0x00380000ce58783b */ /* 0x000fe60000004200 */
[C---:B------:R-:W-:Y:S01]  /*4fa0*/  HMMA.16816.F32 R76, R4.reuse, R16, R100 ;  /* 0x00000010044c723c */ /* 0x040fe20000001864 */
[----:B------:R-:W-:Y:S07]  /*4fb0*/  LDSM.16.MT88.4 R100, [R204+0x7800] ;  /* 0x00780000cc64783b */ /* 0x000fee0000004200 */
[C---:B------:R-:W-:Y:S01]  /*4fc0*/  HMMA.16816.F32 R48, R4.reuse, R18, R96 ;  /* 0x000000120430723c */ /* 0x040fe20000001860 */
[----:B------:R-:W-:Y:S07]  /*4fd0*/  LDSM.16.MT88.4 R96, [R200+0x7800] ;  /* 0x00780000c860783b */ /* 0x000fee0000004200 */
[C---:B------:R-:W-:Y:S08]  /*4fe0*/  HMMA.16816.F32 R56, R4.reuse, R12, R92 ;  /* 0x0000000c0438723c */ /* 0x040ff0000000185c */
[C---:B------:R-:W-:Y:S01]  /*4ff0*/  HMMA.16816.F32 R92, R4.reuse, R14, R84 ;  /* 0x0000000e045c723c */ /* 0x040fe20000001854 */
[----:B------:R-:W3:Y:S07]  /*5000*/  LDSM.16.MT88.4 R12, [R206+0x7000] ;  /* 0x00700000ce0c783b */ /* 0x000eee0000004200 */
[C---:B-1----:R-:W-:Y:S01]  /*5010*/  HMMA.16816.F32 R104, R4.reuse, R8, R72 ;  /* 0x000000080468723c */ /* 0x042fe20000001848 */
[----:B------:R-:W-:Y:S07]  /*5020*/  LDSM.16.MT88.4 R72, [R204+0x3800] ;  /* 0x00380000cc48783b */ /* 0x000fee0000004200 */
[C---:B------:R-:W-:Y:S01]  /*5030*/  HMMA.16816.F32 R128, R4.reuse, R10, R68 ;  /* 0x0000000a0480723c */ /* 0x040fe20000001844 */
[----:B------:R-:W1:Y:S07]  /*5040*/  LDSM.16.MT88.4 R8, [R203+0x7000] ;  /* 0x00700000cb08783b */ /* 0x000e6e0000004200 */
[C---:B--2---:R-:W-:Y:S01]  /*5050*/  HMMA.16816.F32 R64, R4.reuse, R20, R64 ;  /* 0x000000140440723c */ /* 0x044fe20000001840 */
[----:B------:R2:W-:Y:S07]  /*5060*/  MUFU.EX2 R20, R3 ;  /* 0x0000000300147308 */ /* 0x0005ee0000000800 */
[----:B------:R-:W-:Y:S01]  /*5070*/  HMMA.16816.F32 R40, R4, R22, R40 ;  /* 0x000000160428723c */ /* 0x000fe20000001828 */
[----:B--2---:R-:W-:-:S07]  /*5080*/  FFMA.FTZ R3, R245, c[0x0][0x2d0], -R2 ;  /* 0x0000b400f5037a23 */ /* 0x004fce0000010802 */
[C---:B---3--:R-:W-:Y:S01]  /*5090*/  HMMA.16816.F32 R36, R4.reuse, R12, R36 ;  /* 0x0000000c0424723c */ /* 0x048fe20000001824 */
[----:B------:R2:W-:Y:S07]  /*50a0*/  MUFU.EX2 R17, R3 ;  /* 0x0000000300117308 */ /* 0x0005ee0000000800 */
[C---:B------:R-:W-:Y:S01]  /*50b0*/  HMMA.16816.F32 R32, R4.reuse, R14, R32 ;  /* 0x0000000e0420723c */ /* 0x040fe20000001820 */
[----:B------:R-:W-:Y:S07]  /*50c0*/  LDSM.16.MT88.4 R12, [R206+0x7800] ;  /* 0x00780000ce0c783b */ /* 0x000fee0000004200 */
[----:B-1----:R-:W-:Y:S01]  /*50d0*/  HMMA.16816.F32 R28, R4, R8, R28 ;  /* 0x00000008041c723c */ /* 0x002fe2000000181c */
[----:B--2---:R-:W-:-:S02]  /*50e0*/  FFMA.FTZ R3, R125, c[0x0][0x2d0], -R2 ;  /* 0x0000b4007d037a23 */ /* 0x004fc40000010802 */
[----:B------:R-:W-:Y:S01]  /*50f0*/  FFMA.FTZ R2, R251, c[0x0][0x2d0], -R2 ;  /* 0x0000b400fb027a23 */ /* 0x000fe20000010802 */
[----:B------:R-:W1:Y:S01]  /*5100*/  LDSM.16.MT88.4 R124, [R200+0x3800] ;  /* 0x00380000c87c783b */ /* 0x000e620000004200 */
[----:B------:R2:W-:Y:S03]  /*5110*/  MUFU.EX2 R19, R3 ;  /* 0x0000000300137308 */ /* 0x0005e60000000800 */
[----:B------:R-:W-:Y:S05]  /*5120*/  HMMA.16816.F32 R24, R4, R10, R24 ;  /* 0x0000000a0418723c */ /* 0x000fea0000001818 */
[----:B------:R3:W-:Y:S02]  /*5130*/  MUFU.EX2 R18, R2 ;  /* 0x0000000200127308 */ /* 0x0007e40000000800 */
[----:B------:R-:W-:-:S02]  /*5140*/  IMAD.MOV.U32 R5, RZ, RZ, c[0x0][0x168] ;  /* 0x00005a00ff057624 */ /* 0x000fc400078e00ff */
[----:B--2---:R-:W-:Y:S02]  /*5150*/  FADD.FTZ R3, R248, R243 ;  /* 0x000000f3f8037221 */ /* 0x004fe40000010000 */
[----:B---3--:R-:W-:-:S04]  /*5160*/  FFMA.FTZ R2, R250, c[0x0][0x2d0], -R0 ;  /* 0x0000b400fa027a23 */ /* 0x008fc80000010800 */
[----:B------:R2:W-:Y:S02]  /*5170*/  MUFU.EX2 R16, R2 ;  /* 0x0000000200107308 */ /* 0x0005e40000000800 */
[----:B--2---:R-:W-:-:S06]  /*5180*/  FFMA.FTZ R2, R249, c[0x0][0x2d0], -R0 ;  /* 0x0000b400f9027a23 */ /* 0x004fcc0000010800 */
[----:B------:R2:W3:Y:S02]  /*5190*/  MUFU.EX2 R9, R2 ;  /* 0x0000000200097308 */ /* 0x0004e40000000800 */
[--C-:B--2---:R-:W-:Y:S02]  /*51a0*/  FFMA.FTZ R2, R230, c[0x0][0x2d0], -R0.reuse ;  /* 0x0000b400e6027a23 */ /* 0x104fe40000010800 */
[----:B------:R-:W-:-:S04]  /*51b0*/  FFMA.FTZ R0, R231, c[0x0][0x2d0], -R0 ;  /* 0x0000b400e7007a23 */ /* 0x000fc80000010800 */
[----:B------:R2:W-:Y:S01]  /*51c0*/  MUFU.EX2 R10, R2 ;  /* 0x00000002000a7308 */ /* 0x0005e20000000800 */
[----:B------:R-:W-:Y:S02]  /*51d0*/  IMAD.MOV.U32 R230, RZ, RZ, R232 ;  /* 0x000000ffffe67224 */ /* 0x000fe400078e00e8 */
[----:B------:R-:W-:Y:S02]  /*51e0*/  IMAD.MOV.U32 R231, RZ, RZ, R193 ;  /* 0x000000ffffe77224 */ /* 0x000fe400078e00c1 */
[----:B------:R-:W-:Y:S02]  /*51f0*/  IMAD.MOV.U32 R232, RZ, RZ, R162 ;  /* 0x000000ffffe87224 */ /* 0x000fe400078e00a2 */
[----:B------:R-:W-:Y:S01]  /*5200*/  IMAD.MOV.U32 R193, RZ, RZ, R171 ;  /* 0x000000ffffc17224 */ /* 0x000fe200078e00ab */
[----:B------:R4:W5:Y:S01]  /*5210*/  MUFU.EX2 R8, R0 ;  /* 0x0000000000087308 */ /* 0x0009620000000800 */
[----:B------:R-:W-:Y:S02]  /*5220*/  IMAD.MOV.U32 R162, RZ, RZ, R163 ;  /* 0x000000ffffa27224 */ /* 0x000fe400078e00a3 */
[----:B------:R-:W-:-:S02]  /*5230*/  IMAD.MOV.U32 R171, RZ, RZ, R108 ;  /* 0x000000ffffab7224 */ /* 0x000fc400078e006c */
[----:B------:R-:W-:Y:S02]  /*5240*/  IMAD.MOV.U32 R163, RZ, RZ, R109 ;  /* 0x000000ffffa37224 */ /* 0x000fe400078e006d */
[----:B------:R-:W-:Y:S01]  /*5250*/  IMAD.MOV.U32 R108, RZ, RZ, R113 ;  /* 0x000000ffff6c7224 */ /* 0x000fe200078e0071 */
[----:B---3--:R-:W-:Y:S01]  /*5260*/  F2FP.PACK_AB R113, R9, R16 ;  /* 0x000000100971723e */ /* 0x008fe200000000ff */
[----:B--2---:R-:W-:Y:S02]  /*5270*/  FADD.FTZ R2, R246, R244 ;  /* 0x000000f4f6027221 */ /* 0x004fe40000010000 */
[----:B------:R-:W-:Y:S01]  /*5280*/  IMAD.MOV.U32 R109, RZ, RZ, R112 ;  /* 0x000000ffff6d7224 */ /* 0x000fe200078e0070 */
[----:B------:R-:W-:Y:S01]  /*5290*/  F2FP.PACK_AB R112, R17, R20 ;  /* 0x000000141170723e */ /* 0x000fe200000000ff */
[----:B------:R-:W-:Y:S02]  /*52a0*/  FADD.FTZ R2, R252, R2 ;  /* 0x00000002fc027221 */ /* 0x000fe40000010000 */
[----:B----4-:R-:W-:Y:S01]  /*52b0*/  FADD.FTZ R0, R114, R3 ;  /* 0x0000000372007221 */ /* 0x010fe20000010000 */
[----:B------:R-:W-:Y:S01]  /*52c0*/  F2FP.PACK_AB R114, R18, R19 ;  /* 0x000000131272723e */ /* 0x000fe200000000ff */
[----:B------:R-:W-:-:S02]  /*52d0*/  FADD.FTZ R2, R230, R2 ;  /* 0x00000002e6027221 */ /* 0x000fc40000010000 */
[----:B------:R-:W-:Y:S01]  /*52e0*/  FADD.FTZ R0, R115, R0 ;  /* 0x0000000073007221 */ /* 0x000fe20000010000 */
[----:B-----5:R-:W-:Y:S01]  /*52f0*/  F2FP.PACK_AB R115, R8, R10 ;  /* 0x0000000a0873723e */ /* 0x020fe200000000ff */
        /* <DEDUP_REMOVED lines=40> */
[----:B------:R-:W-:Y:S02]  /*5580*/  IMAD.MOV.U32 R171, RZ, RZ, R111 ;  /* 0x000000ffffab7224 */ /* 0x000fe400078e006f */
[----:B------:R-:W-:Y:S02]  /*5590*/  FADD.FTZ R0, R150, R0 ;  /* 0x0000000096007221 */ /* 0x000fe40000010000 */
[----:B------:R-:W-:-:S02]  /*55a0*/  FADD.FTZ R3, R149, R2 ;  /* 0x0000000295037221 */ /* 0x000fc40000010000 */
[----:B------:R-:W-:Y:S01]  /*55b0*/  FADD.FTZ R4, R151, R0 ;  /* 0x0000000097047221 */ /* 0x000fe20000010000 */
[----:B------:R-:W-:Y:S01]  /*55c0*/  HMMA.16816.F32 R124, R112, R126, R60 ;  /* 0x0000007e707c723c */ /* 0x000fe2000000183c */
[----:B------:R-:W-:-:S04]  /*55d0*/  @P4 IMAD.HI.U32 R2, R171, c[0x0][0x2c8], RZ ;  /* 0x0000b200ab024a27 */ /* 0x000fc800078e00ff */
[----:B------:R-:W-:Y:S02]  /*55e0*/  FADD.FTZ R3, R148, R3 ;  /* 0x0000000394037221 */ /* 0x000fe40000010000 */
[----:B------:R-:W-:Y:S01]  /*55f0*/  FADD.FTZ R4, R153, R4 ;  /* 0x0000000499047221 */ /* 0x000fe20000010000 */
[C---:B------:R-:W-:Y:S01]  /*5600*/  HMMA.16816.F32 R72, R112.reuse, R74, R44 ;  /* 0x0000004a7048723c */ /* 0x040fe2000000182c */
[----:B------:R-:W-:Y:S01]  /*5610*/  IMAD.MOV.U32 R0, RZ, RZ, R171 ;  /* 0x000000ffff007224 */ /* 0x000fe200078e00ab */
[----:B------:R-:W-:Y:S01]  /*5620*/  @P4 SHF.R.U32.HI R0, RZ, c[0x0][0x2cc], R2 ;  /* 0x0000b300ff004a19 */ /* 0x000fe20000011602 */
[----:B------:R-:W-:Y:S02]  /*5630*/  FADD.FTZ R3, R134, R3 ;  /* 0x0000000386037221 */ /* 0x000fe40000010000 */
[----:B------:R-:W-:Y:S01]  /*5640*/  FADD.FTZ R2, R152, R4 ;  /* 0x0000000498027221 */ /* 0x000fe20000010000 */
[----:B------:R-:W-:Y:S01]  /*5650*/  IADD3 R0, R0, c[0x0][0x1d0], -R5 ;  /* 0x0000740000007a10 */ /* 0x000fe20007ffe805 */
[----:B------:R-:W-:Y:S01]  /*5660*/  FADD.FTZ R3, R135, R3 ;  /* 0x0000000387037221 */ /* 0x000fe20000010000 */
[----:B------:R-:W-:Y:S01]  /*5670*/  HMMA.16816.F32 R80, R112, R82, R48 ;  /* 0x000000527050723c */ /* 0x000fe20000001830 */
[----:B------:R-:W-:-:S02]  /*5680*/  FADD.FTZ R4, R133, R2 ;  /* 0x0000000285047221 */ /* 0x000fc40000010000 */
[----:B------:R-:W-:Y:S02]  /*5690*/  FADD.FTZ R2, R132, R3 ;  /* 0x0000000384027221 */ /* 0x000fe40000010000 */
[----:B------:R-:W-:Y:S01]  /*56a0*/  FADD.FTZ R3, R145, R4 ;  /* 0x0000000491037221 */ /* 0x000fe20000010000 */
[----:B------:R-:W-:Y:S01]  /*56b0*/  SHF.R.S32.HI R4, RZ, 0x1f, R0 ;  /* 0x0000001fff047819 */ /* 0x000fe20000011400 */
[----:B------:R-:W-:Y:S01]  /*56c0*/  FADD.FTZ R2, R119, R2 ;  /* 0x0000000277027221 */ /* 0x000fe20000010000 */
[C---:B------:R-:W-:Y:S01]  /*56d0*/  HMMA.16816.F32 R100, R112.reuse, R102, R40 ;  /* 0x000000667064723c */ /* 0x040fe20000001828 */
[----:B------:R-:W-:Y:S01]  /*56e0*/  IMAD.MOV.U32 R163, RZ, RZ, R110 ;  /* 0x000000ffffa37224 */ /* 0x000fe200078e006e */
[----:B------:R-:W-:Y:S01]  /*56f0*/  LEA.HI R4, R4, R0, RZ, 0x7 ;  /* 0x0000000004047211 */ /* 0x000fe200078f38ff */
[----:B------:R-:W-:Y:S01]  /*5700*/  FADD.FTZ R0, R118, R2 ;  /* 0x0000000276007221 */ /* 0x000fe20000010000 */
[----:B------:R-:W1:Y:S01]  /*5710*/  LDSM.16.MT88.4 R108, [R203+0x7800] ;  /* 0x00780000cb6c783b */ /* 0x000e620000004200 */
[----:B------:R-:W-:Y:S01]  /*5720*/  FADD.FTZ R3, R147, R3 ;  /* 0x0000000393037221 */ /* 0x000fe20000010000 */
[----:B------:R-:W-:Y:S01]  /*5730*/  IADD3 R229, R163, -0x2, RZ ;  /* 0xfffffffea3e57810 */ /* 0x000fe20007ffe0ff */
[----:B------:R-:W-:Y:S01]  /*5740*/  FADD.FTZ R0, R144, R0 ;  /* 0x0000000090007221 */ /* 0x000fe20000010000 */
[----:B------:R-:W-:Y:S01]  /*5750*/  HMMA.16816.F32 R132, R112, R12, R36 ;  /* 0x0000000c7084723c */ /* 0x000fe20000001824 */
[----:B------:R-:W-:Y:S01]  /*5760*/  FADD.FTZ R2, R146, R3 ;  /* 0x0000000392027221 */ /* 0x000fe20000010000 */
[----:B------:R-:W-:Y:S01]  /*5770*/  SHF.R.S32.HI R3, RZ, 0x7, R4 ;  /* 0x00000007ff037819 */ /* 0x000fe20000011404 */
[----:B------:R-:W-:-:S02]  /*5780*/  FADD.FTZ R0, R16, R0 ;  /* 0x0000000010007221 */ /* 0x000fc40000010000 */
[----:B------:R-:W-:Y:S01]  /*5790*/  FADD.FTZ R2, R20, R2 ;  /* 0x0000000214027221 */ /* 0x000fe20000010000 */
[----:B------:R-:W-:Y:S01]  /*57a0*/  IMNMX R3, RZ, R3, !PT ;  /* 0x00000003ff037217 */ /* 0x000fe20007800200 */
[----:B------:R-:W-:Y:S02]  /*57b0*/  FADD.FTZ R0, R9, R0 ;  /* 0x0000000009007221 */ /* 0x000fe40000010000 */
[----:B------:R-:W-:Y:S01]  /*57c0*/  FADD.FTZ R2, R17, R2 ;  /* 0x0000000211027221 */ /* 0x000fe20000010000 */
[----:B------:R-:W-:Y:S01]  /*57d0*/  ISETP.GE.AND P0, PT, R229, R3, PT ;  /* 0x00000003e500720c */ /* 0x000fe20003f06270 */
[----:B------:R-:W-:Y:S01]  /*57e0*/  FADD.FTZ R0, R10, R0 ;  /* 0x000000000a007221 */ /* 0x000fe20000010000 */
[----:B------:R2:W-:Y:S01]  /*57f0*/  STL [R1+0x2c], R3 ;  /* 0x00002c0301007387 */ /* 0x0005e20000100800 */
[----:B------:R-:W-:Y:S02]  /*5800*/  FADD.FTZ R2, R19, R2 ;  /* 0x0000000213027221 */ /* 0x000fe40000010000 */
[----:B------:R-:W-:-:S02]  /*5810*/  FADD.FTZ R0, R8, R0 ;  /* 0x0000000008007221 */ /* 0x000fc40000010000 */
[----:B------:R-:W-:-:S03]  /*5820*/  FADD.FTZ R2, R18, R2 ;  /* 0x0000000212027221 */ /* 0x000fc60000010000 */
[----:B------:R2:W-:Y:S04]  /*5830*/  STL [R1+0x10], R0 ;  /* 0x0000100001007387 */ /* 0x0005e80000100800 */
[----:B------:R2:W-:Y:S01]  /*5840*/  STL [R1], R2 ;  /* 0x0000000201007387 */ /* 0x0005e20000100800 */
[C---:B-1----:R-:W-:Y:S08]  /*5850*/  HMMA.16816.F32 R104, R112.reuse, R108, R28 ;  /* 0x0000006c7068723c */ /* 0x042ff0000000181c */
[C---:B------:R-:W-:Y:S08]  /*5860*/  HMMA.16816.F32 R108, R112.reuse, R110, R24 ;  /* 0x0000006e706c723c */ /* 0x040ff00000001818 */
[----:B------:R-:W-:Y:S01]  /*5870*/  HMMA.16816.F32 R112, R112, R14, R32 ;  /* 0x0000000e7070723c */ /* 0x000fe20000001820 */
[----:B------:R-:W-:Y:S01]  /*5880*/  @!UPT UIADD3 URZ, URZ, URZ, URZ ;  /* 0x0000003f3f3ff290 */ /* 0x000fe2000fffe03f */
[----:B------:R-:W-:Y:S11]  /*5890*/  @!P0 BRA `(.L_x_443) ;  /* 0x0000412000008947 */ /* 0x000ff60003800000 */
[----:B--2---:R-:W-:Y:S02]  /*58a0*/  MOV R118, R116 ;  /* 0x0000007400767202 */ /* 0x004fe40000000f00 */
[----:B------:R-:W-:-:S02]  /*58b0*/  MOV R3, R117 ;  /* 0x0000007500037202 */ /* 0x000fc40000000f00 */
[----:B------:R-:W-:-:S07]  /*58c0*/  MOV R192, R229 ;  /* 0x000000e500c07202 */ /* 0x000fce0000000f00 */
.L_x_444:
[----:B------:R-:W2:Y:S01]  /*58d0*/  LDL.64 R160, [R1+0x20] ;  /* 0x0000200001a07983 */ /* 0x000ea20000100a00 */
[----:B------:R-:W-:Y:S04]  /*58e0*/  DEPBAR.LE SB0, 0x0 ;  /* 0x000080000000791a */ /* 0x000fe80000000000 */
[----:B------:R-:W-:Y:S01]  /*58f0*/  WARPSYNC 0xffffffff ;  /* 0xffffffff00007948 */ /* 0x000fe20003800000 */
[----:B------:R-:W3:Y:S04]  /*5900*/  LDL R170, [R1+0x28] ;  /* 0x0000280001aa7983 */ /* 0x000ee80000100800 */
[----:B------:R-:W-:Y:S01]  /*5910*/  BAR.SYNC.DEFER_BLOCKING 0x0 ;  /* 0x0000000000007b1d */ /* 0x000fe20000010000 */
[C---:B------:R-:W-:Y:S02]  /*5920*/  ISETP.GE.AND P5, PT, R192.reuse, RZ, PT ;  /* 0x000000ffc000720c */ /* 0x040fe40003fa6270 */
[C---:B------:R-:W-:Y:S11]  /*5930*/  IADD3 R229, R192.reuse, -0x1, RZ ;  /* 0xffffffffc0e57810 */ /* 0x040ff60007ffe0ff */
[----:B------:R-:W-:Y:S01]  /*5940*/  @P5 SHF.R.S32.HI R0, RZ, 0x1f, R192 ;  /* 0x0000001fff005819 */ /* 0x000fe200000114c0 */
[----:B------:R-:W-:Y:S04]  /*5950*/  @P5 IMAD.WIDE.U32 R116, R192, c[0x0][0x208], RZ ;  /* 0x00008200c0745a25 */ /* 0x000fe800078e00ff */
[----:B------:R-:W-:Y:S02]  /*5960*/  @P5 IMAD R0, R0, c[0x0][0x208], RZ ;  /* 0x0000820000005a24 */ /* 0x000fe400078e02ff */
[----:B------:R-:W-:Y:S02]  /*5970*/  @P5 IMAD.SHL.U32 R119, R116, 0x80, RZ ;  /* 0x0000008074775824 */ /* 0x000fe400078e00ff */
[----:B------:R-:W-:Y:S01]  /*5980*/  @P5 IMAD R0, R192, c[0x0][0x20c], R0 ;  /* 0x00008300c0005a24 */ /* 0x000fe200078e0200 */
[----:B------:R-:W3:Y:S03]  /*5990*/  LDL.64 R194, [R1+0x8] ;  /* 0x0000080001c27983 */ /* 0x000ee60000100a00 */
[----:B------:R-:W-:Y:S03]  /*59a0*/  @P5 IMAD.IADD R2, R117, 0x1, R0 ;  /* 0x0000000175025824 */ /* 0x000fe600078e0200 */
[----:B------:R-:W1:Y:S02]  /*59b0*/  LDSM.16.M88.4 R8, [R201] ;  /* 0x00000000c908783b */ /* 0x000e640000000200 */
[----:B------:R-:W-:Y:S06]  /*59c0*/  @P5 SHF.L.U64.HI R2, R116, 0x7, R2 ;  /* 0x0000000774025819 */ /* 0x000fec0000010202 */
[----:B------:R-:W5:Y:S08]  /*59d0*/  LDSM.16.M88.4 R16, [R201+0x800] ;  /* 0x00080000c910783b */ /* 0x000f700000000200 */
[----:B------:R-:W5:Y:S08]  /*59e0*/  LDSM.16.M88.4 R24, [R201+0x1000] ;  /* 0x00100000c918783b */ /* 0x000f700000000200 */
[----:B------:R-:W5:Y:S08]  /*59f0*/  LDSM.16.M88.4 R32, [R201+0x1800] ;  /* 0x00180000c920783b */ /* 0x000f700000000200 */
[----:B------:R-:W5:Y:S01]  /*5a00*/  LDSM.16.M88.4 R40, [R201+0x2000] ;  /* 0x00200000c928783b */ /* 0x000f620000000200 */
[C---:B-1----:R-:W-:Y:S07]  /*5a10*/  HMMA.16816.F32 R4, R136.reuse, R8, RZ ;  /* 0x000000088804723c */ /* 0x042fee00000018ff */
[----:B------:R-:W1:Y:S01]  /*5a20*/  LDSM.16.M88.4 R48, [R201+0x2800] ;  /* 0x00280000c930783b */ /* 0x000e620000000200 */
[C---:B------:R-:W-:Y:S07]  /*5a30*/  HMMA.16816.F32 R8, R136.reuse, R10, RZ ;  /* 0x0000000a8808723c */ /* 0x040fee00000018ff */
[----:B------:R-:W1:Y:S01]  /*5a40*/  LDSM.16.M88.4 R56, [R201+0x3000] ;  /* 0x00300000c938783b */ /* 0x000e620000000200 */
[C---:B-----5:R-:W-:Y:S07]  /*5a50*/  HMMA.16816.F32 R12, R136.reuse, R16, RZ ;  /* 0x00000010880c723c */ /* 0x060fee00000018ff */
[----:B------:R-:W5:Y:S01]  /*5a60*/  LDSM.16.M88.4 R64, [R201+0x3800] ;  /* 0x00380000c940783b */ /* 0x000f620000000200 */
[C---:B------:R-:W-:Y:S07]  /*5a70*/  HMMA.16816.F32 R16, R136.reuse, R18, RZ ;  /* 0x000000128810723c */ /* 0x040fee00000018ff */
[----:B------:R-:W1:Y:S01]  /*5a80*/  LDSM.16.M88.4 R144, [R207] ;  /* 0x00000000cf90783b */ /* 0x000e620000000200 */
[C---:B------:R-:W-:Y:S07]  /*5a90*/  HMMA.16816.F32 R20, R136.reuse, R24, RZ ;  /* 0x000000188814723c */ /* 0x040fee00000018ff */
[----:B------:R-:W1:Y:S01]  /*5aa0*/  LDSM.16.M88.4 R148, [R222] ;  /* 0x00000000de94783b */ /* 0x000e620000000200 */
[C---:B------:R-:W-:Y:S07]  /*5ab0*/  HMMA.16816.F32 R24, R136.reuse, R26, RZ ;  /* 0x0000001a8818723c */ /* 0x040fee00000018ff */
[----:B------:R-:W5:Y:S01]  /*5ac0*/  LDSM.16.M88.4 R152, [R221] ;  /* 0x00000000dd98783b */ /* 0x000f620000000200 */
[C---:B------:R-:W-:Y:S07]  /*5ad0*/  HMMA.16816.F32 R28, R136.reuse, R32, RZ ;  /* 0x00000020881c723c */ /* 0x040fee00000018ff */
[----:B------:R-:W5:Y:S01]  /*5ae0*/  LDSM.16.M88.4 R156, [R220] ;  /* 0x00000000dc9c783b */ /* 0x000f620000000200 */
[C---:B------:R-:W-:Y:S07]  /*5af0*/  HMMA.16816.F32 R32, R136.reuse, R34, RZ ;  /* 0x000000228820723c */ /* 0x040fee00000018ff */
[----:B------:R-:W4:Y:S04]  /*5b00*/  LDL R196, [R1+0x34] ;  /* 0x0000340001c47983 */ /* 0x000f280000100800 */
[----:B------:R-:W4:Y:S01]  /*5b10*/  LDL R193, [R1+0x40] ;  /* 0x0000400001c17983 */ /* 0x000f220000100800 */
[C---:B------:R-:W-:Y:S08]  /*5b20*/  HMMA.16816.F32 R36, R136.reuse, R40, RZ ;  /* 0x000000288824723c */ /* 0x040ff000000018ff */
[C---:B------:R-:W-:Y:S08]  /*5b30*/  HMMA.16816.F32 R40, R136.reuse, R42, RZ ;  /* 0x0000002a8828723c */ /* 0x040ff000000018ff */
[C---:B-1----:R-:W-:Y:S08]  /*5b40*/  HMMA.16816.F32 R44, R136.reuse, R48, RZ ;  /* 0x00000030882c723c */ /* 0x042ff000000018ff */
[C---:B------:R-:W-:Y:S08]  /*5b50*/  HMMA.16816.F32 R48, R136.reuse, R50, RZ ;  /* 0x000000328830723c */ /* 0x040ff000000018ff */
[C---:B------:R-:W-:Y:S08]  /*5b60*/  HMMA.16816.F32 R52, R136.reuse, R56, RZ ;  /* 0x000000388834723c */ /* 0x040ff000000018ff */
[C---:B------:R-:W-:Y:S08]  /*5b70*/  HMMA.16816.F32 R56, R136.reuse, R58, RZ ;  /* 0x0000003a8838723c */ /* 0x040ff000000018ff */
[C---:B-----5:R-:W-:Y:S08]  /*5b80*/  HMMA.16816.F32 R60, R136.reuse, R64, RZ ;  /* 0x00000040883c723c */ /* 0x060ff000000018ff */
[----:B------:R-:W-:Y:S08]  /*5b90*/  HMMA.16816.F32 R64, R136, R66, RZ ;  /* 0x000000428840723c */ /* 0x000ff000000018ff */
[C---:B------:R-:W-:Y:S08]  /*5ba0*/  HMMA.16816.F32 R4, R140.reuse, R144, R4 ;  /* 0x000000908c04723c */ /* 0x040ff00000001804 */
[C---:B------:R-:W-:Y:S01]  /*5bb0*/  HMMA.16816.F32 R8, R140.reuse, R146, R8 ;  /* 0x000000928c08723c */ /* 0x040fe20000001808 */
[----:B------:R-:W1:Y:S07]  /*5bc0*/  LDSM.16.M88.4 R144, [R219] ;  /* 0x00000000db90783b */ /* 0x000e6e0000000200 */
[C---:B------:R-:W-:Y:S08]  /*5bd0*/  HMMA.16816.F32 R12, R140.reuse, R148, R12 ;  /* 0x000000948c0c723c */ /* 0x040ff0000000180c */
[C---:B------:R-:W-:Y:S01]  /*5be0*/  HMMA.16816.F32 R16, R140.reuse, R150, R16 ;  /* 0x000000968c10723c */ /* 0x040fe20000001810 */
[----:B------:R-:W5:Y:S07]  /*5bf0*/  LDSM.16.M88.4 R148, [R218] ;  /* 0x00000000da94783b */ /* 0x000f6e0000000200 */
[C---:B------:R-:W-:Y:S08]  /*5c00*/  HMMA.16816.F32 R20, R140.reuse, R152, R20 ;  /* 0x000000988c14723c */ /* 0x040ff00000001814 */
[C---:B------:R-:W-:Y:S01]  /*5c10*/  HMMA.16816.F32 R24, R140.reuse, R154, R24 ;  /* 0x0000009a8c18723c */ /* 0x040fe20000001818 */
[----:B------:R-:W2:Y:S07]  /*5c20*/  LDSM.16.M88.4 R152, [R217] ;  /* 0x00000000d998783b */ /* 0x000eae0000000200 */
[C---:B------:R-:W-:Y:S08]  /*5c30*/  HMMA.16816.F32 R28, R140.reuse, R156, R28 ;  /* 0x0000009c8c1c723c */ /* 0x040ff0000000181c */
[C---:B------:R-:W-:Y:S08]  /*5c40*/  HMMA.16816.F32 R32, R140.reuse, R158, R32 ;  /* 0x0000009e8c20723c */ /* 0x040ff00000001820 */
[C---:B-1----:R-:W-:Y:S08]  /*5c50*/  HMMA.16816.F32 R36, R140.reuse, R144, R36 ;  /* 0x000000908c24723c */ /* 0x042ff00000001824 */
[C---:B------:R-:W-:Y:S08]  /*5c60*/  HMMA.16816.F32 R40, R140.reuse, R146, R40 ;  /* 0x000000928c28723c */ /* 0x040ff00000001828 */
[C---:B-----5:R-:W-:Y:S08]  /*5c70*/  HMMA.16816.F32 R44, R140.reuse, R148, R44 ;  /* 0x000000948c2c723c */ /* 0x060ff0000000182c */
[C---:B------:R-:W-:Y:S04]  /*5c80*/  HMMA.16816.F32 R48, R140.reuse, R150, R48 ;  /* 0x000000968c30723c */ /* 0x040fe80000001830 */
[C---:B--2---:R-:W-:Y:S04]  /*5c90*/  @P5 IADD3 R0, P2, R119.reuse, R160, RZ ;  /* 0x000000a077005210 */ /* 0x044fe80007f5e0ff */
[C---:B------:R-:W-:Y:S04]  /*5ca0*/  HMMA.16816.F32 R52, R140.reuse, R152, R52 ;  /* 0x000000988c34723c */ /* 0x040fe80000001834 */
[----:B---3--:R-:W-:Y:S01]  /*5cb0*/  @P5 IMAD.X R117, R2, 0x1, R170, P2 ;  /* 0x0000000102755824 */ /* 0x008fe200010e06aa */
[C---:B------:R-:W-:Y:S03]  /*5cc0*/  @P5 LEA R116, P1, R0.reuse, c[0x0][0x1f8], 0x1 ;  /* 0x00007e0000745a11 */ /* 0x040fe600078208ff */
[C---:B------:R-:W-:Y:S04]  /*5cd0*/  HMMA.16816.F32 R56, R140.reuse, R154, R56 ;  /* 0x0000009a8c38723c */ /* 0x040fe80000001838 */
[----:B------:R-:W-:Y:S02]  /*5ce0*/  @P5 LEA.HI.X R117, R0, c[0x0][0x1fc], R117, 0x1, P1 ;  /* 0x00007f0000755a11 */ /* 0x000fe400008f0c75 */
[----:B------:R-:W-:Y:S02]  /*5cf0*/  @P5 IADD3 R0, P3, P2, R119, 0x40, R160 ;  /* 0x0000004077005810 */ /* 0x000fe40007a7e0a0 */
[----:B------:R-:W1:Y:S04]  /*5d00*/  LDSM.16.M88.4 R160, [R216] ;  /* 0x00000000d8a0783b */ /* 0x000e680000000200 */
[----:B------:R-:W-:Y:S02]  /*5d10*/  @P5 LEA R168, P1, R0, c[0x0][0x1f8], 0x1 ;  /* 0x00007e0000a85a11 */ /* 0x000fe400078208ff */
[----:B------:R-:W-:Y:S02]  /*5d20*/  @P5 IADD3.X R2, R2, RZ, R170, P3, P2 ;  /* 0x000000ff02025210 */ /* 0x000fe40001fe44aa */
[----:B------:R-:W2:Y:S02]  /*5d30*/  LDL R119, [R1+0x44] ;  /* 0x0000440001777983 */ /* 0x000ea40000100800 */
[----:B------:R-:W-:Y:S01]  /*5d40*/  @P5 LEA.HI.X R169, R0, c[0x0][0x1fc], R2, 0x1, P1 ;  /* 0x00007f0000a95a11 */ /* 0x000fe200008f0c02 */
[----:B------:R-:W-:Y:S02]  /*5d50*/  @P5 IMAD.MOV.U32 R2, RZ, RZ, c[0x0][0x208] ;  /* 0x00008200ff025624 */ /* 0x000fe400078e00ff */
[----:B------:R-:W-:Y:S01]  /*5d60*/  @P5 IMAD.MOV.U32 R0, RZ, RZ, 0x6 ;  /* 0x00000006ff005424 */ /* 0x000fe200078e00ff */
[----:B------:R-:W-:Y:S04]  /*5d70*/  @P5 ISETP.GE.AND P0, PT, R194, c[0x0][0x1d4], PT ;  /* 0x00007500c2005a0c */ /* 0x000fe80003f06270 */
[C---:B------:R-:W-:Y:S01]  /*5d80*/  @P5 SHF.L.U64.HI R0, R2.reuse, R0, c[0x0][0x20c] ;  /* 0x0000830002005619 */ /* 0x040fe20000010200 */
[----:B------:R-:W-:Y:S05]  /*5d90*/  @P5 IMAD.SHL.U32 R2, R2, 0x40, RZ ;  /* 0x0000004002025824 */ /* 0x000fea00078e00ff */
[-C--:B------:R-:W-:Y:S03]  /*5da0*/  @P5 IADD3 R156, P1, R116, R2.reuse, RZ ;  /* 0x00000002749c5210 */ /* 0x080fe60007f3e0ff */
[----:B------:R-:W-:Y:S01]  /*5db0*/  @!PT LDS RZ, [RZ] ;  /* 0x00000000fffff984 */ /* 0x000fe20000000800 */
[----:B------:R-:W-:Y:S01]  /*5dc0*/  @!PT LDS RZ, [RZ] ;  /* 0x00000000fffff984 */ /* 0x000fe20000000800 */
[----:B------:R-:W-:Y:S01]  /*5dd0*/  @!PT LDS RZ, [RZ] ;  /* 0x00000000fffff984 */ /* 0x000fe20000000800 */
[----:B------:R3:W-:Y:S02]  /*5de0*/  @P5 LDGSTS.E.BYPASS.LTC128B.128 [R228+0x100], [R116.64], !P0 ;  /* 0x0010000074e45fae */ /* 0x0007e4000c101d46 */
[--C-:B------:R-:W-:Y:S06]  /*5df0*/  @P5 IMAD.X R157, R117, 0x1, R0.reuse, P1 ;  /* 0x00000001759d5824 */ /* 0x100fec00008e0600 */
[----:B------:R5:W-:Y:S01]  /*5e00*/  @P5 LDGSTS.E.BYPASS.LTC128B.128 [R228+0x4100], [R168.64], !P6 ;  /* 0x04100000a8e45fae */ /* 0x000be2000f101d46 */
[C---:B-1----:R-:W-:Y:S07]  /*5e10*/  HMMA.16816.F32 R60, R140.reuse, R160, R60 ;  /* 0x000000a08c3c723c */ /* 0x042fee000000183c */
[----:B------:R1:W-:Y:S01]  /*5e20*/  @P5 LDGSTS.E.BYPASS.LTC128B.128 [R228+0x1100], [R156.64], !P0 ;  /* 0x011000009ce45fae */ /* 0x0003e2000c101d46 */
[----:B------:R-:W-:Y:S07]  /*5e30*/  HMMA.16816.F32 R64, R140, R162, R64 ;  /* 0x000000a28c40723c */ /* 0x000fee0000001840 */
[----:B------:R1:W-:Y:S01]  /*5e40*/  @P5 LDGSTS.E.BYPASS.LTC128B.128 [R228+0x5100], [R156.64+0x80], !P6 ;  /* 0x051000809ce45fae */ /* 0x0003e2000f101d46 */
[-C--:B---3--:R-:W-:Y:S05]  /*5e50*/  @P5 IADD3 R116, P2, R156, R2.reuse, RZ ;  /* 0x000000029c745210 */ /* 0x088fea0007f5e0ff */
[--C-:B------:R-:W-:Y:S01]  /*5e60*/  @P5 IMAD.X R117, R157, 0x1, R0.reuse, P2 ;  /* 0x000000019d755824 */ /* 0x100fe200010e0600 */
[----:B-----5:R-:W-:Y:S04]  /*5e70*/  @P5 IADD3 R168, P1, R116, R2, RZ ;  /* 0x0000000274a85210 */ /* 0x020fe80007f3e0ff */
[----:B------:R3:W-:Y:S01]  /*5e80*/  @P5 LDGSTS.E.BYPASS.LTC128B.128 [R228+0x2100], [R116.64], !P0 ;  /* 0x0210000074e45fae */ /* 0x0007e2000c101d46 */
[----:B------:R-:W-:Y:S07]  /*5e90*/  @P5 IMAD.X R169, R117, 0x1, R0, P1 ;  /* 0x0000000175a95824 */ /* 0x000fee00008e0600 */
[----:B------:R3:W-:Y:S08]  /*5ea0*/  @P5 LDGSTS.E.BYPASS.LTC128B.128 [R228+0x6100], [R116.64+0x80], !P6 ;  /* 0x0610008074e45fae */ /* 0x0007f0000f101d46 */
[----:B------:R5:W-:Y:S08]  /*5eb0*/  @P5 LDGSTS.E.BYPASS.LTC128B.128 [R228+0x3100], [R168.64], !P0 ;  /* 0x03100000a8e45fae */ /* 0x000bf0000c101d46 */
[----:B------:R5:W-:Y:S08]  /*5ec0*/  @P5 LDGSTS.E.BYPASS.LTC128B.128 [R228+0x7100], [R168.64+0x80], !P6 ;  /* 0x07100080a8e45fae */ /* 0x000bf0000f101d46 */
[----:B------:R-:W-:Y:S08]  /*5ed0*/  LDSM.16.M88.4 R144, [R205+0x800] ;  /* 0x00080000cd90783b */ /* 0x000ff00000000200 */
[----:B------:R-:W-:Y:S08]  /*5ee0*/  LDSM.16.M88.4 R148, [R205+0x1000] ;  /* 0x00100000cd94783b */ /* 0x000ff00000000200 */
[----:B------:R-:W-:Y:S08]  /*5ef0*/  LDSM.16.M88.4 R152, [R205+0x1800] ;  /* 0x00180000cd98783b */ /* 0x000ff00000000200 */
[----:B-----5:R-:W5:Y:S01]  /*5f00*/  LDSM.16.M88.4 R168, [R205] ;  /* 0x00000000cda8783b */ /* 0x020f620000000200 */
[----:B----4-:R-:W-:Y:S04]  /*5f10*/  IMAD.IADD R0, R193, 0x1, R196 ;  /* 0x00000001c1007824 */ /* 0x010fe800078e02c4 */
[----:B------:R-:W-:Y:S03]  /*5f20*/  @P4 IMAD.HI.U32 R2, R0, c[0x0][0x2c8], RZ ;  /* 0x0000b20000024a27 */ /* 0x000fe600078e00ff */
[----:B------:R-:W0:Y:S02]  /*5f30*/  LDGDEPBAR ;  /* 0x00000000000079af */ /* 0x000e240000000000 */
[----:B------:R-:W-:Y:S06]  /*5f40*/  @P4 SHF.R.U32.HI R0, RZ, c[0x0][0x2cc], R2 ;  /* 0x0000b300ff004a19 */ /* 0x000fec0000011602 */
[----:B-1----:R-:W1:Y:S08]  /*5f50*/  LDSM.16.M88.4 R156, [R205+0x2000] ;  /* 0x00200000cd9c783b */ /* 0x002e700000000200 */
[----:B------:R-:W4:Y:S08]  /*5f60*/  LDSM.16.M88.4 R160, [R205+0x2800] ;  /* 0x00280000cda0783b */ /* 0x000f300000000200 */
[----:B---3--:R-:W-:Y:S01]  /*5f70*/  SHFL.IDX PT, R116, R0, 0x1, 0x1c1f ;  /* 0x003c1f0000747f89 */ /* 0x008fe200000e0000 */
[C---:B-----5:R-:W-:Y:S07]  /*5f80*/  HMMA.16816.F32 R4, R164.reuse, R168, R4 ;  /* 0x000000a8a404723c */ /* 0x060fee0000001804 */
[----:B------:R3:W-:Y:S01]  /*5f90*/  SHFL.IDX PT, R2, R0, RZ, 0x1c1f ;  /* 0x001c1fff00027589 */ /* 0x0007e200000e0000 */
[C---:B------:R-:W-:Y:S07]  /*5fa0*/  HMMA.16816.F32 R8, R164.reuse, R170, R8 ;  /* 0x000000aaa408723c */ /* 0x040fee0000001808 */
[----:B------:R-:W5:Y:S01]  /*5fb0*/  LDSM.16.M88.4 R168, [R205+0x3000] ;  /* 0x00300000cda8783b */ /* 0x000f620000000200 */
[C---:B------:R-:W-:Y:S08]  /*5fc0*/  HMMA.16816.F32 R12, R164.reuse, R144, R12 ;  /* 0x00000090a40c723c */ /* 0x040ff0000000180c */
[C---:B------:R-:W-:Y:S01]  /*5fd0*/  HMMA.16816.F32 R16, R164.reuse, R146, R16 ;  /* 0x00000092a410723c */ /* 0x040fe20000001810 */
[----:B------:R-:W4:Y:S03]  /*5fe0*/  LDSM.16.M88.4 R144, [R205+0x3800] ;  /* 0x00380000cd90783b */ /* 0x000f260000000200 */
[----:B---3--:R-:W-:Y:S04]  /*5ff0*/  IMAD.MOV.U32 R0, RZ, RZ, -0x80 ;  /* 0xffffff80ff007424 */ /* 0x008fe800078e00ff */
[C---:B------:R-:W-:Y:S04]  /*6000*/  HMMA.16816.F32 R20, R164.reuse, R148, R20 ;  /* 0x00000094a414723c */ /* 0x040fe80000001814 */
[----:B------:R-:W-:Y:S04]  /*6010*/  IMAD R0, R192, R0, 0x1 ;  /* 0x00000001c0007424 */ /* 0x000fe800078e0200 */
[C---:B------:R-:W-:Y:S01]  /*6020*/  HMMA.16816.F32 R24, R164.reuse, R150, R24 ;  /* 0x00000096a418723c */ /* 0x040fe20000001818 */
[----:B------:R-:W3:Y:S07]  /*6030*/  LDSM.16.M88.4 R148, [R202] ;  /* 0x00000000ca94783b */ /* 0x000eee0000000200 */
[C---:B------:R-:W-:Y:S08]  /*6040*/  HMMA.16816.F32 R28, R164.reuse, R152, R28 ;  /* 0x00000098a41c723c */ /* 0x040ff0000000181c */
        /* <DEDUP_REMOVED lines=12> */
[----:B------:R-:W-:Y:S01]  /*6110*/  HMMA.16816.F32 R64, R164, R146, R64 ;  /* 0x00000092a440723c */ /* 0x000fe20000001840 */
[----:B------:R-:W4:Y:S07]  /*6120*/  LDSM.16.M88.4 R144, [R202+0x2800] ;  /* 0x00280000ca90783b */ /* 0x000f2e0000000200 */
[C---:B---3--:R-:W-:Y:S08]  /*6130*/  HMMA.16816.F32 R4, R172.reuse, R148, R4 ;  /* 0x00000094ac04723c */ /* 0x048ff00000001804 */
[C---:B------:R-:W-:Y:S01]  /*6140*/  HMMA.16816.F32 R8, R172.reuse, R150, R8 ;  /* 0x00000096ac08723c */ /* 0x040fe20000001808 */
[----:B------:R-:W3:Y:S07]  /*6150*/  LDSM.16.M88.4 R148, [R202+0x3000] ;  /* 0x00300000ca94783b */ /* 0x000eee0000000200 */
[C---:B------:R-:W-:Y:S04]  /*6160*/  HMMA.16816.F32 R12, R172.reuse, R152, R12 ;  /* 0x00000098ac0c723c */ /* 0x040fe8000000180c */
[----:B--2---:R-:W-:Y:S04]  /*6170*/  IADD3 R0, R0, c[0x0][0x1d0], -R119 ;  /* 0x0000740000007a10 */ /* 0x004fe80007ffe877 */
[C---:B------:R-:W-:Y:S01]  /*6180*/  HMMA.16816.F32 R16, R172.reuse, R154, R16 ;  /* 0x0000009aac10723c */ /* 0x040fe20000001810 */
[----:B------:R-:W2:Y:S03]  /*6190*/  LDSM.16.M88.4 R152, [R202+0x3800] ;  /* 0x00380000ca98783b */ /* 0x000ea60000000200 */
[----:B------:R-:W-:Y:S04]  /*61a0*/  IADD3 R0, R0, -c[0x0][0x168], RZ ;  /* 0x80005a0000007a10 */ /* 0x000fe80007ffe0ff */
[C---:B-1----:R-:W-:Y:S04]  /*61b0*/  HMMA.16816.F32 R20, R172.reuse, R156, R20 ;  /* 0x0000009cac14723c */ /* 0x042fe80000001814 */
[C---:B------:R-:W-:Y:S02]  /*61c0*/  IMAD.IADD R2, R0.reuse, 0x1, R2 ;  /* 0x0000000100027824 */ /* 0x040fe400078e0202 */
[----:B------:R-:W-:Y:S02]  /*61d0*/  IMAD.IADD R0, R0, 0x1, R116 ;  /* 0x0000000100007824 */ /* 0x000fe400078e0274 */
[C---:B------:R-:W-:Y:S01]  /*61e0*/  HMMA.16816.F32 R24, R172.reuse, R158, R24 ;  /* 0x0000009eac18723c */ /* 0x040fe20000001818 */
[----:B------:R-:W1:Y:S02]  /*61f0*/  LDSM.16.M88.4 R156, [R201+0x4000] ;  /* 0x00400000c99c783b */ /* 0x000e640000000200 */
[C---:B------:R-:W-:Y:S02]  /*6200*/  ISETP.GT.AND P1, PT, R0.reuse, RZ, PT ;  /* 0x000000ff0000720c */ /* 0x040fe40003f24270 */
[----:B------:R-:W-:Y:S02]  /*6210*/  ISETP.GT.AND P0, PT, R0, 0x1, PT ;  /* 0x000000010000780c */ /* 0x000fe40003f04270 */
[C---:B------:R-:W-:Y:S01]  /*6220*/  ISETP.GT.AND P3, PT, R2.reuse, RZ, PT ;  /* 0x000000ff0200720c */ /* 0x040fe20003f64270 */
[C---:B----4-:R-:W-:Y:S03]  /*6230*/  HMMA.16816.F32 R28, R172.reuse, R160, R28 ;  /* 0x000000a0ac1c723c */ /* 0x050fe6000000181c */
[C---:B------:R-:W-:Y:S02]  /*6240*/  ISETP.GT.AND P2, PT, R2.reuse, 0x1, PT ;  /* 0x000000010200780c */ /* 0x040fe40003f44270 */
[----:B------:R-:W-:Y:S03]  /*6250*/  ISETP.GT.AND P5, PT, R2, 0x60, PT ;  /* 0x000000600200780c */ /* 0x000fe60003fa4270 */
[C---:B------:R-:W-:Y:S01]  /*6260*/  HMMA.16816.F32 R32, R172.reuse, R162, R32 ;  /* 0x000000a2ac20723c */ /* 0x040fe20000001820 */
[----:B------:R-:W4:Y:S07]  /*6270*/  LDSM.16.M88.4 R160, [R201+0x4800] ;  /* 0x00480000c9a0783b */ /* 0x000f2e0000000200 */
[C---:B-----5:R-:W-:Y:S08]  /*6280*/  HMMA.16816.F32 R36, R172.reuse, R168, R36 ;  /* 0x000000a8ac24723c */ /* 0x060ff00000001824 */
[C---:B------:R-:W-:Y:S01]  /*6290*/  HMMA.16816.F32 R40, R172.reuse, R170, R40 ;  /* 0x000000aaac28723c */ /* 0x040fe20000001828 */
[----:B------:R-:W5:Y:S07]  /*62a0*/  LDSM.16.M88.4 R168, [R201+0x5000] ;  /* 0x00500000c9a8783b */ /* 0x000f6e0000000200 */
[C---:B------:R-:W-:Y:S08]  /*62b0*/  HMMA.16816.F32 R44, R172.reuse, R144, R44 ;  /* 0x00000090ac2c723c */ /* 0x040ff0000000182c */
        /* <DEDUP_REMOVED lines=16> */
[----:B------:R-:W5:Y:S07]  /*63c0*/  LDSM.16.M88.4 R168, [R215] ;  /* 0x00000000d7a8783b */ /* 0x000f6e0000000200 */
[C---:B------:R-:W-:Y:S08]  /*63d0*/  HMMA.16816.F32 R28, R176.reuse, R144, R28 ;  /* 0x00000090b01c723c */ /* 0x040ff0000000181c */
[C---:B------:R-:W-:Y:S01]  /*63e0*/  HMMA.16816.F32 R32, R176.reuse, R146, R32 ;  /* 0x00000092b020723c */ /* 0x040fe20000001820 */
[----:B------:R-:W4:Y:S07]  /*63f0*/  LDSM.16.M88.4 R144, [R214] ;  /* 0x00000000d690783b */ /* 0x000f2e0000000200 */
[C---:B---3--:R-:W-:Y:S08]  /*6400*/  HMMA.16816.F32 R36, R176.reuse, R148, R36 ;  /* 0x00000094b024723c */ /* 0x048ff00000001824 */
[C---:B------:R-:W-:Y:S01]  /*6410*/  HMMA.16816.F32 R40, R176.reuse, R150, R40 ;  /* 0x00000096b028723c */ /* 0x040fe20000001828 */
[----:B------:R-:W3:Y:S07]  /*6420*/  LDSM.16.M88.4 R148, [R213] ;  /* 0x00000000d594783b */ /* 0x000eee0000000200 */
[C---:B--2---:R-:W-:Y:S08]  /*6430*/  HMMA.16816.F32 R44, R176.reuse, R152, R44 ;  /* 0x00000098b02c723c */ /* 0x044ff0000000182c */
[C---:B------:R-:W-:Y:S01]  /*6440*/  HMMA.16816.F32 R48, R176.reuse, R154, R48 ;  /* 0x0000009ab030723c */ /* 0x040fe20000001830 */
[----:B------:R-:W2:Y:S07]  /*6450*/  LDSM.16.M88.4 R152, [R212] ;  /* 0x00000000d498783b */ /* 0x000eae0000000200 */
[C---:B-1----:R-:W-:Y:S08]  /*6460*/  HMMA.16816.F32 R52, R176.reuse, R156, R52 ;  /* 0x0000009cb034723c */ /* 0x042ff00000001834 */
[C---:B------:R-:W-:Y:S01]  /*6470*/  HMMA.16816.F32 R56, R176.reuse, R158, R56 ;  /* 0x0000009eb038723c */ /* 0x040fe20000001838 */
[----:B------:R-:W1:Y:S07]  /*6480*/  LDSM.16.M88.4 R156, [R211] ;  /* 0x00000000d39c783b */ /* 0x000e6e0000000200 */
[C---:B----4-:R-:W-:Y:S08]  /*6490*/  HMMA.16816.F32 R60, R176.reuse, R160, R60 ;  /* 0x000000a0b03c723c */ /* 0x050ff0000000183c */
[----:B------:R-:W-:Y:S01]  /*64a0*/  HMMA.16816.F32 R64, R176, R162, R64 ;  /* 0x000000a2b040723c */ /* 0x000fe20000001840 */
[----:B------:R-:W-:Y:S07]  /*64b0*/  LDSM.16.M88.4 R160, [R209] ;  /* 0x00000000d1a0783b */ /* 0x000fee0000000200 */
[C---:B-----5:R-:W-:Y:S08]  /*64c0*/  HMMA.16816.F32 R4, R180.reuse, R168, R4 ;  /* 0x000000a8b404723c */ /* 0x060ff00000001804 */
[C---:B------:R-:W-:Y:S01]  /*64d0*/  HMMA.16816.F32 R8, R180.reuse, R170, R8 ;  /* 0x000000aab408723c */ /* 0x040fe20000001808 */
[----:B------:R-:W-:Y:S07]  /*64e0*/  LDSM.16.M88.4 R168, [R208] ;  /* 0x00000000d0a8783b */ /* 0x000fee0000000200 */
[C---:B------:R-:W-:Y:S08]  /*64f0*/  HMMA.16816.F32 R12, R180.reuse, R144, R12 ;  /* 0x00000090b40c723c */ /* 0x040ff0000000180c */
[C---:B------:R-:W-:Y:S01]  /*6500*/  HMMA.16816.F32 R16, R180.reuse, R146, R16 ;  /* 0x00000092b410723c */ /* 0x040fe20000001810 */
[----:B------:R-:W4:Y:S07]  /*6510*/  LDSM.16.M88.4 R144, [R210] ;  /* 0x00000000d290783b */ /* 0x000f2e0000000200 */
[C---:B---3--:R-:W-:Y:S08]  /*6520*/  HMMA.16816.F32 R20, R180.reuse, R148, R20 ;  /* 0x00000094b414723c */ /* 0x048ff00000001814 */
[C---:B------:R-:W-:Y:S01]  /*6530*/  HMMA.16816.F32 R24, R180.reuse, R150, R24 ;  /* 0x00000096b418723c */ /* 0x040fe20000001818 */
[----:B------:R-:W3:Y:S07]  /*6540*/  LDSM.16.M88.4 R148, [R205+0x4000] ;  /* 0x00400000cd94783b */ /* 0x000eee0000000200 */
[C---:B--2---:R-:W-:Y:S08]  /*6550*/  HMMA.16816.F32 R28, R180.reuse, R152, R28 ;  /* 0x00000098b41c723c */ /* 0x044ff0000000181c */
        /* <DEDUP_REMOVED lines=10> */
[----:B------:R-:W-:Y:S07]  /*6600*/  LDSM.16.M88.4 R160, [R205+0x6800] ;  /* 0x00680000cda0783b */ /* 0x000fee0000000200 */
[C---:B------:R-:W-:Y:S08]  /*6610*/  HMMA.16816.F32 R60, R180.reuse, R168, R60 ;  /* 0x000000a8b43c723c */ /* 0x040ff0000000183c */
[----:B------:R-:W-:Y:S01]  /*6620*/  HMMA.16816.F32 R64, R180, R170, R64 ;  /* 0x000000aab440723c */ /* 0x000fe20000001840 */
[----:B------:R-:W-:Y:S07]  /*6630*/  LDSM.16.M88.4 R168, [R205+0x7000] ;  /* 0x00700000cda8783b */ /* 0x000fee0000000200 */
        /* <DEDUP_REMOVED lines=23> */
[C---:B------:R-:W-:Y:S08]  /*67b0*/  HMMA.16816.F32 R8, R188.reuse, R158, R8 ;  /* 0x0000009ebc08723c */ /* 0x040ff00000001808 */
[C---:B----4-:R-:W-:Y:S08]  /*67c0*/  HMMA.16816.F32 R12, R188.reuse, R144, R12 ;  /* 0x00000090bc0c723c */ /* 0x050ff0000000180c */
[C---:B------:R-:W-:Y:S01]  /*67d0*/  HMMA.16816.F32 R16, R188.reuse, R146, R16 ;  /* 0x00000092bc10723c */ /* 0x040fe20000001810 */
[----:B------:R-:W1:Y:S03]  /*67e0*/  LDSM.16.M88.4 R144, [R202+0x6000] ;  /* 0x00600000ca90783b */ /* 0x000e660000000200 */
[----:B------:R-:W-:Y:S02]  /*67f0*/  FSEL R157, R6, -INF , P1 ;  /* 0xff800000069d7808 */ /* 0x000fe40000800000 */
[----:B------:R-:W-:Y:S02]  /*6800*/  FSEL R159, R7, -INF , P0 ;  /* 0xff800000079f7808 */ /* 0x000fe40000000000 */
[C---:B---3--:R-:W-:Y:S03]  /*6810*/  HMMA.16816.F32 R20, R188.reuse, R148, R20 ;  /* 0x00000094bc14723c */ /* 0x048fe60000001814 */
[----:B------:R-:W-:Y:S02]  /*6820*/  ISETP.GT.AND P1, PT, R0, 0x8, PT ;  /* 0x000000080000780c */ /* 0x000fe40003f24270 */
[----:B------:R-:W-:Y:S02]  /*6830*/  FSEL R116, R4, -INF , P3 ;  /* 0xff80000004747808 */ /* 0x000fe40001800000 */
[----:B------:R-:W-:Y:S01]  /*6840*/  FSEL R156, R5, -INF , P2 ;  /* 0xff800000059c7808 */ /* 0x000fe20001000000 */
[C---:B------:R-:W-:Y:S01]  /*6850*/  HMMA.16816.F32 R24, R188.reuse, R150, R24 ;  /* 0x00000096bc18723c */ /* 0x040fe20000001818 */
[----:B------:R-:W3:Y:S02]  /*6860*/  LDSM.16.M88.4 R4, [R202+0x6800] ;  /* 0x00680000ca04783b */ /* 0x000ee40000000200 */
[----:B------:R-:W-:Y:S02]  /*6870*/  ISETP.GT.AND P0, PT, R0, 0x9, PT ;  /* 0x000000090000780c */ /* 0x000fe40003f04270 */
[----:B------:R-:W-:Y:S02]  /*6880*/  ISETP.GT.AND P3, PT, R2, 0x8, PT ;  /* 0x000000080200780c */ /* 0x000fe40003f64270 */
[----:B------:R-:W-:Y:S01]  /*6890*/  FSEL R151, R10, -INF , P1 ;  /* 0xff8000000a977808 */ /* 0x000fe20000800000 */
[C---:B--2---:R-:W-:Y:S03]  /*68a0*/  HMMA.16816.F32 R28, R188.reuse, R152, R28 ;  /* 0x00000098bc1c723c */ /* 0x044fe6000000181c */
[C---:B------:R-:W-:Y:S02]  /*68b0*/  ISETP.GT.AND P1, PT, R0.reuse, 0x10, PT ;  /* 0x000000100000780c */ /* 0x040fe40003f24270 */
[----:B------:R-:W-:Y:S02]  /*68c0*/  FSEL R158, R11, -INF , P0 ;  /* 0xff8000000b9e7808 */ /* 0x000fe40000000000 */
[----:B------:R-:W-:Y:S01]  /*68d0*/  ISETP.GT.AND P0, PT, R0, 0x11, PT ;  /* 0x000000110000780c */ /* 0x000fe20003f04270 */
[C---:B------:R-:W-:Y:S03]  /*68e0*/  HMMA.16816.F32 R32, R188.reuse, R154, R32 ;  /* 0x0000009abc20723c */ /* 0x040fe60000001820 */
[----:B------:R-:W-:Y:S02]  /*68f0*/  ISETP.GT.AND P2, PT, R2, 0x9, PT ;  /* 0x000000090200780c */ /* 0x000fe40003f44270 */
[----:B------:R-:W-:Y:S02]  /*6900*/  FSEL R149, R8, -INF , P3 ;  /* 0xff80000008957808 */ /* 0x000fe40001800000 */
[----:B------:R-:W-:Y:S01]  /*6910*/  FSEL R160, R14, -INF , P1 ;  /* 0xff8000000ea07808 */ /* 0x000fe20000800000 */
[----:B------:R-:W-:Y:S01]  /*6920*/  IMAD.MOV.U32 R14, RZ, RZ, R194 ;  /* 0x000000ffff0e7224 */ /* 0x000fe200078e00c2 */
[C---:B-1----:R-:W-:Y:S03]  /*6930*/  HMMA.16816.F32 R36, R188.reuse, R144, R36 ;  /* 0x00000090bc24723c */ /* 0x042fe60000001824 */
[----:B------:R-:W-:Y:S01]  /*6940*/  FSEL R161, R15, -INF , P0 ;  /* 0xff8000000fa17808 */ /* 0x000fe20000000000 */
[----:B------:R-:W-:Y:S01]  /*6950*/  IMAD.MOV.U32 R15, RZ, RZ, R195 ;  /* 0x000000ffff0f7224 */ /* 0x000fe200078e00c3 */
[C---:B------:R-:W-:Y:S02]  /*6960*/  ISETP.GT.AND P1, PT, R0.reuse, 0x18, PT ;  /* 0x000000180000780c */ /* 0x040fe40003f24270 */
[----:B------:R-:W-:Y:S01]  /*6970*/  ISETP.GT.AND P0, PT, R0, 0x19, PT ;  /* 0x000000190000780c */ /* 0x000fe20003f04270 */
[C---:B------:R-:W-:Y:S03]  /*6980*/  HMMA.16816.F32 R40, R188.reuse, R146, R40 ;  /* 0x00000092bc28723c */ /* 0x040fe60000001828 */
[----:B------:R-:W-:Y:S02]  /*6990*/  ISETP.GT.AND P3, PT, R2, 0x10, PT ;  /* 0x000000100200780c */ /* 0x000fe40003f64270 */
[----:B------:R-:W-:Y:S02]  /*69a0*/  FSEL R162, R18, -INF , P1 ;  /* 0xff80000012a27808 */ /* 0x000fe40000800000 */
[----:B------:R-:W-:Y:S01]  /*69b0*/  FSEL R163, R19, -INF , P0 ;  /* 0xff80000013a37808 */ /* 0x000fe20000000000 */
[C---:B---3--:R-:W-:Y:S01]  /*69c0*/  HMMA.16816.F32 R44, R188.reuse, R4, R44 ;  /* 0x00000004bc2c723c */ /* 0x048fe2000000182c */
[----:B------:R-:W2:Y:S02]  /*69d0*/  LDL.64 R18, [R1+0x18] ;  /* 0x0000180001127983 */ /* 0x000ea40000100a00 */
[----:B------:R-:W-:Y:S02]  /*69e0*/  ISETP.GT.AND P1, PT, R0, 0x20, PT ;  /* 0x000000200000780c */ /* 0x000fe40003f24270 */
[----:B------:R-:W-:Y:S02]  /*69f0*/  FSEL R152, R12, -INF , P3 ;  /* 0xff8000000c987808 */ /* 0x000fe40001800000 */
[----:B------:R-:W-:Y:S01]  /*6a00*/  ISETP.GT.AND P3, PT, R2, 0x18, PT ;  /* 0x000000180200780c */ /* 0x000fe20003f64270 */
[C---:B------:R-:W-:Y:S01]  /*6a10*/  HMMA.16816.F32 R48, R188.reuse, R6, R48 ;  /* 0x00000006bc30723c */ /* 0x040fe20000001830 */
[----:B------:R-:W-:Y:S02]  /*6a20*/  LDSM.16.M88.4 R4, [R202+0x7800] ;  /* 0x00780000ca04783b */ /* 0x000fe40000000200 */
[----:B------:R-:W-:Y:S02]  /*6a30*/  ISETP.GT.AND P0, PT, R0, 0x21, PT ;  /* 0x000000210000780c */ /* 0x000fe40003f04270 */
[----:B------:R-:W-:Y:S02]  /*6a40*/  FSEL R154, R16, -INF , P3 ;  /* 0xff800000109a7808 */ /* 0x000fe40001800000 */
[----:B------:R-:W-:Y:S02]  /*6a50*/  FSEL R150, R9, -INF , P2 ;  /* 0xff80000009967808 */ /* 0x000fe40001000000 */
[----:B------:R-:W3:Y:S01]  /*6a60*/  LDL R16, [R1+0x14] ;  /* 0x0000140001107983 */ /* 0x000ee20000100800 */
[----:B------:R-:W-:Y:S02]  /*6a70*/  ISETP.GT.AND P2, PT, R2, 0x11, PT ;  /* 0x000000110200780c */ /* 0x000fe40003f44270 */
[----:B------:R-:W-:Y:S01]  /*6a80*/  FMNMX.FTZ R12, R116, R3, !PT ;  /* 0x00000003740c7209 */ /* 0x000fe20007810000 */
[----:B------:R-:W1:Y:S01]  /*6a90*/  LDSM.16.M88.4 R8, [R202+0x7000] ;  /* 0x00700000ca08783b */ /* 0x000e620000000200 */
[----:B------:R-:W-:Y:S04]  /*6aa0*/  DEPBAR.LE SB0, 0x0 ;  /* 0x000080000000791a */ /* 0x000fe80000000000 */
[----:B------:R-:W-:Y:S02]  /*6ab0*/  FMNMX.FTZ R12, R156, R12, !PT ;  /* 0x0000000c9c0c7209 */ /* 0x000fe40007810000 */
[----:B------:R-:W-:Y:S01]  /*6ac0*/  FSEL R170, R22, -INF , P1 ;  /* 0xff80000016aa7808 */ /* 0x000fe20000800000 */
[----:B------:R-:W-:Y:S01]  /*6ad0*/  BAR.SYNC.DEFER_BLOCKING 0x0 ;  /* 0x0000000000007b1d */ /* 0x000fe20000010000 */
[----:B------:R-:W-:Y:S02]  /*6ae0*/  FMNMX.FTZ R12, R149, R12, !PT ;  /* 0x0000000c950c7209 */ /* 0x000fe40007810000 */
[----:B------:R-:W-:Y:S02]  /*6af0*/  FSEL R193, R23, -INF , P0 ;  /* 0xff80000017c17808 */ /* 0x000fe40000000000 */
[----:B------:R-:W-:Y:S02]  /*6b00*/  FMNMX.FTZ R12, R150, R12, !PT ;  /* 0x0000000c960c7209 */ /* 0x000fe40007810000 */
[----:B------:R-:W-:Y:S02]  /*6b10*/  FSEL R153, R13, -INF , P2 ;  /* 0xff8000000d997808 */ /* 0x000fe40001000000 */
[----:B------:R-:W-:Y:S02]  /*6b20*/  FMNMX.FTZ R12, R152, R12, !PT ;  /* 0x0000000c980c7209 */ /* 0x000fe40007810000 */
[----:B------:R-:W-:Y:S02]  /*6b30*/  ISETP.GT.AND P3, PT, R2, 0x20, PT ;  /* 0x000000200200780c */ /* 0x000fe40003f64270 */
[----:B------:R-:W-:Y:S02]  /*6b40*/  ISETP.GT.AND P1, PT, R0, 0x28, PT ;  /* 0x000000280000780c */ /* 0x000fe40003f24270 */
[----:B------:R-:W-:Y:S02]  /*6b50*/  FSEL R168, R20, -INF , P3 ;  /* 0xff80000014a87808 */ /* 0x000fe40001800000 */
[----:B------:R-:W-:Y:S02]  /*6b60*/  ISETP.GT.AND P0, PT, R0, 0x29, PT ;  /* 0x000000290000780c */ /* 0x000fe40003f04270 */
[----:B------:R-:W-:Y:S02]  /*6b70*/  FSEL R195, R26, -INF , P1 ;  /* 0xff8000001ac37808 */ /* 0x000fe40000800000 */
[----:B------:R-:W-:Y:S02]  /*6b80*/  ISETP.GT.AND P1, PT, R0, 0x30, PT ;  /* 0x000000300000780c */ /* 0x000fe40003f24270 */
[----:B------:R-:W-:Y:S02]  /*6b90*/  FSEL R196, R27, -INF , P0 ;  /* 0xff8000001bc47808 */ /* 0x000fe40000000000 */
[----:B------:R-:W-:Y:S02]  /*6ba0*/  FSEL R199, R30, -INF , P1 ;  /* 0xff8000001ec77808 */ /* 0x000fe40000800000 */
[C---:B------:R-:W-:Y:S02]  /*6bb0*/  ISETP.GT.AND P0, PT, R0.reuse, 0x31, PT ;  /* 0x000000310000780c */ /* 0x040fe40003f04270 */
[----:B------:R-:W-:Y:S02]  /*6bc0*/  ISETP.GT.AND P1, PT, R0, 0x38, PT ;  /* 0x000000380000780c */ /* 0x000fe40003f24270 */
[----:B------:R-:W-:Y:S01]  /*6bd0*/  FSEL R232, R31, -INF , P0 ;  /* 0xff8000001fe87808 */ /* 0x000fe20000000000 */
[C---:B-1----:R-:W-:Y:S05]  /*6be0*/  HMMA.16816.F32 R52, R188.reuse, R8, R52 ;  /* 0x00000008bc34723c */ /* 0x042fea0000001834 */
[C---:B------:R-:W-:Y:S02]  /*6bf0*/  ISETP.GT.AND P2, PT, R2.reuse, 0x19, PT ;  /* 0x000000190200780c */ /* 0x040fe40003f44270 */
[----:B------:R-:W-:Y:S01]  /*6c00*/  FMNMX.FTZ R8, R153, R12, !PT ;  /* 0x0000000c99087209 */ /* 0x000fe20007810000 */
[C---:B------:R-:W-:Y:S03]  /*6c10*/  HMMA.16816.F32 R56, R188.reuse, R10, R56 ;  /* 0x0000000abc38723c */ /* 0x040fe60000001838 */
[----:B------:R-:W-:Y:S02]  /*6c20*/  ISETP.GT.AND P3, PT, R2, 0x28, PT ;  /* 0x000000280200780c */ /* 0x000fe40003f64270 */
[----:B------:R-:W-:Y:S02]  /*6c30*/  FSEL R155, R17, -INF , P2 ;  /* 0xff800000119b7808 */ /* 0x000fe40001000000 */
[----:B------:R-:W-:Y:S01]  /*6c40*/  FMNMX.FTZ R8, R154, R8, !PT ;  /* 0x000000089a087209 */ /* 0x000fe20007810000 */
[C---:B------:R-:W-:Y:S03]  /*6c50*/  HMMA.16816.F32 R60, R188.reuse, R4, R60 ;  /* 0x00000004bc3c723c */ /* 0x040fe6000000183c */
[C---:B------:R-:W-:Y:S02]  /*6c60*/  ISETP.GT.AND P2, PT, R2.reuse, 0x21, PT ;  /* 0x000000210200780c */ /* 0x040fe40003f44270 */
[----:B------:R-:W-:Y:S02]  /*6c70*/  FMNMX.FTZ R8, R155, R8, !PT ;  /* 0x000000089b087209 */ /* 0x000fe40007810000 */
[----:B------:R-:W-:Y:S01]  /*6c80*/  FSEL R169, R21, -INF , P2 ;  /* 0xff80000015a97808 */ /* 0x000fe20001000000 */
[----:B------:R-:W-:Y:S03]  /*6c90*/  HMMA.16816.F32 R64, R188, R6, R64 ;  /* 0x00000006bc40723c */ /* 0x000fe60000001840 */
[----:B------:R-:W-:Y:S02]  /*6ca0*/  ISETP.GT.AND P2, PT, R2, 0x29, PT ;  /* 0x000000290200780c */ /* 0x000fe40003f44270 */
[----:B------:R-:W-:Y:S02]  /*6cb0*/  FMNMX.FTZ R8, R168, R8, !PT ;  /* 0x00000008a8087209 */ /* 0x000fe40007810000 */
[----:B------:R-:W-:Y:S02]  /*6cc0*/  FSEL R171, R24, -INF , P3 ;  /* 0xff80000018ab7808 */ /* 0x000fe40001800000 */
[----:B------:R-:W-:Y:S02]  /*6cd0*/  FMNMX.FTZ R8, R169, R8, !PT ;  /* 0x00000008a9087209 */ /* 0x000fe40007810000 */
[----:B------:R-:W-:Y:S02]  /*6ce0*/  ISETP.GT.AND P3, PT, R2, 0x30, PT ;  /* 0x000000300200780c */ /* 0x000fe40003f64270 */
[----:B------:R-:W-:Y:S02]  /*6cf0*/  FSEL R194, R25, -INF , P2 ;  /* 0xff80000019c27808 */ /* 0x000fe40001000000 */
[----:B------:R-:W-:Y:S02]  /*6d00*/  FMNMX.FTZ R8, R171, R8, !PT ;  /* 0x00000008ab087209 */ /* 0x000fe40007810000 */
[----:B------:R-:W-:Y:S02]  /*6d10*/  FSEL R198, R28, -INF , P3 ;  /* 0xff8000001cc67808 */ /* 0x000fe40001800000 */
[----:B------:R-:W-:Y:S02]  /*6d20*/  FMNMX.FTZ R8, R194, R8, !PT ;  /* 0x00000008c2087209 */ /* 0x000fe40007810000 */
[----:B------:R-:W-:Y:S02]  /*6d30*/  ISETP.GT.AND P2, PT, R2, 0x31, PT ;  /* 0x000000310200780c */ /* 0x000fe40003f44270 */
[----:B------:R-:W-:Y:S02]  /*6d40*/  FMNMX.FTZ R8, R198, R8, !PT ;  /* 0x00000008c6087209 */ /* 0x000fe40007810000 */
[----:B------:R-:W-:Y:S02]  /*6d50*/  FSEL R197, R29, -INF , P2 ;  /* 0xff8000001dc57808 */ /* 0x000fe40001000000 */
[C---:B------:R-:W-:Y:S02]  /*6d60*/  ISETP.GT.AND P3, PT, R2.reuse, 0x38, PT ;  /* 0x000000380200780c */ /* 0x040fe40003f64270 */
[----:B------:R-:W-:Y:S02]  /*6d70*/  FMNMX.FTZ R4, R197, R8, !PT ;  /* 0x00000008c5047209 */ /* 0x000fe40007810000 */
[----:B------:R-:W-:Y:S02]  /*6d80*/  ISETP.GT.AND P2, PT, R2, 0x39, PT ;  /* 0x000000390200780c */ /* 0x000fe40003f44270 */
[----:B------:R-:W-:Y:S02]  /*6d90*/  FSEL R230, R32, -INF , P3 ;  /* 0xff80000020e67808 */ /* 0x000fe40001800000 */
[----:B------:R-:W-:Y:S02]  /*6da0*/  ISETP.GT.AND P3, PT, R2, 0x40, PT ;  /* 0x000000400200780c */ /* 0x000fe40003f64270 */
[----:B------:R-:W-:Y:S02]  /*6db0*/  FSEL R231, R33, -INF , P2 ;  /* 0xff80000021e77808 */ /* 0x000fe40001000000 */
[----:B------:R-:W-:Y:S02]  /*6dc0*/  FMNMX.FTZ R9, R157, R118, !PT ;  /* 0x000000769d097209 */ /* 0x000fe40007810000 */
[----:B------:R-:W-:Y:S02]  /*6dd0*/  FMNMX.FTZ R4, R230, R4, !PT ;  /* 0x00000004e6047209 */ /* 0x000fe40007810000 */
[----:B------:R-:W-:Y:S02]  /*6de0*/  FSEL R235, R36, -INF , P3 ;  /* 0xff80000024eb7808 */ /* 0x000fe40001800000 */
[C---:B------:R-:W-:Y:S02]  /*6df0*/  ISETP.GT.AND P2, PT, R2.reuse, 0x41, PT ;  /* 0x000000410200780c */ /* 0x040fe40003f44270 */
[----:B------:R-:W-:Y:S02]  /*6e00*/  FMNMX.FTZ R9, R159, R9, !PT ;  /* 0x000000099f097209 */ /* 0x000fe40007810000 */
[----:B------:R-:W-:Y:S02]  /*6e10*/  FMNMX.FTZ R4, R231, R4, !PT ;  /* 0x00000004e7047209 */ /* 0x000fe40007810000 */
[----:B------:R-:W-:Y:S02]  /*6e20*/  FSEL R236, R37, -INF , P2 ;  /* 0xff80000025ec7808 */ /* 0x000fe40001000000 */
[----:B------:R-:W-:Y:S02]  /*6e30*/  FMNMX.FTZ R9, R151, R9, !PT ;  /* 0x0000000997097209 */ /* 0x000fe40007810000 */
[----:B------:R-:W-:Y:S02]  /*6e40*/  ISETP.GT.AND P3, PT, R2, 0x48, PT ;  /* 0x000000480200780c */ /* 0x000fe40003f64270 */
[----:B------:R-:W-:Y:S02]  /*6e50*/  FMNMX.FTZ R4, R235, R4, !PT ;  /* 0x00000004eb047209 */ /* 0x000fe40007810000 */
[----:B------:R-:W-:Y:S02]  /*6e60*/  ISETP.GT.AND P0, PT, R0, 0x39, PT ;  /* 0x000000390000780c */ /* 0x000fe40003f04270 */
[----:B------:R-:W-:Y:S02]  /*6e70*/  FSEL R233, R34, -INF , P1 ;  /* 0xff80000022e97808 */ /* 0x000fe40000800000 */
[----:B------:R-:W-:Y:S02]  /*6e80*/  ISETP.GT.AND P1, PT, R0, 0x40, PT ;  /* 0x000000400000780c */ /* 0x000fe40003f24270 */
[----:B------:R-:W-:Y:S02]  /*6e90*/  ISETP.GT.AND P2, PT, R2, 0x49, PT ;  /* 0x000000490200780c */ /* 0x000fe40003f44270 */
[----:B------:R-:W-:Y:S02]  /*6ea0*/  FSEL R238, R40, -INF , P3 ;  /* 0xff80000028ee7808 */ /* 0x000fe40001800000 */
[----:B------:R-:W-:Y:S02]  /*6eb0*/  FMNMX.FTZ R9, R158, R9, !PT ;  /* 0x000000099e097209 */ /* 0x000fe40007810000 */
[----:B------:R-:W-:Y:S02]  /*6ec0*/  FMNMX.FTZ R117, R236, R4, !PT ;  /* 0x00000004ec757209 */ /* 0x000fe40007810000 */
[----:B------:R-:W-:Y:S02]  /*6ed0*/  FSEL R237, R38, -INF , P1 ;  /* 0xff80000026ed7808 */ /* 0x000fe40000800000 */
[----:B------:R-:W-:Y:S02]  /*6ee0*/  ISETP.GT.AND P1, PT, R0, 0x48, PT ;  /* 0x000000480000780c */ /* 0x000fe40003f24270 */
[----:B------:R-:W-:Y:S02]  /*6ef0*/  ISETP.GT.AND P3, PT, R2, 0x50, PT ;  /* 0x000000500200780c */ /* 0x000fe40003f64270 */
[----:B------:R-:W-:Y:S02]  /*6f00*/  FMNMX.FTZ R9, R160, R9, !PT ;  /* 0x00000009a0097209 */ /* 0x000fe40007810000 */
[----:B------:R-:W-:Y:S02]  /*6f10*/  FSEL R234, R35, -INF , P0 ;  /* 0xff80000023ea7808 */ /* 0x000fe40000000000 */
[----:B------:R-:W-:Y:S02]  /*6f20*/  ISETP.GT.AND P0, PT, R0, 0x41, PT ;  /* 0x000000410000780c */ /* 0x000fe40003f04270 */
[----:B------:R-:W-:Y:S02]  /*6f30*/  FSEL R239, R41, -INF , P2 ;  /* 0xff80000029ef7808 */ /* 0x000fe40001000000 */
[----:B------:R-:W-:Y:S02]  /*6f40*/  FMNMX.FTZ R117, R238, R117, !PT ;  /* 0x00000075ee757209 */ /* 0x000fe40007810000 */
[----:B------:R-:W-:Y:S02]  /*6f50*/  FSEL R240, R39, -INF , P0 ;  /* 0xff80000027f07808 */ /* 0x000fe40000000000 */
[----:B------:R-:W-:Y:S02]  /*6f60*/  FSEL R248, R44, -INF , P3 ;  /* 0xff8000002cf87808 */ /* 0x000fe40001800000 */
[----:B------:R-:W-:Y:S02]  /*6f70*/  FMNMX.FTZ R9, R161, R9, !PT ;  /* 0x00000009a1097209 */ /* 0x000fe40007810000 */
[----:B------:R-:W-:Y:S02]  /*6f80*/  ISETP.GT.AND P0, PT, R0, 0x49, PT ;  /* 0x000000490000780c */ /* 0x000fe40003f04270 */
[----:B------:R-:W-:Y:S02]  /*6f90*/  ISETP.GT.AND P2, PT, R2, 0x51, PT ;  /* 0x000000510200780c */ /* 0x000fe40003f44270 */
[----:B------:R-:W-:Y:S02]  /*6fa0*/  FSEL R241, R42, -INF , P1 ;  /* 0xff8000002af17808 */ /* 0x000fe40000800000 */
[----:B------:R-:W-:Y:S02]  /*6fb0*/  ISETP.GT.AND P1, PT, R0, 0x50, PT ;  /* 0x000000500000780c */ /* 0x000fe40003f24270 */
[----:B------:R-:W-:Y:S02]  /*6fc0*/  FMNMX.FTZ R117, R239, R117, !PT ;  /* 0x00000075ef757209 */ /* 0x000fe40007810000 */
[----:B------:R-:W-:Y:S02]  /*6fd0*/  FSEL R250, R45, -INF , P2 ;  /* 0xff8000002dfa7808 */ /* 0x000fe40001000000 */
[----:B------:R-:W-:Y:S02]  /*6fe0*/  FSEL R252, R46, -INF , P1 ;  /* 0xff8000002efc7808 */ /* 0x000fe40000800000 */
        /* <DEDUP_REMOVED lines=9> */
[----:B------:R-:W-:Y:S02]  /*7080*/  FMNMX.FTZ R117, R250, R117, !PT ;  /* 0x00000075fa757209 */ /* 0x000fe40007810000 */
[----:B------:R-:W-:Y:S02]  /*7090*/  FSEL R251, R49, -INF , P0 ;  /* 0xff80000031fb7808 */ /* 0x000fe40000000000 */
[----:B------:R-:W-:Y:S02]  /*70a0*/  FMNMX.FTZ R5, R170, R5, !PT ;  /* 0x00000005aa057209 */ /* 0x000fe40007810000 */
[----:B------:R-:W-:Y:S02]  /*70b0*/  FMNMX.FTZ R117, R245, R117, !PT ;  /* 0x00000075f5757209 */ /* 0x000fe40007810000 */
[----:B------:R-:W-:Y:S02]  /*70c0*/  ISETP.GT.AND P3, PT, R2, 0x61, PT ;  /* 0x000000610200780c */ /* 0x000fe40003f64270 */
[----:B------:R-:W-:Y:S02]  /*70d0*/  FSEL R40, R52, -INF , P5 ;  /* 0xff80000034287808 */ /* 0x000fe40002800000 */
[----:B------:R-:W-:Y:S02]  /*70e0*/  FMNMX.FTZ R117, R251, R117, !PT ;  /* 0x00000075fb757209 */ /* 0x000fe40007810000 */
[----:B------:R-:W-:Y:S02]  /*70f0*/  FMNMX.FTZ R5, R193, R5, !PT ;  /* 0x00000005c1057209 */ /* 0x000fe40007810000 */
[----:B------:R-:W-:Y:S02]  /*7100*/  FSEL R49, R53, -INF , P3 ;  /* 0xff80000035317808 */ /* 0x000fe40001800000 */
[----:B------:R-:W-:Y:S02]  /*7110*/  ISETP.GT.AND P2, PT, R2, 0x68, PT ;  /* 0x000000680200780c */ /* 0x000fe40003f44270 */
[----:B------:R-:W-:Y:S02]  /*7120*/  FMNMX.FTZ R117, R40, R117, !PT ;  /* 0x0000007528757209 */ /* 0x000fe40007810000 */
[----:B------:R-:W-:Y:S02]  /*7130*/  FMNMX.FTZ R4, R195, R5, !PT ;  /* 0x00000005c3047209 */ /* 0x000fe40007810000 */
[----:B------:R-:W-:Y:S02]  /*7140*/  ISETP.GT.AND P1, PT, R2, 0x69, PT ;  /* 0x000000690200780c */ /* 0x000fe40003f24270 */
        /* <DEDUP_REMOVED lines=11> */
[----:B------:R-:W-:Y:S02]  /*7200*/  FMNMX.FTZ R117, R60, R117, !PT ;  /* 0x000000753c757209 */ /* 0x000fe40007810000 */
[----:B------:R-:W-:Y:S02]  /*7210*/  FSEL R42, R61, -INF , P5 ;  /* 0xff8000003d2a7808 */ /* 0x000fe40002800000 */
[C---:B------:R-:W-:Y:S02]  /*7220*/  ISETP.GT.AND P3, PT, R2.reuse, 0x78, PT ;  /* 0x000000780200780c */ /* 0x040fe40003f64270 */
[----:B------:R-:W-:Y:S02]  /*7230*/  FMNMX.FTZ R4, R233, R4, !PT ;  /* 0x00000004e9047209 */ /* 0x000fe40007810000 */
[----:B------:R-:W-:Y:S02]  /*7240*/  ISETP.GT.AND P2, PT, R2, 0x79, PT ;  /* 0x000000790200780c */ /* 0x000fe40003f44270 */
[----:B------:R-:W-:Y:S02]  /*7250*/  FMNMX.FTZ R117, R42, R117, !PT ;  /* 0x000000752a757209 */ /* 0x000fe40007810000 */
[----:B------:R-:W-:Y:S01]  /*7260*/  FSEL R41, R64, -INF , P3 ;  /* 0xff80000040297808 */ /* 0x000fe20001800000 */
[----:B------:R-:W-:Y:S01]  /*7270*/  IMAD.MOV.U32 R64, RZ, RZ, R49 ;  /* 0x000000ffff407224 */ /* 0x000fe200078e0031 */
[----:B------:R-:W-:Y:S02]  /*7280*/  FMNMX.FTZ R4, R234, R4, !PT ;  /* 0x00000004ea047209 */ /* 0x000fe40007810000 */
[----:B------:R-:W-:Y:S02]  /*7290*/  FSEL R65, R65, -INF , P2 ;  /* 0xff80000041417808 */ /* 0x000fe40001000000 */
[----:B------:R-:W-:Y:S02]  /*72a0*/  FMNMX.FTZ R117, R41, R117, !PT ;  /* 0x0000007529757209 */ /* 0x000fe40007810000 */
[----:B------:R-:W-:Y:S02]  /*72b0*/  FMNMX.FTZ R4, R237, R4, !PT ;  /* 0x00000004ed047209 */ /* 0x000fe40007810000 */
[----:B------:R-:W-:Y:S02]  /*72c0*/  FMNMX.FTZ R117, R65, R117, !PT ;  /* 0x0000007541757209 */ /* 0x000fe40007810000 */
[----:B------:R-:W-:Y:S02]  /*72d0*/  FMNMX.FTZ R2, R240, R4, !PT ;  /* 0x00000004f0027209 */ /* 0x000fe40007810000 */
[C---:B------:R-:W-:Y:S01]  /*72e0*/  ISETP.GT.AND P1, PT, R0.reuse, 0x58, PT ;  /* 0x000000580000780c */ /* 0x040fe20003f24270 */
[----:B------:R-:W1:Y:S01]  /*72f0*/  SHFL.BFLY PT, R4, R117, 0x2, 0x1f ;  /* 0x0c401f0075047f89 */ /* 0x000e6200000e0000 */
[----:B------:R-:W-:Y:S02]  /*7300*/  FMNMX.FTZ R2, R241, R2, !PT ;  /* 0x00000002f1027209 */ /* 0x000fe40007810000 */
[----:B------:R-:W-:Y:S02]  /*7310*/  ISETP.GT.AND P0, PT, R0, 0x59, PT ;  /* 0x000000590000780c */ /* 0x000fe40003f04270 */
[----:B------:R-:W-:Y:S02]  /*7320*/  FMNMX.FTZ R2, R242, R2, !PT ;  /* 0x00000002f2027209 */ /* 0x000fe40007810000 */
        /* <DEDUP_REMOVED lines=9> */
[----:B------:R-:W-:Y:S02]  /*73c0*/  FSEL R13, R55, -INF , P1 ;  /* 0xff800000370d7808 */ /* 0x000fe40000800000 */
[C---:B------:R-:W-:Y:S02]  /*73d0*/  ISETP.GT.AND P1, PT, R0.reuse, 0x68, PT ;  /* 0x000000680000780c */ /* 0x040fe40003f24270 */
[----:B------:R-:W-:Y:S02]  /*73e0*/  FMNMX.FTZ R2, R43, R2, !PT ;  /* 0x000000022b027209 */ /* 0x000fe40007810000 */
[----:B-1----:R-:W-:Y:S02]  /*73f0*/  FMNMX.FTZ R117, R117, R4, !PT ;  /* 0x0000000475757209 */ /* 0x002fe40007810000 */
[----:B------:R-:W-:Y:S02]  /*7400*/  FMNMX.FTZ R2, R13, R2, !PT ;  /* 0x000000020d027209 */ /* 0x000fe40007810000 */
[----:B------:R-:W-:Y:S01]  /*7410*/  ISETP.GT.AND P0, PT, R0, 0x69, PT ;  /* 0x000000690000780c */ /* 0x000fe20003f04270 */
[----:B------:R-:W1:Y:S01]  /*7420*/  SHFL.BFLY PT, R4, R117, 0x1, 0x1f ;  /* 0x0c201f0075047f89 */ /* 0x000e6200000e0000 */
[----:B------:R-:W-:Y:S02]  /*7430*/  FSEL R58, R58, -INF , P1 ;  /* 0xff8000003a3a7808 */ /* 0x000fe40000800000 */
[----:B------:R-:W-:Y:S02]  /*7440*/  FSEL R59, R59, -INF , P0 ;  /* 0xff8000003b3b7808 */ /* 0x000fe40000000000 */
[----:B------:R-:W-:Y:S02]  /*7450*/  ISETP.GT.AND P1, PT, R0, 0x70, PT ;  /* 0x000000700000780c */ /* 0x000fe40003f24270 */
[----:B------:R-:W-:Y:S02]  /*7460*/  FMNMX.FTZ R2, R58, R2, !PT ;  /* 0x000000023a027209 */ /* 0x000fe40007810000 */
[----:B------:R-:W-:Y:S02]  /*7470*/  FSEL R62, R62, -INF , P1 ;  /* 0xff8000003e3e7808 */ /* 0x000fe40000800000 */
[----:B------:R-:W-:Y:S02]  /*7480*/  ISETP.GT.AND P0, PT, R0, 0x71, PT ;  /* 0x000000710000780c */ /* 0x000fe40003f04270 */
[----:B------:R-:W-:Y:S02]  /*7490*/  FMNMX.FTZ R2, R59, R2, !PT ;  /* 0x000000023b027209 */ /* 0x000fe40007810000 */
[----:B------:R-:W-:Y:S02]  /*74a0*/  FSEL R63, R63, -INF , P0 ;  /* 0xff8000003f3f7808 */ /* 0x000fe40000000000 */
[----:B------:R-:W-:Y:S02]  /*74b0*/  FMNMX.FTZ R2, R62, R2, !PT ;  /* 0x000000023e027209 */ /* 0x000fe40007810000 */
[C---:B------:R-:W-:Y:S02]  /*74c0*/  ISETP.GT.AND P1, PT, R0.reuse, 0x78, PT ;  /* 0x000000780000780c */ /* 0x040fe40003f24270 */
[----:B------:R-:W-:Y:S02]  /*74d0*/  ISETP.GT.AND P0, PT, R0, 0x79, PT ;  /* 0x000000790000780c */ /* 0x000fe40003f04270 */
[----:B------:R-:W-:Y:S02]  /*74e0*/  FMNMX.FTZ R0, R63, R2, !PT ;  /* 0x000000023f007209 */ /* 0x000fe40007810000 */
[----:B------:R-:W-:Y:S02]  /*74f0*/  FSEL R66, R66, -INF , P1 ;  /* 0xff80000042427808 */ /* 0x000fe40000800000 */
[----:B------:R-:W-:Y:S01]  /*7500*/  FSEL R119, R67, -INF , P0 ;  /* 0xff80000043777808 */ /* 0x000fe20000000000 */
[----:B------:R-:W-:Y:S01]  /*7510*/  IMAD.MOV.U32 R67, RZ, RZ, R60 ;  /* 0x000000ffff437224 */ /* 0x000fe200078e003c */
[----:B------:R-:W-:Y:S02]  /*7520*/  FMNMX.FTZ R0, R66, R0, !PT ;  /* 0x0000000042007209 */ /* 0x000fe40007810000 */
[----:B-1----:R-:W-:Y:S02]  /*7530*/  FMNMX.FTZ R117, R117, R4, !PT ;  /* 0x0000000475757209 */ /* 0x002fe40007810000 */
[----:B------:R-:W-:Y:S02]  /*7540*/  FMNMX.FTZ R0, R119, R0, !PT ;  /* 0x0000000077007209 */ /* 0x000fe40007810000 */
[C---:B------:R-:W-:Y:S01]  /*7550*/  FSETP.NEU.FTZ.AND P1, PT, R117.reuse, -INF , PT ;  /* 0xff8000007500780b */ /* 0x040fe20003f3d000 */
[----:B------:R-:W-:Y:S01]  /*7560*/  FMUL.FTZ R148, R117, c[0x0][0x2d0] ;  /* 0x0000b40075947a20 */ /* 0x000fe20000410000 */
[----:B------:R-:W-:Y:S01]  /*7570*/  ISETP.GE.AND P5, PT, R192, 0x1, PT ;  /* 0x00000001c000780c */ /* 0x000fe20003fa6270 */
[----:B------:R-:W1:Y:S03]  /*7580*/  SHFL.BFLY PT, R2, R0, 0x2, 0x1f ;  /* 0x0c401f0000027f89 */ /* 0x000e6600000e0000 */
[----:B------:R-:W-:Y:S05]  /*7590*/  FSEL R148, R148, RZ, P1 ;  /* 0x000000ff94947208 */ /* 0x000fea0000800000 */
[--C-:B------:R-:W-:Y:S02]  /*75a0*/  FFMA.FTZ R6, R156, c[0x0][0x2d0], -R148.reuse ;  /* 0x0000b4009c067a23 */ /* 0x100fe40000010894 */
[--C-:B------:R-:W-:Y:S02]  /*75b0*/  FFMA.FTZ R4, R116, c[0x0][0x2d0], -R148.reuse ;  /* 0x0000b40074047a23 */ /* 0x100fe40000010894 */
[----:B------:R4:W-:Y:S01]  /*75c0*/  MUFU.EX2 R246, R6 ;  /* 0x0000000600f67308 */ /* 0x0009e20000000800 */
[----:B------:R-:W-:Y:S01]  /*75d0*/  @P5 SHF.R.S32.HI R7, RZ, 0x1f, R229 ;  /* 0x0000001fff075819 */ /* 0x000fe200000114e5 */
[----:B------:R-:W-:Y:S04]  /*75e0*/  @P5 IMAD.MOV.U32 R10, RZ, RZ, c[0x0][0x1e0] ;  /* 0x00007800ff0a5624 */ /* 0x000fe800078e00ff */
[----:B------:R-:W-:Y:S02]  /*75f0*/  @P5 IMAD R7, R7, c[0x0][0x1e0], RZ ;  /* 0x0000780007075a24 */ /* 0x000fe400078e02ff */
[----:B------:R-:W-:Y:S02]  /*7600*/  @P5 IMAD.SHL.U32 R11, R10, 0x40, RZ ;  /* 0x000000400a0b5824 */ /* 0x000fe400078e00ff */
[----:B------:R5:W2:Y:S01]  /*7610*/  MUFU.EX2 R243, R4 ;  /* 0x0000000400f37308 */ /* 0x000aa20000000800 */
[----:B-1----:R-:W-:Y:S05]  /*7620*/  FMNMX.FTZ R0, R0, R2, !PT ;  /* 0x0000000200007209 */ /* 0x002fea0007810000 */
[----:B------:R-:W1:Y:S01]  /*7630*/  SHFL.BFLY PT, R2, R0, 0x1, 0x1f ;  /* 0x0c201f0000027f89 */ /* 0x000e6200000e0000 */
[----:B----4-:R-:W-:Y:S02]  /*7640*/  @P5 IMAD R6, R229, c[0x0][0x1e4], R7 ;  /* 0x00007900e5065a24 */ /* 0x010fe400078e0207 */
[----:B------:R-:W-:Y:S04]  /*7650*/  FFMA.FTZ R7, R149, c[0x0][0x2d0], -R148 ;  /* 0x0000b40095077a23 */ /* 0x000fe80000010894 */
[----:B------:R4:W-:Y:S01]  /*7660*/  MUFU.EX2 R52, R7 ;  /* 0x0000000700347308 */ /* 0x0009e20000000800 */
[----:B-----5:R-:W-:Y:S01]  /*7670*/  @P5 IMAD.WIDE.U32 R4, R229, c[0x0][0x1e0], RZ ;  /* 0x00007800e5045a25 */ /* 0x020fe200078e00ff */
[----:B--2---:R-:W-:Y:S03]  /*7680*/  F2FP.PACK_AB R144, R246, R243 ;  /* 0x000000f3f690723e */ /* 0x004fe600000000ff */
[----:B------:R-:W-:Y:S01]  /*7690*/  @P5 IMAD.SHL.U32 R8, R4, 0x80, RZ ;  /* 0x0000008004085824 */ /* 0x000fe200078e00ff */
[----:B-1----:R-:W-:Y:S01]  /*76a0*/  FMNMX.FTZ R116, R0, R2, !PT ;  /* 0x0000000200747209 */ /* 0x002fe20007810000 */
[----:B------:R-:W-:Y:S03]  /*76b0*/  @P5 IMAD.IADD R0, R5, 0x1, R6 ;  /* 0x0000000105005824 */ /* 0x000fe600078e0206 */
[----:B------:R-:W-:Y:S02]  /*76c0*/  @P5 IADD3 R2, P3, R8, R18, RZ ;  /* 0x0000001208025210 */ /* 0x000fe40007f7e0ff */
[C---:B------:R-:W-:Y:S01]  /*76d0*/  FSETP.NEU.FTZ.AND P0, PT, R116.reuse, -INF , PT ;  /* 0xff8000007400780b */ /* 0x040fe20003f1d000 */
[----:B------:R-:W-:Y:S01]  /*76e0*/  FMUL.FTZ R149, R116, c[0x0][0x2d0] ;  /* 0x0000b40074957a20 */ /* 0x000fe20000410000 */
[----:B------:R-:W-:Y:S01]  /*76f0*/  @P5 SHF.L.U64.HI R0, R4, 0x7, R0 ;  /* 0x0000000704005819 */ /* 0x000fe20000010200 */
[----:B------:R-:W-:Y:S01]  /*7700*/  FFMA.FTZ R4, R150, c[0x0][0x2d0], -R148 ;  /* 0x0000b40096047a23 */ /* 0x000fe20000010894 */
[----:B------:R-:W-:Y:S02]  /*7710*/  @P5 LEA R6, P2, R2, c[0x0][0x1c8], 0x1 ;  /* 0x0000720002065a11 */ /* 0x000fe400078408ff */
[----:B---3--:R-:W-:Y:S01]  /*7720*/  @P5 IADD3.X R5, R0, R16, RZ, P3, !PT ;  /* 0x0000001000055210 */ /* 0x008fe20001ffe4ff */
[----:B------:R-:W1:Y:S01]  /*7730*/  MUFU.EX2 R61, R4 ;  /* 0x00000004003d7308 */ /* 0x000e620000000800 */
[----:B------:R-:W-:Y:S02]  /*7740*/  FSEL R149, R149, RZ, P0 ;  /* 0x000000ff95957208 */ /* 0x000fe40000000000 */
[----:B----4-:R-:W-:Y:S01]  /*7750*/  @P5 LEA.HI.X R7, R2, c[0x0][0x1cc], R5, 0x1, P2 ;  /* 0x0000730002075a11 */ /* 0x010fe200010f0c05 */
[----:B------:R-:W-:Y:S01]  /*7760*/  @P5 IMAD.MOV.U32 R5, RZ, RZ, 0x6 ;  /* 0x00000006ff055424 */ /* 0x000fe200078e00ff */
[----:B------:R-:W-:Y:S04]  /*7770*/  @P5 IADD3 R2, P3, P2, R8, 0x40, R18 ;  /* 0x0000004008025810 */ /* 0x000fe80007a7e012 */
[----:B------:R-:W-:Y:S02]  /*7780*/  @P5 IADD3.X R0, R0, RZ, R16, P3, P2 ;  /* 0x000000ff00005210 */ /* 0x000fe40001fe4410 */
[----:B------:R-:W-:Y:S02]  /*7790*/  @P5 LEA R8, P3, R2, c[0x0][0x1c8], 0x1 ;  /* 0x0000720002085a11 */ /* 0x000fe400078608ff */
[----:B------:R-:W-:Y:S02]  /*77a0*/  @P5 ISETP.GE.AND P2, PT, R14, c[0x0][0x1d4], PT ;  /* 0x000075000e005a0c */ /* 0x000fe40003f46270 */
[----:B------:R-:W-:Y:S01]  /*77b0*/  @P5 LEA.HI.X R9, R2, c[0x0][0x1cc], R0, 0x1, P3 ;  /* 0x0000730002095a11 */ /* 0x000fe200018f0c00 */
[--C-:B------:R-:W-:Y:S01]  /*77c0*/  FFMA.FTZ R0, R151, c[0x0][0x2d0], -R149.reuse ;  /* 0x0000b40097007a23 */ /* 0x100fe20000010895 */
[----:B------:R-:W-:Y:S01]  /*77d0*/  @P5 SHF.L.U64.HI R10, R10, R5, c[0x0][0x1e4] ;  /* 0x000079000a0a5619 */ /* 0x000fe20000010205 */
[--C-:B------:R-:W-:Y:S02]  /*77e0*/  FFMA.FTZ R5, R159, c[0x0][0x2d0], -R149.reuse ;  /* 0x0000b4009f057a23 */ /* 0x100fe40000010895 */
[----:B------:R2:W-:Y:S01]  /*77f0*/  MUFU.EX2 R51, R0 ;  /* 0x0000000000337308 */ /* 0x0005e20000000800 */
[----:B------:R-:W-:Y:S02]  /*7800*/  FFMA.FTZ R2, R158, c[0x0][0x2d0], -R149 ;  /* 0x0000b4009e027a23 */ /* 0x000fe40000010895 */
[----:B------:R-:W-:Y:S01]  /*7810*/  IMAD.MOV.U32 R151, RZ, RZ, R13 ;  /* 0x000000ffff977224 */ /* 0x000fe200078e000d */
[----:B-1----:R-:W-:Y:S01]  /*7820*/  F2FP.PACK_AB R146, R61, R52 ;  /* 0x000000343d92723e */ /* 0x002fe200000000ff */
[----:B------:R-:W-:Y:S01]  /*7830*/  FFMA.FTZ R4, R157, c[0x0][0x2d0], -R149 ;  /* 0x0000b4009d047a23 */ /* 0x000fe20000010895 */
[----:B------:R1:W-:Y:S04]  /*7840*/  @P5 LDGSTS.E.BYPASS.LTC128B.128 [R228+0x8100], [R6.64], !P2 ;  /* 0x0810000006e45fae */ /* 0x0003e8000d101d46 */
[----:B------:R3:W-:Y:S04]  /*7850*/  MUFU.EX2 R150, R4 ;  /* 0x0000000400967308 */ /* 0x0007e80000000800 */
[----:B------:R4:W-:Y:S06]  /*7860*/  @P5 LDGSTS.E.BYPASS.LTC128B.128 [R228+0xc100], [R8.64], !P6 ;  /* 0x0c10000008e45fae */ /* 0x0009ec000f101d46 */
[----:B------:R5:W1:Y:S01]  /*7870*/  MUFU.EX2 R56, R5 ;  /* 0x0000000500387308 */ /* 0x000a620000000800 */
[----:B--2---:R-:W-:Y:S05]  /*7880*/  FSEL R0, R117, RZ, P1 ;  /* 0x000000ff75007208 */ /* 0x004fea0000800000 */
[----:B------:R-:W-:Y:S04]  /*7890*/  FADD.FTZ R0, -R0, R3 ;  /* 0x0000000300007221 */ /* 0x000fe80000010100 */
[----:B------:R2:W2:Y:S01]  /*78a0*/  MUFU.EX2 R50, R2 ;  /* 0x0000000200327308 */ /* 0x0004a20000000800 */
[----:B------:R-:W-:Y:S01]  /*78b0*/  FMUL.FTZ R0, R0, c[0x0][0x2d0] ;  /* 0x0000b40000007a20 */ /* 0x000fe20000410000 */
[-C--:B---3--:R-:W-:Y:S08]  /*78c0*/  @P5 IADD3 R4, P3, R6, R11.reuse, RZ ;  /* 0x0000000b06045210 */ /* 0x088ff00007f7e0ff */
[----:B------:R3:W3:Y:S01]  /*78d0*/  MUFU.EX2 R3, R0 ;  /* 0x0000000000037308 */ /* 0x0006e20000000800 */
[----:B-----5:R-:W-:Y:S01]  /*78e0*/  @P5 IMAD.X R5, R10, 0x1, R7, P3 ;  /* 0x000000010a055824 */ /* 0x020fe200018e0607 */
[-C--:B-1----:R-:W-:Y:S02]  /*78f0*/  @P5 IADD3 R6, P3, R4, R11.reuse, RZ ;  /* 0x0000000b04065210 */ /* 0x082fe40007f7e0ff */
[----:B------:R-:W-:Y:S02]  /*7900*/  F2FP.PACK_AB R145, R56, R150 ;  /* 0x000000963891723e */ /* 0x000fe400000000ff */
[----:B------:R1:W-:Y:S01]  /*7910*/  @P5 LDGSTS.E.BYPASS.LTC128B.128 [R228+0x9100], [R4.64], !P2 ;  /* 0x0910000004e45fae */ /* 0x0003e2000d101d46 */
[--C-:B------:R-:W-:Y:S01]  /*7920*/  @P5 IMAD.X R7, R5, 0x1, R10.reuse, P3 ;  /* 0x0000000105075824 */ /* 0x100fe200018e060a */
[----:B----4-:R-:W-:Y:S02]  /*7930*/  @P5 IADD3 R8, P1, R6, R11, RZ ;  /* 0x0000000b06085210 */ /* 0x010fe40007f3e0ff */
[----:B--2---:R-:W-:Y:S03]  /*7940*/  FSEL R2, R116, RZ, P0 ;  /* 0x000000ff74027208 */ /* 0x004fe60000000000 */
[----:B------:R-:W-:Y:S01]  /*7950*/  @P5 IMAD.X R9, R7, 0x1, R10, P1 ;  /* 0x0000000107095824 */ /* 0x000fe200008e060a */
[----:B------:R1:W-:Y:S01]  /*7960*/  @P5 LDGSTS.E.BYPASS.LTC128B.128 [R228+0xd100], [R4.64+0x80], !P6 ;  /* 0x0d10008004e45fae */ /* 0x0003e2000f101d46 */
[----:B------:R-:W-:Y:S01]  /*7970*/  F2FP.PACK_AB R147, R50, R51 ;  /* 0x000000333293723e */ /* 0x000fe200000000ff */
[----:B---3--:R-:W-:Y:S06]  /*7980*/  FADD.FTZ R0, -R2, R118 ;  /* 0x0000007602007221 */ /* 0x008fec0000010100 */
[----:B------:R2:W-:Y:S01]  /*7990*/  @P5 LDGSTS.E.BYPASS.LTC128B.128 [R228+0xa100], [R6.64], !P2 ;  /* 0x0a10000006e45fae */ /* 0x0005e2000d101d46 */
[----:B------:R-:W-:Y:S01]  /*79a0*/  FFMA.FTZ R2, R152, c[0x0][0x2d0], -R148 ;  /* 0x0000b40098027a23 */ /* 0x000fe20000010894 */
[----:B------:R-:W-:Y:S01]  /*79b0*/  MOV R118, R66 ;  /* 0x0000004200767202 */ /* 0x000fe20000000f00 */
[----:B------:R-:W-:Y:S02]  /*79c0*/  FMUL.FTZ R0, R0, c[0x0][0x2d0] ;  /* 0x0000b40000007a20 */ /* 0x000fe40000410000 */
[----:B------:R-:W-:Y:S02]  /*79d0*/  IMAD.MOV.U32 R66, RZ, RZ, R57 ;  /* 0x000000ffff427224 */ /* 0x000fe400078e0039 */
[----:B------:R-:W-:Y:S01]  /*79e0*/  IMAD.MOV.U32 R57, RZ, RZ, R40 ;  /* 0x000000ffff397224 */ /* 0x000fe200078e0028 */
[----:B------:R2:W-:Y:S01]  /*79f0*/  @P5 LDGSTS.E.BYPASS.LTC128B.128 [R228+0xe100], [R6.64+0x80], !P6 ;  /* 0x0e10008006e45fae */ /* 0x0005e2000f101d46 */
[----:B------:R-:W3:Y:S01]  /*7a00*/  MUFU.EX2 R0, R0 ;  /* 0x0000000000007308 */ /* 0x000ee20000000800 */
[C---:B------:R-:W-:Y:S02]  /*7a10*/  FMUL.FTZ R40, R3.reuse, R96 ;  /* 0x0000006003287220 */ /* 0x040fe40000410000 */
[----:B------:R-:W-:Y:S02]  /*7a20*/  IMAD.MOV.U32 R96, RZ, RZ, R41 ;  /* 0x000000ffff607224 */ /* 0x000fe400078e0029 */
[C---:B------:R-:W-:Y:S02]  /*7a30*/  FMUL.FTZ R41, R3.reuse, R97 ;  /* 0x0000006103297220 */ /* 0x040fe40000410000 */
[----:B------:R4:W-:Y:S01]  /*7a40*/  @P5 LDGSTS.E.BYPASS.LTC128B.128 [R228+0xb100], [R8.64], !P2 ;  /* 0x0b10000008e45fae */ /* 0x0009e2000d101d46 */
[----:B------:R-:W-:Y:S02]  /*7a50*/  IMAD.MOV.U32 R97, RZ, RZ, R42 ;  /* 0x000000ffff617224 */ /* 0x000fe400078e002a */
[C---:B-1----:R-:W-:Y:S02]  /*7a60*/  FMUL.FTZ R5, R3.reuse, R121 ;  /* 0x0000007903057220 */ /* 0x042fe40000410000 */
[C---:B------:R-:W-:Y:S02]  /*7a70*/  FMUL.FTZ R4, R3.reuse, R120 ;  /* 0x0000007803047220 */ /* 0x040fe40000410000 */
[C---:B------:R-:W-:Y:S01]  /*7a80*/  FMUL.FTZ R16, R3.reuse, R72 ;  /* 0x0000004803107220 */ /* 0x040fe20000410000 */
[----:B------:R4:W-:Y:S01]  /*7a90*/  @P5 LDGSTS.E.BYPASS.LTC128B.128 [R228+0xf100], [R8.64+0x80], !P6 ;  /* 0x0f10008008e45fae */ /* 0x0009e2000f101d46 */
[C---:B------:R-:W-:Y:S02]  /*7aa0*/  FMUL.FTZ R17, R3.reuse, R73 ;  /* 0x0000004903117220 */ /* 0x040fe40000410000 */
[C---:B------:R-:W-:Y:S02]  /*7ab0*/  FMUL.FTZ R49, R3.reuse, R101 ;  /* 0x0000006503317220 */ /* 0x040fe40000410000 */
[C---:B------:R-:W-:Y:S02]  /*7ac0*/  FMUL.FTZ R24, R3.reuse, R80 ;  /* 0x0000005003187220 */ /* 0x040fe40000410000 */
[C---:B------:R-:W-:Y:S01]  /*7ad0*/  FMUL.FTZ R25, R3.reuse, R81 ;  /* 0x0000005103197220 */ /* 0x040fe20000410000 */
[----:B------:R-:W1:Y:S01]  /*7ae0*/  LDSM.16.MT88.4 R12, [R200] ;  /* 0x00000000c80c783b */ /* 0x000e620000004200 */
[C---:B---3--:R-:W-:Y:S02]  /*7af0*/  FMUL.FTZ R42, R0.reuse, R98 ;  /* 0x00000062002a7220 */ /* 0x048fe40000410000 */
[C---:B--2---:R-:W-:Y:S02]  /*7b00*/  FMUL.FTZ R7, R0.reuse, R123 ;  /* 0x0000007b00077220 */ /* 0x044fe40000410000 */
[----:B------:R2:W-:Y:S01]  /*7b10*/  MUFU.EX2 R123, R2 ;  /* 0x00000002007b7308 */ /* 0x0005e20000000800 */
[C---:B------:R-:W-:Y:S02]  /*7b20*/  FMUL.FTZ R6, R0.reuse, R122 ;  /* 0x0000007a00067220 */ /* 0x040fe40000410000 */
[----:B------:R-:W3:Y:S01]  /*7b30*/  LDSM.16.MT88.4 R20, [R204] ;  /* 0x00000000cc14783b */ /* 0x000ee20000004200 */
[C---:B------:R-:W-:Y:S02]  /*7b40*/  FMUL.FTZ R18, R0.reuse, R74 ;  /* 0x0000004a00127220 */ /* 0x040fe40000410000 */
[C---:B------:R-:W-:Y:S02]  /*7b50*/  FMUL.FTZ R19, R0.reuse, R75 ;  /* 0x0000004b00137220 */ /* 0x040fe40000410000 */
[C---:B------:R-:W-:Y:S02]  /*7b60*/  FMUL.FTZ R26, R0.reuse, R82 ;  /* 0x00000052001a7220 */ /* 0x040fe40000410000 */
[C---:B------:R-:W-:Y:S01]  /*7b70*/  FMUL.FTZ R27, R0.reuse, R83 ;  /* 0x00000053001b7220 */ /* 0x040fe20000410000 */
[----:B------:R-:W5:Y:S01]  /*7b80*/  LDSM.16.MT88.4 R28, [R203] ;  /* 0x00000000cb1c783b */ /* 0x000f620000004200 */
[C---:B------:R-:W-:Y:S02]  /*7b90*/  FMUL.FTZ R10, R0.reuse, R126 ;  /* 0x0000007e000a7220 */ /* 0x040fe40000410000 */
[C---:B----4-:R-:W-:Y:S02]  /*7ba0*/  FMUL.FTZ R8, R3.reuse, R124 ;  /* 0x0000007c03087220 */ /* 0x050fe40000410000 */
[----:B------:R-:W-:Y:S02]  /*7bb0*/  IMAD.MOV.U32 R124, RZ, RZ, R50 ;  /* 0x000000ffff7c7224 */ /* 0x000fe400078e0032 */
[C---:B------:R-:W-:Y:S01]  /*7bc0*/  FMUL.FTZ R50, R0.reuse, R102 ;  /* 0x0000006600327220 */ /* 0x040fe20000410000 */
[----:B------:R-:W4:Y:S01]  /*7bd0*/  LDSM.16.MT88.4 R36, [R223] ;  /* 0x00000000df24783b */ /* 0x000f220000004200 */
[----:B------:R-:W-:Y:S02]  /*7be0*/  IMAD.MOV.U32 R126, RZ, RZ, R51 ;  /* 0x000000ffff7e7224 */ /* 0x000fe400078e0033 */
[----:B------:R-:W-:Y:S02]  /*7bf0*/  FMUL.FTZ R9, R3, R125 ;  /* 0x0000007d03097220 */ /* 0x000fe40000410000 */
[----:B--2---:R-:W-:Y:S02]  /*7c00*/  FFMA.FTZ R2, R153, c[0x0][0x2d0], -R148 ;  /* 0x0000b40099027a23 */ /* 0x004fe40000010894 */
[----:B------:R-:W-:Y:S01]  /*7c10*/  IMAD.MOV.U32 R153, RZ, RZ, R43 ;  /* 0x000000ffff997224 */ /* 0x000fe200078e002b */
[----:B------:R-:W2:Y:S01]  /*7c20*/  LDSM.16.MT88.4 R44, [R200+0x4000] ;  /* 0x00400000c82c783b */ /* 0x000ea20000004200 */
[----:B------:R3:W2:Y:S01]  /*7c30*/  MUFU.EX2 R122, R2 ;  /* 0x00000002007a7308 */ /* 0x0006a20000000800 */
[C---:B------:R-:W-:Y:S02]  /*7c40*/  FMUL.FTZ R43, R0.reuse, R99 ;  /* 0x00000063002b7220 */ /* 0x040fe40000410000 */
[----:B------:R-:W-:Y:S02]  /*7c50*/  IMAD.MOV.U32 R125, RZ, RZ, R61 ;  /* 0x000000ffff7d7224 */ /* 0x000fe400078e003d */
[C---:B------:R-:W-:Y:S01]  /*7c60*/  FMUL.FTZ R11, R0.reuse, R127 ;  /* 0x0000007f000b7220 */ /* 0x040fe20000410000 */
[C---:B-1----:R-:W-:Y:S01]  /*7c70*/  HMMA.16816.F32 R4, R144.reuse, R12, R4 ;  /* 0x0000000c9004723c */ /* 0x042fe20000001804 */
[----:B------:R-:W-:Y:S04]  /*7c80*/  LDSM.16.MT88.4 R72, [R200+0x800] ;  /* 0x00080000c848783b */ /* 0x000fe80000004200 */
[C---:B------:R-:W-:Y:S02]  /*7c90*/  FMUL.FTZ R51, R0.reuse, R103 ;  /* 0x0000006700337220 */ /* 0x040fe40000410000 */
[C---:B------:R-:W-:Y:S01]  /*7ca0*/  FMUL.FTZ R12, R3.reuse, R68 ;  /* 0x00000044030c7220 */ /* 0x040fe20000410000 */
[C---:B------:R-:W-:Y:S01]  /*7cb0*/  HMMA.16816.F32 R8, R144.reuse, R14, R8 ;  /* 0x0000000e9008723c */ /* 0x040fe20000001808 */
[----:B------:R-:W-:Y:S03]  /*7cc0*/  LDSM.16.MT88.4 R80, [R203+0x800] ;  /* 0x00080000cb50783b */ /* 0x000fe60000004200 */
[C---:B------:R-:W-:Y:S02]  /*7cd0*/  FMUL.FTZ R13, R3.reuse, R69 ;  /* 0x00000045030d7220 */ /* 0x040fe40000410000 */
[C---:B------:R-:W-:Y:S02]  /*7ce0*/  FMUL.FTZ R32, R3.reuse, R88 ;  /* 0x0000005803207220 */ /* 0x040fe40000410000 */
[----:B------:R-:W-:Y:S01]  /*7cf0*/  FMUL.FTZ R14, R0, R70 ;  /* 0x00000046000e7220 */ /* 0x000fe20000410000 */
[----:B------:R-:W0:Y:S03]  /*7d00*/  LDGDEPBAR ;  /* 0x00000000000079af */ /* 0x000e260000000000 */
[----:B---3--:R-:W-:Y:S02]  /*7d10*/  FFMA.FTZ R2, R160, c[0x0][0x2d0], -R149 ;  /* 0x0000b400a0027a23 */ /* 0x008fe40000010895 */
[C---:B------:R-:W-:Y:S02]  /*7d20*/  FMUL.FTZ R15, R0.reuse, R71 ;  /* 0x00000047000f7220 */ /* 0x040fe40000410000 */
[----:B------:R1:W-:Y:S01]  /*7d30*/  MUFU.EX2 R121, R2 ;  /* 0x0000000200797308 */ /* 0x0003e20000000800 */
[----:B------:R-:W-:Y:S01]  /*7d40*/  LDSM.16.MT88.4 R68, [R206+0x4000] ;  /* 0x00400000ce44783b */ /* 0x000fe20000004200 */
[----:B------:R-:W-:Y:S02]  /*7d50*/  IMAD.MOV.U32 R88, RZ, RZ, R58 ;  /* 0x000000ffff587224 */ /* 0x000fe400078e003a */
[----:B------:R-:W-:Y:S01]  /*7d60*/  IMAD.MOV.U32 R127, RZ, RZ, R63 ;  /* 0x000000ffff7f7224 */ /* 0x000fe200078e003f */
[C---:B------:R-:W-:Y:S03]  /*7d70*/  HMMA.16816.F32 R12, R144.reuse, R20, R12 ;  /* 0x00000014900c723c */ /* 0x040fe6000000180c */
[C---:B------:R-:W-:Y:S02]  /*7d80*/  FMUL.FTZ R33, R3.reuse, R89 ;  /* 0x0000005903217220 */ /* 0x040fe40000410000 */
[----:B------:R-:W-:Y:S02]  /*7d90*/  IMAD.MOV.U32 R89, RZ, RZ, R59 ;  /* 0x000000ffff597224 */ /* 0x000fe400078e003b */
[C---:B------:R-:W-:Y:S01]  /*7da0*/  FMUL.FTZ R20, R3.reuse, R76 ;  /* 0x0000004c03147220 */ /* 0x040fe20000410000 */
[C---:B------:R-:W-:Y:S04]  /*7db0*/  HMMA.16816.F32 R16, R144.reuse, R22, R16 ;  /* 0x000000169010723c */ /* 0x040fe80000001810 */
[----:B------:R-:W-:Y:S02]  /*7dc0*/  FMUL.FTZ R21, R3, R77 ;  /* 0x0000004d03157220 */ /* 0x000fe40000410000 */
[C---:B------:R-:W-:Y:S02]  /*7dd0*/  FMUL.FTZ R34, R0.reuse, R90 ;  /* 0x0000005a00227220 */ /* 0x040fe40000410000 */
[C---:B------:R-:W-:Y:S04]  /*7de0*/  FMUL.FTZ R22, R0.reuse, R78 ;  /* 0x0000004e00167220 */ /* 0x040fe80000410000 */
[----:B-1----:R-:W-:Y:S02]  /*7df0*/  FFMA.FTZ R2, R161, c[0x0][0x2d0], -R149 ;  /* 0x0000b400a1027a23 */ /* 0x002fe40000010895 */
[C---:B------:R-:W-:Y:S02]  /*7e00*/  FMUL.FTZ R23, R0.reuse, R79 ;  /* 0x0000004f00177220 */ /* 0x040fe40000410000 */
[----:B------:R1:W3:Y:S01]  /*7e10*/  MUFU.EX2 R120, R2 ;  /* 0x0000000200787308 */ /* 0x0002e20000000800 */
[----:B------:R-:W-:Y:S01]  /*7e20*/  LDSM.16.MT88.4 R76, [R204+0x800] ;  /* 0x00080000cc4c783b */ /* 0x000fe20000004200 */
[----:B------:R-:W-:Y:S02]  /*7e30*/  IMAD.MOV.U32 R90, RZ, RZ, R56 ;  /* 0x000000ffff5a7224 */ /* 0x000fe400078e0038 */
[C---:B------:R-:W-:Y:S01]  /*7e40*/  FMUL.FTZ R35, R0.reuse, R91 ;  /* 0x0000005b00237220 */ /* 0x040fe20000410000 */
[C---:B-----5:R-:W-:Y:S03]  /*7e50*/  HMMA.16816.F32 R20, R144.reuse, R28, R20 ;  /* 0x0000001c9014723c */ /* 0x060fe60000001814 */
[----:B------:R-:W-:Y:S02]  /*7e60*/  IMAD.MOV.U32 R91, RZ, RZ, R52 ;  /* 0x000000ffff5b7224 */ /* 0x000fe400078e0034 */
[----:B------:R-:W5:Y:S01]  /*7e70*/  LDSM.16.MT88.4 R52, [R204+0x4000] ;  /* 0x00400000cc34783b */ /* 0x000f620000004200 */
[----:B------:R-:W-:Y:S02]  /*7e80*/  IMAD.MOV.U32 R152, RZ, RZ, R65 ;  /* 0x000000ffff987224 */ /* 0x000fe400078e0041 */
[C---:B------:R-:W-:Y:S04]  /*7e90*/  HMMA.16816.F32 R24, R144.reuse, R30, R24 ;  /* 0x0000001e9018723c */ /* 0x040fe80000001818 */
[C---:B------:R-:W-:Y:S02]  /*7ea0*/  FMUL.FTZ R28, R3.reuse, R84 ;  /* 0x00000054031c7220 */ /* 0x040fe40000410000 */
[C---:B------:R-:W-:Y:S02]  /*7eb0*/  FMUL.FTZ R29, R3.reuse, R85 ;  /* 0x00000055031d7220 */ /* 0x040fe40000410000 */
[----:B------:R-:W-:Y:S04]  /*7ec0*/  FMUL.FTZ R30, R0, R86 ;  /* 0x00000056001e7220 */ /* 0x000fe80000410000 */
[----:B-1----:R-:W-:Y:S02]  /*7ed0*/  FFMA.FTZ R2, R154, c[0x0][0x2d0], -R148 ;  /* 0x0000b4009a027a23 */ /* 0x002fe40000010894 */
[C---:B------:R-:W-:Y:S02]  /*7ee0*/  FMUL.FTZ R31, R0.reuse, R87 ;  /* 0x00000057001f7220 */ /* 0x040fe40000410000 */
[----:B------:R1:W-:Y:S01]  /*7ef0*/  MUFU.EX2 R102, R2 ;  /* 0x0000000200667308 */ /* 0x0003e20000000800 */
[----:B------:R-:W-:Y:S01]  /*7f00*/  LDSM.16.MT88.4 R84, [R206+0x800] ;  /* 0x00080000ce54783b */ /* 0x000fe20000004200 */
[C---:B------:R-:W-:Y:S02]  /*7f10*/  FMUL.FTZ R59, R0.reuse, R111 ;  /* 0x0000006f003b7220 */ /* 0x040fe40000410000 */
[C---:B------:R-:W-:Y:S01]  /*7f20*/  FMUL.FTZ R58, R0.reuse, R110 ;  /* 0x0000006e003a7220 */ /* 0x040fe20000410000 */
[C---:B----4-:R-:W-:Y:S03]  /*7f30*/  HMMA.16816.F32 R28, R144.reuse, R36, R28 ;  /* 0x00000024901c723c */ /* 0x050fe6000000181c */
[C---:B------:R-:W-:Y:S02]  /*7f40*/  FMUL.FTZ R56, R3.reuse, R108 ;  /* 0x0000006c03387220 */ /* 0x040fe40000410000 */
[----:B------:R-:W-:Y:S02]  /*7f50*/  IMAD.MOV.U32 R65, RZ, RZ, R48 ;  /* 0x000000ffff417224 */ /* 0x000fe400078e0030 */
[C---:B------:R-:W-:Y:S01]  /*7f60*/  FMUL.FTZ R48, R3.reuse, R100 ;  /* 0x0000006403307220 */ /* 0x040fe20000410000 */
[C---:B------:R-:W-:Y:S04]  /*7f70*/  HMMA.16816.F32 R32, R144.reuse, R38, R32 ;  /* 0x000000269020723c */ /* 0x040fe80000001820 */
[C---:B------:R-:W-:Y:S02]  /*7f80*/  FMUL.FTZ R36, R3.reuse, R92 ;  /* 0x0000005c03247220 */ /* 0x040fe40000410000 */
[----:B------:R-:W-:Y:S01]  /*7f90*/  FMUL.FTZ R37, R3, R93 ;  /* 0x0000005d03257220 */ /* 0x000fe20000410000 */
[----:B------:R-:W-:Y:S01]  /*7fa0*/  MOV R93, R65 ;  /* 0x00000041005d7202 */ /* 0x000fe20000000f00 */
[C---:B------:R-:W-:Y:S04]  /*7fb0*/  FMUL.FTZ R39, R0.reuse, R95 ;  /* 0x0000005f00277220 */ /* 0x040fe80000410000 */
[----:B-1----:R-:W-:Y:S02]  /*7fc0*/  FFMA.FTZ R2, R155, c[0x0][0x2d0], -R148 ;  /* 0x0000b4009b027a23 */ /* 0x002fe40000010894 */
[----:B------:R-:W-:Y:S02]  /*7fd0*/  IMAD.MOV.U32 R155, RZ, RZ, R251 ;  /* 0x000000ffff9b7224 */ /* 0x000fe400078e00fb */
[----:B------:R1:W4:Y:S01]  /*7fe0*/  MUFU.EX2 R99, R2 ;  /* 0x0000000200637308 */ /* 0x0003220000000800 */
[----:B------:R-:W-:Y:S02]  /*7ff0*/  FMUL.FTZ R38, R0, R94 ;  /* 0x0000005e00267220 */ /* 0x000fe40000410000 */
[----:B------:R-:W-:Y:S02]  /*8000*/  IMAD.MOV.U32 R95, RZ, RZ, R62 ;  /* 0x000000ffff5f7224 */ /* 0x000fe400078e003e */
[----:B------:R-:W3:Y:S01]  /*8010*/  LDSM.16.MT88.4 R60, [R203+0x4000] ;  /* 0x00400000cb3c783b */ /* 0x000ee20000004200 */
[----:B------:R-:W-:Y:S02]  /*8020*/  FFMA.FTZ R93, R93, c[0x0][0x2d0], -R148 ;  /* 0x0000b4005d5d7a23 */ /* 0x000fe40000010894 */
[C---:B--2---:R-:W-:Y:S03]  /*8030*/  HMMA.16816.F32 R36, R144.reuse, R44, R36 ;  /* 0x0000002c9024723c */ /* 0x044fe60000001824 */
[----:B------:R-:W-:Y:S02]  /*8040*/  IMAD.MOV.U32 R94, RZ, RZ, R66 ;  /* 0x000000ffff5e7224 */ /* 0x000fe400078e0042 */
[----:B------:R-:W-:Y:S02]  /*8050*/  IMAD.MOV.U32 R92, RZ, RZ, R64 ;  /* 0x000000ffff5c7224 */ /* 0x000fe400078e0040 */
[C---:B------:R-:W-:Y:S01]  /*8060*/  FMUL.FTZ R64, R3.reuse, R112 ;  /* 0x0000007003407220 */ /* 0x040fe20000410000 */
[C---:B------:R-:W-:Y:S01]  /*8070*/  HMMA.16816.F32 R40, R144.reuse, R46, R40 ;  /* 0x0000002e9028723c */ /* 0x040fe20000001828 */
[----:B------:R-:W2:Y:S03]  /*8080*/  LDL.LU R112, [R1] ;  /* 0x0000000001707983 */ /* 0x000ea60000300800 */
[C---:B------:R-:W-:Y:S02]  /*8090*/  FMUL.FTZ R44, R3.reuse, R128 ;  /* 0x00000080032c7220 */ /* 0x040fe40000410000 */
[C---:B------:R-:W-:Y:S02]  /*80a0*/  FMUL.FTZ R45, R3.reuse, R129 ;  /* 0x00000081032d7220 */ /* 0x040fe40000410000 */
[----:B-1----:R-:W-:Y:S04]  /*80b0*/  FFMA.FTZ R2, R162, c[0x0][0x2d0], -R149 ;  /* 0x0000b400a2027a23 */ /* 0x002fe80000010895 */
[----:B------:R1:W-:Y:S01]  /*80c0*/  MUFU.EX2 R98, R2 ;  /* 0x0000000200627308 */ /* 0x0003e20000000800 */
[C---:B------:R-:W-:Y:S02]  /*80d0*/  FMUL.FTZ R46, R0.reuse, R130 ;  /* 0x00000082002e7220 */ /* 0x040fe40000410000 */
[----:B------:R-:W-:Y:S02]  /*80e0*/  FMUL.FTZ R47, R0, R131 ;  /* 0x00000083002f7220 */ /* 0x000fe40000410000 */
[--C-:B------:R-:W-:Y:S02]  /*80f0*/  FFMA.FTZ R92, R92, c[0x0][0x2d0], -R148.reuse ;  /* 0x0000b4005c5c7a23 */ /* 0x100fe40000010894 */
[----:B------:R-:W-:Y:S02]  /*8100*/  FFMA.FTZ R94, R94, c[0x0][0x2d0], -R148 ;  /* 0x0000b4005e5e7a23 */ /* 0x000fe40000010894 */
[C---:B------:R-:W-:Y:S01]  /*8110*/  FMUL.FTZ R65, R3.reuse, R113 ;  /* 0x0000007103417220 */ /* 0x040fe20000410000 */
[C---:B-----5:R-:W-:Y:S03]  /*8120*/  HMMA.16816.F32 R44, R144.reuse, R52, R44 ;  /* 0x00000034902c723c */ /* 0x060fe6000000182c */
[----:B------:R-:W-:Y:S02]  /*8130*/  IMAD.MOV.U32 R113, RZ, RZ, R90 ;  /* 0x000000ffff717224 */ /* 0x000fe400078e005a */
[C---:B------:R-:W-:Y:S02]  /*8140*/  FMUL.FTZ R66, R0.reuse, R114 ;  /* 0x0000007200427220 */ /* 0x040fe40000410000 */
[----:B------:R-:W-:Y:S01]  /*8150*/  FMUL.FTZ R53, R3, R105 ;  /* 0x0000006903357220 */ /* 0x000fe20000410000 */
[C---:B------:R-:W-:Y:S04]  /*8160*/  HMMA.16816.F32 R48, R144.reuse, R54, R48 ;  /* 0x000000369030723c */ /* 0x040fe80000001830 */
[----:B------:R-:W-:Y:S02]  /*8170*/  IMAD.MOV.U32 R105, RZ, RZ, R245 ;  /* 0x000000ffff697224 */ /* 0x000fe400078e00f5 */
[----:B-1----:R-:W-:Y:S02]  /*8180*/  FFMA.FTZ R2, R163, c[0x0][0x2d0], -R149 ;  /* 0x0000b400a3027a23 */ /* 0x002fe40000010895 */
[C---:B------:R-:W-:Y:S02]  /*8190*/  FMUL.FTZ R54, R0.reuse, R106 ;  /* 0x0000006a00367220 */ /* 0x040fe40000410000 */
[----:B------:R1:W5:Y:S02]  /*81a0*/  MUFU.EX2 R103, R2 ;  /* 0x0000000200677308 */ /* 0x0003640000000800 */
[----:B------:R-:W-:Y:S02]  /*81b0*/  IMAD.MOV.U32 R106, RZ, RZ, R244 ;  /* 0x000000ffff6a7224 */ /* 0x000fe400078e00f4 */
[C---:B------:R-:W-:Y:S02]  /*81c0*/  FMUL.FTZ R52, R3.reuse, R104 ;  /* 0x0000006803347220 */ /* 0x040fe40000410000 */
[----:B------:R-:W-:Y:S02]  /*81d0*/  IMAD.MOV.U32 R104, RZ, RZ, R57 ;  /* 0x000000ffff687224 */ /* 0x000fe400078e0039 */
[C---:B------:R-:W-:Y:S02]  /*81e0*/  FMUL.FTZ R57, R3.reuse, R109 ;  /* 0x0000006d03397220 */ /* 0x040fe40000410000 */
[----:B------:R-:W-:Y:S02]  /*81f0*/  FMUL.FTZ R55, R0, R107 ;  /* 0x0000006b00377220 */ /* 0x000fe40000410000 */
[----:B------:R-:W-:Y:S02]  /*8200*/  IMAD.MOV.U32 R114, RZ, RZ, R89 ;  /* 0x000000ffff727224 */ /* 0x000fe400078e0059 */
[----:B------:R-:W-:Y:S02]  /*8210*/  FFMA.FTZ R118, R118, c[0x0][0x2d0], -R149 ;  /* 0x0000b40076767a23 */ /* 0x000fe40000010895 */
[----:B------:R-:W-:Y:S01]  /*8220*/  IMAD.MOV.U32 R154, RZ, RZ, R67 ;  /* 0x000000ffff9a7224 */ /* 0x000fe200078e0043 */
[C---:B---3--:R-:W-:Y:S03]  /*8230*/  HMMA.16816.F32 R52, R144.reuse, R60, R52 ;  /* 0x0000003c9034723c */ /* 0x048fe60000001834 */
[----:B------:R-:W-:Y:S01]  /*8240*/  FMUL.FTZ R67, R0, R115 ;  /* 0x0000007300437220 */ /* 0x000fe20000410000 */
[----:B------:R-:W-:Y:S01]  /*8250*/  MUFU.EX2 R118, R118 ;  /* 0x0000007600767308 */ /* 0x000fe20000000800 */
[----:B-1----:R-:W-:Y:S03]  /*8260*/  FFMA.FTZ R2, R168, c[0x0][0x2d0], -R148 ;  /* 0x0000b400a8027a23 */ /* 0x002fe60000010894 */
[C---:B------:R-:W-:Y:S04]  /*8270*/  HMMA.16816.F32 R56, R144.reuse, R62, R56 ;  /* 0x0000003e9038723c */ /* 0x040fe80000001838 */
[C---:B------:R-:W-:Y:S02]  /*8280*/  FMUL.FTZ R60, R3.reuse, R132 ;  /* 0x00000084033c7220 */ /* 0x040fe40000410000 */
[----:B------:R1:W-:Y:S01]  /*8290*/  MUFU.EX2 R101, R2 ;  /* 0x0000000200657308 */ /* 0x0003e20000000800 */
[----:B------:R-:W-:Y:S02]  /*82a0*/  FMUL.FTZ R61, R3, R133 ;  /* 0x00000085033d7220 */ /* 0x000fe40000410000 */
[C---:B------:R-:W-:Y:S03]  /*82b0*/  FMUL.FTZ R62, R0.reuse, R134 ;  /* 0x00000086003e7220 */ /* 0x040fe60000410000 */
[----:B------:R-:W-:Y:S02]  /*82c0*/  FMUL.FTZ R63, R0, R135 ;  /* 0x00000087003f7220 */ /* 0x000fe40000410000 */
[----:B------:R-:W-:Y:S02]  /*82d0*/  IMAD.MOV.U32 R132, RZ, RZ, R97 ;  /* 0x000000ffff847224 */ /* 0x000fe400078e0061 */
[----:B------:R-:W-:Y:S01]  /*82e0*/  IMAD.MOV.U32 R97, RZ, RZ, R96 ;  /* 0x000000ffff617224 */ /* 0x000fe200078e0060 */
[----:B------:R-:W-:Y:S01]  /*82f0*/  MOV R96, R153 ;  /* 0x0000009900607202 */ /* 0x000fe20000000f00 */
[----:B------:R-:W-:Y:S01]  /*8300*/  IMAD.MOV.U32 R153, RZ, RZ, R95 ;  /* 0x000000ffff997224 */ /* 0x000fe200078e005f */
[C---:B------:R-:W-:Y:S01]  /*8310*/  HMMA.16816.F32 R60, R144.reuse, R68, R60 ;  /* 0x00000044903c723c */ /* 0x040fe2000000183c */
[----:B------:R-:W4:Y:S02]  /*8320*/  LDL.LU R95, [R1+0x10] ;  /* 0x00001000015f7983 */ /* 0x000f240000300800 */
[----:B------:R-:W-:Y:S02]  /*8330*/  FFMA.FTZ R97, R97, c[0x0][0x2d0], -R148 ;  /* 0x0000b40061617a23 */ /* 0x000fe40000010894 */
[----:B------:R-:W-:Y:S02]  /*8340*/  IMAD.MOV.U32 R134, RZ, RZ, R104 ;  /* 0x000000ffff867224 */ /* 0x000fe400078e0068 */
[----:B------:R-:W-:Y:S01]  /*8350*/  F2FP.PACK_AB R68, R122, R123 ;  /* 0x0000007b7a44723e */ /* 0x000fe200000000ff */
[----:B------:R-:W-:Y:S04]  /*8360*/  HMMA.16816.F32 R64, R144, R70, R64 ;  /* 0x000000469040723c */ /* 0x000fe80000001840 */
[----:B-1----:R-:W-:Y:S01]  /*8370*/  FFMA.FTZ R2, R169, c[0x0][0x2d0], -R148 ;  /* 0x0000b400a9027a23 */ /* 0x002fe20000010894 */
[----:B------:R-:W-:Y:S01]  /*8380*/  F2FP.PACK_AB R69, R120, R121 ;  /* 0x000000797845723e */ /* 0x000fe200000000ff */
[----:B------:R-:W-:Y:S01]  /*8390*/  IMAD.MOV.U32 R133, RZ, RZ, R154 ;  /* 0x000000ffff857224 */ /* 0x000fe200078e009a */
[----:B----4-:R-:W-:Y:S01]  /*83a0*/  F2FP.PACK_AB R70, R99, R102 ;  /* 0x000000666346723e */ /* 0x010fe200000000ff */
[----:B------:R1:W4:Y:S01]  /*83b0*/  MUFU.EX2 R251, R2 ;  /* 0x0000000200fb7308 */ /* 0x0003220000000800 */
[----:B-----5:R-:W-:Y:S03]  /*83c0*/  F2FP.PACK_AB R71, R103, R98 ;  /* 0x000000626747723e */ /* 0x020fe600000000ff */
[----:B------:R-:W-:Y:S02]  /*83d0*/  FFMA.FTZ R146, R132, c[0x0][0x2d0], -R148 ;  /* 0x0000b40084927a23 */ /* 0x000fe40000010894 */
[----:B------:R-:W-:Y:S02]  /*83e0*/  IMAD.MOV.U32 R132, RZ, RZ, R88 ;  /* 0x000000ffff847224 */ /* 0x000fe400078e0058 */
[C---:B------:R-:W-:Y:S02]  /*83f0*/  HMMA.16816.F32 R4, R68.reuse, R72, R4 ;  /* 0x000000484404723c */ /* 0x040fe40000001804 */
[----:B------:R-:W-:Y:S03]  /*8400*/  MUFU.EX2 R146, R146 ;  /* 0x0000009200927308 */ /* 0x000fe60000000800 */
[----:B------:R-:W-:Y:S02]  /*8410*/  FFMA.FTZ R147, R133, c[0x0][0x2d0], -R148 ;  /* 0x0000b40085937a23 */ /* 0x000fe40000010894 */
[----:B------:R-:W-:Y:S01]  /*8420*/  IMAD.MOV.U32 R133, RZ, RZ, R96 ;  /* 0x000000ffff857224 */ /* 0x000fe200078e0060 */
[C---:B------:R-:W-:Y:S01]  /*8430*/  HMMA.16816.F32 R8, R68.reuse, R74, R8 ;  /* 0x0000004a4408723c */ /* 0x040fe20000001808 */
[----:B------:R-:W5:Y:S03]  /*8440*/  LDSM.16.MT88.4 R72, [R200+0x4800] ;  /* 0x00480000c848783b */ /* 0x000f660000004200 */
[----:B------:R-:W-:Y:S01]  /*8450*/  IMAD.MOV.U32 R96, RZ, RZ, R153 ;  /* 0x000000ffff607224 */ /* 0x000fe200078e0099 */
[----:B------:R-:W-:Y:S03]  /*8460*/  MUFU.EX2 R147, R147 ;  /* 0x0000009300937308 */ /* 0x000fe60000000800 */
[C---:B------:R-:W-:Y:S04]  /*8470*/  HMMA.16816.F32 R12, R68.reuse, R76, R12 ;  /* 0x0000004c440c723c */ /* 0x040fe8000000180c */
[--C-:B-1----:R-:W-:Y:S04]  /*8480*/  FFMA.FTZ R2, R170, c[0x0][0x2d0], -R149.reuse ;  /* 0x0000b400aa027a23 */ /* 0x102fe80000010895 */
[C---:B------:R-:W-:Y:S01]  /*8490*/  HMMA.16816.F32 R16, R68.reuse, R78, R16 ;  /* 0x0000004e4410723c */ /* 0x040fe20000001810 */
[----:B------:R1:W-:Y:S01]  /*84a0*/  MUFU.EX2 R100, R2 ;  /* 0x0000000200647308 */ /* 0x0003e20000000800 */
[----:B------:R-:W4:Y:S06]  /*84b0*/  LDSM.16.MT88.4 R76, [R204+0x4800] ;  /* 0x00480000cc4c783b */ /* 0x000f2c0000004200 */
[C---:B------:R-:W-:Y:S08]  /*84c0*/  HMMA.16816.F32 R20, R68.reuse, R80, R20 ;  /* 0x000000504414723c */ /* 0x040ff00000001814 */
[C---:B------:R-:W-:Y:S01]  /*84d0*/  HMMA.16816.F32 R24, R68.reuse, R82, R24 ;  /* 0x000000524418723c */ /* 0x040fe20000001818 */
[----:B------:R-:W4:Y:S07]  /*84e0*/  LDSM.16.MT88.4 R80, [R203+0x4800] ;  /* 0x00480000cb50783b */ /* 0x000f2e0000004200 */
[C---:B------:R-:W-:Y:S04]  /*84f0*/  HMMA.16816.F32 R28, R68.reuse, R84, R28 ;  /* 0x00000054441c723c */ /* 0x040fe8000000181c */
[--C-:B-1----:R-:W-:Y:S04]  /*8500*/  FFMA.FTZ R2, R193, c[0x0][0x2d0], -R149.reuse ;  /* 0x0000b400c1027a23 */ /* 0x102fe80000010895 */
[C---:B------:R-:W-:Y:S01]  /*8510*/  HMMA.16816.F32 R32, R68.reuse, R86, R32 ;  /* 0x000000564420723c */ /* 0x040fe20000001820 */
[----:B------:R1:W1:Y:S01]  /*8520*/  MUFU.EX2 R245, R2 ;  /* 0x0000000200f57308 */ /* 0x0002620000000800 */
[----:B------:R-:W1:Y:S06]  /*8530*/  LDSM.16.MT88.4 R84, [R206+0x4800] ;  /* 0x00480000ce54783b */ /* 0x000e6c0000004200 */
[C---:B-----5:R-:W-:Y:S08]  /*8540*/  HMMA.16816.F32 R36, R68.reuse, R72, R36 ;  /* 0x000000484424723c */ /* 0x060ff00000001824 */
[C---:B------:R-:W-:Y:S01]  /*8550*/  HMMA.16816.F32 R40, R68.reuse, R74, R40 ;  /* 0x0000004a4428723c */ /* 0x040fe20000001828 */
[----:B------:R-:W5:Y:S07]  /*8560*/  LDSM.16.MT88.4 R72, [R200+0x1000] ;  /* 0x00100000c848783b */ /* 0x000f6e0000004200 */
[C---:B----4-:R-:W-:Y:S04]  /*8570*/  HMMA.16816.F32 R44, R68.reuse, R76, R44 ;  /* 0x0000004c442c723c */ /* 0x050fe8000000182c */
[--C-:B-1----:R-:W-:Y:S04]  /*8580*/  FFMA.FTZ R2, R171, c[0x0][0x2d0], -R148.reuse ;  /* 0x0000b400ab027a23 */ /* 0x102fe80000010894 */
[C---:B------:R-:W-:Y:S01]  /*8590*/  HMMA.16816.F32 R48, R68.reuse, R78, R48 ;  /* 0x0000004e4430723c */ /* 0x040fe20000001830 */
[----:B------:R1:W-:Y:S01]  /*85a0*/  MUFU.EX2 R244, R2 ;  /* 0x0000000200f47308 */ /* 0x0003e20000000800 */
[----:B------:R-:W4:Y:S06]  /*85b0*/  LDSM.16.MT88.4 R76, [R204+0x1000] ;  /* 0x00100000cc4c783b */ /* 0x000f2c0000004200 */
[C---:B------:R-:W-:Y:S08]  /*85c0*/  HMMA.16816.F32 R52, R68.reuse, R80, R52 ;  /* 0x000000504434723c */ /* 0x040ff00000001834 */
[C---:B------:R-:W-:Y:S01]  /*85d0*/  HMMA.16816.F32 R56, R68.reuse, R82, R56 ;  /* 0x000000524438723c */ /* 0x040fe20000001838 */
[----:B------:R-:W2:Y:S07]  /*85e0*/  LDSM.16.MT88.4 R80, [R203+0x1000] ;  /* 0x00100000cb50783b */ /* 0x000eae0000004200 */
[C---:B------:R-:W-:Y:S04]  /*85f0*/  HMMA.16816.F32 R60, R68.reuse, R84, R60 ;  /* 0x00000054443c723c */ /* 0x040fe8000000183c */
[--C-:B-1----:R-:W-:Y:S02]  /*8600*/  FFMA.FTZ R2, R194, c[0x0][0x2d0], -R148.reuse ;  /* 0x0000b400c2027a23 */ /* 0x102fe40000010894 */
[----:B------:R-:W3:Y:S02]  /*8610*/  LDL R194, [R1+0x2c] ;  /* 0x00002c0001c27983 */ /* 0x000ee40000100800 */
[----:B------:R-:W-:Y:S01]  /*8620*/  HMMA.16816.F32 R64, R68, R86, R64 ;  /* 0x000000564440723c */ /* 0x000fe20000001840 */
[----:B------:R1:W1:Y:S01]  /*8630*/  MUFU.EX2 R193, R2 ;  /* 0x0000000200c17308 */ /* 0x0002620000000800 */
[----:B------:R-:W2:Y:S05]  /*8640*/  LDSM.16.MT88.4 R84, [R206+0x1000] ;  /* 0x00100000ce54783b */ /* 0x000eaa0000004200 */
[----:B------:R-:W-:Y:S02]  /*8650*/  F2FP.PACK_AB R68, R251, R101 ;  /* 0x00000065fb44723e */ /* 0x000fe400000000ff */
[----:B------:R-:W-:Y:S03]  /*8660*/  F2FP.PACK_AB R69, R245, R100 ;  /* 0x00000064f545723e */ /* 0x000fe600000000ff */
[--C-:B-1----:R-:W-:Y:S01]  /*8670*/  FFMA.FTZ R2, R195, c[0x0][0x2d0], -R149.reuse ;  /* 0x0000b400c3027a23 */ /* 0x102fe20000010895 */
[----:B------:R-:W-:Y:S03]  /*8680*/  F2FP.PACK_AB R70, R193, R244 ;  /* 0x000000f4c146723e */ /* 0x000fe600000000ff */
[----:B------:R1:W-:Y:S02]  /*8690*/  MUFU.EX2 R111, R2 ;  /* 0x00000002006f7308 */ /* 0x0003e40000000800 */
[----:B-1----:R-:W-:Y:S08]  /*86a0*/  FFMA.FTZ R2, R196, c[0x0][0x2d0], -R149 ;  /* 0x0000b400c4027a23 */ /* 0x002ff00000010895 */
[----:B------:R1:W1:Y:S01]  /*86b0*/  MUFU.EX2 R110, R2 ;  /* 0x00000002006e7308 */ /* 0x0002620000000800 */
[----:B--2---:R-:W-:Y:S02]  /*86c0*/  FFMA.FTZ R3, R3, R112, R243 ;  /* 0x0000007003037223 */ /* 0x004fe400000100f3 */
[----:B------:R-:W-:Y:S02]  /*86d0*/  IMAD.MOV.U32 R112, RZ, RZ, R91 ;  /* 0x000000ffff707224 */ /* 0x000fe400078e005b */
[----:B------:R-:W-:Y:S01]  /*86e0*/  LDSM.16.MT88.4 R88, [R200+0x6800] ;  /* 0x00680000c858783b */ /* 0x000fe20000004200 */
[----:B------:R-:W-:Y:S02]  /*86f0*/  FADD.FTZ R3, R246, R3 ;  /* 0x00000003f6037221 */ /* 0x000fe40000010000 */
[--C-:B-1----:R-:W-:Y:S01]  /*8700*/  FFMA.FTZ R2, R198, c[0x0][0x2d0], -R148.reuse ;  /* 0x0000b400c6027a23 */ /* 0x102fe20000010894 */
[----:B------:R-:W-:Y:S03]  /*8710*/  F2FP.PACK_AB R71, R110, R111 ;  /* 0x0000006f6e47723e */ /* 0x000fe600000000ff */
[----:B------:R1:W-:Y:S04]  /*8720*/  MUFU.EX2 R109, R2 ;  /* 0x00000002006d7308 */ /* 0x0003e80000000800 */
[C---:B-----5:R-:W-:Y:S08]  /*8730*/  HMMA.16816.F32 R4, R68.reuse, R72, R4 ;  /* 0x000000484404723c */ /* 0x060ff00000001804 */
[C---:B------:R-:W-:Y:S01]  /*8740*/  HMMA.16816.F32 R8, R68.reuse, R74, R8 ;  /* 0x0000004a4408723c */ /* 0x040fe20000001808 */
[----:B------:R-:W2:Y:S07]  /*8750*/  LDSM.16.MT88.4 R72, [R200+0x5000] ;  /* 0x00500000c848783b */ /* 0x000eae0000004200 */
[C---:B----4-:R-:W-:Y:S04]  /*8760*/  HMMA.16816.F32 R12, R68.reuse, R76, R12 ;  /* 0x0000004c440c723c */ /* 0x050fe8000000180c */
[----:B-1----:R-:W-:Y:S04]  /*8770*/  FFMA.FTZ R2, R197, c[0x0][0x2d0], -R148 ;  /* 0x0000b400c5027a23 */ /* 0x002fe80000010894 */
[C---:B------:R-:W-:Y:S01]  /*8780*/  HMMA.16816.F32 R16, R68.reuse, R78, R16 ;  /* 0x0000004e4410723c */ /* 0x040fe20000001810 */
[----:B------:R1:W4:Y:S01]  /*8790*/  MUFU.EX2 R171, R2 ;  /* 0x0000000200ab7308 */ /* 0x0003220000000800 */
[----:B------:R-:W5:Y:S06]  /*87a0*/  LDSM.16.MT88.4 R76, [R204+0x5000] ;  /* 0x00500000cc4c783b */ /* 0x000f6c0000004200 */
[C---:B------:R-:W-:Y:S08]  /*87b0*/  HMMA.16816.F32 R20, R68.reuse, R80, R20 ;  /* 0x000000504414723c */ /* 0x040ff00000001814 */
[C---:B------:R-:W-:Y:S01]  /*87c0*/  HMMA.16816.F32 R24, R68.reuse, R82, R24 ;  /* 0x000000524418723c */ /* 0x040fe20000001818 */
[----:B------:R-:W4:Y:S07]  /*87d0*/  LDSM.16.MT88.4 R80, [R203+0x5000] ;  /* 0x00500000cb50783b */ /* 0x000f2e0000004200 */
[C---:B------:R-:W-:Y:S04]  /*87e0*/  HMMA.16816.F32 R28, R68.reuse, R84, R28 ;  /* 0x00000054441c723c */ /* 0x040fe8000000181c */
[--C-:B-1----:R-:W-:Y:S04]  /*87f0*/  FFMA.FTZ R2, R199, c[0x0][0x2d0], -R149.reuse ;  /* 0x0000b400c7027a23 */ /* 0x102fe80000010895 */
[C---:B------:R-:W-:Y:S01]  /*8800*/  HMMA.16816.F32 R32, R68.reuse, R86, R32 ;  /* 0x000000564420723c */ /* 0x040fe20000001820 */
[----:B------:R1:W-:Y:S01]  /*8810*/  MUFU.EX2 R108, R2 ;  /* 0x00000002006c7308 */ /* 0x0003e20000000800 */
[----:B------:R-:W4:Y:S06]  /*8820*/  LDSM.16.MT88.4 R84, [R206+0x5000] ;  /* 0x00500000ce54783b */ /* 0x000f2c0000004200 */
[C---:B--2---:R-:W-:Y:S04]  /*8830*/  HMMA.16816.F32 R36, R68.reuse, R72, R36 ;  /* 0x000000484424723c */ /* 0x044fe80000001824 */
[----:B------:R-:W-:Y:S02]  /*8840*/  FFMA.FTZ R95, R0, R95, R150 ;  /* 0x0000005f005f7223 */ /* 0x000fe40000010096 */
[--C-:B------:R-:W-:Y:S02]  /*8850*/  FFMA.FTZ R0, R133, c[0x0][0x2d0], -R149.reuse ;  /* 0x0000b40085007a23 */ /* 0x100fe40000010895 */
[C---:B------:R-:W-:Y:S01]  /*8860*/  HMMA.16816.F32 R40, R68.reuse, R74, R40 ;  /* 0x0000004a4428723c */ /* 0x040fe20000001828 */
[----:B------:R-:W2:Y:S01]  /*8870*/  LDSM.16.MT88.4 R72, [R200+0x1800] ;  /* 0x00180000c848783b */ /* 0x000ea20000004200 */
[----:B------:R-:W-:Y:S06]  /*8880*/  MUFU.EX2 R133, R93 ;  /* 0x0000005d00857308 */ /* 0x000fec0000000800 */
[C---:B-----5:R-:W-:Y:S04]  /*8890*/  HMMA.16816.F32 R44, R68.reuse, R76, R44 ;  /* 0x0000004c442c723c */ /* 0x060fe8000000182c */
[--C-:B-1----:R-:W-:Y:S01]  /*88a0*/  FFMA.FTZ R2, R232, c[0x0][0x2d0], -R149.reuse ;  /* 0x0000b400e8027a23 */ /* 0x102fe20000010895 */
[----:B------:R1:W-:Y:S03]  /*88b0*/  MUFU.EX2 R135, R0 ;  /* 0x0000000000877308 */ /* 0x0003e60000000800 */
[C---:B------:R-:W-:Y:S01]  /*88c0*/  HMMA.16816.F32 R48, R68.reuse, R78, R48 ;  /* 0x0000004e4430723c */ /* 0x040fe20000001830 */
[----:B------:R-:W5:Y:S06]  /*88d0*/  LDSM.16.MT88.4 R76, [R204+0x1800] ;  /* 0x00180000cc4c783b */ /* 0x000f6c0000004200 */
[----:B------:R2:W2:Y:S01]  /*88e0*/  MUFU.EX2 R170, R2 ;  /* 0x0000000200aa7308 */ /* 0x0004a20000000800 */
[C---:B----4-:R-:W-:Y:S08]  /*88f0*/  HMMA.16816.F32 R52, R68.reuse, R80, R52 ;  /* 0x000000504434723c */ /* 0x050ff00000001834 */
[C---:B------:R-:W-:Y:S01]  /*8900*/  HMMA.16816.F32 R56, R68.reuse, R82, R56 ;  /* 0x000000524438723c */ /* 0x040fe20000001838 */
[----:B------:R-:W4:Y:S03]  /*8910*/  LDSM.16.MT88.4 R80, [R203+0x1800] ;  /* 0x00180000cb50783b */ /* 0x000f260000004200 */
[--C-:B-1----:R-:W-:Y:S02]  /*8920*/  FFMA.FTZ R0, R151, c[0x0][0x2d0], -R149.reuse ;  /* 0x0000b40097007a23 */ /* 0x102fe40000010895 */
[----:B------:R-:W-:Y:S02]  /*8930*/  MUFU.EX2 R151, R94 ;  /* 0x0000005e00977308 */ /* 0x000fe40000000800 */
[C---:B------:R-:W-:Y:S04]  /*8940*/  HMMA.16816.F32 R60, R68.reuse, R84, R60 ;  /* 0x00000054443c723c */ /* 0x040fe8000000183c */
[--C-:B--2---:R-:W-:Y:S04]  /*8950*/  FFMA.FTZ R2, R230, c[0x0][0x2d0], -R148.reuse ;  /* 0x0000b400e6027a23 */ /* 0x104fe80000010894 */
[----:B------:R-:W-:Y:S01]  /*8960*/  HMMA.16816.F32 R64, R68, R86, R64 ;  /* 0x000000564440723c */ /* 0x000fe20000001840 */
[----:B------:R-:W1:Y:S01]  /*8970*/  LDSM.16.MT88.4 R84, [R206+0x1800] ;  /* 0x00180000ce54783b */ /* 0x000e620000004200 */
[----:B------:R2:W-:Y:S05]  /*8980*/  MUFU.EX2 R169, R2 ;  /* 0x0000000200a97308 */ /* 0x0005ea0000000800 */
[----:B------:R-:W-:Y:S02]  /*8990*/  F2FP.PACK_AB R68, R171, R109 ;  /* 0x0000006dab44723e */ /* 0x000fe400000000ff */
[----:B------:R-:W-:Y:S03]  /*89a0*/  F2FP.PACK_AB R69, R170, R108 ;  /* 0x0000006caa45723e */ /* 0x000fe600000000ff */
[--C-:B--2---:R-:W-:Y:S04]  /*89b0*/  FFMA.FTZ R2, R231, c[0x0][0x2d0], -R148.reuse ;  /* 0x0000b400e7027a23 */ /* 0x104fe80000010894 */
[----:B------:R2:W1:Y:S02]  /*89c0*/  MUFU.EX2 R168, R2 ;  /* 0x0000000200a87308 */ /* 0x0004640000000800 */
[--C-:B--2---:R-:W-:Y:S01]  /*89d0*/  FFMA.FTZ R2, R233, c[0x0][0x2d0], -R149.reuse ;  /* 0x0000b400e9027a23 */ /* 0x104fe20000010895 */
[----:B-1----:R-:W-:Y:S07]  /*89e0*/  F2FP.PACK_AB R70, R168, R169 ;  /* 0x000000a9a846723e */ /* 0x002fee00000000ff */
[----:B------:R1:W-:Y:S02]  /*89f0*/  MUFU.EX2 R163, R2 ;  /* 0x0000000200a37308 */ /* 0x0003e40000000800 */
[----:B-1----:R-:W-:Y:S08]  /*8a00*/  FFMA.FTZ R2, R234, c[0x0][0x2d0], -R149 ;  /* 0x0000b400ea027a23 */ /* 0x002ff00000010895 */
[----:B------:R1:W2:Y:S01]  /*8a10*/  MUFU.EX2 R162, R2 ;  /* 0x0000000200a27308 */ /* 0x0002a20000000800 */
[----:B---3--:R-:W-:Y:S01]  /*8a20*/  ISETP.GT.AND P0, PT, R192, R194, PT ;  /* 0x000000c2c000720c */ /* 0x008fe20003f04270 */
[----:B------:R-:W-:Y:S02]  /*8a30*/  IMAD.MOV.U32 R192, RZ, RZ, R229 ;  /* 0x000000ffffc07224 */ /* 0x000fe400078e00e5 */
[--C-:B-1----:R-:W-:Y:S01]  /*8a40*/  FFMA.FTZ R2, R235, c[0x0][0x2d0], -R148.reuse ;  /* 0x0000b400eb027a23 */ /* 0x102fe20000010894 */
[----:B--2---:R-:W-:Y:S05]  /*8a50*/  F2FP.PACK_AB R71, R162, R163 ;  /* 0x000000a3a247723e */ /* 0x004fea00000000ff */
[----:B------:R1:W-:Y:S02]  /*8a60*/  MUFU.EX2 R160, R2 ;  /* 0x0000000200a07308 */ /* 0x0003e40000000800 */
[C---:B------:R-:W-:Y:S08]  /*8a70*/  HMMA.16816.F32 R4, R68.reuse, R72, R4 ;  /* 0x000000484404723c */ /* 0x040ff00000001804 */
[C---:B------:R-:W-:Y:S01]  /*8a80*/  HMMA.16816.F32 R8, R68.reuse, R74, R8 ;  /* 0x0000004a4408723c */ /* 0x040fe20000001808 */
[----:B------:R-:W2:Y:S07]  /*8a90*/  LDSM.16.MT88.4 R72, [R200+0x5800] ;  /* 0x00580000c848783b */ /* 0x000eae0000004200 */
[C---:B-----5:R-:W-:Y:S04]  /*8aa0*/  HMMA.16816.F32 R12, R68.reuse, R76, R12 ;  /* 0x0000004c440c723c */ /* 0x060fe8000000180c */
[--C-:B-1----:R-:W-:Y:S04]  /*8ab0*/  FFMA.FTZ R2, R236, c[0x0][0x2d0], -R148.reuse ;  /* 0x0000b400ec027a23 */ /* 0x102fe80000010894 */
[C---:B------:R-:W-:Y:S01]  /*8ac0*/  HMMA.16816.F32 R16, R68.reuse, R78, R16 ;  /* 0x0000004e4410723c */ /* 0x040fe20000001810 */
[----:B------:R1:W3:Y:S01]  /*8ad0*/  MUFU.EX2 R161, R2 ;  /* 0x0000000200a17308 */ /* 0x0002e20000000800 */
[----:B------:R-:W5:Y:S06]  /*8ae0*/  LDSM.16.MT88.4 R76, [R204+0x5800] ;  /* 0x00580000cc4c783b */ /* 0x000f6c0000004200 */
[C---:B----4-:R-:W-:Y:S08]  /*8af0*/  HMMA.16816.F32 R20, R68.reuse, R80, R20 ;  /* 0x000000504414723c */ /* 0x050ff00000001814 */
[C---:B------:R-:W-:Y:S01]  /*8b00*/  HMMA.16816.F32 R24, R68.reuse, R82, R24 ;  /* 0x000000524418723c */ /* 0x040fe20000001818 */
[----:B------:R-:W4:Y:S07]  /*8b10*/  LDSM.16.MT88.4 R80, [R203+0x5800] ;  /* 0x00580000cb50783b */ /* 0x000f2e0000004200 */
[C---:B------:R-:W-:Y:S04]  /*8b20*/  HMMA.16816.F32 R28, R68.reuse, R84, R28 ;  /* 0x00000054441c723c */ /* 0x040fe8000000181c */
[--C-:B-1----:R-:W-:Y:S04]  /*8b30*/  FFMA.FTZ R2, R237, c[0x0][0x2d0], -R149.reuse ;  /* 0x0000b400ed027a23 */ /* 0x102fe80000010895 */
[C---:B------:R-:W-:Y:S01]  /*8b40*/  HMMA.16816.F32 R32, R68.reuse, R86, R32 ;  /* 0x000000564420723c */ /* 0x040fe20000001820 */
[----:B------:R1:W-:Y:S01]  /*8b50*/  MUFU.EX2 R130, R2 ;  /* 0x0000000200827308 */ /* 0x0003e20000000800 */
[----:B------:R-:W3:Y:S06]  /*8b60*/  LDSM.16.MT88.4 R84, [R206+0x5800] ;  /* 0x00580000ce54783b */ /* 0x000eec0000004200 */
[C---:B--2---:R-:W-:Y:S08]  /*8b70*/  HMMA.16816.F32 R36, R68.reuse, R72, R36 ;  /* 0x000000484424723c */ /* 0x044ff00000001824 */
[C---:B------:R-:W-:Y:S01]  /*8b80*/  HMMA.16816.F32 R40, R68.reuse, R74, R40 ;  /* 0x0000004a4428723c */ /* 0x040fe20000001828 */
[----:B------:R-:W2:Y:S07]  /*8b90*/  LDSM.16.MT88.4 R72, [R200+0x2000] ;  /* 0x00200000c848783b */ /* 0x000eae0000004200 */
[C---:B-----5:R-:W-:Y:S04]  /*8ba0*/  HMMA.16816.F32 R44, R68.reuse, R76, R44 ;  /* 0x0000004c442c723c */ /* 0x060fe8000000182c */
[--C-:B-1----:R-:W-:Y:S04]  /*8bb0*/  FFMA.FTZ R2, R240, c[0x0][0x2d0], -R149.reuse ;  /* 0x0000b400f0027a23 */ /* 0x102fe80000010895 */
[C---:B------:R-:W-:Y:S01]  /*8bc0*/  HMMA.16816.F32 R48, R68.reuse, R78, R48 ;  /* 0x0000004e4430723c */ /* 0x040fe20000001830 */
[----:B------:R1:W5:Y:S01]  /*8bd0*/  MUFU.EX2 R131, R2 ;  /* 0x0000000200837308 */ /* 0x0003620000000800 */
[----:B------:R-:W2:Y:S06]  /*8be0*/  LDSM.16.MT88.4 R76, [R204+0x2000] ;  /* 0x00200000cc4c783b */ /* 0x000eac0000004200 */
[C---:B----4-:R-:W-:Y:S08]  /*8bf0*/  HMMA.16816.F32 R52, R68.reuse, R80, R52 ;  /* 0x000000504434723c */ /* 0x050ff00000001834 */
[C---:B------:R-:W-:Y:S01]  /*8c00*/  HMMA.16816.F32 R56, R68.reuse, R82, R56 ;  /* 0x000000524438723c */ /* 0x040fe20000001838 */
[----:B------:R-:W4:Y:S07]  /*8c10*/  LDSM.16.MT88.4 R80, [R203+0x2000] ;  /* 0x00200000cb50783b */ /* 0x000f2e0000004200 */
[C---:B---3--:R-:W-:Y:S04]  /*8c20*/  HMMA.16816.F32 R60, R68.reuse, R84, R60 ;  /* 0x00000054443c723c */ /* 0x048fe8000000183c */
[--C-:B-1----:R-:W-:Y:S04]  /*8c30*/  FFMA.FTZ R2, R238, c[0x0][0x2d0], -R148.reuse ;  /* 0x0000b400ee027a23 */ /* 0x102fe80000010894 */
[----:B------:R-:W-:Y:S01]  /*8c40*/  HMMA.16816.F32 R64, R68, R86, R64 ;  /* 0x000000564440723c */ /* 0x000fe20000001840 */
[----:B------:R1:W-:Y:S01]  /*8c50*/  MUFU.EX2 R129, R2 ;  /* 0x0000000200817308 */ /* 0x0003e20000000800 */
[----:B------:R-:W3:Y:S05]  /*8c60*/  LDSM.16.MT88.4 R84, [R206+0x2000] ;  /* 0x00200000ce54783b */ /* 0x000eea0000004200 */
[----:B------:R-:W-:Y:S02]  /*8c70*/  F2FP.PACK_AB R68, R161, R160 ;  /* 0x000000a0a144723e */ /* 0x000fe400000000ff */
[----:B-----5:R-:W-:Y:S03]  /*8c80*/  F2FP.PACK_AB R69, R131, R130 ;  /* 0x000000828345723e */ /* 0x020fe600000000ff */
[--C-:B-1----:R-:W-:Y:S04]  /*8c90*/  FFMA.FTZ R2, R239, c[0x0][0x2d0], -R148.reuse ;  /* 0x0000b400ef027a23 */ /* 0x102fe80000010894 */
[----:B------:R1:W5:Y:S02]  /*8ca0*/  MUFU.EX2 R159, R2 ;  /* 0x00000002009f7308 */ /* 0x0003640000000800 */
[--C-:B-1----:R-:W-:Y:S01]  /*8cb0*/  FFMA.FTZ R2, R241, c[0x0][0x2d0], -R149.reuse ;  /* 0x0000b400f1027a23 */ /* 0x102fe20000010895 */
[----:B-----5:R-:W-:Y:S07]  /*8cc0*/  F2FP.PACK_AB R70, R159, R129 ;  /* 0x000000819f46723e */ /* 0x020fee00000000ff */
[----:B------:R1:W-:Y:S02]  /*8cd0*/  MUFU.EX2 R128, R2 ;  /* 0x0000000200807308 */ /* 0x0003e40000000800 */
[--C-:B-1----:R-:W-:Y:S08]  /*8ce0*/  FFMA.FTZ R2, R242, c[0x0][0x2d0], -R149.reuse ;  /* 0x0000b400f2027a23 */ /* 0x102ff00000010895 */
[----:B------:R1:W5:Y:S02]  /*8cf0*/  MUFU.EX2 R158, R2 ;  /* 0x00000002009e7308 */ /* 0x0003640000000800 */
[--C-:B-1----:R-:W-:Y:S01]  /*8d00*/  FFMA.FTZ R2, R248, c[0x0][0x2d0], -R148.reuse ;  /* 0x0000b400f8027a23 */ /* 0x102fe20000010894 */
[----:B-----5:R-:W-:Y:S07]  /*8d10*/  F2FP.PACK_AB R71, R158, R128 ;  /* 0x000000809e47723e */ /* 0x020fee00000000ff */
[----:B------:R1:W-:Y:S01]  /*8d20*/  MUFU.EX2 R156, R2 ;  /* 0x00000002009c7308 */ /* 0x0003e20000000800 */
[C---:B--2---:R-:W-:Y:S08]  /*8d30*/  HMMA.16816.F32 R4, R68.reuse, R72, R4 ;  /* 0x000000484404723c */ /* 0x044ff00000001804 */
[C---:B------:R-:W-:Y:S01]  /*8d40*/  HMMA.16816.F32 R8, R68.reuse, R74, R8 ;  /* 0x0000004a4408723c */ /* 0x040fe20000001808 */
[----:B------:R-:W2:Y:S07]  /*8d50*/  LDSM.16.MT88.4 R72, [R200+0x6000] ;  /* 0x00600000c848783b */ /* 0x000eae0000004200 */
[C---:B------:R-:W-:Y:S04]  /*8d60*/  HMMA.16816.F32 R12, R68.reuse, R76, R12 ;  /* 0x0000004c440c723c */ /* 0x040fe8000000180c */
[--C-:B-1----:R-:W-:Y:S04]  /*8d70*/  FFMA.FTZ R2, R250, c[0x0][0x2d0], -R148.reuse ;  /* 0x0000b400fa027a23 */ /* 0x102fe80000010894 */
[C---:B------:R-:W-:Y:S01]  /*8d80*/  HMMA.16816.F32 R16, R68.reuse, R78, R16 ;  /* 0x0000004e4410723c */ /* 0x040fe20000001810 */
[----:B------:R1:W5:Y:S01]  /*8d90*/  MUFU.EX2 R157, R2 ;  /* 0x00000002009d7308 */ /* 0x0003620000000800 */
[----:B------:R-:W5:Y:S06]  /*8da0*/  LDSM.16.MT88.4 R76, [R204+0x6000] ;  /* 0x00600000cc4c783b */ /* 0x000f6c0000004200 */
[C---:B----4-:R-:W-:Y:S08]  /*8db0*/  HMMA.16816.F32 R20, R68.reuse, R80, R20 ;  /* 0x000000504414723c */ /* 0x050ff00000001814 */
[C---:B------:R-:W-:Y:S01]  /*8dc0*/  HMMA.16816.F32 R24, R68.reuse, R82, R24 ;  /* 0x000000524418723c */ /* 0x040fe20000001818 */
[----:B------:R-:W4:Y:S07]  /*8dd0*/  LDSM.16.MT88.4 R80, [R203+0x6000] ;  /* 0x00600000cb50783b */ /* 0x000f2e0000004200 */
[C---:B---3--:R-:W-:Y:S04]  /*8de0*/  HMMA.16816.F32 R28, R68.reuse, R84, R28 ;  /* 0x00000054441c723c */ /* 0x048fe8000000181c */
        /* <DEDUP_REMOVED lines=28> */
[----:B------:R-:W1:Y:S02]  /*8fb0*/  MUFU.EX2 R154, R2 ;  /* 0x00000002009a7308 */ /* 0x000e640000000800 */
[----:B-1----:R-:W-:Y:S01]  /*8fc0*/  F2FP.PACK_AB R71, R154, R104 ;  /* 0x000000689a47723e */ /* 0x002fe200000000ff */
[--C-:B------:R-:W-:Y:S02]  /*8fd0*/  FFMA.FTZ R2, R134, c[0x0][0x2d0], -R148.reuse ;  /* 0x0000b40086027a23 */ /* 0x100fe40000010894 */
[----:B------:R-:W-:Y:S05]  /*8fe0*/  FFMA.FTZ R148, R152, c[0x0][0x2d0], -R148 ;  /* 0x0000b40098947a23 */ /* 0x000fea0000010894 */
[----:B------:R1:W-:Y:S01]  /*8ff0*/  MUFU.EX2 R134, R0 ;  /* 0x0000000000867308 */ /* 0x0003e20000000800 */
[C---:B--2---:R-:W-:Y:S09]  /*9000*/  HMMA.16816.F32 R4, R68.reuse, R72, R4 ;  /* 0x000000484404723c */ /* 0x044ff20000001804 */
[----:B------:R-:W-:Y:S01]  /*9010*/  MUFU.EX2 R152, R92 ;  /* 0x0000005c00987308 */ /* 0x000fe20000000800 */
[C---:B------:R-:W-:Y:S01]  /*9020*/  HMMA.16816.F32 R8, R68.reuse, R74, R8 ;  /* 0x0000004a4408723c */ /* 0x040fe20000001808 */
[----:B------:R-:W2:Y:S07]  /*9030*/  LDSM.16.MT88.4 R72, [R204+0x6800] ;  /* 0x00680000cc48783b */ /* 0x000eae0000004200 */
[C---:B------:R-:W-:Y:S01]  /*9040*/  HMMA.16816.F32 R12, R68.reuse, R76, R12 ;  /* 0x0000004c440c723c */ /* 0x040fe2000000180c */
[----:B------:R5:W2:Y:S03]  /*9050*/  MUFU.EX2 R153, R2 ;  /* 0x0000000200997308 */ /* 0x000aa60000000800 */
[----:B-1----:R-:W-:Y:S04]  /*9060*/  FFMA.FTZ R0, R132, c[0x0][0x2d0], -R149 ;  /* 0x0000b40084007a23 */ /* 0x002fe80000010895 */
[C---:B------:R-:W-:Y:S01]  /*9070*/  HMMA.16816.F32 R16, R68.reuse, R78, R16 ;  /* 0x0000004e4410723c */ /* 0x040fe20000001810 */
[----:B------:R-:W1:Y:S02]  /*9080*/  LDSM.16.MT88.4 R76, [R203+0x6800] ;  /* 0x00680000cb4c783b */ /* 0x000e640000004200 */
[----:B------:R-:W-:Y:S05]  /*9090*/  MUFU.EX2 R148, R148 ;  /* 0x0000009400947308 */ /* 0x000fea0000000800 */
[C---:B----4-:R-:W-:Y:S05]  /*90a0*/  HMMA.16816.F32 R20, R68.reuse, R80, R20 ;  /* 0x000000504414723c */ /* 0x050fea0000001814 */
[----:B------:R4:W-:Y:S03]  /*90b0*/  MUFU.EX2 R132, R0 ;  /* 0x0000000000847308 */ /* 0x0009e60000000800 */
[C---:B------:R-:W-:Y:S01]  /*90c0*/  HMMA.16816.F32 R24, R68.reuse, R82, R24 ;  /* 0x000000524418723c */ /* 0x040fe20000001818 */
[----:B------:R-:W1:Y:S03]  /*90d0*/  LDSM.16.MT88.4 R80, [R206+0x6800] ;  /* 0x00680000ce50783b */ /* 0x000e660000004200 */
[----:B-----5:R-:W-:Y:S04]  /*90e0*/  FADD.FTZ R2, R113, R95 ;  /* 0x0000005f71027221 */ /* 0x020fe80000010000 */
[C---:B---3--:R-:W-:Y:S01]  /*90f0*/  HMMA.16816.F32 R28, R68.reuse, R84, R28 ;  /* 0x00000054441c723c */ /* 0x048fe2000000181c */
[----:B------:R-:W-:Y:S03]  /*9100*/  LDSM.16.MT88.4 R92, [R204+0x7000] ;  /* 0x00700000cc5c783b */ /* 0x000fe60000004200 */
[----:B------:R-:W-:Y:S04]  /*9110*/  FADD.FTZ R2, R126, R2 ;  /* 0x000000027e027221 */ /* 0x000fe80000010000 */
[C---:B------:R-:W-:Y:S01]  /*9120*/  HMMA.16816.F32 R32, R68.reuse, R86, R32 ;  /* 0x000000564420723c */ /* 0x040fe20000001820 */
[----:B------:R-:W-:Y:S03]  /*9130*/  LDSM.16.MT88.4 R84, [R203+0x3000] ;  /* 0x00300000cb54783b */ /* 0x000fe60000004200 */
[----:B----4-:R-:W-:Y:S04]  /*9140*/  FFMA.FTZ R0, R114, c[0x0][0x2d0], -R149 ;  /* 0x0000b40072007a23 */ /* 0x010fe80000010895 */
[C---:B------:R-:W-:Y:S01]  /*9150*/  HMMA.16816.F32 R36, R68.reuse, R88, R36 ;  /* 0x000000584424723c */ /* 0x040fe20000001824 */
[----:B------:R3:W4:Y:S07]  /*9160*/  MUFU.EX2 R150, R0 ;  /* 0x0000000000967308 */ /* 0x00072e0000000800 */
[C---:B------:R-:W-:Y:S01]  /*9170*/  HMMA.16816.F32 R40, R68.reuse, R90, R40 ;  /* 0x0000005a4428723c */ /* 0x040fe20000001828 */
[----:B------:R-:W-:Y:S07]  /*9180*/  LDSM.16.MT88.4 R88, [R206+0x3000] ;  /* 0x00300000ce58783b */ /* 0x000fee0000004200 */
[C---:B--2---:R-:W-:Y:S08]  /*9190*/  HMMA.16816.F32 R44, R68.reuse, R72, R44 ;  /* 0x00000048442c723c */ /* 0x044ff0000000182c */
[C---:B------:R-:W-:Y:S01]  /*91a0*/  HMMA.16816.F32 R48, R68.reuse, R74, R48 ;  /* 0x0000004a4430723c */ /* 0x040fe20000001830 */
[----:B------:R-:W2:Y:S03]  /*91b0*/  LDSM.16.MT88.4 R72, [R200+0x3000] ;  /* 0x00300000c848783b */ /* 0x000ea60000004200 */
[----:B---3--:R-:W-:Y:S02]  /*91c0*/  FADD.FTZ R0, R112, R3 ;  /* 0x0000000370007221 */ /* 0x008fe40000010000 */
[----:B------:R-:W-:Y:S02]  /*91d0*/  IMAD.MOV.U32 R112, RZ, RZ, R124 ;  /* 0x000000ffff707224 */ /* 0x000fe400078e007c */
[C---:B-1----:R-:W-:Y:S04]  /*91e0*/  HMMA.16816.F32 R52, R68.reuse, R76, R52 ;  /* 0x0000004c4434723c */ /* 0x042fe80000001834 */
[----:B------:R-:W-:Y:S02]  /*91f0*/  FADD.FTZ R0, R125, R0 ;  /* 0x000000007d007221 */ /* 0x000fe40000010000 */
[--C-:B------:R-:W-:Y:S02]  /*9200*/  FFMA.FTZ R3, R96, c[0x0][0x2d0], -R149.reuse ;  /* 0x0000b40060037a23 */ /* 0x100fe40000010895 */
[C---:B------:R-:W-:Y:S01]  /*9210*/  HMMA.16816.F32 R56, R68.reuse, R78, R56 ;  /* 0x0000004e4438723c */ /* 0x040fe20000001838 */
[----:B------:R-:W1:Y:S01]  /*9220*/  LDSM.16.MT88.4 R76, [R204+0x3000] ;  /* 0x00300000cc4c783b */ /* 0x000e620000004200 */
[----:B------:R3:W-:Y:S02]  /*9230*/  MUFU.EX2 R145, R3 ;  /* 0x0000000300917308 */ /* 0x0007e40000000800 */
[--C-:B------:R-:W-:Y:S02]  /*9240*/  FFMA.FTZ R96, R127, c[0x0][0x2d0], -R149.reuse ;  /* 0x0000b4007f607a23 */ /* 0x100fe40000010895 */
[----:B------:R-:W-:Y:S02]  /*9250*/  FFMA.FTZ R149, R119, c[0x0][0x2d0], -R149 ;  /* 0x0000b40077957a23 */ /* 0x000fe40000010895 */
[C---:B------:R-:W-:Y:S01]  /*9260*/  HMMA.16816.F32 R60, R68.reuse, R80, R60 ;  /* 0x00000050443c723c */ /* 0x040fe2000000183c */
[----:B------:R-:W-:Y:S03]  /*9270*/  LDSM.16.MT88.4 R124, [R200+0x3800] ;  /* 0x00380000c87c783b */ /* 0x000fe60000004200 */
[----:B------:R-:W5:Y:S01]  /*9280*/  MUFU.EX2 R144, R96 ;  /* 0x0000006000907308 */ /* 0x000f620000000800 */
[----:B------:R-:W-:Y:S02]  /*9290*/  FADD.FTZ R0, R123, R0 ;  /* 0x000000007b007221 */ /* 0x000fe40000010000 */
[----:B------:R-:W-:Y:S01]  /*92a0*/  FADD.FTZ R2, R112, R2 ;  /* 0x0000000270027221 */ /* 0x000fe20000010000 */
[----:B------:R-:W-:Y:S01]  /*92b0*/  HMMA.16816.F32 R64, R68, R82, R64 ;  /* 0x000000524440723c */ /* 0x000fe20000001840 */
[----:B------:R-:W1:Y:S03]  /*92c0*/  LDSM.16.MT88.4 R80, [R200+0x7000] ;  /* 0x00700000c850783b */ /* 0x000e660000004200 */
[----:B------:R-:W-:Y:S02]  /*92d0*/  F2FP.PACK_AB R112, R146, R147 ;  /* 0x000000939270723e */ /* 0x000fe400000000ff */
[----:B------:R-:W1:Y:S01]  /*92e0*/  MUFU.EX2 R119, R97 ;  /* 0x0000006100777308 */ /* 0x000e620000000800 */
[----:B------:R-:W-:Y:S02]  /*92f0*/  F2FP.PACK_AB R68, R152, R153 ;  /* 0x000000999844723e */ /* 0x000fe400000000ff */
[----:B------:R-:W-:Y:S03]  /*9300*/  F2FP.PACK_AB R69, R134, R135 ;  /* 0x000000878645723e */ /* 0x000fe600000000ff */
[----:B------:R-:W-:Y:S01]  /*9310*/  F2FP.PACK_AB R70, R151, R133 ;  /* 0x000000859746723e */ /* 0x000fe200000000ff */
[----:B---3--:R-:W-:Y:S01]  /*9320*/  FADD.FTZ R3, R121, R2 ;  /* 0x0000000279037221 */ /* 0x008fe20000010000 */
[----:B----4-:R-:W-:Y:S01]  /*9330*/  F2FP.PACK_AB R71, R150, R132 ;  /* 0x000000849647723e */ /* 0x010fe200000000ff */
[----:B------:R-:W-:Y:S01]  /*9340*/  FADD.FTZ R2, R122, R0 ;  /* 0x000000007a027221 */ /* 0x000fe20000010000 */
[----:B------:R-:W3:Y:S01]  /*9350*/  MUFU.EX2 R149, R149 ;  /* 0x0000009500957308 */ /* 0x000ee20000000800 */
[----:B------:R-:W-:Y:S02]  /*9360*/  FADD.FTZ R0, R120, R3 ;  /* 0x0000000378007221 */ /* 0x000fe40000010000 */
[----:B------:R-:W-:Y:S01]  /*9370*/  FADD.FTZ R2, R102, R2 ;  /* 0x0000000266027221 */ /* 0x000fe20000010000 */
[----:B-----5:R-:W-:Y:S01]  /*9380*/  F2FP.PACK_AB R113, R144, R145 ;  /* 0x000000919071723e */ /* 0x020fe200000000ff */
[C---:B--2---:R-:W-:Y:S03]  /*9390*/  HMMA.16816.F32 R4, R68.reuse, R72, R4 ;  /* 0x000000484404723c */ /* 0x044fe60000001804 */
[----:B------:R-:W-:Y:S02]  /*93a0*/  FADD.FTZ R0, R98, R0 ;  /* 0x0000000062007221 */ /* 0x000fe40000010000 */
[----:B------:R-:W-:Y:S02]  /*93b0*/  FADD.FTZ R2, R99, R2 ;  /* 0x0000000263027221 */ /* 0x000fe40000010000 */
[----:B------:R-:W-:Y:S01]  /*93c0*/  FADD.FTZ R0, R103, R0 ;  /* 0x0000000067007221 */ /* 0x000fe20000010000 */
[C---:B------:R-:W-:Y:S01]  /*93d0*/  HMMA.16816.F32 R8, R68.reuse, R74, R8 ;  /* 0x0000004a4408723c */ /* 0x040fe20000001808 */
[----:B------:R-:W2:Y:S03]  /*93e0*/  LDSM.16.MT88.4 R72, [R203+0x7000] ;  /* 0x00700000cb48783b */ /* 0x000ea60000004200 */
[----:B------:R-:W-:Y:S01]  /*93f0*/  FADD.FTZ R2, R101, R2 ;  /* 0x0000000265027221 */ /* 0x000fe20000010000 */
[----:B-1----:R-:W-:Y:S01]  /*9400*/  F2FP.PACK_AB R114, R148, R119 ;  /* 0x000000779472723e */ /* 0x002fe200000000ff */
[----:B------:R-:W-:Y:S02]  /*9410*/  FADD.FTZ R0, R100, R0 ;  /* 0x0000000064007221 */ /* 0x000fe40000010000 */
[C---:B------:R-:W-:Y:S01]  /*9420*/  HMMA.16816.F32 R12, R68.reuse, R76, R12 ;  /* 0x0000004c440c723c */ /* 0x040fe2000000180c */
[----:B------:R-:W-:Y:S03]  /*9430*/  LDSM.16.MT88.4 R96, [R200+0x7800] ;  /* 0x00780000c860783b */ /* 0x000fe60000004200 */
[----:B---3--:R-:W-:Y:S01]  /*9440*/  F2FP.PACK_AB R115, R149, R118 ;  /* 0x000000769573723e */ /* 0x008fe200000000ff */
[----:B------:R-:W-:Y:S02]  /*9450*/  FADD.FTZ R0, R245, R0 ;  /* 0x00000000f5007221 */ /* 0x000fe40000010000 */
[----:B------:R-:W-:Y:S01]  /*9460*/  FADD.FTZ R2, R251, R2 ;  /* 0x00000002fb027221 */ /* 0x000fe20000010000 */
[C---:B------:R-:W-:Y:S01]  /*9470*/  HMMA.16816.F32 R16, R68.reuse, R78, R16 ;  /* 0x0000004e4410723c */ /* 0x040fe20000001810 */
[----:B------:R-:W1:Y:S03]  /*9480*/  LDSM.16.MT88.4 R76, [R206+0x7000] ;  /* 0x00700000ce4c783b */ /* 0x000e660000004200 */
[----:B------:R-:W-:Y:S02]  /*9490*/  FADD.FTZ R0, R111, R0 ;  /* 0x000000006f007221 */ /* 0x000fe40000010000 */
[----:B------:R-:W-:Y:S02]  /*94a0*/  FADD.FTZ R2, R244, R2 ;  /* 0x00000002f4027221 */ /* 0x000fe40000010000 */
[C---:B------:R-:W-:Y:S01]  /*94b0*/  HMMA.16816.F32 R20, R68.reuse, R84, R20 ;  /* 0x000000544414723c */ /* 0x040fe20000001814 */
[----:B------:R-:W-:Y:S03]  /*94c0*/  LDSM.16.MT88.4 R100, [R204+0x7800] ;  /* 0x00780000cc64783b */ /* 0x000fe60000004200 */
        /* <DEDUP_REMOVED lines=14> */
[C---:B------:R-:W-:Y:S04]  /*95b0*/  HMMA.16816.F32 R36, R68.reuse, R80, R36 ;  /* 0x000000504424723c */ /* 0x040fe80000001824 */
[----:B------:R-:W-:Y:S02]  /*95c0*/  FADD.FTZ R2, R168, R2 ;  /* 0x00000002a8027221 */ /* 0x000fe40000010000 */
[----:B------:R-:W-:Y:S02]  /*95d0*/  FADD.FTZ R0, R162, R0 ;  /* 0x00000000a2007221 */ /* 0x000fe40000010000 */
[C---:B------:R-:W-:Y:S01]  /*95e0*/  HMMA.16816.F32 R40, R68.reuse, R82, R40 ;  /* 0x000000524428723c */ /* 0x040fe20000001828 */
[----:B------:R-:W3:Y:S03]  /*95f0*/  LDSM.16.MT88.4 R80, [R204+0x3800] ;  /* 0x00380000cc50783b */ /* 0x000ee60000004200 */
[----:B------:R-:W-:Y:S02]  /*9600*/  FADD.FTZ R2, R160, R2 ;  /* 0x00000002a0027221 */ /* 0x000fe40000010000 */
[----:B------:R-:W-:Y:S02]  /*9610*/  FADD.FTZ R0, R130, R0 ;  /* 0x0000000082007221 */ /* 0x000fe40000010000 */
[C---:B------:R-:W-:Y:S04]  /*9620*/  HMMA.16816.F32 R44, R68.reuse, R92, R44 ;  /* 0x0000005c442c723c */ /* 0x040fe8000000182c */
[----:B------:R-:W-:Y:S02]  /*9630*/  FADD.FTZ R2, R161, R2 ;  /* 0x00000002a1027221 */ /* 0x000fe40000010000 */
[----:B------:R-:W-:Y:S02]  /*9640*/  FADD.FTZ R0, R131, R0 ;  /* 0x0000000083007221 */ /* 0x000fe40000010000 */
[C---:B------:R-:W-:Y:S04]  /*9650*/  HMMA.16816.F32 R48, R68.reuse, R94, R48 ;  /* 0x0000005e4430723c */ /* 0x040fe80000001830 */
[----:B------:R-:W-:Y:S02]  /*9660*/  FADD.FTZ R2, R129, R2 ;  /* 0x0000000281027221 */ /* 0x000fe40000010000 */
[----:B------:R-:W-:Y:S02]  /*9670*/  FADD.FTZ R0, R128, R0 ;  /* 0x0000000080007221 */ /* 0x000fe40000010000 */
[C---:B--2---:R-:W-:Y:S04]  /*9680*/  HMMA.16816.F32 R52, R68.reuse, R72, R52 ;  /* 0x000000484434723c */ /* 0x044fe80000001834 */
[----:B------:R-:W-:Y:S02]  /*9690*/  FADD.FTZ R2, R159, R2 ;  /* 0x000000029f027221 */ /* 0x000fe40000010000 */
[----:B------:R-:W-:Y:S02]  /*96a0*/  FADD.FTZ R0, R158, R0 ;  /* 0x000000009e007221 */ /* 0x000fe40000010000 */
[C---:B------:R-:W-:Y:S04]  /*96b0*/  HMMA.16816.F32 R56, R68.reuse, R74, R56 ;  /* 0x0000004a4438723c */ /* 0x040fe80000001838 */
[----:B------:R-:W-:Y:S02]  /*96c0*/  FADD.FTZ R2, R156, R2 ;  /* 0x000000029c027221 */ /* 0x000fe40000010000 */
[----:B------:R-:W-:Y:S02]  /*96d0*/  FADD.FTZ R0, R107, R0 ;  /* 0x000000006b007221 */ /* 0x000fe40000010000 */
[C---:B-1----:R-:W-:Y:S04]  /*96e0*/  HMMA.16816.F32 R60, R68.reuse, R76, R60 ;  /* 0x0000004c443c723c */ /* 0x042fe8000000183c */
[----:B------:R-:W-:Y:S02]  /*96f0*/  FADD.FTZ R2, R157, R2 ;  /* 0x000000029d027221 */ /* 0x000fe40000010000 */
[----:B------:R-:W-:Y:S02]  /*9700*/  FADD.FTZ R0, R106, R0 ;  /* 0x000000006a007221 */ /* 0x000fe40000010000 */
[----:B------:R-:W-:Y:S04]  /*9710*/  HMMA.16816.F32 R64, R68, R78, R64 ;  /* 0x0000004e4440723c */ /* 0x000fe80000001840 */
[----:B------:R-:W-:Y:S02]  /*9720*/  FADD.FTZ R2, R105, R2 ;  /* 0x0000000269027221 */ /* 0x000fe40000010000 */
[----:B------:R-:W-:Y:S02]  /*9730*/  FADD.FTZ R0, R104, R0 ;  /* 0x0000000068007221 */ /* 0x000fe40000010000 */
[C---:B------:R-:W-:Y:S01]  /*9740*/  HMMA.16816.F32 R120, R112.reuse, R124, R4 ;  /* 0x0000007c7078723c */ /* 0x040fe20000001804 */
[----:B------:R-:W1:Y:S04]  /*9750*/  LDSM.16.MT88.4 R4, [R206+0x7800] ;  /* 0x00780000ce04783b */ /* 0x000e680000004200 */
[----:B------:R-:W-:Y:S02]  /*9760*/  FADD.FTZ R2, R155, R2 ;  /* 0x000000029b027221 */ /* 0x000fe40000010000 */
[----:B------:R-:W-:Y:S01]  /*9770*/  FADD.FTZ R0, R154, R0 ;  /* 0x000000009a007221 */ /* 0x000fe20000010000 */
[C---:B------:R-:W-:Y:S04]  /*9780*/  HMMA.16816.F32 R124, R112.reuse, R126, R8 ;  /* 0x0000007e707c723c */ /* 0x040fe80000001808 */
[----:B------:R-:W-:Y:S02]  /*9790*/  FADD.FTZ R2, R153, R2 ;  /* 0x0000000299027221 */ /* 0x000fe40000010000 */
[----:B------:R-:W-:Y:S02]  /*97a0*/  FADD.FTZ R0, R135, R0 ;  /* 0x0000000087007221 */ /* 0x000fe40000010000 */
[C---:B---3--:R-:W-:Y:S04]  /*97b0*/  HMMA.16816.F32 R68, R112.reuse, R80, R12 ;  /* 0x000000507044723c */ /* 0x048fe8000000180c */
        /* <DEDUP_REMOVED lines=20> */
[C---:B------:R-:W-:Y:S01]  /*9900*/  HMMA.16816.F32 R96, R112.reuse, R98, R40 ;  /* 0x000000627060723c */ /* 0x040fe20000001828 */
[----:B------:R2:W-:Y:S03]  /*9910*/  STL [R1], R2 ;  /* 0x0000000201007387 */ /* 0x0005e60000100800 */
[----:B------:R-:W-:Y:S01]  /*9920*/  IMAD.MOV.U32 R118, RZ, RZ, R116 ;  /* 0x000000ffff767224 */ /* 0x000fe200078e0074 */
[----:B------:R2:W-:Y:S01]  /*9930*/  STL [R1+0x10], R0 ;  /* 0x0000100001007387 */ /* 0x0005e20000100800 */
[----:B------:R-:W-:Y:S02]  /*9940*/  IMAD.MOV.U32 R3, RZ, RZ, R117 ;  /* 0x000000ffff037224 */ /* 0x000fe400078e0075 */
[C---:B------:R-:W-:Y:S08]  /*9950*/  HMMA.16816.F32 R128, R112.reuse, R100, R44 ;  /* 0x000000647080723c */ /* 0x040ff0000000182c */
[C---:B------:R-:W-:Y:S08]  /*9960*/  HMMA.16816.F32 R100, R112.reuse, R102, R48 ;  /* 0x000000667064723c */ /* 0x040ff00000001830 */
[C---:B------:R-:W-:Y:S08]  /*9970*/  HMMA.16816.F32 R104, R112.reuse, R108, R52 ;  /* 0x0000006c7068723c */ /* 0x040ff00000001834 */
[C---:B------:R-:W-:Y:S08]  /*9980*/  HMMA.16816.F32 R108, R112.reuse, R110, R56 ;  /* 0x0000006e706c723c */ /* 0x040ff00000001838 */
[C---:B-1----:R-:W-:Y:S08]  /*9990*/  HMMA.16816.F32 R132, R112.reuse, R4, R60 ;  /* 0x000000047084723c */ /* 0x042ff0000000183c */
[----:B------:R-:W-:Y:S01]  /*99a0*/  HMMA.16816.F32 R112, R112, R6, R64 ;  /* 0x000000067070723c */ /* 0x000fe20000001840 */
[----:B--2---:R-:W-:-:S07]  /*99b0*/  @P0 BRA `(.L_x_444) ;  /* 0xffffbf1000000947 */ /* 0x004fce000383ffff */
.L_x_443:
[----:B--2---:R-:W-:-:S13]  /*99c0*/  ISETP.GE.AND P0, PT, R229, RZ, PT ;  /* 0x000000ffe500720c */ /* 0x004fda0003f06270 */
[----:B------:R-:W-:Y:S05]  /*99d0*/  @!P0 BRA `(.L_x_445) ;  /* 0x000034c000008947 */ /* 0x000fea0003800000 */
[----:B------:R-:W-:Y:S02]  /*99e0*/  MOV R119, R116 ;  /* 0x0000007400777202 */ /* 0x000fe40000000f00 */
[----:B------:R-:W-:Y:S02]  /*99f0*/  MOV R118, R117 ;  /* 0x0000007500767202 */ /* 0x000fe40000000f00 */
.L_x_446:
[----:B------:R-:W2:Y:S01]  /*9a00*/  LDL.64 R38, [R1+0x20] ;  /* 0x0000200001267983 */ /* 0x000ea20000100a00 */
[----:B------:R-:W-:Y:S04]  /*9a10*/  DEPBAR.LE SB0, 0x0 ;  /* 0x000080000000791a */ /* 0x000fe80000000000 */
[----:B------:R-:W-:Y:S01]  /*9a20*/  WARPSYNC 0xffffffff ;  /* 0xffffffff00007948 */ /* 0x000fe20003800000 */
[----:B------:R-:W3:Y:S01]  /*9a30*/  LDL R37, [R1+0x28] ;  /* 0x0000280001257983 */ /* 0x000ee20000100800 */
[----:B------:R-:W-:Y:S01]  /*9a40*/  SHF.R.S32.HI R0, RZ, 0x1f, R229 ;  /* 0x0000001fff007819 */ /* 0x000fe200000114e5 */
[C---:B------:R-:W-:Y:S01]  /*9a50*/  IMAD.WIDE.U32 R2, R229.reuse, c[0x0][0x208], RZ ;  /* 0x00008200e5027a25 */ /* 0x040fe200078e00ff */
[----:B------:R-:W-:Y:S01]  /*9a60*/  MOV R232, 0x6 ;  /* 0x0000000600e87802 */ /* 0x000fe20000000f00 */
[----:B------:R-:W4:Y:S02]  /*9a70*/  LDL.64 R46, [R1+0x8] ;  /* 0x00000800012e7983 */ /* 0x000f240000100a00 */
[----:B------:R-:W-:Y:S01]  /*9a80*/  IMAD R0, R0, c[0x0][0x208], RZ ;  /* 0x0000820000007a24 */ /* 0x000fe200078e02ff */
[C---:B------:R-:W-:Y:S03]  /*9a90*/  SHF.L.U32 R36, R2.reuse, 0x7, RZ ;  /* 0x0000000702247819 */ /* 0x040fe600000006ff */
[----:B------:R-:W-:Y:S01]  /*9aa0*/  BAR.SYNC.DEFER_BLOCKING 0x0 ;  /* 0x0000000000007b1d */ /* 0x000fe20000010000 */
[----:B------:R-:W-:Y:S05]  /*9ab0*/  IMAD R0, R229, c[0x0][0x20c], R0 ;  /* 0x00008300e5007a24 */ /* 0x000fea00078e0200 */
[----:B------:R-:W-:Y:S04]  /*9ac0*/  IADD3 R3, R3, R0, RZ ;  /* 0x0000000003037210 */ /* 0x000fe80007ffe0ff */
[----:B------:R-:W-:Y:S01]  /*9ad0*/  SHF.L.U64.HI R2, R2, 0x7, R3 ;  /* 0x0000000702027819 */ /* 0x000fe20000010203 */
[----:B------:R-:W1:Y:S08]  /*9ae0*/  LDSM.16.M88.4 R8, [R201] ;  /* 0x00000000c908783b */ /* 0x000e700000000200 */
[----:B------:R-:W5:Y:S08]  /*9af0*/  LDSM.16.M88.4 R16, [R201+0x800] ;  /* 0x00080000c910783b */ /* 0x000f700000000200 */
[----:B------:R-:W5:Y:S08]  /*9b00*/  LDSM.16.M88.4 R24, [R201+0x1000] ;  /* 0x00100000c918783b */ /* 0x000f700000000200 */
[----:B------:R-:W4:Y:S06]  /*9b10*/  LDL.64 R234, [R1+0x18] ;  /* 0x0000180001ea7983 */ /* 0x000f2c0000100a00 */
[----:B------:R-:W5:Y:S08]  /*9b20*/  LDSM.16.M88.4 R32, [R201+0x1800] ;  /* 0x00180000c920783b */ /* 0x000f700000000200 */
[----:B------:R-:W4:Y:S01]  /*9b30*/  LDL R233, [R1+0x14] ;  /* 0x0000140001e97983 */ /* 0x000f220000100800 */
[C---:B-1----:R-:W-:Y:S03]  /*9b40*/  HMMA.16816.F32 R4, R136.reuse, R8, RZ ;  /* 0x000000088804723c */ /* 0x042fe600000018ff */
[----:B------:R-:W1:Y:S05]  /*9b50*/  LDSM.16.M88.4 R40, [R201+0x2000] ;  /* 0x00200000c928783b */ /* 0x000e6a0000000200 */
[C---:B------:R-:W-:Y:S03]  /*9b60*/  HMMA.16816.F32 R8, R136.reuse, R10, RZ ;  /* 0x0000000a8808723c */ /* 0x040fe600000018ff */
[----:B------:R-:W1:Y:S05]  /*9b70*/  LDSM.16.M88.4 R48, [R201+0x2800] ;  /* 0x00280000c930783b */ /* 0x000e6a0000000200 */
[C---:B-----5:R-:W-:Y:S03]  /*9b80*/  HMMA.16816.F32 R12, R136.reuse, R16, RZ ;  /* 0x00000010880c723c */ /* 0x060fe600000018ff */
[----:B------:R-:W5:Y:S05]  /*9b90*/  LDSM.16.M88.4 R56, [R201+0x3000] ;  /* 0x00300000c938783b */ /* 0x000f6a0000000200 */
[C---:B------:R-:W-:Y:S03]  /*9ba0*/  HMMA.16816.F32 R16, R136.reuse, R18, RZ ;  /* 0x000000128810723c */ /* 0x040fe600000018ff */
[----:B------:R-:W1:Y:S05]  /*9bb0*/  LDSM.16.M88.4 R64, [R201+0x3800] ;  /* 0x00380000c940783b */ /* 0x000e6a0000000200 */
[C---:B------:R-:W-:Y:S03]  /*9bc0*/  HMMA.16816.F32 R20, R136.reuse, R24, RZ ;  /* 0x000000188814723c */ /* 0x040fe600000018ff */
[----:B------:R-:W1:Y:S05]  /*9bd0*/  LDSM.16.M88.4 R144, [R207] ;  /* 0x00000000cf90783b */ /* 0x000e6a0000000200 */
[C---:B------:R-:W-:Y:S03]  /*9be0*/  HMMA.16816.F32 R24, R136.reuse, R26, RZ ;  /* 0x0000001a8818723c */ /* 0x040fe600000018ff */
[----:B------:R-:W1:Y:S05]  /*9bf0*/  LDSM.16.M88.4 R148, [R222] ;  /* 0x00000000de94783b */ /* 0x000e6a0000000200 */
[C---:B------:R-:W-:Y:S03]  /*9c00*/  HMMA.16816.F32 R28, R136.reuse, R32, RZ ;  /* 0x00000020881c723c */ /* 0x040fe600000018ff */
[----:B------:R-:W1:Y:S05]  /*9c10*/  LDSM.16.M88.4 R152, [R221] ;  /* 0x00000000dd98783b */ /* 0x000e6a0000000200 */
[C---:B------:R-:W-:Y:S03]  /*9c20*/  HMMA.16816.F32 R32, R136.reuse, R34, RZ ;  /* 0x000000228820723c */ /* 0x040fe600000018ff */
[----:B------:R-:W1:Y:S08]  /*9c30*/  LDSM.16.M88.4 R156, [R220] ;  /* 0x00000000dc9c783b */ /* 0x000e700000000200 */
[----:B------:R-:W1:Y:S08]  /*9c40*/  LDSM.16.M88.4 R160, [R219] ;  /* 0x00000000dba0783b */ /* 0x000e700000000200 */
[----:B------:R-:W1:Y:S08]  /*9c50*/  LDSM.16.M88.4 R168, [R218] ;  /* 0x00000000daa8783b */ /* 0x000e700000000200 */
[----:B------:R-:W1:Y:S08]  /*9c60*/  LDSM.16.M88.4 R192, [R217] ;  /* 0x00000000d9c0783b */ /* 0x000e700000000200 */
[----:B------:R-:W1:Y:S01]  /*9c70*/  LDSM.16.M88.4 R196, [R216] ;  /* 0x00000000d8c4783b */ /* 0x000e620000000200 */
[----:B--2---:R-:W-:Y:S04]  /*9c80*/  IADD3 R0, P1, R36, R38, RZ ;  /* 0x0000002624007210 */ /* 0x004fe80007f3e0ff */
[----:B------:R-:W-:Y:S02]  /*9c90*/  LEA R44, P0, R0, c[0x0][0x1f8], 0x1 ;  /* 0x00007e00002c7a11 */ /* 0x000fe400078008ff */
[----:B---3--:R-:W-:Y:S04]  /*9ca0*/  IADD3.X R3, R2, R37, RZ, P1, !PT ;  /* 0x0000002502037210 */ /* 0x008fe80000ffe4ff */
[----:B------:R-:W-:Y:S02]  /*9cb0*/  LEA.HI.X R45, R0, c[0x0][0x1fc], R3, 0x1, P0 ;  /* 0x00007f00002d7a11 */ /* 0x000fe400000f0c03 */
[----:B----4-:R-:W-:Y:S02]  /*9cc0*/  ISETP.GE.AND P0, PT, R46, c[0x0][0x1d4], PT ;  /* 0x000075002e007a0c */ /* 0x010fe40003f06270 */
[----:B------:R-:W-:Y:S02]  /*9cd0*/  IADD3 R0, P3, P2, R36, 0x40, R38 ;  /* 0x0000004024007810 */ /* 0x000fe40007a7e026 */
[----:B------:R-:W-:Y:S02]  /*9ce0*/  MOV R3, c[0x0][0x208] ;  /* 0x0000820000037a02 */ /* 0x000fe40000000f00 */
[----:B------:R-:W-:Y:S02]  /*9cf0*/  LEA R54, P1, R0, c[0x0][0x1f8], 0x1 ;  /* 0x00007e0000367a11 */ /* 0x000fe400078208ff */
[----:B------:R-:W-:Y:S02]  /*9d00*/  IADD3.X R2, R2, RZ, R37, P3, P2 ;  /* 0x000000ff02027210 */ /* 0x000fe40001fe4425 */
[C---:B-1----:R-:W-:Y:S01]  /*9d10*/  HMMA.16816.F32 R36, R136.reuse, R40, RZ ;  /* 0x000000288824723c */ /* 0x042fe200000018ff */
[C---:B------:R-:W-:Y:S02]  /*9d20*/  SHF.L.U32 R60, R3.reuse, 0x6, RZ ;  /* 0x00000006033c7819 */ /* 0x040fe400000006ff */
[----:B------:R-:W-:Y:S01]  /*9d30*/  @!PT LDS RZ, [RZ] ;  /* 0x00000000fffff984 */ /* 0x000fe20000000800 */
[----:B------:R-:W-:Y:S01]  /*9d40*/  @!PT LDS RZ, [RZ] ;  /* 0x00000000fffff984 */ /* 0x000fe20000000800 */
[----:B------:R-:W-:Y:S01]  /*9d50*/  @!PT LDS RZ, [RZ] ;  /* 0x00000000fffff984 */ /* 0x000fe20000000800 */
[----:B------:R1:W-:Y:S01]  /*9d60*/  LDGSTS.E.BYPASS.LTC128B.128 [R228+0x100], [R44.64], !P0 ;  /* 0x001000002ce47fae */ /* 0x0003e2000c101d46 */
[----:B------:R-:W-:Y:S02]  /*9d70*/  LEA.HI.X R55, R0, c[0x0][0x1fc], R2, 0x1, P1 ;  /* 0x00007f0000377a11 */ /* 0x000fe400008f0c02 */
[----:B------:R-:W-:Y:S02]  /*9d80*/  IADD3 R2, P1, R44, R60, RZ ;  /* 0x0000003c2c027210 */ /* 0x000fe40007f3e0ff */
[C---:B------:R-:W-:Y:S01]  /*9d90*/  HMMA.16816.F32 R40, R136.reuse, R42, RZ ;  /* 0x0000002a8828723c */ /* 0x040fe200000018ff */
[----:B------:R-:W-:Y:S02]  /*9da0*/  SHF.L.U64.HI R0, R3, R232, c[0x0][0x20c] ;  /* 0x0000830003007619 */ /* 0x000fe400000102e8 */
[----:B------:R5:W-:Y:S01]  /*9db0*/  LDGSTS.E.BYPASS.LTC128B.128 [R228+0x4100], [R54.64], !P6 ;  /* 0x0410000036e47fae */ /* 0x000be2000f101d46 */
[----:B------:R-:W-:Y:S02]  /*9dc0*/  IADD3 R52, P2, R2, R60, RZ ;  /* 0x0000003c02347210 */ /* 0x000fe40007f5e0ff */
[----:B------:R-:W-:Y:S02]  /*9dd0*/  IADD3.X R3, R45, R0, RZ, P1, !PT ;  /* 0x000000002d037210 */ /* 0x000fe40000ffe4ff */
[----:B------:R-:W-:Y:S03]  /*9de0*/  IADD3 R60, P1, R52, R60, RZ ;  /* 0x0000003c343c7210 */ /* 0x000fe60007f3e0ff */
[----:B------:R2:W-:Y:S01]  /*9df0*/  LDGSTS.E.BYPASS.LTC128B.128 [R228+0x1100], [R2.64], !P0 ;  /* 0x0110000002e47fae */ /* 0x0005e2000c101d46 */
[-C--:B------:R-:W-:Y:S04]  /*9e00*/  IADD3.X R53, R3, R0.reuse, RZ, P2, !PT ;  /* 0x0000000003357210 */ /* 0x080fe800017fe4ff */
[----:B------:R-:W-:Y:S02]  /*9e10*/  IADD3.X R61, R53, R0, RZ, P1, !PT ;  /* 0x00000000353d7210 */ /* 0x000fe40000ffe4ff */
[C---:B------:R-:W-:Y:S01]  /*9e20*/  ISETP.GT.AND P1, PT, R229.reuse, RZ, PT ;  /* 0x000000ffe500720c */ /* 0x040fe20003f24270 */
[----:B------:R2:W-:Y:S01]  /*9e30*/  LDGSTS.E.BYPASS.LTC128B.128 [R228+0x5100], [R2.64+0x80], !P6 ;  /* 0x0510008002e47fae */ /* 0x0005e2000f101d46 */
[----:B------:R-:W-:Y:S01]  /*9e40*/  IADD3 R229, R229, -0x1, RZ ;  /* 0xffffffffe5e57810 */ /* 0x000fe20007ffe0ff */
[C---:B-1----:R-:W-:Y:S06]  /*9e50*/  HMMA.16816.F32 R44, R136.reuse, R48, RZ ;  /* 0x00000030882c723c */ /* 0x042fec00000018ff */
[----:B------:R5:W-:Y:S02]  /*9e60*/  LDGSTS.E.BYPASS.LTC128B.128 [R228+0x2100], [R52.64], !P0 ;  /* 0x0210000034e47fae */ /* 0x000be4000c101d46 */
[C---:B------:R-:W-:Y:S06]  /*9e70*/  HMMA.16816.F32 R48, R136.reuse, R50, RZ ;  /* 0x000000328830723c */ /* 0x040fec00000018ff */
[----:B------:R5:W-:Y:S08]  /*9e80*/  LDGSTS.E.BYPASS.LTC128B.128 [R228+0x6100], [R52.64+0x80], !P6 ;  /* 0x0610008034e47fae */ /* 0x000bf0000f101d46 */
[----:B------:R1:W-:Y:S08]  /*9e90*/  LDGSTS.E.BYPASS.LTC128B.128 [R228+0x3100], [R60.64], !P0 ;  /* 0x031000003ce47fae */ /* 0x0003f0000c101d46 */
[----:B------:R1:W-:Y:S08]  /*9ea0*/  LDGSTS.E.BYPASS.LTC128B.128 [R228+0x7100], [R60.64+0x80], !P6 ;  /* 0x071000803ce47fae */ /* 0x0003f0000f101d46 */
[----:B------:R-:W0:Y:S01]  /*9eb0*/  LDGDEPBAR ;  /* 0x00000000000079af */ /* 0x000e220000000000 */
[C---:B-----5:R-:W-:Y:S08]  /*9ec0*/  HMMA.16816.F32 R52, R136.reuse, R56, RZ ;  /* 0x000000388834723c */ /* 0x060ff000000018ff */
[C---:B------:R-:W-:Y:S08]  /*9ed0*/  HMMA.16816.F32 R56, R136.reuse, R58, RZ ;  /* 0x0000003a8838723c */ /* 0x040ff000000018ff */
[C---:B-1----:R-:W-:Y:S08]  /*9ee0*/  HMMA.16816.F32 R60, R136.reuse, R64, RZ ;  /* 0x00000040883c723c */ /* 0x042ff000000018ff */
[----:B------:R-:W-:Y:S08]  /*9ef0*/  HMMA.16816.F32 R64, R136, R66, RZ ;  /* 0x000000428840723c */ /* 0x000ff000000018ff */
[C---:B------:R-:W-:Y:S08]  /*9f00*/  HMMA.16816.F32 R4, R140.reuse, R144, R4 ;  /* 0x000000908c04723c */ /* 0x040ff00000001804 */
[C---:B------:R-:W-:Y:S01]  /*9f10*/  HMMA.16816.F32 R8, R140.reuse, R146, R8 ;  /* 0x000000928c08723c */ /* 0x040fe20000001808 */
[----:B------:R-:W1:Y:S07]  /*9f20*/  LDSM.16.M88.4 R144, [R205] ;  /* 0x00000000cd90783b */ /* 0x000e6e0000000200 */
        /* <DEDUP_REMOVED lines=14> */
[----:B------:R-:W2:Y:S07]  /*a010*/  LDSM.16.M88.4 R168, [R205+0x2800] ;  /* 0x00280000cda8783b */ /* 0x000eae0000000200 */
[C---:B------:R-:W-:Y:S08]  /*a020*/  HMMA.16816.F32 R52, R140.reuse, R192, R52 ;  /* 0x000000c08c34723c */ /* 0x040ff00000001834 */
[C---:B------:R-:W-:Y:S01]  /*a030*/  HMMA.16816.F32 R56, R140.reuse, R194, R56 ;  /* 0x000000c28c38723c */ /* 0x040fe20000001838 */
[----:B------:R-:W2:Y:S07]  /*a040*/  LDSM.16.M88.4 R192, [R205+0x3000] ;  /* 0x00300000cdc0783b */ /* 0x000eae0000000200 */
[C---:B------:R-:W-:Y:S08]  /*a050*/  HMMA.16816.F32 R60, R140.reuse, R196, R60 ;  /* 0x000000c48c3c723c */ /* 0x040ff0000000183c */
[----:B------:R-:W-:Y:S08]  /*a060*/  HMMA.16816.F32 R64, R140, R198, R64 ;  /* 0x000000c68c40723c */ /* 0x000ff00000001840 */
[C---:B-1----:R-:W-:Y:S08]  /*a070*/  HMMA.16816.F32 R4, R164.reuse, R144, R4 ;  /* 0x00000090a404723c */ /* 0x042ff00000001804 */
[C---:B------:R-:W-:Y:S01]  /*a080*/  HMMA.16816.F32 R8, R164.reuse, R146, R8 ;  /* 0x00000092a408723c */ /* 0x040fe20000001808 */
[----:B------:R-:W1:Y:S07]  /*a090*/  LDSM.16.M88.4 R144, [R205+0x3800] ;  /* 0x00380000cd90783b */ /* 0x000e6e0000000200 */
[C---:B---3--:R-:W-:Y:S08]  /*a0a0*/  HMMA.16816.F32 R12, R164.reuse, R148, R12 ;  /* 0x00000094a40c723c */ /* 0x048ff0000000180c */
[C---:B------:R-:W-:Y:S01]  /*a0b0*/  HMMA.16816.F32 R16, R164.reuse, R150, R16 ;  /* 0x00000096a410723c */ /* 0x040fe20000001810 */
[----:B------:R-:W3:Y:S07]  /*a0c0*/  LDSM.16.M88.4 R148, [R202] ;  /* 0x00000000ca94783b */ /* 0x000eee0000000200 */
        /* <DEDUP_REMOVED lines=8> */
[----:B------:R-:W3:Y:S07]  /*a150*/  LDSM.16.M88.4 R160, [R202+0x1800] ;  /* 0x00180000caa0783b */ /* 0x000eee0000000200 */
[C---:B--2---:R-:W-:Y:S08]  /*a160*/  HMMA.16816.F32 R44, R164.reuse, R168, R44 ;  /* 0x000000a8a42c723c */ /* 0x044ff0000000182c */
[C---:B------:R-:W-:Y:S01]  /*a170*/  HMMA.16816.F32 R48, R164.reuse, R170, R48 ;  /* 0x000000aaa430723c */ /* 0x040fe20000001830 */
[----:B------:R-:W2:Y:S07]  /*a180*/  LDSM.16.M88.4 R168, [R202+0x2000] ;  /* 0x00200000caa8783b */ /* 0x000eae0000000200 */
[C---:B------:R-:W-:Y:S08]  /*a190*/  HMMA.16816.F32 R52, R164.reuse, R192, R52 ;  /* 0x000000c0a434723c */ /* 0x040ff00000001834 */
        /* <DEDUP_REMOVED lines=22> */
[----:B------:R-:W-:Y:S07]  /*a300*/  LDSM.16.M88.4 R192, [R201+0x6800] ;  /* 0x00680000c9c0783b */ /* 0x000fee0000000200 */
[C---:B-1----:R-:W-:Y:S08]  /*a310*/  HMMA.16816.F32 R52, R172.reuse, R144, R52 ;  /* 0x00000090ac34723c */ /* 0x042ff00000001834 */
[C---:B------:R-:W-:Y:S01]  /*a320*/  HMMA.16816.F32 R56, R172.reuse, R146, R56 ;  /* 0x00000092ac38723c */ /* 0x040fe20000001838 */
[----:B------:R-:W1:Y:S07]  /*a330*/  LDSM.16.M88.4 R144, [R201+0x6000] ;  /* 0x00600000c990783b */ /* 0x000e6e0000000200 */
[C---:B---3--:R-:W-:Y:S08]  /*a340*/  HMMA.16816.F32 R60, R172.reuse, R148, R60 ;  /* 0x00000094ac3c723c */ /* 0x048ff0000000183c */
[----:B------:R-:W-:Y:S01]  /*a350*/  HMMA.16816.F32 R64, R172, R150, R64 ;  /* 0x00000096ac40723c */ /* 0x000fe20000001840 */
[----:B------:R-:W3:Y:S07]  /*a360*/  LDSM.16.M88.4 R148, [R201+0x7000] ;  /* 0x00700000c994783b */ /* 0x000eee0000000200 */
        /* <DEDUP_REMOVED lines=8> */
[----:B------:R-:W3:Y:S07]  /*a3f0*/  LDSM.16.M88.4 R160, [R214] ;  /* 0x00000000d6a0783b */ /* 0x000eee0000000200 */
[C---:B--2---:R-:W-:Y:S08]  /*a400*/  HMMA.16816.F32 R28, R176.reuse, R168, R28 ;  /* 0x000000a8b01c723c */ /* 0x044ff0000000181c */
[C---:B------:R-:W-:Y:S01]  /*a410*/  HMMA.16816.F32 R32, R176.reuse, R170, R32 ;  /* 0x000000aab020723c */ /* 0x040fe20000001820 */
[----:B------:R-:W-:Y:S07]  /*a420*/  LDSM.16.M88.4 R168, [R211] ;  /* 0x00000000d3a8783b */ /* 0x000fee0000000200 */
[C---:B-1----:R-:W-:Y:S08]  /*a430*/  HMMA.16816.F32 R36, R176.reuse, R144, R36 ;  /* 0x00000090b024723c */ /* 0x042ff00000001824 */
[C---:B------:R-:W-:Y:S01]  /*a440*/  HMMA.16816.F32 R40, R176.reuse, R146, R40 ;  /* 0x00000092b028723c */ /* 0x040fe20000001828 */
[----:B------:R-:W1:Y:S07]  /*a450*/  LDSM.16.M88.4 R144, [R213] ;  /* 0x00000000d590783b */ /* 0x000e6e0000000200 */
[C---:B------:R-:W-:Y:S08]  /*a460*/  HMMA.16816.F32 R44, R176.reuse, R192, R44 ;  /* 0x000000c0b02c723c */ /* 0x040ff0000000182c */
[C---:B------:R-:W-:Y:S01]  /*a470*/  HMMA.16816.F32 R48, R176.reuse, R194, R48 ;  /* 0x000000c2b030723c */ /* 0x040fe20000001830 */
[----:B------:R-:W-:Y:S07]  /*a480*/  LDSM.16.M88.4 R192, [R210] ;  /* 0x00000000d2c0783b */ /* 0x000fee0000000200 */
[C---:B---3--:R-:W-:Y:S08]  /*a490*/  HMMA.16816.F32 R52, R176.reuse, R148, R52 ;  /* 0x00000094b034723c */ /* 0x048ff00000001834 */
[C---:B------:R-:W-:Y:S01]  /*a4a0*/  HMMA.16816.F32 R56, R176.reuse, R150, R56 ;  /* 0x00000096b038723c */ /* 0x040fe20000001838 */
[----:B------:R-:W2:Y:S07]  /*a4b0*/  LDSM.16.M88.4 R148, [R212] ;  /* 0x00000000d494783b */ /* 0x000eae0000000200 */
[C---:B----4-:R-:W-:Y:S08]  /*a4c0*/  HMMA.16816.F32 R60, R176.reuse, R152, R60 ;  /* 0x00000098b03c723c */ /* 0x050ff0000000183c */
[----:B------:R-:W-:Y:S01]  /*a4d0*/  HMMA.16816.F32 R64, R176, R154, R64 ;  /* 0x0000009ab040723c */ /* 0x000fe20000001840 */
[----:B------:R-:W3:Y:S07]  /*a4e0*/  LDSM.16.M88.4 R152, [R209] ;  /* 0x00000000d198783b */ /* 0x000eee0000000200 */
[C---:B-----5:R-:W-:Y:S08]  /*a4f0*/  HMMA.16816.F32 R4, R180.reuse, R156, R4 ;  /* 0x0000009cb404723c */ /* 0x060ff00000001804 */
[C---:B------:R-:W-:Y:S01]  /*a500*/  HMMA.16816.F32 R8, R180.reuse, R158, R8 ;  /* 0x0000009eb408723c */ /* 0x040fe20000001808 */
[----:B------:R-:W4:Y:S07]  /*a510*/  LDSM.16.M88.4 R156, [R208] ;  /* 0x00000000d09c783b */ /* 0x000f2e0000000200 */
        /* <DEDUP_REMOVED lines=17> */
[----:B------:R-:W3:Y:S07]  /*a630*/  LDSM.16.M88.4 R152, [R205+0x5800] ;  /* 0x00580000cd98783b */ /* 0x000eee0000000200 */
[C---:B----4-:R-:W-:Y:S08]  /*a640*/  HMMA.16816.F32 R60, R180.reuse, R156, R60 ;  /* 0x0000009cb43c723c */ /* 0x050ff0000000183c */
[----:B------:R-:W-:Y:S01]  /*a650*/  HMMA.16816.F32 R64, R180, R158, R64 ;  /* 0x0000009eb440723c */ /* 0x000fe20000001840 */
[----:B------:R-:W4:Y:S07]  /*a660*/  LDSM.16.M88.4 R156, [R205+0x6000] ;  /* 0x00600000cd9c783b */ /* 0x000f2e0000000200 */
        /* <DEDUP_REMOVED lines=14> */
[----:B------:R-:W4:Y:S07]  /*a750*/  LDSM.16.M88.4 R156, [R202+0x5800] ;  /* 0x00580000ca9c783b */ /* 0x000f2e0000000200 */
[C---:B------:R-:W-:Y:S08]  /*a760*/  HMMA.16816.F32 R44, R184.reuse, R168, R44 ;  /* 0x000000a8b82c723c */ /* 0x040ff0000000182c */
[C---:B------:R-:W-:Y:S08]  /*a770*/  HMMA.16816.F32 R48, R184.reuse, R170, R48 ;  /* 0x000000aab830723c */ /* 0x040ff00000001830 */
[C---:B------:R-:W-:Y:S08]  /*a780*/  HMMA.16816.F32 R52, R184.reuse, R192, R52 ;  /* 0x000000c0b834723c */ /* 0x040ff00000001834 */
[C---:B------:R-:W-:Y:S08]  /*a790*/  HMMA.16816.F32 R56, R184.reuse, R194, R56 ;  /* 0x000000c2b838723c */ /* 0x040ff00000001838 */
[C---:B-----5:R-:W-:Y:S08]  /*a7a0*/  HMMA.16816.F32 R60, R184.reuse, R160, R60 ;  /* 0x000000a0b83c723c */ /* 0x060ff0000000183c */
[----:B------:R-:W-:Y:S08]  /*a7b0*/  HMMA.16816.F32 R64, R184, R162, R64 ;  /* 0x000000a2b840723c */ /* 0x000ff00000001840 */
[C---:B-1----:R-:W-:Y:S08]  /*a7c0*/  HMMA.16816.F32 R4, R188.reuse, R144, R4 ;  /* 0x00000090bc04723c */ /* 0x042ff00000001804 */
[C---:B------:R-:W-:Y:S01]  /*a7d0*/  HMMA.16816.F32 R8, R188.reuse, R146, R8 ;  /* 0x00000092bc08723c */ /* 0x040fe20000001808 */
[----:B------:R-:W1:Y:S07]  /*a7e0*/  LDSM.16.M88.4 R144, [R202+0x6000] ;  /* 0x00600000ca90783b */ /* 0x000e6e0000000200 */
[C---:B--2---:R-:W-:Y:S08]  /*a7f0*/  HMMA.16816.F32 R12, R188.reuse, R148, R12 ;  /* 0x00000094bc0c723c */ /* 0x044ff0000000180c */
[C---:B------:R-:W-:Y:S01]  /*a800*/  HMMA.16816.F32 R16, R188.reuse, R150, R16 ;  /* 0x00000096bc10723c */ /* 0x040fe20000001810 */
[----:B------:R-:W2:Y:S03]  /*a810*/  LDSM.16.M88.4 R148, [R202+0x6800] ;  /* 0x00680000ca94783b */ /* 0x000ea60000000200 */
[----:B------:R-:W-:Y:S02]  /*a820*/  FMNMX.FTZ R0, R4, R118, !PT ;  /* 0x0000007604007209 */ /* 0x000fe40007810000 */
[----:B------:R-:W-:Y:S02]  /*a830*/  FMNMX.FTZ R2, R6, R119, !PT ;  /* 0x0000007706027209 */ /* 0x000fe40007810000 */
[C---:B---3--:R-:W-:Y:S04]  /*a840*/  HMMA.16816.F32 R20, R188.reuse, R152, R20 ;  /* 0x00000098bc14723c */ /* 0x048fe80000001814 */
[----:B------:R-:W-:Y:S02]  /*a850*/  FMNMX.FTZ R0, R5, R0, !PT ;  /* 0x0000000005007209 */ /* 0x000fe40007810000 */
[----:B------:R-:W-:Y:S02]  /*a860*/  FMNMX.FTZ R2, R7, R2, !PT ;  /* 0x0000000207027209 */ /* 0x000fe40007810000 */
[C---:B------:R-:W-:Y:S01]  /*a870*/  HMMA.16816.F32 R24, R188.reuse, R154, R24 ;  /* 0x0000009abc18723c */ /* 0x040fe20000001818 */
[----:B------:R-:W3:Y:S03]  /*a880*/  LDSM.16.M88.4 R152, [R202+0x7000] ;  /* 0x00700000ca98783b */ /* 0x000ee60000000200 */
        /* <DEDUP_REMOVED lines=15> */
[C---:B--2---:R-:W-:Y:S01]  /*a980*/  HMMA.16816.F32 R44, R188.reuse, R148, R44 ;  /* 0x00000094bc2c723c */ /* 0x044fe2000000182c */
[----:B------:R-:W-:Y:S04]  /*a990*/  BAR.SYNC.DEFER_BLOCKING 0x0 ;  /* 0x0000000000007b1d */ /* 0x000fe80000010000 */
[----:B------:R-:W-:Y:S02]  /*a9a0*/  FMNMX.FTZ R0, R17, R0, !PT ;  /* 0x0000000011007209 */ /* 0x000fe40007810000 */
[----:B------:R-:W-:Y:S01]  /*a9b0*/  FMNMX.FTZ R2, R18, R2, !PT ;  /* 0x0000000212027209 */ /* 0x000fe20007810000 */
[C---:B------:R-:W-:Y:S04]  /*a9c0*/  HMMA.16816.F32 R48, R188.reuse, R150, R48 ;  /* 0x00000096bc30723c */ /* 0x040fe80000001830 */
        /* <DEDUP_REMOVED lines=8> */
[----:B------:R-:W-:Y:S01]  /*aa50*/  FMNMX.FTZ R0, R25, R0, !PT ;  /* 0x0000000019007209 */ /* 0x000fe20007810000 */
[C---:B-1----:R-:W-:Y:S03]  /*aa60*/  HMMA.16816.F32 R60, R188.reuse, R144, R60 ;  /* 0x00000090bc3c723c */ /* 0x042fe6000000183c */
[----:B------:R-:W-:Y:S02]  /*aa70*/  FMNMX.FTZ R0, R28, R0, !PT ;  /* 0x000000001c007209 */ /* 0x000fe40007810000 */
[----:B------:R-:W-:Y:S02]  /*aa80*/  FMNMX.FTZ R2, R26, R2, !PT ;  /* 0x000000021a027209 */ /* 0x000fe40007810000 */
[----:B------:R-:W-:Y:S01]  /*aa90*/  FMNMX.FTZ R0, R29, R0, !PT ;  /* 0x000000001d007209 */ /* 0x000fe20007810000 */
        /* <DEDUP_REMOVED lines=39> */
[----:B------:R-:W-:Y:S04]  /*ad10*/  FMNMX.FTZ R0, R66, R0, !PT ;  /* 0x0000000042007209 */ /* 0x000fe80007810000 */
[----:B------:R-:W-:Y:S05]  /*ad20*/  FMNMX.FTZ R0, R67, R0, !PT ;  /* 0x0000000043007209 */ /* 0x000fea0007810000 */
[----:B------:R-:W2:Y:S01]  /*ad30*/  SHFL.BFLY PT, R2, R0, 0x2, 0x1f ;  /* 0x0c401f0000027f89 */ /* 0x000ea200000e0000 */
[----:B-1----:R-:W-:Y:S07]  /*ad40*/  FMNMX.FTZ R117, R117, R3, !PT ;  /* 0x0000000375757209 */ /* 0x002fee0007810000 */
[----:B------:R-:W1:Y:S01]  /*ad50*/  SHFL.BFLY PT, R116, R117, 0x1, 0x1f ;  /* 0x0c201f0075747f89 */ /* 0x000e6200000e0000 */
[----:B--2---:R-:W-:Y:S07]  /*ad60*/  FMNMX.FTZ R0, R0, R2, !PT ;  /* 0x0000000200007209 */ /* 0x004fee0007810000 */
[----:B------:R-:W2:Y:S01]  /*ad70*/  SHFL.BFLY PT, R3, R0, 0x1, 0x1f ;  /* 0x0c201f0000037f89 */ /* 0x000ea200000e0000 */
[----:B-1----:R-:W-:Y:S05]  /*ad80*/  FMNMX.FTZ R117, R117, R116, !PT ;  /* 0x0000007475757209 */ /* 0x002fea0007810000 */
[C---:B------:R-:W-:Y:S02]  /*ad90*/  FMUL.FTZ R156, R117.reuse, c[0x0][0x2d0] ;  /* 0x0000b400759c7a20 */ /* 0x040fe40000410000 */
[----:B------:R-:W-:Y:S02]  /*ada0*/  FADD.FTZ R2, -R117, R118 ;  /* 0x0000007675027221 */ /* 0x000fe40000010100 */
[--C-:B------:R-:W-:Y:S01]  /*adb0*/  FFMA.FTZ R4, R4, c[0x0][0x2d0], -R156.reuse ;  /* 0x0000b40004047a23 */ /* 0x100fe2000001089c */
[----:B--2---:R-:W-:Y:S01]  /*adc0*/  FMNMX.FTZ R116, R0, R3, !PT ;  /* 0x0000000300747209 */ /* 0x004fe20007810000 */
[----:B------:R-:W-:Y:S01]  /*add0*/  FMUL.FTZ R0, R2, c[0x0][0x2d0] ;  /* 0x0000b40002007a20 */ /* 0x000fe20000410000 */
[----:B------:R-:W-:Y:S01]  /*ade0*/  @P1 SHF.R.S32.HI R3, RZ, 0x1f, R229 ;  /* 0x0000001fff031819 */ /* 0x000fe200000114e5 */
[----:B------:R1:W-:Y:S01]  /*adf0*/  MUFU.EX2 R230, R4 ;  /* 0x0000000400e67308 */ /* 0x0003e20000000800 */
[--C-:B------:R-:W-:Y:S02]  /*ae00*/  FFMA.FTZ R5, R5, c[0x0][0x2d0], -R156.reuse ;  /* 0x0000b40005057a23 */ /* 0x100fe4000001089c */
[--C-:B------:R-:W-:Y:S02]  /*ae10*/  FFMA.FTZ R9, R9, c[0x0][0x2d0], -R156.reuse ;  /* 0x0000b40009097a23 */ /* 0x100fe4000001089c */
[----:B------:R-:W-:Y:S02]  /*ae20*/  @P1 IMAD R3, R3, c[0x0][0x1e0], RZ ;  /* 0x0000780003031a24 */ /* 0x000fe400078e02ff */
[--C-:B------:R-:W-:Y:S02]  /*ae30*/  FFMA.FTZ R12, R12, c[0x0][0x2d0], -R156.reuse ;  /* 0x0000b4000c0c7a23 */ /* 0x100fe4000001089c */
[--C-:B------:R-:W-:Y:S01]  /*ae40*/  FFMA.FTZ R13, R13, c[0x0][0x2d0], -R156.reuse ;  /* 0x0000b4000d0d7a23 */ /* 0x100fe2000001089c */
[----:B------:R2:W3:Y:S01]  /*ae50*/  MUFU.EX2 R2, R0 ;  /* 0x0000000000027308 */ /* 0x0004e20000000800 */
[--C-:B------:R-:W-:Y:S02]  /*ae60*/  FFMA.FTZ R20, R20, c[0x0][0x2d0], -R156.reuse ;  /* 0x0000b40014147a23 */ /* 0x100fe4000001089c */
[--C-:B------:R-:W-:Y:S02]  /*ae70*/  FFMA.FTZ R21, R21, c[0x0][0x2d0], -R156.reuse ;  /* 0x0000b40015157a23 */ /* 0x100fe4000001089c */
[--C-:B------:R-:W-:Y:S02]  /*ae80*/  FFMA.FTZ R24, R24, c[0x0][0x2d0], -R156.reuse ;  /* 0x0000b40018187a23 */ /* 0x100fe4000001089c */
[--C-:B------:R-:W-:Y:S02]  /*ae90*/  FFMA.FTZ R25, R25, c[0x0][0x2d0], -R156.reuse ;  /* 0x0000b40019197a23 */ /* 0x100fe4000001089c */
[--C-:B------:R-:W-:Y:S01]  /*aea0*/  FFMA.FTZ R28, R28, c[0x0][0x2d0], -R156.reuse ;  /* 0x0000b4001c1c7a23 */ /* 0x100fe2000001089c */
[----:B------:R4:W-:Y:S01]  /*aeb0*/  MUFU.EX2 R231, R5 ;  /* 0x0000000500e77308 */ /* 0x0009e20000000800 */
[--C-:B------:R-:W-:Y:S02]  /*aec0*/  FFMA.FTZ R29, R29, c[0x0][0x2d0], -R156.reuse ;  /* 0x0000b4001d1d7a23 */ /* 0x100fe4000001089c */
[--C-:B------:R-:W-:Y:S02]  /*aed0*/  FFMA.FTZ R32, R32, c[0x0][0x2d0], -R156.reuse ;  /* 0x0000b40020207a23 */ /* 0x100fe4000001089c */
[----:B-1----:R-:W-:Y:S02]  /*aee0*/  @P1 IMAD R4, R229, c[0x0][0x1e4], R3 ;  /* 0x00007900e5041a24 */ /* 0x002fe400078e0203 */
[--C-:B------:R-:W-:Y:S02]  /*aef0*/  FFMA.FTZ R33, R33, c[0x0][0x2d0], -R156.reuse ;  /* 0x0000b40021217a23 */ /* 0x100fe4000001089c */
[--C-:B------:R-:W-:Y:S01]  /*af00*/  FFMA.FTZ R36, R36, c[0x0][0x2d0], -R156.reuse ;  /* 0x0000b40024247a23 */ /* 0x100fe2000001089c */
[----:B------:R-:W-:Y:S01]  /*af10*/  MUFU.EX2 R198, R12 ;  /* 0x0000000c00c67308 */ /* 0x000fe20000000800 */
[--C-:B------:R-:W-:Y:S02]  /*af20*/  FFMA.FTZ R37, R37, c[0x0][0x2d0], -R156.reuse ;  /* 0x0000b40025257a23 */ /* 0x100fe4000001089c */
[----:B------:R-:W-:Y:S02]  /*af30*/  FFMA.FTZ R40, R40, c[0x0][0x2d0], -R156 ;  /* 0x0000b40028287a23 */ /* 0x000fe4000001089c */
[----:B--2---:R-:W-:Y:S02]  /*af40*/  FADD.FTZ R0, -R116, R119 ;  /* 0x0000007774007221 */ /* 0x004fe40000010100 */
[----:B------:R-:W-:Y:S03]  /*af50*/  @P1 IMAD.WIDE.U32 R118, R229, c[0x0][0x1e0], RZ ;  /* 0x00007800e5761a25 */ /* 0x000fe600078e00ff */
[----:B------:R-:W-:Y:S01]  /*af60*/  MUFU.EX2 R197, R13 ;  /* 0x0000000d00c57308 */ /* 0x000fe20000000800 */
[----:B------:R-:W-:Y:S01]  /*af70*/  FMUL.FTZ R0, R0, c[0x0][0x2d0] ;  /* 0x0000b40000007a20 */ /* 0x000fe20000410000 */
[----:B------:R-:W-:Y:S01]  /*af80*/  @P1 IADD3 R4, R119, R4, RZ ;  /* 0x0000000477041210 */ /* 0x000fe20007ffe0ff */
[----:B---3--:R-:W-:Y:S01]  /*af90*/  FMUL.FTZ R68, R2, R68 ;  /* 0x0000004402447220 */ /* 0x008fe20000410000 */
[----:B------:R-:W-:Y:S01]  /*afa0*/  @P1 SHF.L.U32 R3, R118, 0x7, RZ ;  /* 0x0000000776031819 */ /* 0x000fe200000006ff */
[----:B------:R-:W-:Y:S01]  /*afb0*/  FMUL.FTZ R69, R2, R69 ;  /* 0x0000004502457220 */ /* 0x000fe20000410000 */
[----:B------:R-:W-:Y:S01]  /*afc0*/  @P1 SHF.L.U64.HI R119, R118, 0x7, R4 ;  /* 0x0000000776771819 */ /* 0x000fe20000010204 */
[----:B------:R-:W-:Y:S01]  /*afd0*/  FFMA.FTZ R118, R8, c[0x0][0x2d0], -R156 ;  /* 0x0000b40008767a23 */ /* 0x000fe2000001089c */
[----:B----4-:R-:W-:Y:S01]  /*afe0*/  @P1 IADD3 R5, P3, R3, R234, RZ ;  /* 0x000000ea03051210 */ /* 0x010fe20007f7e0ff */
[C---:B------:R-:W-:Y:S01]  /*aff0*/  FMUL.FTZ R72, R2.reuse, R72 ;  /* 0x0000004802487220 */ /* 0x040fe20000410000 */
[----:B------:R-:W1:Y:S01]  /*b000*/  MUFU.EX2 R0, R0 ;  /* 0x0000000000007308 */ /* 0x000e620000000800 */
[C---:B------:R-:W-:Y:S01]  /*b010*/  FMUL.FTZ R73, R2.reuse, R73 ;  /* 0x0000004902497220 */ /* 0x040fe20000410000 */
[----:B------:R-:W-:Y:S01]  /*b020*/  @P1 LEA R4, P2, R5, c[0x0][0x1c8], 0x1 ;  /* 0x0000720005041a11 */ /* 0x000fe200078408ff */
[C---:B------:R-:W-:Y:S01]  /*b030*/  FMUL.FTZ R76, R2.reuse, R76 ;  /* 0x0000004c024c7220 */ /* 0x040fe20000410000 */
[----:B------:R-:W-:Y:S01]  /*b040*/  @P1 IADD3.X R8, R119, R233, RZ, P3, !PT ;  /* 0x000000e977081210 */ /* 0x000fe20001ffe4ff */
[C---:B------:R-:W-:Y:S01]  /*b050*/  FMUL.FTZ R77, R2.reuse, R77 ;  /* 0x0000004d024d7220 */ /* 0x040fe20000410000 */
[----:B------:R-:W-:Y:S01]  /*b060*/  @P1 IADD3 R3, P4, P3, R3, 0x40, R234 ;  /* 0x0000004003031810 */ /* 0x000fe20007b9e0ea */
[C---:B------:R-:W-:Y:S01]  /*b070*/  FMUL.FTZ R80, R2.reuse, R80 ;  /* 0x0000005002507220 */ /* 0x040fe20000410000 */
[----:B------:R-:W-:Y:S01]  /*b080*/  @P1 LEA.HI.X R5, R5, c[0x0][0x1cc], R8, 0x1, P2 ;  /* 0x0000730005051a11 */ /* 0x000fe200010f0c08 */
[C---:B------:R-:W-:Y:S01]  /*b090*/  FMUL.FTZ R81, R2.reuse, R81 ;  /* 0x0000005102517220 */ /* 0x040fe20000410000 */
[----:B------:R2:W-:Y:S01]  /*b0a0*/  MUFU.EX2 R199, R118 ;  /* 0x0000007600c77308 */ /* 0x0005e20000000800 */
[----:B------:R-:W-:Y:S01]  /*b0b0*/  @P1 IADD3.X R8, R119, RZ, R233, P4, P3 ;  /* 0x000000ff77081210 */ /* 0x000fe200027e64e9 */
[C---:B------:R-:W-:Y:S01]  /*b0c0*/  FMUL.FTZ R84, R2.reuse, R84 ;  /* 0x0000005402547220 */ /* 0x040fe20000410000 */
[----:B------:R3:W-:Y:S01]  /*b0d0*/  @P1 LDGSTS.E.BYPASS.LTC128B.128 [R228+0x8100], [R4.64], !P0 ;  /* 0x0810000004e41fae */ /* 0x0007e2000c101d46 */
[C---:B------:R-:W-:Y:S01]  /*b0e0*/  @P1 LEA R144, P2, R3.reuse, c[0x0][0x1c8], 0x1 ;  /* 0x0000720003901a11 */ /* 0x040fe200078408ff */
[C---:B------:R-:W-:Y:S02]  /*b0f0*/  FMUL.FTZ R85, R2.reuse, R85 ;  /* 0x0000005502557220 */ /* 0x040fe40000410000 */
[----:B------:R-:W-:Y:S01]  /*b100*/  FMUL.FTZ R88, R2, R88 ;  /* 0x0000005802587220 */ /* 0x000fe20000410000 */
[----:B------:R-:W-:Y:S01]  /*b110*/  @P1 LEA.HI.X R145, R3, c[0x0][0x1cc], R8, 0x1, P2 ;  /* 0x0000730003911a11 */ /* 0x000fe200010f0c08 */
[----:B------:R-:W-:Y:S01]  /*b120*/  FMUL.FTZ R3, R116, c[0x0][0x2d0] ;  /* 0x0000b40074037a20 */ /* 0x000fe20000410000 */
[----:B------:R-:W-:Y:S01]  /*b130*/  MUFU.EX2 R194, R20 ;  /* 0x0000001400c27308 */ /* 0x000fe20000000800 */
[----:B------:R-:W-:Y:S01]  /*b140*/  FMUL.FTZ R89, R2, R89 ;  /* 0x0000005902597220 */ /* 0x000fe20000410000 */
[----:B------:R-:W4:Y:S01]  /*b150*/  LDL.LU R234, [R1] ;  /* 0x0000000001ea7983 */ /* 0x000f220000300800 */
[--C-:B------:R-:W-:Y:S02]  /*b160*/  FFMA.FTZ R6, R6, c[0x0][0x2d0], -R3.reuse ;  /* 0x0000b40006067a23 */ /* 0x100fe40000010803 */
[--C-:B------:R-:W-:Y:S01]  /*b170*/  FFMA.FTZ R7, R7, c[0x0][0x2d0], -R3.reuse ;  /* 0x0000b40007077a23 */ /* 0x100fe20000010803 */
[----:B------:R5:W-:Y:S01]  /*b180*/  @P1 LDGSTS.E.BYPASS.LTC128B.128 [R228+0xc100], [R144.64], !P6 ;  /* 0x0c10000090e41fae */ /* 0x000be2000f101d46 */
[--C-:B------:R-:W-:Y:S02]  /*b190*/  FFMA.FTZ R10, R10, c[0x0][0x2d0], -R3.reuse ;  /* 0x0000b4000a0a7a23 */ /* 0x100fe40000010803 */
[--C-:B------:R-:W-:Y:S01]  /*b1a0*/  FFMA.FTZ R11, R11, c[0x0][0x2d0], -R3.reuse ;  /* 0x0000b4000b0b7a23 */ /* 0x100fe20000010803 */
[----:B------:R-:W-:Y:S01]  /*b1b0*/  MUFU.EX2 R163, R6 ;  /* 0x0000000600a37308 */ /* 0x000fe20000000800 */
[C---:B-1----:R-:W-:Y:S02]  /*b1c0*/  FMUL.FTZ R70, R0.reuse, R70 ;  /* 0x0000004600467220 */ /* 0x042fe40000410000 */
[C---:B------:R-:W-:Y:S01]  /*b1d0*/  FMUL.FTZ R71, R0.reuse, R71 ;  /* 0x0000004700477220 */ /* 0x040fe20000410000 */
[----:B--2---:R-:W-:Y:S01]  /*b1e0*/  @P1 MOV R118, c[0x0][0x1e0] ;  /* 0x0000780000761a02 */ /* 0x004fe20000000f00 */
[C---:B------:R-:W-:Y:S01]  /*b1f0*/  FMUL.FTZ R74, R0.reuse, R74 ;  /* 0x0000004a004a7220 */ /* 0x040fe20000410000 */
[----:B------:R-:W2:Y:S01]  /*b200*/  LDL.LU R233, [R1+0x10] ;  /* 0x0000100001e97983 */ /* 0x000ea20000300800 */
[----:B------:R-:W-:Y:S01]  /*b210*/  FMUL.FTZ R75, R0, R75 ;  /* 0x0000004b004b7220 */ /* 0x000fe20000410000 */
[----:B------:R-:W-:Y:S01]  /*b220*/  @P1 SHF.L.U64.HI R119, R118, R232, c[0x0][0x1e4] ;  /* 0x0000790076771619 */ /* 0x000fe200000102e8 */
[----:B------:R-:W-:Y:S01]  /*b230*/  FMUL.FTZ R78, R0, R78 ;  /* 0x0000004e004e7220 */ /* 0x000fe20000410000 */
[----:B------:R1:W-:Y:S01]  /*b240*/  MUFU.EX2 R232, R9 ;  /* 0x0000000900e87308 */ /* 0x0003e20000000800 */
[----:B------:R-:W-:Y:S01]  /*b250*/  @P1 SHF.L.U32 R118, R118, 0x6, RZ ;  /* 0x0000000676761819 */ /* 0x000fe200000006ff */
[C---:B------:R-:W-:Y:S02]  /*b260*/  FMUL.FTZ R79, R0.reuse, R79 ;  /* 0x0000004f004f7220 */ /* 0x040fe40000410000 */
[----:B------:R-:W-:Y:S01]  /*b270*/  FMUL.FTZ R82, R0, R82 ;  /* 0x0000005200527220 */ /* 0x000fe20000410000 */
[----:B------:R-:W-:Y:S01]  /*b280*/  @P1 IADD3 R8, P2, R4, R118, RZ ;  /* 0x0000007604081210 */ /* 0x000fe20007f5e0ff */
[C---:B------:R-:W-:Y:S02]  /*b290*/  FMUL.FTZ R83, R0.reuse, R83 ;  /* 0x0000005300537220 */ /* 0x040fe40000410000 */
[----:B------:R-:W-:Y:S01]  /*b2a0*/  FMUL.FTZ R86, R0, R86 ;  /* 0x0000005600567220 */ /* 0x000fe20000410000 */
[----:B---3--:R-:W-:Y:S01]  /*b2b0*/  @P1 IADD3 R4, P3, R8, R118, RZ ;  /* 0x0000007608041210 */ /* 0x008fe20007f7e0ff */
[----:B------:R3:W3:Y:S01]  /*b2c0*/  MUFU.EX2 R162, R7 ;  /* 0x0000000700a27308 */ /* 0x0006e20000000800 */
[----:B------:R-:W-:Y:S02]  /*b2d0*/  FMUL.FTZ R87, R0, R87 ;  /* 0x0000005700577220 */ /* 0x000fe40000410000 */
[--C-:B------:R-:W-:Y:S02]  /*b2e0*/  FFMA.FTZ R14, R14, c[0x0][0x2d0], -R3.reuse ;  /* 0x0000b4000e0e7a23 */ /* 0x100fe40000010803 */
[--C-:B------:R-:W-:Y:S02]  /*b2f0*/  FFMA.FTZ R15, R15, c[0x0][0x2d0], -R3.reuse ;  /* 0x0000b4000f0f7a23 */ /* 0x100fe40000010803 */
[C---:B------:R-:W-:Y:S02]  /*b300*/  FMUL.FTZ R90, R0.reuse, R90 ;  /* 0x0000005a005a7220 */ /* 0x040fe40000410000 */
[----:B------:R-:W-:Y:S01]  /*b310*/  FMUL.FTZ R91, R0, R91 ;  /* 0x0000005b005b7220 */ /* 0x000fe20000410000 */
[----:B------:R5:W-:Y:S01]  /*b320*/  MUFU.EX2 R161, R10 ;  /* 0x0000000a00a17308 */ /* 0x000be20000000800 */
[C---:B------:R-:W-:Y:S02]  /*b330*/  FMUL.FTZ R12, R2.reuse, R128 ;  /* 0x00000080020c7220 */ /* 0x040fe40000410000 */
[----:B------:R-:W-:Y:S01]  /*b340*/  FMUL.FTZ R13, R2, R129 ;  /* 0x00000081020d7220 */ /* 0x000fe20000410000 */
[-C--:B-1----:R-:W-:Y:S01]  /*b350*/  @P1 IADD3.X R9, R5, R119.reuse, RZ, P2, !PT ;  /* 0x0000007705091210 */ /* 0x082fe200017fe4ff */
[--C-:B------:R-:W-:Y:S01]  /*b360*/  FFMA.FTZ R22, R22, c[0x0][0x2d0], -R3.reuse ;  /* 0x0000b40016167a23 */ /* 0x100fe20000010803 */
[----:B------:R-:W-:Y:S01]  /*b370*/  @P1 IADD3 R6, P2, R4, R118, RZ ;  /* 0x0000007604061210 */ /* 0x000fe20007f5e0ff */
[--C-:B------:R-:W-:Y:S01]  /*b380*/  FFMA.FTZ R23, R23, c[0x0][0x2d0], -R3.reuse ;  /* 0x0000b40017177a23 */ /* 0x100fe20000010803 */
[-C--:B------:R-:W-:Y:S01]  /*b390*/  @P1 IADD3.X R5, R9, R119.reuse, RZ, P3, !PT ;  /* 0x0000007709051210 */ /* 0x080fe20001ffe4ff */
[----:B------:R1:W-:Y:S01]  /*b3a0*/  @P1 LDGSTS.E.BYPASS.LTC128B.128 [R228+0x9100], [R8.64], !P0 ;  /* 0x0910000008e41fae */ /* 0x0003e2000c101d46 */
[----:B------:R1:W1:Y:S01]  /*b3b0*/  MUFU.EX2 R168, R11 ;  /* 0x0000000b00a87308 */ /* 0x0002620000000800 */
[--C-:B------:R-:W-:Y:S02]  /*b3c0*/  FFMA.FTZ R26, R26, c[0x0][0x2d0], -R3.reuse ;  /* 0x0000b4001a1a7a23 */ /* 0x100fe40000010803 */
[--C-:B------:R-:W-:Y:S01]  /*b3d0*/  FFMA.FTZ R27, R27, c[0x0][0x2d0], -R3.reuse ;  /* 0x0000b4001b1b7a23 */ /* 0x100fe20000010803 */
[----:B---3--:R-:W-:Y:S01]  /*b3e0*/  @P1 IADD3.X R7, R5, R119, RZ, P2, !PT ;  /* 0x0000007705071210 */ /* 0x008fe200017fe4ff */
[--C-:B------:R-:W-:Y:S02]  /*b3f0*/  FFMA.FTZ R30, R30, c[0x0][0x2d0], -R3.reuse ;  /* 0x0000b4001e1e7a23 */ /* 0x100fe40000010803 */
[----:B------:R3:W-:Y:S01]  /*b400*/  @P1 LDGSTS.E.BYPASS.LTC128B.128 [R228+0xd100], [R8.64+0x80], !P6 ;  /* 0x0d10008008e41fae */ /* 0x0007e2000f101d46 */
[--C-:B------:R-:W-:Y:S02]  /*b410*/  FFMA.FTZ R31, R31, c[0x0][0x2d0], -R3.reuse ;  /* 0x0000b4001f1f7a23 */ /* 0x100fe40000010803 */
[----:B------:R3:W-:Y:S01]  /*b420*/  MUFU.EX2 R160, R14 ;  /* 0x0000000e00a07308 */ /* 0x0007e20000000800 */
[--C-:B------:R-:W-:Y:S02]  /*b430*/  FFMA.FTZ R34, R34, c[0x0][0x2d0], -R3.reuse ;  /* 0x0000b40022227a23 */ /* 0x100fe40000010803 */
[--C-:B------:R-:W-:Y:S02]  /*b440*/  FFMA.FTZ R35, R35, c[0x0][0x2d0], -R3.reuse ;  /* 0x0000b40023237a23 */ /* 0x100fe40000010803 */
[----:B------:R3:W-:Y:S01]  /*b450*/  @P1 LDGSTS.E.BYPASS.LTC128B.128 [R228+0xa100], [R4.64], !P0 ;  /* 0x0a10000004e41fae */ /* 0x0007e2000c101d46 */
[----:B-----5:R-:W-:Y:S02]  /*b460*/  FMUL.FTZ R10, R0, R126 ;  /* 0x0000007e000a7220 */ /* 0x020fe40000410000 */
[--C-:B------:R-:W-:Y:S02]  /*b470*/  FFMA.FTZ R38, R38, c[0x0][0x2d0], -R3.reuse ;  /* 0x0000b40026267a23 */ /* 0x100fe40000010803 */
[----:B------:R5:W5:Y:S01]  /*b480*/  MUFU.EX2 R159, R15 ;  /* 0x0000000f009f7308 */ /* 0x000b620000000800 */
[--C-:B------:R-:W-:Y:S02]  /*b490*/  FFMA.FTZ R39, R39, c[0x0][0x2d0], -R3.reuse ;  /* 0x0000b40027277a23 */ /* 0x100fe40000010803 */
[----:B------:R5:W-:Y:S01]  /*b4a0*/  @P1 LDGSTS.E.BYPASS.LTC128B.128 [R228+0xe100], [R4.64+0x80], !P6 ;  /* 0x0e10008004e41fae */ /* 0x000be2000f101d46 */
[----:B-1----:R-:W-:Y:S02]  /*b4b0*/  FMUL.FTZ R11, R0, R127 ;  /* 0x0000007f000b7220 */ /* 0x002fe40000410000 */
[--C-:B------:R-:W-:Y:S02]  /*b4c0*/  FFMA.FTZ R41, R41, c[0x0][0x2d0], -R156.reuse ;  /* 0x0000b40029297a23 */ /* 0x100fe4000001089c */
[--C-:B------:R-:W-:Y:S02]  /*b4d0*/  FFMA.FTZ R42, R42, c[0x0][0x2d0], -R3.reuse ;  /* 0x0000b4002a2a7a23 */ /* 0x100fe40000010803 */
[----:B------:R-:W-:Y:S01]  /*b4e0*/  MUFU.EX2 R193, R21 ;  /* 0x0000001500c17308 */ /* 0x000fe20000000800 */
[----:B------:R1:W-:Y:S01]  /*b4f0*/  @P1 LDGSTS.E.BYPASS.LTC128B.128 [R228+0xb100], [R6.64], !P0 ;  /* 0x0b10000006e41fae */ /* 0x0003e2000c101d46 */
[--C-:B------:R-:W-:Y:S02]  /*b500*/  FFMA.FTZ R43, R43, c[0x0][0x2d0], -R3.reuse ;  /* 0x0000b4002b2b7a23 */ /* 0x100fe40000010803 */
[C---:B---3--:R-:W-:Y:S02]  /*b510*/  FMUL.FTZ R8, R2.reuse, R124 ;  /* 0x0000007c02087220 */ /* 0x048fe40000410000 */
[----:B------:R-:W-:Y:S02]  /*b520*/  FMUL.FTZ R9, R2, R125 ;  /* 0x0000007d02097220 */ /* 0x000fe40000410000 */
[----:B------:R-:W-:Y:S01]  /*b530*/  FMUL.FTZ R14, R0, R130 ;  /* 0x00000082000e7220 */ /* 0x000fe20000410000 */
[----:B------:R1:W-:Y:S01]  /*b540*/  @P1 LDGSTS.E.BYPASS.LTC128B.128 [R228+0xf100], [R6.64+0x80], !P6 ;  /* 0x0f10008006e41fae */ /* 0x0003e2000f101d46 */
[----:B------:R-:W-:Y:S01]  /*b550*/  MUFU.EX2 R192, R24 ;  /* 0x0000001800c07308 */ /* 0x000fe20000000800 */
[--C-:B------:R-:W-:Y:S02]  /*b560*/  FFMA.FTZ R44, R44, c[0x0][0x2d0], -R156.reuse ;  /* 0x0000b4002c2c7a23 */ /* 0x100fe4000001089c */
[--C-:B------:R-:W-:Y:S02]  /*b570*/  FFMA.FTZ R45, R45, c[0x0][0x2d0], -R156.reuse ;  /* 0x0000b4002d2d7a23 */ /* 0x100fe4000001089c */
[----:B-----5:R-:W-:Y:S02]  /*b580*/  FMUL.FTZ R15, R0, R131 ;  /* 0x00000083000f7220 */ /* 0x020fe40000410000 */
[----:B------:R-:W3:Y:S01]  /*b590*/  LDSM.16.MT88.4 R144, [R200] ;  /* 0x00000000c890783b */ /* 0x000ee20000004200 */
[--C-:B------:R-:W-:Y:S02]  /*b5a0*/  FFMA.FTZ R46, R46, c[0x0][0x2d0], -R3.reuse ;  /* 0x0000b4002e2e7a23 */ /* 0x100fe40000010803 */
[C---:B------:R-:W-:Y:S01]  /*b5b0*/  FMUL.FTZ R4, R2.reuse, R120 ;  /* 0x0000007802047220 */ /* 0x040fe20000410000 */
[----:B------:R-:W-:Y:S01]  /*b5c0*/  F2FP.PACK_AB R120, R231, R230 ;  /* 0x000000e6e778723e */ /* 0x000fe200000000ff */
[----:B------:R-:W-:Y:S01]  /*b5d0*/  FMUL.FTZ R5, R2, R121 ;  /* 0x0000007902057220 */ /* 0x000fe20000410000 */
[----:B------:R-:W-:Y:S01]  /*b5e0*/  F2FP.PACK_AB R121, R162, R163 ;  /* 0x000000a3a279723e */ /* 0x000fe200000000ff */
[----:B------:R-:W-:Y:S01]  /*b5f0*/  MUFU.EX2 R171, R25 ;  /* 0x0000001900ab7308 */ /* 0x000fe20000000800 */
[----:B------:R-:W5:Y:S01]  /*b600*/  LDSM.16.MT88.4 R148, [R204] ;  /* 0x00000000cc94783b */ /* 0x000f620000004200 */
[--C-:B------:R-:W-:Y:S02]  /*b610*/  FFMA.FTZ R47, R47, c[0x0][0x2d0], -R3.reuse ;  /* 0x0000b4002f2f7a23 */ /* 0x100fe40000010803 */
[C---:B------:R-:W-:Y:S02]  /*b620*/  FMUL.FTZ R92, R2.reuse, R92 ;  /* 0x0000005c025c7220 */ /* 0x040fe40000410000 */
[----:B------:R-:W-:Y:S02]  /*b630*/  FMUL.FTZ R93, R2, R93 ;  /* 0x0000005d025d7220 */ /* 0x000fe40000410000 */
[C---:B------:R-:W-:Y:S01]  /*b640*/  FMUL.FTZ R94, R0.reuse, R94 ;  /* 0x0000005e005e7220 */ /* 0x040fe20000410000 */
[----:B------:R-:W5:Y:S01]  /*b650*/  LDSM.16.MT88.4 R152, [R203] ;  /* 0x00000000cb98783b */ /* 0x000f620000004200 */
[----:B------:R-:W-:Y:S01]  /*b660*/  MUFU.EX2 R170, R28 ;  /* 0x0000001c00aa7308 */ /* 0x000fe20000000800 */
[C---:B------:R-:W-:Y:S02]  /*b670*/  FMUL.FTZ R95, R0.reuse, R95 ;  /* 0x0000005f005f7220 */ /* 0x040fe40000410000 */
[----:B-1----:R-:W-:Y:S01]  /*b680*/  FMUL.FTZ R6, R0, R122 ;  /* 0x0000007a00067220 */ /* 0x002fe20000410000 */
[----:B------:R-:W-:Y:S01]  /*b690*/  F2FP.PACK_AB R122, R232, R199 ;  /* 0x000000c7e87a723e */ /* 0x000fe200000000ff */
[----:B------:R-:W-:Y:S01]  /*b6a0*/  FMUL.FTZ R7, R0, R123 ;  /* 0x0000007b00077220 */ /* 0x000fe20000410000 */
[----:B------:R-:W-:Y:S01]  /*b6b0*/  F2FP.PACK_AB R123, R168, R161 ;  /* 0x000000a1a87b723e */ /* 0x000fe200000000ff */
[----:B------:R-:W1:Y:S01]  /*b6c0*/  LDSM.16.MT88.4 R124, [R223] ;  /* 0x00000000df7c783b */ /* 0x000e620000004200 */
[C---:B------:R-:W-:Y:S02]  /*b6d0*/  FMUL.FTZ R96, R2.reuse, R96 ;  /* 0x0000006002607220 */ /* 0x040fe40000410000 */
[----:B------:R-:W-:Y:S01]  /*b6e0*/  MUFU.EX2 R169, R29 ;  /* 0x0000001d00a97308 */ /* 0x000fe20000000800 */
[----:B------:R-:W-:Y:S02]  /*b6f0*/  FMUL.FTZ R97, R2, R97 ;  /* 0x0000006102617220 */ /* 0x000fe40000410000 */
[C---:B------:R-:W-:Y:S02]  /*b700*/  FMUL.FTZ R98, R0.reuse, R98 ;  /* 0x0000006200627220 */ /* 0x040fe40000410000 */
[----:B------:R-:W-:Y:S01]  /*b710*/  LDSM.16.MT88.4 R128, [R206+0x4000] ;  /* 0x00400000ce80783b */ /* 0x000fe20000004200 */
[----:B------:R-:W-:Y:S02]  /*b720*/  FMUL.FTZ R99, R0, R99 ;  /* 0x0000006300637220 */ /* 0x000fe40000410000 */
[--C-:B------:R-:W-:Y:S02]  /*b730*/  FFMA.FTZ R16, R16, c[0x0][0x2d0], -R156.reuse ;  /* 0x0000b40010107a23 */ /* 0x100fe4000001089c */
[----:B------:R-:W-:Y:S01]  /*b740*/  MUFU.EX2 R119, R46 ;  /* 0x0000002e00777308 */ /* 0x000fe20000000800 */
[--C-:B------:R-:W-:Y:S01]  /*b750*/  FFMA.FTZ R17, R17, c[0x0][0x2d0], -R156.reuse ;  /* 0x0000b40011117a23 */ /* 0x100fe2000001089c */
[C---:B---3--:R-:W-:Y:S01]  /*b760*/  HMMA.16816.F32 R4, R120.reuse, R144, R4 ;  /* 0x000000907804723c */ /* 0x048fe20000001804 */
[----:B------:R-:W0:Y:S04]  /*b770*/  LDGDEPBAR ;  /* 0x00000000000079af */ /* 0x000e280000000000 */
[--C-:B------:R-:W-:Y:S03]  /*b780*/  FFMA.FTZ R18, R18, c[0x0][0x2d0], -R3.reuse ;  /* 0x0000b40012127a23 */ /* 0x100fe60000010803 */
[----:B------:R-:W-:Y:S01]  /*b790*/  MUFU.EX2 R118, R47 ;  /* 0x0000002f00767308 */ /* 0x000fe20000000800 */
[C---:B------:R-:W-:Y:S01]  /*b7a0*/  HMMA.16816.F32 R8, R120.reuse, R146, R8 ;  /* 0x000000927808723c */ /* 0x040fe20000001808 */
[----:B------:R-:W3:Y:S02]  /*b7b0*/  LDSM.16.MT88.4 R144, [R200+0x4000] ;  /* 0x00400000c890783b */ /* 0x000ee40000004200 */
[--C-:B------:R-:W-:Y:S02]  /*b7c0*/  FFMA.FTZ R19, R19, c[0x0][0x2d0], -R3.reuse ;  /* 0x0000b40013137a23 */ /* 0x100fe40000010803 */
[C---:B------:R-:W-:Y:S03]  /*b7d0*/  FMUL.FTZ R100, R2.reuse, R100 ;  /* 0x0000006402647220 */ /* 0x040fe60000410000 */
[C---:B-----5:R-:W-:Y:S01]  /*b7e0*/  HMMA.16816.F32 R68, R120.reuse, R148, R68 ;  /* 0x000000947844723c */ /* 0x060fe20000001844 */
[----:B------:R5:W-:Y:S03]  /*b7f0*/  MUFU.EX2 R196, R16 ;  /* 0x0000001000c47308 */ /* 0x000be60000000800 */
[----:B------:R-:W-:Y:S02]  /*b800*/  FMUL.FTZ R101, R2, R101 ;  /* 0x0000006502657220 */ /* 0x000fe40000410000 */
[C---:B------:R-:W-:Y:S02]  /*b810*/  FMUL.FTZ R102, R0.reuse, R102 ;  /* 0x0000006600667220 */ /* 0x040fe40000410000 */
[C---:B------:R-:W-:Y:S01]  /*b820*/  HMMA.16816.F32 R72, R120.reuse, R150, R72 ;  /* 0x000000967848723c */ /* 0x040fe20000001848 */
[----:B------:R-:W3:Y:S02]  /*b830*/  LDSM.16.MT88.4 R148, [R204+0x4000] ;  /* 0x00400000cc94783b */ /* 0x000ee40000004200 */
[----:B------:R1:W1:Y:S01]  /*b840*/  MUFU.EX2 R195, R17 ;  /* 0x0000001100c37308 */ /* 0x0002620000000800 */
[----:B------:R-:W-:Y:S02]  /*b850*/  FMUL.FTZ R103, R0, R103 ;  /* 0x0000006700677220 */ /* 0x000fe40000410000 */
[C---:B------:R-:W-:Y:S02]  /*b860*/  FMUL.FTZ R104, R2.reuse, R104 ;  /* 0x0000006802687220 */ /* 0x040fe40000410000 */
[C---:B------:R-:W-:Y:S04]  /*b870*/  HMMA.16816.F32 R76, R120.reuse, R152, R76 ;  /* 0x00000098784c723c */ /* 0x040fe8000000184c */
[----:B------:R-:W-:Y:S01]  /*b880*/  FMUL.FTZ R105, R2, R105 ;  /* 0x0000006902697220 */ /* 0x000fe20000410000 */
[----:B------:R-:W-:Y:S01]  /*b890*/  MUFU.EX2 R153, R26 ;  /* 0x0000001a00997308 */ /* 0x000fe20000000800 */
[----:B------:R-:W-:Y:S02]  /*b8a0*/  FMUL.FTZ R106, R0, R106 ;  /* 0x0000006a006a7220 */ /* 0x000fe40000410000 */
[C---:B------:R-:W-:Y:S04]  /*b8b0*/  HMMA.16816.F32 R80, R120.reuse, R154, R80 ;  /* 0x0000009a7850723c */ /* 0x040fe80000001850 */
[----:B-----5:R-:W-:Y:S02]  /*b8c0*/  FMUL.FTZ R16, R2, R132 ;  /* 0x0000008402107220 */ /* 0x020fe40000410000 */
[----:B------:R-:W-:Y:S01]  /*b8d0*/  FMUL.FTZ R107, R0, R107 ;  /* 0x0000006b006b7220 */ /* 0x000fe20000410000 */
[----:B------:R-:W-:Y:S01]  /*b8e0*/  MUFU.EX2 R155, R22 ;  /* 0x00000016009b7308 */ /* 0x000fe20000000800 */
[C---:B-1----:R-:W-:Y:S04]  /*b8f0*/  HMMA.16816.F32 R84, R120.reuse, R124, R84 ;  /* 0x0000007c7854723c */ /* 0x042fe80000001854 */
[C---:B------:R-:W-:Y:S02]  /*b900*/  FMUL.FTZ R17, R2.reuse, R133 ;  /* 0x0000008502117220 */ /* 0x040fe40000410000 */
[C---:B------:R-:W-:Y:S02]  /*b910*/  FMUL.FTZ R108, R2.reuse, R108 ;  /* 0x0000006c026c7220 */ /* 0x040fe40000410000 */
[C---:B------:R-:W-:Y:S01]  /*b920*/  HMMA.16816.F32 R88, R120.reuse, R126, R88 ;  /* 0x0000007e7858723c */ /* 0x040fe20000001858 */
[----:B------:R-:W1:Y:S01]  /*b930*/  LDSM.16.MT88.4 R124, [R203+0x4000] ;  /* 0x00400000cb7c783b */ /* 0x000e620000004200 */
[----:B------:R5:W-:Y:S02]  /*b940*/  MUFU.EX2 R154, R23 ;  /* 0x00000017009a7308 */ /* 0x000be40000000800 */
[----:B------:R-:W-:Y:S02]  /*b950*/  FMUL.FTZ R109, R2, R109 ;  /* 0x0000006d026d7220 */ /* 0x000fe40000410000 */
[C---:B------:R-:W-:Y:S02]  /*b960*/  FMUL.FTZ R110, R0.reuse, R110 ;  /* 0x0000006e006e7220 */ /* 0x040fe40000410000 */
[C---:B---3--:R-:W-:Y:S04]  /*b970*/  HMMA.16816.F32 R92, R120.reuse, R144, R92 ;  /* 0x00000090785c723c */ /* 0x048fe8000000185c */
[----:B------:R3:W-:Y:S01]  /*b980*/  MUFU.EX2 R152, R27 ;  /* 0x0000001b00987308 */ /* 0x0007e20000000800 */
[----:B------:R-:W-:Y:S02]  /*b990*/  FMUL.FTZ R111, R0, R111 ;  /* 0x0000006f006f7220 */ /* 0x000fe40000410000 */
[C---:B------:R-:W-:Y:S01]  /*b9a0*/  FMUL.FTZ R112, R2.reuse, R112 ;  /* 0x0000007002707220 */ /* 0x040fe20000410000 */
[C---:B------:R-:W-:Y:S01]  /*b9b0*/  HMMA.16816.F32 R96, R120.reuse, R146, R96 ;  /* 0x000000927860723c */ /* 0x040fe20000001860 */
[----:B------:R-:W3:Y:S03]  /*b9c0*/  LDSM.16.MT88.4 R144, [R200+0x800] ;  /* 0x00080000c890783b */ /* 0x000ee60000004200 */
[----:B------:R-:W-:Y:S02]  /*b9d0*/  FMUL.FTZ R113, R2, R113 ;  /* 0x0000007102717220 */ /* 0x000fe40000410000 */
[----:B------:R3:W-:Y:S01]  /*b9e0*/  MUFU.EX2 R158, R18 ;  /* 0x00000012009e7308 */ /* 0x0007e20000000800 */
[C---:B------:R-:W-:Y:S01]  /*b9f0*/  FMUL.FTZ R114, R0.reuse, R114 ;  /* 0x0000007200727220 */ /* 0x040fe20000410000 */
[C---:B------:R-:W-:Y:S01]  /*ba00*/  HMMA.16816.F32 R12, R120.reuse, R148, R12 ;  /* 0x00000094780c723c */ /* 0x040fe2000000180c */
[----:B-----5:R-:W-:Y:S03]  /*ba10*/  LDSM.16.MT88.4 R20, [R204+0x4800] ;  /* 0x00480000cc14783b */ /* 0x020fe60000004200 */
[----:B------:R-:W-:Y:S02]  /*ba20*/  FMUL.FTZ R115, R0, R115 ;  /* 0x0000007300737220 */ /* 0x000fe40000410000 */
[--C-:B------:R-:W-:Y:S02]  /*ba30*/  FFMA.FTZ R48, R48, c[0x0][0x2d0], -R156.reuse ;  /* 0x0000b40030307a23 */ /* 0x100fe4000001089c */
[C---:B------:R-:W-:Y:S01]  /*ba40*/  HMMA.16816.F32 R100, R120.reuse, R150, R100 ;  /* 0x000000967864723c */ /* 0x040fe20000001864 */
[----:B------:R5:W3:Y:S01]  /*ba50*/  MUFU.EX2 R157, R19 ;  /* 0x00000013009d7308 */ /* 0x000ae20000000800 */
[----:B------:R-:W-:Y:S02]  /*ba60*/  LDSM.16.MT88.4 R148, [R206+0x4800] ;  /* 0x00480000ce94783b */ /* 0x000fe40000004200 */
[--C-:B------:R-:W-:Y:S02]  /*ba70*/  FFMA.FTZ R49, R49, c[0x0][0x2d0], -R156.reuse ;  /* 0x0000b40031317a23 */ /* 0x100fe4000001089c */
[--C-:B------:R-:W-:Y:S02]  /*ba80*/  FFMA.FTZ R50, R50, c[0x0][0x2d0], -R3.reuse ;  /* 0x0000b40032327a23 */ /* 0x100fe40000010803 */
[--C-:B------:R-:W-:Y:S01]  /*ba90*/  FFMA.FTZ R51, R51, c[0x0][0x2d0], -R3.reuse ;  /* 0x0000b40033337a23 */ /* 0x100fe20000010803 */
[C---:B-1----:R-:W-:Y:S01]  /*baa0*/  HMMA.16816.F32 R104, R120.reuse, R124, R104 ;  /* 0x0000007c7868723c */ /* 0x042fe20000001868 */
[----:B---3--:R-:W-:Y:S01]  /*bab0*/  LDSM.16.MT88.4 R24, [R204+0x1000] ;  /* 0x00100000cc18783b */ /* 0x008fe20000004200 */
[----:B------:R-:W-:Y:S01]  /*bac0*/  MUFU.EX2 R48, R48 ;  /* 0x0000003000307308 */ /* 0x000fe20000000800 */
[--C-:B------:R-:W-:Y:S02]  /*bad0*/  FFMA.FTZ R52, R52, c[0x0][0x2d0], -R156.reuse ;  /* 0x0000b40034347a23 */ /* 0x100fe4000001089c */
[----:B------:R-:W-:Y:S02]  /*bae0*/  FMUL.FTZ R18, R0, R134 ;  /* 0x0000008600127220 */ /* 0x000fe40000410000 */
[--C-:B------:R-:W-:Y:S01]  /*baf0*/  FFMA.FTZ R53, R53, c[0x0][0x2d0], -R156.reuse ;  /* 0x0000b40035357a23 */ /* 0x100fe2000001089c */
[C---:B------:R-:W-:Y:S01]  /*bb00*/  HMMA.16816.F32 R108, R120.reuse, R126, R108 ;  /* 0x0000007e786c723c */ /* 0x040fe2000000186c */
[----:B------:R-:W1:Y:S03]  /*bb10*/  LDSM.16.MT88.4 R124, [R204+0x800] ;  /* 0x00080000cc7c783b */ /* 0x000e660000004200 */
[----:B------:R-:W-:Y:S01]  /*bb20*/  MUFU.EX2 R49, R49 ;  /* 0x0000003100317308 */ /* 0x000fe20000000800 */
[--C-:B------:R-:W-:Y:S02]  /*bb30*/  FFMA.FTZ R54, R54, c[0x0][0x2d0], -R3.reuse ;  /* 0x0000b40036367a23 */ /* 0x100fe40000010803 */
[--C-:B------:R-:W-:Y:S02]  /*bb40*/  FFMA.FTZ R55, R55, c[0x0][0x2d0], -R3.reuse ;  /* 0x0000b40037377a23 */ /* 0x100fe40000010803 */
[----:B-----5:R-:W-:Y:S02]  /*bb50*/  FMUL.FTZ R19, R0, R135 ;  /* 0x0000008700137220 */ /* 0x020fe40000410000 */
[----:B------:R-:W3:Y:S01]  /*bb60*/  LDSM.16.MT88.4 R132, [R203+0x800] ;  /* 0x00080000cb84783b */ /* 0x000ee20000004200 */
[--C-:B------:R-:W-:Y:S02]  /*bb70*/  FFMA.FTZ R56, R56, c[0x0][0x2d0], -R156.reuse ;  /* 0x0000b40038387a23 */ /* 0x100fe4000001089c */
[----:B------:R-:W-:Y:S01]  /*bb80*/  MUFU.EX2 R50, R50 ;  /* 0x0000003200327308 */ /* 0x000fe20000000800 */
[--C-:B------:R-:W-:Y:S01]  /*bb90*/  FFMA.FTZ R57, R57, c[0x0][0x2d0], -R156.reuse ;  /* 0x0000b40039397a23 */ /* 0x100fe2000001089c */
[C---:B------:R-:W-:Y:S03]  /*bba0*/  HMMA.16816.F32 R16, R120.reuse, R128, R16 ;  /* 0x000000807810723c */ /* 0x040fe60000001810 */
[--C-:B------:R-:W-:Y:S02]  /*bbb0*/  FFMA.FTZ R58, R58, c[0x0][0x2d0], -R3.reuse ;  /* 0x0000b4003a3a7a23 */ /* 0x100fe40000010803 */
[--C-:B------:R-:W-:Y:S02]  /*bbc0*/  FFMA.FTZ R59, R59, c[0x0][0x2d0], -R3.reuse ;  /* 0x0000b4003b3b7a23 */ /* 0x100fe40000010803 */
[--C-:B------:R-:W-:Y:S01]  /*bbd0*/  FFMA.FTZ R60, R60, c[0x0][0x2d0], -R156.reuse ;  /* 0x0000b4003c3c7a23 */ /* 0x100fe2000001089c */
[----:B------:R-:W-:Y:S01]  /*bbe0*/  HMMA.16816.F32 R112, R120, R130, R112 ;  /* 0x000000827870723c */ /* 0x000fe20000001870 */
[----:B------:R-:W5:Y:S01]  /*bbf0*/  LDSM.16.MT88.4 R128, [R206+0x800] ;  /* 0x00080000ce80783b */ /* 0x000f620000004200 */
[----:B------:R-:W-:Y:S02]  /*bc00*/  MUFU.EX2 R51, R51 ;  /* 0x0000003300337308 */ /* 0x000fe40000000800 */
[--C-:B------:R-:W-:Y:S02]  /*bc10*/  FFMA.FTZ R61, R61, c[0x0][0x2d0], -R156.reuse ;  /* 0x0000b4003d3d7a23 */ /* 0x100fe4000001089c */
[--C-:B------:R-:W-:Y:S01]  /*bc20*/  FFMA.FTZ R64, R64, c[0x0][0x2d0], -R156.reuse ;  /* 0x0000b40040407a23 */ /* 0x100fe2000001089c */
[----:B------:R-:W-:Y:S01]  /*bc30*/  F2FP.PACK_AB R120, R197, R198 ;  /* 0x000000c6c578723e */ /* 0x000fe200000000ff */
[----:B------:R-:W-:Y:S01]  /*bc40*/  FFMA.FTZ R156, R65, c[0x0][0x2d0], -R156 ;  /* 0x0000b400419c7a23 */ /* 0x000fe2000001089c */
[----:B------:R-:W-:Y:S03]  /*bc50*/  F2FP.PACK_AB R121, R159, R160 ;  /* 0x000000a09f79723e */ /* 0x000fe600000000ff */
[----:B------:R-:W-:Y:S01]  /*bc60*/  F2FP.PACK_AB R122, R195, R196 ;  /* 0x000000c4c37a723e */ /* 0x000fe200000000ff */
[----:B------:R-:W-:Y:S01]  /*bc70*/  MUFU.EX2 R52, R52 ;  /* 0x0000003400347308 */ /* 0x000fe20000000800 */
[----:B------:R-:W-:Y:S01]  /*bc80*/  F2FP.PACK_AB R123, R157, R158 ;  /* 0x0000009e9d7b723e */ /* 0x000fe200000000ff */
[--C-:B------:R-:W-:Y:S02]  /*bc90*/  FFMA.FTZ R62, R62, c[0x0][0x2d0], -R3.reuse ;  /* 0x0000b4003e3e7a23 */ /* 0x100fe40000010803 */
[--C-:B------:R-:W-:Y:S02]  /*bca0*/  FFMA.FTZ R63, R63, c[0x0][0x2d0], -R3.reuse ;  /* 0x0000b4003f3f7a23 */ /* 0x100fe40000010803 */
[--C-:B------:R-:W-:Y:S02]  /*bcb0*/  FFMA.FTZ R66, R66, c[0x0][0x2d0], -R3.reuse ;  /* 0x0000b40042427a23 */ /* 0x100fe40000010803 */
[C---:B------:R-:W-:Y:S02]  /*bcc0*/  HMMA.16816.F32 R4, R120.reuse, R144, R4 ;  /* 0x000000907804723c */ /* 0x040fe40000001804 */
[----:B------:R-:W-:Y:S01]  /*bcd0*/  MUFU.EX2 R156, R156 ;  /* 0x0000009c009c7308 */ /* 0x000fe20000000800 */
[----:B------:R-:W-:Y:S05]  /*bce0*/  FFMA.FTZ R3, R67, c[0x0][0x2d0], -R3 ;  /* 0x0000b40043037a23 */ /* 0x000fea0000010803 */
[C---:B------:R-:W-:Y:S01]  /*bcf0*/  HMMA.16816.F32 R8, R120.reuse, R146, R8 ;  /* 0x000000927808723c */ /* 0x040fe20000001808 */
[----:B------:R-:W5:Y:S03]  /*bd00*/  LDSM.16.MT88.4 R144, [R200+0x4800] ;  /* 0x00480000c890783b */ /* 0x000f660000004200 */
[----:B------:R-:W-:Y:S01]  /*bd10*/  MUFU.EX2 R53, R53 ;  /* 0x0000003500357308 */ /* 0x000fe20000000800 */
[----:B----4-:R-:W-:Y:S03]  /*bd20*/  FFMA.FTZ R2, R2, R234, R230 ;  /* 0x000000ea02027223 */ /* 0x010fe600000100e6 */
[C---:B-1----:R-:W-:Y:S04]  /*bd30*/  HMMA.16816.F32 R68, R120.reuse, R124, R68 ;  /* 0x0000007c7844723c */ /* 0x042fe80000001844 */
[----:B------:R-:W-:Y:S02]  /*bd40*/  FADD.FTZ R2, R231, R2 ;  /* 0x00000002e7027221 */ /* 0x000fe40000010000 */
[----:B------:R-:W-:Y:S02]  /*bd50*/  MUFU.EX2 R54, R54 ;  /* 0x0000003600367308 */ /* 0x000fe40000000800 */
[C---:B------:R-:W-:Y:S01]  /*bd60*/  HMMA.16816.F32 R72, R120.reuse, R126, R72 ;  /* 0x0000007e7848723c */ /* 0x040fe20000001848 */
[----:B------:R-:W1:Y:S03]  /*bd70*/  LDSM.16.MT88.4 R124, [R203+0x4800] ;  /* 0x00480000cb7c783b */ /* 0x000e660000004200 */
[----:B------:R-:W-:Y:S02]  /*bd80*/  FADD.FTZ R2, R199, R2 ;  /* 0x00000002c7027221 */ /* 0x000fe40000010000 */
[----:B--2---:R-:W-:Y:S02]  /*bd90*/  FFMA.FTZ R0, R0, R233, R163 ;  /* 0x000000e900007223 */ /* 0x004fe400000100a3 */
[C---:B---3--:R-:W-:Y:S01]  /*bda0*/  HMMA.16816.F32 R76, R120.reuse, R132, R76 ;  /* 0x00000084784c723c */ /* 0x048fe2000000184c */
        /* <DEDUP_REMOVED lines=8> */
[C---:B-----5:R-:W-:Y:S04]  /*be30*/  HMMA.16816.F32 R84, R120.reuse, R128, R84 ;  /* 0x000000807854723c */ /* 0x060fe80000001854 */
        /* <DEDUP_REMOVED lines=12> */
[----:B------:R-:W3:Y:S03]  /*bf00*/  MUFU.EX2 R146, R30 ;  /* 0x0000001e00927308 */ /* 0x000ee60000000800 */
[----:B------:R-:W-:Y:S02]  /*bf10*/  FADD.FTZ R2, R194, R2 ;  /* 0x00000002c2027221 */ /* 0x000fe40000010000 */
[----:B------:R-:W-:Y:S02]  /*bf20*/  FADD.FTZ R0, R158, R0 ;  /* 0x000000009e007221 */ /* 0x000fe40000010000 */
[C---:B------:R-:W-:Y:S03]  /*bf30*/  HMMA.16816.F32 R12, R120.reuse, R20, R12 ;  /* 0x00000014780c723c */ /* 0x040fe6000000180c */
[----:B------:R4:W-:Y:S01]  /*bf40*/  MUFU.EX2 R145, R31 ;  /* 0x0000001f00917308 */ /* 0x0009e20000000800 */
[----:B------:R-:W-:Y:S02]  /*bf50*/  FADD.FTZ R2, R193, R2 ;  /* 0x00000002c1027221 */ /* 0x000fe40000010000 */
[----:B------:R-:W-:Y:S01]  /*bf60*/  FADD.FTZ R0, R157, R0 ;  /* 0x000000009d007221 */ /* 0x000fe20000010000 */
[----:B------:R-:W-:Y:S01]  /*bf70*/  F2FP.PACK_AB R20, R193, R194 ;  /* 0x000000c2c114723e */ /* 0x000fe200000000ff */
[C---:B------:R-:W-:Y:S04]  /*bf80*/  HMMA.16816.F32 R100, R120.reuse, R22, R100 ;  /* 0x000000167864723c */ /* 0x040fe80000001864 */
[----:B------:R-:W-:Y:S01]  /*bf90*/  F2FP.PACK_AB R21, R154, R155 ;  /* 0x0000009b9a15723e */ /* 0x000fe200000000ff */
[----:B------:R-:W-:Y:S01]  /*bfa0*/  MUFU.EX2 R144, R34 ;  /* 0x0000002200907308 */ /* 0x000fe20000000800 */
[----:B------:R-:W-:Y:S01]  /*bfb0*/  FADD.FTZ R2, R192, R2 ;  /* 0x00000002c0027221 */ /* 0x000fe20000010000 */
[C---:B------:R-:W-:Y:S01]  /*bfc0*/  F2FP.PACK_AB R22, R171.reuse, R192 ;  /* 0x000000c0ab16723e */ /* 0x040fe200000000ff */
[C---:B-1----:R-:W-:Y:S04]  /*bfd0*/  HMMA.16816.F32 R104, R120.reuse, R124, R104 ;  /* 0x0000007c7868723c */ /* 0x042fe80000001868 */
[----:B------:R-:W-:Y:S01]  /*bfe0*/  F2FP.PACK_AB R23, R152, R153 ;  /* 0x000000999817723e */ /* 0x000fe200000000ff */
[----:B------:R-:W-:Y:S02]  /*bff0*/  FADD.FTZ R2, R171, R2 ;  /* 0x00000002ab027221 */ /* 0x000fe40000010000 */
[----:B------:R-:W-:Y:S01]  /*c000*/  MUFU.EX2 R147, R41 ;  /* 0x0000002900937308 */ /* 0x000fe20000000800 */
[C---:B------:R-:W-:Y:S01]  /*c010*/  HMMA.16816.F32 R108, R120.reuse, R126, R108 ;  /* 0x0000007e786c723c */ /* 0x040fe2000000186c */
[----:B------:R-:W1:Y:S03]  /*c020*/  LDSM.16.MT88.4 R124, [R203+0x1000] ;  /* 0x00100000cb7c783b */ /* 0x000e660000004200 */
[----:B------:R-:W-:Y:S02]  /*c030*/  FADD.FTZ R2, R170, R2 ;  /* 0x00000002aa027221 */ /* 0x000fe40000010000 */
[----:B------:R-:W-:Y:S02]  /*c040*/  FADD.FTZ R0, R155, R0 ;  /* 0x000000009b007221 */ /* 0x000fe40000010000 */
[C---:B------:R-:W-:Y:S01]  /*c050*/  HMMA.16816.F32 R16, R120.reuse, R148, R16 ;  /* 0x000000947810723c */ /* 0x040fe20000001810 */
[----:B----4-:R-:W-:Y:S01]  /*c060*/  LDSM.16.MT88.4 R28, [R203+0x5000] ;  /* 0x00500000cb1c783b */ /* 0x010fe20000004200 */
[----:B------:R-:W-:Y:S02]  /*c070*/  MUFU.EX2 R149, R36 ;  /* 0x0000002400957308 */ /* 0x000fe40000000800 */
[----:B------:R-:W-:Y:S02]  /*c080*/  FADD.FTZ R2, R169, R2 ;  /* 0x00000002a9027221 */ /* 0x000fe40000010000 */
[----:B------:R-:W-:Y:S02]  /*c090*/  FADD.FTZ R0, R154, R0 ;  /* 0x000000009a007221 */ /* 0x000fe40000010000 */
[----:B------:R-:W-:Y:S01]  /*c0a0*/  HMMA.16816.F32 R112, R120, R150, R112 ;  /* 0x000000967870723c */ /* 0x000fe20000001870 */
[----:B------:R-:W4:Y:S03]  /*c0b0*/  LDSM.16.MT88.4 R120, [R206+0x1000] ;  /* 0x00100000ce78783b */ /* 0x000f260000004200 */
[----:B------:R-:W5:Y:S01]  /*c0c0*/  MUFU.EX2 R151, R32 ;  /* 0x0000002000977308 */ /* 0x000f620000000800 */
[----:B------:R-:W-:Y:S03]  /*c0d0*/  FADD.FTZ R0, R153, R0 ;  /* 0x0000000099007221 */ /* 0x000fe60000010000 */
[C---:B--2---:R-:W-:Y:S05]  /*c0e0*/  HMMA.16816.F32 R4, R20.reuse, R132, R4 ;  /* 0x000000841404723c */ /* 0x044fea0000001804 */
[----:B------:R-:W-:Y:S01]  /*c0f0*/  FADD.FTZ R0, R152, R0 ;  /* 0x0000000098007221 */ /* 0x000fe20000010000 */
[----:B------:R-:W2:Y:S02]  /*c100*/  MUFU.EX2 R150, R33 ;  /* 0x0000002100967308 */ /* 0x000ea40000000800 */
[C---:B------:R-:W-:Y:S01]  /*c110*/  HMMA.16816.F32 R8, R20.reuse, R134, R8 ;  /* 0x000000861408723c */ /* 0x040fe20000001808 */
[----:B------:R-:W-:Y:S03]  /*c120*/  LDSM.16.MT88.4 R132, [R204+0x1800] ;  /* 0x00180000cc84783b */ /* 0x000fe60000004200 */
[----:B---3--:R-:W-:Y:S04]  /*c130*/  FADD.FTZ R0, R146, R0 ;  /* 0x0000000092007221 */ /* 0x008fe80000010000 */
[C---:B------:R-:W-:Y:S01]  /*c140*/  HMMA.16816.F32 R68, R20.reuse, R24, R68 ;  /* 0x000000181444723c */ /* 0x040fe20000001844 */
[----:B------:R-:W-:Y:S03]  /*c150*/  MUFU.EX2 R148, R40 ;  /* 0x0000002800947308 */ /* 0x000fe60000000800 */
[----:B-----5:R-:W-:Y:S02]  /*c160*/  FADD.FTZ R2, R151, R2 ;  /* 0x0000000297027221 */ /* 0x020fe40000010000 */
[----:B------:R-:W-:Y:S02]  /*c170*/  FADD.FTZ R0, R145, R0 ;  /* 0x0000000091007221 */ /* 0x000fe40000010000 */
[C---:B------:R-:W-:Y:S01]  /*c180*/  HMMA.16816.F32 R72, R20.reuse, R26, R72 ;  /* 0x0000001a1448723c */ /* 0x040fe20000001848 */
[----:B------:R-:W3:Y:S02]  /*c190*/  LDSM.16.MT88.4 R24, [R204+0x5000] ;  /* 0x00500000cc18783b */ /* 0x000ee40000004200 */
[----:B------:R-:W-:Y:S01]  /*c1a0*/  MUFU.EX2 R59, R59 ;  /* 0x0000003b003b7308 */ /* 0x000fe20000000800 */
[----:B------:R-:W-:Y:S02]  /*c1b0*/  FADD.FTZ R0, R144, R0 ;  /* 0x0000000090007221 */ /* 0x000fe40000010000 */
[----:B--2---:R-:W-:Y:S02]  /*c1c0*/  FADD.FTZ R2, R150, R2 ;  /* 0x0000000296027221 */ /* 0x004fe40000010000 */
[C---:B-1----:R-:W-:Y:S04]  /*c1d0*/  HMMA.16816.F32 R76, R20.reuse, R124, R76 ;  /* 0x0000007c144c723c */ /* 0x042fe8000000184c */
[----:B------:R-:W-:Y:S01]  /*c1e0*/  FADD.FTZ R2, R149, R2 ;  /* 0x0000000295027221 */ /* 0x000fe20000010000 */
[----:B------:R-:W-:Y:S03]  /*c1f0*/  MUFU.EX2 R60, R60 ;  /* 0x0000003c003c7308 */ /* 0x000fe60000000800 */
[C---:B------:R-:W-:Y:S01]  /*c200*/  HMMA.16816.F32 R80, R20.reuse, R126, R80 ;  /* 0x0000007e1450723c */ /* 0x040fe20000001850 */
[----:B------:R-:W1:Y:S06]  /*c210*/  LDSM.16.MT88.4 R124, [R206+0x5000] ;  /* 0x00500000ce7c783b */ /* 0x000e6c0000004200 */
[----:B------:R-:W-:Y:S01]  /*c220*/  MUFU.EX2 R61, R61 ;  /* 0x0000003d003d7308 */ /* 0x000fe20000000800 */
[C---:B----4-:R-:W-:Y:S08]  /*c230*/  HMMA.16816.F32 R84, R20.reuse, R120, R84 ;  /* 0x000000781454723c */ /* 0x050ff00000001854 */
[C---:B------:R-:W-:Y:S01]  /*c240*/  HMMA.16816.F32 R88, R20.reuse, R122, R88 ;  /* 0x0000007a1458723c */ /* 0x040fe20000001858 */
[----:B------:R-:W2:Y:S01]  /*c250*/  LDSM.16.MT88.4 R120, [R200+0x1800] ;  /* 0x00180000c878783b */ /* 0x000ea20000004200 */
[----:B------:R-:W-:Y:S06]  /*c260*/  MUFU.EX2 R62, R62 ;  /* 0x0000003e003e7308 */ /* 0x000fec0000000800 */
[C---:B------:R-:W-:Y:S04]  /*c270*/  HMMA.16816.F32 R92, R20.reuse, R128, R92 ;  /* 0x00000080145c723c */ /* 0x040fe8000000185c */
[----:B------:R-:W-:Y:S04]  /*c280*/  MUFU.EX2 R129, R38 ;  /* 0x0000002600817308 */ /* 0x000fe80000000800 */
[C---:B------:R-:W-:Y:S06]  /*c290*/  HMMA.16816.F32 R96, R20.reuse, R130, R96 ;  /* 0x000000821460723c */ /* 0x040fec0000001860 */
[----:B------:R4:W5:Y:S02]  /*c2a0*/  MUFU.EX2 R130, R35 ;  /* 0x0000002300827308 */ /* 0x0009640000000800 */
[C---:B---3--:R-:W-:Y:S08]  /*c2b0*/  HMMA.16816.F32 R12, R20.reuse, R24, R12 ;  /* 0x00000018140c723c */ /* 0x048ff0000000180c */
[C---:B------:R-:W-:Y:S01]  /*c2c0*/  HMMA.16816.F32 R100, R20.reuse, R26, R100 ;  /* 0x0000001a1464723c */ /* 0x040fe20000001864 */
[----:B------:R-:W-:Y:S01]  /*c2d0*/  LDSM.16.MT88.4 R24, [R206+0x1800] ;  /* 0x00180000ce18783b */ /* 0x000fe20000004200 */
[----:B------:R-:W3:Y:S06]  /*c2e0*/  MUFU.EX2 R131, R37 ;  /* 0x0000002500837308 */ /* 0x000eec0000000800 */
[C---:B------:R-:W-:Y:S04]  /*c2f0*/  HMMA.16816.F32 R104, R20.reuse, R28, R104 ;  /* 0x0000001c1468723c */ /* 0x040fe80000001868 */
[----:B------:R-:W2:Y:S01]  /*c300*/  MUFU.EX2 R128, R39 ;  /* 0x0000002700807308 */ /* 0x000ea20000000800 */
[----:B----4-:R-:W4:Y:S01]  /*c310*/  LDSM.16.MT88.4 R32, [R203+0x1800] ;  /* 0x00180000cb20783b */ /* 0x010f220000004200 */
[----:B-----5:R-:W-:Y:S02]  /*c320*/  FADD.FTZ R0, R130, R0 ;  /* 0x0000000082007221 */ /* 0x020fe40000010000 */
[C---:B------:R-:W-:Y:S04]  /*c330*/  HMMA.16816.F32 R108, R20.reuse, R30, R108 ;  /* 0x0000001e146c723c */ /* 0x040fe8000000186c */
[----:B------:R-:W-:Y:S01]  /*c340*/  FADD.FTZ R0, R129, R0 ;  /* 0x0000000081007221 */ /* 0x000fe20000010000 */
[----:B------:R-:W5:Y:S01]  /*c350*/  LDSM.16.MT88.4 R28, [R200+0x5800] ;  /* 0x00580000c81c783b */ /* 0x000f620000004200 */
[----:B------:R-:W-:Y:S02]  /*c360*/  MUFU.EX2 R63, R63 ;  /* 0x0000003f003f7308 */ /* 0x000fe40000000800 */
[C---:B-1----:R-:W-:Y:S04]  /*c370*/  HMMA.16816.F32 R16, R20.reuse, R124, R16 ;  /* 0x0000007c1410723c */ /* 0x042fe80000001810 */
[----:B---3--:R-:W-:Y:S04]  /*c380*/  FADD.FTZ R2, R131, R2 ;  /* 0x0000000283027221 */ /* 0x008fe80000010000 */
[----:B------:R-:W-:Y:S01]  /*c390*/  HMMA.16816.F32 R112, R20, R126, R112 ;  /* 0x0000007e1470723c */ /* 0x000fe20000001870 */
[----:B------:R-:W-:Y:S01]  /*c3a0*/  LDSM.16.MT88.4 R124, [R200+0x3800] ;  /* 0x00380000c87c783b */ /* 0x000fe20000004200 */
[----:B------:R-:W-:Y:S02]  /*c3b0*/  MUFU.EX2 R64, R64 ;  /* 0x0000004000407308 */ /* 0x000fe40000000800 */
[----:B------:R-:W-:Y:S02]  /*c3c0*/  FADD.FTZ R2, R148, R2 ;  /* 0x0000000294027221 */ /* 0x000fe40000010000 */
[----:B--2---:R-:W-:Y:S01]  /*c3d0*/  FADD.FTZ R0, R128, R0 ;  /* 0x0000000080007221 */ /* 0x004fe20000010000 */
[----:B------:R-:W-:Y:S01]  /*c3e0*/  F2FP.PACK_AB R20, R169, R170 ;  /* 0x000000aaa914723e */ /* 0x000fe200000000ff */
[----:B------:R-:W-:Y:S01]  /*c3f0*/  FADD.FTZ R2, R147, R2 ;  /* 0x0000000293027221 */ /* 0x000fe20000010000 */
[----:B------:R-:W-:Y:S01]  /*c400*/  F2FP.PACK_AB R21, R145, R146 ;  /* 0x000000929115723e */ /* 0x000fe200000000ff */
[----:B------:R-:W-:Y:S02]  /*c410*/  LDSM.16.MT88.4 R36, [R204+0x2000] ;  /* 0x00200000cc24783b */ /* 0x000fe40000004200 */
[----:B------:R-:W-:Y:S02]  /*c420*/  F2FP.PACK_AB R22, R150, R151 ;  /* 0x000000979616723e */ /* 0x000fe400000000ff */
[----:B------:R-:W-:Y:S07]  /*c430*/  F2FP.PACK_AB R23, R130, R144 ;  /* 0x000000908217723e */ /* 0x000fee00000000ff */
[C---:B------:R-:W-:Y:S08]  /*c440*/  HMMA.16816.F32 R4, R20.reuse, R120, R4 ;  /* 0x000000781404723c */ /* 0x040ff00000001804 */
[C---:B------:R-:W-:Y:S01]  /*c450*/  HMMA.16816.F32 R8, R20.reuse, R122, R8 ;  /* 0x0000007a1408723c */ /* 0x040fe20000001808 */
[----:B------:R-:W1:Y:S07]  /*c460*/  LDSM.16.MT88.4 R120, [R204+0x5800] ;  /* 0x00580000cc78783b */ /* 0x000e6e0000004200 */
[C---:B------:R-:W-:Y:S01]  /*c470*/  HMMA.16816.F32 R68, R20.reuse, R132, R68 ;  /* 0x000000841444723c */ /* 0x040fe20000001844 */
[----:B------:R-:W2:Y:S07]  /*c480*/  MUFU.EX2 R133, R42 ;  /* 0x0000002a00857308 */ /* 0x000eae0000000800 */
[C---:B------:R-:W-:Y:S03]  /*c490*/  HMMA.16816.F32 R72, R20.reuse, R134, R72 ;  /* 0x000000861448723c */ /* 0x040fe60000001848 */
[----:B------:R3:W1:Y:S05]  /*c4a0*/  MUFU.EX2 R132, R43 ;  /* 0x0000002b00847308 */ /* 0x00066a0000000800 */
[C---:B----4-:R-:W-:Y:S05]  /*c4b0*/  HMMA.16816.F32 R76, R20.reuse, R32, R76 ;  /* 0x00000020144c723c */ /* 0x050fea000000184c */
[----:B------:R-:W4:Y:S03]  /*c4c0*/  MUFU.EX2 R135, R44 ;  /* 0x0000002c00877308 */ /* 0x000f260000000800 */
[C---:B------:R-:W-:Y:S01]  /*c4d0*/  HMMA.16816.F32 R80, R20.reuse, R34, R80 ;  /* 0x000000221450723c */ /* 0x040fe20000001850 */
[----:B------:R-:W5:Y:S03]  /*c4e0*/  LDSM.16.MT88.4 R32, [R203+0x5800] ;  /* 0x00580000cb20783b */ /* 0x000f660000004200 */
[----:B--2---:R-:W-:Y:S03]  /*c4f0*/  FADD.FTZ R0, R133, R0 ;  /* 0x0000000085007221 */ /* 0x004fe60000010000 */
[----:B------:R2:W2:Y:S01]  /*c500*/  MUFU.EX2 R134, R45 ;  /* 0x0000002d00867308 */ /* 0x0004a20000000800 */
[C---:B------:R-:W-:Y:S01]  /*c510*/  HMMA.16816.F32 R84, R20.reuse, R24, R84 ;  /* 0x000000181454723c */ /* 0x040fe20000001854 */
[----:B---3--:R-:W-:Y:S03]  /*c520*/  LDSM.16.MT88.4 R40, [R203+0x2000] ;  /* 0x00200000cb28783b */ /* 0x008fe60000004200 */
[----:B-1----:R-:W-:Y:S04]  /*c530*/  FADD.FTZ R0, R132, R0 ;  /* 0x0000000084007221 */ /* 0x002fe80000010000 */
[C---:B------:R-:W-:Y:S01]  /*c540*/  HMMA.16816.F32 R88, R20.reuse, R26, R88 ;  /* 0x0000001a1458723c */ /* 0x040fe20000001858 */
[----:B------:R-:W1:Y:S03]  /*c550*/  LDSM.16.MT88.4 R24, [R206+0x5800] ;  /* 0x00580000ce18783b */ /* 0x000e660000004200 */
[----:B------:R-:W-:Y:S02]  /*c560*/  FADD.FTZ R0, R119, R0 ;  /* 0x0000000077007221 */ /* 0x000fe40000010000 */
[----:B----4-:R-:W-:Y:S02]  /*c570*/  FADD.FTZ R2, R135, R2 ;  /* 0x0000000287027221 */ /* 0x010fe40000010000 */
[C---:B-----5:R-:W-:Y:S04]  /*c580*/  HMMA.16816.F32 R92, R20.reuse, R28, R92 ;  /* 0x0000001c145c723c */ /* 0x060fe8000000185c */
[----:B------:R-:W-:Y:S01]  /*c590*/  FADD.FTZ R0, R118, R0 ;  /* 0x0000000076007221 */ /* 0x000fe20000010000 */
[----:B--2---:R-:W-:Y:S03]  /*c5a0*/  LDSM.16.MT88.4 R44, [R203+0x2800] ;  /* 0x00280000cb2c783b */ /* 0x004fe60000004200 */
[C---:B------:R-:W-:Y:S04]  /*c5b0*/  HMMA.16816.F32 R96, R20.reuse, R30, R96 ;  /* 0x0000001e1460723c */ /* 0x040fe80000001860 */
[----:B------:R-:W-:Y:S02]  /*c5c0*/  FADD.FTZ R0, R50, R0 ;  /* 0x0000000032007221 */ /* 0x000fe40000010000 */
[----:B------:R-:W-:Y:S01]  /*c5d0*/  FADD.FTZ R2, R134, R2 ;  /* 0x0000000286027221 */ /* 0x000fe20000010000 */
[----:B------:R-:W2:Y:S01]  /*c5e0*/  LDSM.16.MT88.4 R28, [R200+0x2000] ;  /* 0x00200000c81c783b */ /* 0x000ea20000004200 */
        /* <DEDUP_REMOVED lines=10> */
[----:B------:R-:W-:Y:S03]  /*c690*/  LDSM.16.MT88.4 R32, [R204+0x6000] ;  /* 0x00600000cc20783b */ /* 0x000fe60000004200 */
[----:B------:R-:W-:Y:S02]  /*c6a0*/  FADD.FTZ R0, R58, R0 ;  /* 0x000000003a007221 */ /* 0x000fe40000010000 */
[----:B------:R-:W-:Y:S02]  /*c6b0*/  FADD.FTZ R2, R53, R2 ;  /* 0x0000000235027221 */ /* 0x000fe40000010000 */
[C---:B-1----:R-:W-:Y:S04]  /*c6c0*/  HMMA.16816.F32 R16, R20.reuse, R24, R16 ;  /* 0x000000181410723c */ /* 0x042fe80000001810 */
[----:B------:R-:W-:Y:S04]  /*c6d0*/  FADD.FTZ R2, R56, R2 ;  /* 0x0000000238027221 */ /* 0x000fe80000010000 */
[----:B------:R-:W-:Y:S01]  /*c6e0*/  HMMA.16816.F32 R112, R20, R26, R112 ;  /* 0x0000001a1470723c */ /* 0x000fe20000001870 */
[----:B------:R-:W1:Y:S03]  /*c6f0*/  LDSM.16.MT88.4 R24, [R206+0x2000] ;  /* 0x00200000ce18783b */ /* 0x000e660000004200 */
[----:B------:R-:W-:Y:S03]  /*c700*/  FADD.FTZ R2, R57, R2 ;  /* 0x0000000239027221 */ /* 0x000fe60000010000 */
[----:B------:R-:W-:Y:S02]  /*c710*/  F2FP.PACK_AB R20, R131, R149 ;  /* 0x000000958314723e */ /* 0x000fe400000000ff */
[----:B------:R-:W-:Y:S03]  /*c720*/  F2FP.PACK_AB R21, R128, R129 ;  /* 0x000000818015723e */ /* 0x000fe600000000ff */
[----:B------:R-:W-:Y:S02]  /*c730*/  F2FP.PACK_AB R22, R147, R148 ;  /* 0x000000949316723e */ /* 0x000fe400000000ff */
[----:B------:R-:W-:Y:S07]  /*c740*/  F2FP.PACK_AB R23, R132, R133 ;  /* 0x000000858417723e */ /* 0x000fee00000000ff */
[C---:B--2---:R-:W-:Y:S08]  /*c750*/  HMMA.16816.F32 R4, R20.reuse, R28, R4 ;  /* 0x0000001c1404723c */ /* 0x044ff00000001804 */
[C---:B------:R-:W-:Y:S01]  /*c760*/  HMMA.16816.F32 R8, R20.reuse, R30, R8 ;  /* 0x0000001e1408723c */ /* 0x040fe20000001808 */
[----:B------:R-:W2:Y:S07]  /*c770*/  LDSM.16.MT88.4 R28, [R200+0x6000] ;  /* 0x00600000c81c783b */ /* 0x000eae0000004200 */
[C---:B------:R-:W-:Y:S08]  /*c780*/  HMMA.16816.F32 R68, R20.reuse, R36, R68 ;  /* 0x000000241444723c */ /* 0x040ff00000001844 */
[C---:B------:R-:W-:Y:S01]  /*c790*/  HMMA.16816.F32 R72, R20.reuse, R38, R72 ;  /* 0x000000261448723c */ /* 0x040fe20000001848 */
[----:B------:R-:W3:Y:S07]  /*c7a0*/  LDSM.16.MT88.4 R36, [R203+0x6000] ;  /* 0x00600000cb24783b */ /* 0x000eee0000004200 */
[C---:B------:R-:W-:Y:S08]  /*c7b0*/  HMMA.16816.F32 R76, R20.reuse, R40, R76 ;  /* 0x00000028144c723c */ /* 0x040ff0000000184c */
        /* <DEDUP_REMOVED lines=10> */
[----:B------:R-:W5:Y:S07]  /*c860*/  LDSM.16.MT88.4 R32, [R206+0x2800] ;  /* 0x00280000ce20783b */ /* 0x000f6e0000004200 */
[C---:B---3--:R-:W-:Y:S08]  /*c870*/  HMMA.16816.F32 R104, R20.reuse, R36, R104 ;  /* 0x000000241468723c */ /* 0x048ff00000001868 */
[C---:B------:R-:W-:Y:S01]  /*c880*/  HMMA.16816.F32 R108, R20.reuse, R38, R108 ;  /* 0x00000026146c723c */ /* 0x040fe2000000186c */
[----:B------:R-:W3:Y:S07]  /*c890*/  LDSM.16.MT88.4 R36, [R200+0x6800] ;  /* 0x00680000c824783b */ /* 0x000eee0000004200 */
[C---:B----4-:R-:W-:Y:S08]  /*c8a0*/  HMMA.16816.F32 R16, R20.reuse, R40, R16 ;  /* 0x000000281410723c */ /* 0x050ff00000001810 */
[----:B------:R-:W-:Y:S01]  /*c8b0*/  HMMA.16816.F32 R112, R20, R42, R112 ;  /* 0x0000002a1470723c */ /* 0x000fe20000001870 */
[----:B------:R-:W-:Y:S06]  /*c8c0*/  LDSM.16.MT88.4 R40, [R206+0x3000] ;  /* 0x00300000ce28783b */ /* 0x000fec0000004200 */
[----:B------:R-:W-:Y:S02]  /*c8d0*/  F2FP.PACK_AB R20, R134, R135 ;  /* 0x000000878614723e */ /* 0x000fe400000000ff */
[----:B------:R-:W-:Y:S03]  /*c8e0*/  F2FP.PACK_AB R21, R118, R119 ;  /* 0x000000777615723e */ /* 0x000fe600000000ff */
[----:B------:R-:W-:Y:S02]  /*c8f0*/  F2FP.PACK_AB R22, R49, R48 ;  /* 0x000000303116723e */ /* 0x000fe400000000ff */
[----:B------:R-:W-:Y:S02]  /*c900*/  F2FP.PACK_AB R23, R51, R50 ;  /* 0x000000323317723e */ /* 0x000fe400000000ff */
[----:B------:R-:W-:Y:S02]  /*c910*/  MOV R119, R116 ;  /* 0x0000007400777202 */ /* 0x000fe40000000f00 */
[----:B------:R-:W-:Y:S03]  /*c920*/  MOV R118, R117 ;  /* 0x0000007500767202 */ /* 0x000fe60000000f00 */
        /* <DEDUP_REMOVED lines=9> */
[C---:B-----5:R-:W-:Y:S08]  /*c9c0*/  HMMA.16816.F32 R84, R20.reuse, R32, R84 ;  /* 0x000000201454723c */ /* 0x060ff00000001854 */
[C---:B------:R-:W-:Y:S01]  /*c9d0*/  HMMA.16816.F32 R88, R20.reuse, R34, R88 ;  /* 0x000000221458723c */ /* 0x040fe20000001858 */
[----:B------:R-:W4:Y:S07]  /*c9e0*/  LDSM.16.MT88.4 R32, [R206+0x6800] ;  /* 0x00680000ce20783b */ /* 0x000f2e0000004200 */
[C---:B---3--:R-:W-:Y:S08]  /*c9f0*/  HMMA.16816.F32 R92, R20.reuse, R36, R92 ;  /* 0x00000024145c723c */ /* 0x048ff0000000185c */
[C---:B------:R-:W-:Y:S01]  /*ca00*/  HMMA.16816.F32 R96, R20.reuse, R38, R96 ;  /* 0x000000261460723c */ /* 0x040fe20000001860 */
[----:B------:R-:W-:Y:S07]  /*ca10*/  LDSM.16.MT88.4 R36, [R203+0x3000] ;  /* 0x00300000cb24783b */ /* 0x000fee0000004200 */
[C---:B-1----:R-:W-:Y:S08]  /*ca20*/  HMMA.16816.F32 R12, R20.reuse, R24, R12 ;  /* 0x00000018140c723c */ /* 0x042ff0000000180c */
[C---:B------:R-:W-:Y:S01]  /*ca30*/  HMMA.16816.F32 R100, R20.reuse, R26, R100 ;  /* 0x0000001a1464723c */ /* 0x040fe20000001864 */
[----:B------:R-:W1:Y:S07]  /*ca40*/  LDSM.16.MT88.4 R24, [R200+0x3000] ;  /* 0x00300000c818783b */ /* 0x000e6e0000004200 */
[C---:B--2---:R-:W-:Y:S08]  /*ca50*/  HMMA.16816.F32 R104, R20.reuse, R28, R104 ;  /* 0x0000001c1468723c */ /* 0x044ff00000001868 */
[C---:B------:R-:W-:Y:S01]  /*ca60*/  HMMA.16816.F32 R108, R20.reuse, R30, R108 ;  /* 0x0000001e146c723c */ /* 0x040fe2000000186c */
[----:B------:R-:W2:Y:S07]  /*ca70*/  LDSM.16.MT88.4 R28, [R204+0x3000] ;  /* 0x00300000cc1c783b */ /* 0x000eae0000004200 */
[C---:B----4-:R-:W-:Y:S08]  /*ca80*/  HMMA.16816.F32 R16, R20.reuse, R32, R16 ;  /* 0x000000201410723c */ /* 0x050ff00000001810 */
[----:B------:R-:W-:Y:S01]  /*ca90*/  HMMA.16816.F32 R112, R20, R34, R112 ;  /* 0x000000221470723c */ /* 0x000fe20000001870 */
[----:B------:R-:W3:Y:S06]  /*caa0*/  LDSM.16.MT88.4 R32, [R200+0x7000] ;  /* 0x00700000c820783b */ /* 0x000eec0000004200 */
[----:B------:R-:W-:Y:S02]  /*cab0*/  F2FP.PACK_AB R20, R53, R52 ;  /* 0x000000343514723e */ /* 0x000fe400000000ff */
[----:B------:R-:W-:Y:S03]  /*cac0*/  F2FP.PACK_AB R21, R55, R54 ;  /* 0x000000363715723e */ /* 0x000fe600000000ff */
[----:B------:R-:W-:Y:S02]  /*cad0*/  F2FP.PACK_AB R22, R57, R56 ;  /* 0x000000383916723e */ /* 0x000fe400000000ff */
[C---:B------:R-:W-:Y:S07]  /*cae0*/  F2FP.PACK_AB R23, R59.reuse, R58 ;  /* 0x0000003a3b17723e */ /* 0x040fee00000000ff */
[C---:B-1----:R-:W-:Y:S08]  /*caf0*/  HMMA.16816.F32 R4, R20.reuse, R24, R4 ;  /* 0x000000181404723c */ /* 0x042ff00000001804 */
[C---:B------:R-:W-:Y:S01]  /*cb00*/  HMMA.16816.F32 R8, R20.reuse, R26, R8 ;  /* 0x0000001a1408723c */ /* 0x040fe20000001808 */
[----:B------:R-:W1:Y:S07]  /*cb10*/  LDSM.16.MT88.4 R24, [R203+0x7000] ;  /* 0x00700000cb18783b */ /* 0x000e6e0000004200 */
[C---:B--2---:R-:W-:Y:S08]  /*cb20*/  HMMA.16816.F32 R68, R20.reuse, R28, R68 ;  /* 0x0000001c1444723c */ /* 0x044ff00000001844 */
[C---:B------:R-:W-:Y:S01]  /*cb30*/  HMMA.16816.F32 R72, R20.reuse, R30, R72 ;  /* 0x0000001e1448723c */ /* 0x040fe20000001848 */
[----:B------:R-:W2:Y:S07]  /*cb40*/  LDSM.16.MT88.4 R28, [R206+0x7000] ;  /* 0x00700000ce1c783b */ /* 0x000eae0000004200 */
[C---:B------:R-:W-:Y:S01]  /*cb50*/  HMMA.16816.F32 R76, R20.reuse, R36, R76 ;  /* 0x00000024144c723c */ /* 0x040fe2000000184c */
[----:B------:R4:W-:Y:S07]  /*cb60*/  MUFU.EX2 R36, R3 ;  /* 0x0000000300247308 */ /* 0x0009ee0000000800 */
[C---:B------:R-:W-:Y:S03]  /*cb70*/  HMMA.16816.F32 R80, R20.reuse, R38, R80 ;  /* 0x000000261450723c */ /* 0x040fe60000001850 */
[----:B------:R-:W5:Y:S05]  /*cb80*/  MUFU.EX2 R37, R66 ;  /* 0x0000004200257308 */ /* 0x000f6a0000000800 */
[C---:B------:R-:W-:Y:S08]  /*cb90*/  HMMA.16816.F32 R84, R20.reuse, R40, R84 ;  /* 0x000000281454723c */ /* 0x040ff00000001854 */
[C---:B------:R-:W-:Y:S04]  /*cba0*/  HMMA.16816.F32 R88, R20.reuse, R42, R88 ;  /* 0x0000002a1458723c */ /* 0x040fe80000001858 */
[----:B----4-:R-:W-:Y:S02]  /*cbb0*/  FADD.FTZ R3, R59, R0 ;  /* 0x000000003b037221 */ /* 0x010fe40000010000 */
[----:B------:R-:W-:Y:S02]  /*cbc0*/  FADD.FTZ R0, R60, R2 ;  /* 0x000000023c007221 */ /* 0x000fe40000010000 */
[C---:B---3--:R-:W-:Y:S04]  /*cbd0*/  HMMA.16816.F32 R92, R20.reuse, R32, R92 ;  /* 0x00000020145c723c */ /* 0x048fe8000000185c */
        /* <DEDUP_REMOVED lines=8> */
[----:B-----5:R-:W-:Y:S02]  /*cc60*/  FADD.FTZ R0, R37, R3 ;  /* 0x0000000325007221 */ /* 0x020fe40000010000 */
[C---:B------:R-:W-:Y:S01]  /*cc70*/  HMMA.16816.F32 R100, R20.reuse, R46, R100 ;  /* 0x0000002e1464723c */ /* 0x040fe20000001864 */
[----:B------:R-:W-:Y:S03]  /*cc80*/  STL [R1], R2 ;  /* 0x0000000201007387 */ /* 0x000fe60000100800 */
[----:B------:R-:W-:Y:S04]  /*cc90*/  FADD.FTZ R0, R36, R0 ;  /* 0x0000000024007221 */ /* 0x000fe80000010000 */
[C---:B-1----:R-:W-:Y:S01]  /*cca0*/  HMMA.16816.F32 R104, R20.reuse, R24, R104 ;  /* 0x000000181468723c */ /* 0x042fe20000001868 */
[----:B------:R-:W-:Y:S07]  /*ccb0*/  STL [R1+0x10], R0 ;  /* 0x0000100001007387 */ /* 0x000fee0000100800 */
[C---:B------:R-:W-:Y:S01]  /*ccc0*/  HMMA.16816.F32 R108, R20.reuse, R26, R108 ;  /* 0x0000001a146c723c */ /* 0x040fe2000000186c */
[----:B------:R-:W1:Y:S07]  /*ccd0*/  LDSM.16.MT88.4 R24, [R203+0x3800] ;  /* 0x00380000cb18783b */ /* 0x000e6e0000004200 */
[C---:B--2---:R-:W-:Y:S08]  /*cce0*/  HMMA.16816.F32 R16, R20.reuse, R28, R16 ;  /* 0x0000001c1410723c */ /* 0x044ff00000001810 */
[----:B------:R-:W-:Y:S01]  /*ccf0*/  HMMA.16816.F32 R112, R20, R30, R112 ;  /* 0x0000001e1470723c */ /* 0x000fe20000001870 */
[----:B------:R-:W2:Y:S06]  /*cd00*/  LDSM.16.MT88.4 R28, [R206+0x3800] ;  /* 0x00380000ce1c783b */ /* 0x000eac0000004200 */
[----:B------:R-:W-:Y:S02]  /*cd10*/  F2FP.PACK_AB R20, R61, R60 ;  /* 0x0000003c3d14723e */ /* 0x000fe400000000ff */
[----:B------:R-:W-:Y:S03]  /*cd20*/  F2FP.PACK_AB R21, R63, R62 ;  /* 0x0000003e3f15723e */ /* 0x000fe600000000ff */
[----:B------:R-:W-:Y:S02]  /*cd30*/  F2FP.PACK_AB R22, R156, R64 ;  /* 0x000000409c16723e */ /* 0x000fe400000000ff */
[----:B------:R-:W-:Y:S07]  /*cd40*/  F2FP.PACK_AB R23, R36, R37 ;  /* 0x000000252417723e */ /* 0x000fee00000000ff */
[C---:B------:R-:W-:Y:S01]  /*cd50*/  HMMA.16816.F32 R120, R20.reuse, R124, R4 ;  /* 0x0000007c1478723c */ /* 0x040fe20000001804 */
[----:B------:R-:W4:Y:S07]  /*cd60*/  LDSM.16.MT88.4 R4, [R200+0x7800] ;  /* 0x00780000c804783b */ /* 0x000f2e0000004200 */
[C---:B------:R-:W-:Y:S01]  /*cd70*/  HMMA.16816.F32 R124, R20.reuse, R126, R8 ;  /* 0x0000007e147c723c */ /* 0x040fe20000001808 */
[----:B------:R-:W5:Y:S07]  /*cd80*/  LDSM.16.MT88.4 R8, [R204+0x7800] ;  /* 0x00780000cc08783b */ /* 0x000f6e0000004200 */
        /* <DEDUP_REMOVED lines=8> */
[C---:B------:R-:W-:Y:S01]  /*ce10*/  HMMA.16816.F32 R96, R20.reuse, R6, R96 ;  /* 0x000000061460723c */ /* 0x040fe20000001860 */
[----:B------:R-:W2:Y:S07]  /*ce20*/  LDSM.16.MT88.4 R4, [R206+0x7800] ;  /* 0x00780000ce04783b */ /* 0x000eae0000004200 */
[C---:B-----5:R-:W-:Y:S08]  /*ce30*/  HMMA.16816.F32 R128, R20.reuse, R8, R12 ;  /* 0x000000081480723c */ /* 0x060ff0000000180c */
[C---:B------:R-:W-:Y:S08]  /*ce40*/  HMMA.16816.F32 R100, R20.reuse, R10, R100 ;  /* 0x0000000a1464723c */ /* 0x040ff00000001864 */
[C---:B-1----:R-:W-:Y:S08]  /*ce50*/  HMMA.16816.F32 R104, R20.reuse, R24, R104 ;  /* 0x000000181468723c */ /* 0x042ff00000001868 */
[C---:B------:R-:W-:Y:S08]  /*ce60*/  HMMA.16816.F32 R108, R20.reuse, R26, R108 ;  /* 0x0000001a146c723c */ /* 0x040ff0000000186c */
[C---:B--2---:R-:W-:Y:S08]  /*ce70*/  HMMA.16816.F32 R132, R20.reuse, R4, R16 ;  /* 0x000000041484723c */ /* 0x044ff00000001810 */
[----:B------:R-:W-:Y:S01]  /*ce80*/  HMMA.16816.F32 R112, R20, R6, R112 ;  /* 0x000000061470723c */ /* 0x000fe20000001870 */
[----:B------:R-:W-:-:S07]  /*ce90*/  @P1 BRA `(.L_x_446) ;  /* 0xffffcb6000001947 */ /* 0x000fce000383ffff */
.L_x_445:
[----:B------:R-:W-:Y:S07]  /*cea0*/  @!UPT UIADD3 URZ, URZ, URZ, URZ ;  /* 0x0000003f3f3ff290 */ /* 0x000fee000fffe03f */
[----:B------:R-:W-:Y:S02]  /*ceb0*/  MOV R7, 0x1f ;  /* 0x0000001f00077802 */ /* 0x000fe40000000f00 */
[----:B------:R-:W-:Y:S01]  /*cec0*/  MOV R6, 0xffffffff ;  /* 0xffffffff00067802 */ /* 0x000fe20000000f00 */
[----:B------:R-:W-:Y:S06]  /*ced0*/  BRA.DIV ~URZ, `(.L_x_447) ;  /* 0x000021327f007947 */ /* 0x000fec000b800000 */
[----:B------:R-:W2:Y:S04]  /*cee0*/  LDL R0, [R1] ;  /* 0x0000000001007983 */ /* 0x000ea80000100800 */
[----:B--2---:R1:W2:Y:S02]  /*cef0*/  SHFL.BFLY PT, R4, R0, 0x2, 0x1f ;  /* 0x0c401f0000047f89 */ /* 0x0042a400000e0000 */
.L_x_479:
[----:B-1----:R-:W3:Y:S02]  /*cf00*/  LDL.LU R0, [R1] ;  /* 0x0000000001007983 */ /* 0x002ee40000300800 */
[----:B--23--:R-:W-:Y:S01]  /*cf10*/  FADD.FTZ R4, R4, R0 ;  /* 0x0000000004047221 */ /* 0x00cfe20000010000 */
[----:B------:R-:W-:Y:S05]  /*cf20*/  BRA.DIV ~URZ, `(.L_x_448) ;  /* 0x000021427f007947 */ /* 0x000fea000b800000 */
[----:B------:R-:W2:Y:S04]  /*cf30*/  LDL.LU R5, [R1+0x10] ;  /* 0x0000100001057983 */ /* 0x000ea80000300800 */
[----:B------:R-:W1:Y:S02]  /*cf40*/  SHFL.BFLY PT, R2, R4, 0x1, 0x1f ;  /* 0x0c201f0004027f89 */ /* 0x000e6400000e0000 */
[----:B-1----:R-:W-:-:S02]  /*cf50*/  FADD.FTZ R4, R4, R2 ;  /* 0x0000000204047221 */ /* 0x002fc40000010000 */
[----:B--2---:R-:W1:Y:S02]  /*cf60*/  SHFL.BFLY PT, R0, R5, 0x2, 0x1f ;  /* 0x0c401f0005007f89 */ /* 0x004e6400000e0000 */
[----:B-1----:R-:W-:-:S05]  /*cf70*/  FADD.FTZ R0, R0, R5 ;  /* 0x0000000500007221 */ /* 0x002fca0000010000 */
[----:B------:R1:W2:Y:S02]  /*cf80*/  SHFL.BFLY PT, R3, R0, 0x1, 0x1f ;  /* 0x0c201f0000037f89 */ /* 0x0002a400000e0000 */
.L_x_480:
[----:B------:R-:W-:Y:S01]  /*cf90*/  FSETP.NE.FTZ.AND P1, PT, R4, RZ, PT ;  /* 0x000000ff0400720b */ /* 0x000fe20003f35000 */
[----:B--2---:R-:W-:Y:S01]  /*cfa0*/  FADD.FTZ R3, R3, R0 ;  /* 0x0000000003037221 */ /* 0x004fe20000010000 */
[----:B------:R-:W-:Y:S02]  /*cfb0*/  MOV R2, RZ ;  /* 0x000000ff00027202 */ /* 0x000fe40000000f00 */
[----:B-1----:R-:W-:Y:S02]  /*cfc0*/  MOV R0, RZ ;  /* 0x000000ff00007202 */ /* 0x002fe40000000f00 */
[----:B------:R-:W-:Y:S02]  /*cfd0*/  FSETP.NE.FTZ.AND P0, PT, R3, RZ, PT ;  /* 0x000000ff0300720b */ /* 0x000fe40003f15000 */
[----:B------:R-:W-:Y:S02]  /*cfe0*/  MOV R35, 0x1 ;  /* 0x0000000100237802 */ /* 0x000fe40000000f00 */
[----:B------:R-:W-:-:S02]  /*cff0*/  MOV R34, 0xff800000 ;  /* 0xff80000000227802 */ /* 0x000fc40000000f00 */
[----:B------:R-:W-:Y:S01]  /*d000*/  MOV R33, 0xff800000 ;  /* 0xff80000000217802 */ /* 0x000fe20000000f00 */
[----:B------:R-:W1:Y:S01]  /*d010*/  @P1 MUFU.RCP R2, R4 ;  /* 0x0000000400021308 */ /* 0x000e620000001000 */
[----:B------:R-:W-:-:S05]  /*d020*/  @P1 MOV R5, 0x3f317218 ;  /* 0x3f31721800051802 */ /* 0x000fca0000000f00 */
[----:B------:R-:W-:Y:S02]  /*d030*/  @P1 FMUL.FTZ R5, R5, c[0x0][0x2d0] ;  /* 0x0000b40005051a20 */ /* 0x000fe40000410000 */
[----:B------:R-:W2:Y:S01]  /*d040*/  @P1 MUFU.LG2 R4, R4 ;  /* 0x0000000400041308 */ /* 0x000ea20000000c00 */
[----:B-1----:R-:W-:-:S07]  /*d050*/  FMUL.FTZ R120, R2, R120 ;  /* 0x0000007802787220 */ /* 0x002fce0000410000 */
[----:B------:R-:W1:Y:S01]  /*d060*/  @P0 MUFU.RCP R0, R3 ;  /* 0x0000000300000308 */ /* 0x000e620000001000 */
[C---:B------:R-:W-:Y:S02]  /*d070*/  FMUL.FTZ R32, R2.reuse, R121 ;  /* 0x0000007902207220 */ /* 0x040fe40000410000 */
[C---:B------:R-:W-:Y:S02]  /*d080*/  FMUL.FTZ R124, R2.reuse, R124 ;  /* 0x0000007c027c7220 */ /* 0x040fe40000410000 */
[----:B------:R-:W-:Y:S02]  /*d090*/  FMUL.FTZ R30, R2, R125 ;  /* 0x0000007d021e7220 */ /* 0x000fe40000410000 */
[----:B--2---:R-:W-:Y:S02]  /*d0a0*/  @P1 FMUL.FTZ R7, R4, 0.69314718246459960938 ;  /* 0x3f31721804071820 */ /* 0x004fe40000410000 */
        /* <DEDUP_REMOVED lines=27> */
[----:B------:R-:W-:Y:S02]  /*d260*/  FMUL.FTZ R113, R2, R113 ;  /* 0x0000007102717220 */ /* 0x000fe40000410000 */
[----:B------:R2:W3:Y:S01]  /*d270*/  @P0 MUFU.LG2 R2, R3 ;  /* 0x0000000300020308 */ /* 0x0004e20000000c00 */
[----:B------:R-:W-:Y:S02]  /*d280*/  @P1 FFMA.FTZ R34, R5, R117, R7 ;  /* 0x0000007505221223 */ /* 0x000fe40000010007 */
[C---:B-1----:R-:W-:Y:S02]  /*d290*/  FMUL.FTZ R122, R0.reuse, R122 ;  /* 0x0000007a007a7220 */ /* 0x042fe40000410000 */
[C---:B------:R-:W-:Y:S02]  /*d2a0*/  FMUL.FTZ R31, R0.reuse, R123 ;  /* 0x0000007b001f7220 */ /* 0x040fe40000410000 */
[----:B------:R-:W-:-:S02]  /*d2b0*/  FMUL.FTZ R126, R0, R126 ;  /* 0x0000007e007e7220 */ /* 0x000fc40000410000 */
[C---:B------:R-:W-:Y:S02]  /*d2c0*/  FMUL.FTZ R29, R0.reuse, R127 ;  /* 0x0000007f001d7220 */ /* 0x040fe40000410000 */
[C---:B------:R-:W-:Y:S02]  /*d2d0*/  FMUL.FTZ R70, R0.reuse, R70 ;  /* 0x0000004600467220 */ /* 0x040fe40000410000 */
[C---:B------:R-:W-:Y:S02]  /*d2e0*/  FMUL.FTZ R27, R0.reuse, R71 ;  /* 0x00000047001b7220 */ /* 0x040fe40000410000 */
[----:B------:R-:W-:Y:S01]  /*d2f0*/  FMUL.FTZ R74, R0, R74 ;  /* 0x0000004a004a7220 */ /* 0x000fe20000410000 */
[----:B--2---:R-:W-:Y:S01]  /*d300*/  @P0 MOV R3, 0x3f317218 ;  /* 0x3f31721800030802 */ /* 0x004fe20000000f00 */
[----:B---3--:R-:W-:Y:S02]  /*d310*/  @P0 FMUL.FTZ R2, R2, 0.69314718246459960938 ;  /* 0x3f31721802020820 */ /* 0x008fe40000410000 */
[----:B------:R-:W-:-:S02]  /*d320*/  FMUL.FTZ R25, R0, R75 ;  /* 0x0000004b00197220 */ /* 0x000fc40000410000 */
[----:B------:R-:W-:Y:S02]  /*d330*/  @P0 FMUL.FTZ R3, R3, c[0x0][0x2d0] ;  /* 0x0000b40003030a20 */ /* 0x000fe40000410000 */
        /* <DEDUP_REMOVED lines=24> */
[----:B------:R-:W-:Y:S01]  /*d4c0*/  PRMT R0, R35, 0x7610, R0 ;  /* 0x0000761023007816 */ /* 0x000fe20000000000 */
[----:B------:R-:W-:Y:S02]  /*d4d0*/  @P0 FFMA.FTZ R33, R3, R116, R2 ;  /* 0x0000007403210223 */ /* 0x000fe40000010002 */
.L_x_440:
[----:B-1----:R1:W5:Y:S01]  /*d4e0*/  LDL R39, [R1+0x4c] ;  /* 0x00004c0001277983 */ /* 0x0023620000100800 */
[----:B------:R-:W-:Y:S03]  /*d4f0*/  BSSY B0, `(.L_x_449) ;  /* 0x0000012000007945 */ /* 0x000fe60003800000 */
[----:B------:R-:W2:Y:S02]  /*d500*/  S2R R38, SR_TID.X ;  /* 0x0000000000267919 */ /* 0x000ea40000002100 */
[----:B--2---:R-:W-:-:S13]  /*d510*/  LOP3.LUT P4, RZ, R38, 0xff, RZ, 0xc0, !PT ;  /* 0x000000ff26ff7812 */ /* 0x004fda000788c0ff */
[----:B------:R-:W-:Y:S05]  /*d520*/  @P4 BRA `(.L_x_450) ;  /* 0x000000e000004947 */ /* 0x000fea0003800000 */
[----:B-1----:R-:W1:Y:S01]  /*d530*/  S2R R35, SR_LANEID ;  /* 0x0000000000237919 */ /* 0x002e620000000000 */
[----:B------:R-:W-:Y:S01]  /*d540*/  VOTEU.ANY UR4, UPT, PT ;  /* 0x0000000000047886 */ /* 0x000fe200038e0100 */
[----:B------:R-:W-:Y:S01]  /*d550*/  IMAD.MOV.U32 R36, RZ, RZ, c[0x0][0x580] ;  /* 0x00016000ff247624 */ /* 0x000fe200078e00ff */
[----:B------:R-:W1:Y:S01]  /*d560*/  FLO.U32 R3, UR4 ;  /* 0x0000000400037d00 */ /* 0x000e6200080e0000 */
[----:B------:R-:W-:-:S07]  /*d570*/  IMAD.MOV.U32 R37, RZ, RZ, c[0x0][0x584] ;  /* 0x00016100ff257624 */ /* 0x000fce00078e00ff */
[----:B------:R-:W2:Y:S01]  /*d580*/  POPC R2, UR4 ;  /* 0x0000000400027d09 */ /* 0x000ea20008000000 */
[----:B-1----:R-:W-:-:S13]  /*d590*/  ISETP.EQ.U32.AND P0, PT, R3, R35, PT ;  /* 0x000000230300720c */ /* 0x002fda0003f02070 */
[----:B--2---:R-:W2:Y:S04]  /*d5a0*/  @P0 ATOMG.E.ADD.STRONG.GPU PT, R2, [R36.64], R2 ;  /* 0x00000002240209a8 */ /* 0x004ea800081ee1c6 */
[----:B------:R-:W1:Y:S04]  /*d5b0*/  S2R R35, SR_LTMASK ;  /* 0x0000000000237919 */ /* 0x000e680000003900 */
[----:B--2---:R1:W2:Y:S02]  /*d5c0*/  SHFL.IDX PT, R3, R2, R3, 0x1f ;  /* 0x00001f0302037589 */ /* 0x0042a400000e0000 */
[----:B-1----:R-:W-:-:S06]  /*d5d0*/  LOP3.LUT R2, R35, UR4, RZ, 0xc0, !PT ;  /* 0x0000000423027c12 */ /* 0x002fcc000f8ec0ff */
[----:B------:R-:W2:Y:S02]  /*d5e0*/  POPC R2, R2 ;  /* 0x0000000200027309 */ /* 0x000ea40000000000 */
[----:B--2--5:R-:W-:-:S05]  /*d5f0*/  IADD3 R39, R3, c[0x0][0xc], R2 ;  /* 0x0000030003277a10 */ /* 0x024fca0007ffe002 */
[----:B------:R1:W-:Y:S02]  /*d600*/  STL [R1+0x4c], R39 ;  /* 0x00004c2701007387 */ /* 0x0003e40000100800 */
.L_x_450:
[----:B-1----:R-:W-:Y:S05]  /*d610*/  BSYNC B0 ;  /* 0x0000000000007941 */ /* 0x002fea0003800000 */
.L_x_449:
[----:B------:R-:W-:Y:S01]  /*d620*/  PRMT R0, R0, 0x9910, RZ ;  /* 0x0000991000007816 */ /* 0x000fe200000000ff */
[----:B------:R-:W-:Y:S01]  /*d630*/  BSSY B1, `(.L_x_451) ;  /* 0x0000189000017945 */ /* 0x000fe20003800000 */
[----:B-----5:R-:W-:Y:S02]  /*d640*/  IMAD.MOV.U32 R40, RZ, RZ, R39 ;  /* 0x000000ffff287224 */ /* 0x020fe400078e0027 */
[----:B------:R-:W-:Y:S01]  /*d650*/  ISETP.NE.AND P0, PT, R0, RZ, PT ;  /* 0x000000ff0000720c */ /* 0x000fe20003f05270 */
[----:B------:R-:W-:-:S12]  /*d660*/  IMAD.MOV.U32 R41, RZ, RZ, -0x1 ;  /* 0xffffffffff297424 */ /* 0x000fd800078e00ff */
[----:B------:R-:W-:Y:S05]  /*d670*/  @!P0 BRA `(.L_x_452) ;  /* 0x00000ed000008947 */ /* 0x000fea0003800000 */
[----:B------:R-:W2:Y:S04]  /*d680*/  LDL R45, [R1+0x50] ;  /* 0x00005000012d7983 */ /* 0x000ea80000100800 */
[----:B------:R-:W3:Y:S04]  /*d690*/  LDL R44, [R1+0x54] ;  /* 0x00005400012c7983 */ /* 0x000ee80000100800 */
[----:B------:R-:W4:Y:S04]  /*d6a0*/  LDL R43, [R1+0x5c] ;  /* 0x00005c00012b7983 */ /* 0x000f280000100800 */
[----:B------:R-:W5:Y:S04]  /*d6b0*/  LDL R42, [R1+0x58] ;  /* 0x00005800012a7983 */ /* 0x000f680000100800 */
[----:B------:R-:W4:Y:S04]  /*d6c0*/  LDL R39, [R1+0x6c] ;  /* 0x00006c0001277983 */ /* 0x000f280000100800 */
[----:B------:R-:W5:Y:S04]  /*d6d0*/  LDL R37, [R1+0x64] ;  /* 0x0000640001257983 */ /* 0x000f680000100800 */
[----:B------:R-:W5:Y:S04]  /*d6e0*/  LDL R36, [R1+0x68] ;  /* 0x0000680001247983 */ /* 0x000f680000100800 */
[----:B------:R-:W5:Y:S01]  /*d6f0*/  LDL R35, [R1+0x60] ;  /* 0x0000600001237983 */ /* 0x000f620000100800 */
[----:B------:R-:W-:Y:S01]  /*d700*/  WARPSYNC 0xffffffff ;  /* 0xffffffff00007948 */ /* 0x000fe20003800000 */
[----:B------:R-:W-:-:S02]  /*d710*/  F2FP.PACK_AB R32, R32, R120 ;  /* 0x000000782020723e */ /* 0x000fc400000000ff */
[----:B------:R-:W-:Y:S01]  /*d720*/  BAR.SYNC.DEFER_BLOCKING 0x1, 0x100 ;  /* 0x0044000000007b1d */ /* 0x000fe20000010000 */
        /* <DEDUP_REMOVED lines=30> */
[----:B------:R-:W-:Y:S01]  /*d910*/  F2FP.PACK_AB R0, R115, R114 ;  /* 0x000000727300723e */ /* 0x000fe200000000ff */
[----:B--2---:R1:W-:Y:S04]  /*d920*/  STS [R45], R32 ;  /* 0x000000202d007388 */ /* 0x0043e80000000800 */
[----:B------:R1:W-:Y:S04]  /*d930*/  STS [R45+0x400], R31 ;  /* 0x0004001f2d007388 */ /* 0x0003e80000000800 */
[----:B---3--:R1:W-:Y:S04]  /*d940*/  STS [R44], R30 ;  /* 0x0000001e2c007388 */ /* 0x0083e80000000800 */
[----:B------:R1:W-:Y:S04]  /*d950*/  STS [R44+0x400], R29 ;  /* 0x0004001d2c007388 */ /* 0x0003e80000000800 */
[----:B----4-:R1:W-:Y:S04]  /*d960*/  STS [R43], R28 ;  /* 0x0000001c2b007388 */ /* 0x0103e80000000800 */
[----:B------:R1:W-:Y:S04]  /*d970*/  STS [R43+0x400], R27 ;  /* 0x0004001b2b007388 */ /* 0x0003e80000000800 */
[----:B-----5:R1:W-:Y:S04]  /*d980*/  STS [R42], R26 ;  /* 0x0000001a2a007388 */ /* 0x0203e80000000800 */
[----:B------:R1:W-:Y:S04]  /*d990*/  STS [R42+0x400], R25 ;  /* 0x000400192a007388 */ /* 0x0003e80000000800 */
[----:B------:R1:W-:Y:S04]  /*d9a0*/  STS [R39], R24 ;  /* 0x0000001827007388 */ /* 0x0003e80000000800 */
[----:B------:R1:W-:Y:S04]  /*d9b0*/  STS [R39+0x400], R23 ;  /* 0x0004001727007388 */ /* 0x0003e80000000800 */
[----:B------:R1:W-:Y:S04]  /*d9c0*/  STS [R37], R22 ;  /* 0x0000001625007388 */ /* 0x0003e80000000800 */
[----:B------:R1:W-:Y:S04]  /*d9d0*/  STS [R37+0x400], R21 ;  /* 0x0004001525007388 */ /* 0x0003e80000000800 */
[----:B------:R1:W-:Y:S04]  /*d9e0*/  STS [R36], R20 ;  /* 0x0000001424007388 */ /* 0x0003e80000000800 */
[----:B------:R1:W-:Y:S04]  /*d9f0*/  STS [R36+0x400], R19 ;  /* 0x0004001324007388 */ /* 0x0003e80000000800 */
[----:B------:R1:W-:Y:S04]  /*da00*/  STS [R35], R18 ;  /* 0x0000001223007388 */ /* 0x0003e80000000800 */
[----:B------:R1:W-:Y:S04]  /*da10*/  STS [R35+0x400], R17 ;  /* 0x0004001123007388 */ /* 0x0003e80000000800 */
        /* <DEDUP_REMOVED lines=16> */
[----:B------:R-:W-:Y:S06]  /*db20*/  BAR.SYNC.DEFER_BLOCKING 0x1, 0x100 ;  /* 0x0044000000007b1d */ /* 0x000fec0000010000 */
[----:B------:R-:W-:Y:S05]  /*db30*/  BRA.CONV ~URZ, `(.L_x_453) ;  /* 0x000000737f007947 */ /* 0x000fea000b800000 */
[----:B-1----:R-:W-:Y:S01]  /*db40*/  SHF.R.S32.HI R8, RZ, 0x1f, R38 ;  /* 0x0000001fff087819 */ /* 0x002fe20000011426 */
[----:B------:R-:W-:Y:S01]  /*db50*/  IMAD.MOV.U32 R7, RZ, RZ, RZ ;  /* 0x000000ffff077224 */ /* 0x000fe200078e00ff */
[----:B------:R-:W-:Y:S01]  /*db60*/  MOV R9, 0xdbb0 ;  /* 0x0000dbb000097802 */ /* 0x000fe20000000f00 */
[----:B------:R-:W-:Y:S01]  /*db70*/  IMAD.MOV.U32 R4, RZ, RZ, 0x1f ;  /* 0x0000001fff047424 */ /* 0x000fe200078e00ff */
[----:B------:R-:W-:-:S04]  /*db80*/  LEA.HI R8, R8, R38, RZ, 0x7 ;  /* 0x0000002608087211 */ /* 0x000fc800078f38ff */
[----:B------:R-:W-:Y:S02]  /*db90*/  SHF.R.S32.HI R8, RZ, 0x7, R8 ;  /* 0x00000007ff087819 */ /* 0x000fe40000011408 */
[----:B------:R-:W-:Y:S05]  /*dba0*/  CALL.REL.NOINC `($__internal_1_$__cuda_sm70_shflsync_idx_p) ;  /* 0x000019a000007944 */ /* 0x000fea0003c00000 */
.L_x_453:
[----:B-1----:R-:W2:Y:S04]  /*dbb0*/  LDL R2, [R1+0x40] ;  /* 0x0000400001027983 */ /* 0x002ea80000100800 */
[----:B------:R-:W3:Y:S04]  /*dbc0*/  LDL R15, [R1+0x70] ;  /* 0x00007000010f7983 */ /* 0x000ee80000100800 */
[----:B------:R-:W4:Y:S04]  /*dbd0*/  LDL.LU R11, [R1+0x38] ;  /* 0x00003800010b7983 */ /* 0x000f280000300800 */
[----:B------:R-:W2:Y:S04]  /*dbe0*/  LDL.LU R12, [R1+0x3c] ;  /* 0x00003c00010c7983 */ /* 0x000ea80000300800 */
[----:B------:R-:W2:Y:S01]  /*dbf0*/  LDL.LU R14, [R1+0x34] ;  /* 0x00003400010e7983 */ /* 0x000ea20000300800 */
[----:B------:R-:W-:-:S03]  /*dc00*/  IMAD.MOV.U32 R0, RZ, RZ, 0x1 ;  /* 0x00000001ff007424 */ /* 0x000fc600078e00ff */
[----:B------:R-:W3:Y:S02]  /*dc10*/  LDL R13, [R1+0x78] ;  /* 0x00007800010d7983 */ /* 0x000ee40000100800 */
[----:B------:R-:W-:Y:S02]  /*dc20*/  ISETP.NE.AND P1, PT, R0, c[0x0][0x4e8], PT ;  /* 0x00013a0000007a0c */ /* 0x000fe40003f25270 */
[----:B------:R1:W5:Y:S04]  /*dc30*/  LDL.64 R44, [R1+0x8] ;  /* 0x00000800012c7983 */ /* 0x0003680000100a00 */
[----:B------:R1:W5:Y:S04]  /*dc40*/  LDL R43, [R1+0x48] ;  /* 0x00004800012b7983 */ /* 0x0003680000100800 */
[----:B------:R1:W5:Y:S04]  /*dc50*/  LDL R42, [R1+0x30] ;  /* 0x00003000012a7983 */ /* 0x0003680000100800 */
[----:B------:R-:W1:Y:S01]  /*dc60*/  S2R R16, SR_TID.X ;  /* 0x0000000000107919 */ /* 0x000e620000002100 */
[----:B------:R-:W-:-:S02]  /*dc70*/  ULDC UR5, c[0x0][0x4e8] ;  /* 0x00013a0000057ab9 */ /* 0x000fc40000000800 */
[----:B------:R-:W-:Y:S02]  /*dc80*/  ULDC UR4, c[0x0][0x388] ;  /* 0x0000e20000047ab9 */ /* 0x000fe40000000800 */
[----:B------:R-:W-:Y:S01]  /*dc90*/  UIMAD UR4, UR5, UR4, URZ ;  /* 0x00000004050472a4 */ /* 0x000fe2000f8e023f */
[----:B------:R-:W-:Y:S01]  /*dca0*/  BSSY B0, `(.L_x_454) ;  /* 0x000005d000007945 */ /* 0x000fe20003800000 */
[----:B----4-:R-:W-:Y:S02]  /*dcb0*/  SHF.R.S32.HI R5, RZ, 0x1f, R11 ;  /* 0x0000001fff057819 */ /* 0x010fe4000001140b */
[----:B--2---:R-:W-:-:S03]  /*dcc0*/  IADD3 R4, R2, R14, RZ ;  /* 0x0000000e02047210 */ /* 0x004fc60007ffe0ff */
[----:B------:R-:W-:Y:S02]  /*dcd0*/  IMAD R6, R5, c[0x0][0x490], RZ ;  /* 0x0001240005067a24 */ /* 0x000fe400078e02ff */
[----:B------:R-:W-:-:S04]  /*dce0*/  @P1 IMAD.HI.U32 R7, R4, c[0x0][0x4ec], RZ ;  /* 0x00013b0004071a27 */ /* 0x000fc800078e00ff */
[----:B------:R-:W-:-:S04]  /*dcf0*/  IMAD.WIDE.U32 R2, R11, c[0x0][0x490], RZ ;  /* 0x000124000b027a25 */ /* 0x000fc800078e00ff */
[----:B------:R-:W-:Y:S02]  /*dd00*/  IMAD R6, R11, c[0x0][0x494], R6 ;  /* 0x000125000b067a24 */ /* 0x000fe400078e0206 */
[----:B------:R-:W-:Y:S01]  /*dd10*/  IMAD.MOV.U32 R0, RZ, RZ, R4 ;  /* 0x000000ffff007224 */ /* 0x000fe200078e0004 */
[----:B------:R-:W-:Y:S02]  /*dd20*/  @P1 SHF.R.U32.HI R0, RZ, c[0x0][0x4f0], R7 ;  /* 0x00013c00ff001a19 */ /* 0x000fe40000011607 */
[----:B------:R-:W-:Y:S02]  /*dd30*/  IADD3 R3, R3, R6, RZ ;  /* 0x0000000603037210 */ /* 0x000fe40007ffe0ff */
[----:B------:R-:W-:Y:S01]  /*dd40*/  SHF.R.S32.HI R10, RZ, 0x1f, R12 ;  /* 0x0000001fff0a7819 */ /* 0x000fe2000001140c */
[----:B------:R-:W-:Y:S02]  /*dd50*/  IMAD.MOV R8, RZ, RZ, -R0 ;  /* 0x000000ffff087224 */ /* 0x000fe400078e0a00 */
[----:B------:R-:W-:-:S04]  /*dd60*/  IMAD.WIDE.U32 R6, R12, c[0x0][0x498], R2 ;  /* 0x000126000c067a25 */ /* 0x000fc800078e0002 */
[----:B------:R-:W-:Y:S02]  /*dd70*/  IMAD R9, R10, c[0x0][0x498], RZ ;  /* 0x000126000a097a24 */ /* 0x000fe400078e02ff */
[----:B------:R-:W-:Y:S01]  /*dd80*/  IMAD R2, R8, c[0x0][0x4e8], R4 ;  /* 0x00013a0008027a24 */ /* 0x000fe200078e0204 */
[----:B------:R-:W-:Y:S01]  /*dd90*/  SHF.R.S32.HI R8, RZ, 0x1f, R0 ;  /* 0x0000001fff087819 */ /* 0x000fe20000011400 */
[----:B------:R-:W-:Y:S01]  /*dda0*/  IMAD R3, R12, c[0x0][0x49c], R9 ;  /* 0x000127000c037a24 */ /* 0x000fe200078e0209 */
[----:B------:R-:W-:Y:S02]  /*ddb0*/  IADD3 R4, P0, R0, R6, RZ ;  /* 0x0000000600047210 */ /* 0x000fe40007f1e0ff */
[----:B------:R-:W-:Y:S01]  /*ddc0*/  SHF.R.S32.HI R9, RZ, 0x1f, R2 ;  /* 0x0000001fff097819 */ /* 0x000fe20000011402 */
[----:B------:R-:W-:Y:S01]  /*ddd0*/  IMAD R0, R5, c[0x0][0x3e8], RZ ;  /* 0x0000fa0005007a24 */ /* 0x000fe200078e02ff */
[----:B------:R-:W-:Y:S02]  /*dde0*/  IADD3.X R5, R8, R7, R3, P0, !PT ;  /* 0x0000000708057210 */ /* 0x000fe400007fe403 */
[----:B---3--:R-:W-:Y:S01]  /*ddf0*/  IADD3 R6, R15, R14, RZ ;  /* 0x0000000e0f067210 */ /* 0x008fe20007ffe0ff */
[----:B------:R-:W-:-:S02]  /*de00*/  IMAD R3, R9, c[0x0][0x488], RZ ;  /* 0x0001220009037a24 */ /* 0x000fc400078e02ff */
[C---:B------:R-:W-:Y:S02]  /*de10*/  IMAD R7, R11.reuse, c[0x0][0x3ec], R0 ;  /* 0x0000fb000b077a24 */ /* 0x040fe400078e0200 */
[----:B------:R-:W-:Y:S01]  /*de20*/  IMAD.WIDE.U32 R8, R11, c[0x0][0x3e8], RZ ;  /* 0x0000fa000b087a25 */ /* 0x000fe200078e00ff */
[----:B-1----:R-:W-:-:S03]  /*de30*/  SHF.R.S32.HI R15, RZ, 0x1f, R16 ;  /* 0x0000001fff0f7819 */ /* 0x002fc60000011410 */
[C---:B------:R-:W-:Y:S02]  /*de40*/  IMAD R11, R2.reuse, c[0x0][0x48c], R3 ;  /* 0x00012300020b7a24 */ /* 0x040fe400078e0203 */
[----:B------:R-:W-:Y:S01]  /*de50*/  IMAD.WIDE.U32 R4, R2, c[0x0][0x488], R4 ;  /* 0x0001220002047a25 */ /* 0x000fe200078e0004 */
[----:B------:R-:W-:-:S03]  /*de60*/  IADD3 R3, R9, R7, RZ ;  /* 0x0000000709037210 */ /* 0x000fc60007ffe0ff */
[----:B------:R-:W-:Y:S01]  /*de70*/  @P1 IMAD.HI.U32 R2, R6, c[0x0][0x4ec], RZ ;  /* 0x00013b0006021a27 */ /* 0x000fe200078e00ff */
[----:B------:R-:W-:Y:S02]  /*de80*/  LEA R9, P0, R4, c[0x0][0x450], 0x2 ;  /* 0x0001140004097a11 */ /* 0x000fe400078010ff */
[----:B------:R-:W-:Y:S01]  /*de90*/  LEA.HI R15, R15, R16, RZ, 0x5 ;  /* 0x000000100f0f7211 */ /* 0x000fe200078f28ff */
[----:B------:R-:W-:Y:S02]  /*dea0*/  IMAD.IADD R5, R5, 0x1, R11 ;  /* 0x0000000105057824 */ /* 0x000fe400078e020b */
[----:B------:R-:W-:Y:S01]  /*deb0*/  IMAD.MOV.U32 R0, RZ, RZ, R6 ;  /* 0x000000ffff007224 */ /* 0x000fe200078e0006 */
[----:B------:R-:W-:Y:S01]  /*dec0*/  @P1 SHF.R.U32.HI R0, RZ, c[0x0][0x4f0], R2 ;  /* 0x00013c00ff001a19 */ /* 0x000fe20000011602 */
[----:B------:R-:W-:Y:S01]  /*ded0*/  IMAD R10, R10, c[0x0][0x3f0], RZ ;  /* 0x0000fc000a0a7a24 */ /* 0x000fe200078e02ff */
[----:B------:R-:W-:Y:S02]  /*dee0*/  MOV R2, R8 ;  /* 0x0000000800027202 */ /* 0x000fe40000000f00 */
[----:B------:R-:W-:-:S02]  /*def0*/  LEA.HI.X R4, R4, c[0x0][0x454], R5, 0x2, P0 ;  /* 0x0001150004047a11 */ /* 0x000fc400000f1405 */
[----:B------:R-:W-:Y:S01]  /*df00*/  LOP3.LUT R15, R15, 0xffffffe0, RZ, 0xc0, !PT ;  /* 0xffffffe00f0f7812 */ /* 0x000fe200078ec0ff */
[C---:B------:R-:W-:Y:S01]  /*df10*/  IMAD R5, R12.reuse, c[0x0][0x3f4], R10 ;  /* 0x0000fd000c057a24 */ /* 0x040fe200078e020a */
[----:B------:R-:W-:Y:S01]  /*df20*/  SHFL.IDX PT, R8, R9, 0x1, 0x1c1f ;  /* 0x003c1f0009087f89 */ /* 0x000fe200000e0000 */
[----:B------:R-:W-:Y:S01]  /*df30*/  IMAD.WIDE.U32 R2, R12, c[0x0][0x3f0], R2 ;  /* 0x0000fc000c027a25 */ /* 0x000fe200078e0002 */
[----:B------:R-:W-:Y:S02]  /*df40*/  IADD3 R15, -R15, R16, RZ ;  /* 0x000000100f0f7210 */ /* 0x000fe40007ffe1ff */
[----:B------:R-:W-:Y:S01]  /*df50*/  SHFL.IDX PT, R10, R9, RZ, 0x1c1f ;  /* 0x001c1fff090a7589 */ /* 0x000fe200000e0000 */
[----:B------:R-:W-:-:S03]  /*df60*/  IMAD.MOV R7, RZ, RZ, -R0 ;  /* 0x000000ffff077224 */ /* 0x000fc600078e0a00 */
[----:B------:R-:W1:Y:S01]  /*df70*/  SHFL.IDX PT, R11, R4, RZ, 0x1c1f ;  /* 0x001c1fff040b7589 */ /* 0x000e6200000e0000 */
[----:B------:R-:W-:-:S03]  /*df80*/  IMAD.IADD R3, R3, 0x1, R5 ;  /* 0x0000000103037824 */ /* 0x000fc600078e0205 */
[----:B------:R2:W3:Y:S01]  /*df90*/  SHFL.IDX PT, R9, R4, 0x1, 0x1c1f ;  /* 0x003c1f0004097f89 */ /* 0x0004e200000e0000 */
[----:B------:R-:W-:Y:S02]  /*dfa0*/  LOP3.LUT P0, RZ, R15, 0x3, RZ, 0xc0, !PT ;  /* 0x000000030fff7812 */ /* 0x000fe4000780c0ff */
[----:B------:R-:W-:Y:S01]  /*dfb0*/  IADD3 R5, R13, R14, RZ ;  /* 0x0000000e0d057210 */ /* 0x000fe20007ffe0ff */
[----:B------:R-:W4:Y:S01]  /*dfc0*/  S2R R15, SR_TID.X ;  /* 0x00000000000f7919 */ /* 0x000f220000002100 */
[----:B------:R-:W-:Y:S02]  /*dfd0*/  SHF.R.S32.HI R12, RZ, 0x1f, R0 ;  /* 0x0000001fff0c7819 */ /* 0x000fe40000011400 */
[----:B------:R-:W-:Y:S01]  /*dfe0*/  ISETP.GE.OR P1, PT, R5, UR4, P0 ;  /* 0x0000000405007c0c */ /* 0x000fe20008726670 */
[----:B------:R-:W-:-:S04]  /*dff0*/  IMAD.WIDE.U32 R2, R0, c[0x0][0x3e0], R2 ;  /* 0x0000f80000027a25 */ /* 0x000fc800078e0002 */
[----:B--2---:R-:W-:Y:S01]  /*e000*/  IMAD R4, R7, c[0x0][0x4e8], R6 ;  /* 0x00013a0007047a24 */ /* 0x004fe200078e0206 */
[----:B------:R-:W-:-:S04]  /*e010*/  IADD3 R7, R5, 0x8, RZ ;  /* 0x0000000805077810 */ /* 0x000fc80007ffe0ff */
[----:B------:R-:W-:Y:S01]  /*e020*/  ISETP.GE.OR P0, PT, R7, UR4, P0 ;  /* 0x0000000407007c0c */ /* 0x000fe20008706670 */
[----:B------:R-:W-:Y:S02]  /*e030*/  IMAD R6, R12, c[0x0][0x3e0], RZ ;  /* 0x0000f8000c067a24 */ /* 0x000fe400078e02ff */
[----:B-1----:R1:W-:Y:S02]  /*e040*/  @!P1 ST.E [R10.64], R34 ;  /* 0x000000220a009985 */ /* 0x0023e4000c101906 */
[----:B------:R-:W-:Y:S01]  /*e050*/  IMAD R5, R0, c[0x0][0x3e4], R6 ;  /* 0x0000f90000057a24 */ /* 0x000fe200078e0206 */
[----:B------:R-:W-:-:S03]  /*e060*/  SHF.R.S32.HI R0, RZ, 0x1f, R4 ;  /* 0x0000001fff007819 */ /* 0x000fc60000011404 */
[----:B------:R-:W-:Y:S02]  /*e070*/  IMAD.IADD R3, R3, 0x1, R5 ;  /* 0x0000000103037824 */ /* 0x000fe400078e0205 */
[----:B------:R-:W-:Y:S02]  /*e080*/  IMAD R0, R0, c[0x0][0x3d8], RZ ;  /* 0x0000f60000007a24 */ /* 0x000fe400078e02ff */
[----:B---3--:R1:W-:Y:S01]  /*e090*/  @!P0 ST.E [R8.64], R33 ;  /* 0x0000002108008985 */ /* 0x0083e2000c101906 */
[----:B----4-:R-:W-:-:S03]  /*e0a0*/  SHF.R.S32.HI R13, RZ, 0x1f, R15 ;  /* 0x0000001fff0d7819 */ /* 0x010fc6000001140f */
[----:B------:R1:W2:Y:S04]  /*e0b0*/  LDS.128 R20, [R228+0x1080] ;  /* 0x00108000e4147984 */ /* 0x0002a80000000c00 */
[----:B------:R1:W3:Y:S04]  /*e0c0*/  LDS.128 R28, [R228+0x2080] ;  /* 0x00208000e41c7984 */ /* 0x0002e80000000c00 */
[----:B------:R1:W4:Y:S04]  /*e0d0*/  LDS.128 R32, [R228+0x3080] ;  /* 0x00308000e4207984 */ /* 0x0003280000000c00 */
[----:B------:R1:W1:Y:S04]  /*e0e0*/  LDS.128 R16, [R228+0x5080] ;  /* 0x00508000e4107984 */ /* 0x0002680000000c00 */
[----:B------:R1:W1:Y:S04]  /*e0f0*/  LDS.128 R24, [R228+0x6080] ;  /* 0x00608000e4187984 */ /* 0x0002680000000c00 */
[----:B------:R1:W1:Y:S01]  /*e100*/  LDS.128 R36, [R228+0x7080] ;  /* 0x00708000e4247984 */ /* 0x0002620000000c00 */
[----:B------:R-:W-:-:S02]  /*e110*/  IMAD R0, R4, c[0x0][0x3dc], R0 ;  /* 0x0000f70004007a24 */ /* 0x000fc400078e0200 */
[----:B------:R-:W-:Y:S01]  /*e120*/  IMAD.WIDE.U32 R2, R4, c[0x0][0x3d8], R2 ;  /* 0x0000f60004027a25 */ /* 0x000fe200078e0002 */
[----:B------:R-:W-:-:S04]  /*e130*/  LEA.HI R13, R13, R15, RZ, 0x3 ;  /* 0x0000000f0d0d7211 */ /* 0x000fc800078f18ff */
[----:B------:R-:W-:Y:S02]  /*e140*/  IADD3 R0, R3, R0, RZ ;  /* 0x0000000003007210 */ /* 0x000fe40007ffe0ff */
[C---:B------:R-:W-:Y:S02]  /*e150*/  LEA R3, P0, R2.reuse, c[0x0][0x380], 0x1 ;  /* 0x0000e00002037a11 */ /* 0x040fe400078008ff */
[----:B------:R-:W-:Y:S02]  /*e160*/  SHF.R.S32.HI R13, RZ, 0x3, R13 ;  /* 0x00000003ff0d7819 */ /* 0x000fe4000001140d */
[----:B------:R-:W-:-:S03]  /*e170*/  LEA.HI.X R2, R2, c[0x0][0x384], R0, 0x1, P0 ;  /* 0x0000e10002027a11 */ /* 0x000fc600000f0c00 */
[----:B------:R-:W-:-:S05]  /*e180*/  IMAD.IADD R0, R13, 0x1, R14 ;  /* 0x000000010d007824 */ /* 0x000fca00078e020e */
[----:B------:R-:W-:Y:S01]  /*e190*/  ISETP.GE.AND P0, PT, R0, UR4, PT ;  /* 0x0000000400007c0c */ /* 0x000fe2000bf06270 */
[----:B------:R1:W1:Y:S04]  /*e1a0*/  SHFL.IDX PT, R4, R3, RZ, 0x181f ;  /* 0x00181fff03047589 */ /* 0x00026800000e0000 */
[----:B------:R1:W1:Y:S08]  /*e1b0*/  SHFL.IDX PT, R5, R2, RZ, 0x181f ;  /* 0x00181fff02057589 */ /* 0x00027000000e0000 */
[----:B------:R-:W-:Y:S05]  /*e1c0*/  @P0 BRA `(.L_x_455) ;  /* 0x000000a000000947 */ /* 0x000fea0003800000 */
[----:B--234-:R-:W2:Y:S01]  /*e1d0*/  LDS.128 R12, [R228+0x80] ;  /* 0x00008000e40c7984 */ /* 0x01cea20000000c00 */
[----:B-----5:R-:W-:-:S02]  /*e1e0*/  ISETP.GE.AND P3, PT, R44, c[0x0][0x3c8], PT ;  /* 0x0000f2002c007a0c */ /* 0x020fc40003f66270 */
[----:B------:R-:W-:Y:S01]  /*e1f0*/  ISETP.GE.AND P2, PT, R42, c[0x0][0x3c8], PT ;  /* 0x0000f2002a007a0c */ /* 0x000fe20003f46270 */
[----:B-1----:R-:W1:Y:S10]  /*e200*/  LDS.128 R8, [R228+0x4080] ;  /* 0x00408000e4087984 */ /* 0x002e740000000c00 */
[----:B------:R-:W-:-:S02]  /*e210*/  @!P3 LEA R6, P1, R44, R4, 0x1 ;  /* 0x000000042c06b211 */ /* 0x000fc400078208ff */
[----:B------:R-:W-:Y:S02]  /*e220*/  @!P2 LEA R4, P0, R42, R4, 0x1 ;  /* 0x000000042a04a211 */ /* 0x000fe400078008ff */
[-C--:B------:R-:W-:Y:S02]  /*e230*/  @!P3 LEA.HI.X R7, R44, R5.reuse, R45, 0x1, P1 ;  /* 0x000000052c07b211 */ /* 0x080fe400008f0c2d */
[----:B------:R-:W-:-:S03]  /*e240*/  @!P2 LEA.HI.X R5, R42, R5, R43, 0x1, P0 ;  /* 0x000000052a05a211 */ /* 0x000fc600000f0c2b */
[----:B--2---:R2:W-:Y:S04]  /*e250*/  @!P3 ST.E.128 [R6.64], R12 ;  /* 0x0000000c0600b985 */ /* 0x0045e8000c101d06 */
[----:B-1----:R2:W-:Y:S02]  /*e260*/  @!P2 ST.E.128 [R4.64], R8 ;  /* 0x000000080400a985 */ /* 0x0025e4000c101d06 */
.L_x_455:
[----:B--234-:R-:W-:Y:S05]  /*e270*/  BSYNC B0 ;  /* 0x0000000000007941 */ /* 0x01cfea0003800000 */
.L_x_454:
[----:B------:R-:W-:Y:S01]  /*e280*/  IADD3 R6, R0, 0x20, RZ ;  /* 0x0000002000067810 */ /* 0x000fe20007ffe0ff */
[----:B-1----:R1:W2:Y:S01]  /*e290*/  SHFL.IDX PT, R5, R2, 0x1, 0x181f ;  /* 0x00381f0002057f89 */ /* 0x0022a200000e0000 */
[----:B------:R-:W-:Y:S02]  /*e2a0*/  BSSY B0, `(.L_x_456) ;  /* 0x000000c000007945 */ /* 0x000fe40003800000 */
[----:B------:R-:W-:Y:S01]  /*e2b0*/  ISETP.GE.AND P0, PT, R6, UR4, PT ;  /* 0x0000000406007c0c */ /* 0x000fe2000bf06270 */
[----:B------:R1:W3:-:S12]  /*e2c0*/  SHFL.IDX PT, R4, R3, 0x1, 0x181f ;  /* 0x00381f0003047f89 */ /* 0x0002d800000e0000 */
[----:B------:R-:W-:Y:S05]  /*e2d0*/  @P0 BRA `(.L_x_457) ;  /* 0x0000008000000947 */ /* 0x000fea0003800000 */
[----:B-----5:R-:W-:Y:S02]  /*e2e0*/  ISETP.GE.AND P1, PT, R44, c[0x0][0x3c8], PT ;  /* 0x0000f2002c007a0c */ /* 0x020fe40003f26270 */
[----:B------:R-:W-:-:S11]  /*e2f0*/  ISETP.GE.AND P0, PT, R42, c[0x0][0x3c8], PT ;  /* 0x0000f2002a007a0c */ /* 0x000fd60003f06270 */
[-C--:B---3--:R-:W-:Y:S02]  /*e300*/  @!P1 LEA R6, P3, R44, R4.reuse, 0x1 ;  /* 0x000000042c069211 */ /* 0x088fe400078608ff */
[----:B------:R-:W-:Y:S02]  /*e310*/  @!P0 LEA R4, P2, R42, R4, 0x1 ;  /* 0x000000042a048211 */ /* 0x000fe400078408ff */
[-C--:B--2---:R-:W-:Y:S02]  /*e320*/  @!P1 LEA.HI.X R7, R44, R5.reuse, R45, 0x1, P3 ;  /* 0x000000052c079211 */ /* 0x084fe400018f0c2d */
[----:B------:R-:W-:-:S03]  /*e330*/  @!P0 LEA.HI.X R5, R42, R5, R43, 0x1, P2 ;  /* 0x000000052a058211 */ /* 0x000fc600010f0c2b */
[----:B------:R2:W-:Y:S04]  /*e340*/  @!P1 ST.E.128 [R6.64], R20 ;  /* 0x0000001406009985 */ /* 0x0005e8000c101d06 */
[----:B------:R2:W-:Y:S02]  /*e350*/  @!P0 ST.E.128 [R4.64], R16 ;  /* 0x0000001004008985 */ /* 0x0005e4000c101d06 */
.L_x_457:
[----:B------:R-:W-:Y:S05]  /*e360*/  BSYNC B0 ;  /* 0x0000000000007941 */ /* 0x000fea0003800000 */
.L_x_456:
[----:B--2---:R-:W-:Y:S01]  /*e370*/  IADD3 R6, R0, 0x40, RZ ;  /* 0x0000004000067810 */ /* 0x004fe20007ffe0ff */
[----:B------:R2:W4:Y:S01]  /*e380*/  SHFL.IDX PT, R5, R2, 0x2, 0x181f ;  /* 0x00581f0002057f89 */ /* 0x00052200000e0000 */
[----:B------:R-:W-:Y:S02]  /*e390*/  BSSY B0, `(.L_x_458) ;  /* 0x000000c000007945 */ /* 0x000fe40003800000 */
[----:B------:R-:W-:Y:S01]  /*e3a0*/  ISETP.GE.AND P0, PT, R6, UR4, PT ;  /* 0x0000000406007c0c */ /* 0x000fe2000bf06270 */
[----:B---3--:R2:W3:-:S12]  /*e3b0*/  SHFL.IDX PT, R4, R3, 0x2, 0x181f ;  /* 0x00581f0003047f89 */ /* 0x0084d800000e0000 */
[----:B------:R-:W-:Y:S05]  /*e3c0*/  @P0 BRA `(.L_x_459) ;  /* 0x0000008000000947 */ /* 0x000fea0003800000 */
[----:B-----5:R-:W-:Y:S02]  /*e3d0*/  ISETP.GE.AND P1, PT, R44, c[0x0][0x3c8], PT ;  /* 0x0000f2002c007a0c */ /* 0x020fe40003f26270 */
[----:B------:R-:W-:-:S11]  /*e3e0*/  ISETP.GE.AND P0, PT, R42, c[0x0][0x3c8], PT ;  /* 0x0000f2002a007a0c */ /* 0x000fd60003f06270 */
[-C--:B---3--:R-:W-:Y:S02]  /*e3f0*/  @!P1 LEA R6, P3, R44, R4.reuse, 0x1 ;  /* 0x000000042c069211 */ /* 0x088fe400078608ff */
[----:B------:R-:W-:Y:S02]  /*e400*/  @!P0 LEA R4, P2, R42, R4, 0x1 ;  /* 0x000000042a048211 */ /* 0x000fe400078408ff */
[-C--:B----4-:R-:W-:Y:S02]  /*e410*/  @!P1 LEA.HI.X R7, R44, R5.reuse, R45, 0x1, P3 ;  /* 0x000000052c079211 */ /* 0x090fe400018f0c2d */
[----:B------:R-:W-:-:S03]  /*e420*/  @!P0 LEA.HI.X R5, R42, R5, R43, 0x1, P2 ;  /* 0x000000052a058211 */ /* 0x000fc600010f0c2b */
[----:B------:R3:W-:Y:S04]  /*e430*/  @!P1 ST.E.128 [R6.64], R28 ;  /* 0x0000001c06009985 */ /* 0x0007e8000c101d06 */
[----:B------:R3:W-:Y:S02]  /*e440*/  @!P0 ST.E.128 [R4.64], R24 ;  /* 0x0000001804008985 */ /* 0x0007e4000c101d06 */
.L_x_459:
[----:B------:R-:W-:Y:S05]  /*e450*/  BSYNC B0 ;  /* 0x0000000000007941 */ /* 0x000fea0003800000 */
.L_x_458:
[----:B------:R-:W-:Y:S01]  /*e460*/  IADD3 R0, R0, 0x60, RZ ;  /* 0x0000006000007810 */ /* 0x000fe20007ffe0ff */
[----:B---34-:R3:W4:Y:S03]  /*e470*/  SHFL.IDX PT, R5, R2, 0x3, 0x181f ;  /* 0x00781f0002057f89 */ /* 0x01872600000e0000 */
[----:B------:R-:W-:Y:S01]  /*e480*/  ISETP.GE.AND P0, PT, R0, UR4, PT ;  /* 0x0000000400007c0c */ /* 0x000fe2000bf06270 */
[----:B------:R3:W1:-:S12]  /*e490*/  SHFL.IDX PT, R4, R3, 0x3, 0x181f ;  /* 0x00781f0003047f89 */ /* 0x00065800000e0000 */
[----:B------:R-:W-:Y:S05]  /*e4a0*/  @P0 BRA `(.L_x_460) ;  /* 0x00000a1000000947 */ /* 0x000fea0003800000 */
[----:B-----5:R-:W-:-:S13]  /*e4b0*/  ISETP.GE.AND P0, PT, R44, c[0x0][0x3c8], PT ;  /* 0x0000f2002c007a0c */ /* 0x020fda0003f06270 */
[----:B-123--:R-:W-:-:S04]  /*e4c0*/  @!P0 LEA R2, P1, R44, R4, 0x1 ;  /* 0x000000042c028211 */ /* 0x00efc800078208ff */
[----:B----4-:R-:W-:-:S05]  /*e4d0*/  @!P0 LEA.HI.X R3, R44, R5, R45, 0x1, P1 ;  /* 0x000000052c038211 */ /* 0x010fca00008f0c2d */
[----:B------:R1:W-:Y:S01]  /*e4e0*/  @!P0 ST.E.128 [R2.64], R32 ;  /* 0x0000002002008985 */ /* 0x0003e2000c101d06 */
[----:B------:R-:W-:-:S13]  /*e4f0*/  ISETP.GE.AND P0, PT, R42, c[0x0][0x3c8], PT ;  /* 0x0000f2002a007a0c */ /* 0x000fda0003f06270 */
[----:B------:R-:W-:Y:S05]  /*e500*/  @P0 BRA `(.L_x_460) ;  /* 0x000009b000000947 */ /* 0x000fea0003800000 */
[----:B-1----:R-:W-:-:S04]  /*e510*/  LEA R2, P0, R42, R4, 0x1 ;  /* 0x000000042a027211 */ /* 0x002fc800078008ff */
[----:B------:R-:W-:-:S05]  /*e520*/  LEA.HI.X R3, R42, R5, R43, 0x1, P0 ;  /* 0x000000052a037211 */ /* 0x000fca00000f0c2b */
[----:B------:R1:W-:Y:S01]  /*e530*/  ST.E.128 [R2.64], R36 ;  /* 0x0000002402007985 */ /* 0x0003e2000c101d06 */
[----:B------:R-:W-:Y:S05]  /*e540*/  BRA `(.L_x_460) ;  /* 0x0000097000007947 */ /* 0x000fea0003800000 */
.L_x_452:
[----:B------:R-:W2:Y:S04]  /*e550*/  LDL R0, [R1+0x34] ;  /* 0x0000340001007983 */ /* 0x000ea80000100800 */
[----:B------:R-:W3:Y:S04]  /*e560*/  LDL R14, [R1+0x38] ;  /* 0x00003800010e7983 */ /* 0x000ee80000100800 */
[----:B------:R-:W4:Y:S01]  /*e570*/  LDL R13, [R1+0x3c] ;  /* 0x00003c00010d7983 */ /* 0x000f220000100800 */
[----:B------:R-:W-:Y:S03]  /*e580*/  BSSY B0, `(.L_x_461) ;  /* 0x0000025000007945 */ /* 0x000fe60003800000 */
[----:B------:R-:W1:Y:S02]  /*e590*/  S2R R12, SR_TID.X ;  /* 0x00000000000c7919 */ /* 0x000e640000002100 */
[----:B-1----:R-:W-:Y:S01]  /*e5a0*/  ISETP.GE.AND P0, PT, R12, 0x80, PT ;  /* 0x000000800c00780c */ /* 0x002fe20003f06270 */
[----:B--2---:R-:W-:Y:S01]  /*e5b0*/  IMAD.MOV.U32 R11, RZ, RZ, R0 ;  /* 0x000000ffff0b7224 */ /* 0x004fe200078e0000 */
[----:B---3--:R-:W-:-:S02]  /*e5c0*/  SHF.R.S32.HI R7, RZ, 0x1f, R14 ;  /* 0x0000001fff077819 */ /* 0x008fc4000001140e */
[----:B----4-:R-:W-:-:S09]  /*e5d0*/  SHF.R.S32.HI R8, RZ, 0x1f, R13 ;  /* 0x0000001fff087819 */ /* 0x010fd2000001140d */
[----:B------:R-:W-:Y:S05]  /*e5e0*/  @P0 BRA `(.L_x_462) ;  /* 0x000001e000000947 */ /* 0x000fea0003800000 */
[----:B------:R-:W-:Y:S02]  /*e5f0*/  MOV R2, c[0x0][0x4e8] ;  /* 0x00013a0000027a02 */ /* 0x000fe40000000f00 */
[----:B------:R-:W-:-:S03]  /*e600*/  IADD3 R6, R11, R12, RZ ;  /* 0x0000000c0b067210 */ /* 0x000fc60007ffe0ff */
[----:B------:R-:W-:-:S05]  /*e610*/  IMAD R0, R2, c[0x0][0x388], RZ ;  /* 0x0000e20002007a24 */ /* 0x000fca00078e02ff */
[----:B------:R-:W-:-:S13]  /*e620*/  ISETP.GE.AND P0, PT, R6, R0, PT ;  /* 0x000000000600720c */ /* 0x000fda0003f06270 */
[----:B------:R-:W-:Y:S05]  /*e630*/  @P0 BRA `(.L_x_462) ;  /* 0x0000019000000947 */ /* 0x000fea0003800000 */
[----:B------:R-:W-:Y:S01]  /*e640*/  ISETP.NE.AND P0, PT, R2, 0x1, PT ;  /* 0x000000010200780c */ /* 0x000fe20003f05270 */
[----:B------:R-:W-:Y:S01]  /*e650*/  IMAD R4, R7, c[0x0][0x490], RZ ;  /* 0x0001240007047a24 */ /* 0x000fe200078e02ff */
[----:B------:R-:W-:Y:S01]  /*e660*/  MOV R0, R6 ;  /* 0x0000000600007202 */ /* 0x000fe20000000f00 */
[----:B------:R-:W-:-:S04]  /*e670*/  IMAD.WIDE.U32 R2, R14, c[0x0][0x490], RZ ;  /* 0x000124000e027a25 */ /* 0x000fc800078e00ff */
[----:B------:R-:W-:Y:S02]  /*e680*/  IMAD R4, R14, c[0x0][0x494], R4 ;  /* 0x000125000e047a24 */ /* 0x000fe400078e0204 */
[----:B------:R-:W-:-:S03]  /*e690*/  IMAD R10, R8, c[0x0][0x498], RZ ;  /* 0x00012600080a7a24 */ /* 0x000fc600078e02ff */
[----:B------:R-:W-:Y:S01]  /*e6a0*/  IADD3 R3, R3, R4, RZ ;  /* 0x0000000403037210 */ /* 0x000fe20007ffe0ff */
[----:B------:R-:W-:-:S05]  /*e6b0*/  @P0 IMAD.HI.U32 R5, R6, c[0x0][0x4ec], RZ ;  /* 0x00013b0006050a27 */ /* 0x000fca00078e00ff */
[----:B------:R-:W-:Y:S01]  /*e6c0*/  @P0 SHF.R.U32.HI R0, RZ, c[0x0][0x4f0], R5 ;  /* 0x00013c00ff000a19 */ /* 0x000fe20000011605 */
[----:B------:R-:W-:-:S03]  /*e6d0*/  IMAD.WIDE.U32 R4, R13, c[0x0][0x498], R2 ;  /* 0x000126000d047a25 */ /* 0x000fc600078e0002 */
[C---:B------:R-:W-:Y:S01]  /*e6e0*/  IADD3 R9, -R0.reuse, RZ, RZ ;  /* 0x000000ff00097210 */ /* 0x040fe20007ffe1ff */
[----:B------:R-:W-:Y:S01]  /*e6f0*/  IMAD R3, R13, c[0x0][0x49c], R10 ;  /* 0x000127000d037a24 */ /* 0x000fe200078e020a */
[----:B------:R-:W-:-:S03]  /*e700*/  IADD3 R4, P0, R0, R4, RZ ;  /* 0x0000000400047210 */ /* 0x000fc60007f1e0ff */
[----:B------:R-:W-:Y:S01]  /*e710*/  IMAD R2, R9, c[0x0][0x4e8], R6 ;  /* 0x00013a0009027a24 */ /* 0x000fe200078e0206 */
[----:B------:R-:W-:-:S04]  /*e720*/  SHF.R.S32.HI R6, RZ, 0x1f, R0 ;  /* 0x0000001fff067819 */ /* 0x000fc80000011400 */
[----:B------:R-:W-:Y:S02]  /*e730*/  SHF.R.S32.HI R0, RZ, 0x1f, R2 ;  /* 0x0000001fff007819 */ /* 0x000fe40000011402 */
[----:B------:R-:W-:-:S03]  /*e740*/  IADD3.X R5, R6, R5, R3, P0, !PT ;  /* 0x0000000506057210 */ /* 0x000fc600007fe403 */
[----:B------:R-:W-:-:S04]  /*e750*/  IMAD R0, R0, c[0x0][0x488], RZ ;  /* 0x0001220000007a24 */ /* 0x000fc800078e02ff */
[C---:B------:R-:W-:Y:S02]  /*e760*/  IMAD R0, R2.reuse, c[0x0][0x48c], R0 ;  /* 0x0001230002007a24 */ /* 0x040fe400078e0200 */
[----:B------:R-:W-:-:S05]  /*e770*/  IMAD.WIDE.U32 R2, R2, c[0x0][0x488], R4 ;  /* 0x0001220002027a25 */ /* 0x000fca00078e0004 */
[----:B------:R-:W-:Y:S02]  /*e780*/  IADD3 R0, R3, R0, RZ ;  /* 0x0000000003007210 */ /* 0x000fe40007ffe0ff */
[----:B------:R-:W-:-:S04]  /*e790*/  LEA R4, P0, R2, c[0x0][0x450], 0x2 ;  /* 0x0001140002047a11 */ /* 0x000fc800078010ff */
[----:B------:R-:W-:Y:S02]  /*e7a0*/  LEA.HI.X R5, R2, c[0x0][0x454], R0, 0x2, P0 ;  /* 0x0001150002057a11 */ /* 0x000fe400000f1400 */
[----:B------:R-:W-:-:S05]  /*e7b0*/  MOV R0, 0xff800000 ;  /* 0xff80000000007802 */ /* 0x000fca0000000f00 */
[----:B------:R1:W-:Y:S02]  /*e7c0*/  STG.E [R4.64], R0 ;  /* 0x0000000004007986 */ /* 0x0003e4000c101906 */
.L_x_462:
[----:B------:R-:W-:Y:S05]  /*e7d0*/  BSYNC B0 ;  /* 0x0000000000007941 */ /* 0x000fea0003800000 */
.L_x_461:
[----:B------:R-:W2:Y:S01]  /*e7e0*/  LDL R2, [R1+0x70] ;  /* 0x0000700001027983 */ /* 0x000ea20000100800 */
[----:B-1----:R-:W-:Y:S01]  /*e7f0*/  MOV R0, c[0x0][0x4e8] ;  /* 0x00013a0000007a02 */ /* 0x002fe20000000f00 */
[----:B------:R-:W-:Y:S01]  /*e800*/  IMAD R7, R7, c[0x0][0x3e8], RZ ;  /* 0x0000fa0007077a24 */ /* 0x000fe200078e02ff */
[----:B------:R-:W-:Y:S01]  /*e810*/  SHF.R.S32.HI R9, RZ, 0x1f, R12 ;  /* 0x0000001fff097819 */ /* 0x000fe2000001140c */
[----:B------:R-:W-:Y:S01]  /*e820*/  IMAD R5, R8, c[0x0][0x3f0], RZ ;  /* 0x0000fc0008057a24 */ /* 0x000fe200078e02ff */
[----:B------:R-:W-:Y:S01]  /*e830*/  ISETP.NE.AND P0, PT, R0, 0x1, PT ;  /* 0x000000010000780c */ /* 0x000fe20003f05270 */
[----:B------:R-:W-:Y:S01]  /*e840*/  IMAD R7, R14, c[0x0][0x3ec], R7 ;  /* 0x0000fb000e077a24 */ /* 0x000fe200078e0207 */
[----:B------:R-:W-:-:S04]  /*e850*/  LEA.HI R9, R9, R12, RZ, 0x3 ;  /* 0x0000000c09097211 */ /* 0x000fc800078f18ff */
[----:B------:R-:W-:Y:S02]  /*e860*/  SHF.R.S32.HI R9, RZ, 0x3, R9 ;  /* 0x00000003ff097819 */ /* 0x000fe40000011409 */
[----:B--2---:R-:W-:Y:S01]  /*e870*/  IADD3 R4, R2, R11, RZ ;  /* 0x0000000b02047210 */ /* 0x004fe20007ffe0ff */
[----:B------:R-:W-:-:S03]  /*e880*/  IMAD.WIDE.U32 R2, R14, c[0x0][0x3e8], RZ ;  /* 0x0000fa000e027a25 */ /* 0x000fc600078e00ff */
[----:B------:R-:W-:Y:S01]  /*e890*/  MOV R0, R4 ;  /* 0x0000000400007202 */ /* 0x000fe20000000f00 */
[----:B------:R-:W-:-:S04]  /*e8a0*/  @P0 IMAD.HI.U32 R6, R4, c[0x0][0x4ec], RZ ;  /* 0x00013b0004060a27 */ /* 0x000fc800078e00ff */
[----:B------:R-:W-:Y:S01]  /*e8b0*/  IMAD.IADD R3, R3, 0x1, R7 ;  /* 0x0000000103037824 */ /* 0x000fe200078e0207 */
[----:B------:R-:W-:Y:S01]  /*e8c0*/  @P0 SHF.R.U32.HI R0, RZ, c[0x0][0x4f0], R6 ;  /* 0x00013c00ff000a19 */ /* 0x000fe20000011606 */
[C---:B------:R-:W-:Y:S02]  /*e8d0*/  IMAD R7, R13.reuse, c[0x0][0x3f4], R5 ;  /* 0x0000fd000d077a24 */ /* 0x040fe400078e0205 */
[----:B------:R-:W-:Y:S01]  /*e8e0*/  IMAD.WIDE.U32 R2, R13, c[0x0][0x3f0], R2 ;  /* 0x0000fc000d027a25 */ /* 0x000fe200078e0002 */
[----:B------:R-:W-:Y:S02]  /*e8f0*/  SHF.R.S32.HI R5, RZ, 0x1f, R0 ;  /* 0x0000001fff057819 */ /* 0x000fe40000011400 */
[----:B------:R-:W-:Y:S02]  /*e900*/  IADD3 R6, -R0, RZ, RZ ;  /* 0x000000ff00067210 */ /* 0x000fe40007ffe1ff */
[----:B------:R-:W-:Y:S01]  /*e910*/  IADD3 R3, R3, R7, RZ ;  /* 0x0000000703037210 */ /* 0x000fe20007ffe0ff */
[----:B------:R-:W-:-:S02]  /*e920*/  IMAD R5, R5, c[0x0][0x3e0], RZ ;  /* 0x0000f80005057a24 */ /* 0x000fc400078e02ff */
[----:B------:R-:W-:Y:S02]  /*e930*/  IMAD R6, R6, c[0x0][0x4e8], R4 ;  /* 0x00013a0006067a24 */ /* 0x000fe400078e0204 */
[C---:B------:R-:W-:Y:S02]  /*e940*/  IMAD R4, R0.reuse, c[0x0][0x3e4], R5 ;  /* 0x0000f90000047a24 */ /* 0x040fe400078e0205 */
[----:B------:R-:W-:Y:S01]  /*e950*/  IMAD.WIDE.U32 R2, R0, c[0x0][0x3e0], R2 ;  /* 0x0000f80000027a25 */ /* 0x000fe200078e0002 */
[----:B------:R-:W-:-:S03]  /*e960*/  SHF.R.S32.HI R0, RZ, 0x1f, R6 ;  /* 0x0000001fff007819 */ /* 0x000fc60000011406 */
[----:B------:R-:W-:Y:S02]  /*e970*/  IMAD.IADD R3, R3, 0x1, R4 ;  /* 0x0000000103037824 */ /* 0x000fe400078e0204 */
[----:B------:R-:W-:Y:S02]  /*e980*/  IMAD R0, R0, c[0x0][0x3d8], RZ ;  /* 0x0000f60000007a24 */ /* 0x000fe400078e02ff */
[----:B------:R-:W-:-:S04]  /*e990*/  IMAD.WIDE.U32 R4, R6, c[0x0][0x3d8], R2 ;  /* 0x0000f60006047a25 */ /* 0x000fc800078e0002 */
[----:B------:R-:W-:Y:S01]  /*e9a0*/  IMAD R6, R6, c[0x0][0x3dc], R0 ;  /* 0x0000f70006067a24 */ /* 0x000fe200078e0200 */
[----:B------:R-:W-:Y:S02]  /*e9b0*/  LEA R3, P0, R4, c[0x0][0x380], 0x1 ;  /* 0x0000e00004037a11 */ /* 0x000fe400078008ff */
[----:B------:R-:W-:Y:S02]  /*e9c0*/  IADD3 R0, R9, R11, RZ ;  /* 0x0000000b09007210 */ /* 0x000fe40007ffe0ff */
[----:B------:R-:W-:-:S04]  /*e9d0*/  IADD3 R2, R5, R6, RZ ;  /* 0x0000000605027210 */ /* 0x000fc80007ffe0ff */
[----:B------:R-:W-:Y:S01]  /*e9e0*/  LEA.HI.X R2, R4, c[0x0][0x384], R2, 0x1, P0 ;  /* 0x0000e10004027a11 */ /* 0x000fe200000f0c02 */
[----:B------:R-:W-:Y:S05]  /*e9f0*/  BRA.DIV ~URZ, `(.L_x_463) ;  /* 0x000007727f007947 */ /* 0x000fea000b800000 */
[----:B------:R1:W2:Y:S02]  /*ea00*/  SHFL.IDX PT, R5, R2, RZ, 0x181f ;  /* 0x00181fff02057589 */ /* 0x0002a400000e0000 */
.L_x_481:
[----:B------:R-:W-:Y:S05]  /*ea10*/  BRA.DIV ~URZ, `(.L_x_464) ;  /* 0x000007c27f007947 */ /* 0x000fea000b800000 */
[----:B------:R3:W4:Y:S02]  /*ea20*/  SHFL.IDX PT, R4, R3, RZ, 0x181f ;  /* 0x00181fff03047589 */ /* 0x00072400000e0000 */
.L_x_482:
[----:B------:R-:W-:Y:S01]  /*ea30*/  MOV R10, c[0x0][0x4e8] ;  /* 0x00013a00000a7a02 */ /* 0x000fe20000000f00 */
[----:B------:R-:W-:Y:S04]  /*ea40*/  BSSY B0, `(.L_x_465) ;  /* 0x000000f000007945 */ /* 0x000fe80003800000 */
[----:B------:R-:W-:-:S05]  /*ea50*/  IMAD R10, R10, c[0x0][0x388], RZ ;  /* 0x0000e2000a0a7a24 */ /* 0x000fca00078e02ff */
[----:B------:R-:W-:-:S13]  /*ea60*/  ISETP.GE.AND P0, PT, R0, R10, PT ;  /* 0x0000000a0000720c */ /* 0x000fda0003f06270 */
[----:B------:R-:W-:Y:S05]  /*ea70*/  @P0 BRA `(.L_x_466) ;  /* 0x000000b000000947 */ /* 0x000fea0003800000 */
[----:B------:R-:W5:Y:S04]  /*ea80*/  LDL.64 R12, [R1+0x8] ;  /* 0x00000800010c7983 */ /* 0x000f680000100a00 */
[----:B---3--:R-:W3:Y:S04]  /*ea90*/  LDL R8, [R1+0x30] ;  /* 0x0000300001087983 */ /* 0x008ee80000100800 */
[----:B----4-:R-:W4:Y:S01]  /*eaa0*/  LDL R9, [R1+0x48] ;  /* 0x0000480001097983 */ /* 0x010f220000100800 */
[----:B-----5:R-:W-:Y:S02]  /*eab0*/  ISETP.GE.AND P1, PT, R12, c[0x0][0x3c8], PT ;  /* 0x0000f2000c007a0c */ /* 0x020fe40003f26270 */
[----:B---3--:R-:W-:-:S11]  /*eac0*/  ISETP.GE.AND P0, PT, R8, c[0x0][0x3c8], PT ;  /* 0x0000f20008007a0c */ /* 0x008fd60003f06270 */
[-C--:B------:R-:W-:Y:S02]  /*ead0*/  @!P1 LEA R6, P3, R12, R4.reuse, 0x1 ;  /* 0x000000040c069211 */ /* 0x080fe400078608ff */
[----:B------:R-:W-:Y:S02]  /*eae0*/  @!P0 LEA R4, P2, R8, R4, 0x1 ;  /* 0x0000000408048211 */ /* 0x000fe400078408ff */
[-C--:B--2---:R-:W-:Y:S02]  /*eaf0*/  @!P1 LEA.HI.X R7, R12, R5.reuse, R13, 0x1, P3 ;  /* 0x000000050c079211 */ /* 0x084fe400018f0c0d */
[----:B----4-:R-:W-:-:S03]  /*eb00*/  @!P0 LEA.HI.X R5, R8, R5, R9, 0x1, P2 ;  /* 0x0000000508058211 */ /* 0x010fc600010f0c09 */
[----:B------:R2:W-:Y:S04]  /*eb10*/  @!P1 ST.E.128 [R6.64], RZ ;  /* 0x000000ff06009985 */ /* 0x0005e8000c101d06 */
[----:B------:R2:W-:Y:S02]  /*eb20*/  @!P0 ST.E.128 [R4.64], RZ ;  /* 0x000000ff04008985 */ /* 0x0005e4000c101d06 */
.L_x_466:
[----:B------:R-:W-:Y:S05]  /*eb30*/  BSYNC B0 ;  /* 0x0000000000007941 */ /* 0x000fea0003800000 */
.L_x_465:
[----:B------:R-:W-:Y:S05]  /*eb40*/  BRA.DIV ~URZ, `(.L_x_467) ;  /* 0x000006f27f007947 */ /* 0x000fea000b800000 */
[----:B--2---:R2:W1:Y:S04]  /*eb50*/  SHFL.IDX PT, R5, R2, 0x1, 0x181f ;  /* 0x00381f0002057f89 */ /* 0x00446800000e0000 */
[----:B----4-:R2:W4:Y:S02]  /*eb60*/  SHFL.IDX PT, R4, R3, 0x1, 0x181f ;  /* 0x00381f0003047f89 */ /* 0x01052400000e0000 */
.L_x_483:
[----:B------:R-:W-:Y:S01]  /*eb70*/  IADD3 R6, R0, 0x20, RZ ;  /* 0x0000002000067810 */ /* 0x000fe20007ffe0ff */
[----:B------:R-:W-:Y:S03]  /*eb80*/  BSSY B0, `(.L_x_468) ;  /* 0x000000e000007945 */ /* 0x000fe60003800000 */
[----:B------:R-:W-:-:S13]  /*eb90*/  ISETP.GE.AND P0, PT, R6, R10, PT ;  /* 0x0000000a0600720c */ /* 0x000fda0003f06270 */
[----:B------:R-:W-:Y:S05]  /*eba0*/  @P0 BRA `(.L_x_469) ;  /* 0x000000b000000947 */ /* 0x000fea0003800000 */
[----:B------:R-:W5:Y:S04]  /*ebb0*/  LDL.64 R12, [R1+0x8] ;  /* 0x00000800010c7983 */ /* 0x000f680000100a00 */
[----:B--2---:R-:W2:Y:S04]  /*ebc0*/  LDL R8, [R1+0x30] ;  /* 0x0000300001087983 */ /* 0x004ea80000100800 */
[----:B---3--:R-:W3:Y:S01]  /*ebd0*/  LDL R9, [R1+0x48] ;  /* 0x0000480001097983 */ /* 0x008ee20000100800 */
[----:B-----5:R-:W-:Y:S02]  /*ebe0*/  ISETP.GE.AND P1, PT, R12, c[0x0][0x3c8], PT ;  /* 0x0000f2000c007a0c */ /* 0x020fe40003f26270 */
[----:B--2---:R-:W-:-:S11]  /*ebf0*/  ISETP.GE.AND P0, PT, R8, c[0x0][0x3c8], PT ;  /* 0x0000f20008007a0c */ /* 0x004fd60003f06270 */
[-C--:B----4-:R-:W-:Y:S02]  /*ec00*/  @!P1 LEA R6, P3, R12, R4.reuse, 0x1 ;  /* 0x000000040c069211 */ /* 0x090fe400078608ff */
[----:B------:R-:W-:Y:S02]  /*ec10*/  @!P0 LEA R4, P2, R8, R4, 0x1 ;  /* 0x0000000408048211 */ /* 0x000fe400078408ff */
[-C--:B-1----:R-:W-:Y:S02]  /*ec20*/  @!P1 LEA.HI.X R7, R12, R5.reuse, R13, 0x1, P3 ;  /* 0x000000050c079211 */ /* 0x082fe400018f0c0d */
[----:B---3--:R-:W-:-:S03]  /*ec30*/  @!P0 LEA.HI.X R5, R8, R5, R9, 0x1, P2 ;  /* 0x0000000508058211 */ /* 0x008fc600010f0c09 */
[----:B------:R1:W-:Y:S04]  /*ec40*/  @!P1 ST.E.128 [R6.64], RZ ;  /* 0x000000ff06009985 */ /* 0x0003e8000c101d06 */
[----:B------:R1:W-:Y:S02]  /*ec50*/  @!P0 ST.E.128 [R4.64], RZ ;  /* 0x000000ff04008985 */ /* 0x0003e4000c101d06 */
.L_x_469:
[----:B------:R-:W-:Y:S05]  /*ec60*/  BSYNC B0 ;  /* 0x0000000000007941 */ /* 0x000fea0003800000 */
.L_x_468:
[----:B------:R-:W-:Y:S05]  /*ec70*/  BRA.DIV ~URZ, `(.L_x_470) ;  /* 0x000006827f007947 */ /* 0x000fea000b800000 */
[----:B-1----:R1:W2:Y:S02]  /*ec80*/  SHFL.IDX PT, R5, R2, 0x2, 0x181f ;  /* 0x00581f0002057f89 */ /* 0x0022a400000e0000 */
.L_x_484:
[----:B------:R-:W-:Y:S05]  /*ec90*/  BRA.DIV ~URZ, `(.L_x_471) ;  /* 0x000006d27f007947 */ /* 0x000fea000b800000 */
[----:B----4-:R4:W1:Y:S02]  /*eca0*/  SHFL.IDX PT, R4, R3, 0x2, 0x181f ;  /* 0x00581f0003047f89 */ /* 0x01086400000e0000 */
.L_x_485:
[----:B------:R-:W-:Y:S01]  /*ecb0*/  IADD3 R6, R0, 0x40, RZ ;  /* 0x0000004000067810 */ /* 0x000fe20007ffe0ff */
[----:B------:R-:W-:Y:S03]  /*ecc0*/  BSSY B0, `(.L_x_472) ;  /* 0x000000e000007945 */ /* 0x000fe60003800000 */
[----:B------:R-:W-:-:S13]  /*ecd0*/  ISETP.GE.AND P0, PT, R6, R10, PT ;  /* 0x0000000a0600720c */ /* 0x000fda0003f06270 */
[----:B------:R-:W-:Y:S05]  /*ece0*/  @P0 BRA `(.L_x_473) ;  /* 0x000000b000000947 */ /* 0x000fea0003800000 */
[----:B------:R-:W5:Y:S04]  /*ecf0*/  LDL.64 R12, [R1+0x8] ;  /* 0x00000800010c7983 */ /* 0x000f680000100a00 */
[----:B---3--:R-:W3:Y:S04]  /*ed00*/  LDL R8, [R1+0x30] ;  /* 0x0000300001087983 */ /* 0x008ee80000100800 */
[----:B----4-:R-:W4:Y:S01]  /*ed10*/  LDL R9, [R1+0x48] ;  /* 0x0000480001097983 */ /* 0x010f220000100800 */
[----:B-----5:R-:W-:Y:S02]  /*ed20*/  ISETP.GE.AND P1, PT, R12, c[0x0][0x3c8], PT ;  /* 0x0000f2000c007a0c */ /* 0x020fe40003f26270 */
[----:B---3--:R-:W-:-:S11]  /*ed30*/  ISETP.GE.AND P0, PT, R8, c[0x0][0x3c8], PT ;  /* 0x0000f20008007a0c */ /* 0x008fd60003f06270 */
[-C--:B-1----:R-:W-:Y:S02]  /*ed40*/  @!P1 LEA R6, P3, R12, R4.reuse, 0x1 ;  /* 0x000000040c069211 */ /* 0x082fe400078608ff */
[----:B------:R-:W-:Y:S02]  /*ed50*/  @!P0 LEA R4, P2, R8, R4, 0x1 ;  /* 0x0000000408048211 */ /* 0x000fe400078408ff */
[-C--:B--2---:R-:W-:Y:S02]  /*ed60*/  @!P1 LEA.HI.X R7, R12, R5.reuse, R13, 0x1, P3 ;  /* 0x000000050c079211 */ /* 0x084fe400018f0c0d */
[----:B----4-:R-:W-:-:S03]  /*ed70*/  @!P0 LEA.HI.X R5, R8, R5, R9, 0x1, P2 ;  /* 0x0000000508058211 */ /* 0x010fc600010f0c09 */
[----:B------:R1:W-:Y:S04]  /*ed80*/  @!P1 ST.E.128 [R6.64], RZ ;  /* 0x000000ff06009985 */ /* 0x0003e8000c101d06 */
[----:B------:R1:W-:Y:S02]  /*ed90*/  @!P0 ST.E.128 [R4.64], RZ ;  /* 0x000000ff04008985 */ /* 0x0003e4000c101d06 */
.L_x_473:
[----:B------:R-:W-:Y:S05]  /*eda0*/  BSYNC B0 ;  /* 0x0000000000007941 */ /* 0x000fea0003800000 */
.L_x_472:
[----:B------:R-:W-:Y:S05]  /*edb0*/  BRA.DIV ~URZ, `(.L_x_474) ;  /* 0x000006127f007947 */ /* 0x000fea000b800000 */
[----:B-1----:R1:W3:Y:S04]  /*edc0*/  SHFL.IDX PT, R6, R2, 0x3, 0x181f ;  /* 0x00781f0002067f89 */ /* 0x0022e800000e0000 */
[----:B--234-:R-:W2:Y:S02]  /*edd0*/  SHFL.IDX PT, R3, R3, 0x3, 0x181f ;  /* 0x00781f0003037f89 */ /* 0x01cea400000e0000 */
.L_x_486:
[----:B------:R-:W-:-:S04]  /*ede0*/  IADD3 R0, R0, 0x60, RZ ;  /* 0x0000006000007810 */ /* 0x000fc80007ffe0ff */
[----:B------:R-:W-:-:S13]  /*edf0*/  ISETP.GE.AND P0, PT, R0, R10, PT ;  /* 0x0000000a0000720c */ /* 0x000fda0003f06270 */
[----:B------:R-:W-:Y:S05]  /*ee00*/  @P0 BRA `(.L_x_460) ;  /* 0x000000b000000947 */ /* 0x000fea0003800000 */
[----:B------:R-:W3:Y:S04]  /*ee10*/  LDL.64 R12, [R1+0x8] ;  /* 0x00000800010c7983 */ /* 0x000ee80000100a00 */
[----:B------:R-:W4:Y:S04]  /*ee20*/  LDL R7, [R1+0x30] ;  /* 0x0000300001077983 */ /* 0x000f280000100800 */
[----:B------:R-:W5:Y:S01]  /*ee30*/  LDL R8, [R1+0x48] ;  /* 0x0000480001087983 */ /* 0x000f620000100800 */
[----:B---3--:R-:W-:Y:S02]  /*ee40*/  ISETP.GE.AND P1, PT, R12, c[0x0][0x3c8], PT ;  /* 0x0000f2000c007a0c */ /* 0x008fe40003f26270 */
[----:B----4-:R-:W-:-:S11]  /*ee50*/  ISETP.GE.AND P0, PT, R7, c[0x0][0x3c8], PT ;  /* 0x0000f20007007a0c */ /* 0x010fd60003f06270 */
[CC--:B--2---:R-:W-:Y:S02]  /*ee60*/  @!P1 LEA R4, P3, R12.reuse, R3.reuse, 0x1 ;  /* 0x000000030c049211 */ /* 0x0c4fe400078608ff */
[C---:B-1----:R-:W-:Y:S02]  /*ee70*/  @!P0 LEA R2, P2, R7.reuse, R3, 0x1 ;  /* 0x0000000307028211 */ /* 0x042fe400078408ff */
[-C--:B------:R-:W-:Y:S02]  /*ee80*/  @!P1 LEA.HI.X R5, R12, R6.reuse, R13, 0x1, P3 ;  /* 0x000000060c059211 */ /* 0x080fe400018f0c0d */
[----:B-----5:R-:W-:-:S03]  /*ee90*/  @!P0 LEA.HI.X R3, R7, R6, R8, 0x1, P2 ;  /* 0x0000000607038211 */ /* 0x020fc600010f0c08 */
[----:B------:R1:W-:Y:S04]  /*eea0*/  @!P1 ST.E.128 [R4.64], RZ ;  /* 0x000000ff04009985 */ /* 0x0003e8000c101d06 */
[----:B------:R1:W-:Y:S02]  /*eeb0*/  @!P0 ST.E.128 [R2.64], RZ ;  /* 0x000000ff02008985 */ /* 0x0003e4000c101d06 */
.L_x_460:
[----:B------:R-:W-:Y:S05]  /*eec0*/  BSYNC B1 ;  /* 0x0000000000017941 */ /* 0x000fea0003800000 */
.L_x_451:
[----:B---3--:R-:W3:Y:S02]  /*eed0*/  LDL R0, [R1+0x74] ;  /* 0x0000740001007983 */ /* 0x008ee40000100800 */
[----:B---3--:R-:W-:-:S13]  /*eee0*/  ISETP.NE.AND P0, PT, R0, RZ, PT ;  /* 0x000000ff0000720c */ /* 0x008fda0003f05270 */
[----:B------:R-:W-:Y:S01]  /*eef0*/  @P0 WARPSYNC 0xffffffff ;  /* 0xffffffff00000948 */ /* 0x000fe20003800000 */
[----:B------:R-:W-:Y:S06]  /*ef00*/  @P0 BAR.SYNC.DEFER_BLOCKING 0x5, 0x100 ;  /* 0x0144000000000b1d */ /* 0x000fec0000010000 */
[----:B------:R-:W3:Y:S04]  /*ef10*/  @P0 LDS R0, [0x10100] ;  /* 0x01010000ff000984 */ /* 0x000ee80000000800 */
[----:B---3--:R3:W-:Y:S04]  /*ef20*/  @P0 STL [R1+0x4c], R0 ;  /* 0x00004c0001000387 */ /* 0x0087e80000100800 */
[----:B------:R-:W-:Y:S06]  /*ef30*/  @P0 BAR.ARV 0x4, 0x100 ;  /* 0x0104000000000b1d */ /* 0x000fec0000002000 */
[----:B------:R-:W-:Y:S05]  /*ef40*/  @P0 BRA `(.L_x_475) ;  /* 0x0000007000000947 */ /* 0x000fea0003800000 */
[----:B------:R-:W-:Y:S05]  /*ef50*/  BRA.DIV ~URZ, `(.L_x_476) ;  /* 0x000005427f007947 */ /* 0x000fea000b800000 */
[----:B---3--:R3:W4:Y:S02]  /*ef60*/  SHFL.IDX PT, R0, R40, RZ, 0x1f ;  /* 0x00001fff28007589 */ /* 0x00872400000e0000 */
.L_x_487:
[----:B------:R-:W-:Y:S01]  /*ef70*/  WARPSYNC 0xffffffff ;  /* 0xffffffff00007948 */ /* 0x000fe20003800000 */
[----:B------:R-:W-:Y:S06]  /*ef80*/  BAR.SYNC.DEFER_BLOCKING 0x4, 0x100 ;  /* 0x0104000000007b1d */ /* 0x000fec0000010000 */
[----:B----4-:R4:W-:Y:S04]  /*ef90*/  STL [R1+0x4c], R0 ;  /* 0x00004c0001007387 */ /* 0x0109e80000100800 */
[----:B------:R4:W-:Y:S04]  /*efa0*/  @!P4 STS [0x10100], R40 ;  /* 0x01010028ff00c388 */ /* 0x0009e80000000800 */
[----:B------:R-:W-:Y:S06]  /*efb0*/  BAR.ARV 0x5, 0x100 ;  /* 0x0144000000007b1d */ /* 0x000fec0000002000 */
.L_x_475:
[----:B---34-:R-:W3:Y:S02]  /*efc0*/  LDL R0, [R1+0x4c] ;  /* 0x00004c0001007983 */ /* 0x018ee40000100800 */
[----:B---3--:R-:W-:-:S13]  /*efd0*/  ISETP.GE.AND P0, PT, R0, c[0x0][0x538], PT ;  /* 0x00014e0000007a0c */ /* 0x008fda0003f06270 */
[----:B-12--5:R-:W-:Y:S01]  /*efe0*/  @P0 CALL.REL.NOINC `(.L_x_477) ;  /* 0x0000001000000944 */ /* 0x026fe20003c00000 */
[----:B------:R-:W-:Y:S05]  /*eff0*/  BRA `(.L_x_478) ;  /* 0xffff1a0000007947 */ /* 0x000fea000383ffff */
.L_x_477:
[----:B------:R-:W-:Y:S05]  /*f000*/  EXIT ;  /* 0x000000000000794d */ /* 0x000fea0003800000 */
.L_x_447:
[----:B------:R1:W5:Y:S01]  /*f010*/  LDL R0, [R1] ;  /* 0x0000000001007983 */ /* 0x0003620000100800 */
[----:B------:R-:W-:Y:S02]  /*f020*/  MOV R3, 0x2 ;  /* 0x0000000200037802 */ /* 0x000fe40000000f00 */
[----:B------:R-:W-:Y:S02]  /*f030*/  MOV R2, 0xf050 ;  /* 0x0000f05000027802 */ /* 0x000fe40000000f00 */
[----:B-1---5:R-:W-:Y:S05]  /*f040*/  CALL.REL.NOINC `($__internal_0_$__cuda_sm70_shflsync_bfly_p) ;  /* 0x000004c000007944 */ /* 0x022fea0003c00000 */
[----:B------:R-:W-:Y:S01]  /*f050*/  MOV R4, R5 ;  /* 0x0000000500047202 */ /* 0x000fe20000000f00 */
[----:B------:R-:W-:Y:S05]  /*f060*/  BRA `(.L_x_479) ;  /* 0xffffde9000007947 */ /* 0x000fea000383ffff */
.L_x_448:
[----:B------:R-:W-:Y:S01]  /*f070*/  IMAD.MOV.U32 R0, RZ, RZ, R4 ;  /* 0x000000ffff007224 */ /* 0x000fe200078e0004 */
[----:B------:R-:W-:Y:S02]  /*f080*/  MOV R3, 0x1 ;  /* 0x0000000100037802 */ /* 0x000fe40000000f00 */
[----:B------:R-:W-:Y:S02]  /*f090*/  MOV R2, 0xf0b0 ;  /* 0x0000f0b000027802 */ /* 0x000fe40000000f00 */
[----:B------:R-:W-:Y:S05]  /*f0a0*/  CALL.REL.NOINC `($__internal_0_$__cuda_sm70_shflsync_bfly_p) ;  /* 0x0000046000007944 */ /* 0x000fea0003c00000 */
[----:B------:R1:W5:Y:S01]  /*f0b0*/  LDL R0, [R1+0x10] ;  /* 0x0000100001007983 */ /* 0x0003620000100800 */
[----:B------:R-:W-:Y:S01]  /*f0c0*/  FADD.FTZ R4, R4, R5 ;  /* 0x0000000504047221 */ /* 0x000fe20000010000 */
[----:B------:R-:W-:Y:S02]  /*f0d0*/  MOV R3, 0x2 ;  /* 0x0000000200037802 */ /* 0x000fe40000000f00 */
[----:B------:R-:W-:-:S02]  /*f0e0*/  MOV R2, 0xf100 ;  /* 0x0000f10000027802 */ /* 0x000fc40000000f00 */
[----:B-1---5:R-:W-:Y:S05]  /*f0f0*/  CALL.REL.NOINC `($__internal_0_$__cuda_sm70_shflsync_bfly_p) ;  /* 0x0000041000007944 */ /* 0x022fea0003c00000 */
[----:B------:R-:W2:Y:S01]  /*f100*/  LDL.LU R0, [R1+0x10] ;  /* 0x0000100001007983 */ /* 0x000ea20000300800 */
[----:B------:R-:W-:-:S02]  /*f110*/  MOV R3, 0x1 ;  /* 0x0000000100037802 */ /* 0x000fc40000000f00 */
[----:B------:R-:W-:Y:S01]  /*f120*/  MOV R2, 0xf150 ;  /* 0x0000f15000027802 */ /* 0x000fe20000000f00 */
[----:B--2---:R-:W-:Y:S02]  /*f130*/  FADD.FTZ R0, R0, R5 ;  /* 0x0000000500007221 */ /* 0x004fe40000010000 */
[----:B------:R-:W-:Y:S05]  /*f140*/  CALL.REL.NOINC `($__internal_0_$__cuda_sm70_shflsync_bfly_p) ;  /* 0x000003c000007944 */ /* 0x000fea0003c00000 */
[----:B------:R-:W-:Y:S01]  /*f150*/  MOV R3, R5 ;  /* 0x0000000500037202 */ /* 0x000fe20000000f00 */
[----:B------:R-:W-:Y:S05]  /*f160*/  BRA `(.L_x_480) ;  /* 0xffffde2000007947 */ /* 0x000fea000383ffff */
.L_x_463:
[----:B------:R-:W-:Y:S01]  /*f170*/  IMAD.MOV.U32 R8, RZ, RZ, R2 ;  /* 0x000000ffff087224 */ /* 0x000fe200078e0002 */
[----:B------:R-:W-:Y:S01]  /*f180*/  MOV R7, RZ ;  /* 0x000000ff00077202 */ /* 0x000fe20000000f00 */
[----:B------:R-:W-:Y:S01]  /*f190*/  IMAD.MOV.U32 R4, RZ, RZ, 0x181f ;  /* 0x0000181fff047424 */ /* 0x000fe200078e00ff */
[----:B------:R-:W-:Y:S02]  /*f1a0*/  MOV R9, 0xf1c0 ;  /* 0x0000f1c000097802 */ /* 0x000fe40000000f00 */
[----:B------:R-:W-:Y:S05]  /*f1b0*/  CALL.REL.NOINC `($__internal_1_$__cuda_sm70_shflsync_idx_p) ;  /* 0x0000039000007944 */ /* 0x000fea0003c00000 */
[----:B------:R-:W-:Y:S01]  /*f1c0*/  MOV R5, R4 ;  /* 0x0000000400057202 */ /* 0x000fe20000000f00 */
[----:B------:R-:W-:Y:S05]  /*f1d0*/  BRA `(.L_x_481) ;  /* 0xfffff83000007947 */ /* 0x000fea000383ffff */
.L_x_464:
[----:B------:R-:W-:Y:S01]  /*f1e0*/  IMAD.MOV.U32 R8, RZ, RZ, R3 ;  /* 0x000000ffff087224 */ /* 0x000fe200078e0003 */
[----:B------:R-:W-:Y:S01]  /*f1f0*/  MOV R7, RZ ;  /* 0x000000ff00077202 */ /* 0x000fe20000000f00 */
[----:B------:R-:W-:Y:S01]  /*f200*/  IMAD.MOV.U32 R4, RZ, RZ, 0x181f ;  /* 0x0000181fff047424 */ /* 0x000fe200078e00ff */
[----:B------:R-:W-:Y:S02]  /*f210*/  MOV R9, 0xf230 ;  /* 0x0000f23000097802 */ /* 0x000fe40000000f00 */
[----:B-12---:R-:W-:Y:S05]  /*f220*/  CALL.REL.NOINC `($__internal_1_$__cuda_sm70_shflsync_idx_p) ;  /* 0x0000032000007944 */ /* 0x006fea0003c00000 */
[----:B------:R-:W-:Y:S05]  /*f230*/  BRA `(.L_x_482) ;  /* 0xfffff7f000007947 */ /* 0x000fea000383ffff */
.L_x_467:
[----:B------:R-:W-:Y:S01]  /*f240*/  IMAD.MOV.U32 R8, RZ, RZ, R2 ;  /* 0x000000ffff087224 */ /* 0x000fe200078e0002 */
[----:B--2---:R-:W-:Y:S01]  /*f250*/  MOV R7, 0x1 ;  /* 0x0000000100077802 */ /* 0x004fe20000000f00 */
[----:B----4-:R-:W-:Y:S01]  /*f260*/  IMAD.MOV.U32 R4, RZ, RZ, 0x181f ;  /* 0x0000181fff047424 */ /* 0x010fe200078e00ff */
[----:B------:R-:W-:-:S02]  /*f270*/  MOV R9, 0xf290 ;  /* 0x0000f29000097802 */ /* 0x000fc40000000f00 */
[----:B-1-3--:R-:W-:Y:S05]  /*f280*/  CALL.REL.NOINC `($__internal_1_$__cuda_sm70_shflsync_idx_p) ;  /* 0x000002c000007944 */ /* 0x00afea0003c00000 */
[----:B------:R-:W-:Y:S01]  /*f290*/  IMAD.MOV.U32 R5, RZ, RZ, R4 ;  /* 0x000000ffff057224 */ /* 0x000fe200078e0004 */
[----:B------:R-:W-:Y:S01]  /*f2a0*/  MOV R7, 0x1 ;  /* 0x0000000100077802 */ /* 0x000fe20000000f00 */
[----:B------:R-:W-:Y:S01]  /*f2b0*/  IMAD.MOV.U32 R8, RZ, RZ, R3 ;  /* 0x000000ffff087224 */ /* 0x000fe200078e0003 */
[----:B------:R-:W-:-:S02]  /*f2c0*/  MOV R4, 0x181f ;  /* 0x0000181f00047802 */ /* 0x000fc40000000f00 */
[----:B------:R-:W-:Y:S02]  /*f2d0*/  MOV R9, 0xf2f0 ;  /* 0x0000f2f000097802 */ /* 0x000fe40000000f00 */
[----:B------:R-:W-:Y:S05]  /*f2e0*/  CALL.REL.NOINC `($__internal_1_$__cuda_sm70_shflsync_idx_p) ;  /* 0x0000026000007944 */ /* 0x000fea0003c00000 */
[----:B------:R-:W-:Y:S05]  /*f2f0*/  BRA `(.L_x_483) ;  /* 0xfffff87000007947 */ /* 0x000fea000383ffff */
.L_x_470:
[----:B------:R-:W-:Y:S01]  /*f300*/  IMAD.MOV.U32 R8, RZ, RZ, R2 ;  /* 0x000000ffff087224 */ /* 0x000fe200078e0002 */
[----:B-1----:R-:W-:Y:S01]  /*f310*/  MOV R7, 0x2 ;  /* 0x0000000200077802 */ /* 0x002fe20000000f00 */
[----:B----4-:R-:W-:Y:S01]  /*f320*/  IMAD.MOV.U32 R4, RZ, RZ, 0x181f ;  /* 0x0000181fff047424 */ /* 0x010fe200078e00ff */
[----:B------:R-:W-:Y:S02]  /*f330*/  MOV R9, 0xf350 ;  /* 0x0000f35000097802 */ /* 0x000fe40000000f00 */
[----:B--23--:R-:W-:Y:S05]  /*f340*/  CALL.REL.NOINC `($__internal_1_$__cuda_sm70_shflsync_idx_p) ;  /* 0x0000020000007944 */ /* 0x00cfea0003c00000 */
[----:B------:R-:W-:Y:S01]  /*f350*/  MOV R5, R4 ;  /* 0x0000000400057202 */ /* 0x000fe20000000f00 */
[----:B------:R-:W-:Y:S05]  /*f360*/  BRA `(.L_x_484) ;  /* 0xfffff92000007947 */ /* 0x000fea000383ffff */
.L_x_471:
[----:B------:R-:W-:Y:S01]  /*f370*/  IMAD.MOV.U32 R8, RZ, RZ, R3 ;  /* 0x000000ffff087224 */ /* 0x000fe200078e0003 */
[----:B------:R-:W-:Y:S01]  /*f380*/  MOV R7, 0x2 ;  /* 0x0000000200077802 */ /* 0x000fe20000000f00 */
[----:B----4-:R-:W-:Y:S01]  /*f390*/  IMAD.MOV.U32 R4, RZ, RZ, 0x181f ;  /* 0x0000181fff047424 */ /* 0x010fe200078e00ff */
[----:B------:R-:W-:Y:S02]  /*f3a0*/  MOV R9, 0xf3c0 ;  /* 0x0000f3c000097802 */ /* 0x000fe40000000f00 */
[----:B-123--:R-:W-:Y:S05]  /*f3b0*/  CALL.REL.NOINC `($__internal_1_$__cuda_sm70_shflsync_idx_p) ;  /* 0x0000019000007944 */ /* 0x00efea0003c00000 */
[----:B------:R-:W-:Y:S05]  /*f3c0*/  BRA `(.L_x_485) ;  /* 0xfffff8e000007947 */ /* 0x000fea000383ffff */
.L_x_474:
[----:B------:R-:W-:Y:S01]  /*f3d0*/  IMAD.MOV.U32 R8, RZ, RZ, R2 ;  /* 0x000000ffff087224 */ /* 0x000fe200078e0002 */
[----:B-1----:R-:W-:Y:S01]  /*f3e0*/  MOV R7, 0x3 ;  /* 0x0000000300077802 */ /* 0x002fe20000000f00 */
[----:B------:R-:W-:Y:S01]  /*f3f0*/  IMAD.MOV.U32 R4, RZ, RZ, 0x181f ;  /* 0x0000181fff047424 */ /* 0x000fe200078e00ff */
[----:B------:R-:W-:-:S02]  /*f400*/  MOV R9, 0xf420 ;  /* 0x0000f42000097802 */ /* 0x000fc40000000f00 */
[----:B--234-:R-:W-:Y:S05]  /*f410*/  CALL.REL.NOINC `($__internal_1_$__cuda_sm70_shflsync_idx_p) ;  /* 0x0000013000007944 */ /* 0x01cfea0003c00000 */
[----:B------:R-:W-:Y:S01]  /*f420*/  IMAD.MOV.U32 R6, RZ, RZ, R4 ;  /* 0x000000ffff067224 */ /* 0x000fe200078e0004 */
[----:B------:R-:W-:Y:S01]  /*f430*/  MOV R7, 0x3 ;  /* 0x0000000300077802 */ /* 0x000fe20000000f00 */
[----:B------:R-:W-:Y:S01]  /*f440*/  IMAD.MOV.U32 R8, RZ, RZ, R3 ;  /* 0x000000ffff087224 */ /* 0x000fe200078e0003 */
[----:B------:R-:W-:-:S02]  /*f450*/  MOV R4, 0x181f ;  /* 0x0000181f00047802 */ /* 0x000fc40000000f00 */
[----:B------:R-:W-:Y:S02]  /*f460*/  MOV R9, 0xf480 ;  /* 0x0000f48000097802 */ /* 0x000fe40000000f00 */
[----:B------:R-:W-:Y:S05]  /*f470*/  CALL.REL.NOINC `($__internal_1_$__cuda_sm70_shflsync_idx_p) ;  /* 0x000000d000007944 */ /* 0x000fea0003c00000 */
[----:B------:R-:W-:Y:S01]  /*f480*/  MOV R3, R4 ;  /* 0x0000000400037202 */ /* 0x000fe20000000f00 */
[----:B------:R-:W-:Y:S05]  /*f490*/  BRA `(.L_x_486) ;  /* 0xfffff94000007947 */ /* 0x000fea000383ffff */
.L_x_476:
[----:B------:R-:W-:Y:S01]  /*f4a0*/  IMAD.MOV.U32 R8, RZ, RZ, R40 ;  /* 0x000000ffff087224 */ /* 0x000fe200078e0028 */
[----:B------:R-:W-:Y:S01]  /*f4b0*/  MOV R7, RZ ;  /* 0x000000ff00077202 */ /* 0x000fe20000000f00 */
[----:B-1----:R-:W-:Y:S01]  /*f4c0*/  IMAD.MOV.U32 R4, RZ, RZ, 0x1f ;  /* 0x0000001fff047424 */ /* 0x002fe200078e00ff */
[----:B------:R-:W-:Y:S02]  /*f4d0*/  MOV R9, 0xf4f0 ;  /* 0x0000f4f000097802 */ /* 0x000fe40000000f00 */
[----:B--2345:R-:W-:Y:S05]  /*f4e0*/  CALL.REL.NOINC `($__internal_1_$__cuda_sm70_shflsync_idx_p) ;  /* 0x0000006000007944 */ /* 0x03cfea0003c00000 */
[----:B------:R-:W-:Y:S01]  /*f4f0*/  MOV R0, R4 ;  /* 0x0000000400007202 */ /* 0x000fe20000000f00 */
[----:B------:R-:W-:Y:S05]  /*f500*/  BRA `(.L_x_487) ;  /* 0xfffffa6000007947 */ /* 0x000fea000383ffff */
        .weak           $__internal_0_$__cuda_sm70_shflsync_bfly_p
        .type           $__internal_0_$__cuda_sm70_shflsync_bfly_p,@function
        .size           $__internal_0_$__cuda_sm70_shflsync_bfly_p,($__internal_1_$__cuda_sm70_shflsync_idx_p - $__internal_0_$__cuda_sm70_shflsync_bfly_p)
$__internal_0_$__cuda_sm70_shflsync_bfly_p:
[----:B------:R-:W-:Y:S04]  /*f510*/  WARPSYNC R6 ;  /* 0x0000000600007348 */ /* 0x000fe80003800000 */
[----:B------:R1:W2:Y:S02]  /*f520*/  SHFL.BFLY PT, R5, R0, R3, R7 ;  /* 0x0c00000300057389 */ /* 0x0002a400000e0007 */
[----:B-1----:R-:W-:-:S04]  /*f530*/  MOV R3, 0x0 ;  /* 0x0000000000037802 */ /* 0x002fc80000000f00 */
[----:B--2---:R-:W-:Y:S05]  /*f540*/  RET.REL.NODEC R2 `(_ZN7cutlass13device_kernelIN5flash19enable_sm80_to_sm89INS1_16FlashAttnFwdSm80INS1_25CollectiveMainloopFwdSm80ILi8ELi1ELb1EN4cute5tupleIJNS5_1CILi128EEES8_S8_EEELi128ENS_6half_tEfNS_4arch4Sm80ELb1ELb0ELb0ELb0ELb0ELb0ELb1ELb0EEENS1_21CollectiveEpilogueFwdIS9_NS6_IJNS7_ILi1EEESF_SF_EEESA_SC_Li256ELb0ELb1ELb0ELb0EEENS1_30DynamicPersistentTileSchedulerILi256ELi256ELb0ELb1ELb0EEEEEEEEEvNT_6ParamsE) ;  /* 0xffff0ab002007950 */ /* 0x004fea0003c3ffff */
        .weak           $__internal_1_$__cuda_sm70_shflsync_idx_p
        .type           $__internal_1_$__cuda_sm70_shflsync_idx_p,@function
        .size           $__internal_1_$__cuda_sm70_shflsync_idx_p,(.L_x_1718 - $__internal_1_$__cuda_sm70_shflsync_idx_p)
$__internal_1_$__cuda_sm70_shflsync_idx_p:
[----:B------:R-:W-:Y:S04]  /*f550*/  WARPSYNC R41 ;  /* 0x0000002900007348 */ /* 0x000fe80003800000 */
[----:B------:R1:W2:Y:S02]  /*f560*/  SHFL.IDX PT, R4, R8, R7, R4 ;  /* 0x0000000708047389 */ /* 0x0002a400000e0004 */
[----:B-1----:R-:W-:Y:S02]  /*f570*/  MOV R8, R9 ;  /* 0x0000000900087202 */ /* 0x002fe40000000f00 */
[----:B------:R-:W-:-:S04]  /*f580*/  MOV R9, 0x0 ;  /* 0x0000000000097802 */ /* 0x000fc80000000f00 */
[----:B--2---:R-:W-:Y:S05]  /*f590*/  RET.REL.NODEC R8 `(_ZN7cutlass13device_kernelIN5flash19enable_sm80_to_sm89INS1_16FlashAttnFwdSm80INS1_25CollectiveMainloopFwdSm80ILi8ELi1ELb1EN4cute5tupleIJNS5_1CILi128EEES8_S8_EEELi128ENS_6half_tEfNS_4arch4Sm80ELb1ELb0ELb0ELb0ELb0ELb0ELb1ELb0EEENS1_21CollectiveEpilogueFwdIS9_NS6_IJNS7_ILi1EEESF_SF_EEESA_SC_Li256ELb0ELb1ELb0ELb0EEENS1_30DynamicPersistentTileSchedulerILi256ELi256ELb0ELb1ELb0EEEEEEEEEvNT_6ParamsE) ;  /* 0xffff0a6008007950 */ /* 0x004fea0003c3ffff */
.L_x_488:
        /* <DEDUP_REMOVED lines=14> */
.L_x_1718:


//--------------------- .text._ZN7cutlass13device_kernelIN5flash19enable_sm80_to_sm89INS1_16FlashAttnFwdSm80INS1_25CollectiveMainloopFwdSm80ILi8ELi1ELb1EN4cute5tupleIJNS5_1CILi128EEES8_S8_EEELi128ENS_6half_tEfNS_4arch4Sm80ELb1ELb0ELb0ELb1ELb0ELb0ELb1ELb0EEENS1_21CollectiveEpilogueFwdIS9_NS6_IJNS7_ILi1EEESF_SF_EEESA_SC_Li256ELb1ELb1ELb0ELb0EEENS1_19SingleTileSchedulerILb1ELb0ELb1ELi128EEEEEEEEEvNT_6ParamsE --------------------------
	.section	.text._ZN7cutlass13device_kernelIN5flash19enable_sm80_to_sm89INS1_16FlashAttnFwdSm80INS1_25CollectiveMainloopFwdSm80ILi8ELi1ELb1EN4cute5tupleIJNS5_1CILi128EEES8_S8_EEELi128ENS_6half_tEfNS_4arch4Sm80ELb1ELb0ELb0ELb1ELb0ELb0ELb1ELb0EEENS1_21CollectiveEpilogueFwdIS9_NS6_IJNS7_ILi1EEESF_SF_EEESA_SC_Li256ELb1ELb1ELb0ELb0EEENS1_19SingleTileSchedulerILb1ELb0ELb1ELi128EEEEEEEEEvNT_6ParamsE,"ax",@progbits
	.sectioninfo	@"SHI_REGISTERS=255"
	.align	128
.text._ZN7cutlass13device_kernelIN5flash19enable_sm80_to_sm89INS1_16FlashAttnFwdSm80INS1_25CollectiveMainloopFwdSm80ILi8ELi1ELb1EN4cute5tupleIJNS5_1CILi128EEES8_S8_EEELi128ENS_6half_tEfNS_4arch4Sm80ELb1ELb0ELb0ELb1ELb0ELb0ELb1ELb0EEENS1_21CollectiveEpilogueFwdIS9_NS6_IJNS7_ILi1EEESF_SF_EEESA_SC_Li256ELb1ELb1ELb0ELb0EEENS1_19SingleTileSchedulerILb1ELb0ELb1ELi128EEEEEEEEEvNT_6ParamsE:
        .type           _ZN7cutlass13device_kernelIN5flash19enable_sm80_to_sm89INS1_16FlashAttnFwdSm80INS1_25CollectiveMainloopFwdSm80ILi8ELi1ELb1EN4cute5tupleIJNS5_1CILi128EEES8_S8_EEELi128ENS_6half_tEfNS_4arch4Sm80ELb1ELb0ELb0ELb1ELb0ELb0ELb1ELb0EEENS1_21CollectiveEpilogueFwdIS9_NS6_IJNS7_ILi1EEESF_SF_EEESA_SC_Li256ELb1ELb1ELb0ELb0EEENS1_19SingleTileSchedulerILb1ELb0ELb1ELi128EEEEEEEEEvNT_6ParamsE,@function
        .size           _ZN7cutlass13device_kernelIN5flash19enable_sm80_to_sm89INS1_16FlashAttnFwdSm80INS1_25CollectiveMainloopFwdSm80ILi8ELi1ELb1EN4cute5tupleIJNS5_1CILi128EEES8_S8_EEELi128ENS_6half_tEfNS_4arch4Sm80ELb1ELb0ELb0ELb1ELb0ELb0ELb1ELb0EEENS1_21CollectiveEpilogueFwdIS9_NS6_IJNS7_ILi1EEESF_SF_EEESA_SC_Li256ELb1ELb1ELb0ELb0EEENS1_19SingleTileSchedulerILb1ELb0ELb1ELi128EEEEEEEEEvNT_6ParamsE,(.L_x_1721 - _ZN7cutlass13device_kernelIN5flash19enable_sm80_to_sm89INS1_16FlashAttnFwdSm80INS1_25CollectiveMainloopFwdSm80ILi8ELi1ELb1EN4cute5tupleIJNS5_1CILi128EEES8_S8_EEELi128ENS_6half_tEfNS_4arch4Sm80ELb1ELb0ELb0ELb1ELb0ELb0ELb1ELb0EEENS1_21CollectiveEpilogueFwdIS9_NS6_IJNS7_ILi1EEESF_SF_EEESA_SC_Li256ELb1ELb1ELb0ELb0EEENS1_19SingleTileSchedulerILb1ELb0ELb1ELi128EEEEEEEEEvNT_6ParamsE)
        .other          _ZN7cutlass13device_kernelIN5flash19enable_sm80_to_sm89INS1_16FlashAttnFwdSm80INS1_25CollectiveMainloopFwdSm80ILi8ELi1ELb1EN4cute5tupleIJNS5_1CILi128EEES8_S8_EEELi128ENS_6half_tEfNS_4arch4Sm80ELb1ELb0ELb0ELb1ELb0ELb0ELb1ELb0EEENS1_21CollectiveEpilogueFwdIS9_NS6_IJNS7_ILi1EEESF_SF_EEESA_SC_Li256ELb1ELb1ELb0ELb0EEENS1_19SingleTileSchedulerILb1ELb0ELb1ELi128EEEEEEEEEvNT_6ParamsE,@"STO_CUDA_ENTRY STV_DEFAULT"
_ZN7cutlass13device_kernelIN5flash19enable_sm80_to_sm89INS1_16FlashAttnFwdSm80INS1_25CollectiveMainloopFwdSm80ILi8ELi1ELb1EN4cute5tupleIJNS5_1CILi128EEES8_S8_EEELi128ENS_6half_tEfNS_4arch4Sm80ELb1ELb0ELb0ELb1ELb0ELb0ELb1ELb0EEENS1_21CollectiveEpilogueFwdIS9_NS6_IJNS7_ILi1EEESF_SF_EEESA_SC_Li256ELb1ELb1ELb0ELb0EEENS1_19SingleTileSchedulerILb1ELb0ELb1ELi128EEEEEEEEEvNT_6ParamsE:
        /* <DEDUP_REMOVED lines=16> */
.L_x_490:
        /* <DEDUP_REMOVED lines=8> */
.L_x_492:
[----:B------:R-:W-:-:S04]  /*0180*/  MOV R3, c[0x0][0x54c] ;  /* 0x0001530000037a02 */ /* 0x000fc80000000f00 */
.L_x_491:
[----:B------:R-:W-:Y:S01]  /*0190*/  USHF.L.U32 UR4, UR4, 0x7, URZ ;  /* 0x0000000704047899 */ /* 0x000fe2000800063f */
[----:B-----5:R-:W-:-:S05]  /*01a0*/  IMAD R3, R3, c[0x0][0x548], RZ ;  /* 0x0001520003037a24 */ /* 0x020fca00078e02ff */
[----:B------:R-:W-:-:S04]  /*01b0*/  MOV R36, UR4 ;  /* 0x0000000400247c02 */ /* 0x000fc80008000f00 */
[----:B------:R-:W-:-:S04]  /*01c0*/  ISETP.GE.AND P0, PT, R36, R3, PT ;  /* 0x000000032400720c */ /* 0x000fc80003f06270 */
[----:B------:R-:W-:Y:S01]  /*01d0*/  SEL R228, R228, 0xffffffff, !P0 ;  /* 0xffffffffe4e47807 */ /* 0x000fe20004000000 */
[----:B------:R-:W-:Y:S05]  /*01e0*/  BRA `(.L_x_493) ;  /* 0x0000013000007947 */ /* 0x000fea0003800000 */
.L_x_489:
[----:B------:R-:W-:-:S04]  /*01f0*/  ISETP.NE.U32.AND P0, PT, RZ, c[0x0][0x568], PT ;  /* 0x00015a00ff007a0c */ /* 0x000fc80003f05070 */
[----:B------:R-:W-:-:S13]  /*0200*/  ISETP.NE.AND.EX P0, PT, RZ, c[0x0][0x56c], PT, P0 ;  /* 0x00015b00ff007a0c */ /* 0x000fda0003f05300 */
[----:B------:R-:W-:Y:S05]  /*0210*/  @!P0 BRA `(.L_x_494) ;  /* 0x0000002000008947 */ /* 0x000fea0003800000 */
[----:B------:R1:W5:Y:S01]  /*0220*/  LDG.E R3, [R2.64] ;  /* 0x0000001202037981 */ /* 0x000362000c1e1900 */
[----:B------:R-:W-:Y:S05]  /*0230*/  BRA `(.L_x_495) ;  /* 0x0000009000007947 */ /* 0x000fea0003800000 */
.L_x_494:
        /* <DEDUP_REMOVED lines=8> */
.L_x_496:
[----:B------:R-:W-:-:S04]  /*02c0*/  MOV R3, c[0x0][0x54c] ;  /* 0x0001530000037a02 */ /* 0x000fc80000000f00 */
.L_x_495:
[----:B------:R-:W-:Y:S01]  /*02d0*/  USHF.L.U32 UR4, UR4, 0x7, URZ ;  /* 0x0000000704047899 */ /* 0x000fe2000800063f */
[----:B-----5:R-:W-:-:S05]  /*02e0*/  IMAD R3, R3, c[0x0][0x548], RZ ;  /* 0x0001520003037a24 */ /* 0x020fca00078e02ff */
[----:B------:R-:W-:-:S04]  /*02f0*/  MOV R36, UR4 ;  /* 0x0000000400247c02 */ /* 0x000fc80008000f00 */
[----:B------:R-:W-:-:S04]  /*0300*/  ISETP.GE.AND P0, PT, R36, R3, PT ;  /* 0x000000032400720c */ /* 0x000fc80003f06270 */
[----:B------:R-:W-:-:S04]  /*0310*/  SEL R228, R228, 0xffffffff, !P0 ;  /* 0xffffffffe4e47807 */ /* 0x000fc80004000000 */
.L_x_493:
        /* <DEDUP_REMOVED lines=10> */
[----:B------:R-:W-:-:S04]  /*03c0*/  @P2 IMAD.WIDE R12, R228, R5, c[0x0][0x370] ;  /* 0x0000dc00e40c2625 */ /* 0x000fc800078e0205 */
[----:B------:R-:W-:Y:S01]  /*03d0*/  @P1 IMAD.WIDE R10, R228, R5, c[0x0][0x360] ;  /* 0x0000d800e40a1625 */ /* 0x000fe200078e0205 */
[----:B------:R-:W2:Y:S01]  /*03e0*/  @P2 LDG.E R4, [R12.64] ;  /* 0x000000120c042981 */ /* 0x000ea2000c1e1900 */
[----:B-1----:R-:W-:-:S03]  /*03f0*/  CS2R R2, SRZ ;  /* 0x0000000000027805 */ /* 0x002fc6000001ff00 */
[----:B------:R-:W3:Y:S01]  /*0400*/  @P1 LDG.E R0, [R10.64] ;  /* 0x000000120a001981 */ /* 0x000ee2000c1e1900 */
[----:B------:R-:W-:-:S04]  /*0410*/  IMAD.WIDE R8, R228, R5, c[0x0][0x348] ;  /* 0x0000d200e4087625 */ /* 0x000fc800078e0205 */
[----:B------:R-:W-:Y:S01]  /*0420*/  IMAD.WIDE R6, R228, R5, c[0x0][0x350] ;  /* 0x0000d400e4067625 */ /* 0x000fe200078e0205 */
[----:B------:R1:W5:Y:S04]  /*0430*/  @P0 LDG.E R2, [R8.64] ;  /* 0x0000001208020981 */ /* 0x000368000c1e1900 */
[----:B------:R1:W5:Y:S01]  /*0440*/  @P6 LDG.E R3, [R6.64] ;  /* 0x0000001206036981 */ /* 0x000362000c1e1900 */
[----:B------:R-:W-:Y:S02]  /*0450*/  UMOV UR4, URZ ;  /* 0x0000003f00047c82 */ /* 0x000fe40008000000 */
[----:B------:R-:W-:Y:S02]  /*0460*/  ULDC UR11, c[0x0][0x168] ;  /* 0x00005a00000b7ab9 */ /* 0x000fe40000000800 */
[----:B------:R-:W-:Y:S01]  /*0470*/  ULDC UR8, c[0x0][0x1d0] ;  /* 0x0000740000087ab9 */ /* 0x000fe20000000800 */
[----:B--2---:R1:W2:Y:S08]  /*0480*/  @P2 R2UR UR4, R4 ;  /* 0x00000000040423c2 */ /* 0x0042b000000e0000 */
[----:B---3--:R1:W3:Y:S02]  /*0490*/  @P1 R2UR UR11, R0 ;  /* 0x00000000000b13c2 */ /* 0x0082e400000e0000 */
[----:B-123--:R-:W-:Y:S05]  /*04a0*/  @P1 BRA `(.L_x_497) ;  /* 0x0000006000001947 */ /* 0x00efea0003800000 */
[----:B------:R-:W-:Y:S05]  /*04b0*/  @!P0 BRA `(.L_x_497) ;  /* 0x0000005000008947 */ /* 0x000fea0003800000 */
[----:B------:R-:W2:Y:S04]  /*04c0*/  LDG.E R0, [R8.64] ;  /* 0x0000001208007981 */ /* 0x000ea8000c1e1900 */
[----:B------:R-:W3:Y:S01]  /*04d0*/  LDG.E R4, [R8.64+0x4] ;  /* 0x0000041208047981 */ /* 0x000ee2000c1e1900 */
[----:B--2---:R-:W1:Y:S08]  /*04e0*/  R2UR UR11, R0 ;  /* 0x00000000000b73c2 */ /* 0x004e7000000e0000 */
[----:B---3--:R-:W1:Y:S02]  /*04f0*/  R2UR UR5, R4 ;  /* 0x00000000040573c2 */ /* 0x008e6400000e0000 */
[----:B-1----:R-:W-:-:S06]  /*0500*/  UIADD3 UR11, -UR11, UR5, URZ ;  /* 0x000000050b0b7290 */ /* 0x002fcc000fffe13f */
.L_x_497:
[----:B------:R-:W-:-:S04]  /*0510*/  ISETP.NE.U32.AND P1, PT, RZ, c[0x0][0x368], PT ;  /* 0x0000da00ff007a0c */ /* 0x000fc80003f25070 */
[----:B------:R-:W-:-:S13]  /*0520*/  ISETP.NE.AND.EX P1, PT, RZ, c[0x0][0x36c], PT, P1 ;  /* 0x0000db00ff007a0c */ /* 0x000fda0003f25310 */
[----:B------:R-:W-:Y:S05]  /*0530*/  @!P1 BRA `(.L_x_498) ;  /* 0x0000004000009947 */ /* 0x000fea0003800000 */
[----:B------:R-:W-:-:S05]  /*0540*/  IMAD.WIDE R6, R228, R5, c[0x0][0x368] ;  /* 0x0000da00e4067625 */ /* 0x000fca00078e0205 */
[----:B------:R-:W2:Y:S02]  /*0550*/  LDG.E R0, [R6.64] ;  /* 0x0000001206007981 */ /* 0x000ea4000c1e1900 */
[----:B--2---:R1:W2:Y:S02]  /*0560*/  R2UR UR8, R0 ;  /* 0x00000000000873c2 */ /* 0x0042a400000e0000 */
[----:B-12---:R-:W-:Y:S05]  /*0570*/  BRA `(.L_x_499) ;  /* 0x0000006000007947 */ /* 0x006fea0003800000 */
.L_x_498:
[----:B------:R-:W-:Y:S05]  /*0580*/  @!P6 BRA `(.L_x_499) ;  /* 0x000000500000e947 */ /* 0x000fea0003800000 */
[----:B------:R-:W2:Y:S04]  /*0590*/  LDG.E R0, [R6.64] ;  /* 0x0000001206007981 */ /* 0x000ea8000c1e1900 */
[----:B------:R-:W3:Y:S01]  /*05a0*/  LDG.E R4, [R6.64+0x4] ;  /* 0x0000041206047981 */ /* 0x000ee2000c1e1900 */
[----:B--2---:R-:W1:Y:S08]  /*05b0*/  R2UR UR8, R0 ;  /* 0x00000000000873c2 */ /* 0x004e7000000e0000 */
[----:B---3--:R-:W1:Y:S02]  /*05c0*/  R2UR UR5, R4 ;  /* 0x00000000040573c2 */ /* 0x008e6400000e0000 */
[----:B-1----:R-:W-:-:S06]  /*05d0*/  UIADD3 UR8, -UR8, UR5, URZ ;  /* 0x0000000508087290 */ /* 0x002fcc000fffe13f */
.L_x_499:
[----:B------:R-:W1:Y:S01]  /*05e0*/  R2UR UR23, R36 ;  /* 0x00000000241773c2 */ /* 0x000e6200000e0000 */
[----:B------:R-:W-:Y:S01]  /*05f0*/  ULDC UR5, c[0x0][0x2c4] ;  /* 0x0000b10000057ab9 */ /* 0x000fe20000000800 */
[----:B------:R-:W-:Y:S01]  /*0600*/  PLOP3.LUT P2, PT, PT, PT, PT, 0x80, 0x0 ;  /* 0x000000000000781c */ /* 0x000fe20003f4f070 */
[----:B------:R-:W-:Y:S01]  /*0610*/  UISETP.NE.AND UP0, UPT, UR5, 0x1, UPT ;  /* 0x000000010500788c */ /* 0x000fe2000bf05270 */
[----:B------:R-:W-:Y:S01]  /*0620*/  IMAD.MOV.U32 R114, RZ, RZ, RZ ;  /* 0x000000ffff727224 */ /* 0x000fe200078e00ff */
[----:B------:R-:W-:Y:S01]  /*0630*/  ULDC UR12, c[0x0][0x2c8] ;  /* 0x0000b200000c7ab9 */ /* 0x000fe20000000800 */
[----:B------:R-:W-:Y:S01]  /*0640*/  CS2R R112, SRZ ;  /* 0x0000000000707805 */ /* 0x000fe2000001ff00 */
[----:B------:R-:W-:Y:S01]  /*0650*/  UIADD3 UR8, -UR4, UR8, URZ ;  /* 0x0000000804087290 */ /* 0x000fe2000fffe13f */
[----:B------:R-:W2:Y:S01]  /*0660*/  R2UR UR6, R36 ;  /* 0x00000000240673c2 */ /* 0x000ea200000e0000 */
[----:B------:R-:W-:Y:S01]  /*0670*/  PLOP3.LUT P3, PT, PT, PT, UP0, 0x80, 0x0 ;  /* 0x000000000000781c */ /* 0x000fe20003f6f008 */
[----:B------:R-:W-:Y:S01]  /*0680*/  CS2R R118, SRZ ;  /* 0x0000000000767805 */ /* 0x000fe2000001ff00 */
[----:B------:R-:W-:Y:S01]  /*0690*/  PLOP3.LUT P1, PT, PT, PT, UP0, 0x80, 0x0 ;  /* 0x000000000000781c */ /* 0x000fe20003f2f008 */
[----:B------:R-:W-:Y:S01]  /*06a0*/  UIADD3 UR5, UR8, 0x80, -UR11 ;  /* 0x0000008008057890 */ /* 0x000fe2000fffe80b */
        /* <DEDUP_REMOVED lines=11> */
[----:B-1----:R-:W-:Y:S01]  /*0760*/  IMAD.U32 R0, RZ, RZ, UR23 ;  /* 0x00000017ff007e24 */ /* 0x002fe2000f8e00ff */
[----:B------:R-:W-:Y:S01]  /*0770*/  CS2R R94, SRZ ;  /* 0x00000000005e7805 */ /* 0x000fe2000001ff00 */
[----:B------:R-:W-:Y:S01]  /*0780*/  CS2R R92, SRZ ;  /* 0x00000000005c7805 */ /* 0x000fe2000001ff00 */
[----:B------:R-:W-:Y:S01]  /*0790*/  CS2R R90, SRZ ;  /* 0x00000000005a7805 */ /* 0x000fe2000001ff00 */
[----:B------:R-:W-:Y:S01]  /*07a0*/  CS2R R88, SRZ ;  /* 0x0000000000587805 */ /* 0x000fe2000001ff00 */
[----:B------:R-:W-:Y:S01]  /*07b0*/  @P3 IADD3 R4, R0, 0x7f, RZ ;  /* 0x0000007f00043810 */ /* 0x000fe20007ffe0ff */
[----:B------:R-:W-:Y:S01]  /*07c0*/  CS2R R86, SRZ ;  /* 0x0000000000567805 */ /* 0x000fe2000001ff00 */
[----:B-----5:R-:W-:Y:S01]  /*07d0*/  IADD3 R0, R3, UR4, RZ ;  /* 0x0000000403007c10 */ /* 0x020fe2000fffe0ff */
[----:B------:R-:W-:Y:S01]  /*07e0*/  ULDC UR4, c[0x0][0x2cc] ;  /* 0x0000b30000047ab9 */ /* 0x000fe20000000800 */
[----:B------:R1:W3:Y:S01]  /*07f0*/  @P1 R2UR UR13, R4 ;  /* 0x00000000040d13c2 */ /* 0x0002e200000e0000 */
[----:B--2---:R-:W-:Y:S01]  /*0800*/  UIADD3 UR6, UR6, 0x7f, URZ ;  /* 0x0000007f06067890 */ /* 0x004fe2000fffe03f */
        /* <DEDUP_REMOVED lines=14> */
[----:B------:R-:W-:-:S02]  /*08f0*/  IMAD.MOV.U32 R6, RZ, RZ, RZ ;  /* 0x000000ffff067224 */ /* 0x000fc400078e00ff */
[----:B-1----:R-:W-:Y:S01]  /*0900*/  IMAD.MOV.U32 R4, RZ, RZ, RZ ;  /* 0x000000ffff047224 */ /* 0x002fe200078e00ff */
[----:B---3--:R-:W-:-:S04]  /*0910*/  UIMAD.WIDE.U32 UR12, UR13, UR12, URZ ;  /* 0x0000000c0d0c72a5 */ /* 0x008fc8000f8e003f */
[----:B------:R-:W-:Y:S02]  /*0920*/  @UP0 USHF.R.U32.HI UR6, URZ, UR4, UR13 ;  /* 0x000000043f060299 */ /* 0x000fe4000801160d */
[----:B------:R-:W-:Y:S02]  /*0930*/  UIADD3 UR4, UR8, 0x7f, URZ ;  /* 0x0000007f08047890 */ /* 0x000fe4000fffe03f */
[----:B------:R-:W-:Y:S02]  /*0940*/  UIADD3 UR6, UR5, UR6, URZ ;  /* 0x0000000605067290 */ /* 0x000fe4000fffe03f */
[----:B------:R-:W-:Y:S02]  /*0950*/  USHF.R.S32.HI UR7, URZ, 0x1f, UR4 ;  /* 0x0000001f3f077899 */ /* 0x000fe40008011404 */
[----:B------:R-:W-:Y:S02]  /*0960*/  USHF.R.S32.HI UR5, URZ, 0x1f, UR6 ;  /* 0x0000001f3f057899 */ /* 0x000fe40008011406 */
[----:B------:R-:W-:-:S02]  /*0970*/  ULEA.HI UR7, UR7, UR4, URZ, 0x7 ;  /* 0x0000000407077291 */ /* 0x000fc4000f8f383f */
[----:B------:R-:W-:Y:S02]  /*0980*/  ULEA.HI UR5, UR5, UR6, URZ, 0x7 ;  /* 0x0000000605057291 */ /* 0x000fe4000f8f383f */
[----:B------:R-:W-:Y:S02]  /*0990*/  USHF.R.S32.HI UR7, URZ, 0x7, UR7 ;  /* 0x000000073f077899 */ /* 0x000fe40008011407 */
[----:B------:R-:W-:-:S04]  /*09a0*/  USHF.R.S32.HI UR5, URZ, 0x7, UR5 ;  /* 0x000000073f057899 */ /* 0x000fc80008011405 */
[----:B------:R-:W-:-:S04]  /*09b0*/  UISETP.LT.AND UP0, UPT, UR7, UR5, UPT ;  /* 0x000000050700728c */ /* 0x000fc8000bf01270 */
[----:B------:R-:W-:-:S04]  /*09c0*/  USEL UR25, UR7, UR5, UP0 ;  /* 0x0000000507197287 */ /* 0x000fc80008000000 */
[----:B------:R-:W-:-:S06]  /*09d0*/  UISETP.GE.AND UP0, UPT, UR25, 0x1, UPT ;  /* 0x000000011900788c */ /* 0x000fcc000bf06270 */
[----:B------:R-:W-:-:S13]  /*09e0*/  PLOP3.LUT P1, PT, PT, PT, UP0, 0x80, 0x0 ;  /* 0x000000000000781c */ /* 0x000fda0003f2f008 */
[----:B------:R-:W-:Y:S05]  /*09f0*/  @!P1 BRA `(.L_x_500) ;  /* 0x0000cae000009947 */ /* 0x000fea0003800000 */
[----:B------:R-:W-:Y:S01]  /*0a00*/  ISETP.NE.U32.AND P1, PT, RZ, c[0x0][0x340], PT ;  /* 0x0000d000ff007a0c */ /* 0x000fe20003f25070 */
[----:B------:R-:W1:Y:S01]  /*0a10*/  S2R R54, SR_CTAID.Y ;  /* 0x0000000000367919 */ /* 0x000e620000002600 */
[----:B------:R-:W-:Y:S02]  /*0a20*/  SHF.R.S32.HI R128, RZ, 0x1f, R37 ;  /* 0x0000001fff807819 */ /* 0x000fe40000011425 */
[----:B------:R-:W-:Y:S01]  /*0a30*/  SHF.R.S32.HI R3, RZ, 0x1f, R2 ;  /* 0x0000001fff037819 */ /* 0x000fe20000011402 */
[----:B------:R-:W-:Y:S01]  /*0a40*/  IMAD.WIDE.U32 R12, R2, c[0x0][0x178], RZ ;  /* 0x00005e00020c7a25 */ /* 0x000fe200078e00ff */
[----:B------:R-:W-:Y:S01]  /*0a50*/  ISETP.NE.AND.EX P1, PT, RZ, c[0x0][0x344], PT, P1 ;  /* 0x0000d100ff007a0c */ /* 0x000fe20003f25310 */
[----:B------:R-:W-:Y:S01]  /*0a60*/  ULDC UR4, c[0x0][0x2c4] ;  /* 0x0000b10000047ab9 */ /* 0x000fe20000000800 */
[----:B------:R-:W-:Y:S01]  /*0a70*/  SHF.R.S32.HI R60, RZ, 0x1f, R0 ;  /* 0x0000001fff3c7819 */ /* 0x000fe20000011400 */
[----:B------:R-:W-:Y:S02]  /*0a80*/  UIADD3 UR20, UR25, -0x1, URZ ;  /* 0xffffffff19147890 */ /* 0x000fe4000fffe03f */
[----:B------:R-:W-:-:S02]  /*0a90*/  UMOV UR21, 0x7 ;  /* 0x0000000700157882 */ /* 0x000fc40000000000 */
[----:B------:R-:W-:-:S06]  /*0aa0*/  ULDC.64 UR6, c[0x0][0x1e0] ;  /* 0x0000780000067ab9 */ /* 0x000fcc0000000a00 */
[----:B------:R-:W-:-:S06]  /*0ab0*/  @P1 IMAD.WIDE R8, R228, R5, c[0x0][0x340] ;  /* 0x0000d000e4081625 */ /* 0x000fcc00078e0205 */
[----:B------:R2:W3:Y:S01]  /*0ac0*/  @P1 LDG.E R8, [R8.64] ;  /* 0x0000001208081981 */ /* 0x0004e2000c1e1900 */
[----:B------:R-:W-:Y:S01]  /*0ad0*/  LEA.HI R57, R128, R37, RZ, 0x3 ;  /* 0x0000002580397211 */ /* 0x000fe200078f18ff */
[----:B------:R-:W-:Y:S01]  /*0ae0*/  IMAD R3, R3, c[0x0][0x178], RZ ;  /* 0x00005e0003037a24 */ /* 0x000fe200078e02ff */
[----:B-1----:R-:W-:Y:S01]  /*0af0*/  SHF.R.S32.HI R53, RZ, 0x1f, R54 ;  /* 0x0000001fff357819 */ /* 0x002fe20000011436 */
[----:B------:R-:W-:Y:S01]  /*0b00*/  UIMAD UR4, UR11, UR4, URZ ;  /* 0x000000040b0472a4 */ /* 0x000fe2000f8e023f */
[----:B------:R-:W-:Y:S01]  /*0b10*/  LOP3.LUT R56, R57, 0xfffffff8, RZ, 0xc0, !PT ;  /* 0xfffffff839387812 */ /* 0x000fe200078ec0ff */
[----:B------:R-:W-:Y:S01]  /*0b20*/  IMAD R3, R2, c[0x0][0x17c], R3 ;  /* 0x00005f0002037a24 */ /* 0x000fe200078e0203 */
[----:B------:R-:W-:Y:S01]  /*0b30*/  SHF.R.S32.HI R57, RZ, 0x3, R57 ;  /* 0x00000003ff397819 */ /* 0x000fe20000011439 */
[----:B------:R-:W-:Y:S01]  /*0b40*/  IMAD R7, R53, c[0x0][0x1b8], RZ ;  /* 0x00006e0035077a24 */ /* 0x000fe200078e02ff */
[----:B------:R-:W-:Y:S01]  /*0b50*/  SEL R5, R228, RZ, !P0 ;  /* 0x000000ffe4057207 */ /* 0x000fe20004000000 */
[----:B------:R-:W-:Y:S01]  /*0b60*/  IMAD.IADD R56, R37, 0x1, -R56 ;  /* 0x0000000125387824 */ /* 0x000fe200078e0a38 */
[----:B------:R-:W-:Y:S01]  /*0b70*/  USHF.L.U64.HI UR21, UR6, UR21, UR7 ;  /* 0x0000001506157299 */ /* 0x000fe20008010207 */
[----:B------:R-:W-:Y:S01]  /*0b80*/  IMAD.IADD R13, R13, 0x1, R3 ;  /* 0x000000010d0d7824 */ /* 0x000fe200078e0203 */
[----:B------:R-:W-:Y:S01]  /*0b90*/  SHF.R.S32.HI R3, RZ, 0x1f, R228 ;  /* 0x0000001fff037819 */ /* 0x000fe200000114e4 */
[----:B------:R-:W-:Y:S01]  /*0ba0*/  IMAD R10, R56, 0x20, R57 ;  /* 0x00000020380a7824 */ /* 0x000fe200078e0239 */
[----:B------:R-:W-:Y:S01]  /*0bb0*/  USHF.L.U32 UR22, UR6, 0x7, URZ ;  /* 0x0000000706167899 */ /* 0x000fe2000800063f */
[C---:B------:R-:W-:Y:S01]  /*0bc0*/  IMAD R7, R54.reuse, c[0x0][0x1bc], R7 ;  /* 0x00006f0036077a24 */ /* 0x040fe200078e0207 */
[----:B------:R-:W-:Y:S01]  /*0bd0*/  SEL R4, R3, RZ, !P0 ;  /* 0x000000ff03047207 */ /* 0x000fe20004000000 */
[----:B------:R-:W-:Y:S01]  /*0be0*/  IMAD.WIDE.U32 R12, R54, c[0x0][0x1b8], R12 ;  /* 0x00006e00360c7a25 */ /* 0x000fe200078e000c */
[----:B------:R-:W-:Y:S01]  /*0bf0*/  IADD3 R10, R10, UR23, RZ ;  /* 0x000000170a0a7c10 */ /* 0x000fe2000fffe0ff */
[----:B------:R-:W-:Y:S01]  /*0c00*/  USHF.R.S32.HI UR10, URZ, 0x1f, UR20 ;  /* 0x0000001f3f0a7899 */ /* 0x000fe20008011414 */
[----:B------:R-:W-:Y:S01]  /*0c10*/  IADD3 R55, P0, R0, R57, RZ ;  /* 0x0000003900377210 */ /* 0x000fe20007f1e0ff */
[----:B------:R-:W-:Y:S01]  /*0c20*/  IMAD.IADD R13, R13, 0x1, R7 ;  /* 0x000000010d0d7824 */ /* 0x000fe200078e0207 */
[-C--:B------:R-:W-:Y:S01]  /*0c30*/  LEA.HI R226, R128, R37.reuse, RZ, 0x4 ;  /* 0x0000002580e27211 */ /* 0x080fe200078f20ff */
[----:B------:R-:W-:Y:S01]  /*0c40*/  @P3 IMAD.HI.U32 R6, R10, c[0x0][0x2c8], RZ ;  /* 0x0000b2000a063a27 */ /* 0x000fe200078e00ff */
[C---:B------:R-:W-:Y:S01]  /*0c50*/  LEA.HI.X.SX32 R60, R57.reuse, R60, 0x1, P0 ;  /* 0x0000003c393c7211 */ /* 0x040fe200000f0eff */
[----:B------:R-:W-:Y:S01]  /*0c60*/  UIMAD.WIDE.U32 UR12, UR6, 0x40, URZ ;  /* 0x00000040060c78a5 */ /* 0x000fe2000f8e003f */
[----:B--2---:R-:W-:Y:S01]  /*0c70*/  IADD3 R9, -R57, UR8, RZ ;  /* 0x0000000839097c10 */ /* 0x004fe2000fffe1ff */
[----:B------:R-:W-:Y:S01]  /*0c80*/  IMAD.MOV.U32 R2, RZ, RZ, R10 ;  /* 0x000000ffff027224 */ /* 0x000fe200078e000a */
[----:B------:R-:W-:Y:S01]  /*0c90*/  @P3 SHF.R.U32.HI R2, RZ, c[0x0][0x2cc], R6 ;  /* 0x0000b300ff023a19 */ /* 0x000fe20000011606 */
[----:B------:R-:W-:Y:S01]  /*0ca0*/  IMAD R4, R4, c[0x0][0x1c0], RZ ;  /* 0x0000700004047a24 */ /* 0x000fe200078e02ff */
[----:B------:R-:W-:Y:S01]  /*0cb0*/  USHF.L.U32 UR9, UR7, 0x6, URZ ;  /* 0x0000000607097899 */ /* 0x000fe2000800063f */
[----:B------:R-:W-:Y:S01]  /*0cc0*/  IMAD.WIDE.U32 R6, R5, c[0x0][0x1c0], R12 ;  /* 0x0000700005067a25 */ /* 0x000fe200078e000c */
[----:B------:R-:W-:Y:S01]  /*0cd0*/  LEA.HI R38, R128, R37, RZ, 0x5 ;  /* 0x0000002580267211 */ /* 0x000fe200078f28ff */
[----:B------:R-:W-:-:S02]  /*0ce0*/  UIMAD UR17, UR20, -0x80, UR8 ;  /* 0xffffff80141178a4 */ /* 0x000fc4000f8e0208 */
[----:B------:R-:W-:Y:S01]  /*0cf0*/  IMAD R4, R5, c[0x0][0x1c4], R4 ;  /* 0x0000710005047a24 */ /* 0x000fe200078e0204 */
[----:B------:R-:W-:Y:S01]  /*0d00*/  SHF.R.S32.HI R5, RZ, 0x1f, R2 ;  /* 0x0000001fff057819 */ /* 0x000fe20000011402 */
[----:B------:R-:W-:Y:S01]  /*0d10*/  IMAD.SHL.U32 R227, R57, 0x40, RZ ;  /* 0x0000004039e37824 */ /* 0x000fe200078e00ff */
[----:B------:R-:W-:Y:S01]  /*0d20*/  UIADD3 UR9, UR13, UR9, URZ ;  /* 0x000000090d097290 */ /* 0x000fe2000fffe03f */
[----:B------:R-:W-:Y:S01]  /*0d30*/  IMAD.IADD R7, R7, 0x1, R4 ;  /* 0x0000000107077824 */ /* 0x000fe200078e0204 */
[----:B------:R-:W-:Y:S01]  /*0d40*/  SHF.R.S32.HI R39, RZ, 0x5, R38 ;  /* 0x00000005ff277819 */ /* 0x000fe20000011426 */
[----:B------:R-:W-:Y:S01]  /*0d50*/  IMAD R5, R5, c[0x0][0x1b0], RZ ;  /* 0x00006c0005057a24 */ /* 0x000fe200078e02ff */
[----:B------:R-:W-:Y:S01]  /*0d60*/  LOP3.LUT R227, R227, 0x1c0, RZ, 0xc0, !PT ;  /* 0x000001c0e3e37812 */ /* 0x000fe200078ec0ff */
[----:B------:R-:W-:-:S04]  /*0d70*/  IMAD.WIDE.U32 R6, R2, c[0x0][0x1b0], R6 ;  /* 0x00006c0002067a25 */ /* 0x000fc800078e0006 */
[----:B------:R-:W-:Y:S02]  /*0d80*/  IMAD R11, R2, c[0x0][0x1b4], R5 ;  /* 0x00006d00020b7a24 */ /* 0x000fe400078e0205 */
[----:B------:R-:W-:Y:S01]  /*0d90*/  IMAD.MOV R5, RZ, RZ, -R2 ;  /* 0x000000ffff057224 */ /* 0x000fe200078e0a02 */
[----:B------:R-:W-:Y:S01]  /*0da0*/  IADD3 R2, R57, UR23, RZ ;  /* 0x0000001739027c10 */ /* 0x000fe2000fffe0ff */
[----:B------:R-:W-:Y:S02]  /*0db0*/  IMAD.IADD R7, R7, 0x1, R11 ;  /* 0x0000000107077824 */ /* 0x000fe400078e020b */
[----:B------:R-:W-:Y:S01]  /*0dc0*/  IMAD R10, R5, c[0x0][0x2c4], R10 ;  /* 0x0000b100050a7a24 */ /* 0x000fe200078e020a */
[----:B------:R-:W-:Y:S01]  /*0dd0*/  IADD3 R5, R2, 0x20, RZ ;  /* 0x0000002002057810 */ /* 0x000fe20007ffe0ff */
[----:B------:R-:W-:Y:S01]  /*0de0*/  IMAD.SHL.U32 R58, R56, 0x8, RZ ;  /* 0x00000008383a7824 */ /* 0x000fe200078e00ff */
[----:B------:R-:W-:Y:S01]  /*0df0*/  IADD3 R0, R2, 0x40, RZ ;  /* 0x0000004002007810 */ /* 0x000fe20007ffe0ff */
[----:B------:R-:W-:Y:S01]  /*0e00*/  IMAD R16, R60, c[0x0][0x1e0], RZ ;  /* 0x000078003c107a24 */ /* 0x000fe200078e02ff */
[----:B------:R-:W-:Y:S01]  /*0e10*/  BAR.SYNC.DEFER_BLOCKING 0x0 ;  /* 0x0000000000007b1d */ /* 0x000fe20000010000 */
[----:B------:R-:W-:Y:S01]  /*0e20*/  ISETP.GE.AND P5, PT, R5, UR4, PT ;  /* 0x0000000405007c0c */ /* 0x000fe2000bfa6270 */
[----:B------:R-:W-:Y:S01]  /*0e30*/  IMAD.U32 R4, RZ, RZ, UR20 ;  /* 0x00000014ff047e24 */ /* 0x000fe2000f8e00ff */
[----:B------:R-:W-:Y:S01]  /*0e40*/  SHF.R.S32.HI R5, RZ, 0x1f, R10 ;  /* 0x0000001fff057819 */ /* 0x000fe2000001140a */
[----:B------:R-:W-:Y:S01]  /*0e50*/  IMAD R16, R55, c[0x0][0x1e4], R16 ;  /* 0x0000790037107a24 */ /* 0x000fe200078e0210 */
[----:B------:R-:W-:Y:S01]  /*0e60*/  ISETP.GE.AND P4, PT, R0, UR4, PT ;  /* 0x0000000400007c0c */ /* 0x000fe2000bf86270 */
[----:B------:R-:W-:Y:S01]  /*0e70*/  IMAD R4, R4, -0x80, R9 ;  /* 0xffffff8004047824 */ /* 0x000fe200078e0209 */
[--C-:B------:R-:W-:Y:S01]  /*0e80*/  LOP3.LUT R0, R227, 0x38, R58.reuse, 0xf8, !PT ;  /* 0x00000038e3007812 */ /* 0x100fe200078ef83a */
[----:B------:R-:W-:Y:S01]  /*0e90*/  IMAD R5, R5, c[0x0][0x1a8], RZ ;  /* 0x00006a0005057a24 */ /* 0x000fe200078e02ff */
[----:B------:R-:W-:Y:S01]  /*0ea0*/  SHF.R.U32.HI R227, RZ, 0x3, R227 ;  /* 0x00000003ffe37819 */ /* 0x000fe200000116e3 */
[----:B------:R-:W-:Y:S01]  /*0eb0*/  IMAD R60, R60, c[0x0][0x208], RZ ;  /* 0x000082003c3c7a24 */ /* 0x000fe200078e02ff */
[----:B------:R-:W-:Y:S01]  /*0ec0*/  SHF.R.S32.HI R59, RZ, 0x1f, R58 ;  /* 0x0000001fff3b7819 */ /* 0x000fe2000001143a */
[----:B------:R-:W-:Y:S01]  /*0ed0*/  IMAD R5, R10, c[0x0][0x1ac], R5 ;  /* 0x00006b000a057a24 */ /* 0x000fe200078e0205 */
[----:B------:R-:W-:Y:S01]  /*0ee0*/  LOP3.LUT R227, R0, R227, RZ, 0x3c, !PT ;  /* 0x000000e300e37212 */ /* 0x000fe200078e3cff */
[----:B------:R-:W-:Y:S01]  /*0ef0*/  IMAD.WIDE.U32 R10, R10, c[0x0][0x1a8], R6 ;  /* 0x00006a000a0a7a25 */ /* 0x000fe200078e0006 */
[----:B------:R-:W-:-:S03]  /*0f00*/  LEA.HI R0, R128, R37, RZ, 0x6 ;  /* 0x0000002580007211 */ /* 0x000fc600078f30ff */
[----:B------:R-:W-:Y:S01]  /*0f10*/  IMAD.IADD R5, R11, 0x1, R5 ;  /* 0x000000010b057824 */ /* 0x000fe200078e0205 */
[----:B------:R-:W-:Y:S01]  /*0f20*/  LEA R6, P0, R10, c[0x0][0x160], 0x1 ;  /* 0x000058000a067a11 */ /* 0x000fe200078008ff */
[----:B------:R-:W-:Y:S02]  /*0f30*/  IMAD.SHL.U32 R0, R0, 0x8, RZ ;  /* 0x0000000800007824 */ /* 0x000fe400078e00ff */
[----:B------:R-:W-:Y:S01]  /*0f40*/  IMAD R7, R53, c[0x0][0x1e8], RZ ;  /* 0x00007a0035077a24 */ /* 0x000fe200078e02ff */
[----:B------:R-:W-:Y:S01]  /*0f50*/  LEA.HI.X R5, R10, c[0x0][0x164], R5, 0x1, P0 ;  /* 0x000059000a057a11 */ /* 0x000fe200000f0c05 */
[----:B------:R-:W-:Y:S01]  /*0f60*/  SHFL.IDX PT, R14, R6, RZ, 0x181f ;  /* 0x00181fff060e7589 */ /* 0x000fe200000e0000 */
[----:B------:R-:W-:Y:S01]  /*0f70*/  ISETP.GE.AND P0, PT, R2, UR4, PT ;  /* 0x0000000402007c0c */ /* 0x000fe2000bf06270 */
[----:B------:R-:W-:Y:S01]  /*0f80*/  IMAD.WIDE.U32 R10, R55, c[0x0][0x1e0], R58 ;  /* 0x00007800370a7a25 */ /* 0x000fe200078e003a */
[----:B------:R-:W-:Y:S01]  /*0f90*/  LOP3.LUT R227, R227, 0xfffffe00, R0, 0xf8, !PT ;  /* 0xfffffe00e3e37812 */ /* 0x000fe200078ef800 */
[----:B------:R-:W-:Y:S01]  /*0fa0*/  SHFL.IDX PT, R15, R5, RZ, 0x181f ;  /* 0x00181fff050f7589 */ /* 0x000fe200000e0000 */
[----:B------:R-:W-:Y:S01]  /*0fb0*/  IADD3 R0, R58, 0x40, RZ ;  /* 0x000000403a007810 */ /* 0x000fe20007ffe0ff */
[----:B------:R-:W-:Y:S01]  /*0fc0*/  IMAD.IADD R17, R11, 0x1, R16 ;  /* 0x000000010b117824 */ /* 0x000fe200078e0210 */
[----:B------:R-:W-:Y:S01]  /*0fd0*/  IADD3 R2, R2, 0x60, RZ ;  /* 0x0000006002027810 */ /* 0x000fe20007ffe0ff */
[----:B------:R-:W-:Y:S01]  /*0fe0*/  IMAD.MOV.U32 R16, RZ, RZ, R10 ;  /* 0x000000ffff107224 */ /* 0x000fe200078e000a */
[----:B------:R-:W-:Y:S01]  /*0ff0*/  SHFL.IDX PT, R11, R5, 0x1, 0x181f ;  /* 0x00381f00050b7f89 */ /* 0x000fe200000e0000 */
[C---:B------:R-:W-:Y:S01]  /*1000*/  IMAD R230, R54.reuse, c[0x0][0x1ec], R7 ;  /* 0x00007b0036e67a24 */ /* 0x040fe200078e0207 */
[----:B------:R-:W-:Y:S01]  /*1010*/  @!P5 SHF.R.S32.HI R7, RZ, 0x1f, R0 ;  /* 0x0000001fff07d819 */ /* 0x000fe20000011400 */
[----:B------:R-:W-:Y:S01]  /*1020*/  IMAD.WIDE.U32 R16, R54, c[0x0][0x1e8], R16 ;  /* 0x00007a0036107a25 */ /* 0x000fe200078e0010 */
[----:B------:R-:W1:Y:S01]  /*1030*/  SHFL.IDX PT, R10, R6, 0x1, 0x181f ;  /* 0x00381f00060a7f89 */ /* 0x000e6200000e0000 */
[----:B------:R-:W-:Y:S01]  /*1040*/  ISETP.GE.AND P2, PT, R2, UR4, PT ;  /* 0x0000000402007c0c */ /* 0x000fe2000bf46270 */
[----:B------:R-:W-:Y:S01]  /*1050*/  UIMAD UR4, UR21, UR20, URZ ;  /* 0x00000014150472a4 */ /* 0x000fe2000f8e023f */
[----:B------:R-:W-:Y:S01]  /*1060*/  @!P5 LEA.HI R2, R7, R0, RZ, 0x3 ;  /* 0x000000000702d211 */ /* 0x000fe200078f18ff */
[----:B------:R-:W-:Y:S01]  /*1070*/  IMAD.SHL.U32 R227, R227, 0x2, RZ ;  /* 0x00000002e3e37824 */ /* 0x000fe200078e00ff */
[----:B------:R-:W-:Y:S01]  /*1080*/  SHFL.IDX PT, R18, R6, 0x3, 0x181f ;  /* 0x00781f0006127f89 */ /* 0x000fe200000e0000 */
[----:B------:R-:W-:Y:S01]  /*1090*/  IMAD.IADD R231, R17, 0x1, R230 ;  /* 0x0000000111e77824 */ /* 0x000fe200078e02e6 */
[----:B------:R-:W-:Y:S01]  /*10a0*/  @!P5 LOP3.LUT R2, R2, 0xfffffff8, RZ, 0xc0, !PT ;  /* 0xfffffff80202d812 */ /* 0x000fe200078ec0ff */
[----:B------:R-:W-:Y:S01]  /*10b0*/  IMAD.MOV.U32 R230, RZ, RZ, R16 ;  /* 0x000000ffffe67224 */ /* 0x000fe200078e0010 */
[----:B------:R-:W-:Y:S01]  /*10c0*/  SHFL.IDX PT, R19, R5, 0x3, 0x181f ;  /* 0x00781f0005137f89 */ /* 0x000fe200000e0000 */
[----:B------:R-:W-:Y:S01]  /*10d0*/  UIMAD UR4, UR10, UR22, UR4 ;  /* 0x000000160a0472a4 */ /* 0x000fe2000f8e0204 */
[----:B------:R-:W-:Y:S01]  /*10e0*/  SHF.R.S32.HI R7, RZ, 0x4, R226 ;  /* 0x00000004ff077819 */ /* 0x000fe200000114e2 */
[----:B------:R-:W-:-:S02]  /*10f0*/  IMAD R60, R55, c[0x0][0x20c], R60 ;  /* 0x00008300373c7a24 */ /* 0x000fc400078e023c */
[----:B------:R-:W-:Y:S02]  /*1100*/  IMAD R53, R53, c[0x0][0x210], RZ ;  /* 0x0000840035357a24 */ /* 0x000fe400078e02ff */
[----:B-1----:R-:W-:Y:S01]  /*1110*/  @!P5 IMAD.WIDE R16, R2, 0x2, R10 ;  /* 0x000000020210d825 */ /* 0x002fe200078e020a */
[----:B---3--:R-:W-:-:S03]  /*1120*/  @P1 SHF.R.S32.HI R9, RZ, 0x1f, R8 ;  /* 0x0000001fff091819 */ /* 0x008fc60000011408 */
[----:B------:R-:W-:Y:S02]  /*1130*/  @!P1 IMAD.MOV.U32 R8, RZ, RZ, R228 ;  /* 0x000000ffff089224 */ /* 0x000fe400078e00e4 */
[----:B------:R-:W-:Y:S01]  /*1140*/  @!P1 IMAD.MOV.U32 R9, RZ, RZ, R3 ;  /* 0x000000ffff099224 */ /* 0x000fe200078e0003 */
[----:B------:R-:W-:Y:S02]  /*1150*/  @!P0 SHF.R.S32.HI R3, RZ, 0x1f, R0 ;  /* 0x0000001fff038819 */ /* 0x000fe40000011400 */
[----:B------:R-:W-:Y:S02]  /*1160*/  SEL R240, R8, RZ, !P6 ;  /* 0x000000ff08f07207 */ /* 0x000fe40007000000 */
[----:B------:R-:W-:Y:S01]  /*1170*/  SEL R52, R9, RZ, !P6 ;  /* 0x000000ff09347207 */ /* 0x000fe20007000000 */
[----:B------:R-:W1:Y:S01]  /*1180*/  SHFL.IDX PT, R8, R6, 0x2, 0x181f ;  /* 0x00581f0006087f89 */ /* 0x000e6200000e0000 */
[----:B------:R-:W-:Y:S01]  /*1190*/  @!P0 LEA R12, P6, R58, R14, 0x1 ;  /* 0x0000000e3a0c8211 */ /* 0x000fe200078c08ff */
[----:B------:R-:W-:Y:S01]  /*11a0*/  IMAD.WIDE.U32 R230, R240, c[0x0][0x1f0], R230 ;  /* 0x00007c00f0e67a25 */ /* 0x000fe200078e00e6 */
[----:B------:R-:W-:Y:S01]  /*11b0*/  ISETP.GE.AND P1, PT, R58, c[0x0][0x198], PT ;  /* 0x000066003a007a0c */ /* 0x000fe20003f26270 */
[----:B------:R2:W3:Y:S01]  /*11c0*/  SHFL.IDX PT, R9, R5, 0x2, 0x181f ;  /* 0x00581f0005097f89 */ /* 0x0004e200000e0000 */
[----:B------:R-:W-:Y:S01]  /*11d0*/  @!P0 LEA.HI R3, R3, R0, RZ, 0x3 ;  /* 0x0000000003038211 */ /* 0x000fe200078f18ff */
[----:B------:R-:W-:Y:S01]  /*11e0*/  IMAD R233, R52, c[0x0][0x1f0], RZ ;  /* 0x00007c0034e97a24 */ /* 0x000fe200078e02ff */
[----:B------:R-:W-:Y:S01]  /*11f0*/  @!P0 LEA.HI.X R13, R58, R15, R59, 0x1, P6 ;  /* 0x0000000f3a0d8211 */ /* 0x000fe200030f0c3b */
[----:B------:R-:W-:Y:S01]  /*1200*/  IMAD.MOV.U32 R232, RZ, RZ, R230 ;  /* 0x000000ffffe87224 */ /* 0x000fe200078e00e6 */
[----:B------:R-:W-:Y:S01]  /*1210*/  ISETP.GE.AND P6, PT, R0, c[0x0][0x198], PT ;  /* 0x0000660000007a0c */ /* 0x000fe20003fc6270 */
[----:B------:R-:W-:Y:S01]  /*1220*/  IMAD R233, R240, c[0x0][0x1f4], R233 ;  /* 0x00007d00f0e97a24 */ /* 0x000fe200078e02e9 */
[----:B------:R-:W-:Y:S01]  /*1230*/  @!P0 LOP3.LUT R3, R3, 0xfffffff8, RZ, 0xc0, !PT ;  /* 0xfffffff803038812 */ /* 0x000fe200078ec0ff */
[----:B------:R-:W-:-:S02]  /*1240*/  IMAD R235, R52, c[0x0][0x218], RZ ;  /* 0x0000860034eb7a24 */ /* 0x000fc400078e02ff */
[----:B------:R-:W-:Y:S02]  /*1250*/  IMAD.IADD R233, R231, 0x1, R233 ;  /* 0x00000001e7e97824 */ /* 0x000fe400078e02e9 */
[----:B------:R-:W-:Y:S01]  /*1260*/  @!P0 IMAD.WIDE R14, R3, 0x2, R14 ;  /* 0x00000002030e8825 */ /* 0x000fe200078e020e */
[----:B------:R-:W-:Y:S01]  /*1270*/  @!P4 SHF.R.S32.HI R3, RZ, 0x1f, R0 ;  /* 0x0000001fff03c819 */ /* 0x000fe20000011400 */
[----:B------:R4:W-:Y:S02]  /*1280*/  @!P0 LDGSTS.E.BYPASS.LTC128B.128 [R227+0x100], [R12.64], !P1 ;  /* 0x001000000ce38fae */ /* 0x0009e4000c901d52 */
[----:B------:R-:W-:Y:S01]  /*1290*/  IMAD R235, R240, c[0x0][0x21c], R235 ;  /* 0x00008700f0eb7a24 */ /* 0x000fe200078e02eb */
[----:B------:R-:W-:Y:S01]  /*12a0*/  @!P4 LEA.HI R3, R3, R0, RZ, 0x3 ;  /* 0x000000000303c211 */ /* 0x000fe200078f18ff */
[----:B------:R5:W-:Y:S01]  /*12b0*/  @!P0 LDGSTS.E.BYPASS.LTC128B.128 [R227+0x4100], [R14.64], !P6 ;  /* 0x041000000ee38fae */ /* 0x000be2000f101d52 */
[----:B------:R-:W-:Y:S02]  /*12c0*/  @!P5 LEA R10, P0, R58, R10, 0x1 ;  /* 0x0000000a3a0ad211 */ /* 0x000fe400078008ff */
[----:B------:R-:W-:-:S02]  /*12d0*/  @!P4 LOP3.LUT R3, R3, 0xfffffff8, RZ, 0xc0, !PT ;  /* 0xfffffff80303c812 */ /* 0x000fc400078ec0ff */
[C---:B------:R-:W-:Y:S01]  /*12e0*/  @!P5 LEA.HI.X R11, R58.reuse, R11, R59, 0x1, P0 ;  /* 0x0000000b3a0bd211 */ /* 0x040fe200000f0c3b */
[----:B--2---:R-:W-:Y:S01]  /*12f0*/  IMAD.U32 R5, RZ, RZ, UR6 ;  /* 0x00000006ff057e24 */ /* 0x004fe2000f8e00ff */
[----:B-1----:R-:W-:Y:S01]  /*1300*/  @!P4 LEA R2, P0, R58, R8, 0x1 ;  /* 0x000000083a02c211 */ /* 0x002fe200078008ff */
[----:B---3--:R-:W-:Y:S01]  /*1310*/  @!P4 IMAD.WIDE R20, R3, 0x2, R8 ;  /* 0x000000020314c825 */ /* 0x008fe200078e0208 */
[----:B------:R-:W-:Y:S01]  /*1320*/  LOP3.LUT R6, R226, 0xfffffff0, RZ, 0xc0, !PT ;  /* 0xfffffff0e2067812 */ /* 0x000fe200078ec0ff */
[----:B------:R1:W-:Y:S01]  /*1330*/  @!P5 LDGSTS.E.BYPASS.LTC128B.128 [R227+0x1100], [R10.64], !P1 ;  /* 0x011000000ae3dfae */ /* 0x0003e2000c901d52 */
[----:B------:R-:W-:Y:S01]  /*1340*/  @!P4 LEA.HI.X R3, R58, R9, R59, 0x1, P0 ;  /* 0x000000093a03c211 */ /* 0x000fe200000f0c3b */
[----:B------:R-:W-:Y:S01]  /*1350*/  IMAD.U32 R9, RZ, RZ, UR20 ;  /* 0x00000014ff097e24 */ /* 0x000fe2000f8e00ff */
[----:B------:R-:W-:Y:S01]  /*1360*/  ISETP.GE.AND P0, PT, R4, 0x1, PT ;  /* 0x000000010400780c */ /* 0x000fe20003f06270 */
[----:B------:R2:W-:Y:S01]  /*1370*/  @!P5 LDGSTS.E.BYPASS.LTC128B.128 [R227+0x5100], [R16.64], !P6 ;  /* 0x0510000010e3dfae */ /* 0x0005e2000f101d52 */
[----:B------:R-:W-:Y:S01]  /*1380*/  ISETP.GE.AND P5, PT, R58, c[0x0][0x1d4], PT ;  /* 0x000075003a007a0c */ /* 0x000fe20003fa6270 */
[----:B------:R-:W-:Y:S01]  /*1390*/  IMAD.WIDE.U32 R8, R9, UR22, R232 ;  /* 0x0000001609087c25 */ /* 0x000fe2000f8e00e8 */
[----:B------:R-:W-:Y:S01]  /*13a0*/  LEA.HI R226, R226, R7, RZ, 0x1 ;  /* 0x00000007e2e27211 */ /* 0x000fe200078f08ff */
[----:B------:R3:W-:Y:S02]  /*13b0*/  @!P4 LDGSTS.E.BYPASS.LTC128B.128 [R227+0x2100], [R2.64], !P1 ;  /* 0x0210000002e3cfae */ /* 0x0007e4000c901d52 */
[----:B------:R-:W-:Y:S01]  /*13c0*/  IMAD.IADD R6, R37, 0x1, -R6 ;  /* 0x0000000125067824 */ /* 0x000fe200078e0a06 */
[----:B------:R-:W-:Y:S01]  /*13d0*/  IADD3 R9, R9, UR4, RZ ;  /* 0x0000000409097c10 */ /* 0x000fe2000fffe0ff */
[----:B------:R2:W-:Y:S01]  /*13e0*/  @!P4 LDGSTS.E.BYPASS.LTC128B.128 [R227+0x6100], [R20.64], !P6 ;  /* 0x0610000014e3cfae */ /* 0x0005e2000f101d52 */
[----:B------:R-:W-:-:S05]  /*13f0*/  LOP3.LUT R226, R226, 0xfffffffe, RZ, 0xc0, !PT ;  /* 0xfffffffee2e27812 */ /* 0x000fca00078ec0ff */
[----:B------:R-:W-:Y:S01]  /*1400*/  IMAD.IADD R226, R7, 0x1, -R226 ;  /* 0x0000000107e27824 */ /* 0x000fe200078e0ae2 */
[----:B-1----:R-:W-:-:S04]  /*1410*/  @!P2 LEA R10, P4, R58, R18, 0x1 ;  /* 0x000000123a0aa211 */ /* 0x002fc800078808ff */
[----:B------:R-:W-:Y:S02]  /*1420*/  @!P2 LEA.HI.X R11, R58, R19, R59, 0x1, P4 ;  /* 0x000000133a0ba211 */ /* 0x000fe400020f0c3b */
[----:B------:R-:W-:Y:S02]  /*1430*/  ISETP.GE.AND P4, PT, R0, c[0x0][0x1d4], PT ;  /* 0x0000750000007a0c */ /* 0x000fe40003f86270 */
[----:B---3--:R-:W-:Y:S01]  /*1440*/  @!P2 SHF.R.S32.HI R3, RZ, 0x1f, R0 ;  /* 0x0000001fff03a819 */ /* 0x008fe20000011400 */
[----:B------:R1:W-:Y:S01]  /*1450*/  @!P2 LDGSTS.E.BYPASS.LTC128B.128 [R227+0x3100], [R10.64], !P1 ;  /* 0x031000000ae3afae */ /* 0x0003e2000c901d52 */
[C---:B----4-:R-:W-:Y:S01]  /*1460*/  @P0 LEA R12, P1, R8.reuse, c[0x0][0x1c8], 0x1 ;  /* 0x00007200080c0a11 */ /* 0x050fe200078208ff */
[----:B------:R-:W-:Y:S01]  /*1470*/  IMAD.U32 R2, RZ, RZ, UR7 ;  /* 0x00000007ff027e24 */ /* 0x000fe2000f8e00ff */
[----:B------:R-:W-:Y:S02]  /*1480*/  @!P2 LEA.HI R3, R3, R0, RZ, 0x3 ;  /* 0x000000000303a211 */ /* 0x000fe400078f18ff */
[----:B------:R-:W-:-:S02]  /*1490*/  @P0 LEA.HI.X R13, R8, c[0x0][0x1cc], R9, 0x1, P1 ;  /* 0x00007300080d0a11 */ /* 0x000fc400008f0c09 */
[----:B------:R-:W-:Y:S02]  /*14a0*/  @!P2 LOP3.LUT R3, R3, 0xfffffff8, RZ, 0xc0, !PT ;  /* 0xfffffff80303a812 */ /* 0x000fe400078ec0ff */
[----:B------:R-:W-:-:S03]  /*14b0*/  ISETP.GE.AND P1, PT, R4, 0x61, PT ;  /* 0x000000610400780c */ /* 0x000fc60003f26270 */
[----:B------:R-:W-:-:S04]  /*14c0*/  @!P2 IMAD.WIDE R18, R3, 0x2, R18 ;  /* 0x000000020312a825 */ /* 0x000fc800078e0212 */
[----:B------:R-:W-:Y:S01]  /*14d0*/  IMAD.U32 R3, RZ, RZ, UR6 ;  /* 0x00000006ff037e24 */ /* 0x000fe2000f8e00ff */
[----:B------:R2:W-:Y:S01]  /*14e0*/  @!P2 LDGSTS.E.BYPASS.LTC128B.128 [R227+0x7100], [R18.64], !P6 ;  /* 0x0710000012e3afae */ /* 0x0005e2000f101d52 */
[C---:B------:R-:W-:Y:S02]  /*14f0*/  ISETP.GE.AND P6, PT, R4.reuse, 0x21, PT ;  /* 0x000000210400780c */ /* 0x040fe40003fc6270 */
[----:B------:R-:W-:Y:S01]  /*1500*/  ISETP.GE.AND P2, PT, R4, 0x41, PT ;  /* 0x000000410400780c */ /* 0x000fe20003f46270 */
[----:B------:R-:W0:Y:S01]  /*1510*/  LDGDEPBAR ;  /* 0x00000000000079af */ /* 0x000e220000000000 */
[----:B------:R-:W-:Y:S01]  /*1520*/  VOTEU.ANY UP0, P1 ;  /* 0x00000000003f7886 */ /* 0x000fe20000800100 */
[----:B------:R-:W-:Y:S02]  /*1530*/  IMAD.SHL.U32 R4, R226, 0x8, RZ ;  /* 0x00000008e2047824 */ /* 0x000fe400078e00ff */
[----:B------:R3:W-:Y:S01]  /*1540*/  @P0 LDGSTS.E.BYPASS.LTC128B.128 [R227+0x8100], [R12.64], !P5 ;  /* 0x081000000ce30fae */ /* 0x0007e2000e901d52 */
[----:B-1----:R-:W-:Y:S01]  /*1550*/  SHF.R.S32.HI R11, RZ, 0x1f, R6 ;  /* 0x0000001fff0b7819 */ /* 0x002fe20000011406 */
[----:B------:R-:W-:-:S02]  /*1560*/  @UP0 UIMAD UR4, UR7, 0x60, URZ ;  /* 0x00000060070408a4 */ /* 0x000fc4000f8e023f */
[----:B------:R3:W-:Y:S01]  /*1570*/  @P0 LDGSTS.E.BYPASS.LTC128B.128 [R227+0xc100], [R12.64+0x80], !P4 ;  /* 0x0c1000800ce30fae */ /* 0x0007e2000e101d52 */
[----:B------:R-:W-:Y:S02]  /*1580*/  LEA.HI R0, R11, R6, RZ, 0x3 ;  /* 0x000000060b007211 */ /* 0x000fe400078f18ff */
[----:B------:R-:W-:Y:S02]  /*1590*/  @P6 LEA R5, P0, R5, R8, 0x5 ;  /* 0x0000000805056211 */ /* 0x000fe400078028ff */
[----:B------:R-:W-:Y:S02]  /*15a0*/  LOP3.LUT R7, R0, 0xfffffff8, RZ, 0xc0, !PT ;  /* 0xfffffff800077812 */ /* 0x000fe400078ec0ff */
[----:B------:R-:W-:Y:S02]  /*15b0*/  @P6 LEA.HI.X R2, R3, R9, R2, 0x5, P0 ;  /* 0x0000000903026211 */ /* 0x000fe400000f2c02 */
[----:B------:R-:W-:Y:S01]  /*15c0*/  @P6 LEA R10, P0, R5, c[0x0][0x1c8], 0x1 ;  /* 0x00007200050a6a11 */ /* 0x000fe200078008ff */
[----:B------:R-:W-:-:S03]  /*15d0*/  IMAD.IADD R6, R6, 0x1, -R7 ;  /* 0x0000000106067824 */ /* 0x000fc600078e0a07 */
[----:B------:R-:W-:Y:S01]  /*15e0*/  @P6 LEA.HI.X R11, R5, c[0x0][0x1cc], R2, 0x1, P0 ;  /* 0x00007300050b6a11 */ /* 0x000fe200000f0c02 */
[----:B------:R-:W-:Y:S01]  /*15f0*/  IMAD.SHL.U32 R5, R6, 0x40, RZ ;  /* 0x0000004006057824 */ /* 0x000fe200078e00ff */
[----:B------:R-:W-:-:S03]  /*1600*/  @P2 IADD3 R2, P0, R8, UR12, RZ ;  /* 0x0000000c08022c10 */ /* 0x000fc6000ff1e0ff */
[----:B------:R1:W-:Y:S01]  /*1610*/  @P6 LDGSTS.E.BYPASS.LTC128B.128 [R227+0x9100], [R10.64], !P5 ;  /* 0x091000000ae36fae */ /* 0x0003e2000e901d52 */
[----:B------:R-:W-:Y:S01]  /*1620*/  @P2 IADD3.X R7, R9, UR9, RZ, P0, !PT ;  /* 0x0000000909072c10 */ /* 0x000fe200087fe4ff */
[----:B------:R-:W-:Y:S01]  /*1630*/  @P1 IMAD.WIDE.U32 R8, R3, 0x60, R8 ;  /* 0x0000006003081825 */ /* 0x000fe200078e0008 */
[----:B------:R-:W-:Y:S01]  /*1640*/  LOP3.LUT R5, R5, 0x1c0, RZ, 0xc0, !PT ;  /* 0x000001c005057812 */ /* 0x000fe200078ec0ff */
[----:B------:R1:W-:Y:S03]  /*1650*/  @P6 LDGSTS.E.BYPASS.LTC128B.128 [R227+0xd100], [R10.64+0x80], !P4 ;  /* 0x0d1000800ae36fae */ /* 0x0003e6000e101d52 */
[----:B------:R-:W-:Y:S01]  /*1660*/  @P1 IADD3 R3, R9, UR4, RZ ;  /* 0x0000000409031c10 */ /* 0x000fe2000fffe0ff */
[C---:B------:R-:W-:Y:S01]  /*1670*/  IMAD.SHL.U32 R9, R57.reuse, 0x8, RZ ;  /* 0x0000000839097824 */ /* 0x040fe200078e00ff */
[C---:B---3--:R-:W-:Y:S01]  /*1680*/  @P2 LEA R12, P0, R2.reuse, c[0x0][0x1c8], 0x1 ;  /* 0x00007200020c2a11 */ /* 0x048fe200078008ff */
[----:B------:R-:W-:Y:S01]  /*1690*/  ULDC.64 UR4, c[0x0][0x208] ;  /* 0x0000820000047ab9 */ /* 0x000fe20000000a00 */
[----:B------:R-:W-:Y:S01]  /*16a0*/  IADD3 R57, -R57, UR17, RZ ;  /* 0x0000001139397c10 */ /* 0x000fe2000fffe1ff */
[----:B------:R-:W-:Y:S01]  /*16b0*/  UIMAD UR10, UR10, UR4, URZ ;  /* 0x000000040a0a72a4 */ /* 0x000fe2000f8e023f */
[----:B------:R-:W-:Y:S01]  /*16c0*/  @P2 LEA.HI.X R13, R2, c[0x0][0x1cc], R7, 0x1, P0 ;  /* 0x00007300020d2a11 */ /* 0x000fe200000f0c07 */
[----:B------:R-:W-:Y:S01]  /*16d0*/  IMAD.SHL.U32 R7, R0, 0x40, RZ ;  /* 0x0000004000077824 */ /* 0x000fe200078e00ff */
[----:B------:R-:W-:Y:S01]  /*16e0*/  LOP3.LUT R2, R5, 0x8, R4, 0xf8, !PT ;  /* 0x0000000805027812 */ /* 0x000fe200078ef804 */
[----:B------:R-:W-:Y:S01]  /*16f0*/  UIMAD.WIDE.U32 UR14, UR20, UR4, URZ ;  /* 0x00000004140e72a5 */ /* 0x000fe2000f8e003f */
[----:B------:R-:W-:Y:S01]  /*1700*/  SHF.R.U32.HI R5, RZ, 0x3, R5 ;  /* 0x00000003ff057819 */ /* 0x000fe20000011605 */
[----:B------:R5:W-:Y:S01]  /*1710*/  @P2 LDGSTS.E.BYPASS.LTC128B.128 [R227+0xa100], [R12.64], !P5 ;  /* 0x0a1000000ce32fae */ /* 0x000be2000e901d52 */
[----:B------:R-:W-:Y:S01]  /*1720*/  @P1 LEA R4, P0, R8, c[0x0][0x1c8], 0x1 ;  /* 0x0000720008041a11 */ /* 0x000fe200078008ff */
[----:B------:R-:W-:Y:S01]  /*1730*/  UIMAD UR10, UR20, UR5, UR10 ;  /* 0x00000005140a72a4 */ /* 0x000fe2000f8e020a */
[----:B------:R-:W-:Y:S01]  /*1740*/  LOP3.LUT R2, R2, R5, RZ, 0x3c, !PT ;  /* 0x0000000502027212 */ /* 0x000fe200078e3cff */
[----:B------:R5:W-:Y:S01]  /*1750*/  @P2 LDGSTS.E.BYPASS.LTC128B.128 [R227+0xe100], [R12.64+0x80], !P4 ;  /* 0x0e1000800ce32fae */ /* 0x000be2000e101d52 */
[----:B------:R-:W-:Y:S01]  /*1760*/  @P1 LEA.HI.X R5, R8, c[0x0][0x1cc], R3, 0x1, P0 ;  /* 0x0000730008051a11 */ /* 0x000fe200000f0c03 */
[----:B------:R-:W-:Y:S01]  /*1770*/  IMAD.SHL.U32 R3, R56, 0x40, RZ ;  /* 0x0000004038037824 */ /* 0x000fe200078e00ff */
[----:B------:R-:W-:Y:S01]  /*1780*/  LOP3.LUT R2, R2, 0xfffffe00, R7, 0xf8, !PT ;  /* 0xfffffe0002027812 */ /* 0x000fe200078ef807 */
[----:B------:R-:W-:-:S02]  /*1790*/  UIADD3 UR10, UR15, UR10, URZ ;  /* 0x0000000a0f0a7290 */ /* 0x000fc4000fffe03f */
[----:B------:R3:W-:Y:S01]  /*17a0*/  @P1 LDGSTS.E.BYPASS.LTC128B.128 [R227+0xb100], [R4.64], !P5 ;  /* 0x0b10000004e31fae */ /* 0x0007e2000e901d52 */
[----:B------:R-:W-:Y:S01]  /*17b0*/  LOP3.LUT R0, R3, 0x1c0, RZ, 0xc0, !PT ;  /* 0x000001c003007812 */ /* 0x000fe200078ec0ff */
[----:B------:R-:W-:Y:S02]  /*17c0*/  IMAD R7, R39, 0x400, R2 ;  /* 0x0000040027077824 */ /* 0x000fe400078e0202 */
[----:B------:R3:W-:Y:S01]  /*17d0*/  @P1 LDGSTS.E.BYPASS.LTC128B.128 [R227+0xf100], [R4.64+0x80], !P4 ;  /* 0x0f10008004e31fae */ /* 0x0007e2000e101d52 */
[----:B------:R-:W-:Y:S01]  /*17e0*/  R2P PR, R6, 0x6 ;  /* 0x0000000606007804 */ /* 0x000fe20000000000 */
[----:B------:R-:W-:Y:S01]  /*17f0*/  IMAD.MOV.U32 R3, RZ, RZ, 0x20 ;  /* 0x00000020ff037424 */ /* 0x000fe200078e00ff */
[----:B------:R-:W-:Y:S01]  /*1800*/  LOP3.LUT R9, R0, 0x8, R9, 0xf8, !PT ;  /* 0x0000000800097812 */ /* 0x000fe200078ef809 */
[----:B------:R-:W0:Y:S01]  /*1810*/  LDGDEPBAR ;  /* 0x00000000000079af */ /* 0x000e220000000000 */
[----:B------:R-:W-:Y:S02]  /*1820*/  SHF.R.U32.HI R0, RZ, 0x3, R0 ;  /* 0x00000003ff007819 */ /* 0x000fe40000011600 */
[----:B------:R-:W-:-:S02]  /*1830*/  SEL R3, R3, 0xffffffe0, !P2 ;  /* 0xffffffe003037807 */ /* 0x000fc40005000000 */
[----:B------:R-:W-:Y:S02]  /*1840*/  LOP3.LUT R9, R9, R0, RZ, 0x3c, !PT ;  /* 0x0000000009097212 */ /* 0x000fe400078e3cff */
[----:B------:R-:W-:Y:S02]  /*1850*/  LOP3.LUT P0, RZ, R56, 0x2, RZ, 0xc0, !PT ;  /* 0x0000000238ff7812 */ /* 0x000fe4000780c0ff */
[----:B------:R-:W-:Y:S01]  /*1860*/  ISETP.LT.OR P6, PT, R57, 0x1, P5 ;  /* 0x000000013900780c */ /* 0x000fe20002fc1670 */
[----:B------:R-:W-:-:S04]  /*1870*/  IMAD R226, R226, 0x200, R9 ;  /* 0x00000200e2e27824 */ /* 0x000fc800078e0209 */
[----:B------:R-:W-:-:S05]  /*1880*/  IMAD.SHL.U32 R226, R226, 0x2, RZ ;  /* 0x00000002e2e27824 */ /* 0x000fca00078e00ff */
[----:B------:R-:W-:Y:S01]  /*1890*/  IADD3 R225, R226, 0x8120, RZ ;  /* 0x00008120e2e17810 */ /* 0x000fe20007ffe0ff */
[----:B---3--:R-:W-:Y:S01]  /*18a0*/  IMAD.MOV.U32 R5, RZ, RZ, 0x10 ;  /* 0x00000010ff057424 */ /* 0x008fe200078e00ff */
[----:B------:R-:W-:-:S04]  /*18b0*/  DEPBAR.LE SB0, 0x1 ;  /* 0x000080400000791a */ /* 0x000fc80000000000 */
[----:B------:R-:W-:Y:S02]  /*18c0*/  SEL R5, R5, 0xfffffff0, !P1 ;  /* 0xfffffff005057807 */ /* 0x000fe40004800000 */
[C---:B------:R-:W-:Y:S01]  /*18d0*/  LEA R4, R7.reuse, 0x100, 0x1 ;  /* 0x0000010007047811 */ /* 0x040fe200078e08ff */
[----:B------:R-:W-:Y:S01]  /*18e0*/  IMAD.SHL.U32 R7, R7, 0x2, RZ ;  /* 0x0000000207077824 */ /* 0x000fe200078e00ff */
[----:B------:R-:W-:Y:S03]  /*18f0*/  BAR.SYNC.DEFER_BLOCKING 0x0 ;  /* 0x0000000000007b1d */ /* 0x000fe60000010000 */
[--C-:B------:R-:W-:Y:S02]  /*1900*/  IMAD R6, R5, 0x2, R4.reuse ;  /* 0x0000000205067824 */ /* 0x100fe400078e0204 */
        /* <DEDUP_REMOVED lines=11> */
[----:B---3--:R-:W-:-:S04]  /*19c0*/  IADD3 R6, R226, 0x8100, RZ ;  /* 0x00008100e2067810 */ /* 0x008fc80007ffe0ff */
[----:B------:R-:W-:Y:S01]  /*19d0*/  @P0 IADD3 R225, R6, -0x20, RZ ;  /* 0xffffffe006e10810 */ /* 0x000fe20007ffe0ff */
[----:B------:R-:W-:-:S03]  /*19e0*/  IMAD.WIDE.U32 R6, R55, c[0x0][0x208], R58 ;  /* 0x0000820037067a25 */ /* 0x000fc600078e003a */
[----:B------:R-:W-:Y:S01]  /*19f0*/  IADD3 R219, R225, 0x800, RZ ;  /* 0x00000800e1db7810 */ /* 0x000fe20007ffe0ff */
[----:B------:R-:W-:Y:S01]  /*1a00*/  IMAD.IADD R7, R7, 0x1, R60 ;  /* 0x0000000107077824 */ /* 0x000fe200078e023c */
[C---:B------:R-:W-:Y:S02]  /*1a10*/  IADD3 R218, R225.reuse, 0x1000, RZ ;  /* 0x00001000e1da7810 */ /* 0x040fe40007ffe0ff */
[C---:B------:R-:W-:Y:S02]  /*1a20*/  IADD3 R217, R225.reuse, 0x1800, RZ ;  /* 0x00001800e1d97810 */ /* 0x040fe40007ffe0ff */
[C---:B------:R-:W-:Y:S01]  /*1a30*/  IADD3 R216, R225.reuse, 0x2000, RZ ;  /* 0x00002000e1d87810 */ /* 0x040fe20007ffe0ff */
[C---:B----4-:R-:W-:Y:S01]  /*1a40*/  IMAD R0, R54.reuse, c[0x0][0x214], R53 ;  /* 0x0000850036007a24 */ /* 0x050fe200078e0235 */
[C---:B------:R-:W-:Y:S01]  /*1a50*/  IADD3 R215, R225.reuse, 0x2800, RZ ;  /* 0x00002800e1d77810 */ /* 0x040fe20007ffe0ff */
[----:B------:R-:W-:Y:S01]  /*1a60*/  IMAD.WIDE.U32 R54, R54, c[0x0][0x210], R6 ;  /* 0x0000840036367a25 */ /* 0x000fe200078e0006 */
[----:B------:R-:W-:Y:S01]  /*1a70*/  IADD3 R214, R225, 0x3000, RZ ;  /* 0x00003000e1d67810 */ /* 0x000fe20007ffe0ff */
[----:B------:R-:W-:-:S04]  /*1a80*/  DEPBAR.LE SB0, 0x0 ;  /* 0x000080000000791a */ /* 0x000fc80000000000 */
[----:B------:R-:W-:Y:S01]  /*1a90*/  BAR.SYNC.DEFER_BLOCKING 0x0 ;  /* 0x0000000000007b1d */ /* 0x000fe20000010000 */
[----:B------:R-:W-:Y:S01]  /*1aa0*/  IMAD.IADD R55, R55, 0x1, R0 ;  /* 0x0000000137377824 */ /* 0x000fe200078e0200 */
[C---:B------:R-:W-:Y:S01]  /*1ab0*/  IADD3 R213, R225.reuse, 0x3800, RZ ;  /* 0x00003800e1d57810 */ /* 0x040fe20007ffe0ff */
[----:B------:R-:W-:Y:S01]  /*1ac0*/  IMAD.U32 R6, RZ, RZ, UR14 ;  /* 0x0000000eff067e24 */ /* 0x000fe2000f8e00ff */
[C---:B------:R-:W-:Y:S01]  /*1ad0*/  IADD3 R211, R225.reuse, 0x4000, RZ ;  /* 0x00004000e1d37810 */ /* 0x040fe20007ffe0ff */
[----:B------:R-:W-:Y:S01]  /*1ae0*/  IMAD.WIDE.U32 R240, R240, c[0x0][0x218], R54 ;  /* 0x00008600f0f07a25 */ /* 0x000fe200078e0036 */
[----:B------:R-:W-:Y:S01]  /*1af0*/  UMOV UR14, 0x6 ;  /* 0x00000006000e7882 */ /* 0x000fe20000000000 */
[----:B------:R-:W-:Y:S01]  /*1b00*/  IADD3 R210, R225, 0x4800, RZ ;  /* 0x00004800e1d27810 */ /* 0x000fe20007ffe0ff */
[----:B------:R-:W-:Y:S01]  /*1b10*/  USHF.L.U64.HI UR14, UR4, UR14, UR5 ;  /* 0x0000000e040e7299 */ /* 0x000fe20008010205 */
[----:B------:R-:W-:Y:S01]  /*1b20*/  IMAD.U32 R7, RZ, RZ, UR15 ;  /* 0x0000000fff077e24 */ /* 0x000fe2000f8e00ff */
[----:B------:R-:W-:Y:S01]  /*1b30*/  LEA R7, P0, R6, R240, 0x7 ;  /* 0x000000f006077211 */ /* 0x000fe200078038ff */
[----:B------:R-:W-:Y:S01]  /*1b40*/  IMAD.IADD R235, R241, 0x1, R235 ;  /* 0x00000001f1eb7824 */ /* 0x000fe200078e02eb */
[----:B------:R-:W-:-:S02]  /*1b50*/  IADD3 R209, R225, 0x5000, RZ ;  /* 0x00005000e1d17810 */ /* 0x000fc40007ffe0ff */
[C---:B------:R-:W-:Y:S02]  /*1b60*/  IADD3 R208, R225.reuse, 0x5800, RZ ;  /* 0x00005800e1d07810 */ /* 0x040fe40007ffe0ff */
[C---:B------:R-:W-:Y:S02]  /*1b70*/  IADD3 R207, R225.reuse, 0x6000, RZ ;  /* 0x00006000e1cf7810 */ /* 0x040fe40007ffe0ff */
[C---:B------:R-:W-:Y:S02]  /*1b80*/  IADD3 R206, R225.reuse, 0x6800, RZ ;  /* 0x00006800e1ce7810 */ /* 0x040fe40007ffe0ff */
[C---:B------:R-:W-:Y:S02]  /*1b90*/  IADD3 R205, R225.reuse, 0x7000, RZ ;  /* 0x00007000e1cd7810 */ /* 0x040fe40007ffe0ff */
[----:B------:R-:W-:Y:S01]  /*1ba0*/  IADD3 R204, R225, 0x7800, RZ ;  /* 0x00007800e1cc7810 */ /* 0x000fe20007ffe0ff */
[----:B-1----:R-:W5:Y:S04]  /*1bb0*/  LDSM.16.M88.4 R8, [R226+0x9100] ;  /* 0x00910000e208783b */ /* 0x002f680000000200 */
[----:B------:R-:W-:Y:S04]  /*1bc0*/  LDSM.16.M88.4 R32, [R225+0x1000] ;  /* 0x00100000e120783b */ /* 0x000fe80000000200 */
[----:B------:R-:W1:Y:S04]  /*1bd0*/  LDSM.16.M88.4 R92, [R226+0xa100] ;  /* 0x00a10000e25c783b */ /* 0x000e680000000200 */
[----:B------:R-:W3:Y:S04]  /*1be0*/  LDSM.16.M88.4 R24, [R226+0x8100] ;  /* 0x00810000e218783b */ /* 0x000ee80000000200 */
[----:B--2---:R-:W2:Y:S04]  /*1bf0*/  LDSM.16.M88.4 R16, [R226+0x8900] ;  /* 0x00890000e210783b */ /* 0x004ea80000000200 */
[----:B------:R-:W4:Y:S04]  /*1c00*/  LDSM.16.M88.4 R100, [R226+0x9900] ;  /* 0x00990000e264783b */ /* 0x000f280000000200 */
[----:B------:R-:W-:Y:S04]  /*1c10*/  LDSM.16.M88.4 R48, [R225] ;  /* 0x00000000e130783b */ /* 0x000fe80000000200 */
[----:B------:R-:W-:Y:S04]  /*1c20*/  LDSM.16.M88.4 R44, [R225+0x800] ;  /* 0x00080000e12c783b */ /* 0x000fe80000000200 */
[----:B------:R-:W-:Y:S04]  /*1c30*/  LDSM.16.M88.4 R40, [R225+0x1800] ;  /* 0x00180000e128783b */ /* 0x000fe80000000200 */
[----:B------:R-:W-:Y:S01]  /*1c40*/  LDSM.16.M88.4 R76, [R226+0xb100] ;  /* 0x00b10000e24c783b */ /* 0x000fe20000000200 */
[C---:B-----5:R-:W-:Y:S03]  /*1c50*/  HMMA.16816.F32 R12, R140.reuse, R8, RZ ;  /* 0x000000088c0c723c */ /* 0x060fe600000018ff */
[----:B------:R-:W-:Y:S04]  /*1c60*/  LDSM.16.M88.4 R68, [R226+0xb900] ;  /* 0x00b90000e244783b */ /* 0x000fe80000000200 */
[----:B------:R-:W-:Y:S01]  /*1c70*/  LDSM.16.M88.4 R84, [R226+0xa900] ;  /* 0x00a90000e254783b */ /* 0x000fe20000000200 */
[C---:B------:R-:W-:Y:S03]  /*1c80*/  HMMA.16816.F32 R8, R140.reuse, R10, RZ ;  /* 0x0000000a8c08723c */ /* 0x040fe600000018ff */
[----:B------:R-:W-:Y:S05]  /*1c90*/  LDSM.16.M88.4 R52, [R225+0x2800] ;  /* 0x00280000e134783b */ /* 0x000fea0000000200 */
[----:B-1----:R-:W-:Y:S08]  /*1ca0*/  HMMA.16816.F32 R96, R140, R92, RZ ;  /* 0x0000005c8c60723c */ /* 0x002ff000000018ff */
[C---:B------:R-:W-:Y:S08]  /*1cb0*/  HMMA.16816.F32 R12, R168.reuse, R32, R12 ;  /* 0x00000020a80c723c */ /* 0x040ff0000000180c */
[----:B------:R-:W-:Y:S01]  /*1cc0*/  HMMA.16816.F32 R8, R168, R34, R8 ;  /* 0x00000022a808723c */ /* 0x000fe20000001808 */
[----:B------:R-:W1:Y:S07]  /*1cd0*/  LDSM.16.M88.4 R32, [R225+0x2000] ;  /* 0x00200000e120783b */ /* 0x000e6e0000000200 */
[C---:B---3--:R-:W-:Y:S08]  /*1ce0*/  HMMA.16816.F32 R28, R140.reuse, R24, RZ ;  /* 0x000000188c1c723c */ /* 0x048ff000000018ff */
[C---:B------:R-:W-:Y:S08]  /*1cf0*/  HMMA.16816.F32 R24, R140.reuse, R26, RZ ;  /* 0x0000001a8c18723c */ /* 0x040ff000000018ff */
[C---:B--2---:R-:W-:Y:S08]  /*1d00*/  HMMA.16816.F32 R20, R140.reuse, R16, RZ ;  /* 0x000000108c14723c */ /* 0x044ff000000018ff */
[C---:B------:R-:W-:Y:S08]  /*1d10*/  HMMA.16816.F32 R16, R140.reuse, R18, RZ ;  /* 0x000000128c10723c */ /* 0x040ff000000018ff */
[C---:B----4-:R-:W-:Y:S08]  /*1d20*/  HMMA.16816.F32 R104, R140.reuse, R100, RZ ;  /* 0x000000648c68723c */ /* 0x050ff000000018ff */
[C---:B------:R-:W-:Y:S08]  /*1d30*/  HMMA.16816.F32 R100, R140.reuse, R102, RZ ;  /* 0x000000668c64723c */ /* 0x040ff000000018ff */
[----:B------:R-:W-:Y:S08]  /*1d40*/  HMMA.16816.F32 R92, R140, R94, RZ ;  /* 0x0000005e8c5c723c */ /* 0x000ff000000018ff */
[C---:B-1----:R-:W-:Y:S07]  /*1d50*/  HMMA.16816.F32 R96, R168.reuse, R32, R96 ;  /* 0x00000020a860723c */ /* 0x042fee0000001860 */
[----:B------:R-:W-:Y:S01]  /*1d60*/  IMAD.U32 R33, RZ, RZ, UR10 ;  /* 0x0000000aff217e24 */ /* 0x000fe2000f8e00ff */
[----:B------:R-:W-:Y:S01]  /*1d70*/  USHF.L.U32 UR10, UR4, 0x6, URZ ;  /* 0x00000006040a7899 */ /* 0x000fe2000800063f */
[----:B------:R-:W-:Y:S03]  /*1d80*/  HMMA.16816.F32 R28, R168, R48, R28 ;  /* 0x00000030a81c723c */ /* 0x000fe6000000181c */
[----:B------:R-:W-:Y:S01]  /*1d90*/  LEA.HI.X R0, R6, R235, R33, 0x7, P0 ;  /* 0x000000eb06007211 */ /* 0x000fe200000f3c21 */
[----:B------:R-:W-:-:S03]  /*1da0*/  UIADD3 UR16, UP0, UR10, 0x80, URZ ;  /* 0x000000800a107890 */ /* 0x000fc6000ff1e03f */
[C---:B------:R-:W-:Y:S01]  /*1db0*/  LEA R48, P0, R7.reuse, c[0x0][0x1f8], 0x1 ;  /* 0x00007e0007307a11 */ /* 0x040fe200078008ff */
[C---:B------:R-:W-:Y:S01]  /*1dc0*/  HMMA.16816.F32 R24, R168.reuse, R50, R24 ;  /* 0x00000032a818723c */ /* 0x040fe20000001818 */
[----:B------:R-:W-:Y:S02]  /*1dd0*/  UIADD3.X UR15, URZ, UR14, URZ, UP0, !UPT ;  /* 0x0000000e3f0f7290 */ /* 0x000fe400087fe43f */
[----:B------:R-:W-:Y:S01]  /*1de0*/  LEA.HI.X R49, R7, c[0x0][0x1fc], R0, 0x1, P0 ;  /* 0x00007f0007317a11 */ /* 0x000fe200000f0c00 */
[----:B------:R-:W-:Y:S01]  /*1df0*/  IMAD.MOV.U32 R0, RZ, RZ, 0x40 ;  /* 0x00000040ff007424 */ /* 0x000fe200078e00ff */
[----:B------:R-:W-:Y:S02]  /*1e00*/  UISETP.GE.AND UP0, UPT, UR25, 0x2, UPT ;  /* 0x000000021900788c */ /* 0x000fe4000bf06270 */
[----:B------:R-:W-:Y:S01]  /*1e10*/  IADD3 R50, P2, R48, UR10, RZ ;  /* 0x0000000a30327c10 */ /* 0x000fe2000ff5e0ff */
[----:B------:R-:W-:Y:S03]  /*1e20*/  HMMA.16816.F32 R16, R168, R46, R16 ;  /* 0x0000002ea810723c */ /* 0x000fe60000001810 */
[----:B------:R-:W-:-:S02]  /*1e30*/  IADD3.X R51, R49, UR14, RZ, P2, !PT ;  /* 0x0000000e31337c10 */ /* 0x000fc400097fe4ff */
[----:B------:R-:W-:Y:S02]  /*1e40*/  ISETP.LT.OR P2, PT, R57, 0x1, P4 ;  /* 0x000000013900780c */ /* 0x000fe40002741670 */
[----:B------:R-:W-:Y:S01]  /*1e50*/  IMAD.U32 R47, RZ, RZ, UR10 ;  /* 0x0000000aff2f7e24 */ /* 0x000fe2000f8e00ff */
[----:B------:R-:W-:Y:S04]  /*1e60*/  HMMA.16816.F32 R20, R168, R44, R20 ;  /* 0x0000002ca814723c */ /* 0x000fe80000001814 */
[----:B------:R-:W-:-:S04]  /*1e70*/  IADD3 R46, P1, P0, R47, 0x80, R48 ;  /* 0x000000802f2e7810 */ /* 0x000fc8000783e030 */
[----:B------:R-:W-:Y:S01]  /*1e80*/  IADD3.X R47, RZ, UR14, R49, P1, P0 ;  /* 0x0000000eff2f7c10 */ /* 0x000fe20008fe0431 */
[C---:B------:R-:W-:Y:S01]  /*1e90*/  HMMA.16816.F32 R104, R168.reuse, R40, R104 ;  /* 0x00000028a868723c */ /* 0x040fe20000001868 */
[C---:B------:R-:W-:Y:S02]  /*1ea0*/  IADD3 R44, P0, R50.reuse, UR10, RZ ;  /* 0x0000000a322c7c10 */ /* 0x040fe4000ff1e0ff */
[----:B------:R-:W-:Y:S02]  /*1eb0*/  ISETP.LT.OR P1, PT, R57, 0x21, P5 ;  /* 0x000000213900780c */ /* 0x000fe40002f21670 */
[C---:B------:R-:W-:Y:S02]  /*1ec0*/  IADD3.X R45, R51.reuse, UR14, RZ, P0, !PT ;  /* 0x0000000e332d7c10 */ /* 0x040fe400087fe4ff */
[----:B------:R-:W-:Y:S01]  /*1ed0*/  IADD3 R6, P0, R50, UR16, RZ ;  /* 0x0000001032067c10 */ /* 0x000fe2000ff1e0ff */
[----:B------:R-:W-:Y:S01]  /*1ee0*/  HMMA.16816.F32 R100, R168, R42, R100 ;  /* 0x0000002aa864723c */ /* 0x000fe20000001864 */
[----:B------:R-:W1:Y:S02]  /*1ef0*/  LDSM.16.M88.4 R40, [R225+0x3000] ;  /* 0x00300000e128783b */ /* 0x000e640000000200 */
[----:B------:R-:W-:-:S02]  /*1f00*/  IADD3.X R7, R51, UR15, RZ, P0, !PT ;  /* 0x0000000f33077c10 */ /* 0x000fc400087fe4ff */
[----:B------:R-:W-:-:S03]  /*1f10*/  IADD3 R60, P0, R44, UR10, RZ ;  /* 0x0000000a2c3c7c10 */ /* 0x000fc6000ff1e0ff */
[----:B------:R-:W-:Y:S01]  /*1f20*/  HMMA.16816.F32 R92, R168, R34, R92 ;  /* 0x00000022a85c723c */ /* 0x000fe2000000185c */
[----:B------:R-:W2:Y:S01]  /*1f30*/  LDSM.16.M88.4 R32, [R225+0x3800] ;  /* 0x00380000e120783b */ /* 0x000ea20000000200 */
[----:B------:R-:W-:Y:S02]  /*1f40*/  IADD3.X R61, R45, UR14, RZ, P0, !PT ;  /* 0x0000000e2d3d7c10 */ /* 0x000fe400087fe4ff */
[----:B------:R-:W-:Y:S01]  /*1f50*/  IADD3 R58, P0, R44, UR16, RZ ;  /* 0x000000102c3a7c10 */ /* 0x000fe2000ff1e0ff */
[----:B------:R-:W-:Y:S01]  /*1f60*/  @!PT LDS RZ, [RZ] ;  /* 0x00000000fffff984 */ /* 0x000fe20000000800 */
[----:B------:R-:W-:Y:S01]  /*1f70*/  @!PT LDS RZ, [RZ] ;  /* 0x00000000fffff984 */ /* 0x000fe20000000800 */
[----:B------:R-:W-:Y:S01]  /*1f80*/  @!PT LDS RZ, [RZ] ;  /* 0x00000000fffff984 */ /* 0x000fe20000000800 */
[----:B------:R3:W-:Y:S01]  /*1f90*/  LDGSTS.E.BYPASS.LTC128B.128 [R227+0x100], [R48.64], !P6 ;  /* 0x0010000030e37fae */ /* 0x0007e2000f101d52 */
[C---:B------:R-:W-:Y:S02]  /*1fa0*/  ISETP.LT.OR P6, PT, R57.reuse, 0x21, P4 ;  /* 0x000000213900780c */ /* 0x040fe400027c1670 */
[----:B------:R-:W-:Y:S01]  /*1fb0*/  HMMA.16816.F32 R80, R140, R76, RZ ;  /* 0x0000004c8c50723c */ /* 0x000fe200000018ff */
[----:B------:R3:W-:Y:S01]  /*1fc0*/  LDGSTS.E.BYPASS.LTC128B.128 [R227+0x4100], [R48.64+0x80], !P2 ;  /* 0x0410008030e37fae */ /* 0x0007e2000d101d52 */
[----:B------:R-:W-:-:S02]  /*1fd0*/  ISETP.LT.OR P2, PT, R57, 0x41, P5 ;  /* 0x000000413900780c */ /* 0x000fc40002f41670 */
[----:B------:R-:W-:Y:S01]  /*1fe0*/  IADD3.X R59, R45, UR15, RZ, P0, !PT ;  /* 0x0000000f2d3b7c10 */ /* 0x000fe200087fe4ff */
[----:B------:R3:W-:Y:S01]  /*1ff0*/  LDGSTS.E.BYPASS.LTC128B.128 [R227+0x1100], [R50.64], !P1 ;  /* 0x0110000032e37fae */ /* 0x0007e2000c901d52 */
[C---:B------:R-:W-:Y:S02]  /*2000*/  ISETP.LT.OR P0, PT, R57.reuse, 0x61, P5 ;  /* 0x000000613900780c */ /* 0x040fe40002f01670 */
[C---:B------:R-:W-:Y:S01]  /*2010*/  HMMA.16816.F32 R72, R140.reuse, R68, RZ ;  /* 0x000000448c48723c */ /* 0x040fe200000018ff */
[----:B------:R-:W-:Y:S02]  /*2020*/  LOP3.LUT P1, RZ, R56, 0x4, RZ, 0xc0, !PT ;  /* 0x0000000438ff7812 */ /* 0x000fe4000782c0ff */
[----:B------:R4:W-:Y:S01]  /*2030*/  LDGSTS.E.BYPASS.LTC128B.128 [R227+0x5100], [R46.64], !P6 ;  /* 0x051000002ee37fae */ /* 0x0009e2000f101d52 */
[C---:B------:R-:W-:Y:S02]  /*2040*/  ISETP.LT.OR P6, PT, R57.reuse, 0x41, P4 ;  /* 0x000000413900780c */ /* 0x040fe400027c1670 */
[----:B------:R-:W-:Y:S01]  /*2050*/  SEL R0, R0, 0xffffffc0, !P1 ;  /* 0xffffffc000007807 */ /* 0x000fe20004800000 */
[----:B------:R4:W-:Y:S01]  /*2060*/  LDGSTS.E.BYPASS.LTC128B.128 [R227+0x2100], [R44.64], !P2 ;  /* 0x021000002ce37fae */ /* 0x0009e2000d101d52 */
[----:B------:R-:W-:Y:S01]  /*2070*/  HMMA.16816.F32 R76, R140, R78, RZ ;  /* 0x0000004e8c4c723c */ /* 0x000fe200000018ff */
[----:B------:R-:W-:-:S02]  /*2080*/  ISETP.LT.OR P2, PT, R57, 0x61, P4 ;  /* 0x000000613900780c */ /* 0x000fc40002741670 */
[----:B------:R-:W-:Y:S02]  /*2090*/  IMAD.IADD R223, R226, 0x1, R0 ;  /* 0x00000001e2df7824 */ /* 0x000fe400078e0200 */
[----:B------:R-:W-:-:S03]  /*20a0*/  IMAD.IADD R212, R0, 0x1, R225 ;  /* 0x0000000100d47824 */ /* 0x000fc600078e02e1 */
[C---:B------:R-:W-:Y:S01]  /*20b0*/  HMMA.16816.F32 R68, R140.reuse, R70, RZ ;  /* 0x000000468c44723c */ /* 0x040fe200000018ff */
[----:B------:R2:W-:Y:S04]  /*20c0*/  LDGSTS.E.BYPASS.LTC128B.128 [R227+0x6100], [R6.64], !P6 ;  /* 0x0610000006e37fae */ /* 0x0005e8000f101d52 */
[----:B------:R5:W-:Y:S01]  /*20d0*/  LDGSTS.E.BYPASS.LTC128B.128 [R227+0x3100], [R60.64], !P0 ;  /* 0x031000003ce37fae */ /* 0x000be2000c101d52 */
[----:B------:R-:W-:Y:S02]  /*20e0*/  PLOP3.LUT P0, PT, PT, PT, UP0, 0x80, 0x0 ;  /* 0x000000000000781c */ /* 0x000fe40003f0f008 */
[C---:B------:R-:W-:Y:S01]  /*20f0*/  HMMA.16816.F32 R88, R140.reuse, R84, RZ ;  /* 0x000000548c58723c */ /* 0x040fe200000018ff */
[----:B------:R2:W-:Y:S04]  /*2100*/  LDGSTS.E.BYPASS.LTC128B.128 [R227+0x7100], [R58.64], !P2 ;  /* 0x071000003ae37fae */ /* 0x0005e8000d101d52 */
[----:B---3--:R-:W3:Y:S03]  /*2110*/  LDSM.16.M88.4 R48, [R223+0x8100] ;  /* 0x00810000df30783b */ /* 0x008ee60000000200 */
[----:B------:R-:W-:Y:S01]  /*2120*/  HMMA.16816.F32 R84, R140, R86, RZ ;  /* 0x000000568c54723c */ /* 0x000fe200000018ff */
[----:B------:R-:W-:Y:S04]  /*2130*/  LDSM.16.M88.4 R116, [R226+0xf100] ;  /* 0x00f10000e274783b */ /* 0x000fe80000000200 */
[----:B----4-:R-:W4:Y:S03]  /*2140*/  LDSM.16.M88.4 R44, [R223+0x8900] ;  /* 0x00890000df2c783b */ /* 0x010f260000000200 */
[C---:B-1----:R-:W-:Y:S01]  /*2150*/  HMMA.16816.F32 R80, R168.reuse, R40, R80 ;  /* 0x00000028a850723c */ /* 0x042fe20000001850 */
[----:B------:R-:W-:Y:S04]  /*2160*/  LDSM.16.M88.4 R112, [R226+0xf900] ;  /* 0x00f90000e270783b */ /* 0x000fe80000000200 */
[----:B------:R-:W-:Y:S03]  /*2170*/  LDSM.16.M88.4 R108, [R225+0x4000] ;  /* 0x00400000e16c783b */ /* 0x000fe60000000200 */
[C---:B------:R-:W-:Y:S01]  /*2180*/  HMMA.16816.F32 R76, R168.reuse, R42, R76 ;  /* 0x0000002aa84c723c */ /* 0x040fe2000000184c */
[----:B------:R-:W1:Y:S04]  /*2190*/  LDSM.16.M88.4 R40, [R223+0x9900] ;  /* 0x00990000df28783b */ /* 0x000e680000000200 */
[----:B------:R-:W-:Y:S03]  /*21a0*/  LDSM.16.M88.4 R64, [R225+0x5800] ;  /* 0x00580000e140783b */ /* 0x000fe60000000200 */
[C---:B--2---:R-:W-:Y:S01]  /*21b0*/  HMMA.16816.F32 R72, R168.reuse, R32, R72 ;  /* 0x00000020a848723c */ /* 0x044fe20000001848 */
[----:B-----5:R-:W-:Y:S04]  /*21c0*/  LDSM.16.M88.4 R60, [R225+0x6000] ;  /* 0x00600000e13c783b */ /* 0x020fe80000000200 */
[----:B------:R-:W-:Y:S03]  /*21d0*/  LDSM.16.M88.4 R56, [R225+0x6800] ;  /* 0x00680000e138783b */ /* 0x000fe60000000200 */
[C---:B------:R-:W-:Y:S01]  /*21e0*/  HMMA.16816.F32 R68, R168.reuse, R34, R68 ;  /* 0x00000022a844723c */ /* 0x040fe20000001844 */
[----:B------:R-:W2:Y:S04]  /*21f0*/  LDSM.16.M88.4 R32, [R223+0xa100] ;  /* 0x00a10000df20783b */ /* 0x000ea80000000200 */
[----:B------:R-:W-:Y:S03]  /*2200*/  LDSM.16.M88.4 R124, [R223+0xd900] ;  /* 0x00d90000df7c783b */ /* 0x000fe60000000200 */
[C---:B------:R-:W-:Y:S01]  /*2210*/  HMMA.16816.F32 R88, R168.reuse, R52, R88 ;  /* 0x00000034a858723c */ /* 0x040fe20000001858 */
[----:B------:R-:W-:Y:S04]  /*2220*/  LDSM.16.M88.4 R120, [R223+0xe100] ;  /* 0x00e10000df78783b */ /* 0x000fe80000000200 */
[----:B------:R-:W0:Y:S03]  /*2230*/  LDGDEPBAR ;  /* 0x00000000000079af */ /* 0x000e260000000000 */
[----:B------:R-:W-:Y:S01]  /*2240*/  HMMA.16816.F32 R84, R168, R54, R84 ;  /* 0x00000036a854723c */ /* 0x000fe20000001854 */
[----:B------:R-:W5:Y:S07]  /*2250*/  LDSM.16.M88.4 R52, [R223+0x9100] ;  /* 0x00910000df34783b */ /* 0x000f6e0000000200 */
        /* <DEDUP_REMOVED lines=8> */
[----:B------:R-:W1:Y:S07]  /*22e0*/  LDSM.16.M88.4 R40, [R212] ;  /* 0x00000000d428783b */ /* 0x000e6e0000000200 */
[C---:B--2---:R-:W-:Y:S08]  /*22f0*/  HMMA.16816.F32 R96, R172.reuse, R32, R96 ;  /* 0x00000020ac60723c */ /* 0x044ff00000001860 */
        /* <DEDUP_REMOVED lines=8> */
[C---:B----4-:R-:W-:Y:S08]  /*2380*/  HMMA.16816.F32 R80, R172.reuse, R44, R80 ;  /* 0x0000002cac50723c */ /* 0x050ff00000001850 */
[----:B------:R-:W-:Y:S01]  /*2390*/  HMMA.16816.F32 R76, R172, R46, R76 ;  /* 0x0000002eac4c723c */ /* 0x000fe2000000184c */
[----:B------:R-:W4:Y:S07]  /*23a0*/  LDSM.16.M88.4 R44, [R212+0x1800] ;  /* 0x00180000d42c783b */ /* 0x000f2e0000000200 */
[C---:B-1----:R-:W-:Y:S08]  /*23b0*/  HMMA.16816.F32 R28, R184.reuse, R40, R28 ;  /* 0x00000028b81c723c */ /* 0x042ff0000000181c */
[C---:B------:R-:W-:Y:S01]  /*23c0*/  HMMA.16816.F32 R24, R184.reuse, R42, R24 ;  /* 0x0000002ab818723c */ /* 0x040fe20000001818 */
[----:B------:R-:W1:Y:S07]  /*23d0*/  LDSM.16.M88.4 R40, [R212+0x2800] ;  /* 0x00280000d428783b */ /* 0x000e6e0000000200 */
[C---:B--2---:R-:W-:Y:S08]  /*23e0*/  HMMA.16816.F32 R20, R184.reuse, R32, R20 ;  /* 0x00000020b814723c */ /* 0x044ff00000001814 */
[----:B------:R-:W-:Y:S01]  /*23f0*/  HMMA.16816.F32 R16, R184, R34, R16 ;  /* 0x00000022b810723c */ /* 0x000fe20000001810 */
[----:B------:R-:W2:Y:S07]  /*2400*/  LDSM.16.M88.4 R32, [R212+0x3000] ;  /* 0x00300000d420783b */ /* 0x000eae0000000200 */
[C---:B-----5:R-:W-:Y:S08]  /*2410*/  HMMA.16816.F32 R72, R172.reuse, R52, R72 ;  /* 0x00000034ac48723c */ /* 0x060ff00000001848 */
        /* <DEDUP_REMOVED lines=16> */
[----:B------:R-:W5:Y:S07]  /*2520*/  LDSM.16.M88.4 R52, [R226+0xc900] ;  /* 0x00c90000e234783b */ /* 0x000f6e0000000200 */
[C---:B---3--:R-:W-:Y:S08]  /*2530*/  HMMA.16816.F32 R72, R184.reuse, R48, R72 ;  /* 0x00000030b848723c */ /* 0x048ff00000001848 */
[----:B------:R-:W-:Y:S01]  /*2540*/  HMMA.16816.F32 R68, R184, R50, R68 ;  /* 0x00000032b844723c */ /* 0x000fe20000001844 */
        /* <DEDUP_REMOVED lines=75> */
[C---:B-----5:R-:W-:Y:S08]  /*2a00*/  HMMA.16816.F32 R104, R200.reuse, R52, R104 ;  /* 0x00000034c868723c */ /* 0x060ff00000001868 */
[C---:B------:R-:W-:Y:S08]  /*2a10*/  HMMA.16816.F32 R100, R200.reuse, R54, R100 ;  /* 0x00000036c864723c */ /* 0x040ff00000001864 */
[C---:B---3--:R-:W-:Y:S08]  /*2a20*/  HMMA.16816.F32 R96, R200.reuse, R48, R96 ;  /* 0x00000030c860723c */ /* 0x048ff00000001860 */
[C---:B------:R-:W-:Y:S08]  /*2a30*/  HMMA.16816.F32 R92, R200.reuse, R50, R92 ;  /* 0x00000032c85c723c */ /* 0x040ff0000000185c */
[C---:B----4-:R-:W-:Y:S08]  /*2a40*/  HMMA.16816.F32 R88, R200.reuse, R44, R88 ;  /* 0x0000002cc858723c */ /* 0x050ff00000001858 */
[C---:B------:R-:W-:Y:S08]  /*2a50*/  HMMA.16816.F32 R84, R200.reuse, R46, R84 ;  /* 0x0000002ec854723c */ /* 0x040ff00000001854 */
[C---:B-1----:R-:W-:Y:S08]  /*2a60*/  HMMA.16816.F32 R80, R200.reuse, R40, R80 ;  /* 0x00000028c850723c */ /* 0x042ff00000001850 */
[C---:B------:R-:W-:Y:S08]  /*2a70*/  HMMA.16816.F32 R76, R200.reuse, R42, R76 ;  /* 0x0000002ac84c723c */ /* 0x040ff0000000184c */
[C---:B--2---:R-:W-:Y:S08]  /*2a80*/  HMMA.16816.F32 R72, R200.reuse, R32, R72 ;  /* 0x00000020c848723c */ /* 0x044ff00000001848 */
[----:B------:R-:W-:Y:S01]  /*2a90*/  HMMA.16816.F32 R68, R200, R34, R68 ;  /* 0x00000022c844723c */ /* 0x000fe20000001844 */
[----:B------:R-:W-:Y:S06]  /*2aa0*/  BAR.SYNC.DEFER_BLOCKING 0x0 ;  /* 0x0000000000007b1d */ /* 0x000fec0000010000 */
[----:B------:R-:W-:Y:S05]  /*2ab0*/  @!P0 BRA `(.L_x_501) ;  /* 0x0000025000008947 */ /* 0x000fea0003800000 */
[----:B------:R-:W-:-:S04]  /*2ac0*/  UIADD3 UR5, UR25, -0x2, URZ ;  /* 0xfffffffe19057890 */ /* 0x000fc8000fffe03f */
        /* <DEDUP_REMOVED lines=36> */
.L_x_501:
[----:B-1----:R-:W-:Y:S01]  /*2d10*/  LOP3.LUT R6, R38, 0xffffffe0, RZ, 0xc0, !PT ;  /* 0xffffffe026067812 */ /* 0x002fe200078ec0ff */
[----:B------:R-:W-:Y:S01]  /*2d20*/  UMOV UR4, 0xffffff80 ;  /* 0xffffff8000047882 */ /* 0x000fe20000000000 */
[----:B------:R-:W-:Y:S01]  /*2d30*/  LEA.HI R0, R128, R37, RZ, 0x2 ;  /* 0x0000002580007211 */ /* 0x000fe200078f10ff */
[----:B------:R-:W-:Y:S01]  /*2d40*/  UIMAD UR4, UR20, UR4, 0x1 ;  /* 0x00000001140474a4 */ /* 0x000fe2000f8e0204 */
[----:B------:R-:W-:Y:S01]  /*2d50*/  SHF.R.S32.HI R4, RZ, 0x1f, R39 ;  /* 0x0000001fff047819 */ /* 0x000fe20000011427 */
[C---:B------:R-:W-:Y:S01]  /*2d60*/  IMAD.IADD R6, R37.reuse, 0x1, -R6 ;  /* 0x0000000125067824 */ /* 0x040fe200078e0a06 */
[----:B------:R-:W-:Y:S01]  /*2d70*/  LOP3.LUT R0, R0, 0xfffffffc, RZ, 0xc0, !PT ;  /* 0xfffffffc00007812 */ /* 0x000fe200078ec0ff */
[----:B------:R-:W-:Y:S01]  /*2d80*/  IMAD.SHL.U32 R224, R2, 0x2, RZ ;  /* 0x0000000202e07824 */ /* 0x000fe200078e00ff */
[----:B------:R-:W-:Y:S01]  /*2d90*/  LEA.HI R4, R4, R39, RZ, 0x3 ;  /* 0x0000002704047211 */ /* 0x000fe200078f18ff */
[----:B------:R-:W-:Y:S01]  /*2da0*/  UIADD3 UR25, UR25, -0x2, URZ ;  /* 0xfffffffe19197890 */ /* 0x000fe2000fffe03f */
[----:B------:R-:W-:Y:S01]  /*2db0*/  SHF.R.S32.HI R7, RZ, 0x1f, R6 ;  /* 0x0000001fff077819 */ /* 0x000fe20000011406 */
[----:B------:R-:W-:Y:S01]  /*2dc0*/  IMAD.IADD R37, R37, 0x1, -R0 ;  /* 0x0000000125257824 */ /* 0x000fe200078e0a00 */
[----:B------:R-:W-:Y:S01]  /*2dd0*/  LOP3.LUT R4, R4, 0xffffff8, RZ, 0xc0, !PT ;  /* 0x0ffffff804047812 */ /* 0x000fe200078ec0ff */
[--C-:B------:R-:W-:Y:S01]  /*2de0*/  IMAD R222, R5, 0x2, R224.reuse ;  /* 0x0000000205de7824 */ /* 0x100fe200078e02e0 */
[----:B------:R-:W-:Y:S01]  /*2df0*/  LEA.HI R7, R7, R6, RZ, 0x2 ;  /* 0x0000000607077211 */ /* 0x000fe200078f10ff */
[----:B------:R-:W-:Y:S01]  /*2e00*/  IMAD R221, R3, 0x2, R224 ;  /* 0x0000000203dd7824 */ /* 0x000fe200078e02e0 */
[----:B------:R-:W-:Y:S01]  /*2e10*/  LEA.HI R0, R37, R37, RZ, 0x1 ;  /* 0x0000002525007211 */ /* 0x000fe200078f08ff */
[----:B------:R-:W-:Y:S01]  /*2e20*/  IMAD.IADD R39, R39, 0x1, -R4 ;  /* 0x0000000127277824 */ /* 0x000fe200078e0a04 */
[----:B------:R-:W-:Y:S01]  /*2e30*/  LEA.HI.SX32 R4, R7, UR23, 0x1e ;  /* 0x0000001707047c11 */ /* 0x000fe2000f8ff2ff */
[----:B------:R-:W-:Y:S01]  /*2e40*/  IMAD R220, R3, 0x2, R222 ;  /* 0x0000000203dc7824 */ /* 0x000fe200078e02de */
[----:B------:R-:W-:Y:S01]  /*2e50*/  LOP3.LUT R0, R0, 0x1ffffffe, RZ, 0xc0, !PT ;  /* 0x1ffffffe00007812 */ /* 0x000fe200078ec0ff */
[----:B------:R-:W-:Y:S01]  /*2e60*/  LDSM.16.MT88.4 R124, [R224+0x100] ;  /* 0x00010000e07c783b */ /* 0x000fe20000004200 */
[----:B------:R-:W-:Y:S01]  /*2e70*/  LOP3.LUT R7, R7, 0x7ffffffc, RZ, 0xc0, !PT ;  /* 0x7ffffffc07077812 */ /* 0x000fe200078ec0ff */
[----:B------:R-:W-:-:S02]  /*2e80*/  IMAD R4, R39, 0x10, R4 ;  /* 0x0000001027047824 */ /* 0x000fc400078e0204 */
[----:B------:R-:W-:Y:S01]  /*2e90*/  IMAD.IADD R237, R37, 0x1, -R0 ;  /* 0x0000000125ed7824 */ /* 0x000fe200078e0a00 */
[----:B------:R-:W-:Y:S01]  /*2ea0*/  LDSM.16.MT88.4 R108, [R221+0x4100] ;  /* 0x00410000dd6c783b */ /* 0x000fe20000004200 */
[----:B------:R-:W-:Y:S02]  /*2eb0*/  IMAD.IADD R238, R6, 0x1, -R7 ;  /* 0x0000000106ee7824 */ /* 0x000fe400078e0a07 */
[----:B------:R-:W-:Y:S01]  /*2ec0*/  IMAD R237, R237, 0x8, R4 ;  /* 0x00000008eded7824 */ /* 0x000fe200078e0204 */
[----:B------:R-:W0:Y:S01]  /*2ed0*/  LDGDEPBAR ;  /* 0x00000000000079af */ /* 0x000e220000000000 */
[----:B------:R-:W-:Y:S02]  /*2ee0*/  IMAD.U32 R7, RZ, RZ, UR4 ;  /* 0x00000004ff077e24 */ /* 0x000fe4000f8e00ff */
[----:B------:R-:W-:-:S04]  /*2ef0*/  @P3 IMAD.HI.U32 R0, R237, c[0x0][0x2c8], RZ ;  /* 0x0000b200ed003a27 */ /* 0x000fc800078e00ff */
[----:B------:R-:W-:Y:S01]  /*2f00*/  IMAD.MOV.U32 R32, RZ, RZ, R237 ;  /* 0x000000ffff207224 */ /* 0x000fe200078e00ed */
[----:B------:R-:W-:Y:S01]  /*2f10*/  @P3 SHF.R.U32.HI R32, RZ, c[0x0][0x2cc], R0 ;  /* 0x0000b300ff203a19 */ /* 0x000fe20000011600 */
[----:B------:R-:W-:-:S04]  /*2f20*/  IMAD.SHL.U32 R238, R238, 0x2, RZ ;  /* 0x00000002eeee7824 */ /* 0x000fc800078e00ff */
[----:B------:R-:W1:Y:S01]  /*2f30*/  SHFL.IDX PT, R4, R32, RZ, 0x1c1f ;  /* 0x001c1fff20047589 */ /* 0x000e6200000e0000 */
[----:B------:R-:W-:-:S03]  /*2f40*/  IADD3 R7, -R238, UR8, R7 ;  /* 0x00000008ee077c10 */ /* 0x000fc6000fffe107 */
[----:B------:R-:W2:Y:S01]  /*2f50*/  SHFL.IDX PT, R0, R32, 0x1, 0x1c1f ;  /* 0x003c1f0020007f89 */ /* 0x000ea200000e0000 */
[----:B------:R-:W-:Y:S02]  /*2f60*/  IADD3 R33, R7, -UR11, RZ ;  /* 0x8000000b07217c10 */ /* 0x000fe4000fffe0ff */
[----:B------:R-:W-:-:S03]  /*2f70*/  IADD3 R7, -R238, UR17, RZ ;  /* 0x00000011ee077c10 */ /* 0x000fc6000fffe1ff */
[C---:B-1----:R-:W-:Y:S02]  /*2f80*/  IMAD.IADD R4, R33.reuse, 0x1, R4 ;  /* 0x0000000121047824 */ /* 0x042fe400078e0204 */
[----:B--2---:R-:W-:-:S03]  /*2f90*/  IMAD.IADD R0, R33, 0x1, R0 ;  /* 0x0000000121007824 */ /* 0x004fc600078e0200 */
[C---:B------:R-:W-:Y:S02]  /*2fa0*/  IMNMX R35, R7.reuse, R4, PT ;  /* 0x0000000407237217 */ /* 0x040fe40003800200 */
[----:B------:R-:W-:Y:S02]  /*2fb0*/  IMNMX R0, R7, R0, PT ;  /* 0x0000000007007217 */ /* 0x000fe40003800200 */
[----:B------:R-:W-:Y:S02]  /*2fc0*/  ISETP.GT.AND P2, PT, R35, RZ, PT ;  /* 0x000000ff2300720c */ /* 0x000fe40003f44270 */
[C---:B------:R-:W-:Y:S02]  /*2fd0*/  ISETP.GT.AND P1, PT, R0.reuse, RZ, PT ;  /* 0x000000ff0000720c */ /* 0x040fe40003f24270 */
[----:B------:R-:W-:Y:S02]  /*2fe0*/  ISETP.GT.AND P0, PT, R0, 0x1, PT ;  /* 0x000000010000780c */ /* 0x000fe40003f04270 */
[----:B------:R-:W-:-:S02]  /*2ff0*/  FSEL R33, R28, -INF , P2 ;  /* 0xff8000001c217808 */ /* 0x000fc40001000000 */
[C---:B------:R-:W-:Y:S02]  /*3000*/  ISETP.GT.AND P2, PT, R35.reuse, 0x8, PT ;  /* 0x000000082300780c */ /* 0x040fe40003f44270 */
[----:B------:R-:W-:Y:S02]  /*3010*/  FSEL R7, R30, -INF , P1 ;  /* 0xff8000001e077808 */ /* 0x000fe40000800000 */
[----:B------:R-:W-:Y:S02]  /*3020*/  ISETP.GT.AND P1, PT, R35, 0x9, PT ;  /* 0x000000092300780c */ /* 0x000fe40003f24270 */
[----:B------:R-:W-:Y:S02]  /*3030*/  FSEL R44, R31, -INF , P0 ;  /* 0xff8000001f2c7808 */ /* 0x000fe40000000000 */
[----:B------:R-:W-:Y:S02]  /*3040*/  ISETP.GT.AND P0, PT, R0, 0x8, PT ;  /* 0x000000080000780c */ /* 0x000fe40003f04270 */
[----:B------:R-:W-:-:S02]  /*3050*/  FSEL R50, R24, -INF , P2 ;  /* 0xff80000018327808 */ /* 0x000fc40001000000 */
[----:B------:R-:W-:Y:S02]  /*3060*/  ISETP.GT.AND P2, PT, R0, 0x9, PT ;  /* 0x000000090000780c */ /* 0x000fe40003f44270 */
[----:B------:R-:W-:Y:S02]  /*3070*/  FSEL R48, R25, -INF , P1 ;  /* 0xff80000019307808 */ /* 0x000fe40000800000 */
[----:B------:R-:W-:Y:S02]  /*3080*/  ISETP.GT.AND P1, PT, R35, 0x10, PT ;  /* 0x000000102300780c */ /* 0x000fe40003f24270 */
[----:B------:R-:W-:Y:S02]  /*3090*/  FSEL R42, R26, -INF , P0 ;  /* 0xff8000001a2a7808 */ /* 0x000fe40000000000 */
[----:B------:R-:W-:Y:S02]  /*30a0*/  FSEL R26, R27, -INF , P2 ;  /* 0xff8000001b1a7808 */ /* 0x000fe40001000000 */
[----:B------:R-:W-:-:S02]  /*30b0*/  ISETP.GT.AND P2, PT, R35, 0x11, PT ;  /* 0x000000112300780c */ /* 0x000fc40003f44270 */
[----:B------:R-:W-:Y:S02]  /*30c0*/  FSEL R24, R20, -INF , P1 ;  /* 0xff80000014187808 */ /* 0x000fe40000800000 */
[----:B------:R-:W-:Y:S02]  /*30d0*/  ISETP.GT.AND P1, PT, R0, 0x11, PT ;  /* 0x000000110000780c */ /* 0x000fe40003f24270 */
[----:B------:R-:W-:Y:S02]  /*30e0*/  FSEL R4, R21, -INF , P2 ;  /* 0xff80000015047808 */ /* 0x000fe40001000000 */
[----:B------:R-:W-:Y:S02]  /*30f0*/  ISETP.GT.AND P2, PT, R35, 0x18, PT ;  /* 0x000000182300780c */ /* 0x000fe40003f44270 */
[----:B------:R-:W-:Y:S02]  /*3100*/  FSEL R20, R23, -INF , P1 ;  /* 0xff80000017147808 */ /* 0x000fe40000800000 */
[----:B------:R-:W-:-:S02]  /*3110*/  ISETP.GT.AND P1, PT, R35, 0x19, PT ;  /* 0x000000192300780c */ /* 0x000fc40003f24270 */
[----:B------:R-:W-:Y:S02]  /*3120*/  FSEL R6, R16, -INF , P2 ;  /* 0xff80000010067808 */ /* 0x000fe40001000000 */
[----:B------:R-:W-:Y:S02]  /*3130*/  FSEL R16, R17, -INF , P1 ;  /* 0xff80000011107808 */ /* 0x000fe40000800000 */
[C---:B------:R-:W-:Y:S02]  /*3140*/  ISETP.GT.AND P1, PT, R35.reuse, 0x20, PT ;  /* 0x000000202300780c */ /* 0x040fe40003f24270 */
[----:B------:R-:W-:Y:S02]  /*3150*/  ISETP.GT.AND P6, PT, R35, 0x1, PT ;  /* 0x000000012300780c */ /* 0x000fe40003fc4270 */
[----:B------:R-:W-:Y:S02]  /*3160*/  FSEL R40, R12, -INF , P1 ;  /* 0xff8000000c287808 */ /* 0x000fe40000800000 */
[----:B------:R-:W-:-:S02]  /*3170*/  ISETP.GT.AND P1, PT, R0, 0x21, PT ;  /* 0x000000210000780c */ /* 0x000fc40003f24270 */
[----:B------:R-:W-:Y:S02]  /*3180*/  FSEL R46, R29, -INF , P6 ;  /* 0xff8000001d2e7808 */ /* 0x000fe40003000000 */
[----:B------:R-:W-:Y:S02]  /*3190*/  FSEL R38, R15, -INF , P1 ;  /* 0xff8000000f267808 */ /* 0x000fe40000800000 */
[----:B------:R-:W-:Y:S02]  /*31a0*/  ISETP.GT.AND P1, PT, R35, 0x29, PT ;  /* 0x000000292300780c */ /* 0x000fe40003f24270 */
[----:B------:R-:W-:Y:S02]  /*31b0*/  ISETP.GT.AND P2, PT, R0, 0x19, PT ;  /* 0x000000190000780c */ /* 0x000fe40003f44270 */
[----:B------:R-:W-:Y:S02]  /*31c0*/  FSEL R37, R9, -INF , P1 ;  /* 0xff80000009257808 */ /* 0x000fe40000800000 */
[----:B------:R-:W-:-:S02]  /*31d0*/  FMNMX.FTZ R9, R33, R46, !PT ;  /* 0x0000002e21097209 */ /* 0x000fc40007810000 */
[----:B------:R-:W-:Y:S02]  /*31e0*/  FSEL R32, R19, -INF , P2 ;  /* 0xff80000013207808 */ /* 0x000fe40001000000 */
[----:B------:R-:W-:Y:S02]  /*31f0*/  FMNMX.FTZ R9, R50, R9, !PT ;  /* 0x0000000932097209 */ /* 0x000fe40007810000 */
[----:B------:R-:W-:Y:S02]  /*3200*/  ISETP.GT.AND P2, PT, R35, 0x21, PT ;  /* 0x000000212300780c */ /* 0x000fe40003f44270 */
[----:B------:R-:W-:Y:S02]  /*3210*/  FMNMX.FTZ R9, R48, R9, !PT ;  /* 0x0000000930097209 */ /* 0x000fe40007810000 */
[----:B------:R-:W-:Y:S02]  /*3220*/  ISETP.GT.AND P0, PT, R0, 0x10, PT ;  /* 0x000000100000780c */ /* 0x000fe40003f04270 */
[----:B------:R-:W-:-:S02]  /*3230*/  FSEL R28, R13, -INF , P2 ;  /* 0xff8000000d1c7808 */ /* 0x000fc40001000000 */
[----:B------:R-:W-:Y:S02]  /*3240*/  FMNMX.FTZ R9, R24, R9, !PT ;  /* 0x0000000918097209 */ /* 0x000fe40007810000 */
[----:B------:R-:W-:Y:S02]  /*3250*/  ISETP.GT.AND P2, PT, R35, 0x28, PT ;  /* 0x000000282300780c */ /* 0x000fe40003f44270 */
[----:B------:R-:W-:Y:S02]  /*3260*/  FSEL R22, R22, -INF , P0 ;  /* 0xff80000016167808 */ /* 0x000fe40000000000 */
[----:B------:R-:W-:Y:S02]  /*3270*/  ISETP.GT.AND P0, PT, R0, 0x18, PT ;  /* 0x000000180000780c */ /* 0x000fe40003f04270 */
[----:B------:R-:W-:Y:S02]  /*3280*/  FMNMX.FTZ R9, R4, R9, !PT ;  /* 0x0000000904097209 */ /* 0x000fe40007810000 */
[----:B------:R-:W-:-:S02]  /*3290*/  FSEL R30, R8, -INF , P2 ;  /* 0xff800000081e7808 */ /* 0x000fc40001000000 */
[----:B------:R-:W-:Y:S02]  /*32a0*/  ISETP.GT.AND P2, PT, R0, 0x29, PT ;  /* 0x000000290000780c */ /* 0x000fe40003f44270 */
[----:B------:R-:W-:Y:S02]  /*32b0*/  FSEL R34, R18, -INF , P0 ;  /* 0xff80000012227808 */ /* 0x000fe40000000000 */
[----:B------:R-:W-:Y:S02]  /*32c0*/  FMNMX.FTZ R9, R6, R9, !PT ;  /* 0x0000000906097209 */ /* 0x000fe40007810000 */
[----:B------:R-:W-:Y:S02]  /*32d0*/  ISETP.GT.AND P0, PT, R0, 0x20, PT ;  /* 0x000000200000780c */ /* 0x000fe40003f04270 */
[----:B------:R-:W-:Y:S02]  /*32e0*/  FSEL R151, R11, -INF , P2 ;  /* 0xff8000000b977808 */ /* 0x000fe40001000000 */
[----:B------:R-:W-:-:S02]  /*32f0*/  FMNMX.FTZ R11, R7, R44, !PT ;  /* 0x0000002c070b7209 */ /* 0x000fc40007810000 */
[----:B------:R-:W-:Y:S02]  /*3300*/  FMNMX.FTZ R9, R16, R9, !PT ;  /* 0x0000000910097209 */ /* 0x000fe40007810000 */
[----:B------:R-:W-:Y:S02]  /*3310*/  FSEL R39, R14, -INF , P0 ;  /* 0xff8000000e277808 */ /* 0x000fe40000000000 */
[----:B------:R-:W-:Y:S02]  /*3320*/  ISETP.GT.AND P0, PT, R0, 0x28, PT ;  /* 0x000000280000780c */ /* 0x000fe40003f04270 */
[----:B------:R-:W-:Y:S02]  /*3330*/  FMNMX.FTZ R13, R42, R11, !PT ;  /* 0x0000000b2a0d7209 */ /* 0x000fe40007810000 */
[----:B------:R-:W-:Y:S02]  /*3340*/  FMNMX.FTZ R11, R40, R9, !PT ;  /* 0x00000009280b7209 */ /* 0x000fe40007810000 */
[----:B------:R-:W-:-:S02]  /*3350*/  FSEL R153, R10, -INF , P0 ;  /* 0xff8000000a997808 */ /* 0x000fc40000000000 */
[----:B------:R-:W-:Y:S02]  /*3360*/  ISETP.GT.AND P0, PT, R0, 0x30, PT ;  /* 0x000000300000780c */ /* 0x000fe40003f04270 */
[----:B------:R-:W-:Y:S02]  /*3370*/  FMNMX.FTZ R9, R26, R13, !PT ;  /* 0x0000000d1a097209 */ /* 0x000fe40007810000 */
[----:B------:R-:W-:Y:S01]  /*3380*/  FMNMX.FTZ R11, R28, R11, !PT ;  /* 0x0000000b1c0b7209 */ /* 0x000fe20007810000 */
[----:B------:R-:W-:Y:S01]  /*3390*/  LDSM.16.MT88.4 R12, [R220+0x900] ;  /* 0x00090000dc0c783b */ /* 0x000fe20000004200 */
[----:B------:R-:W-:Y:S02]  /*33a0*/  FSEL R67, R106, -INF , P0 ;  /* 0xff8000006a437808 */ /* 0x000fe40000000000 */
[----:B------:R-:W-:Y:S02]  /*33b0*/  FMNMX.FTZ R9, R22, R9, !PT ;  /* 0x0000000916097209 */ /* 0x000fe40007810000 */
[----:B------:R-:W-:-:S02]  /*33c0*/  ISETP.GT.AND P1, PT, R35, 0x30, PT ;  /* 0x000000302300780c */ /* 0x000fc40003f24270 */
[C---:B------:R-:W-:Y:S02]  /*33d0*/  ISETP.GT.AND P0, PT, R35.reuse, 0x38, PT ;  /* 0x000000382300780c */ /* 0x040fe40003f04270 */
[----:B------:R-:W-:Y:S02]  /*33e0*/  FMNMX.FTZ R8, R30, R11, !PT ;  /* 0x0000000b1e087209 */ /* 0x000fe40007810000 */
[----:B------:R-:W-:Y:S02]  /*33f0*/  FMNMX.FTZ R9, R20, R9, !PT ;  /* 0x0000000914097209 */ /* 0x000fe40007810000 */
[----:B------:R-:W-:Y:S02]  /*3400*/  ISETP.GT.AND P2, PT, R35, 0x31, PT ;  /* 0x000000312300780c */ /* 0x000fe40003f44270 */
[----:B------:R-:W-:Y:S02]  /*3410*/  FSEL R63, R104, -INF , P1 ;  /* 0xff800000683f7808 */ /* 0x000fe40000800000 */
[----:B------:R-:W-:-:S02]  /*3420*/  FSEL R148, R100, -INF , P0 ;  /* 0xff80000064947808 */ /* 0x000fc40000000000 */
[----:B------:R-:W-:Y:S02]  /*3430*/  FMNMX.FTZ R8, R37, R8, !PT ;  /* 0x0000000825087209 */ /* 0x000fe40007810000 */
[----:B------:R-:W-:Y:S02]  /*3440*/  ISETP.GT.AND P0, PT, R0, 0x39, PT ;  /* 0x000000390000780c */ /* 0x000fe40003f04270 */
[----:B------:R-:W-:Y:S02]  /*3450*/  FMNMX.FTZ R9, R34, R9, !PT ;  /* 0x0000000922097209 */ /* 0x000fe40007810000 */
[----:B------:R-:W-:Y:S02]  /*3460*/  FSEL R146, R105, -INF , P2 ;  /* 0xff80000069927808 */ /* 0x000fe40001000000 */
[----:B------:R-:W-:Y:S02]  /*3470*/  FMNMX.FTZ R11, R63, R8, !PT ;  /* 0x000000083f0b7209 */ /* 0x000fe40007810000 */
[----:B------:R-:W-:-:S02]  /*3480*/  FSEL R147, R103, -INF , P0 ;  /* 0xff80000067937808 */ /* 0x000fc40000000000 */
[C---:B------:R-:W-:Y:S02]  /*3490*/  ISETP.GT.AND P0, PT, R35.reuse, 0x40, PT ;  /* 0x000000402300780c */ /* 0x040fe40003f04270 */
[----:B------:R-:W-:Y:S02]  /*34a0*/  FMNMX.FTZ R8, R32, R9, !PT ;  /* 0x0000000920087209 */ /* 0x000fe40007810000 */
[----:B------:R-:W-:Y:S02]  /*34b0*/  ISETP.GT.AND P2, PT, R35, 0x39, PT ;  /* 0x000000392300780c */ /* 0x000fe40003f44270 */
[----:B------:R-:W-:Y:S02]  /*34c0*/  FMNMX.FTZ R11, R146, R11, !PT ;  /* 0x0000000b920b7209 */ /* 0x000fe40007810000 */
[----:B------:R-:W-:Y:S02]  /*34d0*/  FSEL R145, R96, -INF , P0 ;  /* 0xff80000060917808 */ /* 0x000fe40000000000 */
[----:B------:R-:W-:-:S02]  /*34e0*/  ISETP.GT.AND P0, PT, R0, 0x41, PT ;  /* 0x000000410000780c */ /* 0x000fc40003f04270 */
[----:B------:R-:W-:Y:S02]  /*34f0*/  FMNMX.FTZ R9, R39, R8, !PT ;  /* 0x0000000827097209 */ /* 0x000fe40007810000 */
[----:B------:R-:W-:Y:S02]  /*3500*/  FSEL R65, R101, -INF , P2 ;  /* 0xff80000065417808 */ /* 0x000fe40001000000 */
[----:B------:R-:W-:Y:S02]  /*3510*/  FMNMX.FTZ R8, R148, R11, !PT ;  /* 0x0000000b94087209 */ /* 0x000fe40007810000 */
[----:B------:R-:W-:Y:S02]  /*3520*/  ISETP.GT.AND P1, PT, R0, 0x31, PT ;  /* 0x000000310000780c */ /* 0x000fe40003f24270 */
[----:B------:R-:W-:Y:S02]  /*3530*/  FSEL R178, R99, -INF , P0 ;  /* 0xff80000063b27808 */ /* 0x000fe40000000000 */
[----:B------:R-:W-:-:S02]  /*3540*/  FMNMX.FTZ R10, R38, R9, !PT ;  /* 0x00000009260a7209 */ /* 0x000fc40007810000 */
[C---:B------:R-:W-:Y:S02]  /*3550*/  ISETP.GT.AND P2, PT, R35.reuse, 0x41, PT ;  /* 0x000000412300780c */ /* 0x040fe40003f44270 */
[----:B------:R-:W-:Y:S02]  /*3560*/  ISETP.GT.AND P0, PT, R35, 0x48, PT ;  /* 0x000000482300780c */ /* 0x000fe40003f04270 */
[----:B------:R-:W-:Y:S02]  /*3570*/  FMNMX.FTZ R8, R65, R8, !PT ;  /* 0x0000000841087209 */ /* 0x000fe40007810000 */
[----:B------:R-:W-:Y:S02]  /*3580*/  FSEL R154, R107, -INF , P1 ;  /* 0xff8000006b9a7808 */ /* 0x000fe40000800000 */
[----:B------:R-:W-:Y:S01]  /*3590*/  FMNMX.FTZ R10, R153, R10, !PT ;  /* 0x0000000a990a7209 */ /* 0x000fe20007810000 */
[----:B------:R-:W-:Y:S01]  /*35a0*/  LDSM.16.MT88.4 R104, [R222+0x4100] ;  /* 0x00410000de68783b */ /* 0x000fe20000004200 */
[----:B------:R-:W-:-:S02]  /*35b0*/  ISETP.GT.AND P1, PT, R0, 0x38, PT ;  /* 0x000000380000780c */ /* 0x000fc40003f24270 */
[----:B------:R-:W-:Y:S02]  /*35c0*/  FSEL R176, R97, -INF , P2 ;  /* 0xff80000061b07808 */ /* 0x000fe40001000000 */
[----:B------:R-:W-:Y:S02]  /*35d0*/  FSEL R139, R92, -INF , P0 ;  /* 0xff8000005c8b7808 */ /* 0x000fe40000000000 */
[----:B------:R-:W-:Y:S02]  /*35e0*/  FMNMX.FTZ R9, R145, R8, !PT ;  /* 0x0000000891097209 */ /* 0x000fe40007810000 */
[----:B------:R-:W-:Y:S02]  /*35f0*/  ISETP.GT.AND P0, PT, R0, 0x49, PT ;  /* 0x000000490000780c */ /* 0x000fe40003f04270 */
[----:B------:R-:W-:Y:S02]  /*3600*/  FMNMX.FTZ R8, R151, R10, !PT ;  /* 0x0000000a97087209 */ /* 0x000fe40007810000 */
[----:B------:R-:W-:-:S02]  /*3610*/  FSEL R149, R102, -INF , P1 ;  /* 0xff80000066957808 */ /* 0x000fc40000800000 */
[----:B------:R-:W-:Y:S02]  /*3620*/  ISETP.GT.AND P2, PT, R35, 0x49, PT ;  /* 0x000000492300780c */ /* 0x000fe40003f44270 */
[----:B------:R-:W-:Y:S02]  /*3630*/  FMNMX.FTZ R10, R176, R9, !PT ;  /* 0x00000009b00a7209 */ /* 0x000fe40007810000 */
[----:B------:R-:W-:Y:S02]  /*3640*/  ISETP.GT.AND P1, PT, R0, 0x40, PT ;  /* 0x000000400000780c */ /* 0x000fe40003f24270 */
[----:B------:R-:W-:Y:S02]  /*3650*/  FSEL R182, R95, -INF , P0 ;  /* 0xff8000005fb67808 */ /* 0x000fe40000000000 */
[----:B------:R-:W-:Y:S02]  /*3660*/  ISETP.GT.AND P0, PT, R35, 0x50, PT ;  /* 0x000000502300780c */ /* 0x000fe40003f04270 */
[----:B------:R-:W-:-:S02]  /*3670*/  FMNMX.FTZ R9, R67, R8, !PT ;  /* 0x0000000843097209 */ /* 0x000fc40007810000 */
[----:B------:R-:W-:Y:S02]  /*3680*/  FSEL R133, R93, -INF , P2 ;  /* 0xff8000005d857808 */ /* 0x000fe40001000000 */
[----:B------:R-:W-:Y:S02]  /*3690*/  FMNMX.FTZ R10, R139, R10, !PT ;  /* 0x0000000a8b0a7209 */ /* 0x000fe40007810000 */
[----:B------:R-:W-:Y:S02]  /*36a0*/  FSEL R135, R98, -INF , P1 ;  /* 0xff80000062877808 */ /* 0x000fe40000800000 */
[----:B------:R-:W-:Y:S01]  /*36b0*/  ISETP.GT.AND P1, PT, R0, 0x48, PT ;  /* 0x000000480000780c */ /* 0x000fe20003f24270 */
[----:B------:R-:W-:Y:S01]  /*36c0*/  LDSM.16.MT88.4 R96, [R224+0x4100] ;  /* 0x00410000e060783b */ /* 0x000fe20000004200 */
[----:B------:R-:W-:Y:S02]  /*36d0*/  FSEL R252, R88, -INF , P0 ;  /* 0xff80000058fc7808 */ /* 0x000fe40000000000 */
[----:B------:R-:W-:-:S02]  /*36e0*/  ISETP.GT.AND P0, PT, R0, 0x51, PT ;  /* 0x000000510000780c */ /* 0x000fc40003f04270 */
[----:B------:R-:W-:Y:S02]  /*36f0*/  FMNMX.FTZ R8, R154, R9, !PT ;  /* 0x000000099a087209 */ /* 0x000fe40007810000 */
[----:B------:R-:W-:Y:S02]  /*3700*/  ISETP.GT.AND P2, PT, R35, 0x51, PT ;  /* 0x000000512300780c */ /* 0x000fe40003f44270 */
[----:B------:R-:W-:Y:S02]  /*3710*/  FMNMX.FTZ R9, R133, R10, !PT ;  /* 0x0000000a85097209 */ /* 0x000fe40007810000 */
[----:B------:R-:W-:Y:S02]  /*3720*/  FSEL R137, R94, -INF , P1 ;  /* 0xff8000005e897808 */ /* 0x000fe40000800000 */
[----:B------:R-:W-:Y:S02]  /*3730*/  ISETP.GT.AND P1, PT, R0, 0x50, PT ;  /* 0x000000500000780c */ /* 0x000fe40003f24270 */
        /* <DEDUP_REMOVED lines=11> */
[----:B------:R-:W-:Y:S02]  /*37f0*/  ISETP.GT.AND P2, PT, R35, 0x60, PT ;  /* 0x000000602300780c */ /* 0x000fe40003f44270 */
[----:B------:R-:W-:Y:S02]  /*3800*/  FSEL R246, R85, -INF , P1 ;  /* 0xff80000055f67808 */ /* 0x000fe40000800000 */
[----:B------:R-:W-:Y:S02]  /*3810*/  FMNMX.FTZ R9, R248, R9, !PT ;  /* 0x00000009f8097209 */ /* 0x000fe40007810000 */
[----:B------:R-:W-:-:S02]  /*3820*/  FMNMX.FTZ R11, R135, R8, !PT ;  /* 0x00000008870b7209 */ /* 0x000fc40007810000 */
[C---:B------:R-:W-:Y:S02]  /*3830*/  ISETP.GT.AND P0, PT, R35.reuse, 0x61, PT ;  /* 0x000000612300780c */ /* 0x040fe40003f04270 */
[----:B------:R-:W-:Y:S02]  /*3840*/  FSEL R166, R80, -INF , P2 ;  /* 0xff80000050a67808 */ /* 0x000fe40001000000 */
[----:B------:R-:W-:Y:S02]  /*3850*/  FMNMX.FTZ R9, R246, R9, !PT ;  /* 0x00000009f6097209 */ /* 0x000fe40007810000 */
[----:B------:R-:W-:Y:S02]  /*3860*/  FMNMX.FTZ R8, R178, R11, !PT ;  /* 0x0000000bb2087209 */ /* 0x000fe40007810000 */
[----:B------:R-:W-:Y:S02]  /*3870*/  ISETP.GT.AND P1, PT, R35, 0x68, PT ;  /* 0x000000682300780c */ /* 0x000fe40003f24270 */
[----:B------:R-:W-:-:S02]  /*3880*/  FSEL R164, R81, -INF , P0 ;  /* 0xff80000051a47808 */ /* 0x000fc40000000000 */
[----:B------:R-:W-:Y:S02]  /*3890*/  FMNMX.FTZ R9, R166, R9, !PT ;  /* 0x00000009a6097209 */ /* 0x000fe40007810000 */
[----:B------:R-:W-:Y:S02]  /*38a0*/  FMNMX.FTZ R11, R137, R8, !PT ;  /* 0x00000008890b7209 */ /* 0x000fe40007810000 */
[----:B------:R-:W-:Y:S02]  /*38b0*/  ISETP.GT.AND P2, PT, R35, 0x69, PT ;  /* 0x000000692300780c */ /* 0x000fe40003f44270 */
[----:B------:R-:W-:Y:S02]  /*38c0*/  FSEL R162, R76, -INF , P1 ;  /* 0xff8000004ca27808 */ /* 0x000fe40000800000 */
[----:B------:R-:W-:Y:S02]  /*38d0*/  FMNMX.FTZ R9, R164, R9, !PT ;  /* 0x00000009a4097209 */ /* 0x000fe40007810000 */
[----:B------:R-:W-:-:S02]  /*38e0*/  FMNMX.FTZ R11, R182, R11, !PT ;  /* 0x0000000bb60b7209 */ /* 0x000fc40007810000 */
[----:B------:R-:W-:Y:S02]  /*38f0*/  ISETP.GT.AND P0, PT, R35, 0x70, PT ;  /* 0x000000702300780c */ /* 0x000fe40003f04270 */
[----:B------:R-:W-:Y:S02]  /*3900*/  FSEL R160, R77, -INF , P2 ;  /* 0xff8000004da07808 */ /* 0x000fe40001000000 */
[----:B------:R-:W-:Y:S02]  /*3910*/  FMNMX.FTZ R9, R162, R9, !PT ;  /* 0x00000009a2097209 */ /* 0x000fe40007810000 */
[----:B------:R-:W-:Y:S02]  /*3920*/  ISETP.GT.AND P2, PT, R0, 0x58, PT ;  /* 0x000000580000780c */ /* 0x000fe40003f44270 */
[----:B------:R-:W-:Y:S02]  /*3930*/  FMNMX.FTZ R11, R244, R11, !PT ;  /* 0x0000000bf40b7209 */ /* 0x000fe40007810000 */
[----:B------:R-:W-:-:S02]  /*3940*/  ISETP.GT.AND P1, PT, R35, 0x71, PT ;  /* 0x000000712300780c */ /* 0x000fc40003f24270 */
[----:B------:R-:W-:Y:S02]  /*3950*/  FSEL R144, R72, -INF , P0 ;  /* 0xff80000048907808 */ /* 0x000fe40000000000 */
[----:B------:R-:W-:Y:S02]  /*3960*/  FMNMX.FTZ R9, R160, R9, !PT ;  /* 0x00000009a0097209 */ /* 0x000fe40007810000 */
        /* <DEDUP_REMOVED lines=8> */
[----:B------:R-:W-:Y:S02]  /*39f0*/  FMNMX.FTZ R11, R236, R11, !PT ;  /* 0x0000000bec0b7209 */ /* 0x000fe40007810000 */
[----:B------:R-:W-:-:S02]  /*3a00*/  ISETP.GT.AND P2, PT, R35, 0x79, PT ;  /* 0x000000792300780c */ /* 0x000fc40003f44270 */
[----:B------:R-:W-:Y:S02]  /*3a10*/  ISETP.GT.AND P0, PT, R0, 0x61, PT ;  /* 0x000000610000780c */ /* 0x000fe40003f04270 */
[----:B------:R-:W-:Y:S02]  /*3a20*/  FSEL R136, R68, -INF , P6 ;  /* 0xff80000044887808 */ /* 0x000fe40003000000 */
[----:B------:R-:W-:Y:S02]  /*3a30*/  FMNMX.FTZ R9, R138, R9, !PT ;  /* 0x000000098a097209 */ /* 0x000fe40007810000 */
[----:B------:R-:W-:Y:S02]  /*3a40*/  FSEL R158, R82, -INF , P1 ;  /* 0xff800000529e7808 */ /* 0x000fe40000800000 */
[----:B------:R-:W-:Y:S02]  /*3a50*/  FMNMX.FTZ R11, R180, R11, !PT ;  /* 0x0000000bb40b7209 */ /* 0x000fe40007810000 */
[----:B------:R-:W-:-:S02]  /*3a60*/  FSEL R156, R83, -INF , P0 ;  /* 0xff800000539c7808 */ /* 0x000fc40000000000 */
[----:B------:R-:W-:Y:S01]  /*3a70*/  FSEL R134, R69, -INF , P2 ;  /* 0xff80000045867808 */ /* 0x000fe20001000000 */
[----:B------:R-:W-:Y:S01]  /*3a80*/  LDSM.16.MT88.4 R80, [R221+0x100] ;  /* 0x00010000dd50783b */ /* 0x000fe20000004200 */
[----:B------:R-:W-:Y:S02]  /*3a90*/  FMNMX.FTZ R9, R136, R9, !PT ;  /* 0x0000000988097209 */ /* 0x000fe40007810000 */
[----:B------:R-:W-:Y:S02]  /*3aa0*/  ISETP.GT.AND P0, PT, R0, 0x68, PT ;  /* 0x000000680000780c */ /* 0x000fe40003f04270 */
[----:B------:R-:W-:Y:S02]  /*3ab0*/  FMNMX.FTZ R11, R158, R11, !PT ;  /* 0x0000000b9e0b7209 */ /* 0x000fe40007810000 */
[----:B------:R-:W-:Y:S02]  /*3ac0*/  ISETP.GT.AND P1, PT, R0, 0x69, PT ;  /* 0x000000690000780c */ /* 0x000fe40003f24270 */
[----:B------:R-:W-:-:S02]  /*3ad0*/  FMNMX.FTZ R8, R134, R9, !PT ;  /* 0x0000000986087209 */ /* 0x000fc40007810000 */
[----:B------:R-:W-:Y:S02]  /*3ae0*/  FSEL R152, R78, -INF , P0 ;  /* 0xff8000004e987808 */ /* 0x000fe40000000000 */
[----:B------:R-:W-:Y:S01]  /*3af0*/  FMNMX.FTZ R11, R156, R11, !PT ;  /* 0x0000000b9c0b7209 */ /* 0x000fe20007810000 */
[----:B------:R-:W1:Y:S01]  /*3b00*/  SHFL.BFLY PT, R9, R8, 0x2, 0x1f ;  /* 0x0c401f0008097f89 */ /* 0x000e6200000e0000 */
[----:B------:R-:W-:Y:S02]  /*3b10*/  FSEL R150, R79, -INF , P1 ;  /* 0xff8000004f967808 */ /* 0x000fe40000800000 */
[----:B------:R-:W-:Y:S02]  /*3b20*/  ISETP.GT.AND P1, PT, R0, 0x70, PT ;  /* 0x000000700000780c */ /* 0x000fe40003f24270 */
[----:B------:R-:W-:Y:S02]  /*3b30*/  FMNMX.FTZ R11, R152, R11, !PT ;  /* 0x0000000b980b7209 */ /* 0x000fe40007810000 */
[----:B------:R-:W-:-:S02]  /*3b40*/  ISETP.GT.AND P0, PT, R0, 0x71, PT ;  /* 0x000000710000780c */ /* 0x000fc40003f04270 */
[----:B------:R-:W-:Y:S02]  /*3b50*/  FSEL R66, R74, -INF , P1 ;  /* 0xff8000004a427808 */ /* 0x000fe40000800000 */
[----:B------:R-:W-:Y:S02]  /*3b60*/  FMNMX.FTZ R11, R150, R11, !PT ;  /* 0x0000000b960b7209 */ /* 0x000fe40007810000 */
[----:B------:R-:W-:Y:S02]  /*3b70*/  FSEL R64, R75, -INF , P0 ;  /* 0xff8000004b407808 */ /* 0x000fe40000000000 */
[----:B------:R-:W-:Y:S01]  /*3b80*/  ISETP.GT.AND P1, PT, R0, 0x78, PT ;  /* 0x000000780000780c */ /* 0x000fe20003f24270 */
[----:B------:R-:W-:Y:S01]  /*3b90*/  LDSM.16.MT88.4 R72, [R222+0x100] ;  /* 0x00010000de48783b */ /* 0x000fe20000004200 */
[----:B------:R-:W-:Y:S02]  /*3ba0*/  FMNMX.FTZ R11, R66, R11, !PT ;  /* 0x0000000b420b7209 */ /* 0x000fe40007810000 */
[----:B------:R-:W-:-:S02]  /*3bb0*/  ISETP.GT.AND P0, PT, R0, 0x79, PT ;  /* 0x000000790000780c */ /* 0x000fc40003f04270 */
[----:B------:R-:W-:Y:S02]  /*3bc0*/  FSEL R62, R70, -INF , P1 ;  /* 0xff800000463e7808 */ /* 0x000fe40000800000 */
[----:B------:R-:W-:Y:S02]  /*3bd0*/  FMNMX.FTZ R11, R64, R11, !PT ;  /* 0x0000000b400b7209 */ /* 0x000fe40007810000 */
[----:B------:R-:W-:Y:S02]  /*3be0*/  FSEL R60, R71, -INF , P0 ;  /* 0xff800000473c7808 */ /* 0x000fe40000000000 */
        /* <DEDUP_REMOVED lines=19> */
[----:B------:R-:W-:Y:S01]  /*3d20*/  LDSM.16.MT88.4 R8, [R224+0x4900] ;  /* 0x00490000e008783b */ /* 0x000fe20000004200 */
[--C-:B------:R-:W-:Y:S01]  /*3d30*/  FFMA.FTZ R54, R24, c[0x0][0x2d0], -R61.reuse ;  /* 0x0000b40018367a23 */ /* 0x100fe2000001083d */
[C---:B------:R-:W-:Y:S01]  /*3d40*/  FSETP.NEU.FTZ.AND P0, PT, R132.reuse, -INF , PT ;  /* 0xff8000008400780b */ /* 0x040fe20003f1d000 */
[----:B------:R-:W-:Y:S01]  /*3d50*/  FMUL.FTZ R59, R132, c[0x0][0x2d0] ;  /* 0x0000b400843b7a20 */ /* 0x000fe20000410000 */
[----:B------:R-:W-:Y:S01]  /*3d60*/  MUFU.EX2 R56, R56 ;  /* 0x0000003800387308 */ /* 0x000fe20000000800 */
[----:B------:R-:W-:-:S02]  /*3d70*/  FFMA.FTZ R45, R16, c[0x0][0x2d0], -R61 ;  /* 0x0000b400102d7a23 */ /* 0x000fc4000001083d */
[----:B------:R-:W-:Y:S01]  /*3d80*/  LDSM.16.MT88.4 R16, [R221+0x900] ;  /* 0x00090000dd10783b */ /* 0x000fe20000004200 */
[----:B------:R-:W-:Y:S01]  /*3d90*/  FSEL R59, R59, RZ, P0 ;  /* 0x000000ff3b3b7208 */ /* 0x000fe20000000000 */
[--C-:B------:R-:W-:Y:S02]  /*3da0*/  FFMA.FTZ R41, R28, c[0x0][0x2d0], -R61.reuse ;  /* 0x0000b4001c297a23 */ /* 0x100fe4000001083d */
[----:B------:R-:W-:Y:S01]  /*3db0*/  FFMA.FTZ R37, R37, c[0x0][0x2d0], -R61 ;  /* 0x0000b40025257a23 */ /* 0x000fe2000001083d */
[----:B------:R-:W1:Y:S01]  /*3dc0*/  MUFU.EX2 R55, R55 ;  /* 0x0000003700377308 */ /* 0x000e620000000800 */
[--C-:B------:R-:W-:Y:S02]  /*3dd0*/  FFMA.FTZ R58, R7, c[0x0][0x2d0], -R59.reuse ;  /* 0x0000b400073a7a23 */ /* 0x100fe4000001083b */
[--C-:B------:R-:W-:Y:S01]  /*3de0*/  FFMA.FTZ R57, R44, c[0x0][0x2d0], -R59.reuse ;  /* 0x0000b4002c397a23 */ /* 0x100fe2000001083b */
[----:B------:R-:W2:Y:S01]  /*3df0*/  LDSM.16.MT88.4 R4, [R220+0x4100] ;  /* 0x00410000dc04783b */ /* 0x000ea20000004200 */
[----:B------:R-:W-:-:S02]  /*3e00*/  FFMA.FTZ R52, R42, c[0x0][0x2d0], -R59 ;  /* 0x0000b4002a347a23 */ /* 0x000fc4000001083b */
[--C-:B------:R-:W-:Y:S01]  /*3e10*/  FFMA.FTZ R51, R26, c[0x0][0x2d0], -R59.reuse ;  /* 0x0000b4001a337a23 */ /* 0x100fe2000001083b */
[----:B------:R-:W3:Y:S01]  /*3e20*/  MUFU.EX2 R50, R50 ;  /* 0x0000003200327308 */ /* 0x000ee20000000800 */
[--C-:B------:R-:W-:Y:S01]  /*3e30*/  FFMA.FTZ R47, R22, c[0x0][0x2d0], -R59.reuse ;  /* 0x0000b400162f7a23 */ /* 0x100fe2000001083b */
[----:B------:R-:W-:Y:S01]  /*3e40*/  LDSM.16.MT88.4 R24, [R224+0x900] ;  /* 0x00090000e018783b */ /* 0x000fe20000004200 */
[--C-:B------:R-:W-:Y:S02]  /*3e50*/  FFMA.FTZ R46, R20, c[0x0][0x2d0], -R59.reuse ;  /* 0x0000b400142e7a23 */ /* 0x100fe4000001083b */
[--C-:B------:R-:W-:Y:S01]  /*3e60*/  FFMA.FTZ R43, R34, c[0x0][0x2d0], -R59.reuse ;  /* 0x0000b400222b7a23 */ /* 0x100fe2000001083b */
[----:B------:R-:W-:Y:S01]  /*3e70*/  LDSM.16.MT88.4 R20, [R222+0x900] ;  /* 0x00090000de14783b */ /* 0x000fe20000004200 */
[----:B------:R-:W-:Y:S01]  /*3e80*/  FFMA.FTZ R42, R32, c[0x0][0x2d0], -R59 ;  /* 0x0000b400202a7a23 */ /* 0x000fe2000001083b */
[----:B------:R-:W-:Y:S01]  /*3e90*/  MUFU.EX2 R58, R58 ;  /* 0x0000003a003a7308 */ /* 0x000fe20000000800 */
[----:B-1----:R-:W-:Y:S01]  /*3ea0*/  F2FP.PACK_AB R112, R55, R56 ;  /* 0x000000383770723e */ /* 0x002fe200000000ff */
[----:B------:R-:W1:Y:S01]  /*3eb0*/  LDSM.16.MT88.4 R32, [R222+0x4900] ;  /* 0x00490000de20783b */ /* 0x000e620000004200 */
[----:B------:R-:W-:-:S02]  /*3ec0*/  FFMA.FTZ R44, R40, c[0x0][0x2d0], -R61 ;  /* 0x0000b400282c7a23 */ /* 0x000fc4000001083d */
[----:B------:R-:W-:Y:S02]  /*3ed0*/  FFMA.FTZ R40, R30, c[0x0][0x2d0], -R61 ;  /* 0x0000b4001e287a23 */ /* 0x000fe4000001083d */
[----:B------:R-:W-:Y:S01]  /*3ee0*/  LDSM.16.MT88.4 R28, [R221+0x4900] ;  /* 0x00490000dd1c783b */ /* 0x000fe20000004200 */
[----:B------:R-:W4:Y:S01]  /*3ef0*/  MUFU.EX2 R57, R57 ;  /* 0x0000003900397308 */ /* 0x000f220000000800 */
[----:B---3--:R-:W-:Y:S01]  /*3f00*/  F2FP.PACK_AB R114, R50, R53 ;  /* 0x000000353272723e */ /* 0x008fe200000000ff */
[--C-:B------:R-:W-:Y:S02]  /*3f10*/  FFMA.FTZ R39, R39, c[0x0][0x2d0], -R59.reuse ;  /* 0x0000b40027277a23 */ /* 0x100fe4000001083b */
[--C-:B------:R-:W-:Y:S02]  /*3f20*/  FFMA.FTZ R38, R38, c[0x0][0x2d0], -R59.reuse ;  /* 0x0000b40026267a23 */ /* 0x100fe4000001083b */
[--C-:B------:R-:W-:Y:S02]  /*3f30*/  FFMA.FTZ R3, R153, c[0x0][0x2d0], -R59.reuse ;  /* 0x0000b40099037a23 */ /* 0x100fe4000001083b */
[----:B------:R-:W-:Y:S01]  /*3f40*/  MUFU.EX2 R52, R52 ;  /* 0x0000003400347308 */ /* 0x000fe20000000800 */
[----:B------:R-:W-:-:S02]  /*3f50*/  FFMA.FTZ R2, R151, c[0x0][0x2d0], -R59 ;  /* 0x0000b40097027a23 */ /* 0x000fc4000001083b */
[--C-:B------:R-:W-:Y:S02]  /*3f60*/  FFMA.FTZ R63, R63, c[0x0][0x2d0], -R61.reuse ;  /* 0x0000b4003f3f7a23 */ /* 0x100fe4000001083d */
[--C-:B------:R-:W-:Y:S02]  /*3f70*/  FFMA.FTZ R146, R146, c[0x0][0x2d0], -R61.reuse ;  /* 0x0000b40092927a23 */ /* 0x100fe4000001083d */
[--C-:B------:R-:W-:Y:S01]  /*3f80*/  FFMA.FTZ R148, R148, c[0x0][0x2d0], -R61.reuse ;  /* 0x0000b40094947a23 */ /* 0x100fe2000001083d */
[----:B------:R-:W3:Y:S01]  /*3f90*/  MUFU.EX2 R51, R51 ;  /* 0x0000003300337308 */ /* 0x000ee20000000800 */
[----:B----4-:R-:W-:Y:S01]  /*3fa0*/  F2FP.PACK_AB R113, R57, R58 ;  /* 0x0000003a3971723e */ /* 0x010fe200000000ff */
[----:B------:R-:W-:Y:S02]  /*3fb0*/  FFMA.FTZ R65, R65, c[0x0][0x2d0], -R61 ;  /* 0x0000b40041417a23 */ /* 0x000fe4000001083d */
[--C-:B------:R-:W-:Y:S02]  /*3fc0*/  FFMA.FTZ R67, R67, c[0x0][0x2d0], -R59.reuse ;  /* 0x0000b40043437a23 */ /* 0x100fe4000001083b */
[----:B------:R-:W-:-:S02]  /*3fd0*/  FFMA.FTZ R154, R154, c[0x0][0x2d0], -R59 ;  /* 0x0000b4009a9a7a23 */ /* 0x000fc4000001083b */
[----:B------:R-:W-:Y:S01]  /*3fe0*/  MUFU.EX2 R54, R54 ;  /* 0x0000003600367308 */ /* 0x000fe20000000800 */
[----:B------:R-:W-:Y:S02]  /*3ff0*/  FFMA.FTZ R149, R149, c[0x0][0x2d0], -R59 ;  /* 0x0000b40095957a23 */ /* 0x000fe4000001083b */
[----:B------:R-:W-:Y:S02]  /*4000*/  FFMA.FTZ R133, R133, c[0x0][0x2d0], -R61 ;  /* 0x0000b40085857a23 */ /* 0x000fe4000001083d */
[--C-:B------:R-:W-:Y:S02]  /*4010*/  FFMA.FTZ R135, R135, c[0x0][0x2d0], -R59.reuse ;  /* 0x0000b40087877a23 */ /* 0x100fe4000001083b */
[--C-:B------:R-:W-:Y:S01]  /*4020*/  FFMA.FTZ R178, R178, c[0x0][0x2d0], -R59.reuse ;  /* 0x0000b400b2b27a23 */ /* 0x100fe2000001083b */
[----:B---3--:R-:W-:Y:S01]  /*4030*/  F2FP.PACK_AB R115, R51, R52 ;  /* 0x000000343373723e */ /* 0x008fe200000000ff */
[----:B------:R-:W3:Y:S01]  /*4040*/  MUFU.EX2 R49, R49 ;  /* 0x0000003100317308 */ /* 0x000ee20000000800 */
[----:B------:R-:W-:-:S02]  /*4050*/  FFMA.FTZ R137, R137, c[0x0][0x2d0], -R59 ;  /* 0x0000b40089897a23 */ /* 0x000fc4000001083b */
[----:B------:R-:W-:Y:S02]  /*4060*/  FFMA.FTZ R182, R182, c[0x0][0x2d0], -R59 ;  /* 0x0000b400b6b67a23 */ /* 0x000fe4000001083b */
[--C-:B------:R-:W-:Y:S01]  /*4070*/  FFMA.FTZ R250, R250, c[0x0][0x2d0], -R61.reuse ;  /* 0x0000b400fafa7a23 */ /* 0x100fe2000001083d */
[C---:B------:R-:W-:Y:S01]  /*4080*/  HMMA.16816.F32 R84, R112.reuse, R88, RZ ;  /* 0x000000587054723c */ /* 0x040fe200000018ff */
[----:B------:R-:W-:Y:S01]  /*4090*/  FFMA.FTZ R246, R246, c[0x0][0x2d0], -R61 ;  /* 0x0000b400f6f67a23 */ /* 0x000fe2000001083d */
[----:B------:R-:W-:Y:S01]  /*40a0*/  MUFU.EX2 R48, R48 ;  /* 0x0000003000307308 */ /* 0x000fe20000000800 */
[--C-:B------:R-:W-:Y:S02]  /*40b0*/  FFMA.FTZ R242, R242, c[0x0][0x2d0], -R59.reuse ;  /* 0x0000b400f2f27a23 */ /* 0x100fe4000001083b */
[----:B------:R-:W-:Y:S02]  /*40c0*/  FFMA.FTZ R180, R180, c[0x0][0x2d0], -R59 ;  /* 0x0000b400b4b47a23 */ /* 0x000fe4000001083b */
[--C-:B------:R-:W-:Y:S01]  /*40d0*/  FFMA.FTZ R151, R166, c[0x0][0x2d0], -R61.reuse ;  /* 0x0000b400a6977a23 */ /* 0x100fe2000001083d */
[----:B------:R-:W-:Y:S01]  /*40e0*/  HMMA.16816.F32 R88, R112, R90, RZ ;  /* 0x0000005a7058723c */ /* 0x000fe200000018ff */
[--C-:B------:R-:W-:Y:S01]  /*40f0*/  FFMA.FTZ R164, R164, c[0x0][0x2d0], -R61.reuse ;  /* 0x0000b400a4a47a23 */ /* 0x100fe2000001083d */
[----:B------:R-:W-:Y:S01]  /*4100*/  MUFU.EX2 R45, R45 ;  /* 0x0000002d002d7308 */ /* 0x000fe20000000800 */
[----:B------:R-:W-:-:S02]  /*4110*/  FFMA.FTZ R153, R162, c[0x0][0x2d0], -R61 ;  /* 0x0000b400a2997a23 */ /* 0x000fc4000001083d */
[----:B------:R-:W-:Y:S02]  /*4120*/  FFMA.FTZ R160, R160, c[0x0][0x2d0], -R61 ;  /* 0x0000b400a0a07a23 */ /* 0x000fe4000001083d */
[--C-:B------:R-:W-:Y:S01]  /*4130*/  FFMA.FTZ R155, R158, c[0x0][0x2d0], -R59.reuse ;  /* 0x0000b4009e9b7a23 */ /* 0x100fe2000001083b */
[C---:B------:R-:W-:Y:S01]  /*4140*/  HMMA.16816.F32 R128, R112.reuse, R124, RZ ;  /* 0x0000007c7080723c */ /* 0x040fe200000018ff */
[--C-:B------:R-:W-:Y:S01]  /*4150*/  FFMA.FTZ R156, R156, c[0x0][0x2d0], -R59.reuse ;  /* 0x0000b4009c9c7a23 */ /* 0x100fe2000001083b */
[----:B------:R-:W-:Y:S01]  /*4160*/  MUFU.EX2 R47, R47 ;  /* 0x0000002f002f7308 */ /* 0x000fe20000000800 */
[--C-:B------:R-:W-:Y:S02]  /*4170*/  FFMA.FTZ R152, R152, c[0x0][0x2d0], -R59.reuse ;  /* 0x0000b40098987a23 */ /* 0x100fe4000001083b */
[--C-:B------:R-:W-:Y:S02]  /*4180*/  FFMA.FTZ R157, R150, c[0x0][0x2d0], -R59.reuse ;  /* 0x0000b400969d7a23 */ /* 0x100fe4000001083b */
[----:B------:R-:W-:Y:S01]  /*4190*/  FFMA.FTZ R229, R60, c[0x0][0x2d0], -R59 ;  /* 0x0000b4003ce57a23 */ /* 0x000fe2000001083b */
[----:B------:R-:W-:Y:S01]  /*41a0*/  HMMA.16816.F32 R68, R112, R72, RZ ;  /* 0x000000487044723c */ /* 0x000fe200000018ff */
[----:B------:R-:W-:Y:S01]  /*41b0*/  FADD.FTZ R57, R58, R57 ;  /* 0x000000393a397221 */ /* 0x000fe20000010000 */
[----:B------:R-:W4:Y:S01]  /*41c0*/  MUFU.EX2 R46, R46 ;  /* 0x0000002e002e7308 */ /* 0x000f220000000800 */
[----:B------:R-:W-:-:S04]  /*41d0*/  FADD.FTZ R56, R56, R55 ;  /* 0x0000003738387221 */ /* 0x000fc80000010000 */
[----:B------:R-:W-:Y:S01]  /*41e0*/  FADD.FTZ R53, R53, R56 ;  /* 0x0000003835357221 */ /* 0x000fe20000010000 */
[----:B------:R-:W-:Y:S02]  /*41f0*/  HMMA.16816.F32 R76, R112, R80, RZ ;  /* 0x00000050704c723c */ /* 0x000fe400000018ff */
[----:B------:R-:W-:Y:S01]  /*4200*/  MUFU.EX2 R43, R43 ;  /* 0x0000002b002b7308 */ /* 0x000fe20000000800 */
[----:B------:R-:W-:-:S05]  /*4210*/  FADD.FTZ R53, R50, R53 ;  /* 0x0000003532357221 */ /* 0x000fca0000010000 */
[C---:B------:R-:W-:Y:S02]  /*4220*/  HMMA.16816.F32 R92, R112.reuse, R96, RZ ;  /* 0x00000060705c723c */ /* 0x040fe400000018ff */
[----:B------:R-:W5:Y:S06]  /*4230*/  MUFU.EX2 R42, R42 ;  /* 0x0000002a002a7308 */ /* 0x000f6c0000000800 */
[C---:B------:R-:W-:Y:S02]  /*4240*/  HMMA.16816.F32 R100, R112.reuse, R104, RZ ;  /* 0x000000687064723c */ /* 0x040fe400000018ff */
[----:B------:R-:W-:Y:S06]  /*4250*/  MUFU.EX2 R44, R44 ;  /* 0x0000002c002c7308 */ /* 0x000fec0000000800 */
[C---:B------:R-:W-:Y:S02]  /*4260*/  HMMA.16816.F32 R120, R112.reuse, R108, RZ ;  /* 0x0000006c7078723c */ /* 0x040fe400000018ff */
[----:B------:R-:W1:Y:S06]  /*4270*/  MUFU.EX2 R41, R41 ;  /* 0x0000002900297308 */ /* 0x000e6c0000000800 */
[C---:B------:R-:W-:Y:S02]  /*4280*/  HMMA.16816.F32 R124, R112.reuse, R126, RZ ;  /* 0x0000007e707c723c */ /* 0x040fe400000018ff */
[----:B------:R-:W-:Y:S06]  /*4290*/  MUFU.EX2 R40, R40 ;  /* 0x0000002800287308 */ /* 0x000fec0000000800 */
[C---:B------:R-:W-:Y:S02]  /*42a0*/  HMMA.16816.F32 R72, R112.reuse, R74, RZ ;  /* 0x0000004a7048723c */ /* 0x040fe400000018ff */
[----:B------:R-:W-:Y:S06]  /*42b0*/  MUFU.EX2 R37, R37 ;  /* 0x0000002500257308 */ /* 0x000fec0000000800 */
        /* <DEDUP_REMOVED lines=8> */
[C---:B--2---:R-:W-:Y:S02]  /*4340*/  HMMA.16816.F32 R116, R112.reuse, R4, RZ ;  /* 0x000000047074723c */ /* 0x044fe400000018ff */
[----:B------:R-:W-:Y:S05]  /*4350*/  MUFU.EX2 R63, R63 ;  /* 0x0000003f003f7308 */ /* 0x000fea0000000800 */
[----:B---3--:R-:W-:Y:S01]  /*4360*/  F2FP.PACK_AB R4, R49, R54 ;  /* 0x000000363104723e */ /* 0x008fe200000000ff */
[----:B------:R-:W-:Y:S01]  /*4370*/  HMMA.16816.F32 R112, R112, R6, RZ ;  /* 0x000000067070723c */ /* 0x000fe200000018ff */
[----:B----4-:R-:W-:Y:S01]  /*4380*/  F2FP.PACK_AB R5, R46, R47 ;  /* 0x0000002f2e05723e */ /* 0x010fe200000000ff */
[----:B------:R-:W2:Y:S01]  /*4390*/  MUFU.EX2 R146, R146 ;  /* 0x0000009200927308 */ /* 0x000ea20000000800 */
[----:B------:R-:W-:-:S04]  /*43a0*/  FADD.FTZ R54, R54, R53 ;  /* 0x0000003536367221 */ /* 0x000fc80000010000 */
[----:B------:R-:W-:Y:S01]  /*43b0*/  F2FP.PACK_AB R6, R45, R48 ;  /* 0x000000302d06723e */ /* 0x000fe200000000ff */
[----:B------:R-:W-:Y:S01]  /*43c0*/  FADD.FTZ R49, R49, R54 ;  /* 0x0000003631317221 */ /* 0x000fe20000010000 */
[----:B-----5:R-:W-:Y:S01]  /*43d0*/  F2FP.PACK_AB R7, R42, R43 ;  /* 0x0000002b2a07723e */ /* 0x020fe200000000ff */
[----:B------:R-:W-:Y:S02]  /*43e0*/  MUFU.EX2 R148, R148 ;  /* 0x0000009400947308 */ /* 0x000fe40000000800 */
[----:B------:R-:W-:-:S04]  /*43f0*/  FADD.FTZ R48, R48, R49 ;  /* 0x0000003130307221 */ /* 0x000fc80000010000 */
[C---:B------:R-:W-:Y:S01]  /*4400*/  HMMA.16816.F32 R84, R4.reuse, R12, R84 ;  /* 0x0000000c0454723c */ /* 0x040fe20000001854 */
[----:B------:R-:W-:Y:S01]  /*4410*/  FADD.FTZ R45, R45, R48 ;  /* 0x000000302d2d7221 */ /* 0x000fe20000010000 */
[----:B------:R-:W-:Y:S06]  /*4420*/  MUFU.EX2 R65, R65 ;  /* 0x0000004100417308 */ /* 0x000fec0000000800 */
[C---:B------:R-:W-:Y:S01]  /*4430*/  HMMA.16816.F32 R88, R4.reuse, R14, R88 ;  /* 0x0000000e0458723c */ /* 0x040fe20000001858 */
[----:B------:R-:W3:Y:S01]  /*4440*/  LDSM.16.MT88.4 R12, [R220+0x4900] ;  /* 0x00490000dc0c783b */ /* 0x000ee20000004200 */
[----:B------:R-:W-:Y:S06]  /*4450*/  MUFU.EX2 R67, R67 ;  /* 0x0000004300437308 */ /* 0x000fec0000000800 */
[C---:B------:R-:W-:Y:S02]  /*4460*/  HMMA.16816.F32 R92, R4.reuse, R8, R92 ;  /* 0x00000008045c723c */ /* 0x040fe4000000185c */
[----:B------:R-:W4:Y:S06]  /*4470*/  MUFU.EX2 R154, R154 ;  /* 0x0000009a009a7308 */ /* 0x000f2c0000000800 */
[C---:B------:R-:W-:Y:S01]  /*4480*/  HMMA.16816.F32 R96, R4.reuse, R10, R96 ;  /* 0x0000000a0460723c */ /* 0x040fe20000001860 */
[----:B------:R-:W5:Y:S01]  /*4490*/  LDSM.16.MT88.4 R8, [R220+0x1100] ;  /* 0x00110000dc08783b */ /* 0x000f620000004200 */
[----:B------:R-:W-:Y:S06]  /*44a0*/  MUFU.EX2 R133, R133 ;  /* 0x0000008500857308 */ /* 0x000fec0000000800 */
[C---:B------:R-:W-:Y:S02]  /*44b0*/  HMMA.16816.F32 R76, R4.reuse, R16, R76 ;  /* 0x00000010044c723c */ /* 0x040fe4000000184c */
[----:B------:R-:W-:Y:S06]  /*44c0*/  MUFU.EX2 R135, R135 ;  /* 0x0000008700877308 */ /* 0x000fec0000000800 */
[C---:B------:R-:W-:Y:S01]  /*44d0*/  HMMA.16816.F32 R80, R4.reuse, R18, R80 ;  /* 0x000000120450723c */ /* 0x040fe20000001850 */
[----:B------:R-:W2:Y:S01]  /*44e0*/  LDSM.16.MT88.4 R16, [R221+0x1100] ;  /* 0x00110000dd10783b */ /* 0x000ea20000004200 */
[----:B------:R-:W-:Y:S06]  /*44f0*/  MUFU.EX2 R178, R178 ;  /* 0x000000b200b27308 */ /* 0x000fec0000000800 */
[C---:B-1----:R-:W-:Y:S02]  /*4500*/  HMMA.16816.F32 R100, R4.reuse, R32, R100 ;  /* 0x000000200464723c */ /* 0x042fe40000001864 */
[----:B------:R-:W-:Y:S06]  /*4510*/  MUFU.EX2 R137, R137 ;  /* 0x0000008900897308 */ /* 0x000fec0000000800 */
[C---:B---3--:R-:W-:Y:S02]  /*4520*/  HMMA.16816.F32 R116, R4.reuse, R12, R116 ;  /* 0x0000000c0474723c */ /* 0x048fe40000001874 */
[----:B------:R-:W-:Y:S06]  /*4530*/  MUFU.EX2 R182, R182 ;  /* 0x000000b600b67308 */ /* 0x000fec0000000800 */
[C---:B------:R-:W-:Y:S01]  /*4540*/  HMMA.16816.F32 R112, R4.reuse, R14, R112 ;  /* 0x0000000e0470723c */ /* 0x040fe20000001870 */
[----:B------:R-:W1:Y:S01]  /*4550*/  LDSM.16.MT88.4 R12, [R224+0x5100] ;  /* 0x00510000e00c783b */ /* 0x000e620000004200 */
[----:B------:R-:W-:Y:S06]  /*4560*/  MUFU.EX2 R250, R250 ;  /* 0x000000fa00fa7308 */ /* 0x000fec0000000800 */
[C---:B------:R-:W-:Y:S01]  /*4570*/  HMMA.16816.F32 R104, R4.reuse, R34, R104 ;  /* 0x000000220468723c */ /* 0x040fe20000001868 */
[----:B------:R-:W3:Y:S01]  /*4580*/  LDSM.16.MT88.4 R32, [R222+0x5100] ;  /* 0x00510000de20783b */ /* 0x000ee20000004200 */
[----:B------:R-:W-:Y:S06]  /*4590*/  MUFU.EX2 R246, R246 ;  /* 0x000000f600f67308 */ /* 0x000fec0000000800 */
[C---:B------:R-:W-:Y:S02]  /*45a0*/  HMMA.16816.F32 R128, R4.reuse, R24, R128 ;  /* 0x000000180480723c */ /* 0x040fe40000001880 */
[----:B------:R-:W-:Y:S06]  /*45b0*/  MUFU.EX2 R242, R242 ;  /* 0x000000f200f27308 */ /* 0x000fec0000000800 */
[C---:B------:R-:W-:Y:S01]  /*45c0*/  HMMA.16816.F32 R124, R4.reuse, R26, R124 ;  /* 0x0000001a047c723c */ /* 0x040fe2000000187c */
[----:B------:R-:W1:Y:S01]  /*45d0*/  LDSM.16.MT88.4 R24, [R224+0x1100] ;  /* 0x00110000e018783b */ /* 0x000e620000004200 */
        /* <DEDUP_REMOVED lines=17> */
[----:B------:R-:W-:-:S03]  /*46f0*/  F2FP.PACK_AB R7, R2, R3 ;  /* 0x000000030207723e */ /* 0x000fc600000000ff */
[----:B------:R-:W-:Y:S02]  /*4700*/  FADD.FTZ R40, R40, R41 ;  /* 0x0000002928287221 */ /* 0x000fe40000010000 */
[----:B------:R-:W-:Y:S02]  /*4710*/  MUFU.EX2 R156, R156 ;  /* 0x0000009c009c7308 */ /* 0x000fe40000000800 */
[----:B-----5:R-:W-:Y:S01]  /*4720*/  HMMA.16816.F32 R84, R4, R8, R84 ;  /* 0x000000080454723c */ /* 0x020fe20000001854 */
[----:B------:R-:W-:-:S05]  /*4730*/  FADD.FTZ R40, R37, R40 ;  /* 0x0000002825287221 */ /* 0x000fca0000010000 */
[----:B------:R-:W-:Y:S02]  /*4740*/  MUFU.EX2 R152, R152 ;  /* 0x0000009800987308 */ /* 0x000fe40000000800 */
[C---:B------:R-:W-:Y:S01]  /*4750*/  HMMA.16816.F32 R88, R4.reuse, R10, R88 ;  /* 0x0000000a0458723c */ /* 0x040fe20000001858 */
[----:B------:R-:W5:Y:S05]  /*4760*/  LDSM.16.MT88.4 R8, [R220+0x5100] ;  /* 0x00510000dc08783b */ /* 0x000f6a0000004200 */
[----:B------:R-:W-:Y:S02]  /*4770*/  MUFU.EX2 R157, R157 ;  /* 0x0000009d009d7308 */ /* 0x000fe40000000800 */
[C---:B--2---:R-:W-:Y:S06]  /*4780*/  HMMA.16816.F32 R76, R4.reuse, R16, R76 ;  /* 0x00000010044c723c */ /* 0x044fec000000184c */
[----:B------:R-:W-:Y:S02]  /*4790*/  MUFU.EX2 R229, R229 ;  /* 0x000000e500e57308 */ /* 0x000fe40000000800 */
[C---:B------:R-:W-:Y:S01]  /*47a0*/  HMMA.16816.F32 R80, R4.reuse, R18, R80 ;  /* 0x000000120450723c */ /* 0x040fe20000001850 */
[----:B------:R-:W2:Y:S07]  /*47b0*/  LDSM.16.MT88.4 R16, [R221+0x1900] ;  /* 0x00190000dd10783b */ /* 0x000eae0000004200 */
[C---:B-1----:R-:W-:Y:S08]  /*47c0*/  HMMA.16816.F32 R92, R4.reuse, R12, R92 ;  /* 0x0000000c045c723c */ /* 0x042ff0000000185c */
[C---:B------:R-:W-:Y:S01]  /*47d0*/  HMMA.16816.F32 R96, R4.reuse, R14, R96 ;  /* 0x0000000e0460723c */ /* 0x040fe20000001860 */
[----:B------:R-:W1:Y:S07]  /*47e0*/  LDSM.16.MT88.4 R12, [R220+0x1900] ;  /* 0x00190000dc0c783b */ /* 0x000e6e0000004200 */
[C---:B---3--:R-:W-:Y:S01]  /*47f0*/  HMMA.16816.F32 R100, R4.reuse, R32, R100 ;  /* 0x000000200464723c */ /* 0x048fe20000001864 */
[----:B------:R3:W-:Y:S06]  /*4800*/  MUFU.EX2 R32, R149 ;  /* 0x0000009500207308 */ /* 0x0007ec0000000800 */
[--C-:B------:R-:W-:Y:S01]  /*4810*/  FFMA.FTZ R33, R147, c[0x0][0x2d0], -R59.reuse ;  /* 0x0000b40093217a23 */ /* 0x100fe2000001083b */
[----:B------:R-:W-:Y:S01]  /*4820*/  HMMA.16816.F32 R128, R4, R24, R128 ;  /* 0x000000180480723c */ /* 0x000fe20000001880 */
[----:B------:R-:W-:-:S04]  /*4830*/  FFMA.FTZ R147, R244, c[0x0][0x2d0], -R59 ;  /* 0x0000b400f4937a23 */ /* 0x000fc8000001083b */
[----:B------:R-:W1:Y:S03]  /*4840*/  MUFU.EX2 R33, R33 ;  /* 0x0000002100217308 */ /* 0x000e660000000800 */
[----:B------:R-:W-:Y:S01]  /*4850*/  HMMA.16816.F32 R124, R4, R26, R124 ;  /* 0x0000001a047c723c */ /* 0x000fe2000000187c */
[----:B------:R-:W-:Y:S01]  /*4860*/  LDSM.16.MT88.4 R24, [R224+0x1900] ;  /* 0x00190000e018783b */ /* 0x000fe20000004200 */
[----:B---3--:R-:W-:-:S03]  /*4870*/  FFMA.FTZ R149, R236, c[0x0][0x2d0], -R59 ;  /* 0x0000b400ec957a23 */ /* 0x008fc6000001083b */
[----:B------:R-:W-:Y:S03]  /*4880*/  MUFU.EX2 R147, R147 ;  /* 0x0000009300937308 */ /* 0x000fe60000000800 */
[C---:B------:R-:W-:Y:S05]  /*4890*/  HMMA.16816.F32 R68, R4.reuse, R20, R68 ;  /* 0x000000140444723c */ /* 0x040fea0000001844 */
[----:B------:R-:W-:Y:S03]  /*48a0*/  MUFU.EX2 R149, R149 ;  /* 0x0000009500957308 */ /* 0x000fe60000000800 */
[C---:B------:R-:W-:Y:S01]  /*48b0*/  HMMA.16816.F32 R72, R4.reuse, R22, R72 ;  /* 0x000000160448723c */ /* 0x040fe20000001848 */
[----:B------:R-:W3:Y:S07]  /*48c0*/  LDSM.16.MT88.4 R20, [R222+0x1900] ;  /* 0x00190000de14783b */ /* 0x000eee0000004200 */
[C---:B------:R-:W-:Y:S07]  /*48d0*/  HMMA.16816.F32 R104, R4.reuse, R34, R104 ;  /* 0x000000220468723c */ /* 0x040fee0000001868 */
[--C-:B------:R-:W-:Y:S01]  /*48e0*/  FFMA.FTZ R35, R176, c[0x0][0x2d0], -R61.reuse ;  /* 0x0000b400b0237a23 */ /* 0x100fe2000001083d */
[----:B------:R-:W-:Y:S01]  /*48f0*/  HMMA.16816.F32 R120, R4, R28, R120 ;  /* 0x0000001c0478723c */ /* 0x000fe20000001878 */
[----:B------:R-:W-:-:S02]  /*4900*/  FFMA.FTZ R34, R145, c[0x0][0x2d0], -R61 ;  /* 0x0000b40091227a23 */ /* 0x000fc4000001083d */
[--C-:B------:R-:W-:Y:S02]  /*4910*/  FFMA.FTZ R176, R139, c[0x0][0x2d0], -R61.reuse ;  /* 0x0000b4008bb07a23 */ /* 0x100fe4000001083d */
[----:B------:R-:W-:Y:S01]  /*4920*/  MUFU.EX2 R35, R35 ;  /* 0x0000002300237308 */ /* 0x000fe20000000800 */
[--C-:B------:R-:W-:Y:S02]  /*4930*/  FFMA.FTZ R139, R252, c[0x0][0x2d0], -R61.reuse ;  /* 0x0000b400fc8b7a23 */ /* 0x100fe4000001083d */
[----:B------:R-:W-:Y:S01]  /*4940*/  HMMA.16816.F32 R108, R4, R30, R108 ;  /* 0x0000001e046c723c */ /* 0x000fe2000000186c */
[----:B------:R-:W-:Y:S01]  /*4950*/  LDSM.16.MT88.4 R28, [R221+0x5900] ;  /* 0x00590000dd1c783b */ /* 0x000fe20000004200 */
[----:B------:R-:W-:-:S03]  /*4960*/  FFMA.FTZ R145, R248, c[0x0][0x2d0], -R61 ;  /* 0x0000b400f8917a23 */ /* 0x000fc6000001083d */
[----:B------:R-:W1:Y:S03]  /*4970*/  MUFU.EX2 R34, R34 ;  /* 0x0000002200227308 */ /* 0x000e660000000800 */
[C---:B-----5:R-:W-:Y:S05]  /*4980*/  HMMA.16816.F32 R116, R4.reuse, R8, R116 ;  /* 0x000000080474723c */ /* 0x060fea0000001874 */
[----:B------:R-:W5:Y:S03]  /*4990*/  MUFU.EX2 R176, R176 ;  /* 0x000000b000b07308 */ /* 0x000f660000000800 */
[----:B------:R-:W-:Y:S01]  /*49a0*/  HMMA.16816.F32 R112, R4, R10, R112 ;  /* 0x0000000a0470723c */ /* 0x000fe20000001870 */
[----:B------:R-:W3:Y:S04]  /*49b0*/  LDSM.16.MT88.4 R8, [R224+0x5900] ;  /* 0x00590000e008783b */ /* 0x000ee80000004200 */
[----:B------:R-:W3:Y:S02]  /*49c0*/  MUFU.EX2 R139, R139 ;  /* 0x0000008b008b7308 */ /* 0x000ee40000000800 */
[----:B------:R-:W-:Y:S01]  /*49d0*/  F2FP.PACK_AB R4, R146, R63 ;  /* 0x0000003f9204723e */ /* 0x000fe200000000ff */
[----:B------:R-:W-:Y:S01]  /*49e0*/  FADD.FTZ R63, R63, R40 ;  /* 0x000000283f3f7221 */ /* 0x000fe20000010000 */
[----:B----4-:R-:W-:-:S02]  /*49f0*/  F2FP.PACK_AB R5, R154, R67 ;  /* 0x000000439a05723e */ /* 0x010fc400000000ff */
[----:B------:R-:W-:Y:S01]  /*4a00*/  F2FP.PACK_AB R6, R65, R148 ;  /* 0x000000944106723e */ /* 0x000fe200000000ff */
[----:B------:R-:W-:Y:S01]  /*4a10*/  FADD.FTZ R63, R146, R63 ;  /* 0x0000003f923f7221 */ /* 0x000fe20000010000 */
[----:B-1----:R-:W-:Y:S01]  /*4a20*/  F2FP.PACK_AB R7, R33, R32 ;  /* 0x000000202107723e */ /* 0x002fe200000000ff */
[----:B------:R-:W1:Y:S02]  /*4a30*/  MUFU.EX2 R145, R145 ;  /* 0x0000009100917308 */ /* 0x000e640000000800 */
[----:B------:R-:W-:-:S04]  /*4a40*/  FADD.FTZ R148, R148, R63 ;  /* 0x0000003f94947221 */ /* 0x000fc80000010000 */
[----:B--2---:R-:W-:Y:S01]  /*4a50*/  HMMA.16816.F32 R76, R4, R16, R76 ;  /* 0x00000010044c723c */ /* 0x004fe2000000184c */
[----:B------:R-:W-:-:S07]  /*4a60*/  FADD.FTZ R65, R65, R148 ;  /* 0x0000009441417221 */ /* 0x000fce0000010000 */
[C---:B------:R-:W-:Y:S01]  /*4a70*/  HMMA.16816.F32 R80, R4.reuse, R18, R80 ;  /* 0x000000120450723c */ /* 0x040fe20000001850 */
[----:B------:R-:W2:Y:S07]  /*4a80*/  LDSM.16.MT88.4 R16, [R222+0x5900] ;  /* 0x00590000de10783b */ /* 0x000eae0000004200 */
[C---:B------:R-:W-:Y:S08]  /*4a90*/  HMMA.16816.F32 R84, R4.reuse, R12, R84 ;  /* 0x0000000c0454723c */ /* 0x040ff00000001854 */
[C---:B------:R-:W-:Y:S01]  /*4aa0*/  HMMA.16816.F32 R88, R4.reuse, R14, R88 ;  /* 0x0000000e0458723c */ /* 0x040fe20000001858 */
[----:B------:R-:W4:Y:S07]  /*4ab0*/  LDSM.16.MT88.4 R12, [R220+0x5900] ;  /* 0x00590000dc0c783b */ /* 0x000f2e0000004200 */
[C---:B---3--:R-:W-:Y:S08]  /*4ac0*/  HMMA.16816.F32 R68, R4.reuse, R20, R68 ;  /* 0x000000140444723c */ /* 0x048ff00000001844 */
[C---:B------:R-:W-:Y:S01]  /*4ad0*/  HMMA.16816.F32 R72, R4.reuse, R22, R72 ;  /* 0x000000160448723c */ /* 0x040fe20000001848 */
[----:B------:R-:W-:Y:S07]  /*4ae0*/  LDSM.16.MT88.4 R20, [R221+0x2100] ;  /* 0x00210000dd14783b */ /* 0x000fee0000004200 */
[C---:B------:R-:W-:Y:S08]  /*4af0*/  HMMA.16816.F32 R92, R4.reuse, R8, R92 ;  /* 0x00000008045c723c */ /* 0x040ff0000000185c */
        /* <DEDUP_REMOVED lines=8> */
[C---:B------:R-:W-:Y:S08]  /*4b80*/  HMMA.16816.F32 R128, R4.reuse, R24, R128 ;  /* 0x000000180480723c */ /* 0x040ff00000001880 */
[C---:B------:R-:W-:Y:S01]  /*4b90*/  HMMA.16816.F32 R124, R4.reuse, R26, R124 ;  /* 0x0000001a047c723c */ /* 0x040fe2000000187c */
[----:B------:R-:W1:Y:S07]  /*4ba0*/  LDSM.16.MT88.4 R24, [R224+0x2100] ;  /* 0x00210000e018783b */ /* 0x000e6e0000004200 */
[C---:B------:R-:W-:Y:S08]  /*4bb0*/  HMMA.16816.F32 R120, R4.reuse, R28, R120 ;  /* 0x0000001c0478723c */ /* 0x040ff00000001878 */
[----:B------:R-:W-:Y:S01]  /*4bc0*/  HMMA.16816.F32 R108, R4, R30, R108 ;  /* 0x0000001e046c723c */ /* 0x000fe2000000186c */
[----:B------:R-:W-:Y:S06]  /*4bd0*/  LDSM.16.MT88.4 R28, [R221+0x6100] ;  /* 0x00610000dd1c783b */ /* 0x000fec0000004200 */
[----:B------:R-:W-:Y:S01]  /*4be0*/  F2FP.PACK_AB R4, R35, R34 ;  /* 0x000000222304723e */ /* 0x000fe200000000ff */
[----:B------:R-:W-:Y:S01]  /*4bf0*/  FADD.FTZ R34, R34, R65 ;  /* 0x0000004122227221 */ /* 0x000fe20000010000 */
[----:B------:R-:W-:-:S02]  /*4c00*/  F2FP.PACK_AB R5, R178, R135 ;  /* 0x00000087b205723e */ /* 0x000fc400000000ff */
[----:B-----5:R-:W-:Y:S01]  /*4c10*/  F2FP.PACK_AB R6, R133, R176 ;  /* 0x000000b08506723e */ /* 0x020fe200000000ff */
[----:B------:R-:W-:Y:S01]  /*4c20*/  FADD.FTZ R35, R35, R34 ;  /* 0x0000002223237221 */ /* 0x000fe20000010000 */
[----:B------:R-:W-:-:S03]  /*4c30*/  F2FP.PACK_AB R7, R182, R137 ;  /* 0x00000089b607723e */ /* 0x000fc600000000ff */
[----:B------:R-:W-:-:S04]  /*4c40*/  FADD.FTZ R176, R176, R35 ;  /* 0x00000023b0b07221 */ /* 0x000fc80000010000 */
[----:B---3--:R-:W-:Y:S01]  /*4c50*/  HMMA.16816.F32 R68, R4, R8, R68 ;  /* 0x000000080444723c */ /* 0x008fe20000001844 */
[----:B------:R-:W-:-:S07]  /*4c60*/  FADD.FTZ R176, R133, R176 ;  /* 0x000000b085b07221 */ /* 0x000fce0000010000 */
[C---:B------:R-:W-:Y:S01]  /*4c70*/  HMMA.16816.F32 R72, R4.reuse, R10, R72 ;  /* 0x0000000a0448723c */ /* 0x040fe20000001848 */
[----:B------:R-:W3:Y:S07]  /*4c80*/  LDSM.16.MT88.4 R8, [R222+0x6100] ;  /* 0x00610000de08783b */ /* 0x000eee0000004200 */
[C---:B------:R-:W-:Y:S08]  /*4c90*/  HMMA.16816.F32 R76, R4.reuse, R20, R76 ;  /* 0x00000014044c723c */ /* 0x040ff0000000184c */
[C---:B------:R-:W-:Y:S01]  /*4ca0*/  HMMA.16816.F32 R80, R4.reuse, R22, R80 ;  /* 0x000000160450723c */ /* 0x040fe20000001850 */
[----:B------:R-:W5:Y:S07]  /*4cb0*/  LDSM.16.MT88.4 R20, [R220+0x6100] ;  /* 0x00610000dc14783b */ /* 0x000f6e0000004200 */
        /* <DEDUP_REMOVED lines=8> */
[----:B------:R-:W-:Y:S07]  /*4d40*/  LDSM.16.MT88.4 R24, [R222+0x2900] ;  /* 0x00290000de18783b */ /* 0x000fee0000004200 */
[C---:B---3--:R-:W-:Y:S08]  /*4d50*/  HMMA.16816.F32 R100, R4.reuse, R8, R100 ;  /* 0x000000080464723c */ /* 0x048ff00000001864 */
[C---:B------:R-:W-:Y:S01]  /*4d60*/  HMMA.16816.F32 R104, R4.reuse, R10, R104 ;  /* 0x0000000a0468723c */ /* 0x040fe20000001868 */
[----:B------:R-:W1:Y:S07]  /*4d70*/  LDSM.16.MT88.4 R8, [R220+0x2900] ;  /* 0x00290000dc08783b */ /* 0x000e6e0000004200 */
[C---:B------:R-:W-:Y:S08]  /*4d80*/  HMMA.16816.F32 R120, R4.reuse, R28, R120 ;  /* 0x0000001c0478723c */ /* 0x040ff00000001878 */
[C---:B------:R-:W-:Y:S01]  /*4d90*/  HMMA.16816.F32 R108, R4.reuse, R30, R108 ;  /* 0x0000001e046c723c */ /* 0x040fe2000000186c */
[----:B------:R-:W-:Y:S07]  /*4da0*/  LDSM.16.MT88.4 R28, [R224+0x3100] ;  /* 0x00310000e01c783b */ /* 0x000fee0000004200 */
[C---:B-----5:R-:W-:Y:S08]  /*4db0*/  HMMA.16816.F32 R116, R4.reuse, R20, R116 ;  /* 0x000000140474723c */ /* 0x060ff00000001874 */
        /* <DEDUP_REMOVED lines=9> */
[----:B--2---:R-:W-:Y:S01]  /*4e50*/  HMMA.16816.F32 R128, R4, R16, R128 ;  /* 0x000000100480723c */ /* 0x004fe20000001880 */
[----:B------:R-:W-:-:S07]  /*4e60*/  FADD.FTZ R246, R246, R145 ;  /* 0x00000091f6f67221 */ /* 0x000fce0000010000 */
        /* <DEDUP_REMOVED lines=9> */
[C---:B--2---:R-:W-:Y:S08]  /*4f00*/  HMMA.16816.F32 R100, R4.reuse, R16, R100 ;  /* 0x000000100464723c */ /* 0x044ff00000001864 */
[C---:B------:R-:W-:Y:S01]  /*4f10*/  HMMA.16816.F32 R104, R4.reuse, R18, R104 ;  /* 0x000000120468723c */ /* 0x040fe20000001868 */
[----:B------:R-:W2:Y:S07]  /*4f20*/  LDSM.16.MT88.4 R16, [R220+0x3100] ;  /* 0x00310000dc10783b */ /* 0x000eae0000004200 */
[C---:B----4-:R-:W-:Y:S08]  /*4f30*/  HMMA.16816.F32 R120, R4.reuse, R12, R120 ;  /* 0x0000000c0478723c */ /* 0x050ff00000001878 */
[C---:B------:R-:W-:Y:S01]  /*4f40*/  HMMA.16816.F32 R108, R4.reuse, R14, R108 ;  /* 0x0000000e046c723c */ /* 0x040fe2000000186c */
[----:B------:R-:W3:Y:S07]  /*4f50*/  LDSM.16.MT88.4 R12, [R224+0x7100] ;  /* 0x00710000e00c783b */ /* 0x000eee0000004200 */
[C---:B------:R-:W-:Y:S01]  /*4f60*/  HMMA.16816.F32 R96, R4.reuse, R22, R96 ;  /* 0x000000160460723c */ /* 0x040fe20000001860 */
[----:B------:R-:W4:Y:S07]  /*4f70*/  LDSM.16.MT88.4 R20, [R221+0x3100] ;  /* 0x00310000dd14783b */ /* 0x000f2e0000004200 */
[C---:B------:R-:W-:Y:S08]  /*4f80*/  HMMA.16816.F32 R68, R4.reuse, R24, R68 ;  /* 0x000000180444723c */ /* 0x040ff00000001844 */
[C---:B------:R-:W-:Y:S01]  /*4f90*/  HMMA.16816.F32 R72, R4.reuse, R26, R72 ;  /* 0x0000001a0448723c */ /* 0x040fe20000001848 */
[----:B------:R-:W5:Y:S07]  /*4fa0*/  LDSM.16.MT88.4 R24, [R222+0x3100] ;  /* 0x00310000de18783b */ /* 0x000f6e0000004200 */
[C---:B-1----:R-:W-:Y:S08]  /*4fb0*/  HMMA.16816.F32 R116, R4.reuse, R8, R116 ;  /* 0x000000080474723c */ /* 0x042ff00000001874 */
[----:B------:R-:W-:Y:S01]  /*4fc0*/  HMMA.16816.F32 R112, R4, R10, R112 ;  /* 0x0000000a0470723c */ /* 0x000fe20000001870 */
[----:B------:R-:W1:Y:S06]  /*4fd0*/  LDSM.16.MT88.4 R8, [R222+0x7100] ;  /* 0x00710000de08783b */ /* 0x000e6c0000004200 */
        /* <DEDUP_REMOVED lines=11> */
[C---:B---3--:R-:W-:Y:S08]  /*5090*/  HMMA.16816.F32 R92, R4.reuse, R12, R92 ;  /* 0x0000000c045c723c */ /* 0x048ff0000000185c */
[C---:B------:R-:W-:Y:S01]  /*50a0*/  HMMA.16816.F32 R96, R4.reuse, R14, R96 ;  /* 0x0000000e0460723c */ /* 0x040fe20000001860 */
[----:B------:R-:W3:Y:S07]  /*50b0*/  LDSM.16.MT88.4 R12, [R220+0x7100] ;  /* 0x00710000dc0c783b */ /* 0x000eee0000004200 */
[C---:B----4-:R-:W-:Y:S08]  /*50c0*/  HMMA.16816.F32 R76, R4.reuse, R20, R76 ;  /* 0x00000014044c723c */ /* 0x050ff0000000184c */
[C---:B------:R-:W-:Y:S01]  /*50d0*/  HMMA.16816.F32 R80, R4.reuse, R22, R80 ;  /* 0x000000160450723c */ /* 0x040fe20000001850 */
[----:B------:R-:W4:Y:S07]  /*50e0*/  LDSM.16.MT88.4 R20, [R224+0x3900] ;  /* 0x00390000e014783b */ /* 0x000f2e0000004200 */
        /* <DEDUP_REMOVED lines=12> */
[--C-:B------:R-:W-:Y:S01]  /*51b0*/  FFMA.FTZ R26, R136, c[0x0][0x2d0], -R61.reuse ;  /* 0x0000b400881a7a23 */ /* 0x100fe2000001083d */
[----:B-1----:R-:W-:Y:S01]  /*51c0*/  HMMA.16816.F32 R100, R4, R8, R100 ;  /* 0x000000080464723c */ /* 0x002fe20000001864 */
[----:B------:R-:W-:-:S04]  /*51d0*/  FFMA.FTZ R27, R134, c[0x0][0x2d0], -R61 ;  /* 0x0000b400861b7a23 */ /* 0x000fc8000001083d */
[----:B------:R-:W1:Y:S03]  /*51e0*/  MUFU.EX2 R25, R25 ;  /* 0x0000001900197308 */ /* 0x000e660000000800 */
[C---:B------:R-:W-:Y:S01]  /*51f0*/  HMMA.16816.F32 R104, R4.reuse, R10, R104 ;  /* 0x0000000a0468723c */ /* 0x040fe20000001868 */
[----:B------:R-:W5:Y:S04]  /*5200*/  LDSM.16.MT88.4 R8, [R222+0x3900] ;  /* 0x00390000de08783b */ /* 0x000f680000004200 */
[----:B------:R-:W-:Y:S03]  /*5210*/  MUFU.EX2 R26, R26 ;  /* 0x0000001a001a7308 */ /* 0x000fe60000000800 */
[C---:B--2---:R-:W-:Y:S05]  /*5220*/  HMMA.16816.F32 R120, R4.reuse, R16, R120 ;  /* 0x000000100478723c */ /* 0x044fea0000001878 */
[----:B------:R-:W2:Y:S03]  /*5230*/  MUFU.EX2 R27, R27 ;  /* 0x0000001b001b7308 */ /* 0x000ea60000000800 */
[C---:B------:R-:W-:Y:S01]  /*5240*/  HMMA.16816.F32 R108, R4.reuse, R18, R108 ;  /* 0x00000012046c723c */ /* 0x040fe2000000186c */
[----:B------:R-:W5:Y:S04]  /*5250*/  LDSM.16.MT88.4 R16, [R221+0x3900] ;  /* 0x00390000dd10783b */ /* 0x000f680000004200 */
[----:B------:R-:W1:Y:S03]  /*5260*/  MUFU.EX2 R30, R30 ;  /* 0x0000001e001e7308 */ /* 0x000e660000000800 */
[C---:B---3--:R-:W-:Y:S08]  /*5270*/  HMMA.16816.F32 R116, R4.reuse, R12, R116 ;  /* 0x0000000c0474723c */ /* 0x048ff00000001874 */
[----:B------:R-:W-:Y:S01]  /*5280*/  HMMA.16816.F32 R112, R4, R14, R112 ;  /* 0x0000000e0470723c */ /* 0x000fe20000001870 */
[----:B------:R-:W3:Y:S06]  /*5290*/  LDSM.16.MT88.4 R12, [R220+0x3900] ;  /* 0x00390000dc0c783b */ /* 0x000eec0000004200 */
[----:B-1----:R-:W-:Y:S01]  /*52a0*/  F2FP.PACK_AB R4, R25, R24 ;  /* 0x000000181904723e */ /* 0x002fe200000000ff */
[----:B------:R-:W-:Y:S01]  /*52b0*/  FADD.FTZ R24, R24, R153 ;  /* 0x0000009918187221 */ /* 0x000fe20000010000 */
[----:B------:R-:W-:-:S02]  /*52c0*/  F2FP.PACK_AB R5, R29, R28 ;  /* 0x0000001c1d05723e */ /* 0x000fc400000000ff */
[----:B--2---:R-:W-:Y:S01]  /*52d0*/  F2FP.PACK_AB R6, R27, R26 ;  /* 0x0000001a1b06723e */ /* 0x004fe200000000ff */
[----:B------:R-:W-:Y:S01]  /*52e0*/  FADD.FTZ R25, R25, R24 ;  /* 0x0000001819197221 */ /* 0x000fe20000010000 */
[----:B------:R-:W-:-:S03]  /*52f0*/  F2FP.PACK_AB R7, R229, R30 ;  /* 0x0000001ee507723e */ /* 0x000fc600000000ff */
[----:B------:R-:W-:-:S04]  /*5300*/  FADD.FTZ R26, R26, R25 ;  /* 0x000000191a1a7221 */ /* 0x000fc80000010000 */
[----:B----4-:R-:W-:Y:S01]  /*5310*/  HMMA.16816.F32 R128, R4, R20, R128 ;  /* 0x000000140480723c */ /* 0x010fe20000001880 */
[----:B------:R-:W-:-:S06]  /*5320*/  FADD.FTZ R236, R27, R26 ;  /* 0x0000001a1bec7221 */ /* 0x000fcc0000010000 */
[----:B------:R-:W-:Y:S01]  /*5330*/  FADD.FTZ R20, R52, R57 ;  /* 0x0000003934147221 */ /* 0x000fe20000010000 */
[----:B-----5:R-:W-:Y:S03]  /*5340*/  HMMA.16816.F32 R68, R4, R8, R68 ;  /* 0x000000080444723c */ /* 0x020fe60000001844 */
[----:B------:R-:W-:-:S04]  /*5350*/  FADD.FTZ R20, R51, R20 ;  /* 0x0000001433147221 */ /* 0x000fc80000010000 */
[----:B------:R-:W-:Y:S01]  /*5360*/  FADD.FTZ R47, R47, R20 ;  /* 0x000000142f2f7221 */ /* 0x000fe20000010000 */
[----:B------:R-:W-:Y:S01]  /*5370*/  HMMA.16816.F32 R72, R4, R10, R72 ;  /* 0x0000000a0448723c */ /* 0x000fe20000001848 */
[----:B------:R-:W1:Y:S02]  /*5380*/  LDSM.16.MT88.4 R8, [R224+0x7900] ;  /* 0x00790000e008783b */ /* 0x000e640000004200 */
[----:B------:R-:W-:-:S04]  /*5390*/  FADD.FTZ R46, R46, R47 ;  /* 0x0000002f2e2e7221 */ /* 0x000fc80000010000 */
[----:B------:R-:W-:Y:S01]  /*53a0*/  FADD.FTZ R43, R43, R46 ;  /* 0x0000002e2b2b7221 */ /* 0x000fe20000010000 */
[----:B------:R-:W-:Y:S03]  /*53b0*/  HMMA.16816.F32 R76, R4, R16, R76 ;  /* 0x00000010044c723c */ /* 0x000fe6000000184c */
[----:B------:R-:W-:-:S04]  /*53c0*/  FADD.FTZ R42, R42, R43 ;  /* 0x0000002b2a2a7221 */ /* 0x000fc80000010000 */
[----:B------:R-:W-:Y:S01]  /*53d0*/  FADD.FTZ R39, R39, R42 ;  /* 0x0000002a27277221 */ /* 0x000fe20000010000 */
[----:B------:R-:W-:Y:S01]  /*53e0*/  HMMA.16816.F32 R80, R4, R18, R80 ;  /* 0x000000120450723c */ /* 0x000fe20000001850 */
[----:B------:R-:W2:Y:S02]  /*53f0*/  LDSM.16.MT88.4 R16, [R222+0x7900] ;  /* 0x00790000de10783b */ /* 0x000ea40000004200 */
[----:B------:R-:W-:-:S04]  /*5400*/  FADD.FTZ R38, R38, R39 ;  /* 0x0000002726267221 */ /* 0x000fc80000010000 */
[----:B------:R-:W-:Y:S01]  /*5410*/  FADD.FTZ R3, R3, R38 ;  /* 0x0000002603037221 */ /* 0x000fe20000010000 */
[----:B---3--:R-:W-:Y:S03]  /*5420*/  HMMA.16816.F32 R84, R4, R12, R84 ;  /* 0x0000000c0454723c */ /* 0x008fe60000001854 */
[----:B------:R-:W-:-:S04]  /*5430*/  FADD.FTZ R2, R2, R3 ;  /* 0x0000000302027221 */ /* 0x000fc80000010000 */
[----:B------:R-:W-:Y:S01]  /*5440*/  FADD.FTZ R3, R67, R2 ;  /* 0x0000000243037221 */ /* 0x000fe20000010000 */
[C---:B------:R-:W-:Y:S01]  /*5450*/  HMMA.16816.F32 R88, R4.reuse, R14, R88 ;  /* 0x0000000e0458723c */ /* 0x040fe20000001858 */
[----:B------:R-:W-:Y:S01]  /*5460*/  @P3 IMAD.HI.U32 R2, R36, c[0x0][0x2c8], RZ ;  /* 0x0000b20024023a27 */ /* 0x000fe200078e00ff */
[----:B------:R-:W3:Y:S03]  /*5470*/  LDSM.16.MT88.4 R12, [R221+0x7900] ;  /* 0x00790000dd0c783b */ /* 0x000ee60000004200 */
[----:B------:R-:W-:Y:S01]  /*5480*/  FADD.FTZ R3, R154, R3 ;  /* 0x000000039a037221 */ /* 0x000fe20000010000 */
[----:B------:R-:W-:Y:S02]  /*5490*/  @P3 SHF.R.U32.HI R2, RZ, c[0x0][0x2cc], R2 ;  /* 0x0000b300ff023a19 */ /* 0x000fe40000011602 */
[----:B------:R-:W-:Y:S01]  /*54a0*/  HMMA.16816.F32 R124, R4, R22, R124 ;  /* 0x00000016047c723c */ /* 0x000fe2000000187c */
[----:B------:R-:W-:Y:S01]  /*54b0*/  FADD.FTZ R32, R32, R3 ;  /* 0x0000000320207221 */ /* 0x000fe20000010000 */
[----:B------:R-:W4:Y:S03]  /*54c0*/  @P3 R2UR UR23, R2 ;  /* 0x00000000021733c2 */ /* 0x000f2600000e0000 */
[----:B------:R-:W-:-:S03]  /*54d0*/  FADD.FTZ R32, R33, R32 ;  /* 0x0000002021207221 */ /* 0x000fc60000010000 */
[----:B-1----:R-:W-:Y:S01]  /*54e0*/  HMMA.16816.F32 R92, R4, R8, R92 ;  /* 0x00000008045c723c */ /* 0x002fe2000000185c */
[----:B------:R-:W-:-:S04]  /*54f0*/  FADD.FTZ R135, R135, R32 ;  /* 0x0000002087877221 */ /* 0x000fc80000010000 */
[----:B------:R-:W-:-:S03]  /*5500*/  FADD.FTZ R178, R178, R135 ;  /* 0x00000087b2b27221 */ /* 0x000fc60000010000 */
[----:B------:R-:W-:Y:S01]  /*5510*/  HMMA.16816.F32 R96, R4, R10, R96 ;  /* 0x0000000a0460723c */ /* 0x000fe20000001860 */
[----:B------:R-:W-:Y:S01]  /*5520*/  FADD.FTZ R137, R137, R178 ;  /* 0x000000b289897221 */ /* 0x000fe20000010000 */
[----:B------:R-:W1:Y:S03]  /*5530*/  LDSM.16.MT88.4 R8, [R220+0x7900] ;  /* 0x00790000dc08783b */ /* 0x000e660000004200 */
[----:B------:R-:W-:-:S03]  /*5540*/  FADD.FTZ R182, R182, R137 ;  /* 0x00000089b6b67221 */ /* 0x000fc60000010000 */
[----:B--2---:R-:W-:Y:S01]  /*5550*/  HMMA.16816.F32 R100, R4, R16, R100 ;  /* 0x000000100464723c */ /* 0x004fe20000001864 */
[----:B------:R-:W-:Y:S01]  /*5560*/  FADD.FTZ R147, R147, R182 ;  /* 0x000000b693937221 */ /* 0x000fe20000010000 */
[----:B----4-:R-:W-:-:S03]  /*5570*/  UIADD3 UR23, UR23, UR8, -UR11 ;  /* 0x0000000817177290 */ /* 0x010fc6000fffe80b */
[----:B------:R-:W-:Y:S01]  /*5580*/  FADD.FTZ R242, R242, R147 ;  /* 0x00000093f2f27221 */ /* 0x000fe20000010000 */
[----:B------:R-:W-:Y:S02]  /*5590*/  USHF.R.S32.HI UR4, URZ, 0x1f, UR23 ;  /* 0x0000001f3f047899 */ /* 0x000fe40008011417 */
[----:B------:R-:W-:Y:S01]  /*55a0*/  HMMA.16816.F32 R104, R4, R18, R104 ;  /* 0x000000120468723c */ /* 0x000fe20000001868 */
[----:B------:R-:W-:Y:S01]  /*55b0*/  FADD.FTZ R149, R149, R242 ;  /* 0x000000f295957221 */ /* 0x000fe20000010000 */
[----:B------:R-:W-:-:S03]  /*55c0*/  ULEA.HI UR4, UR4, UR23, URZ, 0x7 ;  /* 0x0000001704047291 */ /* 0x000fc6000f8f383f */
[----:B------:R-:W-:Y:S01]  /*55d0*/  FADD.FTZ R180, R180, R149 ;  /* 0x00000095b4b47221 */ /* 0x000fe20000010000 */
[----:B------:R-:W-:Y:S02]  /*55e0*/  USHF.R.S32.HI UR24, URZ, 0x7, UR4 ;  /* 0x000000073f187899 */ /* 0x000fe40008011404 */
[----:B---3--:R-:W-:Y:S01]  /*55f0*/  HMMA.16816.F32 R120, R4, R12, R120 ;  /* 0x0000000c0478723c */ /* 0x008fe20000001878 */
[----:B------:R-:W-:Y:S01]  /*5600*/  FADD.FTZ R155, R155, R180 ;  /* 0x000000b49b9b7221 */ /* 0x000fe20000010000 */
[----:B------:R-:W-:-:S03]  /*5610*/  UISETP.LT.AND UP0, UPT, URZ, UR24, UPT ;  /* 0x000000183f00728c */ /* 0x000fc6000bf01270 */
[----:B------:R-:W-:Y:S01]  /*5620*/  FADD.FTZ R155, R156, R155 ;  /* 0x0000009b9c9b7221 */ /* 0x000fe20000010000 */
[----:B------:R-:W-:Y:S02]  /*5630*/  USEL UR24, URZ, UR24, !UP0 ;  /* 0x000000183f187287 */ /* 0x000fe4000c000000 */
[----:B------:R-:W-:Y:S01]  /*5640*/  HMMA.16816.F32 R108, R4, R14, R108 ;  /* 0x0000000e046c723c */ /* 0x000fe2000000186c */
[----:B------:R-:W-:Y:S01]  /*5650*/  FADD.FTZ R152, R152, R155 ;  /* 0x0000009b98987221 */ /* 0x000fe20000010000 */
[----:B------:R-:W-:-:S03]  /*5660*/  UISETP.GE.AND UP0, UPT, UR25, UR24, UPT ;  /* 0x000000181900728c */ /* 0x000fc6000bf06270 */
[----:B------:R-:W-:-:S03]  /*5670*/  FADD.FTZ R157, R157, R152 ;  /* 0x000000989d9d7221 */ /* 0x000fc60000010000 */
[----:B------:R-:W-:Y:S01]  /*5680*/  PLOP3.LUT P0, PT, PT, PT, UP0, 0x80, 0x0 ;  /* 0x000000000000781c */ /* 0x000fe20003f0f008 */
[----:B------:R-:W-:Y:S01]  /*5690*/  FADD.FTZ R28, R28, R157 ;  /* 0x0000009d1c1c7221 */ /* 0x000fe20000010000 */
[----:B-1----:R-:W-:Y:S03]  /*56a0*/  HMMA.16816.F32 R116, R4, R8, R116 ;  /* 0x000000080474723c */ /* 0x002fe60000001874 */
[----:B------:R-:W-:-:S04]  /*56b0*/  FADD.FTZ R29, R29, R28 ;  /* 0x0000001c1d1d7221 */ /* 0x000fc80000010000 */
[----:B------:R-:W-:Y:S01]  /*56c0*/  FADD.FTZ R30, R30, R29 ;  /* 0x0000001d1e1e7221 */ /* 0x000fe20000010000 */
[----:B------:R-:W-:Y:S03]  /*56d0*/  HMMA.16816.F32 R112, R4, R10, R112 ;  /* 0x0000000a0470723c */ /* 0x000fe60000001870 */
[----:B------:R-:W-:Y:S01]  /*56e0*/  FADD.FTZ R229, R229, R30 ;  /* 0x0000001ee5e57221 */ /* 0x000fe20000010000 */
[----:B------:R-:W-:Y:S05]  /*56f0*/  @!P0 BRA `(.L_x_502) ;  /* 0x0000432000008947 */ /* 0x000fea0003800000 */
[----:B------:R-:W-:Y:S01]  /*5700*/  @P3 IMAD.HI.U32 R239, R237, c[0x0][0x2c8], RZ ;  /* 0x0000b200edef3a27 */ /* 0x000fe200078e00ff */
[----:B------:R-:W-:Y:S01]  /*5710*/  IADD3 R243, P0, R230, 0x40, RZ ;  /* 0x00000040e6f37810 */ /* 0x000fe20007f1e0ff */
[----:B------:R-:W-:Y:S01]  /*5720*/  UMOV UR26, UR25 ;  /* 0x00000019001a7c82 */ /* 0x000fe20008000000 */
[----:B------:R-:W-:Y:S01]  /*5730*/  IADD3 R245, P1, R240, 0x40, RZ ;  /* 0x00000040f0f57810 */ /* 0x000fe20007f3e0ff */
[----:B------:R-:W-:Y:S01]  /*5740*/  IMAD.MOV.U32 R2, RZ, RZ, R132 ;  /* 0x000000ffff027224 */ /* 0x000fe200078e0084 */
[----:B------:R-:W-:Y:S01]  /*5750*/  @P3 SHF.R.U32.HI R239, RZ, c[0x0][0x2cc], R239 ;  /* 0x0000b300ffef3a19 */ /* 0x000fe200000116ef */
[----:B------:R-:W-:Y:S01]  /*5760*/  IMAD.MOV.U32 R3, RZ, RZ, R0 ;  /* 0x000000ffff037224 */ /* 0x000fe200078e0000 */
[----:B------:R-:W-:Y:S01]  /*5770*/  IADD3.X R244, RZ, R235, RZ, P1, !PT ;  /* 0x000000ebfff47210 */ /* 0x000fe20000ffe4ff */
[----:B------:R-:W-:Y:S01]  /*5780*/  IMAD.X R242, RZ, RZ, R233, P0 ;  /* 0x000000fffff27224 */ /* 0x000fe200000e06e9 */
[----:B------:R-:W-:-:S02]  /*5790*/  UMOV UR17, 0xffffff80 ;  /* 0xffffff8000117882 */ /* 0x000fc40000000000 */
[----:B------:R-:W-:Y:S02]  /*57a0*/  ULDC.64 UR6, c[0x0][0x208] ;  /* 0x0000820000067ab9 */ /* 0x000fe40000000a00 */
[----:B------:R-:W-:Y:S02]  /*57b0*/  ULDC.64 UR4, c[0x0][0x1e0] ;  /* 0x0000780000047ab9 */ /* 0x000fe40000000a00 */
.L_x_503:
[----:B------:R-:W-:Y:S04]  /*57c0*/  DEPBAR.LE SB0, 0x0 ;  /* 0x000080000000791a */ /* 0x000fe80000000000 */
[----:B------:R-:W-:Y:S01]  /*57d0*/  BAR.SYNC.DEFER_BLOCKING 0x0 ;  /* 0x0000000000007b1d */ /* 0x000fe20000010000 */
[----:B------:R-:W-:Y:S02]  /*57e0*/  UISETP.GE.AND UP0, UPT, UR26, URZ, UPT ;  /* 0x0000003f1a00728c */ /* 0x000fe4000bf06270 */
[----:B------:R-:W-:Y:S02]  /*57f0*/  UISETP.GE.AND UP1, UPT, UR26, 0x1, UPT ;  /* 0x000000011a00788c */ /* 0x000fe4000bf26270 */
[----:B------:R-:W-:Y:S02]  /*5800*/  UIADD3 UR25, UR26, -0x1, URZ ;  /* 0xffffffff1a197890 */ /* 0x000fe4000fffe03f */
[----:B------:R-:W-:Y:S05]  /*5810*/  PLOP3.LUT P0, PT, PT, PT, UP0, 0x80, 0x0 ;  /* 0x000000000000781c */ /* 0x000fea0003f0f008 */
[----:B------:R-:W-:Y:S02]  /*5820*/  @UP0 USHF.R.S32.HI UR20, URZ, 0x1f, UR26 ;  /* 0x0000001f3f140899 */ /* 0x000fe4000801141a */
[----:B------:R-:W-:Y:S02]  /*5830*/  @UP0 UIMAD.WIDE.U32 UR22, UR26, UR6, URZ ;  /* 0x000000061a1602a5 */ /* 0x000fe4000f8e003f */
[----:B------:R-:W-:Y:S02]  /*5840*/  @UP0 UIMAD UR20, UR20, UR6, URZ ;  /* 0x00000006141402a4 */ /* 0x000fe4000f8e023f */
[----:B------:R-:W-:Y:S02]  /*5850*/  @UP0 USHF.L.U32 UR21, UR22, 0x7, URZ ;  /* 0x0000000716150899 */ /* 0x000fe4000800063f */
[----:B------:R-:W-:Y:S01]  /*5860*/  @UP0 UIMAD UR20, UR26, UR7, UR20 ;  /* 0x000000071a1402a4 */ /* 0x000fe2000f8e0214 */
[----:B------:R-:W1:Y:S03]  /*5870*/  LDSM.16.M88.4 R136, [R226+0x8100] ;  /* 0x00810000e288783b */ /* 0x000e660000000200 */
[----:B------:R-:W-:Y:S01]  /*5880*/  @P0 IADD3 R0, P1, R240, UR21, RZ ;  /* 0x00000015f0000c10 */ /* 0x000fe2000ff3e0ff */
[----:B------:R-:W-:Y:S01]  /*5890*/  @UP0 UIADD3 UR20, UR23, UR20, URZ ;  /* 0x0000001417140290 */ /* 0x000fe2000fffe03f */
[----:B------:R-:W-:Y:S02]  /*58a0*/  @P0 IADD3 R177, P2, R245, UR21, RZ ;  /* 0x00000015f5b10c10 */ /* 0x000fe4000ff5e0ff */
[C---:B------:R-:W-:Y:S01]  /*58b0*/  @P0 LEA R178, P6, R0.reuse, c[0x0][0x1f8], 0x1 ;  /* 0x00007e0000b20a11 */ /* 0x040fe200078c08ff */
[----:B------:R-:W-:Y:S01]  /*58c0*/  @UP0 USHF.L.U64.HI UR20, UR22, 0x7, UR20 ;  /* 0x0000000716140899 */ /* 0x000fe20008010214 */
[----:B------:R-:W2:Y:S01]  /*58d0*/  LDSM.16.M88.4 R144, [R226+0x8900] ;  /* 0x00890000e290783b */ /* 0x000ea20000000200 */
[----:B------:R-:W-:Y:S04]  /*58e0*/  @UP1 UIMAD.WIDE.U32 UR22, UR25, UR4, URZ ;  /* 0x00000004191612a5 */ /* 0x000fe8000f8e003f */
[----:B------:R-:W-:Y:S01]  /*58f0*/  @P0 IADD3.X R179, R235, UR20, RZ, P1, !PT ;  /* 0x00000014ebb30c10 */ /* 0x000fe20008ffe4ff */
[----:B------:R-:W-:Y:S01]  /*5900*/  @UP1 USHF.L.U32 UR21, UR22, 0x7, URZ ;  /* 0x0000000716151899 */ /* 0x000fe2000800063f */
[C---:B------:R-:W-:Y:S01]  /*5910*/  @P0 LEA R176, P1, R177.reuse, c[0x0][0x1f8], 0x1 ;  /* 0x00007e00b1b00a11 */ /* 0x040fe200078208ff */
[----:B------:R-:W3:Y:S01]  /*5920*/  LDSM.16.M88.4 R148, [R226+0x9100] ;  /* 0x00910000e294783b */ /* 0x000ee20000000200 */
[----:B------:R-:W-:Y:S02]  /*5930*/  @P0 LEA.HI.X R179, R0, c[0x0][0x1fc], R179, 0x1, P6 ;  /* 0x00007f0000b30a11 */ /* 0x000fe400030f0cb3 */
[----:B------:R-:W-:Y:S01]  /*5940*/  @P0 IADD3.X R180, R244, UR20, RZ, P2, !PT ;  /* 0x00000014f4b40c10 */ /* 0x000fe200097fe4ff */
[----:B------:R-:W-:Y:S03]  /*5950*/  UIMAD UR20, UR26, UR17, 0x1 ;  /* 0x000000011a1474a4 */ /* 0x000fe6000f8e0211 */
[----:B------:R-:W-:Y:S01]  /*5960*/  @P0 LEA.HI.X R177, R177, c[0x0][0x1fc], R180, 0x1, P1 ;  /* 0x00007f00b1b10a11 */ /* 0x000fe200008f0cb4 */
        /* <DEDUP_REMOVED lines=18> */
[C---:B-----5:R-:W-:Y:S08]  /*5a90*/  HMMA.16816.F32 R36, R140.reuse, R156, RZ ;  /* 0x0000009c8c24723c */ /* 0x060ff000000018ff */
[C---:B------:R-:W-:Y:S01]  /*5aa0*/  HMMA.16816.F32 R40, R140.reuse, R158, RZ ;  /* 0x0000009e8c28723c */ /* 0x040fe200000018ff */
[----:B------:R-:W5:Y:S07]  /*5ab0*/  LDSM.16.M88.4 R156, [R215] ;  /* 0x00000000d79c783b */ /* 0x000f6e0000000200 */
[C---:B-1----:R-:W-:Y:S08]  /*5ac0*/  HMMA.16816.F32 R44, R140.reuse, R160, RZ ;  /* 0x000000a08c2c723c */ /* 0x042ff000000018ff */
[C---:B------:R-:W-:Y:S01]  /*5ad0*/  HMMA.16816.F32 R48, R140.reuse, R162, RZ ;  /* 0x000000a28c30723c */ /* 0x040fe200000018ff */
[----:B------:R-:W1:Y:S07]  /*5ae0*/  LDSM.16.M88.4 R160, [R214] ;  /* 0x00000000d6a0783b */ /* 0x000e6e0000000200 */
[C---:B------:R-:W-:Y:S08]  /*5af0*/  HMMA.16816.F32 R52, R140.reuse, R164, RZ ;  /* 0x000000a48c34723c */ /* 0x040ff000000018ff */
[C---:B------:R-:W-:Y:S01]  /*5b00*/  HMMA.16816.F32 R56, R140.reuse, R166, RZ ;  /* 0x000000a68c38723c */ /* 0x040fe200000018ff */
[----:B------:R-:W1:Y:S07]  /*5b10*/  LDSM.16.M88.4 R164, [R213] ;  /* 0x00000000d5a4783b */ /* 0x000e6e0000000200 */
[C---:B--2---:R-:W-:Y:S01]  /*5b20*/  HMMA.16816.F32 R60, R140.reuse, R64, RZ ;  /* 0x000000408c3c723c */ /* 0x044fe200000018ff */
[----:B------:R-:W-:Y:S01]  /*5b30*/  @!PT LDS RZ, [RZ] ;  /* 0x00000000fffff984 */ /* 0x000fe20000000800 */
[----:B------:R-:W-:Y:S01]  /*5b40*/  @!PT LDS RZ, [RZ] ;  /* 0x00000000fffff984 */ /* 0x000fe20000000800 */
[----:B------:R-:W-:Y:S01]  /*5b50*/  @!PT LDS RZ, [RZ] ;  /* 0x00000000fffff984 */ /* 0x000fe20000000800 */
[----:B------:R2:W-:Y:S07]  /*5b60*/  @P0 LDGSTS.E.BYPASS.LTC128B.128 [R227+0x100], [R178.64], !P5 ;  /* 0x00100000b2e30fae */ /* 0x0005ee000e901d52 */
[----:B------:R-:W-:Y:S01]  /*5b70*/  HMMA.16816.F32 R64, R140, R66, RZ ;  /* 0x000000428c40723c */ /* 0x000fe200000018ff */
[----:B------:R2:W-:Y:S07]  /*5b80*/  @P0 LDGSTS.E.BYPASS.LTC128B.128 [R227+0x4100], [R176.64], !P4 ;  /* 0x04100000b0e30fae */ /* 0x0005ee000e101d52 */
[C---:B------:R-:W-:Y:S07]  /*5b90*/  HMMA.16816.F32 R4, R168.reuse, R132, R4 ;  /* 0x00000084a804723c */ /* 0x040fee0000001804 */
[----:B------:R-:W-:Y:S01]  /*5ba0*/  @P0 IADD3 R132, P1, R178, UR10, RZ ;  /* 0x0000000ab2840c10 */ /* 0x000fe2000ff3e0ff */
[C---:B------:R-:W-:Y:S04]  /*5bb0*/  HMMA.16816.F32 R8, R168.reuse, R134, R8 ;  /* 0x00000086a808723c */ /* 0x040fe80000001808 */
[----:B------:R-:W-:Y:S02]  /*5bc0*/  @P0 IADD3.X R133, R179, UR14, RZ, P1, !PT ;  /* 0x0000000eb3850c10 */ /* 0x000fe40008ffe4ff */
[C---:B------:R-:W-:Y:S02]  /*5bd0*/  @P0 IADD3 R180, P1, R132.reuse, UR10, RZ ;  /* 0x0000000a84b40c10 */ /* 0x040fe4000ff3e0ff */
[C---:B---3--:R-:W-:Y:S01]  /*5be0*/  HMMA.16816.F32 R12, R168.reuse, R136, R12 ;  /* 0x00000088a80c723c */ /* 0x048fe2000000180c */
[----:B------:R3:W-:Y:S03]  /*5bf0*/  @P0 LDGSTS.E.BYPASS.LTC128B.128 [R227+0x1100], [R132.64], !P5 ;  /* 0x0110000084e30fae */ /* 0x0007e6000e901d52 */
[C---:B------:R-:W-:Y:S02]  /*5c00*/  @P0 IADD3.X R181, R133.reuse, UR14, RZ, P1, !PT ;  /* 0x0000000e85b50c10 */ /* 0x040fe40008ffe4ff */
[----:B------:R-:W-:Y:S02]  /*5c10*/  @P0 IADD3 R182, P6, R132, UR16, RZ ;  /* 0x0000001084b60c10 */ /* 0x000fe4000ffde0ff */
[C---:B------:R-:W-:Y:S01]  /*5c20*/  HMMA.16816.F32 R16, R168.reuse, R138, R16 ;  /* 0x0000008aa810723c */ /* 0x040fe20000001810 */
[----:B------:R3:W-:Y:S03]  /*5c30*/  @P0 LDGSTS.E.BYPASS.LTC128B.128 [R227+0x5100], [R132.64+0x80], !P4 ;  /* 0x0510008084e30fae */ /* 0x0007e6000e101d52 */
[----:B------:R-:W-:Y:S02]  /*5c40*/  @P0 IADD3.X R183, R133, UR15, RZ, P6, !PT ;  /* 0x0000000f85b70c10 */ /* 0x000fe4000b7fe4ff */
[C---:B------:R-:W-:Y:S02]  /*5c50*/  @P0 IADD3 R248, P2, R180.reuse, UR10, RZ ;  /* 0x0000000ab4f80c10 */ /* 0x040fe4000ff5e0ff */
[C---:B------:R-:W-:Y:S01]  /*5c60*/  HMMA.16816.F32 R20, R168.reuse, R144, R20 ;  /* 0x00000090a814723c */ /* 0x040fe20000001814 */
[----:B------:R1:W-:Y:S03]  /*5c70*/  @P0 LDGSTS.E.BYPASS.LTC128B.128 [R227+0x2100], [R180.64], !P5 ;  /* 0x02100000b4e30fae */ /* 0x0003e6000e901d52 */
[C---:B------:R-:W-:Y:S02]  /*5c80*/  @P0 IADD3.X R249, R181.reuse, UR14, RZ, P2, !PT ;  /* 0x0000000eb5f90c10 */ /* 0x040fe400097fe4ff */
[----:B------:R-:W-:Y:S02]  /*5c90*/  @P0 IADD3 R246, P1, R180, UR16, RZ ;  /* 0x00000010b4f60c10 */ /* 0x000fe4000ff3e0ff */
[C---:B------:R-:W-:Y:S01]  /*5ca0*/  HMMA.16816.F32 R24, R168.reuse, R146, R24 ;  /* 0x00000092a818723c */ /* 0x040fe20000001818 */
[----:B------:R1:W-:Y:S03]  /*5cb0*/  @P0 LDGSTS.E.BYPASS.LTC128B.128 [R227+0x6100], [R182.64], !P4 ;  /* 0x06100000b6e30fae */ /* 0x0003e6000e101d52 */
[----:B------:R-:W-:Y:S04]  /*5cc0*/  @P0 IADD3.X R247, R181, UR15, RZ, P1, !PT ;  /* 0x0000000fb5f70c10 */ /* 0x000fe80008ffe4ff */
[C---:B----4-:R-:W-:Y:S01]  /*5cd0*/  HMMA.16816.F32 R28, R168.reuse, R148, R28 ;  /* 0x00000094a81c723c */ /* 0x050fe2000000181c */
[----:B------:R4:W-:Y:S07]  /*5ce0*/  @P0 LDGSTS.E.BYPASS.LTC128B.128 [R227+0x3100], [R248.64], !P5 ;  /* 0x03100000f8e30fae */ /* 0x0009ee000e901d52 */
[C---:B------:R-:W-:Y:S01]  /*5cf0*/  HMMA.16816.F32 R32, R168.reuse, R150, R32 ;  /* 0x00000096a820723c */ /* 0x040fe20000001820 */
[----:B------:R1:W-:Y:S07]  /*5d00*/  @P0 LDGSTS.E.BYPASS.LTC128B.128 [R227+0x7100], [R246.64], !P4 ;  /* 0x07100000f6e30fae */ /* 0x0003ee000e101d52 */
[C---:B------:R-:W-:Y:S01]  /*5d10*/  HMMA.16816.F32 R36, R168.reuse, R152, R36 ;  /* 0x00000098a824723c */ /* 0x040fe20000001824 */
[----:B---3--:R-:W3:Y:S07]  /*5d20*/  LDSM.16.M88.4 R132, [R223+0x8100] ;  /* 0x00810000df84783b */ /* 0x008eee0000000200 */
[C---:B------:R-:W-:Y:S01]  /*5d30*/  HMMA.16816.F32 R40, R168.reuse, R154, R40 ;  /* 0x0000009aa828723c */ /* 0x040fe20000001828 */
[----:B------:R-:W0:Y:S07]  /*5d40*/  LDGDEPBAR ;  /* 0x00000000000079af */ /* 0x000e2e0000000000 */
[C---:B-----5:R-:W-:Y:S01]  /*5d50*/  HMMA.16816.F32 R44, R168.reuse, R156, R44 ;  /* 0x0000009ca82c723c */ /* 0x060fe2000000182c */
[----:B------:R-:W5:Y:S07]  /*5d60*/  LDSM.16.M88.4 R136, [R223+0x8900] ;  /* 0x00890000df88783b */ /* 0x000f6e0000000200 */
[C---:B------:R-:W-:Y:S01]  /*5d70*/  HMMA.16816.F32 R48, R168.reuse, R158, R48 ;  /* 0x0000009ea830723c */ /* 0x040fe20000001830 */
[----:B------:R-:W4:Y:S07]  /*5d80*/  LDSM.16.M88.4 R144, [R223+0x9100] ;  /* 0x00910000df90783b */ /* 0x000f2e0000000200 */
[C---:B-1----:R-:W-:Y:S01]  /*5d90*/  HMMA.16816.F32 R52, R168.reuse, R160, R52 ;  /* 0x000000a0a834723c */ /* 0x042fe20000001834 */
[----:B--2---:R-:W1:Y:S07]  /*5da0*/  LDSM.16.M88.4 R176, [R223+0x9900] ;  /* 0x00990000dfb0783b */ /* 0x004e6e0000000200 */
[C---:B------:R-:W-:Y:S01]  /*5db0*/  HMMA.16816.F32 R56, R168.reuse, R162, R56 ;  /* 0x000000a2a838723c */ /* 0x040fe20000001838 */
[----:B------:R-:W2:Y:S07]  /*5dc0*/  LDSM.16.M88.4 R180, [R223+0xa100] ;  /* 0x00a10000dfb4783b */ /* 0x000eae0000000200 */
[C---:B------:R-:W-:Y:S01]  /*5dd0*/  HMMA.16816.F32 R60, R168.reuse, R164, R60 ;  /* 0x000000a4a83c723c */ /* 0x040fe2000000183c */
[----:B------:R-:W1:Y:S07]  /*5de0*/  LDSM.16.M88.4 R148, [R223+0xa900] ;  /* 0x00a90000df94783b */ /* 0x000e6e0000000200 */
[----:B------:R-:W-:Y:S01]  /*5df0*/  HMMA.16816.F32 R64, R168, R166, R64 ;  /* 0x000000a6a840723c */ /* 0x000fe20000001840 */
[----:B------:R-:W1:Y:S07]  /*5e00*/  LDSM.16.M88.4 R152, [R223+0xb100] ;  /* 0x00b10000df98783b */ /* 0x000e6e0000000200 */
[C---:B---3--:R-:W-:Y:S01]  /*5e10*/  HMMA.16816.F32 R4, R172.reuse, R132, R4 ;  /* 0x00000084ac04723c */ /* 0x048fe20000001804 */
[----:B------:R-:W3:Y:S07]  /*5e20*/  LDSM.16.M88.4 R156, [R223+0xb900] ;  /* 0x00b90000df9c783b */ /* 0x000eee0000000200 */
[C---:B------:R-:W-:Y:S01]  /*5e30*/  HMMA.16816.F32 R8, R172.reuse, R134, R8 ;  /* 0x00000086ac08723c */ /* 0x040fe20000001808 */
[----:B------:R-:W2:Y:S07]  /*5e40*/  LDSM.16.M88.4 R132, [R212] ;  /* 0x00000000d484783b */ /* 0x000eae0000000200 */
[C---:B-----5:R-:W-:Y:S01]  /*5e50*/  HMMA.16816.F32 R12, R172.reuse, R136, R12 ;  /* 0x00000088ac0c723c */ /* 0x060fe2000000180c */
[----:B------:R-:W-:Y:S07]  /*5e60*/  LDSM.16.M88.4 R160, [R212+0x2800] ;  /* 0x00280000d4a0783b */ /* 0x000fee0000000200 */
[C---:B------:R-:W-:Y:S01]  /*5e70*/  HMMA.16816.F32 R16, R172.reuse, R138, R16 ;  /* 0x0000008aac10723c */ /* 0x040fe20000001810 */
[----:B------:R-:W5:Y:S07]  /*5e80*/  LDSM.16.M88.4 R136, [R212+0x800] ;  /* 0x00080000d488783b */ /* 0x000f6e0000000200 */
[C---:B----4-:R-:W-:Y:S01]  /*5e90*/  HMMA.16816.F32 R20, R172.reuse, R144, R20 ;  /* 0x00000090ac14723c */ /* 0x050fe20000001814 */
[----:B------:R-:W-:Y:S07]  /*5ea0*/  LDSM.16.M88.4 R164, [R226+0xc100] ;  /* 0x00c10000e2a4783b */ /* 0x000fee0000000200 */
[C---:B------:R-:W-:Y:S01]  /*5eb0*/  HMMA.16816.F32 R24, R172.reuse, R146, R24 ;  /* 0x00000092ac18723c */ /* 0x040fe20000001818 */
[----:B------:R-:W4:Y:S07]  /*5ec0*/  LDSM.16.M88.4 R144, [R212+0x1000] ;  /* 0x00100000d490783b */ /* 0x000f2e0000000200 */
[C---:B-1----:R-:W-:Y:S08]  /*5ed0*/  HMMA.16816.F32 R28, R172.reuse, R176, R28 ;  /* 0x000000b0ac1c723c */ /* 0x042ff0000000181c */
[C---:B------:R-:W-:Y:S01]  /*5ee0*/  HMMA.16816.F32 R32, R172.reuse, R178, R32 ;  /* 0x000000b2ac20723c */ /* 0x040fe20000001820 */
[----:B------:R-:W-:Y:S07]  /*5ef0*/  LDSM.16.M88.4 R176, [R226+0xc900] ;  /* 0x00c90000e2b0783b */ /* 0x000fee0000000200 */
[C---:B--2---:R-:W-:Y:S08]  /*5f00*/  HMMA.16816.F32 R36, R172.reuse, R180, R36 ;  /* 0x000000b4ac24723c */ /* 0x044ff00000001824 */
[C---:B------:R-:W-:Y:S01]  /*5f10*/  HMMA.16816.F32 R40, R172.reuse, R182, R40 ;  /* 0x000000b6ac28723c */ /* 0x040fe20000001828 */
[----:B------:R-:W-:Y:S07]  /*5f20*/  LDSM.16.M88.4 R180, [R226+0xd100] ;  /* 0x00d10000e2b4783b */ /* 0x000fee0000000200 */
[C---:B------:R-:W-:Y:S08]  /*5f30*/  HMMA.16816.F32 R44, R172.reuse, R148, R44 ;  /* 0x00000094ac2c723c */ /* 0x040ff0000000182c */
[C---:B------:R-:W-:Y:S01]  /*5f40*/  HMMA.16816.F32 R48, R172.reuse, R150, R48 ;  /* 0x00000096ac30723c */ /* 0x040fe20000001830 */
[----:B------:R-:W1:Y:S07]  /*5f50*/  LDSM.16.M88.4 R148, [R212+0x1800] ;  /* 0x00180000d494783b */ /* 0x000e6e0000000200 */
[C---:B------:R-:W-:Y:S08]  /*5f60*/  HMMA.16816.F32 R52, R172.reuse, R152, R52 ;  /* 0x00000098ac34723c */ /* 0x040ff00000001834 */
[C---:B------:R-:W-:Y:S01]  /*5f70*/  HMMA.16816.F32 R56, R172.reuse, R154, R56 ;  /* 0x0000009aac38723c */ /* 0x040fe20000001838 */
[----:B------:R-:W2:Y:S07]  /*5f80*/  LDSM.16.M88.4 R152, [R212+0x2000] ;  /* 0x00200000d498783b */ /* 0x000eae0000000200 */
[C---:B---3--:R-:W-:Y:S08]  /*5f90*/  HMMA.16816.F32 R60, R172.reuse, R156, R60 ;  /* 0x0000009cac3c723c */ /* 0x048ff0000000183c */
[----:B------:R-:W-:Y:S01]  /*5fa0*/  HMMA.16816.F32 R64, R172, R158, R64 ;  /* 0x0000009eac40723c */ /* 0x000fe20000001840 */
[----:B------:R-:W3:Y:S07]  /*5fb0*/  LDSM.16.M88.4 R156, [R212+0x3000] ;  /* 0x00300000d49c783b */ /* 0x000eee0000000200 */
[C---:B------:R-:W-:Y:S08]  /*5fc0*/  HMMA.16816.F32 R4, R184.reuse, R132, R4 ;  /* 0x00000084b804723c */ /* 0x040ff00000001804 */
[C---:B------:R-:W-:Y:S01]  /*5fd0*/  HMMA.16816.F32 R8, R184.reuse, R134, R8 ;  /* 0x00000086b808723c */ /* 0x040fe20000001808 */
[----:B------:R-:W2:Y:S07]  /*5fe0*/  LDSM.16.M88.4 R132, [R212+0x3800] ;  /* 0x00380000d484783b */ /* 0x000eae0000000200 */
[C---:B-----5:R-:W-:Y:S08]  /*5ff0*/  HMMA.16816.F32 R12, R184.reuse, R136, R12 ;  /* 0x00000088b80c723c */ /* 0x060ff0000000180c */
[C---:B------:R-:W-:Y:S01]  /*6000*/  HMMA.16816.F32 R16, R184.reuse, R138, R16 ;  /* 0x0000008ab810723c */ /* 0x040fe20000001810 */
[----:B------:R-:W5:Y:S07]  /*6010*/  LDSM.16.M88.4 R136, [R226+0xd900] ;  /* 0x00d90000e288783b */ /* 0x000f6e0000000200 */
        /* <DEDUP_REMOVED lines=12> */
[C---:B---3--:R-:W-:Y:S08]  /*60e0*/  HMMA.16816.F32 R52, R184.reuse, R156, R52 ;  /* 0x0000009cb834723c */ /* 0x048ff00000001834 */
[C---:B------:R-:W-:Y:S01]  /*60f0*/  HMMA.16816.F32 R56, R184.reuse, R158, R56 ;  /* 0x0000009eb838723c */ /* 0x040fe20000001838 */
[----:B------:R-:W-:Y:S07]  /*6100*/  LDSM.16.M88.4 R156, [R210] ;  /* 0x00000000d29c783b */ /* 0x000fee0000000200 */
[C---:B------:R-:W-:Y:S08]  /*6110*/  HMMA.16816.F32 R60, R184.reuse, R132, R60 ;  /* 0x00000084b83c723c */ /* 0x040ff0000000183c */
[----:B------:R-:W-:Y:S01]  /*6120*/  HMMA.16816.F32 R64, R184, R134, R64 ;  /* 0x00000086b840723c */ /* 0x000fe20000001840 */
[----:B------:R-:W3:Y:S07]  /*6130*/  LDSM.16.M88.4 R132, [R211] ;  /* 0x00000000d384783b */ /* 0x000eee0000000200 */
[C---:B------:R-:W-:Y:S08]  /*6140*/  HMMA.16816.F32 R4, R188.reuse, R164, R4 ;  /* 0x000000a4bc04723c */ /* 0x040ff00000001804 */
[C---:B------:R-:W-:Y:S01]  /*6150*/  HMMA.16816.F32 R8, R188.reuse, R166, R8 ;  /* 0x000000a6bc08723c */ /* 0x040fe20000001808 */
[----:B------:R-:W1:Y:S07]  /*6160*/  LDSM.16.M88.4 R164, [R209] ;  /* 0x00000000d1a4783b */ /* 0x000e6e0000000200 */
[C---:B------:R-:W-:Y:S08]  /*6170*/  HMMA.16816.F32 R12, R188.reuse, R176, R12 ;  /* 0x000000b0bc0c723c */ /* 0x040ff0000000180c */
[C---:B------:R-:W-:Y:S01]  /*6180*/  HMMA.16816.F32 R16, R188.reuse, R178, R16 ;  /* 0x000000b2bc10723c */ /* 0x040fe20000001810 */
[----:B------:R-:W1:Y:S07]  /*6190*/  LDSM.16.M88.4 R176, [R208] ;  /* 0x00000000d0b0783b */ /* 0x000e6e0000000200 */
[C---:B------:R-:W-:Y:S08]  /*61a0*/  HMMA.16816.F32 R20, R188.reuse, R180, R20 ;  /* 0x000000b4bc14723c */ /* 0x040ff00000001814 */
[C---:B------:R-:W-:Y:S01]  /*61b0*/  HMMA.16816.F32 R24, R188.reuse, R182, R24 ;  /* 0x000000b6bc18723c */ /* 0x040fe20000001818 */
[----:B------:R-:W2:Y:S07]  /*61c0*/  LDSM.16.M88.4 R180, [R207] ;  /* 0x00000000cfb4783b */ /* 0x000eae0000000200 */
[C---:B-----5:R-:W-:Y:S08]  /*61d0*/  HMMA.16816.F32 R28, R188.reuse, R136, R28 ;  /* 0x00000088bc1c723c */ /* 0x060ff0000000181c */
[C---:B------:R-:W-:Y:S01]  /*61e0*/  HMMA.16816.F32 R32, R188.reuse, R138, R32 ;  /* 0x0000008abc20723c */ /* 0x040fe20000001820 */
[----:B------:R-:W5:Y:S07]  /*61f0*/  LDSM.16.M88.4 R136, [R206] ;  /* 0x00000000ce88783b */ /* 0x000f6e0000000200 */
[C---:B----4-:R-:W-:Y:S08]  /*6200*/  HMMA.16816.F32 R36, R188.reuse, R144, R36 ;  /* 0x00000090bc24723c */ /* 0x050ff00000001824 */
[C---:B------:R-:W-:Y:S01]  /*6210*/  HMMA.16816.F32 R40, R188.reuse, R146, R40 ;  /* 0x00000092bc28723c */ /* 0x040fe20000001828 */
[----:B------:R-:W4:Y:S07]  /*6220*/  LDSM.16.M88.4 R144, [R205] ;  /* 0x00000000cd90783b */ /* 0x000f2e0000000200 */
[C---:B-1----:R-:W-:Y:S08]  /*6230*/  HMMA.16816.F32 R44, R188.reuse, R148, R44 ;  /* 0x00000094bc2c723c */ /* 0x042ff0000000182c */
[C---:B------:R-:W-:Y:S01]  /*6240*/  HMMA.16816.F32 R48, R188.reuse, R150, R48 ;  /* 0x00000096bc30723c */ /* 0x040fe20000001830 */
[----:B------:R-:W-:Y:S07]  /*6250*/  LDSM.16.M88.4 R148, [R223+0xc100] ;  /* 0x00c10000df94783b */ /* 0x000fee0000000200 */
[C---:B--2---:R-:W-:Y:S08]  /*6260*/  HMMA.16816.F32 R52, R188.reuse, R152, R52 ;  /* 0x00000098bc34723c */ /* 0x044ff00000001834 */
[C---:B------:R-:W-:Y:S01]  /*6270*/  HMMA.16816.F32 R56, R188.reuse, R154, R56 ;  /* 0x0000009abc38723c */ /* 0x040fe20000001838 */
[----:B------:R-:W-:Y:S07]  /*6280*/  LDSM.16.M88.4 R152, [R223+0xc900] ;  /* 0x00c90000df98783b */ /* 0x000fee0000000200 */
[C---:B------:R-:W-:Y:S08]  /*6290*/  HMMA.16816.F32 R60, R188.reuse, R160, R60 ;  /* 0x000000a0bc3c723c */ /* 0x040ff0000000183c */
[----:B------:R-:W-:Y:S01]  /*62a0*/  HMMA.16816.F32 R64, R188, R162, R64 ;  /* 0x000000a2bc40723c */ /* 0x000fe20000001840 */
[----:B------:R-:W-:Y:S07]  /*62b0*/  LDSM.16.M88.4 R160, [R223+0xd900] ;  /* 0x00d90000dfa0783b */ /* 0x000fee0000000200 */
[C---:B---3--:R-:W-:Y:S08]  /*62c0*/  HMMA.16816.F32 R4, R192.reuse, R132, R4 ;  /* 0x00000084c004723c */ /* 0x048ff00000001804 */
[C---:B------:R-:W-:Y:S01]  /*62d0*/  HMMA.16816.F32 R8, R192.reuse, R134, R8 ;  /* 0x00000086c008723c */ /* 0x040fe20000001808 */
[----:B------:R-:W1:Y:S07]  /*62e0*/  LDSM.16.M88.4 R132, [R204] ;  /* 0x00000000cc84783b */ /* 0x000e6e0000000200 */
[C---:B------:R-:W-:Y:S08]  /*62f0*/  HMMA.16816.F32 R12, R192.reuse, R156, R12 ;  /* 0x0000009cc00c723c */ /* 0x040ff0000000180c */
        /* <DEDUP_REMOVED lines=28> */
[C---:B---3--:R-:W-:Y:S08]  /*64c0*/  HMMA.16816.F32 R36, R196.reuse, R136, R36 ;  /* 0x00000088c424723c */ /* 0x048ff00000001824 */
[C---:B------:R-:W-:Y:S01]  /*64d0*/  HMMA.16816.F32 R40, R196.reuse, R138, R40 ;  /* 0x0000008ac428723c */ /* 0x040fe20000001828 */
[----:B------:R-:W2:Y:S07]  /*64e0*/  LDSM.16.M88.4 R136, [R212+0x5000] ;  /* 0x00500000d488783b */ /* 0x000eae0000000200 */
[C---:B------:R-:W-:Y:S08]  /*64f0*/  HMMA.16816.F32 R44, R196.reuse, R164, R44 ;  /* 0x000000a4c42c723c */ /* 0x040ff0000000182c */
[C---:B------:R-:W-:Y:S08]  /*6500*/  HMMA.16816.F32 R48, R196.reuse, R166, R48 ;  /* 0x000000a6c430723c */ /* 0x040ff00000001830 */
[C---:B------:R-:W-:Y:S07]  /*6510*/  HMMA.16816.F32 R52, R196.reuse, R176, R52 ;  /* 0x000000b0c434723c */ /* 0x040fee0000001834 */
[----:B------:R-:W-:Y:S01]  /*6520*/  IMAD.MOV.U32 R176, RZ, RZ, R237 ;  /* 0x000000ffffb07224 */ /* 0x000fe200078e00ed */
[C---:B------:R-:W-:Y:S04]  /*6530*/  HMMA.16816.F32 R56, R196.reuse, R178, R56 ;  /* 0x000000b2c438723c */ /* 0x040fe80000001838 */
[----:B------:R-:W-:Y:S04]  /*6540*/  @P3 IMAD.MOV.U32 R176, RZ, RZ, R239 ;  /* 0x000000ffffb03224 */ /* 0x000fe800078e00ef */
[C---:B------:R-:W-:Y:S01]  /*6550*/  HMMA.16816.F32 R60, R196.reuse, R180, R60 ;  /* 0x000000b4c43c723c */ /* 0x040fe2000000183c */
[----:B------:R-:W3:Y:S07]  /*6560*/  SHFL.IDX PT, R181, R176, RZ, 0x1c1f ;  /* 0x001c1fffb0b57589 */ /* 0x000eee00000e0000 */
[----:B------:R-:W-:Y:S01]  /*6570*/  HMMA.16816.F32 R64, R196, R182, R64 ;  /* 0x000000b6c440723c */ /* 0x000fe20000001840 */
[----:B------:R-:W5:Y:S07]  /*6580*/  SHFL.IDX PT, R0, R176, 0x1, 0x1c1f ;  /* 0x003c1f00b0007f89 */ /* 0x000f6e00000e0000 */
[C---:B----4-:R-:W-:Y:S08]  /*6590*/  HMMA.16816.F32 R4, R200.reuse, R144, R4 ;  /* 0x00000090c804723c */ /* 0x050ff00000001804 */
[C---:B------:R-:W-:Y:S01]  /*65a0*/  HMMA.16816.F32 R8, R200.reuse, R146, R8 ;  /* 0x00000092c808723c */ /* 0x040fe20000001808 */
[----:B------:R-:W4:Y:S07]  /*65b0*/  LDSM.16.M88.4 R144, [R212+0x5800] ;  /* 0x00580000d490783b */ /* 0x000f2e0000000200 */
[C---:B-1----:R-:W-:Y:S07]  /*65c0*/  HMMA.16816.F32 R12, R200.reuse, R132, R12 ;  /* 0x00000084c80c723c */ /* 0x042fee000000180c */
[----:B------:R-:W-:Y:S01]  /*65d0*/  IMAD.U32 R133, RZ, RZ, UR8 ;  /* 0x00000008ff857e24 */ /* 0x000fe2000f8e00ff */
[C---:B------:R-:W-:Y:S04]  /*65e0*/  HMMA.16816.F32 R16, R200.reuse, R134, R16 ;  /* 0x00000086c810723c */ /* 0x040fe80000001810 */
[----:B------:R-:W-:Y:S01]  /*65f0*/  IADD3 R132, R133, UR20, -R238 ;  /* 0x0000001485847c10 */ /* 0x000fe2000fffe8ee */
[----:B------:R-:W-:Y:S03]  /*6600*/  @UP1 USHF.R.S32.HI UR20, URZ, 0x1f, UR25 ;  /* 0x0000001f3f141899 */ /* 0x000fe60008011419 */
[C---:B--2---:R-:W-:Y:S01]  /*6610*/  HMMA.16816.F32 R20, R200.reuse, R136, R20 ;  /* 0x00000088c814723c */ /* 0x044fe20000001814 */
[----:B------:R-:W-:Y:S03]  /*6620*/  @UP1 UIMAD UR20, UR20, UR4, URZ ;  /* 0x00000004141412a4 */ /* 0x000fe6000f8e023f */
[----:B------:R-:W-:Y:S01]  /*6630*/  IADD3 R177, R132, -UR11, RZ ;  /* 0x8000000b84b17c10 */ /* 0x000fe2000fffe0ff */
[----:B------:R-:W-:Y:S01]  /*6640*/  @UP1 UIMAD UR20, UR25, UR5, UR20 ;  /* 0x00000005191412a4 */ /* 0x000fe2000f8e0214 */
[----:B------:R-:W1:Y:S02]  /*6650*/  LDSM.16.M88.4 R132, [R212+0x6000] ;  /* 0x00600000d484783b */ /* 0x000e640000000200 */
[C---:B------:R-:W-:Y:S01]  /*6660*/  HMMA.16816.F32 R24, R200.reuse, R138, R24 ;  /* 0x0000008ac818723c */ /* 0x040fe20000001818 */
[----:B------:R-:W-:Y:S02]  /*6670*/  @UP1 UIADD3 UR20, UR23, UR20, URZ ;  /* 0x0000001417141290 */ /* 0x000fe4000fffe03f */
[----:B------:R-:W-:Y:S01]  /*6680*/  @UP1 USHF.L.U64.HI UR23, UR4, 0x6, UR5 ;  /* 0x0000000604171899 */ /* 0x000fe20008010205 */
[C---:B---3--:R-:W-:Y:S01]  /*6690*/  IMAD.IADD R181, R177.reuse, 0x1, R181 ;  /* 0x00000001b1b57824 */ /* 0x048fe200078e02b5 */
[----:B------:R-:W-:Y:S01]  /*66a0*/  @UP1 USHF.L.U64.HI UR20, UR22, 0x7, UR20 ;  /* 0x0000000716141899 */ /* 0x000fe20008010214 */
[----:B------:R-:W2:Y:S01]  /*66b0*/  LDSM.16.M88.4 R136, [R212+0x6800] ;  /* 0x00680000d488783b */ /* 0x000ea20000000200 */
[----:B-----5:R-:W-:Y:S01]  /*66c0*/  IMAD.IADD R0, R177, 0x1, R0 ;  /* 0x00000001b1007824 */ /* 0x020fe200078e0200 */
[----:B------:R-:W-:Y:S01]  /*66d0*/  @UP1 USHF.L.U32 UR22, UR4, 0x6, URZ ;  /* 0x0000000604161899 */ /* 0x000fe2000800063f */
[C---:B----4-:R-:W-:Y:S03]  /*66e0*/  HMMA.16816.F32 R28, R200.reuse, R144, R28 ;  /* 0x00000090c81c723c */ /* 0x050fe6000000181c */
[C---:B------:R-:W-:Y:S02]  /*66f0*/  ISETP.GT.AND P1, PT, R0.reuse, RZ, PT ;  /* 0x000000ff0000720c */ /* 0x040fe40003f24270 */
[C---:B------:R-:W-:Y:S02]  /*6700*/  ISETP.GT.AND P6, PT, R181.reuse, RZ, PT ;  /* 0x000000ffb500720c */ /* 0x040fe40003fc4270 */
[----:B------:R-:W-:Y:S01]  /*6710*/  ISETP.GT.AND P0, PT, R0, 0x1, PT ;  /* 0x000000010000780c */ /* 0x000fe20003f04270 */
[C---:B------:R-:W-:Y:S03]  /*6720*/  HMMA.16816.F32 R32, R200.reuse, R146, R32 ;  /* 0x00000092c820723c */ /* 0x040fe60000001820 */
[----:B------:R-:W-:Y:S02]  /*6730*/  ISETP.GT.AND P2, PT, R181, 0x1, PT ;  /* 0x00000001b500780c */ /* 0x000fe40003f44270 */
[----:B------:R-:W-:Y:S02]  /*6740*/  FSEL R178, R4, -INF , P6 ;  /* 0xff80000004b27808 */ /* 0x000fe40003000000 */
[----:B------:R-:W-:Y:S02]  /*6750*/  FSEL R179, R5, -INF , P2 ;  /* 0xff80000005b37808 */ /* 0x000fe40001000000 */
[----:B------:R-:W-:Y:S02]  /*6760*/  FSEL R176, R6, -INF , P1 ;  /* 0xff80000006b07808 */ /* 0x000fe40000800000 */
[C---:B------:R-:W-:Y:S02]  /*6770*/  ISETP.GT.AND P6, PT, R181.reuse, 0x8, PT ;  /* 0x00000008b500780c */ /* 0x040fe40003fc4270 */
[----:B------:R-:W-:Y:S02]  /*6780*/  ISETP.GT.AND P2, PT, R181, 0x9, PT ;  /* 0x00000009b500780c */ /* 0x000fe40003f44270 */
[C---:B------:R-:W-:Y:S02]  /*6790*/  ISETP.GT.AND P1, PT, R0.reuse, 0x8, PT ;  /* 0x000000080000780c */ /* 0x040fe40003f24270 */
[----:B------:R-:W-:Y:S02]  /*67a0*/  FSEL R177, R7, -INF , P0 ;  /* 0xff80000007b17808 */ /* 0x000fe40000000000 */
[----:B------:R-:W-:Y:S01]  /*67b0*/  ISETP.GT.AND P0, PT, R0, 0x9, PT ;  /* 0x000000090000780c */ /* 0x000fe20003f04270 */
[C---:B-1----:R-:W-:Y:S03]  /*67c0*/  HMMA.16816.F32 R36, R200.reuse, R132, R36 ;  /* 0x00000084c824723c */ /* 0x042fe60000001824 */
[----:B------:R-:W-:Y:S02]  /*67d0*/  FSEL R182, R8, -INF , P6 ;  /* 0xff80000008b67808 */ /* 0x000fe40003000000 */
[----:B------:R-:W-:Y:S02]  /*67e0*/  FSEL R180, R9, -INF , P2 ;  /* 0xff80000009b47808 */ /* 0x000fe40001000000 */
[----:B------:R-:W-:Y:S01]  /*67f0*/  FSEL R149, R10, -INF , P1 ;  /* 0xff8000000a957808 */ /* 0x000fe20000800000 */
[C---:B------:R-:W-:Y:S03]  /*6800*/  HMMA.16816.F32 R40, R200.reuse, R134, R40 ;  /* 0x00000086c828723c */ /* 0x040fe60000001828 */
[----:B------:R-:W-:Y:S02]  /*6810*/  ISETP.GT.AND P6, PT, R181, 0x10, PT ;  /* 0x00000010b500780c */ /* 0x000fe40003fc4270 */
[----:B------:R-:W-:Y:S02]  /*6820*/  FSEL R6, R11, -INF , P0 ;  /* 0xff8000000b067808 */ /* 0x000fe40000000000 */
[----:B------:R-:W1:Y:S01]  /*6830*/  LDSM.16.M88.4 R8, [R212+0x7000] ;  /* 0x00700000d408783b */ /* 0x000e620000000200 */
[C---:B--2---:R-:W-:Y:S03]  /*6840*/  HMMA.16816.F32 R44, R200.reuse, R136, R44 ;  /* 0x00000088c82c723c */ /* 0x044fe6000000182c */
[----:B------:R-:W-:Y:S02]  /*6850*/  ISETP.GT.AND P2, PT, R181, 0x11, PT ;  /* 0x00000011b500780c */ /* 0x000fe40003f44270 */
[----:B------:R-:W-:Y:S02]  /*6860*/  FSEL R246, R12, -INF , P6 ;  /* 0xff8000000cf67808 */ /* 0x000fe40003000000 */
[----:B------:R-:W-:Y:S01]  /*6870*/  FMNMX.FTZ R12, R178, R3, !PT ;  /* 0x00000003b20c7209 */ /* 0x000fe20007810000 */
[C---:B------:R-:W-:Y:S03]  /*6880*/  HMMA.16816.F32 R48, R200.reuse, R138, R48 ;  /* 0x0000008ac830723c */ /* 0x040fe60000001830 */
[----:B------:R-:W-:Y:S02]  /*6890*/  ISETP.GT.AND P1, PT, R0, 0x10, PT ;  /* 0x000000100000780c */ /* 0x000fe40003f24270 */
[----:B------:R-:W-:Y:S02]  /*68a0*/  FSEL R249, R13, -INF , P2 ;  /* 0xff8000000df97808 */ /* 0x000fe40001000000 */
[----:B------:R-:W-:Y:S02]  /*68b0*/  FMNMX.FTZ R13, R179, R12, !PT ;  /* 0x0000000cb30d7209 */ /* 0x000fe40007810000 */
[----:B------:R-:W-:Y:S02]  /*68c0*/  FSEL R250, R14, -INF , P1 ;  /* 0xff8000000efa7808 */ /* 0x000fe40000800000 */
[----:B------:R-:W-:Y:S02]  /*68d0*/  ISETP.GT.AND P1, PT, R0, 0x18, PT ;  /* 0x000000180000780c */ /* 0x000fe40003f24270 */
[C---:B------:R-:W-:Y:S02]  /*68e0*/  ISETP.GT.AND P6, PT, R181.reuse, 0x18, PT ;  /* 0x00000018b500780c */ /* 0x040fe40003fc4270 */
[----:B------:R-:W-:Y:S02]  /*68f0*/  ISETP.GT.AND P2, PT, R181, 0x19, PT ;  /* 0x00000019b500780c */ /* 0x000fe40003f44270 */
[----:B------:R-:W-:Y:S02]  /*6900*/  FMNMX.FTZ R13, R182, R13, !PT ;  /* 0x0000000db60d7209 */ /* 0x000fe40007810000 */
[----:B------:R-:W-:Y:S02]  /*6910*/  FSEL R151, R17, -INF , P2 ;  /* 0xff80000011977808 */ /* 0x000fe40001000000 */
[----:B------:R-:W-:Y:S02]  /*6920*/  FSEL R150, R18, -INF , P1 ;  /* 0xff80000012967808 */ /* 0x000fe40000800000 */
[----:B------:R-:W-:Y:S02]  /*6930*/  FSEL R153, R16, -INF , P6 ;  /* 0xff80000010997808 */ /* 0x000fe40003000000 */
[C---:B------:R-:W-:Y:S02]  /*6940*/  ISETP.GT.AND P6, PT, R181.reuse, 0x20, PT ;  /* 0x00000020b500780c */ /* 0x040fe40003fc4270 */
[----:B------:R-:W-:Y:S02]  /*6950*/  ISETP.GT.AND P1, PT, R0, 0x20, PT ;  /* 0x000000200000780c */ /* 0x000fe40003f24270 */
[----:B------:R-:W-:Y:S01]  /*6960*/  ISETP.GT.AND P2, PT, R181, 0x21, PT ;  /* 0x00000021b500780c */ /* 0x000fe20003f44270 */
[C---:B-1----:R-:W-:Y:S03]  /*6970*/  HMMA.16816.F32 R52, R200.reuse, R8, R52 ;  /* 0x00000008c834723c */ /* 0x042fe60000001834 */
[----:B------:R-:W-:Y:S02]  /*6980*/  FMNMX.FTZ R17, R180, R13, !PT ;  /* 0x0000000db4117209 */ /* 0x000fe40007810000 */
[----:B------:R-:W-:Y:S02]  /*6990*/  FSEL R20, R20, -INF , P6 ;  /* 0xff80000014147808 */ /* 0x000fe40003000000 */
[----:B------:R-:W-:Y:S01]  /*69a0*/  FSEL R248, R21, -INF , P2 ;  /* 0xff80000015f87808 */ /* 0x000fe20001000000 */
[C---:B------:R-:W-:Y:S03]  /*69b0*/  HMMA.16816.F32 R56, R200.reuse, R10, R56 ;  /* 0x0000000ac838723c */ /* 0x040fe60000001838 */
[C---:B------:R-:W-:Y:S02]  /*69c0*/  ISETP.GT.AND P2, PT, R181.reuse, 0x29, PT ;  /* 0x00000029b500780c */ /* 0x040fe40003f44270 */
[----:B------:R-:W-:Y:S02]  /*69d0*/  FSEL R148, R22, -INF , P1 ;  /* 0xff80000016947808 */ /* 0x000fe40000800000 */
[----:B------:R-:W-:Y:S02]  /*69e0*/  ISETP.GT.AND P6, PT, R181, 0x28, PT ;  /* 0x00000028b500780c */ /* 0x000fe40003fc4270 */
[C---:B------:R-:W-:Y:S02]  /*69f0*/  ISETP.GT.AND P1, PT, R0.reuse, 0x28, PT ;  /* 0x000000280000780c */ /* 0x040fe40003f24270 */
[----:B------:R-:W-:Y:S02]  /*6a00*/  ISETP.GT.AND P0, PT, R0, 0x11, PT ;  /* 0x000000110000780c */ /* 0x000fe40003f04270 */
[----:B------:R-:W-:Y:S02]  /*6a10*/  FMNMX.FTZ R16, R246, R17, !PT ;  /* 0x00000011f6107209 */ /* 0x000fe40007810000 */
[----:B------:R-:W-:Y:S01]  /*6a20*/  FSEL R22, R25, -INF , P2 ;  /* 0xff80000019167808 */ /* 0x000fe20001000000 */
[----:B------:R-:W-:Y:S01]  /*6a30*/  IMAD.MOV.U32 R25, RZ, RZ, R150 ;  /* 0x000000ffff197224 */ /* 0x000fe200078e0096 */
[----:B------:R-:W-:Y:S01]  /*6a40*/  FSEL R18, R24, -INF , P6 ;  /* 0xff80000018127808 */ /* 0x000fe20003000000 */
[----:B------:R-:W-:Y:S01]  /*6a50*/  IMAD.MOV.U32 R24, RZ, RZ, R153 ;  /* 0x000000ffff187224 */ /* 0x000fe200078e0099 */
[----:B------:R-:W-:Y:S02]  /*6a60*/  ISETP.GT.AND P2, PT, R181, 0x31, PT ;  /* 0x00000031b500780c */ /* 0x000fe40003f44270 */
[----:B------:R-:W-:Y:S01]  /*6a70*/  FSEL R4, R26, -INF , P1 ;  /* 0xff8000001a047808 */ /* 0x000fe20000800000 */
[----:B------:R-:W-:Y:S01]  /*6a80*/  IMAD.MOV.U32 R26, RZ, RZ, R151 ;  /* 0x000000ffff1a7224 */ /* 0x000fe200078e0097 */
[----:B------:R-:W-:Y:S02]  /*6a90*/  ISETP.GT.AND P1, PT, R0, 0x30, PT ;  /* 0x000000300000780c */ /* 0x000fe40003f24270 */
[----:B------:R-:W-:Y:S02]  /*6aa0*/  FMNMX.FTZ R8, R249, R16, !PT ;  /* 0x00000010f9087209 */ /* 0x000fe40007810000 */
[----:B------:R-:W-:Y:S02]  /*6ab0*/  ISETP.GT.AND P6, PT, R181, 0x30, PT ;  /* 0x00000030b500780c */ /* 0x000fe40003fc4270 */
[----:B------:R-:W-:Y:S02]  /*6ac0*/  FSEL R252, R15, -INF , P0 ;  /* 0xff8000000ffc7808 */ /* 0x000fe40000000000 */
[----:B------:R-:W-:Y:S01]  /*6ad0*/  FSEL R21, R29, -INF , P2 ;  /* 0xff8000001d157808 */ /* 0x000fe20001000000 */
[----:B------:R-:W1:Y:S01]  /*6ae0*/  LDSM.16.M88.4 R12, [R212+0x7800] ;  /* 0x00780000d40c783b */ /* 0x000e620000000200 */
[----:B------:R-:W-:Y:S01]  /*6af0*/  FSEL R5, R30, -INF , P1 ;  /* 0xff8000001e057808 */ /* 0x000fe20000800000 */
[----:B------:R-:W-:Y:S06]  /*6b00*/  DEPBAR.LE SB0, 0x0 ;  /* 0x000080000000791a */ /* 0x000fec0000000000 */
[----:B------:R-:W-:Y:S01]  /*6b10*/  BAR.SYNC.DEFER_BLOCKING 0x0 ;  /* 0x0000000000007b1d */ /* 0x000fe20000010000 */
[C---:B------:R-:W-:Y:S02]  /*6b20*/  ISETP.GT.AND P0, PT, R0.reuse, 0x19, PT ;  /* 0x000000190000780c */ /* 0x040fe40003f04270 */
[----:B------:R-:W-:Y:S02]  /*6b30*/  ISETP.GT.AND P2, PT, R181, 0x39, PT ;  /* 0x00000039b500780c */ /* 0x000fe40003f44270 */
[----:B------:R-:W-:Y:S02]  /*6b40*/  ISETP.GT.AND P1, PT, R0, 0x38, PT ;  /* 0x000000380000780c */ /* 0x000fe40003f24270 */
[----:B------:R-:W-:Y:S02]  /*6b50*/  FMNMX.FTZ R8, R24, R8, !PT ;  /* 0x0000000818087209 */ /* 0x000fe40007810000 */
[----:B------:R-:W-:Y:S02]  /*6b60*/  FSEL R7, R28, -INF , P6 ;  /* 0xff8000001c077808 */ /* 0x000fe40003000000 */
[----:B------:R-:W-:Y:S02]  /*6b70*/  FSEL R247, R19, -INF , P0 ;  /* 0xff80000013f77808 */ /* 0x000fe40000000000 */
[----:B------:R-:W-:Y:S01]  /*6b80*/  FSEL R19, R33, -INF , P2 ;  /* 0xff80000021137808 */ /* 0x000fe20001000000 */
[----:B------:R-:W-:Y:S01]  /*6b90*/  IMAD.MOV.U32 R33, RZ, RZ, R4 ;  /* 0x000000ffff217224 */ /* 0x000fe200078e0004 */
[----:B------:R-:W-:Y:S01]  /*6ba0*/  FSEL R4, R34, -INF , P1 ;  /* 0xff80000022047808 */ /* 0x000fe20000800000 */
[----:B------:R-:W-:Y:S01]  /*6bb0*/  IMAD.MOV.U32 R34, RZ, RZ, R7 ;  /* 0x000000ffff227224 */ /* 0x000fe200078e0007 */
[C---:B------:R-:W-:Y:S02]  /*6bc0*/  ISETP.GT.AND P0, PT, R0.reuse, 0x21, PT ;  /* 0x000000210000780c */ /* 0x040fe40003f04270 */
[----:B------:R-:W-:Y:S02]  /*6bd0*/  ISETP.GT.AND P1, PT, R0, 0x40, PT ;  /* 0x000000400000780c */ /* 0x000fe40003f24270 */
[----:B------:R-:W-:Y:S02]  /*6be0*/  FMNMX.FTZ R8, R26, R8, !PT ;  /* 0x000000081a087209 */ /* 0x000fe40007810000 */
[----:B------:R-:W-:Y:S02]  /*6bf0*/  FMNMX.FTZ R16, R176, R2, !PT ;  /* 0x00000002b0107209 */ /* 0x000fe40007810000 */
[----:B------:R-:W-:Y:S01]  /*6c00*/  FSEL R251, R23, -INF , P0 ;  /* 0xff80000017fb7808 */ /* 0x000fe20000000000 */
[----:B------:R-:W-:Y:S01]  /*6c10*/  IMAD.MOV.U32 R23, RZ, RZ, R149 ;  /* 0x000000ffff177224 */ /* 0x000fe200078e0095 */
[----:B------:R-:W-:Y:S01]  /*6c20*/  FSEL R7, R38, -INF , P1 ;  /* 0xff80000026077808 */ /* 0x000fe20000800000 */
[----:B------:R-:W-:Y:S01]  /*6c30*/  IMAD.MOV.U32 R38, RZ, RZ, R248 ;  /* 0x000000ffff267224 */ /* 0x000fe200078e00f8 */
[----:B------:R-:W-:Y:S02]  /*6c40*/  FMNMX.FTZ R8, R20, R8, !PT ;  /* 0x0000000814087209 */ /* 0x000fe40007810000 */
[----:B------:R-:W-:Y:S01]  /*6c50*/  FMNMX.FTZ R9, R177, R16, !PT ;  /* 0x00000010b1097209 */ /* 0x000fe20007810000 */
[C---:B-1----:R-:W-:Y:S05]  /*6c60*/  HMMA.16816.F32 R60, R200.reuse, R12, R60 ;  /* 0x0000000cc83c723c */ /* 0x042fea000000183c */
[----:B------:R-:W-:Y:S02]  /*6c70*/  FMNMX.FTZ R9, R23, R9, !PT ;  /* 0x0000000917097209 */ /* 0x000fe40007810000 */
[----:B------:R-:W-:Y:S01]  /*6c80*/  FMNMX.FTZ R8, R38, R8, !PT ;  /* 0x0000000826087209 */ /* 0x000fe20007810000 */
[----:B------:R-:W-:Y:S03]  /*6c90*/  HMMA.16816.F32 R64, R200, R14, R64 ;  /* 0x0000000ec840723c */ /* 0x000fe60000001840 */
[----:B------:R-:W-:Y:S02]  /*6ca0*/  ISETP.GT.AND P0, PT, R0, 0x29, PT ;  /* 0x000000290000780c */ /* 0x000fe40003f04270 */
[----:B------:R-:W-:Y:S02]  /*6cb0*/  FMNMX.FTZ R11, R6, R9, !PT ;  /* 0x00000009060b7209 */ /* 0x000fe40007810000 */
[----:B------:R-:W-:Y:S02]  /*6cc0*/  FMNMX.FTZ R9, R18, R8, !PT ;  /* 0x0000000812097209 */ /* 0x000fe40007810000 */
[C---:B------:R-:W-:Y:S02]  /*6cd0*/  ISETP.GT.AND P6, PT, R181.reuse, 0x38, PT ;  /* 0x00000038b500780c */ /* 0x040fe40003fc4270 */
[----:B------:R-:W-:Y:S02]  /*6ce0*/  ISETP.GT.AND P2, PT, R181, 0x41, PT ;  /* 0x00000041b500780c */ /* 0x000fe40003f44270 */
[----:B------:R-:W-:Y:S02]  /*6cf0*/  FMNMX.FTZ R9, R22, R9, !PT ;  /* 0x0000000916097209 */ /* 0x000fe40007810000 */
[----:B------:R-:W-:Y:S01]  /*6d00*/  FSEL R132, R27, -INF , P0 ;  /* 0xff8000001b847808 */ /* 0x000fe20000000000 */
[----:B------:R-:W-:Y:S01]  /*6d10*/  IMAD.MOV.U32 R27, RZ, RZ, R148 ;  /* 0x000000ffff1b7224 */ /* 0x000fe200078e0094 */
[----:B------:R-:W-:Y:S02]  /*6d20*/  ISETP.GT.AND P0, PT, R0, 0x31, PT ;  /* 0x000000310000780c */ /* 0x000fe40003f04270 */
[----:B------:R-:W-:Y:S02]  /*6d30*/  FMNMX.FTZ R11, R250, R11, !PT ;  /* 0x0000000bfa0b7209 */ /* 0x000fe40007810000 */
[----:B------:R-:W-:Y:S02]  /*6d40*/  FMNMX.FTZ R9, R34, R9, !PT ;  /* 0x0000000922097209 */ /* 0x000fe40007810000 */
[----:B------:R-:W-:Y:S02]  /*6d50*/  FSEL R32, R32, -INF , P6 ;  /* 0xff80000020207808 */ /* 0x000fe40003000000 */
[----:B------:R-:W-:Y:S02]  /*6d60*/  ISETP.GT.AND P6, PT, R181, 0x40, PT ;  /* 0x00000040b500780c */ /* 0x000fe40003fc4270 */
[----:B------:R-:W-:Y:S02]  /*6d70*/  FSEL R31, R31, -INF , P0 ;  /* 0xff8000001f1f7808 */ /* 0x000fe40000000000 */
[----:B------:R-:W-:Y:S02]  /*6d80*/  ISETP.GT.AND P0, PT, R0, 0x39, PT ;  /* 0x000000390000780c */ /* 0x000fe40003f04270 */
[----:B------:R-:W-:Y:S02]  /*6d90*/  FMNMX.FTZ R9, R21, R9, !PT ;  /* 0x0000000915097209 */ /* 0x000fe40007810000 */
[----:B------:R-:W-:Y:S02]  /*6da0*/  FMNMX.FTZ R8, R252, R11, !PT ;  /* 0x0000000bfc087209 */ /* 0x000fe40007810000 */
[----:B------:R-:W-:Y:S02]  /*6db0*/  FSEL R28, R36, -INF , P6 ;  /* 0xff800000241c7808 */ /* 0x000fe40003000000 */
[----:B------:R-:W-:Y:S01]  /*6dc0*/  FSEL R17, R35, -INF , P0 ;  /* 0xff80000023117808 */ /* 0x000fe20000000000 */
[----:B------:R-:W-:Y:S01]  /*6dd0*/  IMAD.MOV.U32 R35, RZ, RZ, R247 ;  /* 0x000000ffff237224 */ /* 0x000fe200078e00f7 */
[----:B------:R-:W-:Y:S02]  /*6de0*/  ISETP.GT.AND P1, PT, R0, 0x48, PT ;  /* 0x000000480000780c */ /* 0x000fe40003f24270 */
[----:B------:R-:W-:Y:S02]  /*6df0*/  FMNMX.FTZ R10, R25, R8, !PT ;  /* 0x00000008190a7209 */ /* 0x000fe40007810000 */
[----:B------:R-:W-:Y:S02]  /*6e00*/  FMNMX.FTZ R8, R32, R9, !PT ;  /* 0x0000000920087209 */ /* 0x000fe40007810000 */
[----:B------:R-:W-:Y:S01]  /*6e10*/  FSEL R29, R37, -INF , P2 ;  /* 0xff800000251d7808 */ /* 0x000fe20001000000 */
[----:B------:R-:W-:Y:S01]  /*6e20*/  IMAD.MOV.U32 R37, RZ, RZ, R132 ;  /* 0x000000ffff257224 */ /* 0x000fe200078e0084 */
[C---:B------:R-:W-:Y:S02]  /*6e30*/  ISETP.GT.AND P6, PT, R181.reuse, 0x48, PT ;  /* 0x00000048b500780c */ /* 0x040fe40003fc4270 */
[----:B------:R-:W-:Y:S01]  /*6e40*/  FSEL R156, R42, -INF , P1 ;  /* 0xff8000002a9c7808 */ /* 0x000fe20000800000 */
[----:B------:R-:W-:Y:S01]  /*6e50*/  IMAD.MOV.U32 R42, RZ, RZ, R28 ;  /* 0x000000ffff2a7224 */ /* 0x000fe200078e001c */
        /* <DEDUP_REMOVED lines=8> */
[----:B------:R-:W-:Y:S02]  /*6ee0*/  FMNMX.FTZ R8, R42, R8, !PT ;  /* 0x000000082a087209 */ /* 0x000fe40007810000 */
[----:B------:R-:W-:Y:S02]  /*6ef0*/  FMNMX.FTZ R9, R40, R9, !PT ;  /* 0x0000000928097209 */ /* 0x000fe40007810000 */
[----:B------:R-:W-:Y:S02]  /*6f00*/  FMNMX.FTZ R8, R41, R8, !PT ;  /* 0x0000000829087209 */ /* 0x000fe40007810000 */
[----:B------:R-:W-:Y:S02]  /*6f10*/  ISETP.GT.AND P0, PT, R0, 0x41, PT ;  /* 0x000000410000780c */ /* 0x000fe40003f04270 */
[----:B------:R-:W-:Y:S02]  /*6f20*/  FMNMX.FTZ R11, R36, R8, !PT ;  /* 0x00000008240b7209 */ /* 0x000fe40007810000 */
[----:B------:R-:W-:Y:S02]  /*6f30*/  FMNMX.FTZ R9, R33, R9, !PT ;  /* 0x0000000921097209 */ /* 0x000fe40007810000 */
[C---:B------:R-:W-:Y:S02]  /*6f40*/  ISETP.GT.AND P1, PT, R0.reuse, 0x50, PT ;  /* 0x000000500000780c */ /* 0x040fe40003f24270 */
[----:B------:R-:W-:Y:S02]  /*6f50*/  ISETP.GT.AND P6, PT, R181, 0x50, PT ;  /* 0x00000050b500780c */ /* 0x000fe40003fc4270 */
[----:B------:R-:W-:Y:S02]  /*6f60*/  FSEL R164, R39, -INF , P0 ;  /* 0xff80000027a47808 */ /* 0x000fe40000000000 */
[----:B------:R-:W-:Y:S02]  /*6f70*/  ISETP.GT.AND P0, PT, R0, 0x49, PT ;  /* 0x000000490000780c */ /* 0x000fe40003f04270 */
[----:B------:R-:W-:Y:S02]  /*6f80*/  FMNMX.FTZ R9, R37, R9, !PT ;  /* 0x0000000925097209 */ /* 0x000fe40007810000 */
[----:B------:R-:W-:Y:S01]  /*6f90*/  FSEL R148, R44, -INF , P6 ;  /* 0xff8000002c947808 */ /* 0x000fe20003000000 */
[----:B------:R-:W-:Y:S01]  /*6fa0*/  IMAD.MOV.U32 R44, RZ, RZ, R19 ;  /* 0x000000ffff2c7224 */ /* 0x000fe200078e0013 */
[----:B------:R-:W-:Y:S02]  /*6fb0*/  FSEL R162, R46, -INF , P1 ;  /* 0xff8000002ea27808 */ /* 0x000fe40000800000 */
[----:B------:R-:W-:Y:S02]  /*6fc0*/  MOV R46, R5 ;  /* 0x00000005002e7202 */ /* 0x000fe40000000f00 */
[----:B------:R-:W-:Y:S02]  /*6fd0*/  FMNMX.FTZ R11, R160, R11, !PT ;  /* 0x0000000ba00b7209 */ /* 0x000fe40007810000 */
[----:B------:R-:W-:Y:S02]  /*6fe0*/  ISETP.GT.AND P2, PT, R181, 0x51, PT ;  /* 0x00000051b500780c */ /* 0x000fe40003f44270 */
[----:B------:R-:W-:Y:S01]  /*6ff0*/  FSEL R152, R43, -INF , P0 ;  /* 0xff8000002b987808 */ /* 0x000fe20000000000 */
[----:B------:R-:W-:Y:S01]  /*7000*/  IMAD.MOV.U32 R43, RZ, RZ, R31 ;  /* 0x000000ffff2b7224 */ /* 0x000fe200078e001f */
[----:B------:R-:W-:Y:S02]  /*7010*/  ISETP.GT.AND P0, PT, R0, 0x51, PT ;  /* 0x000000510000780c */ /* 0x000fe40003f04270 */
[----:B------:R-:W-:Y:S02]  /*7020*/  FMNMX.FTZ R9, R46, R9, !PT ;  /* 0x000000092e097209 */ /* 0x000fe40007810000 */
[----:B------:R-:W-:Y:S01]  /*7030*/  FSEL R144, R45, -INF , P2 ;  /* 0xff8000002d907808 */ /* 0x000fe20001000000 */
[----:B------:R-:W-:Y:S01]  /*7040*/  IMAD.MOV.U32 R45, RZ, RZ, R7 ;  /* 0x000000ffff2d7224 */ /* 0x000fe200078e0007 */
[----:B------:R-:W-:Y:S02]  /*7050*/  FMNMX.FTZ R11, R148, R11, !PT ;  /* 0x0000000b940b7209 */ /* 0x000fe40007810000 */
[----:B------:R-:W-:Y:S02]  /*7060*/  ISETP.GT.AND P6, PT, R181, 0x58, PT ;  /* 0x00000058b500780c */ /* 0x000fe40003fc4270 */
[----:B------:R-:W-:Y:S01]  /*7070*/  FSEL R158, R47, -INF , P0 ;  /* 0xff8000002f9e7808 */ /* 0x000fe20000000000 */
[----:B------:R-:W-:Y:S01]  /*7080*/  IMAD.MOV.U32 R47, RZ, RZ, R4 ;  /* 0x000000ffff2f7224 */ /* 0x000fe200078e0004 */
[----:B------:R-:W-:Y:S01]  /*7090*/  FSEL R166, R48, -INF , P6 ;  /* 0xff80000030a67808 */ /* 0x000fe20003000000 */
[----:B------:R-:W-:Y:S01]  /*70a0*/  IMAD.MOV.U32 R48, RZ, RZ, R20 ;  /* 0x000000ffff307224 */ /* 0x000fe200078e0014 */
[----:B------:R-:W-:Y:S02]  /*70b0*/  FMNMX.FTZ R9, R43, R9, !PT ;  /* 0x000000092b097209 */ /* 0x000fe40007810000 */
[----:B------:R-:W-:Y:S02]  /*70c0*/  FMNMX.FTZ R11, R144, R11, !PT ;  /* 0x0000000b900b7209 */ /* 0x000fe40007810000 */
[----:B------:R-:W-:Y:S02]  /*70d0*/  ISETP.GT.AND P2, PT, R181, 0x59, PT ;  /* 0x00000059b500780c */ /* 0x000fe40003f44270 */
[----:B------:R-:W-:Y:S02]  /*70e0*/  FMNMX.FTZ R9, R47, R9, !PT ;  /* 0x000000092f097209 */ /* 0x000fe40007810000 */
[----:B------:R-:W-:Y:S02]  /*70f0*/  FMNMX.FTZ R11, R166, R11, !PT ;  /* 0x0000000ba60b7209 */ /* 0x000fe40007810000 */
[----:B------:R-:W-:Y:S02]  /*7100*/  ISETP.GT.AND P0, PT, R181, 0x60, PT ;  /* 0x00000060b500780c */ /* 0x000fe40003f04270 */
[----:B------:R-:W-:Y:S01]  /*7110*/  FSEL R154, R49, -INF , P2 ;  /* 0xff800000319a7808 */ /* 0x000fe20001000000 */
[----:B------:R-:W-:Y:S01]  /*7120*/  IMAD.MOV.U32 R49, RZ, RZ, R18 ;  /* 0x000000ffff317224 */ /* 0x000fe200078e0012 */
[----:B------:R-:W-:Y:S02]  /*7130*/  FSEL R167, R52, -INF , P0 ;  /* 0xff80000034a77808 */ /* 0x000fe40000000000 */
[----:B------:R-:W-:Y:S02]  /*7140*/  FMNMX.FTZ R9, R17, R9, !PT ;  /* 0x0000000911097209 */ /* 0x000fe40007810000 */
[----:B------:R-:W-:Y:S02]  /*7150*/  ISETP.GT.AND P6, PT, R181, 0x61, PT ;  /* 0x00000061b500780c */ /* 0x000fe40003fc4270 */
[----:B------:R-:W-:Y:S02]  /*7160*/  FMNMX.FTZ R8, R154, R11, !PT ;  /* 0x0000000b9a087209 */ /* 0x000fe40007810000 */
[----:B------:R-:W-:Y:S02]  /*7170*/  FSEL R165, R53, -INF , P6 ;  /* 0xff80000035a57808 */ /* 0x000fe40003000000 */
[----:B------:R-:W-:Y:S02]  /*7180*/  FMNMX.FTZ R9, R45, R9, !PT ;  /* 0x000000092d097209 */ /* 0x000fe40007810000 */
[----:B------:R-:W-:Y:S02]  /*7190*/  ISETP.GT.AND P1, PT, R0, 0x58, PT ;  /* 0x000000580000780c */ /* 0x000fe40003f24270 */
[----:B------:R-:W-:Y:S02]  /*71a0*/  FMNMX.FTZ R8, R167, R8, !PT ;  /* 0x00000008a7087209 */ /* 0x000fe40007810000 */
[----:B------:R-:W-:Y:S02]  /*71b0*/  ISETP.GT.AND P2, PT, R181, 0x68, PT ;  /* 0x00000068b500780c */ /* 0x000fe40003f44270 */
[----:B------:R-:W-:Y:S02]  /*71c0*/  FMNMX.FTZ R8, R165, R8, !PT ;  /* 0x00000008a5087209 */ /* 0x000fe40007810000 */
[----:B------:R-:W-:Y:S02]  /*71d0*/  FSEL R157, R56, -INF , P2 ;  /* 0xff800000389d7808 */ /* 0x000fe40001000000 */
[----:B------:R-:W-:Y:S02]  /*71e0*/  FSEL R150, R50, -INF , P1 ;  /* 0xff80000032967808 */ /* 0x000fe40000800000 */
[----:B------:R-:W-:Y:S02]  /*71f0*/  FMNMX.FTZ R9, R164, R9, !PT ;  /* 0x00000009a4097209 */ /* 0x000fe40007810000 */
[C---:B------:R-:W-:Y:S02]  /*7200*/  ISETP.GT.AND P1, PT, R181.reuse, 0x69, PT ;  /* 0x00000069b500780c */ /* 0x040fe40003f24270 */
[----:B------:R-:W-:Y:S02]  /*7210*/  ISETP.GT.AND P0, PT, R181, 0x70, PT ;  /* 0x00000070b500780c */ /* 0x000fe40003f04270 */
[----:B------:R-:W-:Y:S02]  /*7220*/  FMNMX.FTZ R9, R156, R9, !PT ;  /* 0x000000099c097209 */ /* 0x000fe40007810000 */
[----:B------:R-:W-:Y:S01]  /*7230*/  FSEL R155, R57, -INF , P1 ;  /* 0xff800000399b7808 */ /* 0x000fe20000800000 */
[----:B------:R-:W-:Y:S01]  /*7240*/  IMAD.MOV.U32 R57, RZ, RZ, R17 ;  /* 0x000000ffff397224 */ /* 0x000fe200078e0011 */
[----:B------:R-:W-:Y:S02]  /*7250*/  FMNMX.FTZ R8, R157, R8, !PT ;  /* 0x000000089d087209 */ /* 0x000fe40007810000 */
[----:B------:R-:W-:Y:S02]  /*7260*/  FSEL R149, R60, -INF , P0 ;  /* 0xff8000003c957808 */ /* 0x000fe40000000000 */
[----:B------:R-:W-:Y:S02]  /*7270*/  ISETP.GT.AND P6, PT, R181, 0x71, PT ;  /* 0x00000071b500780c */ /* 0x000fe40003fc4270 */
[----:B------:R-:W-:Y:S02]  /*7280*/  FMNMX.FTZ R9, R152, R9, !PT ;  /* 0x0000000998097209 */ /* 0x000fe40007810000 */
[----:B------:R-:W-:Y:S02]  /*7290*/  FMNMX.FTZ R8, R155, R8, !PT ;  /* 0x000000089b087209 */ /* 0x000fe40007810000 */
[----:B------:R-:W-:Y:S02]  /*72a0*/  FSEL R151, R61, -INF , P6 ;  /* 0xff8000003d977808 */ /* 0x000fe40003000000 */
[----:B------:R-:W-:Y:S02]  /*72b0*/  ISETP.GT.AND P2, PT, R181, 0x78, PT ;  /* 0x00000078b500780c */ /* 0x000fe40003f44270 */
[----:B------:R-:W-:Y:S02]  /*72c0*/  FMNMX.FTZ R12, R149, R8, !PT ;  /* 0x00000008950c7209 */ /* 0x000fe40007810000 */
[----:B------:R-:W-:Y:S02]  /*72d0*/  FMNMX.FTZ R9, R162, R9, !PT ;  /* 0x00000009a2097209 */ /* 0x000fe40007810000 */
[----:B------:R-:W-:Y:S01]  /*72e0*/  FSEL R251, R64, -INF , P2 ;  /* 0xff80000040fb7808 */ /* 0x000fe20001000000 */
[----:B------:R-:W-:Y:S01]  /*72f0*/  IMAD.MOV.U32 R64, RZ, RZ, R27 ;  /* 0x000000ffff407224 */ /* 0x000fe200078e001b */
[----:B------:R-:W-:Y:S02]  /*7300*/  FMNMX.FTZ R9, R158, R9, !PT ;  /* 0x000000099e097209 */ /* 0x000fe40007810000 */
[----:B------:R-:W-:Y:S02]  /*7310*/  FMNMX.FTZ R12, R151, R12, !PT ;  /* 0x0000000c970c7209 */ /* 0x000fe40007810000 */
[C---:B------:R-:W-:Y:S02]  /*7320*/  ISETP.GT.AND P0, PT, R0.reuse, 0x59, PT ;  /* 0x000000590000780c */ /* 0x040fe40003f04270 */
[----:B------:R-:W-:Y:S02]  /*7330*/  ISETP.GT.AND P1, PT, R181, 0x79, PT ;  /* 0x00000079b500780c */ /* 0x000fe40003f24270 */
[----:B------:R-:W-:Y:S02]  /*7340*/  FMNMX.FTZ R12, R251, R12, !PT ;  /* 0x0000000cfb0c7209 */ /* 0x000fe40007810000 */
[----:B------:R-:W-:Y:S02]  /*7350*/  FSEL R146, R51, -INF , P0 ;  /* 0xff80000033927808 */ /* 0x000fe40000000000 */
[----:B------:R-:W-:Y:S02]  /*7360*/  ISETP.GT.AND P0, PT, R0, 0x60, PT ;  /* 0x000000600000780c */ /* 0x000fe40003f04270 */
[----:B------:R-:W-:Y:S01]  /*7370*/  FSEL R183, R65, -INF , P1 ;  /* 0xff80000041b77808 */ /* 0x000fe20000800000 */
[----:B------:R-:W-:Y:S01]  /*7380*/  IMAD.MOV.U32 R65, RZ, RZ, R32 ;  /* 0x000000ffff417224 */ /* 0x000fe200078e0020 */
[----:B------:R-:W-:Y:S02]  /*7390*/  FMNMX.FTZ R9, R150, R9, !PT ;  /* 0x0000000996097209 */ /* 0x000fe40007810000 */
[----:B------:R-:W-:Y:S02]  /*73a0*/  FSEL R163, R54, -INF , P0 ;  /* 0xff80000036a37808 */ /* 0x000fe40000000000 */
[----:B------:R-:W-:Y:S02]  /*73b0*/  FMNMX.FTZ R8, R183, R12, !PT ;  /* 0x0000000cb7087209 */ /* 0x000fe40007810000 */
[----:B------:R-:W-:Y:S02]  /*73c0*/  ISETP.GT.AND P1, PT, R0, 0x61, PT ;  /* 0x000000610000780c */ /* 0x000fe40003f24270 */
[----:B------:R-:W-:Y:S02]  /*73d0*/  FMNMX.FTZ R10, R146, R9, !PT ;  /* 0x00000009920a7209 */ /* 0x000fe40007810000 */
[----:B------:R-:W-:Y:S01]  /*73e0*/  FSEL R161, R55, -INF , P1 ;  /* 0xff80000037a17808 */ /* 0x000fe20000800000 */
[----:B------:R-:W1:Y:S01]  /*73f0*/  SHFL.BFLY PT, R9, R8, 0x2, 0x1f ;  /* 0x0c401f0008097f89 */ /* 0x000e6200000e0000 */
[----:B------:R-:W-:Y:S02]  /*7400*/  ISETP.GT.AND P1, PT, R0, 0x68, PT ;  /* 0x000000680000780c */ /* 0x000fe40003f24270 */
[----:B------:R-:W-:Y:S02]  /*7410*/  FMNMX.FTZ R10, R163, R10, !PT ;  /* 0x0000000aa30a7209 */ /* 0x000fe40007810000 */
[----:B------:R-:W-:Y:S01]  /*7420*/  FSEL R159, R58, -INF , P1 ;  /* 0xff8000003a9f7808 */ /* 0x000fe20000800000 */
[----:B------:R-:W-:Y:S01]  /*7430*/  IMAD.MOV.U32 R58, RZ, RZ, R22 ;  /* 0x000000ffff3a7224 */ /* 0x000fe200078e0016 */
[----:B------:R-:W-:Y:S02]  /*7440*/  FMNMX.FTZ R10, R161, R10, !PT ;  /* 0x0000000aa10a7209 */ /* 0x000fe40007810000 */
[C---:B------:R-:W-:Y:S02]  /*7450*/  ISETP.GT.AND P0, PT, R0.reuse, 0x69, PT ;  /* 0x000000690000780c */ /* 0x040fe40003f04270 */
[----:B------:R-:W-:Y:S02]  /*7460*/  ISETP.GT.AND P1, PT, R0, 0x70, PT ;  /* 0x000000700000780c */ /* 0x000fe40003f24270 */
[----:B------:R-:W-:Y:S01]  /*7470*/  FSEL R153, R59, -INF , P0 ;  /* 0xff8000003b997808 */ /* 0x000fe20000000000 */
[----:B------:R-:W-:Y:S01]  /*7480*/  IMAD.MOV.U32 R59, RZ, RZ, R21 ;  /* 0x000000ffff3b7224 */ /* 0x000fe200078e0015 */
[----:B------:R-:W-:Y:S02]  /*7490*/  FMNMX.FTZ R10, R159, R10, !PT ;  /* 0x0000000a9f0a7209 */ /* 0x000fe40007810000 */
[----:B------:R-:W-:Y:S02]  /*74a0*/  FSEL R147, R62, -INF , P1 ;  /* 0xff8000003e937808 */ /* 0x000fe40000800000 */
[C---:B------:R-:W-:Y:S02]  /*74b0*/  ISETP.GT.AND P0, PT, R0.reuse, 0x71, PT ;  /* 0x000000710000780c */ /* 0x040fe40003f04270 */
[----:B------:R-:W-:Y:S02]  /*74c0*/  FMNMX.FTZ R10, R153, R10, !PT ;  /* 0x0000000a990a7209 */ /* 0x000fe40007810000 */
[----:B------:R-:W-:Y:S02]  /*74d0*/  FSEL R145, R63, -INF , P0 ;  /* 0xff8000003f917808 */ /* 0x000fe40000000000 */
[----:B------:R-:W-:Y:S02]  /*74e0*/  FMNMX.FTZ R10, R147, R10, !PT ;  /* 0x0000000a930a7209 */ /* 0x000fe40007810000 */
[C---:B------:R-:W-:Y:S02]  /*74f0*/  ISETP.GT.AND P1, PT, R0.reuse, 0x78, PT ;  /* 0x000000780000780c */ /* 0x040fe40003f24270 */
[----:B------:R-:W-:Y:S02]  /*7500*/  ISETP.GT.AND P0, PT, R0, 0x79, PT ;  /* 0x000000790000780c */ /* 0x000fe40003f04270 */
[----:B------:R-:W-:Y:S02]  /*7510*/  FMNMX.FTZ R0, R145, R10, !PT ;  /* 0x0000000a91007209 */ /* 0x000fe40007810000 */
[----:B------:R-:W-:Y:S01]  /*7520*/  FSEL R247, R66, -INF , P1 ;  /* 0xff80000042f77808 */ /* 0x000fe20000800000 */
[----:B------:R-:W-:Y:S01]  /*7530*/  IMAD.MOV.U32 R66, RZ, RZ, R33 ;  /* 0x000000ffff427224 */ /* 0x000fe200078e0021 */
[----:B------:R-:W-:Y:S01]  /*7540*/  FSEL R133, R67, -INF , P0 ;  /* 0xff80000043857808 */ /* 0x000fe20000000000 */
[----:B------:R-:W-:Y:S01]  /*7550*/  IMAD.MOV.U32 R67, RZ, RZ, R34 ;  /* 0x000000ffff437224 */ /* 0x000fe200078e0022 */
[----:B------:R-:W-:Y:S02]  /*7560*/  FMNMX.FTZ R0, R247, R0, !PT ;  /* 0x00000000f7007209 */ /* 0x000fe40007810000 */
[----:B-1----:R-:W-:Y:S02]  /*7570*/  FMNMX.FTZ R9, R8, R9, !PT ;  /* 0x0000000908097209 */ /* 0x002fe40007810000 */
[----:B------:R-:W-:Y:S02]  /*7580*/  FMNMX.FTZ R7, R133, R0, !PT ;  /* 0x0000000085077209 */ /* 0x000fe40007810000 */
[----:B------:R-:W-:Y:S01]  /*7590*/  PLOP3.LUT P2, PT, PT, PT, UP1, 0x80, 0x0 ;  /* 0x000000000000781c */ /* 0x000fe20003f4f018 */
[----:B------:R-:W1:Y:S08]  /*75a0*/  SHFL.BFLY PT, R0, R9, 0x1, 0x1f ;  /* 0x0c201f0009007f89 */ /* 0x000e7000000e0000 */
[----:B------:R-:W2:Y:S04]  /*75b0*/  SHFL.BFLY PT, R4, R7, 0x2, 0x1f ;  /* 0x0c401f0007047f89 */ /* 0x000ea800000e0000 */
[----:B------:R-:W-:Y:S04]  /*75c0*/  @P2 IADD3 R8, P6, R230, UR21, RZ ;  /* 0x00000015e6082c10 */ /* 0x000fe8000ffde0ff */
[----:B------:R-:W-:Y:S02]  /*75d0*/  @P2 LEA R10, P0, R8, c[0x0][0x1c8], 0x1 ;  /* 0x00007200080a2a11 */ /* 0x000fe400078008ff */
[----:B-1----:R-:W-:Y:S02]  /*75e0*/  FMNMX.FTZ R0, R9, R0, !PT ;  /* 0x0000000009007209 */ /* 0x002fe40007810000 */
[----:B------:R-:W-:Y:S02]  /*75f0*/  @P2 IADD3.X R9, R233, UR20, RZ, P6, !PT ;  /* 0x00000014e9092c10 */ /* 0x000fe4000b7fe4ff */
[C---:B------:R-:W-:Y:S01]  /*7600*/  FSETP.NEU.FTZ.AND P1, PT, R0.reuse, -INF , PT ;  /* 0xff8000000000780b */ /* 0x040fe20003f3d000 */
[----:B------:R-:W-:Y:S01]  /*7610*/  FMUL.FTZ R248, R0, c[0x0][0x2d0] ;  /* 0x0000b40000f87a20 */ /* 0x000fe20000410000 */
[----:B------:R-:W-:Y:S02]  /*7620*/  @P2 LEA.HI.X R11, R8, c[0x0][0x1cc], R9, 0x1, P0 ;  /* 0x00007300080b2a11 */ /* 0x000fe400000f0c09 */
[----:B------:R-:W-:Y:S01]  /*7630*/  @P2 IADD3 R8, P6, R243, UR21, RZ ;  /* 0x00000015f3082c10 */ /* 0x000fe2000ffde0ff */
[----:B------:R-:W-:Y:S01]  /*7640*/  @UP1 UIADD3 UR21, UP0, UR12, 0x80, URZ ;  /* 0x000000800c151890 */ /* 0x000fe2000ff1e03f */
[----:B--2---:R-:W-:Y:S01]  /*7650*/  FMNMX.FTZ R5, R7, R4, !PT ;  /* 0x0000000407057209 */ /* 0x004fe20007810000 */
[----:B------:R1:W-:Y:S01]  /*7660*/  @P2 LDGSTS.E.BYPASS.LTC128B.128 [R227+0x8100], [R10.64], !P5 ;  /* 0x081000000ae32fae */ /* 0x0003e2000e901d52 */
[----:B------:R-:W-:Y:S01]  /*7670*/  @P2 IADD3.X R9, R242, UR20, RZ, P6, !PT ;  /* 0x00000014f2092c10 */ /* 0x000fe2000b7fe4ff */
[----:B------:R-:W-:Y:S01]  /*7680*/  @UP1 UIADD3.X UR20, URZ, UR9, URZ, UP0, !UPT ;  /* 0x000000093f141290 */ /* 0x000fe200087fe43f */
[----:B------:R-:W-:Y:S01]  /*7690*/  @P2 LEA R12, P6, R8, c[0x0][0x1c8], 0x1 ;  /* 0x00007200080c2a11 */ /* 0x000fe200078c08ff */
[----:B------:R-:W-:Y:S01]  /*76a0*/  UISETP.GT.AND UP0, UPT, UR26, UR24, UPT ;  /* 0x000000181a00728c */ /* 0x000fe2000bf04270 */
[----:B------:R-:W-:Y:S02]  /*76b0*/  FSEL R248, R248, RZ, P1 ;  /* 0x000000fff8f87208 */ /* 0x000fe40000800000 */
[----:B------:R-:W-:Y:S01]  /*76c0*/  @P2 LEA.HI.X R13, R8, c[0x0][0x1cc], R9, 0x1, P6 ;  /* 0x00007300080d2a11 */ /* 0x000fe200030f0c09 */
[----:B------:R-:W2:Y:S01]  /*76d0*/  SHFL.BFLY PT, R4, R5, 0x1, 0x1f ;  /* 0x0c201f0005047f89 */ /* 0x000ea200000e0000 */
[----:B------:R-:W-:Y:S01]  /*76e0*/  @P2 IADD3 R14, P6, R10, UR22, RZ ;  /* 0x000000160a0e2c10 */ /* 0x000fe2000ffde0ff */
[--C-:B------:R-:W-:Y:S01]  /*76f0*/  FFMA.FTZ R134, R179, c[0x0][0x2d0], -R248.reuse ;  /* 0x0000b400b3867a23 */ /* 0x100fe200000108f8 */
[----:B------:R-:W-:Y:S01]  /*7700*/  UMOV UR26, UR25 ;  /* 0x00000019001a7c82 */ /* 0x000fe20008000000 */
[--C-:B------:R-:W-:Y:S01]  /*7710*/  FFMA.FTZ R179, R182, c[0x0][0x2d0], -R248.reuse ;  /* 0x0000b400b6b37a23 */ /* 0x100fe200000108f8 */
[----:B------:R-:W-:Y:S01]  /*7720*/  @P2 IADD3.X R15, R11, UR23, RZ, P6, !PT ;  /* 0x000000170b0f2c10 */ /* 0x000fe2000b7fe4ff */
[--C-:B------:R-:W-:Y:S01]  /*7730*/  FFMA.FTZ R181, R178, c[0x0][0x2d0], -R248.reuse ;  /* 0x0000b400b2b57a23 */ /* 0x100fe200000108f8 */
[----:B------:R-:W-:Y:S01]  /*7740*/  @P2 IADD3 R8, P6, R14, UR22, RZ ;  /* 0x000000160e082c10 */ /* 0x000fe2000ffde0ff */
[----:B------:R3:W-:Y:S01]  /*7750*/  @P2 LDGSTS.E.BYPASS.LTC128B.128 [R227+0xc100], [R12.64], !P4 ;  /* 0x0c1000000ce32fae */ /* 0x0007e2000e101d52 */
[--C-:B------:R-:W-:Y:S01]  /*7760*/  FFMA.FTZ R178, R180, c[0x0][0x2d0], -R248.reuse ;  /* 0x0000b400b4b27a23 */ /* 0x100fe200000108f8 */
[----:B------:R-:W-:Y:S01]  /*7770*/  MUFU.EX2 R134, R134 ;  /* 0x0000008600867308 */ /* 0x000fe20000000800 */
[----:B------:R-:W-:Y:S01]  /*7780*/  @P2 IADD3.X R9, R15, UR23, RZ, P6, !PT ;  /* 0x000000170f092c10 */ /* 0x000fe2000b7fe4ff */
[--C-:B------:R-:W-:Y:S01]  /*7790*/  FFMA.FTZ R246, R246, c[0x0][0x2d0], -R248.reuse ;  /* 0x0000b400f6f67a23 */ /* 0x100fe200000108f8 */
[----:B------:R-:W-:Y:S01]  /*77a0*/  @P2 IADD3 R18, P6, R14, UR21, RZ ;  /* 0x000000150e122c10 */ /* 0x000fe2000ffde0ff */
[--C-:B------:R-:W-:Y:S02]  /*77b0*/  FFMA.FTZ R249, R249, c[0x0][0x2d0], -R248.reuse ;  /* 0x0000b400f9f97a23 */ /* 0x100fe400000108f8 */
[----:B------:R3:W-:Y:S01]  /*77c0*/  @P2 LDGSTS.E.BYPASS.LTC128B.128 [R227+0x9100], [R14.64], !P5 ;  /* 0x091000000ee32fae */ /* 0x0007e2000e901d52 */
[----:B------:R-:W-:Y:S01]  /*77d0*/  @P2 IADD3.X R19, R15, UR20, RZ, P6, !PT ;  /* 0x000000140f132c10 */ /* 0x000fe2000b7fe4ff */
[----:B------:R-:W-:Y:S01]  /*77e0*/  FFMA.FTZ R251, R251, c[0x0][0x2d0], -R248 ;  /* 0x0000b400fbfb7a23 */ /* 0x000fe200000108f8 */
[----:B-1----:R-:W-:Y:S01]  /*77f0*/  @P2 IADD3 R10, P6, R8, UR22, RZ ;  /* 0x00000016080a2c10 */ /* 0x002fe2000ffde0ff */
[----:B------:R-:W1:Y:S03]  /*7800*/  MUFU.EX2 R181, R181 ;  /* 0x000000b500b57308 */ /* 0x000e660000000800 */
[----:B------:R-:W-:Y:S01]  /*7810*/  @P2 IADD3.X R11, R9, UR23, RZ, P6, !PT ;  /* 0x00000017090b2c10 */ /* 0x000fe2000b7fe4ff */
[----:B------:R3:W-:Y:S01]  /*7820*/  @P2 LDGSTS.E.BYPASS.LTC128B.128 [R227+0xd100], [R14.64+0x80], !P4 ;  /* 0x0d1000800ee32fae */ /* 0x0007e2000e101d52 */
[----:B--2---:R-:W-:Y:S02]  /*7830*/  FMNMX.FTZ R132, R5, R4, !PT ;  /* 0x0000000405847209 */ /* 0x004fe40007810000 */
[----:B------:R-:W-:Y:S02]  /*7840*/  FSEL R4, R0, RZ, P1 ;  /* 0x000000ff00047208 */ /* 0x000fe40000800000 */
[----:B------:R-:W-:Y:S01]  /*7850*/  @P2 IADD3 R16, P1, R8, UR21, RZ ;  /* 0x0000001508102c10 */ /* 0x000fe2000ff3e0ff */
[C---:B------:R-:W-:Y:S01]  /*7860*/  FMUL.FTZ R182, R132.reuse, c[0x0][0x2d0] ;  /* 0x0000b40084b67a20 */ /* 0x040fe20000410000 */
[----:B------:R-:W-:Y:S01]  /*7870*/  FSETP.NEU.FTZ.AND P0, PT, R132, -INF , PT ;  /* 0xff8000008400780b */ /* 0x000fe20003f1d000 */
[----:B------:R2:W-:Y:S01]  /*7880*/  @P2 LDGSTS.E.BYPASS.LTC128B.128 [R227+0xa100], [R8.64], !P5 ;  /* 0x0a10000008e32fae */ /* 0x0005e2000e901d52 */
[----:B------:R-:W-:Y:S01]  /*7890*/  @P2 IADD3.X R17, R9, UR20, RZ, P1, !PT ;  /* 0x0000001409112c10 */ /* 0x000fe20008ffe4ff */
[----:B------:R-:W-:Y:S01]  /*78a0*/  FADD.FTZ R4, -R4, R3 ;  /* 0x0000000304047221 */ /* 0x000fe20000010100 */
[----:B------:R-:W-:Y:S01]  /*78b0*/  FSEL R5, R132, RZ, P0 ;  /* 0x000000ff84057208 */ /* 0x000fe20000000000 */
[----:B------:R-:W-:Y:S01]  /*78c0*/  MUFU.EX2 R179, R179 ;  /* 0x000000b300b37308 */ /* 0x000fe20000000800 */
[----:B------:R-:W-:Y:S01]  /*78d0*/  FSEL R182, R182, RZ, P0 ;  /* 0x000000ffb6b67208 */ /* 0x000fe20000000000 */
[----:B------:R-:W-:Y:S01]  /*78e0*/  FMUL.FTZ R3, R4, c[0x0][0x2d0] ;  /* 0x0000b40004037a20 */ /* 0x000fe20000410000 */
[----:B------:R-:W-:Y:S01]  /*78f0*/  PLOP3.LUT P0, PT, PT, PT, UP0, 0x80, 0x0 ;  /* 0x000000000000781c */ /* 0x000fe20003f0f008 */
[----:B------:R4:W-:Y:S01]  /*7900*/  @P2 LDGSTS.E.BYPASS.LTC128B.128 [R227+0xe100], [R18.64], !P4 ;  /* 0x0e10000012e32fae */ /* 0x0009e2000e101d52 */
[----:B------:R-:W-:Y:S02]  /*7910*/  FADD.FTZ R5, -R5, R2 ;  /* 0x0000000205057221 */ /* 0x000fe40000010100 */
[--C-:B------:R-:W-:Y:S01]  /*7920*/  FFMA.FTZ R180, R176, c[0x0][0x2d0], -R182.reuse ;  /* 0x0000b400b0b47a23 */ /* 0x100fe200000108b6 */
[----:B-1----:R-:W-:Y:S01]  /*7930*/  F2FP.PACK_AB R136, R134, R181 ;  /* 0x000000b58688723e */ /* 0x002fe200000000ff */
[--C-:B------:R-:W-:Y:S01]  /*7940*/  FFMA.FTZ R176, R23, c[0x0][0x2d0], -R182.reuse ;  /* 0x0000b40017b07a23 */ /* 0x100fe200000108b6 */
[----:B------:R-:W1:Y:S01]  /*7950*/  MUFU.EX2 R3, R3 ;  /* 0x0000000300037308 */ /* 0x000e620000000800 */
[--C-:B------:R-:W-:Y:S01]  /*7960*/  FFMA.FTZ R177, R177, c[0x0][0x2d0], -R182.reuse ;  /* 0x0000b400b1b17a23 */ /* 0x100fe200000108b6 */
[----:B------:R5:W-:Y:S01]  /*7970*/  @P2 LDGSTS.E.BYPASS.LTC128B.128 [R227+0xb100], [R10.64], !P5 ;  /* 0x0b1000000ae32fae */ /* 0x000be2000e901d52 */
[--C-:B------:R-:W-:Y:S02]  /*7980*/  FFMA.FTZ R135, R6, c[0x0][0x2d0], -R182.reuse ;  /* 0x0000b40006877a23 */ /* 0x100fe400000108b6 */
[----:B------:R-:W-:Y:S02]  /*7990*/  FMUL.FTZ R2, R5, c[0x0][0x2d0] ;  /* 0x0000b40005027a20 */ /* 0x000fe40000410000 */
[--C-:B------:R-:W-:Y:S02]  /*79a0*/  FFMA.FTZ R250, R250, c[0x0][0x2d0], -R182.reuse ;  /* 0x0000b400fafa7a23 */ /* 0x100fe400000108b6 */
[----:B------:R-:W-:Y:S01]  /*79b0*/  FFMA.FTZ R252, R252, c[0x0][0x2d0], -R182 ;  /* 0x0000b400fcfc7a23 */ /* 0x000fe200000108b6 */
[----:B------:R4:W-:Y:S01]  /*79c0*/  @P2 LDGSTS.E.BYPASS.LTC128B.128 [R227+0xf100], [R16.64], !P4 ;  /* 0x0f10000010e32fae */ /* 0x0009e2000e101d52 */
[----:B------:R-:W5:Y:S07]  /*79d0*/  MUFU.EX2 R2, R2 ;  /* 0x0000000200027308 */ /* 0x000f6e0000000800 */
[----:B---3--:R-:W3:Y:S03]  /*79e0*/  LDSM.16.MT88.4 R12, [R224+0x100] ;  /* 0x00010000e00c783b */ /* 0x008ee60000004200 */
[----:B------:R-:W-:Y:S01]  /*79f0*/  MUFU.EX2 R180, R180 ;  /* 0x000000b400b47308 */ /* 0x000fe20000000800 */
[C---:B-1----:R-:W-:Y:S04]  /*7a00*/  FMUL.FTZ R4, R3.reuse, R128 ;  /* 0x0000008003047220 */ /* 0x042fe80000410000 */
[----:B------:R-:W1:Y:S01]  /*7a10*/  LDSM.16.MT88.4 R20, [R222+0x100] ;  /* 0x00010000de14783b */ /* 0x000e620000004200 */
[C---:B------:R-:W-:Y:S02]  /*7a20*/  FMUL.FTZ R5, R3.reuse, R129 ;  /* 0x0000008103057220 */ /* 0x040fe40000410000 */
[C---:B--2---:R-:W-:Y:S02]  /*7a30*/  FMUL.FTZ R8, R3.reuse, R124 ;  /* 0x0000007c03087220 */ /* 0x044fe40000410000 */
[----:B------:R-:W2:Y:S01]  /*7a40*/  MUFU.EX2 R177, R177 ;  /* 0x000000b100b17308 */ /* 0x000ea20000000800 */
[C---:B------:R-:W-:Y:S02]  /*7a50*/  FMUL.FTZ R9, R3.reuse, R125 ;  /* 0x0000007d03097220 */ /* 0x040fe40000410000 */
[----:B------:R-:W1:Y:S01]  /*7a60*/  LDSM.16.MT88.4 R28, [R221+0x100] ;  /* 0x00010000dd1c783b */ /* 0x000e620000004200 */
[C---:B-----5:R-:W-:Y:S02]  /*7a70*/  FMUL.FTZ R6, R2.reuse, R130 ;  /* 0x0000008202067220 */ /* 0x060fe40000410000 */
[C---:B------:R-:W-:Y:S02]  /*7a80*/  FMUL.FTZ R7, R2.reuse, R131 ;  /* 0x0000008302077220 */ /* 0x040fe40000410000 */
[C---:B------:R-:W-:Y:S01]  /*7a90*/  FMUL.FTZ R10, R2.reuse, R126 ;  /* 0x0000007e020a7220 */ /* 0x040fe20000410000 */
[----:B------:R-:W-:Y:S01]  /*7aa0*/  MOV R126, R44 ;  /* 0x0000002c007e7202 */ /* 0x000fe20000000f00 */
[----:B------:R-:W-:Y:S01]  /*7ab0*/  MUFU.EX2 R176, R176 ;  /* 0x000000b000b07308 */ /* 0x000fe20000000800 */
[C---:B------:R-:W-:Y:S01]  /*7ac0*/  FMUL.FTZ R11, R2.reuse, R127 ;  /* 0x0000007f020b7220 */ /* 0x040fe20000410000 */
[----:B------:R-:W-:Y:S01]  /*7ad0*/  LDSM.16.MT88.4 R52, [R222+0x4100] ;  /* 0x00410000de34783b */ /* 0x000fe20000004200 */
[C---:B----4-:R-:W-:Y:S02]  /*7ae0*/  FMUL.FTZ R16, R3.reuse, R72 ;  /* 0x0000004803107220 */ /* 0x050fe40000410000 */
[----:B------:R-:W-:Y:S02]  /*7af0*/  FMUL.FTZ R17, R3, R73 ;  /* 0x0000004903117220 */ /* 0x000fe40000410000 */
[C---:B------:R-:W-:Y:S02]  /*7b00*/  FMUL.FTZ R18, R2.reuse, R74 ;  /* 0x0000004a02127220 */ /* 0x040fe40000410000 */
[C---:B------:R-:W-:Y:S01]  /*7b10*/  FMUL.FTZ R19, R2.reuse, R75 ;  /* 0x0000004b02137220 */ /* 0x040fe20000410000 */
[----:B------:R-:W4:Y:S01]  /*7b20*/  MUFU.EX2 R135, R135 ;  /* 0x0000008700877308 */ /* 0x000f220000000800 */
[----:B------:R-:W-:Y:S01]  /*7b30*/  IMAD.MOV.U32 R124, RZ, RZ, R38 ;  /* 0x000000ffff7c7224 */ /* 0x000fe200078e0026 */
[----:B------:R-:W-:Y:S01]  /*7b40*/  LDSM.16.MT88.4 R60, [R221+0x4100] ;  /* 0x00410000dd3c783b */ /* 0x000fe20000004200 */
[----:B------:R-:W-:Y:S01]  /*7b50*/  IMAD.MOV.U32 R127, RZ, RZ, R37 ;  /* 0x000000ffff7f7224 */ /* 0x000fe200078e0025 */
[----:B--2---:R-:W-:Y:S01]  /*7b60*/  F2FP.PACK_AB R137, R177, R180 ;  /* 0x000000b4b189723e */ /* 0x004fe200000000ff */
[----:B------:R-:W-:Y:S02]  /*7b70*/  IMAD.MOV.U32 R128, RZ, RZ, R36 ;  /* 0x000000ffff807224 */ /* 0x000fe400078e0024 */
[----:B------:R-:W-:Y:S02]  /*7b80*/  IMAD.MOV.U32 R72, RZ, RZ, R49 ;  /* 0x000000ffff487224 */ /* 0x000fe400078e0031 */
[----:B------:R-:W-:Y:S01]  /*7b90*/  IMAD.MOV.U32 R73, RZ, RZ, R48 ;  /* 0x000000ffff497224 */ /* 0x000fe200078e0030 */
[----:B------:R-:W2:Y:S01]  /*7ba0*/  MUFU.EX2 R178, R178 ;  /* 0x000000b200b27308 */ /* 0x000ea20000000800 */
[----:B------:R-:W5:Y:S01]  /*7bb0*/  LDSM.16.MT88.4 R36, [R220+0x100] ;  /* 0x00010000dc24783b */ /* 0x000f620000004200 */
[----:B------:R-:W-:Y:S02]  /*7bc0*/  FMUL.FTZ R27, R2, R83 ;  /* 0x00000053021b7220 */ /* 0x000fe40000410000 */
[----:B------:R-:W-:Y:S02]  /*7bd0*/  IMAD.MOV.U32 R48, RZ, RZ, R25 ;  /* 0x000000ffff307224 */ /* 0x000fe400078e0019 */
[C---:B------:R-:W-:Y:S02]  /*7be0*/  FMUL.FTZ R25, R3.reuse, R81 ;  /* 0x0000005103197220 */ /* 0x040fe40000410000 */
[----:B------:R-:W-:Y:S01]  /*7bf0*/  IMAD.MOV.U32 R49, RZ, RZ, R24 ;  /* 0x000000ffff317224 */ /* 0x000fe200078e0018 */
[----:B------:R-:W0:Y:S01]  /*7c00*/  LDGDEPBAR ;  /* 0x00000000000079af */ /* 0x000e220000000000 */
[----:B------:R-:W-:Y:S01]  /*7c10*/  FMUL.FTZ R24, R3, R80 ;  /* 0x0000005003187220 */ /* 0x000fe20000410000 */
[----:B------:R-:W-:Y:S01]  /*7c20*/  MUFU.EX2 R246, R246 ;  /* 0x000000f600f67308 */ /* 0x000fe20000000800 */
[----:B------:R-:W-:Y:S01]  /*7c30*/  IMAD.MOV.U32 R125, RZ, RZ, R47 ;  /* 0x000000ffff7d7224 */ /* 0x000fe200078e002f */
[----:B----4-:R-:W-:Y:S01]  /*7c40*/  F2FP.PACK_AB R139, R135, R176 ;  /* 0x000000b0878b723e */ /* 0x010fe200000000ff */
[----:B------:R-:W-:Y:S02]  /*7c50*/  IMAD.MOV.U32 R74, RZ, RZ, R46 ;  /* 0x000000ffff4a7224 */ /* 0x000fe400078e002e */
[----:B------:R-:W-:Y:S02]  /*7c60*/  IMAD.MOV.U32 R129, RZ, RZ, R45 ;  /* 0x000000ffff817224 */ /* 0x000fe400078e002d */
[----:B------:R-:W4:Y:S01]  /*7c70*/  LDSM.16.MT88.4 R44, [R224+0x4100] ;  /* 0x00410000e02c783b */ /* 0x000f220000004200 */
[C---:B------:R-:W-:Y:S02]  /*7c80*/  FMUL.FTZ R32, R3.reuse, R88 ;  /* 0x0000005803207220 */ /* 0x040fe40000410000 */
[----:B------:R-:W1:Y:S01]  /*7c90*/  MUFU.EX2 R249, R249 ;  /* 0x000000f900f97308 */ /* 0x000e620000000800 */
[C---:B------:R-:W-:Y:S01]  /*7ca0*/  FMUL.FTZ R33, R3.reuse, R89 ;  /* 0x0000005903217220 */ /* 0x040fe20000410000 */
[----:B--2---:R-:W-:Y:S01]  /*7cb0*/  F2FP.PACK_AB R138, R178, R179 ;  /* 0x000000b3b28a723e */ /* 0x004fe200000000ff */
[----:B------:R-:W-:Y:S02]  /*7cc0*/  IMAD.MOV.U32 R75, RZ, RZ, R43 ;  /* 0x000000ffff4b7224 */ /* 0x000fe400078e002b */
[----:B------:R-:W-:Y:S02]  /*7cd0*/  IMAD.MOV.U32 R81, RZ, RZ, R74 ;  /* 0x000000ffff517224 */ /* 0x000fe400078e004a */
[----:B------:R-:W-:Y:S02]  /*7ce0*/  IMAD.MOV.U32 R80, RZ, RZ, R73 ;  /* 0x000000ffff507224 */ /* 0x000fe400078e0049 */
[C---:B---3--:R-:W-:Y:S01]  /*7cf0*/  HMMA.16816.F32 R4, R136.reuse, R12, R4 ;  /* 0x0000000c8804723c */ /* 0x048fe20000001804 */
[----:B------:R-:W-:Y:S04]  /*7d00*/  MUFU.EX2 R250, R250 ;  /* 0x000000fa00fa7308 */ /* 0x000fe80000000800 */
[C---:B------:R-:W-:Y:S02]  /*7d10*/  FMUL.FTZ R34, R2.reuse, R90 ;  /* 0x0000005a02227220 */ /* 0x040fe40000410000 */
[C---:B------:R-:W-:Y:S01]  /*7d20*/  FMUL.FTZ R12, R3.reuse, R68 ;  /* 0x00000044030c7220 */ /* 0x040fe20000410000 */
[C---:B------:R-:W-:Y:S03]  /*7d30*/  HMMA.16816.F32 R8, R136.reuse, R14, R8 ;  /* 0x0000000e8808723c */ /* 0x040fe60000001808 */
[----:B------:R-:W2:Y:S01]  /*7d40*/  MUFU.EX2 R252, R252 ;  /* 0x000000fc00fc7308 */ /* 0x000ea20000000800 */
[C---:B------:R-:W-:Y:S02]  /*7d50*/  FMUL.FTZ R13, R3.reuse, R69 ;  /* 0x00000045030d7220 */ /* 0x040fe40000410000 */
[----:B------:R-:W-:Y:S02]  /*7d60*/  IMAD.MOV.U32 R131, RZ, RZ, R42 ;  /* 0x000000ffff837224 */ /* 0x000fe400078e002a */
[C---:B------:R-:W-:Y:S04]  /*7d70*/  FMUL.FTZ R14, R2.reuse, R70 ;  /* 0x00000046020e7220 */ /* 0x040fe80000410000 */
[C---:B------:R-:W-:Y:S01]  /*7d80*/  FMUL.FTZ R15, R2.reuse, R71 ;  /* 0x00000047020f7220 */ /* 0x040fe20000410000 */
[----:B------:R-:W-:Y:S01]  /*7d90*/  MUFU.EX2 R251, R251 ;  /* 0x000000fb00fb7308 */ /* 0x000fe20000000800 */
[----:B------:R-:W3:Y:S01]  /*7da0*/  LDSM.16.MT88.4 R68, [R220+0x4100] ;  /* 0x00410000dc44783b */ /* 0x000ee20000004200 */
[----:B------:R-:W-:Y:S02]  /*7db0*/  IMAD.MOV.U32 R130, RZ, RZ, R41 ;  /* 0x000000ffff827224 */ /* 0x000fe400078e0029 */
[C---:B------:R-:W-:Y:S02]  /*7dc0*/  FMUL.FTZ R42, R2.reuse, R98 ;  /* 0x00000062022a7220 */ /* 0x040fe40000410000 */
[C---:B-1----:R-:W-:Y:S03]  /*7dd0*/  HMMA.16816.F32 R12, R136.reuse, R20, R12 ;  /* 0x00000014880c723c */ /* 0x042fe6000000180c */
[C---:B------:R-:W-:Y:S02]  /*7de0*/  FMUL.FTZ R43, R2.reuse, R99 ;  /* 0x00000063022b7220 */ /* 0x040fe40000410000 */
[----:B------:R-:W-:Y:S02]  /*7df0*/  IMAD.MOV.U32 R99, RZ, RZ, R80 ;  /* 0x000000ffff637224 */ /* 0x000fe400078e0050 */
[C---:B------:R-:W-:Y:S01]  /*7e00*/  FMUL.FTZ R50, R2.reuse, R106 ;  /* 0x0000006a02327220 */ /* 0x040fe20000410000 */
[C---:B------:R-:W-:Y:S04]  /*7e10*/  HMMA.16816.F32 R16, R136.reuse, R22, R16 ;  /* 0x000000168810723c */ /* 0x040fe80000001810 */
[C---:B------:R-:W-:Y:S02]  /*7e20*/  FMUL.FTZ R20, R3.reuse, R76 ;  /* 0x0000004c03147220 */ /* 0x040fe40000410000 */
[----:B------:R-:W-:Y:S02]  /*7e30*/  FMUL.FTZ R21, R3, R77 ;  /* 0x0000004d03157220 */ /* 0x000fe40000410000 */
[C---:B------:R-:W-:Y:S04]  /*7e40*/  FMUL.FTZ R22, R2.reuse, R78 ;  /* 0x0000004e02167220 */ /* 0x040fe80000410000 */
[C---:B------:R-:W-:Y:S02]  /*7e50*/  FMUL.FTZ R23, R2.reuse, R79 ;  /* 0x0000004f02177220 */ /* 0x040fe40000410000 */
[----:B------:R-:W-:Y:S02]  /*7e60*/  IMAD.MOV.U32 R79, RZ, RZ, R72 ;  /* 0x000000ffff4f7224 */ /* 0x000fe400078e0048 */
[----:B------:R-:W-:Y:S02]  /*7e70*/  FFMA.FTZ R106, R145, c[0x0][0x2d0], -R182 ;  /* 0x0000b400916a7a23 */ /* 0x000fe400000108b6 */
[----:B------:R-:W-:Y:S01]  /*7e80*/  IMAD.MOV.U32 R88, RZ, RZ, R79 ;  /* 0x000000ffff587224 */ /* 0x000fe200078e004f */
[C---:B------:R-:W-:Y:S01]  /*7e90*/  HMMA.16816.F32 R20, R136.reuse, R28, R20 ;  /* 0x0000001c8814723c */ /* 0x040fe20000001814 */
[----:B------:R-:W-:Y:S02]  /*7ea0*/  MUFU.EX2 R145, R106 ;  /* 0x0000006a00917308 */ /* 0x000fe40000000800 */
[----:B------:R-:W-:Y:S02]  /*7eb0*/  IMAD.MOV.U32 R78, RZ, RZ, R26 ;  /* 0x000000ffff4e7224 */ /* 0x000fe400078e001a */
[C---:B------:R-:W-:Y:S01]  /*7ec0*/  FMUL.FTZ R26, R2.reuse, R82 ;  /* 0x00000052021a7220 */ /* 0x040fe20000410000 */
[----:B------:R-:W-:Y:S01]  /*7ed0*/  MOV R82, R75 ;  /* 0x0000004b00527202 */ /* 0x000fe20000000f00 */
[C---:B------:R-:W-:Y:S01]  /*7ee0*/  FMUL.FTZ R29, R3.reuse, R85 ;  /* 0x00000055031d7220 */ /* 0x040fe20000410000 */
[----:B------:R-:W1:Y:S01]  /*7ef0*/  LDSM.16.MT88.4 R72, [R224+0x900] ;  /* 0x00090000e048783b */ /* 0x000e620000004200 */
[C---:B------:R-:W-:Y:S03]  /*7f00*/  FMUL.FTZ R28, R3.reuse, R84 ;  /* 0x00000054031c7220 */ /* 0x040fe60000410000 */
[C---:B------:R-:W-:Y:S03]  /*7f10*/  HMMA.16816.F32 R24, R136.reuse, R30, R24 ;  /* 0x0000001e8818723c */ /* 0x040fe60000001818 */
[----:B------:R-:W-:Y:S02]  /*7f20*/  IMAD.MOV.U32 R77, RZ, RZ, R35 ;  /* 0x000000ffff4d7224 */ /* 0x000fe400078e0023 */
[C---:B------:R-:W-:Y:S02]  /*7f30*/  FMUL.FTZ R35, R2.reuse, R91 ;  /* 0x0000005b02237220 */ /* 0x040fe40000410000 */
[C---:B------:R-:W-:Y:S02]  /*7f40*/  FMUL.FTZ R30, R2.reuse, R86 ;  /* 0x00000056021e7220 */ /* 0x040fe40000410000 */
[C---:B------:R-:W-:Y:S03]  /*7f50*/  FMUL.FTZ R31, R2.reuse, R87 ;  /* 0x00000057021f7220 */ /* 0x040fe60000410000 */
[----:B------:R-:W-:Y:S02]  /*7f60*/  IMAD.MOV.U32 R84, RZ, RZ, R77 ;  /* 0x000000ffff547224 */ /* 0x000fe400078e004d */
[----:B------:R-:W-:Y:S02]  /*7f70*/  IMAD.MOV.U32 R77, RZ, RZ, R124 ;  /* 0x000000ffff4d7224 */ /* 0x000fe400078e007c */
[C---:B-----5:R-:W-:Y:S03]  /*7f80*/  HMMA.16816.F32 R28, R136.reuse, R36, R28 ;  /* 0x00000024881c723c */ /* 0x060fe6000000181c */
[----:B------:R-:W-:Y:S02]  /*7f90*/  IMAD.MOV.U32 R124, RZ, RZ, R57 ;  /* 0x000000ffff7c7224 */ /* 0x000fe400078e0039 */
[----:B------:R-:W-:Y:S02]  /*7fa0*/  IMAD.MOV.U32 R98, RZ, RZ, R77 ;  /* 0x000000ffff627224 */ /* 0x000fe400078e004d */
[----:B------:R-:W-:Y:S01]  /*7fb0*/  IMAD.MOV.U32 R90, RZ, RZ, R82 ;  /* 0x000000ffff5a7224 */ /* 0x000fe200078e0052 */
[C---:B------:R-:W-:Y:S04]  /*7fc0*/  HMMA.16816.F32 R32, R136.reuse, R38, R32 ;  /* 0x000000268820723c */ /* 0x040fe80000001820 */
[C---:B------:R-:W-:Y:S02]  /*7fd0*/  FMUL.FTZ R36, R3.reuse, R92 ;  /* 0x0000005c03247220 */ /* 0x040fe40000410000 */
[C---:B------:R-:W-:Y:S02]  /*7fe0*/  FMUL.FTZ R37, R3.reuse, R93 ;  /* 0x0000005d03257220 */ /* 0x040fe40000410000 */
[C---:B------:R-:W-:Y:S04]  /*7ff0*/  FMUL.FTZ R38, R2.reuse, R94 ;  /* 0x0000005e02267220 */ /* 0x040fe80000410000 */
[C---:B------:R-:W-:Y:S02]  /*8000*/  FMUL.FTZ R39, R2.reuse, R95 ;  /* 0x0000005f02277220 */ /* 0x040fe40000410000 */
[----:B------:R-:W-:Y:S02]  /*8010*/  IMAD.MOV.U32 R95, RZ, RZ, R67 ;  /* 0x000000ffff5f7224 */ /* 0x000fe400078e0043 */
[----:B------:R-:W-:Y:S02]  /*8020*/  IMAD.MOV.U32 R91, RZ, RZ, R81 ;  /* 0x000000ffff5b7224 */ /* 0x000fe400078e0051 */
[----:B------:R-:W-:Y:S01]  /*8030*/  IMAD.MOV.U32 R76, RZ, RZ, R40 ;  /* 0x000000ffff4c7224 */ /* 0x000fe200078e0028 */
[C---:B----4-:R-:W-:Y:S03]  /*8040*/  HMMA.16816.F32 R36, R136.reuse, R44, R36 ;  /* 0x0000002c8824723c */ /* 0x050fe60000001824 */
[C---:B------:R-:W-:Y:S02]  /*8050*/  FMUL.FTZ R40, R3.reuse, R96 ;  /* 0x0000006003287220 */ /* 0x040fe40000410000 */
[C---:B------:R-:W-:Y:S02]  /*8060*/  FMUL.FTZ R41, R3.reuse, R97 ;  /* 0x0000006103297220 */ /* 0x040fe40000410000 */
[----:B------:R-:W-:Y:S02]  /*8070*/  IMAD.MOV.U32 R83, RZ, RZ, R76 ;  /* 0x000000ffff537224 */ /* 0x000fe400078e004c */
[----:B------:R-:W-:Y:S03]  /*8080*/  IMAD.MOV.U32 R76, RZ, RZ, R59 ;  /* 0x000000ffff4c7224 */ /* 0x000fe600078e003b */
[C---:B------:R-:W-:Y:S03]  /*8090*/  HMMA.16816.F32 R40, R136.reuse, R46, R40 ;  /* 0x0000002e8828723c */ /* 0x040fe60000001828 */
[C---:B------:R-:W-:Y:S01]  /*80a0*/  FMUL.FTZ R44, R3.reuse, R100 ;  /* 0x00000064032c7220 */ /* 0x040fe20000410000 */
[----:B------:R-:W-:Y:S01]  /*80b0*/  MOV R94, R76 ;  /* 0x0000004c005e7202 */ /* 0x000fe20000000f00 */
[C---:B------:R-:W-:Y:S02]  /*80c0*/  FMUL.FTZ R45, R3.reuse, R101 ;  /* 0x00000065032d7220 */ /* 0x040fe40000410000 */
[C---:B------:R-:W-:Y:S02]  /*80d0*/  FMUL.FTZ R46, R2.reuse, R102 ;  /* 0x00000066022e7220 */ /* 0x040fe40000410000 */
[----:B------:R-:W-:Y:S03]  /*80e0*/  FMUL.FTZ R47, R2, R103 ;  /* 0x00000067022f7220 */ /* 0x000fe60000410000 */
[----:B------:R-:W-:Y:S02]  /*80f0*/  FFMA.FTZ R103, R84, c[0x0][0x2d0], -R182 ;  /* 0x0000b40054677a23 */ /* 0x000fe400000108b6 */
[----:B------:R-:W-:Y:S01]  /*8100*/  LDSM.16.MT88.4 R84, [R220+0x900] ;  /* 0x00090000dc54783b */ /* 0x000fe20000004200 */
[----:B------:R-:W-:Y:S01]  /*8110*/  IMAD.MOV.U32 R89, RZ, RZ, R83 ;  /* 0x000000ffff597224 */ /* 0x000fe200078e0053 */
[C---:B------:R-:W-:Y:S02]  /*8120*/  HMMA.16816.F32 R44, R136.reuse, R52, R44 ;  /* 0x00000034882c723c */ /* 0x040fe4000000182c */
[----:B------:R-:W-:Y:S01]  /*8130*/  MUFU.EX2 R103, R103 ;  /* 0x0000006700677308 */ /* 0x000fe20000000800 */
[----:B------:R-:W-:Y:S02]  /*8140*/  FMUL.FTZ R51, R2, R107 ;  /* 0x0000006b02337220 */ /* 0x000fe40000410000 */
[----:B------:R-:W-:Y:S01]  /*8150*/  IMAD.MOV.U32 R56, RZ, RZ, R48 ;  /* 0x000000ffff387224 */ /* 0x000fe200078e0030 */
[----:B------:R-:W-:Y:S01]  /*8160*/  LDSM.16.MT88.4 R80, [R221+0x900] ;  /* 0x00090000dd50783b */ /* 0x000fe20000004200 */
[----:B------:R-:W-:Y:S02]  /*8170*/  FMUL.FTZ R48, R3, R104 ;  /* 0x0000006803307220 */ /* 0x000fe40000410000 */
[--C-:B------:R-:W-:Y:S03]  /*8180*/  FFMA.FTZ R100, R49, c[0x0][0x2d0], -R248.reuse ;  /* 0x0000b40031647a23 */ /* 0x100fe600000108f8 */
[C---:B------:R-:W-:Y:S02]  /*8190*/  FMUL.FTZ R49, R3.reuse, R105 ;  /* 0x0000006903317220 */ /* 0x040fe40000410000 */
[C---:B------:R-:W-:Y:S01]  /*81a0*/  FMUL.FTZ R52, R3.reuse, R120 ;  /* 0x0000007803347220 */ /* 0x040fe20000410000 */
[----:B------:R-:W-:Y:S01]  /*81b0*/  MUFU.EX2 R100, R100 ;  /* 0x0000006400647308 */ /* 0x000fe20000000800 */
[C---:B------:R-:W-:Y:S02]  /*81c0*/  FMUL.FTZ R53, R3.reuse, R121 ;  /* 0x0000007903357220 */ /* 0x040fe40000410000 */
[----:B------:R-:W-:Y:S01]  /*81d0*/  FFMA.FTZ R101, R78, c[0x0][0x2d0], -R248 ;  /* 0x0000b4004e657a23 */ /* 0x000fe200000108f8 */
[C---:B------:R-:W-:Y:S03]  /*81e0*/  HMMA.16816.F32 R48, R136.reuse, R54, R48 ;  /* 0x000000368830723c */ /* 0x040fe60000001830 */
[----:B------:R-:W-:Y:S02]  /*81f0*/  IMAD.MOV.U32 R78, RZ, RZ, R127 ;  /* 0x000000ffff4e7224 */ /* 0x000fe400078e007f */
[----:B------:R-:W-:Y:S01]  /*8200*/  IMAD.MOV.U32 R127, RZ, RZ, R58 ;  /* 0x000000ffff7f7224 */ /* 0x000fe200078e003a */
[----:B------:R-:W4:Y:S01]  /*8210*/  MUFU.EX2 R101, R101 ;  /* 0x0000006500657308 */ /* 0x000f220000000800 */
[C---:B------:R-:W-:Y:S02]  /*8220*/  FMUL.FTZ R54, R2.reuse, R122 ;  /* 0x0000007a02367220 */ /* 0x040fe40000410000 */
[----:B------:R-:W-:Y:S03]  /*8230*/  FMUL.FTZ R55, R2, R123 ;  /* 0x0000007b02377220 */ /* 0x000fe60000410000 */
[----:B------:R-:W-:Y:S02]  /*8240*/  IMAD.MOV.U32 R92, RZ, RZ, R78 ;  /* 0x000000ffff5c7224 */ /* 0x000fe400078e004e */
[----:B------:R-:W5:Y:S01]  /*8250*/  LDSM.16.MT88.4 R76, [R222+0x900] ;  /* 0x00090000de4c783b */ /* 0x000f620000004200 */
[----:B------:R-:W-:Y:S01]  /*8260*/  FFMA.FTZ R123, R126, c[0x0][0x2d0], -R248 ;  /* 0x0000b4007e7b7a23 */ /* 0x000fe200000108f8 */
[C---:B------:R-:W-:Y:S03]  /*8270*/  HMMA.16816.F32 R52, R136.reuse, R60, R52 ;  /* 0x0000003c8834723c */ /* 0x040fe60000001834 */
[C---:B------:R-:W-:Y:S02]  /*8280*/  FMUL.FTZ R58, R2.reuse, R110 ;  /* 0x0000006e023a7220 */ /* 0x040fe40000410000 */
[----:B------:R-:W-:Y:S01]  /*8290*/  FMUL.FTZ R59, R2, R111 ;  /* 0x0000006f023b7220 */ /* 0x000fe20000410000 */
[----:B------:R-:W-:Y:S01]  /*82a0*/  MUFU.EX2 R123, R123 ;  /* 0x0000007b007b7308 */ /* 0x000fe20000000800 */
[--C-:B------:R-:W-:Y:S02]  /*82b0*/  FFMA.FTZ R102, R56, c[0x0][0x2d0], -R182.reuse ;  /* 0x0000b40038667a23 */ /* 0x100fe400000108b6 */
[C---:B------:R-:W-:Y:S03]  /*82c0*/  FMUL.FTZ R56, R3.reuse, R108 ;  /* 0x0000006c03387220 */ /* 0x040fe60000410000 */
[----:B------:R-:W-:Y:S02]  /*82d0*/  FMUL.FTZ R57, R3, R109 ;  /* 0x0000006d03397220 */ /* 0x000fe40000410000 */
[----:B------:R-:W-:Y:S02]  /*82e0*/  FFMA.FTZ R108, R89, c[0x0][0x2d0], -R182 ;  /* 0x0000b400596c7a23 */ /* 0x000fe400000108b6 */
[--C-:B------:R-:W-:Y:S01]  /*82f0*/  FFMA.FTZ R110, R88, c[0x0][0x2d0], -R248.reuse ;  /* 0x0000b400586e7a23 */ /* 0x100fe200000108f8 */
[----:B------:R-:W1:Y:S01]  /*8300*/  MUFU.EX2 R102, R102 ;  /* 0x0000006600667308 */ /* 0x000e620000000800 */
[----:B------:R-:W-:Y:S01]  /*8310*/  IMAD.MOV.U32 R97, RZ, RZ, R127 ;  /* 0x000000ffff617224 */ /* 0x000fe200078e007f */
[C---:B------:R-:W-:Y:S03]  /*8320*/  HMMA.16816.F32 R56, R136.reuse, R62, R56 ;  /* 0x0000003e8838723c */ /* 0x040fe60000001838 */
[C---:B------:R-:W-:Y:S02]  /*8330*/  FMUL.FTZ R60, R3.reuse, R116 ;  /* 0x00000074033c7220 */ /* 0x040fe40000410000 */
[----:B------:R-:W-:Y:S02]  /*8340*/  FMUL.FTZ R61, R3, R117 ;  /* 0x00000075033d7220 */ /* 0x000fe40000410000 */
[C---:B------:R-:W-:Y:S01]  /*8350*/  FMUL.FTZ R62, R2.reuse, R118 ;  /* 0x00000076023e7220 */ /* 0x040fe20000410000 */
[----:B------:R-:W-:Y:S01]  /*8360*/  MUFU.EX2 R108, R108 ;  /* 0x0000006c006c7308 */ /* 0x000fe20000000800 */
[C---:B------:R-:W-:Y:S03]  /*8370*/  FMUL.FTZ R63, R2.reuse, R119 ;  /* 0x00000077023f7220 */ /* 0x040fe60000410000 */
[----:B------:R-:W-:Y:S02]  /*8380*/  IMAD.MOV.U32 R127, RZ, RZ, R65 ;  /* 0x000000ffff7f7224 */ /* 0x000fe400078e0041 */
[----:B------:R-:W-:Y:S02]  /*8390*/  FFMA.FTZ R119, R95, c[0x0][0x2d0], -R248 ;  /* 0x0000b4005f777a23 */ /* 0x000fe400000108f8 */
[C---:B---3--:R-:W-:Y:S02]  /*83a0*/  HMMA.16816.F32 R60, R136.reuse, R68, R60 ;  /* 0x00000044883c723c */ /* 0x048fe4000000183c */
[----:B------:R-:W-:Y:S01]  /*83b0*/  MUFU.EX2 R110, R110 ;  /* 0x0000006e006e7308 */ /* 0x000fe20000000800 */
[----:B------:R-:W-:Y:S02]  /*83c0*/  IMAD.MOV.U32 R93, RZ, RZ, R64 ;  /* 0x000000ffff5d7224 */ /* 0x000fe400078e0040 */
[----:B------:R-:W-:Y:S02]  /*83d0*/  FMUL.FTZ R64, R3, R112 ;  /* 0x0000007003407220 */ /* 0x000fe40000410000 */
[C---:B------:R-:W-:Y:S01]  /*83e0*/  FMUL.FTZ R67, R2.reuse, R115 ;  /* 0x0000007302437220 */ /* 0x040fe20000410000 */
[----:B------:R-:W-:Y:S01]  /*83f0*/  F2FP.PACK_AB R68, R249, R246 ;  /* 0x000000f6f944723e */ /* 0x000fe200000000ff */
[----:B------:R-:W-:Y:S03]  /*8400*/  IMAD.MOV.U32 R96, RZ, RZ, R66 ;  /* 0x000000ffff607224 */ /* 0x000fe600078e0042 */
[----:B------:R-:W-:Y:S01]  /*8410*/  FMUL.FTZ R66, R2, R114 ;  /* 0x0000007202427220 */ /* 0x000fe20000410000 */
[----:B--2---:R-:W-:Y:S01]  /*8420*/  F2FP.PACK_AB R69, R252, R250 ;  /* 0x000000fafc45723e */ /* 0x004fe200000000ff */
[----:B------:R-:W-:Y:S01]  /*8430*/  FMUL.FTZ R65, R3, R113 ;  /* 0x0000007103417220 */ /* 0x000fe20000410000 */
[----:B------:R-:W-:Y:S01]  /*8440*/  MUFU.EX2 R119, R119 ;  /* 0x0000007700777308 */ /* 0x000fe20000000800 */
[--C-:B------:R-:W-:Y:S02]  /*8450*/  FFMA.FTZ R118, R94, c[0x0][0x2d0], -R248.reuse ;  /* 0x0000b4005e767a23 */ /* 0x100fe400000108f8 */
[----:B------:R-:W-:Y:S02]  /*8460*/  FFMA.FTZ R122, R127, c[0x0][0x2d0], -R248 ;  /* 0x0000b4007f7a7a23 */ /* 0x000fe400000108f8 */
[----:B------:R-:W-:Y:S01]  /*8470*/  FFMA.FTZ R105, R93, c[0x0][0x2d0], -R182 ;  /* 0x0000b4005d697a23 */ /* 0x000fe200000108b6 */
[----:B------:R-:W-:Y:S03]  /*8480*/  HMMA.16816.F32 R64, R136, R70, R64 ;  /* 0x000000468840723c */ /* 0x000fe60000001840 */
[----:B------:R-:W-:Y:S01]  /*8490*/  IMAD.MOV.U32 R93, RZ, RZ, R91 ;  /* 0x000000ffff5d7224 */ /* 0x000fe200078e005b */
[----:B------:R-:W-:Y:S01]  /*84a0*/  MUFU.EX2 R118, R118 ;  /* 0x0000007600767308 */ /* 0x000fe20000000800 */
[----:B------:R-:W-:Y:S02]  /*84b0*/  FFMA.FTZ R104, R99, c[0x0][0x2d0], -R248 ;  /* 0x0000b40063687a23 */ /* 0x000fe400000108f8 */
[----:B----4-:R-:W-:Y:S01]  /*84c0*/  F2FP.PACK_AB R70, R101, R100 ;  /* 0x000000646546723e */ /* 0x010fe200000000ff */
[--C-:B------:R-:W-:Y:S01]  /*84d0*/  FFMA.FTZ R121, R93, c[0x0][0x2d0], -R182.reuse ;  /* 0x0000b4005d797a23 */ /* 0x100fe200000108b6 */
[----:B-1----:R-:W-:Y:S03]  /*84e0*/  F2FP.PACK_AB R71, R103, R102 ;  /* 0x000000666747723e */ /* 0x002fe600000000ff */
[----:B------:R-:W-:Y:S02]  /*84f0*/  FFMA.FTZ R99, R158, c[0x0][0x2d0], -R182 ;  /* 0x0000b4009e637a23 */ /* 0x000fe400000108b6 */
[----:B------:R-:W-:Y:S01]  /*8500*/  MUFU.EX2 R104, R104 ;  /* 0x0000006800687308 */ /* 0x000fe20000000800 */
[----:B------:R-:W-:Y:S01]  /*8510*/  FFMA.FTZ R180, R2, R229, R180 ;  /* 0x000000e502b47223 */ /* 0x000fe200000100b4 */
[C---:B------:R-:W-:Y:S05]  /*8520*/  HMMA.16816.F32 R4, R68.reuse, R72, R4 ;  /* 0x000000484404723c */ /* 0x040fea0000001804 */
[----:B------:R-:W-:Y:S02]  /*8530*/  FFMA.FTZ R109, R98, c[0x0][0x2d0], -R248 ;  /* 0x0000b400626d7a23 */ /* 0x000fe400000108f8 */
[----:B------:R-:W-:Y:S01]  /*8540*/  IMAD.MOV.U32 R98, RZ, RZ, R97 ;  /* 0x000000ffff627224 */ /* 0x000fe200078e0061 */
[C---:B------:R-:W-:Y:S01]  /*8550*/  HMMA.16816.F32 R8, R68.reuse, R74, R8 ;  /* 0x0000004a4408723c */ /* 0x040fe20000001808 */
[----:B------:R-:W1:Y:S01]  /*8560*/  LDSM.16.MT88.4 R72, [R224+0x4900] ;  /* 0x00490000e048783b */ /* 0x000e620000004200 */
[----:B------:R-:W2:Y:S02]  /*8570*/  MUFU.EX2 R105, R105 ;  /* 0x0000006900697308 */ /* 0x000ea40000000800 */
[----:B------:R-:W-:Y:S02]  /*8580*/  IMAD.MOV.U32 R97, RZ, RZ, R96 ;  /* 0x000000ffff617224 */ /* 0x000fe400078e0060 */
[----:B------:R-:W-:Y:S02]  /*8590*/  IMAD.MOV.U32 R96, RZ, RZ, R92 ;  /* 0x000000ffff607224 */ /* 0x000fe400078e005c */
[C---:B-----5:R-:W-:Y:S04]  /*85a0*/  HMMA.16816.F32 R12, R68.reuse, R76, R12 ;  /* 0x0000004c440c723c */ /* 0x060fe8000000180c */
[----:B------:R-:W-:Y:S01]  /*85b0*/  IMAD.MOV.U32 R92, RZ, RZ, R90 ;  /* 0x000000ffff5c7224 */ /* 0x000fe200078e005a */
[----:B------:R-:W-:Y:S01]  /*85c0*/  MUFU.EX2 R158, R99 ;  /* 0x00000063009e7308 */ /* 0x000fe20000000800 */
[----:B------:R-:W-:Y:S01]  /*85d0*/  LDSM.16.MT88.4 R88, [R220+0x4900] ;  /* 0x00490000dc58783b */ /* 0x000fe20000004200 */
[----:B------:R-:W-:Y:S01]  /*85e0*/  FFMA.FTZ R111, R98, c[0x0][0x2d0], -R248 ;  /* 0x0000b400626f7a23 */ /* 0x000fe200000108f8 */
[C---:B------:R-:W-:Y:S04]  /*85f0*/  HMMA.16816.F32 R16, R68.reuse, R78, R16 ;  /* 0x0000004e4410723c */ /* 0x040fe80000001810 */
[--C-:B------:R-:W-:Y:S02]  /*8600*/  FFMA.FTZ R120, R92, c[0x0][0x2d0], -R182.reuse ;  /* 0x0000b4005c787a23 */ /* 0x100fe400000108b6 */
[----:B------:R-:W3:Y:S01]  /*8610*/  LDSM.16.MT88.4 R76, [R222+0x4900] ;  /* 0x00490000de4c783b */ /* 0x000ee20000004200 */
[----:B------:R-:W-:Y:S01]  /*8620*/  MUFU.EX2 R111, R111 ;  /* 0x0000006f006f7308 */ /* 0x000fe20000000800 */
[C---:B------:R-:W-:Y:S04]  /*8630*/  HMMA.16816.F32 R20, R68.reuse, R80, R20 ;  /* 0x000000504414723c */ /* 0x040fe80000001814 */
[----:B------:R-:W-:Y:S02]  /*8640*/  FFMA.FTZ R116, R97, c[0x0][0x2d0], -R182 ;  /* 0x0000b40061747a23 */ /* 0x000fe400000108b6 */
[----:B------:R-:W-:Y:S01]  /*8650*/  LDSM.16.MT88.4 R92, [R220+0x5100] ;  /* 0x00510000dc5c783b */ /* 0x000fe20000004200 */
[----:B------:R-:W-:Y:S01]  /*8660*/  FFMA.FTZ R97, R154, c[0x0][0x2d0], -R248 ;  /* 0x0000b4009a617a23 */ /* 0x000fe200000108f8 */
[C---:B------:R-:W-:Y:S01]  /*8670*/  HMMA.16816.F32 R24, R68.reuse, R82, R24 ;  /* 0x000000524418723c */ /* 0x040fe20000001818 */
[----:B------:R-:W4:Y:S03]  /*8680*/  MUFU.EX2 R109, R109 ;  /* 0x0000006d006d7308 */ /* 0x000f260000000800 */
[--C-:B------:R-:W-:Y:S02]  /*8690*/  FFMA.FTZ R117, R96, c[0x0][0x2d0], -R182.reuse ;  /* 0x0000b40060757a23 */ /* 0x100fe400000108b6 */
[----:B------:R-:W5:Y:S01]  /*86a0*/  LDSM.16.MT88.4 R80, [R221+0x4900] ;  /* 0x00490000dd50783b */ /* 0x000f620000004200 */
[----:B------:R-:W-:Y:S01]  /*86b0*/  FFMA.FTZ R96, R125, c[0x0][0x2d0], -R182 ;  /* 0x0000b4007d607a23 */ /* 0x000fe200000108b6 */
[C---:B------:R-:W-:Y:S03]  /*86c0*/  HMMA.16816.F32 R28, R68.reuse, R84, R28 ;  /* 0x00000054441c723c */ /* 0x040fe6000000181c */
[----:B------:R-:W-:Y:S01]  /*86d0*/  MUFU.EX2 R154, R97 ;  /* 0x00000061009a7308 */ /* 0x000fe20000000800 */
[----:B------:R-:W-:Y:S02]  /*86e0*/  FFMA.FTZ R98, R166, c[0x0][0x2d0], -R248 ;  /* 0x0000b400a6627a23 */ /* 0x000fe400000108f8 */
[----:B------:R-:W-:Y:S02]  /*86f0*/  FFMA.FTZ R181, R3, R236, R181 ;  /* 0x000000ec03b57223 */ /* 0x000fe400000100b5 */
[C---:B------:R-:W-:Y:S01]  /*8700*/  HMMA.16816.F32 R32, R68.reuse, R86, R32 ;  /* 0x000000564420723c */ /* 0x040fe20000001820 */
[----:B------:R-:W2:Y:S03]  /*8710*/  LDSM.16.MT88.4 R84, [R224+0x1100] ;  /* 0x00110000e054783b */ /* 0x000ea60000004200 */
[----:B------:R-:W-:Y:S01]  /*8720*/  FADD.FTZ R177, R177, R180 ;  /* 0x000000b4b1b17221 */ /* 0x000fe20000010000 */
[----:B------:R4:W-:Y:S01]  /*8730*/  MUFU.EX2 R166, R98 ;  /* 0x0000006200a67308 */ /* 0x0009e20000000800 */
[----:B------:R-:W-:Y:S02]  /*8740*/  FADD.FTZ R134, R134, R181 ;  /* 0x000000b586867221 */ /* 0x000fe40000010000 */
[C---:B-1----:R-:W-:Y:S04]  /*8750*/  HMMA.16816.F32 R36, R68.reuse, R72, R36 ;  /* 0x000000484424723c */ /* 0x042fe80000001824 */
[----:B------:R-:W-:Y:S02]  /*8760*/  FADD.FTZ R176, R176, R177 ;  /* 0x000000b1b0b07221 */ /* 0x000fe40000010000 */
[----:B------:R-:W-:Y:S01]  /*8770*/  FADD.FTZ R179, R179, R134 ;  /* 0x00000086b3b37221 */ /* 0x000fe20000010000 */
[----:B------:R-:W-:Y:S01]  /*8780*/  MUFU.EX2 R116, R116 ;  /* 0x0000007400747308 */ /* 0x000fe20000000800 */
[C---:B------:R-:W-:Y:S01]  /*8790*/  HMMA.16816.F32 R40, R68.reuse, R74, R40 ;  /* 0x0000004a4428723c */ /* 0x040fe20000001828 */
[----:B------:R-:W1:Y:S03]  /*87a0*/  LDSM.16.MT88.4 R72, [R222+0x1100] ;  /* 0x00110000de48783b */ /* 0x000e660000004200 */
[----:B------:R-:W-:Y:S02]  /*87b0*/  FADD.FTZ R3, R135, R176 ;  /* 0x000000b087037221 */ /* 0x000fe40000010000 */
[----:B------:R-:W-:Y:S02]  /*87c0*/  FADD.FTZ R179, R178, R179 ;  /* 0x000000b3b2b37221 */ /* 0x000fe40000010000 */
[C---:B---3--:R-:W-:Y:S01]  /*87d0*/  HMMA.16816.F32 R44, R68.reuse, R76, R44 ;  /* 0x0000004c442c723c */ /* 0x048fe2000000182c */
[----:B------:R-:W3:Y:S03]  /*87e0*/  MUFU.EX2 R117, R117 ;  /* 0x0000007500757308 */ /* 0x000ee60000000800 */
[----:B------:R-:W-:Y:S02]  /*87f0*/  FADD.FTZ R3, R250, R3 ;  /* 0x00000003fa037221 */ /* 0x000fe40000010000 */
[----:B----4-:R-:W-:Y:S02]  /*8800*/  FFMA.FTZ R98, R146, c[0x0][0x2d0], -R182 ;  /* 0x0000b40092627a23 */ /* 0x010fe400000108b6 */
[C---:B------:R-:W-:Y:S01]  /*8810*/  HMMA.16816.F32 R48, R68.reuse, R78, R48 ;  /* 0x0000004e4430723c */ /* 0x040fe20000001830 */
[----:B------:R-:W4:Y:S02]  /*8820*/  LDSM.16.MT88.4 R76, [R221+0x1100] ;  /* 0x00110000dd4c783b */ /* 0x000f240000004200 */
        /* <DEDUP_REMOVED lines=8> */
[----:B------:R-:W5:Y:S03]  /*88b0*/  LDSM.16.MT88.4 R80, [R220+0x1100] ;  /* 0x00110000dc50783b */ /* 0x000f660000004200 */
[----:B------:R-:W-:Y:S02]  /*88c0*/  FADD.FTZ R102, R103, R102 ;  /* 0x0000006667667221 */ /* 0x000fe40000010000 */
[----:B------:R-:W-:Y:S01]  /*88d0*/  FADD.FTZ R100, R100, R249 ;  /* 0x000000f964647221 */ /* 0x000fe20000010000 */
[----:B------:R-:W-:Y:S01]  /*88e0*/  MUFU.EX2 R120, R120 ;  /* 0x0000007800787308 */ /* 0x000fe20000000800 */
[C---:B------:R-:W-:Y:S04]  /*88f0*/  HMMA.16816.F32 R60, R68.reuse, R88, R60 ;  /* 0x00000058443c723c */ /* 0x040fe8000000183c */
[----:B--2---:R-:W-:Y:S02]  /*8900*/  FADD.FTZ R3, R105, R102 ;  /* 0x0000006669037221 */ /* 0x004fe40000010000 */
[----:B------:R-:W-:Y:S02]  /*8910*/  FADD.FTZ R101, R101, R100 ;  /* 0x0000006465657221 */ /* 0x000fe40000010000 */
[----:B------:R-:W-:Y:S01]  /*8920*/  HMMA.16816.F32 R64, R68, R90, R64 ;  /* 0x0000005a4440723c */ /* 0x000fe20000001840 */
[----:B------:R-:W-:Y:S01]  /*8930*/  LDSM.16.MT88.4 R88, [R221+0x5100] ;  /* 0x00510000dd58783b */ /* 0x000fe20000004200 */
[----:B------:R-:W-:Y:S02]  /*8940*/  MUFU.EX2 R122, R122 ;  /* 0x0000007a007a7308 */ /* 0x000fe40000000800 */
[----:B------:R-:W-:Y:S02]  /*8950*/  FADD.FTZ R2, R104, R101 ;  /* 0x0000006568027221 */ /* 0x000fe40000010000 */
[C---:B------:R-:W-:Y:S01]  /*8960*/  FADD.FTZ R3, R108.reuse, R3 ;  /* 0x000000036c037221 */ /* 0x040fe20000010000 */
[C---:B------:R-:W-:Y:S01]  /*8970*/  F2FP.PACK_AB R68, R109.reuse, R104 ;  /* 0x000000686d44723e */ /* 0x040fe200000000ff */
[----:B------:R-:W-:Y:S01]  /*8980*/  FADD.FTZ R109, R109, R2 ;  /* 0x000000026d6d7221 */ /* 0x000fe20000010000 */
[----:B------:R-:W-:Y:S03]  /*8990*/  F2FP.PACK_AB R69, R108, R105 ;  /* 0x000000696c45723e */ /* 0x000fe600000000ff */
[----:B------:R-:W-:Y:S01]  /*89a0*/  F2FP.PACK_AB R70, R111, R110 ;  /* 0x0000006e6f46723e */ /* 0x000fe200000000ff */
[----:B------:R-:W-:Y:S01]  /*89b0*/  FADD.FTZ R110, R110, R109 ;  /* 0x0000006d6e6e7221 */ /* 0x000fe20000010000 */
[----:B---3--:R-:W-:Y:S01]  /*89c0*/  F2FP.PACK_AB R71, R117, R116 ;  /* 0x000000747547723e */ /* 0x008fe200000000ff */
[----:B------:R2:W-:Y:S01]  /*89d0*/  MUFU.EX2 R138, R96 ;  /* 0x00000060008a7308 */ /* 0x0005e20000000800 */
[----:B------:R-:W-:Y:S02]  /*89e0*/  FADD.FTZ R116, R116, R3 ;  /* 0x0000000374747221 */ /* 0x000fe40000010000 */
[----:B------:R-:W-:Y:S02]  /*89f0*/  FADD.FTZ R110, R111, R110 ;  /* 0x0000006e6f6e7221 */ /* 0x000fe40000010000 */
[----:B------:R-:W-:Y:S01]  /*8a00*/  FADD.FTZ R116, R117, R116 ;  /* 0x0000007475747221 */ /* 0x000fe20000010000 */
[C---:B------:R-:W-:Y:S08]  /*8a10*/  HMMA.16816.F32 R4, R68.reuse, R84, R4 ;  /* 0x000000544404723c */ /* 0x040ff00000001804 */
[C---:B------:R-:W-:Y:S01]  /*8a20*/  HMMA.16816.F32 R8, R68.reuse, R86, R8 ;  /* 0x000000564408723c */ /* 0x040fe20000001808 */
[----:B------:R-:W3:Y:S07]  /*8a30*/  LDSM.16.MT88.4 R84, [R224+0x5100] ;  /* 0x00510000e054783b */ /* 0x000eee0000004200 */
[C---:B-1----:R-:W-:Y:S04]  /*8a40*/  HMMA.16816.F32 R12, R68.reuse, R72, R12 ;  /* 0x00000048440c723c */ /* 0x042fe8000000180c */
[--C-:B--2---:R-:W-:Y:S04]  /*8a50*/  FFMA.FTZ R96, R162, c[0x0][0x2d0], -R182.reuse ;  /* 0x0000b400a2607a23 */ /* 0x104fe800000108b6 */
[C---:B------:R-:W-:Y:S01]  /*8a60*/  HMMA.16816.F32 R16, R68.reuse, R74, R16 ;  /* 0x0000004a4410723c */ /* 0x040fe20000001810 */
[----:B------:R-:W1:Y:S01]  /*8a70*/  LDSM.16.MT88.4 R72, [R222+0x5100] ;  /* 0x00510000de48783b */ /* 0x000e620000004200 */
[----:B------:R2:W-:Y:S06]  /*8a80*/  MUFU.EX2 R162, R96 ;  /* 0x0000006000a27308 */ /* 0x0005ec0000000800 */
[C---:B----4-:R-:W-:Y:S08]  /*8a90*/  HMMA.16816.F32 R20, R68.reuse, R76, R20 ;  /* 0x0000004c4414723c */ /* 0x050ff00000001814 */
[C---:B------:R-:W-:Y:S01]  /*8aa0*/  HMMA.16816.F32 R24, R68.reuse, R78, R24 ;  /* 0x0000004e4418723c */ /* 0x040fe20000001818 */
[----:B------:R-:W4:Y:S07]  /*8ab0*/  LDSM.16.MT88.4 R76, [R224+0x1900] ;  /* 0x00190000e04c783b */ /* 0x000f2e0000004200 */
[C---:B-----5:R-:W-:Y:S04]  /*8ac0*/  HMMA.16816.F32 R28, R68.reuse, R80, R28 ;  /* 0x00000050441c723c */ /* 0x060fe8000000181c */
[--C-:B--2---:R-:W-:Y:S04]  /*8ad0*/  FFMA.FTZ R96, R150, c[0x0][0x2d0], -R182.reuse ;  /* 0x0000b40096607a23 */ /* 0x104fe800000108b6 */
[C---:B------:R-:W-:Y:S01]  /*8ae0*/  HMMA.16816.F32 R32, R68.reuse, R82, R32 ;  /* 0x000000524420723c */ /* 0x040fe20000001820 */
[----:B------:R-:W2:Y:S01]  /*8af0*/  LDSM.16.MT88.4 R80, [R222+0x1900] ;  /* 0x00190000de50783b */ /* 0x000ea20000004200 */
[----:B------:R5:W-:Y:S06]  /*8b00*/  MUFU.EX2 R150, R96 ;  /* 0x0000006000967308 */ /* 0x000bec0000000800 */
[C---:B---3--:R-:W-:Y:S07]  /*8b10*/  HMMA.16816.F32 R36, R68.reuse, R84, R36 ;  /* 0x000000544424723c */ /* 0x048fee0000001824 */
[--C-:B------:R-:W-:Y:S01]  /*8b20*/  FFMA.FTZ R84, R124, c[0x0][0x2d0], -R182.reuse ;  /* 0x0000b4007c547a23 */ /* 0x100fe200000108b6 */
[C---:B------:R-:W-:Y:S01]  /*8b30*/  HMMA.16816.F32 R40, R68.reuse, R86, R40 ;  /* 0x000000564428723c */ /* 0x040fe20000001828 */
[----:B------:R-:W-:Y:S02]  /*8b40*/  LDSM.16.MT88.4 R124, [R224+0x3900] ;  /* 0x00390000e07c783b */ /* 0x000fe40000004200 */
[----:B------:R3:W-:Y:S05]  /*8b50*/  MUFU.EX2 R139, R84 ;  /* 0x00000054008b7308 */ /* 0x0007ea0000000800 */
[C---:B-1----:R-:W-:Y:S04]  /*8b60*/  HMMA.16816.F32 R44, R68.reuse, R72, R44 ;  /* 0x00000048442c723c */ /* 0x042fe8000000182c */
[----:B-----5:R-:W-:Y:S04]  /*8b70*/  FFMA.FTZ R96, R147, c[0x0][0x2d0], -R182 ;  /* 0x0000b40093607a23 */ /* 0x020fe800000108b6 */
[C---:B------:R-:W-:Y:S01]  /*8b80*/  HMMA.16816.F32 R48, R68.reuse, R74, R48 ;  /* 0x0000004a4430723c */ /* 0x040fe20000001830 */
[----:B------:R-:W1:Y:S01]  /*8b90*/  LDSM.16.MT88.4 R72, [R221+0x1900] ;  /* 0x00190000dd48783b */ /* 0x000e620000004200 */
[----:B------:R5:W2:Y:S06]  /*8ba0*/  MUFU.EX2 R147, R96 ;  /* 0x0000006000937308 */ /* 0x000aac0000000800 */
[C---:B------:R-:W-:Y:S01]  /*8bb0*/  HMMA.16816.F32 R52, R68.reuse, R88, R52 ;  /* 0x000000584434723c */ /* 0x040fe20000001834 */
[----:B---3--:R-:W3:Y:S06]  /*8bc0*/  LDSM.16.MT88.4 R84, [R220+0x1900] ;  /* 0x00190000dc54783b */ /* 0x008eec0000004200 */
[--C-:B------:R-:W-:Y:S01]  /*8bd0*/  FFMA.FTZ R88, R131, c[0x0][0x2d0], -R248.reuse ;  /* 0x0000b40083587a23 */ /* 0x100fe200000108f8 */
[C---:B------:R-:W-:Y:S03]  /*8be0*/  HMMA.16816.F32 R56, R68.reuse, R90, R56 ;  /* 0x0000005a4438723c */ /* 0x040fe60000001838 */
[----:B------:R-:W1:Y:S01]  /*8bf0*/  MUFU.EX2 R136, R88 ;  /* 0x0000005800887308 */ /* 0x000e620000000800 */
[----:B------:R-:W-:Y:S04]  /*8c00*/  FFMA.FTZ R89, R130, c[0x0][0x2d0], -R248 ;  /* 0x0000b40082597a23 */ /* 0x000fe800000108f8 */
[C---:B------:R-:W-:Y:S01]  /*8c10*/  HMMA.16816.F32 R60, R68.reuse, R92, R60 ;  /* 0x0000005c443c723c */ /* 0x040fe2000000183c */
[----:B-----5:R-:W-:Y:S03]  /*8c20*/  LDSM.16.MT88.4 R96, [R220+0x7100] ;  /* 0x00710000dc60783b */ /* 0x020fe60000004200 */
[----:B--2---:R-:W-:Y:S01]  /*8c30*/  F2FP.PACK_AB R113, R145, R147 ;  /* 0x000000939171723e */ /* 0x004fe200000000ff */
[----:B------:R2:W5:Y:S02]  /*8c40*/  MUFU.EX2 R137, R89 ;  /* 0x0000005900897308 */ /* 0x0005640000000800 */
[--C-:B------:R-:W-:Y:S01]  /*8c50*/  FFMA.FTZ R92, R129, c[0x0][0x2d0], -R182.reuse ;  /* 0x0000b400815c7a23 */ /* 0x100fe200000108b6 */
[----:B------:R-:W-:Y:S04]  /*8c60*/  HMMA.16816.F32 R64, R68, R94, R64 ;  /* 0x0000005e4440723c */ /* 0x000fe80000001840 */
[----:B------:R-:W-:Y:S03]  /*8c70*/  FFMA.FTZ R93, R164, c[0x0][0x2d0], -R182 ;  /* 0x0000b400a45d7a23 */ /* 0x000fe600000108b6 */
[----:B------:R-:W-:Y:S01]  /*8c80*/  F2FP.PACK_AB R68, R118, R119 ;  /* 0x000000777644723e */ /* 0x000fe200000000ff */
[----:B------:R1:W-:Y:S01]  /*8c90*/  MUFU.EX2 R107, R92 ;  /* 0x0000005c006b7308 */ /* 0x0003e20000000800 */
[----:B------:R-:W-:Y:S03]  /*8ca0*/  F2FP.PACK_AB R69, R120, R121 ;  /* 0x000000797845723e */ /* 0x000fe600000000ff */
[----:B------:R-:W-:Y:S01]  /*8cb0*/  F2FP.PACK_AB R70, R123, R122 ;  /* 0x0000007a7b46723e */ /* 0x000fe200000000ff */
[--C-:B------:R-:W-:Y:S01]  /*8cc0*/  FFMA.FTZ R95, R128, c[0x0][0x2d0], -R248.reuse ;  /* 0x0000b400805f7a23 */ /* 0x100fe200000108f8 */
[----:B------:R-:W-:Y:S01]  /*8cd0*/  F2FP.PACK_AB R71, R139, R138 ;  /* 0x0000008a8b47723e */ /* 0x000fe200000000ff */
[----:B------:R-:W-:Y:S02]  /*8ce0*/  FFMA.FTZ R94, R160, c[0x0][0x2d0], -R248 ;  /* 0x0000b400a05e7a23 */ /* 0x000fe400000108f8 */
[----:B------:R-:W-:Y:S01]  /*8cf0*/  FADD.FTZ R119, R119, R110 ;  /* 0x0000006e77777221 */ /* 0x000fe20000010000 */
[----:B------:R-:W-:Y:S01]  /*8d00*/  MUFU.EX2 R112, R95 ;  /* 0x0000005f00707308 */ /* 0x000fe20000000800 */
[----:B------:R-:W-:Y:S01]  /*8d10*/  LDSM.16.MT88.4 R108, [R221+0x7900] ;  /* 0x00790000dd6c783b */ /* 0x000fe20000004200 */
[----:B------:R-:W-:Y:S01]  /*8d20*/  FADD.FTZ R121, R121, R116 ;  /* 0x0000007479797221 */ /* 0x000fe20000010000 */
[C---:B----4-:R-:W-:Y:S03]  /*8d30*/  HMMA.16816.F32 R4, R68.reuse, R76, R4 ;  /* 0x0000004c4404723c */ /* 0x050fe60000001804 */
[----:B------:R-:W-:Y:S02]  /*8d40*/  FADD.FTZ R119, R118, R119 ;  /* 0x0000007776777221 */ /* 0x000fe40000010000 */
[----:B------:R-:W-:Y:S01]  /*8d50*/  FADD.FTZ R121, R120, R121 ;  /* 0x0000007978797221 */ /* 0x000fe20000010000 */
[----:B--2---:R-:W-:Y:S01]  /*8d60*/  LDSM.16.MT88.4 R88, [R221+0x5900] ;  /* 0x00590000dd58783b */ /* 0x004fe20000004200 */
[----:B------:R-:W-:Y:S01]  /*8d70*/  MUFU.EX2 R160, R94 ;  /* 0x0000005e00a07308 */ /* 0x000fe20000000800 */
[C---:B------:R-:W-:Y:S04]  /*8d80*/  HMMA.16816.F32 R8, R68.reuse, R78, R8 ;  /* 0x0000004e4408723c */ /* 0x040fe80000001808 */
[----:B-1----:R-:W-:Y:S02]  /*8d90*/  FFMA.FTZ R92, R152, c[0x0][0x2d0], -R182 ;  /* 0x0000b400985c7a23 */ /* 0x002fe400000108b6 */
[----:B------:R-:W1:Y:S01]  /*8da0*/  LDSM.16.MT88.4 R76, [R224+0x5900] ;  /* 0x00590000e04c783b */ /* 0x000e620000004200 */
[----:B------:R-:W-:Y:S01]  /*8db0*/  FADD.FTZ R122, R122, R119 ;  /* 0x000000777a7a7221 */ /* 0x000fe20000010000 */
[C---:B------:R-:W-:Y:S01]  /*8dc0*/  HMMA.16816.F32 R12, R68.reuse, R80, R12 ;  /* 0x00000050440c723c */ /* 0x040fe2000000180c */
[----:B------:R-:W-:Y:S03]  /*8dd0*/  MUFU.EX2 R152, R92 ;  /* 0x0000005c00987308 */ /* 0x000fe60000000800 */
[----:B------:R-:W-:Y:S02]  /*8de0*/  FADD.FTZ R2, R138, R121 ;  /* 0x000000798a027221 */ /* 0x000fe40000010000 */
[----:B------:R-:W-:Y:S02]  /*8df0*/  FADD.FTZ R123, R123, R122 ;  /* 0x0000007a7b7b7221 */ /* 0x000fe40000010000 */
[C---:B------:R-:W-:Y:S01]  /*8e00*/  HMMA.16816.F32 R16, R68.reuse, R82, R16 ;  /* 0x000000524410723c */ /* 0x040fe20000001810 */
[----:B------:R-:W2:Y:S02]  /*8e10*/  LDSM.16.MT88.4 R80, [R222+0x5900] ;  /* 0x00590000de50783b */ /* 0x000ea40000004200 */
[----:B------:R4:W1:Y:S01]  /*8e20*/  MUFU.EX2 R164, R93 ;  /* 0x0000005d00a47308 */ /* 0x0008620000000800 */
[----:B------:R-:W-:Y:S02]  /*8e30*/  FADD.FTZ R3, R139, R2 ;  /* 0x000000028b037221 */ /* 0x000fe40000010000 */
[----:B------:R-:W-:Y:S02]  /*8e40*/  FADD.FTZ R2, R136, R123 ;  /* 0x0000007b88027221 */ /* 0x000fe40000010000 */
[C---:B------:R-:W-:Y:S04]  /*8e50*/  HMMA.16816.F32 R20, R68.reuse, R72, R20 ;  /* 0x000000484414723c */ /* 0x040fe80000001814 */
[C---:B-----5:R-:W-:Y:S04]  /*8e60*/  FADD.FTZ R2, R137.reuse, R2 ;  /* 0x0000000289027221 */ /* 0x060fe80000010000 */
[C---:B------:R-:W-:Y:S01]  /*8e70*/  HMMA.16816.F32 R24, R68.reuse, R74, R24 ;  /* 0x0000004a4418723c */ /* 0x040fe20000001818 */
[----:B------:R-:W5:Y:S07]  /*8e80*/  LDSM.16.MT88.4 R72, [R220+0x5900] ;  /* 0x00590000dc48783b */ /* 0x000f6e0000004200 */
[C---:B---3--:R-:W-:Y:S04]  /*8e90*/  HMMA.16816.F32 R28, R68.reuse, R84, R28 ;  /* 0x00000054441c723c */ /* 0x048fe8000000181c */
[----:B----4-:R-:W-:Y:S04]  /*8ea0*/  FFMA.FTZ R93, R156, c[0x0][0x2d0], -R182 ;  /* 0x0000b4009c5d7a23 */ /* 0x010fe800000108b6 */
[C---:B------:R-:W-:Y:S01]  /*8eb0*/  HMMA.16816.F32 R32, R68.reuse, R86, R32 ;  /* 0x000000564420723c */ /* 0x040fe20000001820 */
[----:B------:R-:W3:Y:S01]  /*8ec0*/  LDSM.16.MT88.4 R84, [R224+0x2100] ;  /* 0x00210000e054783b */ /* 0x000ee20000004200 */
[----:B------:R4:W3:Y:S06]  /*8ed0*/  MUFU.EX2 R156, R93 ;  /* 0x0000005d009c7308 */ /* 0x0008ec0000000800 */
[C---:B-1----:R-:W-:Y:S08]  /*8ee0*/  HMMA.16816.F32 R36, R68.reuse, R76, R36 ;  /* 0x0000004c4424723c */ /* 0x042ff00000001824 */
[C---:B------:R-:W-:Y:S01]  /*8ef0*/  HMMA.16816.F32 R40, R68.reuse, R78, R40 ;  /* 0x0000004e4428723c */ /* 0x040fe20000001828 */
[----:B------:R-:W1:Y:S07]  /*8f00*/  LDSM.16.MT88.4 R76, [R222+0x2100] ;  /* 0x00210000de4c783b */ /* 0x000e6e0000004200 */
[C---:B--2---:R-:W-:Y:S01]  /*8f10*/  HMMA.16816.F32 R44, R68.reuse, R80, R44 ;  /* 0x00000050442c723c */ /* 0x044fe2000000182c */
[----:B----4-:R-:W-:Y:S07]  /*8f20*/  LDSM.16.MT88.4 R92, [R220+0x6100] ;  /* 0x00610000dc5c783b */ /* 0x010fee0000004200 */
[C---:B------:R-:W-:Y:S01]  /*8f30*/  HMMA.16816.F32 R48, R68.reuse, R82, R48 ;  /* 0x000000524430723c */ /* 0x040fe20000001830 */
[----:B------:R-:W-:Y:S07]  /*8f40*/  LDSM.16.MT88.4 R80, [R220+0x2100] ;  /* 0x00210000dc50783b */ /* 0x000fee0000004200 */
[C---:B------:R-:W-:Y:S07]  /*8f50*/  HMMA.16816.F32 R52, R68.reuse, R88, R52 ;  /* 0x000000584434723c */ /* 0x040fee0000001834 */
[--C-:B------:R-:W-:Y:S01]  /*8f60*/  FFMA.FTZ R89, R148, c[0x0][0x2d0], -R248.reuse ;  /* 0x0000b40094597a23 */ /* 0x100fe200000108f8 */
[C---:B------:R-:W-:Y:S03]  /*8f70*/  HMMA.16816.F32 R56, R68.reuse, R90, R56 ;  /* 0x0000005a4438723c */ /* 0x040fe60000001838 */
[----:B------:R-:W-:Y:S01]  /*8f80*/  MUFU.EX2 R148, R89 ;  /* 0x0000005900947308 */ /* 0x000fe20000000800 */
[--C-:B------:R-:W-:Y:S04]  /*8f90*/  FFMA.FTZ R88, R144, c[0x0][0x2d0], -R248.reuse ;  /* 0x0000b40090587a23 */ /* 0x100fe800000108f8 */
[C---:B-----5:R-:W-:Y:S05]  /*8fa0*/  HMMA.16816.F32 R60, R68.reuse, R72, R60 ;  /* 0x00000048443c723c */ /* 0x060fea000000183c */
[----:B------:R2:W4:Y:S03]  /*8fb0*/  MUFU.EX2 R144, R88 ;  /* 0x0000005800907308 */ /* 0x0005260000000800 */
[----:B------:R-:W-:Y:S01]  /*8fc0*/  HMMA.16816.F32 R64, R68, R74, R64 ;  /* 0x0000004a4440723c */ /* 0x000fe20000001840 */
[----:B------:R-:W5:Y:S06]  /*8fd0*/  LDSM.16.MT88.4 R72, [R221+0x2100] ;  /* 0x00210000dd48783b */ /* 0x000f6c0000004200 */
[----:B------:R-:W-:Y:S02]  /*8fe0*/  F2FP.PACK_AB R69, R164, R107 ;  /* 0x0000006ba445723e */ /* 0x000fe400000000ff */
[----:B------:R-:W-:Y:S03]  /*8ff0*/  F2FP.PACK_AB R68, R137, R136 ;  /* 0x000000888944723e */ /* 0x000fe600000000ff */
[----:B------:R-:W-:Y:S02]  /*9000*/  F2FP.PACK_AB R70, R160, R112 ;  /* 0x00000070a046723e */ /* 0x000fe400000000ff */
[----:B---3--:R-:W-:Y:S07]  /*9010*/  F2FP.PACK_AB R71, R152, R156 ;  /* 0x0000009c9847723e */ /* 0x008fee00000000ff */
[C---:B------:R-:W-:Y:S01]  /*9020*/  HMMA.16816.F32 R4, R68.reuse, R84, R4 ;  /* 0x000000544404723c */ /* 0x040fe20000001804 */
[----:B--2---:R-:W-:Y:S07]  /*9030*/  LDSM.16.MT88.4 R88, [R221+0x6100] ;  /* 0x00610000dd58783b */ /* 0x004fee0000004200 */
[C---:B------:R-:W-:Y:S01]  /*9040*/  HMMA.16816.F32 R8, R68.reuse, R86, R8 ;  /* 0x000000564408723c */ /* 0x040fe20000001808 */
[----:B------:R-:W2:Y:S07]  /*9050*/  LDSM.16.MT88.4 R84, [R224+0x6100] ;  /* 0x00610000e054783b */ /* 0x000eae0000004200 */
[C---:B-1----:R-:W-:Y:S08]  /*9060*/  HMMA.16816.F32 R12, R68.reuse, R76, R12 ;  /* 0x0000004c440c723c */ /* 0x042ff0000000180c */
[C---:B------:R-:W-:Y:S01]  /*9070*/  HMMA.16816.F32 R16, R68.reuse, R78, R16 ;  /* 0x0000004e4410723c */ /* 0x040fe20000001810 */
[----:B------:R-:W1:Y:S07]  /*9080*/  LDSM.16.MT88.4 R76, [R222+0x6100] ;  /* 0x00610000de4c783b */ /* 0x000e6e0000004200 */
[C---:B-----5:R-:W-:Y:S08]  /*9090*/  HMMA.16816.F32 R20, R68.reuse, R72, R20 ;  /* 0x000000484414723c */ /* 0x060ff00000001814 */
        /* <DEDUP_REMOVED lines=13> */
[----:B------:R-:W1:Y:S07]  /*9170*/  LDSM.16.MT88.4 R88, [R224+0x6900] ;  /* 0x00690000e058783b */ /* 0x000e6e0000004200 */
[C---:B------:R-:W-:Y:S07]  /*9180*/  HMMA.16816.F32 R60, R68.reuse, R92, R60 ;  /* 0x0000005c443c723c */ /* 0x040fee000000183c */
[--C-:B------:R-:W-:Y:S01]  /*9190*/  FFMA.FTZ R92, R165, c[0x0][0x2d0], -R248.reuse ;  /* 0x0000b400a55c7a23 */ /* 0x100fe200000108f8 */
[----:B------:R-:W-:Y:S03]  /*91a0*/  HMMA.16816.F32 R64, R68, R94, R64 ;  /* 0x0000005e4440723c */ /* 0x000fe60000001840 */
[----:B------:R1:W-:Y:S04]  /*91b0*/  MUFU.EX2 R165, R92 ;  /* 0x0000005c00a57308 */ /* 0x0003e80000000800 */
[----:B----4-:R-:W-:Y:S02]  /*91c0*/  F2FP.PACK_AB R68, R144, R148 ;  /* 0x000000949044723e */ /* 0x010fe400000000ff */
[----:B------:R-:W-:Y:S03]  /*91d0*/  F2FP.PACK_AB R69, R158, R162 ;  /* 0x000000a29e45723e */ /* 0x000fe600000000ff */
[----:B------:R-:W-:Y:S02]  /*91e0*/  F2FP.PACK_AB R70, R154, R166 ;  /* 0x000000a69a46723e */ /* 0x000fe400000000ff */
[----:B------:R-:W-:Y:S07]  /*91f0*/  F2FP.PACK_AB R71, R146, R150 ;  /* 0x000000969247723e */ /* 0x000fee00000000ff */
[C---:B---3--:R-:W-:Y:S01]  /*9200*/  HMMA.16816.F32 R4, R68.reuse, R72, R4 ;  /* 0x000000484404723c */ /* 0x048fe20000001804 */
[----:B-1----:R-:W-:Y:S07]  /*9210*/  LDSM.16.MT88.4 R92, [R221+0x7100] ;  /* 0x00710000dd5c783b */ /* 0x002fee0000004200 */
[C---:B------:R-:W-:Y:S01]  /*9220*/  HMMA.16816.F32 R8, R68.reuse, R74, R8 ;  /* 0x0000004a4408723c */ /* 0x040fe20000001808 */
[----:B------:R-:W1:Y:S07]  /*9230*/  LDSM.16.MT88.4 R72, [R222+0x6900] ;  /* 0x00690000de48783b */ /* 0x000e6e0000004200 */
[C---:B-----5:R-:W-:Y:S08]  /*9240*/  HMMA.16816.F32 R12, R68.reuse, R80, R12 ;  /* 0x00000050440c723c */ /* 0x060ff0000000180c */
[C---:B------:R-:W-:Y:S01]  /*9250*/  HMMA.16816.F32 R16, R68.reuse, R82, R16 ;  /* 0x000000524410723c */ /* 0x040fe20000001810 */
[----:B------:R-:W3:Y:S07]  /*9260*/  LDSM.16.MT88.4 R80, [R221+0x6900] ;  /* 0x00690000dd50783b */ /* 0x000eee0000004200 */
[C---:B--2---:R-:W-:Y:S07]  /*9270*/  HMMA.16816.F32 R20, R68.reuse, R84, R20 ;  /* 0x000000544414723c */ /* 0x044fee0000001814 */
[----:B------:R-:W-:Y:S01]  /*9280*/  FFMA.FTZ R85, R167, c[0x0][0x2d0], -R248 ;  /* 0x0000b400a7557a23 */ /* 0x000fe200000108f8 */
[C---:B------:R-:W-:Y:S03]  /*9290*/  HMMA.16816.F32 R24, R68.reuse, R86, R24 ;  /* 0x000000564418723c */ /* 0x040fe60000001818 */
[----:B------:R2:W4:Y:S01]  /*92a0*/  MUFU.EX2 R167, R85 ;  /* 0x0000005500a77308 */ /* 0x0005220000000800 */
[--C-:B------:R-:W-:Y:S03]  /*92b0*/  FFMA.FTZ R84, R163, c[0x0][0x2d0], -R182.reuse ;  /* 0x0000b400a3547a23 */ /* 0x100fe600000108b6 */
[----:B------:R-:W-:Y:S01]  /*92c0*/  FFMA.FTZ R87, R161, c[0x0][0x2d0], -R182 ;  /* 0x0000b400a1577a23 */ /* 0x000fe200000108b6 */
[C---:B------:R-:W-:Y:S04]  /*92d0*/  HMMA.16816.F32 R28, R68.reuse, R76, R28 ;  /* 0x0000004c441c723c */ /* 0x040fe8000000181c */
[----:B------:R-:W-:Y:S01]  /*92e0*/  FFMA.FTZ R86, R157, c[0x0][0x2d0], -R248 ;  /* 0x0000b4009d567a23 */ /* 0x000fe200000108f8 */
[----:B------:R-:W-:Y:S03]  /*92f0*/  MUFU.EX2 R161, R87 ;  /* 0x0000005700a17308 */ /* 0x000fe60000000800 */
[C---:B------:R-:W-:Y:S01]  /*9300*/  HMMA.16816.F32 R32, R68.reuse, R78, R32 ;  /* 0x0000004e4420723c */ /* 0x040fe20000001820 */
[----:B------:R-:W5:Y:S06]  /*9310*/  LDSM.16.MT88.4 R76, [R220+0x6900] ;  /* 0x00690000dc4c783b */ /* 0x000f6c0000004200 */
[----:B------:R3:W3:Y:S01]  /*9320*/  MUFU.EX2 R163, R84 ;  /* 0x0000005400a37308 */ /* 0x0006e20000000800 */
[C---:B------:R-:W-:Y:S04]  /*9330*/  HMMA.16816.F32 R36, R68.reuse, R88, R36 ;  /* 0x000000584424723c */ /* 0x040fe80000001824 */
[----:B--2---:R-:W-:Y:S03]  /*9340*/  FFMA.FTZ R85, R159, c[0x0][0x2d0], -R182 ;  /* 0x0000b4009f557a23 */ /* 0x004fe600000108b6 */
[----:B------:R-:W-:Y:S01]  /*9350*/  FFMA.FTZ R88, R155, c[0x0][0x2d0], -R248 ;  /* 0x0000b4009b587a23 */ /* 0x000fe200000108f8 */
[C---:B------:R-:W-:Y:S01]  /*9360*/  HMMA.16816.F32 R40, R68.reuse, R90, R40 ;  /* 0x0000005a4428723c */ /* 0x040fe20000001828 */
[----:B------:R-:W-:Y:S07]  /*9370*/  MUFU.EX2 R159, R85 ;  /* 0x00000055009f7308 */ /* 0x000fee0000000800 */
[C---:B-1----:R-:W-:Y:S03]  /*9380*/  HMMA.16816.F32 R44, R68.reuse, R72, R44 ;  /* 0x00000048442c723c */ /* 0x042fe6000000182c */
[----:B------:R1:W-:Y:S01]  /*9390*/  MUFU.EX2 R157, R86 ;  /* 0x00000056009d7308 */ /* 0x0003e20000000800 */
[----:B---3--:R-:W-:Y:S04]  /*93a0*/  FFMA.FTZ R84, R153, c[0x0][0x2d0], -R182 ;  /* 0x0000b40099547a23 */ /* 0x008fe800000108b6 */
[C---:B------:R-:W-:Y:S01]  /*93b0*/  HMMA.16816.F32 R48, R68.reuse, R74, R48 ;  /* 0x0000004a4430723c */ /* 0x040fe20000001830 */
[----:B------:R-:W2:Y:S04]  /*93c0*/  LDSM.16.MT88.4 R72, [R224+0x3100] ;  /* 0x00310000e048783b */ /* 0x000ea80000004200 */
[----:B------:R-:W-:Y:S03]  /*93d0*/  MUFU.EX2 R153, R84 ;  /* 0x0000005400997308 */ /* 0x000fe60000000800 */
[C---:B------:R-:W-:Y:S07]  /*93e0*/  HMMA.16816.F32 R52, R68.reuse, R80, R52 ;  /* 0x000000504434723c */ /* 0x040fee0000001834 */
[----:B------:R3:W2:Y:S01]  /*93f0*/  MUFU.EX2 R155, R88 ;  /* 0x00000058009b7308 */ /* 0x0006a20000000800 */
[C---:B------:R-:W-:Y:S01]  /*9400*/  HMMA.16816.F32 R56, R68.reuse, R82, R56 ;  /* 0x000000524438723c */ /* 0x040fe20000001838 */
[----:B------:R-:W2:Y:S03]  /*9410*/  LDSM.16.MT88.4 R80, [R222+0x3100] ;  /* 0x00310000de50783b */ /* 0x000ea60000004200 */
[--C-:B-1----:R-:W-:Y:S04]  /*9420*/  FFMA.FTZ R86, R149, c[0x0][0x2d0], -R248.reuse ;  /* 0x0000b40095567a23 */ /* 0x102fe800000108f8 */
[C---:B-----5:R-:W-:Y:S01]  /*9430*/  HMMA.16816.F32 R60, R68.reuse, R76, R60 ;  /* 0x0000004c443c723c */ /* 0x060fe2000000183c */
[----:B------:R1:W-:Y:S07]  /*9440*/  MUFU.EX2 R149, R86 ;  /* 0x0000005600957308 */ /* 0x0003ee0000000800 */
[----:B------:R-:W-:Y:S01]  /*9450*/  HMMA.16816.F32 R64, R68, R78, R64 ;  /* 0x0000004e4440723c */ /* 0x000fe20000001840 */
[----:B------:R-:W5:Y:S06]  /*9460*/  LDSM.16.MT88.4 R76, [R221+0x3100] ;  /* 0x00310000dd4c783b */ /* 0x000f6c0000004200 */
[----:B----4-:R-:W-:Y:S01]  /*9470*/  F2FP.PACK_AB R68, R165, R167 ;  /* 0x000000a7a544723e */ /* 0x010fe200000000ff */
[--C-:B---3--:R-:W-:Y:S01]  /*9480*/  FFMA.FTZ R88, R151, c[0x0][0x2d0], -R248.reuse ;  /* 0x0000b40097587a23 */ /* 0x108fe200000108f8 */
[----:B------:R-:W-:Y:S03]  /*9490*/  F2FP.PACK_AB R69, R161, R163 ;  /* 0x000000a3a145723e */ /* 0x000fe600000000ff */
[----:B--2---:R-:W-:Y:S01]  /*94a0*/  F2FP.PACK_AB R70, R155, R157 ;  /* 0x0000009d9b46723e */ /* 0x004fe200000000ff */
[----:B------:R-:W2:Y:S01]  /*94b0*/  MUFU.EX2 R151, R88 ;  /* 0x0000005800977308 */ /* 0x000ea20000000800 */
[----:B------:R-:W-:Y:S01]  /*94c0*/  F2FP.PACK_AB R71, R153, R159 ;  /* 0x0000009f9947723e */ /* 0x000fe200000000ff */
[----:B------:R-:W-:Y:S01]  /*94d0*/  FFMA.FTZ R248, R183, c[0x0][0x2d0], -R248 ;  /* 0x0000b400b7f87a23 */ /* 0x000fe200000108f8 */
[----:B-1----:R-:W1:Y:S01]  /*94e0*/  LDSM.16.MT88.4 R84, [R220+0x3100] ;  /* 0x00310000dc54783b */ /* 0x002e620000004200 */
[--C-:B------:R-:W-:Y:S02]  /*94f0*/  FFMA.FTZ R183, R247, c[0x0][0x2d0], -R182.reuse ;  /* 0x0000b400f7b77a23 */ /* 0x100fe400000108b6 */
[----:B------:R-:W-:Y:S02]  /*9500*/  FFMA.FTZ R182, R133, c[0x0][0x2d0], -R182 ;  /* 0x0000b40085b67a23 */ /* 0x000fe400000108b6 */
[C---:B------:R-:W-:Y:S02]  /*9510*/  HMMA.16816.F32 R4, R68.reuse, R72, R4 ;  /* 0x000000484404723c */ /* 0x040fe40000001804 */
[----:B------:R-:W3:Y:S01]  /*9520*/  MUFU.EX2 R248, R248 ;  /* 0x000000f800f87308 */ /* 0x000ee20000000800 */
[----:B------:R-:W-:Y:S02]  /*9530*/  IMAD.MOV.U32 R133, RZ, RZ, R107 ;  /* 0x000000ffff857224 */ /* 0x000fe400078e006b */
[----:B------:R-:W-:Y:S01]  /*9540*/  LDSM.16.MT88.4 R104, [R222+0x7900] ;  /* 0x00790000de68783b */ /* 0x000fe20000004200 */
[----:B------:R-:W-:Y:S02]  /*9550*/  IMAD.MOV.U32 R247, RZ, RZ, R112 ;  /* 0x000000fffff77224 */ /* 0x000fe400078e0070 */
[C---:B------:R-:W-:Y:S04]  /*9560*/  HMMA.16816.F32 R8, R68.reuse, R74, R8 ;  /* 0x0000004a4408723c */ /* 0x040fe80000001808 */
[----:B------:R-:W-:Y:S01]  /*9570*/  MUFU.EX2 R183, R183 ;  /* 0x000000b700b77308 */ /* 0x000fe20000000800 */
[----:B------:R-:W4:Y:S01]  /*9580*/  LDSM.16.MT88.4 R72, [R224+0x7100] ;  /* 0x00710000e048783b */ /* 0x000f220000004200 */
[----:B------:R-:W-:Y:S02]  /*9590*/  FADD.FTZ R3, R133, R3 ;  /* 0x0000000385037221 */ /* 0x000fe40000010000 */
[C---:B------:R-:W-:Y:S04]  /*95a0*/  HMMA.16816.F32 R12, R68.reuse, R80, R12 ;  /* 0x00000050440c723c */ /* 0x040fe8000000180c */
[----:B--2---:R-:W-:Y:S01]  /*95b0*/  F2FP.PACK_AB R112, R151, R149 ;  /* 0x000000959770723e */ /* 0x004fe200000000ff */
[----:B------:R-:W2:Y:S01]  /*95c0*/  LDSM.16.MT88.4 R88, [R222+0x7100] ;  /* 0x00710000de58783b */ /* 0x000ea20000004200 */
[----:B------:R-:W1:Y:S02]  /*95d0*/  MUFU.EX2 R182, R182 ;  /* 0x000000b600b67308 */ /* 0x000e640000000800 */
[C---:B------:R-:W-:Y:S04]  /*95e0*/  HMMA.16816.F32 R16, R68.reuse, R82, R16 ;  /* 0x000000524410723c */ /* 0x040fe80000001810 */
[----:B---3--:R-:W-:Y:S01]  /*95f0*/  F2FP.PACK_AB R114, R248, R251 ;  /* 0x000000fbf872723e */ /* 0x008fe200000000ff */
[----:B------:R-:W-:Y:S03]  /*9600*/  LDSM.16.MT88.4 R80, [R221+0x3900] ;  /* 0x00390000dd50783b */ /* 0x000fe60000004200 */
[C---:B-----5:R-:W-:Y:S08]  /*9610*/  HMMA.16816.F32 R20, R68.reuse, R76, R20 ;  /* 0x0000004c4414723c */ /* 0x060ff00000001814 */
[C---:B------:R-:W-:Y:S01]  /*9620*/  HMMA.16816.F32 R24, R68.reuse, R78, R24 ;  /* 0x0000004e4418723c */ /* 0x040fe20000001818 */
[----:B------:R-:W3:Y:S03]  /*9630*/  LDSM.16.MT88.4 R76, [R222+0x3900] ;  /* 0x00390000de4c783b */ /* 0x000ee60000004200 */
[----:B-1----:R-:W-:Y:S04]  /*9640*/  F2FP.PACK_AB R115, R182, R183 ;  /* 0x000000b7b673723e */ /* 0x002fe800000000ff */
[C---:B------:R-:W-:Y:S08]  /*9650*/  HMMA.16816.F32 R28, R68.reuse, R84, R28 ;  /* 0x00000054441c723c */ /* 0x040ff0000000181c */
[C---:B------:R-:W-:Y:S08]  /*9660*/  HMMA.16816.F32 R32, R68.reuse, R86, R32 ;  /* 0x000000564420723c */ /* 0x040ff00000001820 */
[C---:B----4-:R-:W-:Y:S08]  /*9670*/  HMMA.16816.F32 R36, R68.reuse, R72, R36 ;  /* 0x000000484424723c */ /* 0x050ff00000001824 */
[C---:B------:R-:W-:Y:S08]  /*9680*/  HMMA.16816.F32 R40, R68.reuse, R74, R40 ;  /* 0x0000004a4428723c */ /* 0x040ff00000001828 */
[C---:B--2---:R-:W-:Y:S08]  /*9690*/  HMMA.16816.F32 R44, R68.reuse, R88, R44 ;  /* 0x00000058442c723c */ /* 0x044ff0000000182c */
[C---:B------:R-:W-:Y:S01]  /*96a0*/  HMMA.16816.F32 R48, R68.reuse, R90, R48 ;  /* 0x0000005a4430723c */ /* 0x040fe20000001830 */
[----:B------:R-:W1:Y:S07]  /*96b0*/  LDSM.16.MT88.4 R88, [R220+0x3900] ;  /* 0x00390000dc58783b */ /* 0x000e6e0000004200 */
[C---:B------:R-:W-:Y:S08]  /*96c0*/  HMMA.16816.F32 R52, R68.reuse, R92, R52 ;  /* 0x0000005c4434723c */ /* 0x040ff00000001834 */
[C---:B------:R-:W-:Y:S08]  /*96d0*/  HMMA.16816.F32 R56, R68.reuse, R94, R56 ;  /* 0x0000005e4438723c */ /* 0x040ff00000001838 */
[C---:B------:R-:W-:Y:S08]  /*96e0*/  HMMA.16816.F32 R60, R68.reuse, R96, R60 ;  /* 0x00000060443c723c */ /* 0x040ff0000000183c */
[----:B------:R-:W-:Y:S01]  /*96f0*/  HMMA.16816.F32 R64, R68, R98, R64 ;  /* 0x000000624440723c */ /* 0x000fe20000001840 */
[----:B------:R-:W2:Y:S07]  /*9700*/  LDSM.16.MT88.4 R96, [R224+0x7900] ;  /* 0x00790000e060783b */ /* 0x000eae0000004200 */
[C---:B------:R-:W-:Y:S08]  /*9710*/  HMMA.16816.F32 R128, R112.reuse, R124, R4 ;  /* 0x0000007c7080723c */ /* 0x040ff00000001804 */
[C---:B------:R-:W-:Y:S01]  /*9720*/  HMMA.16816.F32 R124, R112.reuse, R126, R8 ;  /* 0x0000007e707c723c */ /* 0x040fe20000001808 */
[----:B------:R-:W4:Y:S07]  /*9730*/  LDSM.16.MT88.4 R8, [R220+0x7900] ;  /* 0x00790000dc08783b */ /* 0x000f2e0000004200 */
[C---:B---3--:R-:W-:Y:S07]  /*9740*/  HMMA.16816.F32 R68, R112.reuse, R76, R12 ;  /* 0x0000004c7044723c */ /* 0x048fee000000180c */
[----:B------:R-:W-:Y:S01]  /*9750*/  FADD.FTZ R13, R164, R3 ;  /* 0x00000003a40d7221 */ /* 0x000fe20000010000 */
        /* <DEDUP_REMOVED lines=29> */
[----:B------:R-:W-:Y:S02]  /*9930*/  IMAD.MOV.U32 R3, RZ, RZ, R0 ;  /* 0x000000ffff037224 */ /* 0x000fe400078e0000 */
[C---:B------:R-:W-:Y:S04]  /*9940*/  HMMA.16816.F32 R108, R112.reuse, R110, R56 ;  /* 0x0000006e706c723c */ /* 0x040fe80000001838 */
[----:B------:R-:W-:Y:S04]  /*9950*/  FADD.FTZ R2, R149, R2 ;  /* 0x0000000295027221 */ /* 0x000fe80000010000 */
[----:B------:R-:W-:Y:S01]  /*9960*/  FADD.FTZ R2, R151, R2 ;  /* 0x0000000297027221 */ /* 0x000fe20000010000 */
[C---:B----4-:R-:W-:Y:S03]  /*9970*/  HMMA.16816.F32 R116, R112.reuse, R8, R60 ;  /* 0x000000087074723c */ /* 0x050fe6000000183c */
[----:B------:R-:W-:Y:S02]  /*9980*/  FADD.FTZ R251, R251, R2 ;  /* 0x00000002fbfb7221 */ /* 0x000fe40000010000 */
[----:B------:R-:W-:Y:S02]  /*9990*/  IMAD.MOV.U32 R2, RZ, RZ, R132 ;  /* 0x000000ffff027224 */ /* 0x000fe400078e0084 */
[----:B------:R-:W-:Y:S01]  /*99a0*/  FADD.FTZ R8, R153, R12 ;  /* 0x0000000c99087221 */ /* 0x000fe20000010000 */
[----:B------:R-:W-:Y:S04]  /*99b0*/  HMMA.16816.F32 R112, R112, R10, R64 ;  /* 0x0000000a7070723c */ /* 0x000fe80000001840 */
[----:B------:R-:W-:Y:S02]  /*99c0*/  FADD.FTZ R8, R147, R8 ;  /* 0x0000000893087221 */ /* 0x000fe40000010000 */
[----:B------:R-:W-:Y:S02]  /*99d0*/  FADD.FTZ R236, R248, R251 ;  /* 0x000000fbf8ec7221 */ /* 0x000fe40000010000 */
[----:B------:R-:W-:Y:S04]  /*99e0*/  FADD.FTZ R8, R145, R8 ;  /* 0x0000000891087221 */ /* 0x000fe80000010000 */
[----:B------:R-:W-:Y:S04]  /*99f0*/  FADD.FTZ R183, R183, R8 ;  /* 0x00000008b7b77221 */ /* 0x000fe80000010000 */
[----:B------:R-:W-:Y:S01]  /*9a00*/  FADD.FTZ R229, R182, R183 ;  /* 0x000000b7b6e57221 */ /* 0x000fe20000010000 */
[----:B------:R-:W-:-:S05]  /*9a10*/  @P0 BRA `(.L_x_503) ;  /* 0xffffbda000000947 */ /* 0x000fca000383ffff */
.L_x_502:
[----:B------:R-:W-:-:S13]  /*9a20*/  ISETP.LE.AND P0, PT, RZ, UR25, PT ;  /* 0x00000019ff007c0c */ /* 0x000fda000bf03270 */
[----:B------:R-:W-:Y:S05]  /*9a30*/  @!P0 BRA `(.L_x_504) ;  /* 0x000034f000008947 */ /* 0x000fea0003800000 */
[----:B------:R-:W-:Y:S01]  /*9a40*/  IADD3 R238, P1, R240, 0x40, RZ ;  /* 0x00000040f0ee7810 */ /* 0x000fe20007f3e0ff */
[----:B------:R-:W-:Y:S01]  /*9a50*/  ULDC.64 UR4, c[0x0][0x1e0] ;  /* 0x0000780000047ab9 */ /* 0x000fe20000000a00 */
[----:B------:R-:W-:Y:S01]  /*9a60*/  IADD3 R237, P0, R230, 0x40, RZ ;  /* 0x00000040e6ed7810 */ /* 0x000fe20007f1e0ff */
[----:B------:R-:W-:Y:S01]  /*9a70*/  UIADD3 UR12, UP0, UR12, 0x80, URZ ;  /* 0x000000800c0c7890 */ /* 0x000fe2000ff1e03f */
[----:B------:R-:W-:Y:S01]  /*9a80*/  IMAD.MOV.U32 R133, RZ, RZ, R132 ;  /* 0x000000ffff857224 */ /* 0x000fe200078e0084 */
[----:B------:R-:W-:Y:S01]  /*9a90*/  USHF.L.U64.HI UR6, UR4, 0x6, UR5 ;  /* 0x0000000604067899 */ /* 0x000fe20008010205 */
[----:B------:R-:W-:Y:S01]  /*9aa0*/  MOV R3, R0 ;  /* 0x0000000000037202 */ /* 0x000fe20000000f00 */
[----:B------:R-:W-:Y:S01]  /*9ab0*/  USHF.L.U32 UR7, UR4, 0x6, URZ ;  /* 0x0000000604077899 */ /* 0x000fe2000800063f */
[----:B------:R-:W-:Y:S01]  /*9ac0*/  IMAD.X R239, RZ, RZ, R235, P1 ;  /* 0x000000ffffef7224 */ /* 0x000fe200008e06eb */
[----:B------:R-:W-:Y:S01]  /*9ad0*/  IADD3.X R134, RZ, R233, RZ, P0, !PT ;  /* 0x000000e9ff867210 */ /* 0x000fe200007fe4ff */
[----:B------:R-:W-:Y:S01]  /*9ae0*/  IMAD.MOV.U32 R234, RZ, RZ, R240 ;  /* 0x000000ffffea7224 */ /* 0x000fe200078e00f0 */
[----:B------:R-:W-:-:S02]  /*9af0*/  UMOV UR8, 0x7 ;  /* 0x0000000700087882 */ /* 0x000fc40000000000 */
[----:B------:R-:W-:Y:S02]  /*9b00*/  ULDC.64 UR4, c[0x0][0x208] ;  /* 0x0000820000047ab9 */ /* 0x000fe40000000a00 */
[----:B------:R-:W-:Y:S02]  /*9b10*/  USHF.L.U64.HI UR8, UR4, UR8, UR5 ;  /* 0x0000000804087299 */ /* 0x000fe40008010205 */
[----:B------:R-:W-:Y:S02]  /*9b20*/  USHF.L.U32 UR11, UR4, 0x7, URZ ;  /* 0x00000007040b7899 */ /* 0x000fe4000800063f */
[----:B------:R-:W-:Y:S02]  /*9b30*/  UIADD3.X UR9, URZ, UR9, URZ, UP0, !UPT ;  /* 0x000000093f097290 */ /* 0x000fe400087fe43f */
.L_x_505:
[----:B------:R-:W-:Y:S04]  /*9b40*/  DEPBAR.LE SB0, 0x0 ;  /* 0x000080000000791a */ /* 0x000fe80000000000 */
[----:B------:R-:W-:Y:S01]  /*9b50*/  BAR.SYNC.DEFER_BLOCKING 0x0 ;  /* 0x0000000000007b1d */ /* 0x000fe20000010000 */
[----:B------:R-:W-:Y:S01]  /*9b60*/  USHF.R.S32.HI UR5, URZ, 0x1f, UR25 ;  /* 0x0000001f3f057899 */ /* 0x000fe20008011419 */
[----:B------:R-:W-:Y:S01]  /*9b70*/  MOV R135, UR11 ;  /* 0x0000000b00877c02 */ /* 0x000fe20008000f00 */
[----:B------:R-:W-:Y:S02]  /*9b80*/  UIMAD UR4, UR8, UR25, URZ ;  /* 0x00000019080472a4 */ /* 0x000fe4000f8e023f */
[----:B------:R-:W-:Y:S02]  /*9b90*/  UISETP.GT.AND UP0, UPT, UR25, URZ, UPT ;  /* 0x0000003f1900728c */ /* 0x000fe4000bf04270 */
[----:B------:R-:W-:Y:S01]  /*9ba0*/  UIMAD UR4, UR5, UR11, UR4 ;  /* 0x0000000b050472a4 */ /* 0x000fe2000f8e0204 */
[----:B------:R-:W-:Y:S05]  /*9bb0*/  IMAD.WIDE.U32 R152, R135, UR25, R238 ;  /* 0x0000001987987c25 */ /* 0x000fea000f8e00ee */
[C---:B------:R-:W-:Y:S02]  /*9bc0*/  LEA R164, P0, R152.reuse, c[0x0][0x1f8], 0x1 ;  /* 0x00007e0098a47a11 */ /* 0x040fe400078008ff */
[----:B------:R-:W-:Y:S04]  /*9bd0*/  IADD3 R0, R153, UR4, RZ ;  /* 0x0000000499007c10 */ /* 0x000fe8000fffe0ff */
[----:B------:R-:W-:Y:S01]  /*9be0*/  LEA.HI.X R165, R152, c[0x0][0x1fc], R0, 0x1, P0 ;  /* 0x00007f0098a57a11 */ /* 0x000fe200000f0c00 */
[----:B------:R-:W1:Y:S08]  /*9bf0*/  LDSM.16.M88.4 R8, [R226+0x8100] ;  /* 0x00810000e208783b */ /* 0x000e700000000200 */
[----:B------:R-:W2:Y:S08]  /*9c00*/  LDSM.16.M88.4 R16, [R226+0x8900] ;  /* 0x00890000e210783b */ /* 0x000eb00000000200 */
        /* <DEDUP_REMOVED lines=31> */
[C---:B---3--:R-:W-:Y:S07]  /*9e00*/  HMMA.16816.F32 R12, R168.reuse, R144, R12 ;  /* 0x00000090a80c723c */ /* 0x048fee000000180c */
[----:B------:R-:W-:Y:S01]  /*9e10*/  IMAD.WIDE.U32 R144, R135, UR25, R234 ;  /* 0x0000001987907c25 */ /* 0x000fe2000f8e00ea */
[C---:B------:R-:W-:Y:S01]  /*9e20*/  HMMA.16816.F32 R16, R168.reuse, R146, R16 ;  /* 0x00000092a810723c */ /* 0x040fe20000001810 */
[----:B------:R-:W-:Y:S03]  /*9e30*/  UIADD3 UR25, UR25, -0x1, URZ ;  /* 0xffffffff19197890 */ /* 0x000fe6000fffe03f */
[----:B------:R-:W-:Y:S01]  /*9e40*/  IADD3 R135, R145, UR4, RZ ;  /* 0x0000000491877c10 */ /* 0x000fe2000fffe0ff */
[----:B------:R-:W-:Y:S01]  /*9e50*/  ULDC.64 UR4, c[0x0][0x1e0] ;  /* 0x0000780000047ab9 */ /* 0x000fe20000000a00 */
[C---:B------:R-:W-:Y:S02]  /*9e60*/  LEA R166, P1, R144.reuse, c[0x0][0x1f8], 0x1 ;  /* 0x00007e0090a67a11 */ /* 0x040fe400078208ff */
[C---:B------:R-:W-:Y:S03]  /*9e70*/  HMMA.16816.F32 R20, R168.reuse, R148, R20 ;  /* 0x00000094a814723c */ /* 0x040fe60000001814 */
[----:B------:R-:W-:Y:S01]  /*9e80*/  @UP0 UIMAD.WIDE.U32 UR20, UR25, UR4, URZ ;  /* 0x00000004191402a5 */ /* 0x000fe2000f8e003f */
[----:B------:R-:W-:Y:S01]  /*9e90*/  LEA.HI.X R167, R144, c[0x0][0x1fc], R135, 0x1, P1 ;  /* 0x00007f0090a77a11 */ /* 0x000fe200008f0c87 */
[----:B------:R-:W-:Y:S01]  /*9ea0*/  @UP0 USHF.R.S32.HI UR13, URZ, 0x1f, UR25 ;  /* 0x0000001f3f0d0899 */ /* 0x000fe20008011419 */
[----:B------:R-:W2:Y:S01]  /*9eb0*/  LDSM.16.M88.4 R144, [R216] ;  /* 0x00000000d890783b */ /* 0x000ea20000000200 */
[----:B------:R-:W-:Y:S01]  /*9ec0*/  IADD3 R148, P0, R166, UR10, RZ ;  /* 0x0000000aa6947c10 */ /* 0x000fe2000ff1e0ff */
[C---:B------:R-:W-:Y:S01]  /*9ed0*/  HMMA.16816.F32 R24, R168.reuse, R150, R24 ;  /* 0x00000096a818723c */ /* 0x040fe20000001818 */
[----:B------:R-:W-:Y:S02]  /*9ee0*/  @UP0 UIMAD UR13, UR13, UR4, URZ ;  /* 0x000000040d0d02a4 */ /* 0x000fe4000f8e023f */
[----:B------:R-:W-:Y:S01]  /*9ef0*/  @UP0 USHF.L.U32 UR4, UR20, 0x7, URZ ;  /* 0x0000000714040899 */ /* 0x000fe2000800063f */
[----:B------:R-:W-:Y:S01]  /*9f00*/  IADD3.X R149, R167, UR14, RZ, P0, !PT ;  /* 0x0000000ea7957c10 */ /* 0x000fe200087fe4ff */
[----:B------:R-:W-:Y:S01]  /*9f10*/  @UP0 UIMAD UR13, UR25, UR5, UR13 ;  /* 0x00000005190d02a4 */ /* 0x000fe2000f8e020d */
[----:B------:R-:W-:Y:S01]  /*9f20*/  @!PT LDS RZ, [RZ] ;  /* 0x00000000fffff984 */ /* 0x000fe20000000800 */
[----:B------:R-:W-:Y:S01]  /*9f30*/  @!PT LDS RZ, [RZ] ;  /* 0x00000000fffff984 */ /* 0x000fe20000000800 */
[----:B------:R-:W-:Y:S01]  /*9f40*/  @!PT LDS RZ, [RZ] ;  /* 0x00000000fffff984 */ /* 0x000fe20000000800 */
[----:B------:R3:W-:Y:S01]  /*9f50*/  LDGSTS.E.BYPASS.LTC128B.128 [R227+0x100], [R166.64], !P5 ;  /* 0x00100000a6e37fae */ /* 0x0007e2000e901d52 */
[C---:B------:R-:W-:Y:S01]  /*9f60*/  IADD3 R150, P0, R148.reuse, UR10, RZ ;  /* 0x0000000a94967c10 */ /* 0x040fe2000ff1e0ff */
[C---:B-1----:R-:W-:Y:S01]  /*9f70*/  HMMA.16816.F32 R28, R168.reuse, R136, R28 ;  /* 0x00000088a81c723c */ /* 0x042fe2000000181c */
[----:B------:R-:W-:Y:S03]  /*9f80*/  @UP0 UIADD3 UR13, UR21, UR13, URZ ;  /* 0x0000000d150d0290 */ /* 0x000fe6000fffe03f */
[C---:B------:R-:W-:Y:S02]  /*9f90*/  IADD3.X R151, R149.reuse, UR14, RZ, P0, !PT ;  /* 0x0000000e95977c10 */ /* 0x040fe400087fe4ff */
[----:B------:R1:W-:Y:S01]  /*9fa0*/  LDGSTS.E.BYPASS.LTC128B.128 [R227+0x4100], [R164.64], !P4 ;  /* 0x04100000a4e37fae */ /* 0x0003e2000e101d52 */
[----:B------:R-:W-:Y:S01]  /*9fb0*/  IADD3 R176, P2, R148, UR16, RZ ;  /* 0x0000001094b07c10 */ /* 0x000fe2000ff5e0ff */
[----:B------:R-:W-:Y:S01]  /*9fc0*/  @UP0 USHF.L.U64.HI UR13, UR20, 0x7, UR13 ;  /* 0x00000007140d0899 */ /* 0x000fe2000801020d */
[C---:B------:R-:W-:Y:S03]  /*9fd0*/  HMMA.16816.F32 R32, R168.reuse, R138, R32 ;  /* 0x0000008aa820723c */ /* 0x040fe60000001820 */
[----:B------:R-:W-:Y:S02]  /*9fe0*/  IADD3.X R177, R149, UR15, RZ, P2, !PT ;  /* 0x0000000f95b17c10 */ /* 0x000fe400097fe4ff */
[----:B------:R4:W-:Y:S01]  /*9ff0*/  LDGSTS.E.BYPASS.LTC128B.128 [R227+0x1100], [R148.64], !P5 ;  /* 0x0110000094e37fae */ /* 0x0009e2000e901d52 */
[C---:B------:R-:W-:Y:S06]  /*a000*/  IADD3 R178, P1, R150.reuse, UR10, RZ ;  /* 0x0000000a96b27c10 */ /* 0x040fec000ff3e0ff */
[C---:B------:R-:W-:Y:S01]  /*a010*/  IADD3.X R179, R151.reuse, UR14, RZ, P1, !PT ;  /* 0x0000000e97b37c10 */ /* 0x040fe20008ffe4ff */
[----:B------:R4:W-:Y:S01]  /*a020*/  LDGSTS.E.BYPASS.LTC128B.128 [R227+0x5100], [R148.64+0x80], !P4 ;  /* 0x0510008094e37fae */ /* 0x0009e2000e101d52 */
[----:B---3--:R-:W-:Y:S04]  /*a030*/  IADD3 R166, P0, R150, UR16, RZ ;  /* 0x0000001096a67c10 */ /* 0x008fe8000ff1e0ff */
[----:B------:R-:W-:Y:S01]  /*a040*/  IADD3.X R167, R151, UR15, RZ, P0, !PT ;  /* 0x0000000f97a77c10 */ /* 0x000fe200087fe4ff */
[C---:B--2---:R-:W-:Y:S02]  /*a050*/  HMMA.16816.F32 R36, R168.reuse, R144, R36 ;  /* 0x00000090a824723c */ /* 0x044fe40000001824 */
[----:B------:R4:W-:Y:S01]  /*a060*/  LDGSTS.E.BYPASS.LTC128B.128 [R227+0x2100], [R150.64], !P5 ;  /* 0x0210000096e37fae */ /* 0x0009e2000e901d52 */
[----:B------:R-:W-:Y:S05]  /*a070*/  PLOP3.LUT P0, PT, PT, PT, UP0, 0x80, 0x0 ;  /* 0x000000000000781c */ /* 0x000fea0003f0f008 */
[C---:B------:R-:W-:Y:S02]  /*a080*/  HMMA.16816.F32 R40, R168.reuse, R146, R40 ;  /* 0x00000092a828723c */ /* 0x040fe40000001828 */
[----:B------:R2:W-:Y:S06]  /*a090*/  LDGSTS.E.BYPASS.LTC128B.128 [R227+0x6100], [R176.64], !P4 ;  /* 0x06100000b0e37fae */ /* 0x0005ec000e101d52 */
[C---:B------:R-:W-:Y:S02]  /*a0a0*/  HMMA.16816.F32 R44, R168.reuse, R152, R44 ;  /* 0x00000098a82c723c */ /* 0x040fe4000000182c */
[----:B------:R2:W-:Y:S06]  /*a0b0*/  LDGSTS.E.BYPASS.LTC128B.128 [R227+0x3100], [R178.64], !P5 ;  /* 0x03100000b2e37fae */ /* 0x0005ec000e901d52 */
[C---:B------:R-:W-:Y:S02]  /*a0c0*/  HMMA.16816.F32 R48, R168.reuse, R154, R48 ;  /* 0x0000009aa830723c */ /* 0x040fe40000001830 */
[----:B------:R1:W-:Y:S06]  /*a0d0*/  LDGSTS.E.BYPASS.LTC128B.128 [R227+0x7100], [R166.64], !P4 ;  /* 0x07100000a6e37fae */ /* 0x0003ec000e101d52 */
[C---:B------:R-:W-:Y:S02]  /*a0e0*/  HMMA.16816.F32 R52, R168.reuse, R156, R52 ;  /* 0x0000009ca834723c */ /* 0x040fe40000001834 */
[----:B------:R-:W3:Y:S06]  /*a0f0*/  LDSM.16.M88.4 R136, [R223+0x8100] ;  /* 0x00810000df88783b */ /* 0x000eec0000000200 */
[C---:B------:R-:W-:Y:S02]  /*a100*/  HMMA.16816.F32 R56, R168.reuse, R158, R56 ;  /* 0x0000009ea838723c */ /* 0x040fe40000001838 */
[----:B------:R-:W5:Y:S06]  /*a110*/  LDSM.16.M88.4 R144, [R223+0x8900] ;  /* 0x00890000df90783b */ /* 0x000f6c0000000200 */
[C---:B------:R-:W-:Y:S02]  /*a120*/  HMMA.16816.F32 R60, R168.reuse, R160, R60 ;  /* 0x000000a0a83c723c */ /* 0x040fe4000000183c */
[----:B------:R-:W0:Y:S06]  /*a130*/  LDGDEPBAR ;  /* 0x00000000000079af */ /* 0x000e2c0000000000 */
[----:B------:R-:W-:Y:S02]  /*a140*/  HMMA.16816.F32 R64, R168, R162, R64 ;  /* 0x000000a2a840723c */ /* 0x000fe40000001840 */
[----:B----4-:R-:W4:Y:S08]  /*a150*/  LDSM.16.M88.4 R148, [R223+0x9100] ;  /* 0x00910000df94783b */ /* 0x010f300000000200 */
[----:B------:R-:W1:Y:S01]  /*a160*/  LDSM.16.M88.4 R152, [R223+0x9900] ;  /* 0x00990000df98783b */ /* 0x000e620000000200 */
[C---:B---3--:R-:W-:Y:S07]  /*a170*/  HMMA.16816.F32 R4, R172.reuse, R136, R4 ;  /* 0x00000088ac04723c */ /* 0x048fee0000001804 */
[----:B------:R-:W3:Y:S01]  /*a180*/  LDSM.16.M88.4 R156, [R223+0xa100] ;  /* 0x00a10000df9c783b */ /* 0x000ee20000000200 */
[C---:B------:R-:W-:Y:S07]  /*a190*/  HMMA.16816.F32 R8, R172.reuse, R138, R8 ;  /* 0x0000008aac08723c */ /* 0x040fee0000001808 */
[----:B------:R-:W2:Y:S01]  /*a1a0*/  LDSM.16.M88.4 R136, [R223+0xa900] ;  /* 0x00a90000df88783b */ /* 0x000ea20000000200 */
[C---:B-----5:R-:W-:Y:S07]  /*a1b0*/  HMMA.16816.F32 R12, R172.reuse, R144, R12 ;  /* 0x00000090ac0c723c */ /* 0x060fee000000180c */
[----:B------:R-:W-:Y:S01]  /*a1c0*/  LDSM.16.M88.4 R160, [R226+0xd900] ;  /* 0x00d90000e2a0783b */ /* 0x000fe20000000200 */
[C---:B------:R-:W-:Y:S07]  /*a1d0*/  HMMA.16816.F32 R16, R172.reuse, R146, R16 ;  /* 0x00000092ac10723c */ /* 0x040fee0000001810 */
[----:B------:R-:W5:Y:S01]  /*a1e0*/  LDSM.16.M88.4 R144, [R223+0xb100] ;  /* 0x00b10000df90783b */ /* 0x000f620000000200 */
[C---:B----4-:R-:W-:Y:S07]  /*a1f0*/  HMMA.16816.F32 R20, R172.reuse, R148, R20 ;  /* 0x00000094ac14723c */ /* 0x050fee0000001814 */
[----:B-1----:R-:W-:Y:S01]  /*a200*/  LDSM.16.M88.4 R164, [R206] ;  /* 0x00000000cea4783b */ /* 0x002fe20000000200 */
[C---:B------:R-:W-:Y:S07]  /*a210*/  HMMA.16816.F32 R24, R172.reuse, R150, R24 ;  /* 0x00000096ac18723c */ /* 0x040fee0000001818 */
[----:B------:R-:W1:Y:S01]  /*a220*/  LDSM.16.M88.4 R148, [R223+0xb900] ;  /* 0x00b90000df94783b */ /* 0x000e620000000200 */
[C---:B------:R-:W-:Y:S07]  /*a230*/  HMMA.16816.F32 R28, R172.reuse, R152, R28 ;  /* 0x00000098ac1c723c */ /* 0x040fee000000181c */
[----:B--2---:R-:W-:Y:S01]  /*a240*/  LDSM.16.M88.4 R176, [R223+0xe900] ;  /* 0x00e90000dfb0783b */ /* 0x004fe20000000200 */
[C---:B------:R-:W-:Y:S07]  /*a250*/  HMMA.16816.F32 R32, R172.reuse, R154, R32 ;  /* 0x0000009aac20723c */ /* 0x040fee0000001820 */
[----:B------:R-:W2:Y:S01]  /*a260*/  LDSM.16.M88.4 R152, [R212] ;  /* 0x00000000d498783b */ /* 0x000ea20000000200 */
[C---:B---3--:R-:W-:Y:S07]  /*a270*/  HMMA.16816.F32 R36, R172.reuse, R156, R36 ;  /* 0x0000009cac24723c */ /* 0x048fee0000001824 */
[----:B------:R-:W-:Y:S01]  /*a280*/  LDSM.16.M88.4 R180, [R223+0xf100] ;  /* 0x00f10000dfb4783b */ /* 0x000fe20000000200 */
[C---:B------:R-:W-:Y:S07]  /*a290*/  HMMA.16816.F32 R40, R172.reuse, R158, R40 ;  /* 0x0000009eac28723c */ /* 0x040fee0000001828 */
[----:B------:R-:W3:Y:S01]  /*a2a0*/  LDSM.16.M88.4 R156, [R212+0x800] ;  /* 0x00080000d49c783b */ /* 0x000ee20000000200 */
[C---:B------:R-:W-:Y:S08]  /*a2b0*/  HMMA.16816.F32 R44, R172.reuse, R136, R44 ;  /* 0x00000088ac2c723c */ /* 0x040ff0000000182c */
[C---:B------:R-:W-:Y:S01]  /*a2c0*/  HMMA.16816.F32 R48, R172.reuse, R138, R48 ;  /* 0x0000008aac30723c */ /* 0x040fe20000001830 */
[----:B------:R-:W4:Y:S07]  /*a2d0*/  LDSM.16.M88.4 R136, [R212+0x1000] ;  /* 0x00100000d488783b */ /* 0x000f2e0000000200 */
[C---:B-----5:R-:W-:Y:S08]  /*a2e0*/  HMMA.16816.F32 R52, R172.reuse, R144, R52 ;  /* 0x00000090ac34723c */ /* 0x060ff00000001834 */
[C---:B------:R-:W-:Y:S01]  /*a2f0*/  HMMA.16816.F32 R56, R172.reuse, R146, R56 ;  /* 0x00000092ac38723c */ /* 0x040fe20000001838 */
[----:B------:R-:W5:Y:S07]  /*a300*/  LDSM.16.M88.4 R144, [R212+0x1800] ;  /* 0x00180000d490783b */ /* 0x000f6e0000000200 */
        /* <DEDUP_REMOVED lines=38> */
[----:B------:R-:W-:Y:S07]  /*a570*/  LDSM.16.M88.4 R160, [R209] ;  /* 0x00000000d1a0783b */ /* 0x000fee0000000200 */
[C---:B---3--:R-:W-:Y:S08]  /*a580*/  HMMA.16816.F32 R36, R188.reuse, R156, R36 ;  /* 0x0000009cbc24723c */ /* 0x048ff00000001824 */
[C---:B------:R-:W-:Y:S01]  /*a590*/  HMMA.16816.F32 R40, R188.reuse, R158, R40 ;  /* 0x0000009ebc28723c */ /* 0x040fe20000001828 */
[----:B------:R-:W3:Y:S07]  /*a5a0*/  LDSM.16.M88.4 R156, [R210] ;  /* 0x00000000d29c783b */ /* 0x000eee0000000200 */
[C---:B----4-:R-:W-:Y:S08]  /*a5b0*/  HMMA.16816.F32 R44, R188.reuse, R136, R44 ;  /* 0x00000088bc2c723c */ /* 0x050ff0000000182c */
[C---:B------:R-:W-:Y:S01]  /*a5c0*/  HMMA.16816.F32 R48, R188.reuse, R138, R48 ;  /* 0x0000008abc30723c */ /* 0x040fe20000001830 */
[----:B------:R-:W4:Y:S07]  /*a5d0*/  LDSM.16.M88.4 R136, [R208] ;  /* 0x00000000d088783b */ /* 0x000f2e0000000200 */
[C---:B-----5:R-:W-:Y:S08]  /*a5e0*/  HMMA.16816.F32 R52, R188.reuse, R144, R52 ;  /* 0x00000090bc34723c */ /* 0x060ff00000001834 */
[C---:B------:R-:W-:Y:S01]  /*a5f0*/  HMMA.16816.F32 R56, R188.reuse, R146, R56 ;  /* 0x00000092bc38723c */ /* 0x040fe20000001838 */
[----:B------:R-:W5:Y:S07]  /*a600*/  LDSM.16.M88.4 R144, [R207] ;  /* 0x00000000cf90783b */ /* 0x000f6e0000000200 */
[C---:B-1----:R-:W-:Y:S08]  /*a610*/  HMMA.16816.F32 R60, R188.reuse, R148, R60 ;  /* 0x00000094bc3c723c */ /* 0x042ff0000000183c */
[----:B------:R-:W-:Y:S01]  /*a620*/  HMMA.16816.F32 R64, R188, R150, R64 ;  /* 0x00000096bc40723c */ /* 0x000fe20000001840 */
[----:B------:R-:W1:Y:S07]  /*a630*/  LDSM.16.M88.4 R148, [R205] ;  /* 0x00000000cd94783b */ /* 0x000e6e0000000200 */
[C---:B--2---:R-:W-:Y:S08]  /*a640*/  HMMA.16816.F32 R4, R192.reuse, R152, R4 ;  /* 0x00000098c004723c */ /* 0x044ff00000001804 */
[C---:B------:R-:W-:Y:S01]  /*a650*/  HMMA.16816.F32 R8, R192.reuse, R154, R8 ;  /* 0x0000009ac008723c */ /* 0x040fe20000001808 */
[----:B------:R-:W-:Y:S07]  /*a660*/  LDSM.16.M88.4 R152, [R223+0xc900] ;  /* 0x00c90000df98783b */ /* 0x000fee0000000200 */
[C---:B---3--:R-:W-:Y:S08]  /*a670*/  HMMA.16816.F32 R12, R192.reuse, R156, R12 ;  /* 0x0000009cc00c723c */ /* 0x048ff0000000180c */
[C---:B------:R-:W-:Y:S01]  /*a680*/  HMMA.16816.F32 R16, R192.reuse, R158, R16 ;  /* 0x0000009ec010723c */ /* 0x040fe20000001810 */
[----:B------:R-:W-:Y:S07]  /*a690*/  LDSM.16.M88.4 R156, [R223+0xd100] ;  /* 0x00d10000df9c783b */ /* 0x000fee0000000200 */
[C---:B------:R-:W-:Y:S08]  /*a6a0*/  HMMA.16816.F32 R20, R192.reuse, R160, R20 ;  /* 0x000000a0c014723c */ /* 0x040ff00000001814 */
[C---:B------:R-:W-:Y:S01]  /*a6b0*/  HMMA.16816.F32 R24, R192.reuse, R162, R24 ;  /* 0x000000a2c018723c */ /* 0x040fe20000001818 */
[----:B------:R-:W-:Y:S07]  /*a6c0*/  LDSM.16.M88.4 R160, [R223+0xd900] ;  /* 0x00d90000dfa0783b */ /* 0x000fee0000000200 */
[C---:B----4-:R-:W-:Y:S08]  /*a6d0*/  HMMA.16816.F32 R28, R192.reuse, R136, R28 ;  /* 0x00000088c01c723c */ /* 0x050ff0000000181c */
[C---:B------:R-:W-:Y:S01]  /*a6e0*/  HMMA.16816.F32 R32, R192.reuse, R138, R32 ;  /* 0x0000008ac020723c */ /* 0x040fe20000001820 */
[----:B------:R-:W2:Y:S07]  /*a6f0*/  LDSM.16.M88.4 R136, [R204] ;  /* 0x00000000cc88783b */ /* 0x000eae0000000200 */
[C---:B-----5:R-:W-:Y:S08]  /*a700*/  HMMA.16816.F32 R36, R192.reuse, R144, R36 ;  /* 0x00000090c024723c */ /* 0x060ff00000001824 */
[C---:B------:R-:W-:Y:S01]  /*a710*/  HMMA.16816.F32 R40, R192.reuse, R146, R40 ;  /* 0x00000092c028723c */ /* 0x040fe20000001828 */
[----:B------:R-:W3:Y:S07]  /*a720*/  LDSM.16.M88.4 R144, [R223+0xc100] ;  /* 0x00c10000df90783b */ /* 0x000eee0000000200 */
[C---:B------:R-:W-:Y:S08]  /*a730*/  HMMA.16816.F32 R44, R192.reuse, R164, R44 ;  /* 0x000000a4c02c723c */ /* 0x040ff0000000182c */
[C---:B------:R-:W-:Y:S01]  /*a740*/  HMMA.16816.F32 R48, R192.reuse, R166, R48 ;  /* 0x000000a6c030723c */ /* 0x040fe20000001830 */
[----:B------:R-:W4:Y:S07]  /*a750*/  LDSM.16.M88.4 R164, [R223+0xe100] ;  /* 0x00e10000dfa4783b */ /* 0x000f2e0000000200 */
[C---:B-1----:R-:W-:Y:S08]  /*a760*/  HMMA.16816.F32 R52, R192.reuse, R148, R52 ;  /* 0x00000094c034723c */ /* 0x042ff00000001834 */
        /* <DEDUP_REMOVED lines=29> */
[----:B------:R-:W3:Y:S03]  /*a940*/  LDSM.16.M88.4 R144, [R212+0x6800] ;  /* 0x00680000d490783b */ /* 0x000ee60000000200 */
[----:B------:R-:W-:Y:S04]  /*a950*/  FMNMX.FTZ R0, R4, R3, !PT ;  /* 0x0000000304007209 */ /* 0x000fe80007810000 */
[C---:B-----5:R-:W-:Y:S04]  /*a960*/  HMMA.16816.F32 R20, R200.reuse, R152, R20 ;  /* 0x00000098c814723c */ /* 0x060fe80000001814 */
        /* <DEDUP_REMOVED lines=24> */
[----:B------:R-:W-:Y:S04]  /*aaf0*/  FMNMX.FTZ R135, R21, R2, !PT ;  /* 0x0000000215877209 */ /* 0x000fe80007810000 */
[----:B------:R-:W-:Y:S02]  /*ab00*/  FMNMX.FTZ R2, R24, R135, !PT ;  /* 0x0000008718027209 */ /* 0x000fe40007810000 */
[----:B------:R-:W-:Y:S02]  /*ab10*/  FMNMX.FTZ R0, R22, R137, !PT ;  /* 0x0000008916007209 */ /* 0x000fe40007810000 */
[----:B------:R-:W-:Y:S01]  /*ab20*/  FMNMX.FTZ R135, R25, R2, !PT ;  /* 0x0000000219877209 */ /* 0x000fe20007810000 */
[----:B------:R-:W2:Y:S01]  /*ab30*/  LDSM.16.M88.4 R136, [R212+0x7800] ;  /* 0x00780000d488783b */ /* 0x000ea20000000200 */
[----:B------:R-:W-:Y:S01]  /*ab40*/  FMNMX.FTZ R153, R23, R0, !PT ;  /* 0x0000000017997209 */ /* 0x000fe20007810000 */
[----:B------:R-:W-:Y:S04]  /*ab50*/  DEPBAR.LE SB0, 0x0 ;  /* 0x000080000000791a */ /* 0x000fe80000000000 */
        /* <DEDUP_REMOVED lines=14> */
[----:B------:R-:W-:Y:S01]  /*ac40*/  FMNMX.FTZ R145, R35, R2, !PT ;  /* 0x0000000223917209 */ /* 0x000fe20007810000 */
[C---:B--2---:R-:W-:Y:S03]  /*ac50*/  HMMA.16816.F32 R60, R200.reuse, R136, R60 ;  /* 0x00000088c83c723c */ /* 0x044fe6000000183c */
        /* <DEDUP_REMOVED lines=31> */
[----:B------:R-:W-:Y:S02]  /*ae50*/  FMNMX.FTZ R0, R66, R139, !PT ;  /* 0x0000008b42007209 */ /* 0x000fe40007810000 */
[----:B------:R-:W-:Y:S02]  /*ae60*/  @P0 LEA R144, P3, R136, c[0x0][0x1c8], 0x1 ;  /* 0x0000720088900a11 */ /* 0x000fe400078608ff */
[----:B------:R-:W-:Y:S05]  /*ae70*/  FMNMX.FTZ R137, R67, R0, !PT ;  /* 0x0000000043897209 */ /* 0x000fea0007810000 */
[----:B------:R-:W2:Y:S01]  /*ae80*/  SHFL.BFLY PT, R0, R137, 0x2, 0x1f ;  /* 0x0c401f0089007f89 */ /* 0x000ea200000e0000 */
[----:B-1----:R-:W-:Y:S07]  /*ae90*/  FMNMX.FTZ R145, R147, R2, !PT ;  /* 0x0000000293917209 */ /* 0x002fee0007810000 */
[----:B------:R-:W1:Y:S01]  /*aea0*/  SHFL.BFLY PT, R132, R145, 0x1, 0x1f ;  /* 0x0c201f0091847f89 */ /* 0x000e6200000e0000 */
[----:B--2---:R-:W-:Y:S07]  /*aeb0*/  FMNMX.FTZ R135, R137, R0, !PT ;  /* 0x0000000089877209 */ /* 0x004fee0007810000 */
[----:B------:R-:W2:Y:S01]  /*aec0*/  SHFL.BFLY PT, R2, R135, 0x1, 0x1f ;  /* 0x0c201f0087027f89 */ /* 0x000ea200000e0000 */
[----:B-1----:R-:W-:Y:S05]  /*aed0*/  FMNMX.FTZ R0, R145, R132, !PT ;  /* 0x0000008491007209 */ /* 0x002fea0007810000 */
[C---:B------:R-:W-:Y:S02]  /*aee0*/  FADD.FTZ R132, -R0.reuse, R3 ;  /* 0x0000000300847221 */ /* 0x040fe40000010100 */
[----:B------:R-:W-:Y:S02]  /*aef0*/  FMUL.FTZ R163, R0, c[0x0][0x2d0] ;  /* 0x0000b40000a37a20 */ /* 0x000fe40000410000 */
[----:B------:R-:W-:Y:S01]  /*af00*/  FMUL.FTZ R3, R132, c[0x0][0x2d0] ;  /* 0x0000b40084037a20 */ /* 0x000fe20000410000 */
[----:B--2---:R-:W-:Y:S01]  /*af10*/  FMNMX.FTZ R132, R135, R2, !PT ;  /* 0x0000000287847209 */ /* 0x004fe20007810000 */
[--C-:B------:R-:W-:Y:S01]  /*af20*/  FFMA.FTZ R152, R5, c[0x0][0x2d0], -R163.reuse ;  /* 0x0000b40005987a23 */ /* 0x100fe200000108a3 */
[----:B------:R-:W-:Y:S01]  /*af30*/  @P0 IADD3.X R5, R233, UR13, RZ, P1, !PT ;  /* 0x0000000de9050c10 */ /* 0x000fe20008ffe4ff */
[----:B------:R-:W-:Y:S02]  /*af40*/  FFMA.FTZ R135, R8, c[0x0][0x2d0], -R163 ;  /* 0x0000b40008877a23 */ /* 0x000fe400000108a3 */
[----:B------:R-:W-:Y:S01]  /*af50*/  FADD.FTZ R133, -R132, R133 ;  /* 0x0000008584857221 */ /* 0x000fe20000010100 */
[----:B------:R-:W-:Y:S01]  /*af60*/  @P0 LEA.HI.X R145, R136, c[0x0][0x1cc], R5, 0x1, P3 ;  /* 0x0000730088910a11 */ /* 0x000fe200018f0c05 */
[----:B------:R-:W-:Y:S01]  /*af70*/  FMUL.FTZ R159, R132, c[0x0][0x2d0] ;  /* 0x0000b400849f7a20 */ /* 0x000fe20000410000 */
[----:B------:R-:W1:Y:S01]  /*af80*/  MUFU.EX2 R3, R3 ;  /* 0x0000000300037308 */ /* 0x000e620000000800 */
[----:B------:R-:W-:Y:S02]  /*af90*/  FMUL.FTZ R2, R133, c[0x0][0x2d0] ;  /* 0x0000b40085027a20 */ /* 0x000fe40000410000 */
[--C-:B------:R-:W-:Y:S01]  /*afa0*/  FFMA.FTZ R133, R4, c[0x0][0x2d0], -R163.reuse ;  /* 0x0000b40004857a23 */ /* 0x100fe200000108a3 */
[----:B------:R-:W-:Y:S01]  /*afb0*/  @P0 IADD3 R4, P2, R237, UR4, RZ ;  /* 0x00000004ed040c10 */ /* 0x000fe2000ff5e0ff */
[----:B------:R2:W-:Y:S01]  /*afc0*/  @P0 LDGSTS.E.BYPASS.LTC128B.128 [R227+0x8100], [R144.64], !P5 ;  /* 0x0810000090e30fae */ /* 0x0005e2000e901d52 */
[----:B------:R-:W-:Y:S02]  /*afd0*/  FFMA.FTZ R154, R9, c[0x0][0x2d0], -R163 ;  /* 0x0000b400099a7a23 */ /* 0x000fe400000108a3 */
[----:B------:R-:W-:Y:S01]  /*afe0*/  @P0 IADD3.X R137, R134, UR13, RZ, P2, !PT ;  /* 0x0000000d86890c10 */ /* 0x000fe200097fe4ff */
[--C-:B------:R-:W-:Y:S01]  /*aff0*/  FFMA.FTZ R153, R6, c[0x0][0x2d0], -R159.reuse ;  /* 0x0000b40006997a23 */ /* 0x100fe2000001089f */
[----:B------:R-:W-:Y:S01]  /*b000*/  @P0 LEA R138, P1, R4, c[0x0][0x1c8], 0x1 ;  /* 0x00007200048a0a11 */ /* 0x000fe200078208ff */
[--C-:B------:R-:W-:Y:S01]  /*b010*/  FFMA.FTZ R156, R7, c[0x0][0x2d0], -R159.reuse ;  /* 0x0000b400079c7a23 */ /* 0x100fe2000001089f */
[----:B------:R-:W3:Y:S01]  /*b020*/  MUFU.EX2 R2, R2 ;  /* 0x0000000200027308 */ /* 0x000ee20000000800 */
[----:B------:R-:W-:Y:S01]  /*b030*/  FFMA.FTZ R155, R10, c[0x0][0x2d0], -R159 ;  /* 0x0000b4000a9b7a23 */ /* 0x000fe2000001089f */
[----:B------:R-:W-:Y:S01]  /*b040*/  @P0 LEA.HI.X R139, R4, c[0x0][0x1cc], R137, 0x1, P1 ;  /* 0x00007300048b0a11 */ /* 0x000fe200008f0c89 */
[--C-:B------:R-:W-:Y:S01]  /*b050*/  FFMA.FTZ R158, R11, c[0x0][0x2d0], -R159.reuse ;  /* 0x0000b4000b9e7a23 */ /* 0x100fe2000001089f */
[----:B------:R-:W-:Y:S01]  /*b060*/  @P0 IADD3 R4, P1, R144, UR7, RZ ;  /* 0x0000000790040c10 */ /* 0x000fe2000ff3e0ff */
[--C-:B------:R-:W-:Y:S02]  /*b070*/  FFMA.FTZ R178, R26, c[0x0][0x2d0], -R159.reuse ;  /* 0x0000b4001ab27a23 */ /* 0x100fe4000001089f */
[----:B------:R4:W-:Y:S01]  /*b080*/  @P0 LDGSTS.E.BYPASS.LTC128B.128 [R227+0xc100], [R138.64], !P4 ;  /* 0x0c1000008ae30fae */ /* 0x0009e2000e101d52 */
[----:B------:R-:W-:Y:S01]  /*b090*/  @P0 IADD3.X R5, R145, UR6, RZ, P1, !PT ;  /* 0x0000000691050c10 */ /* 0x000fe20008ffe4ff */
[----:B------:R-:W-:Y:S01]  /*b0a0*/  FFMA.FTZ R179, R27, c[0x0][0x2d0], -R159 ;  /* 0x0000b4001bb37a23 */ /* 0x000fe2000001089f */
[C---:B------:R-:W-:Y:S01]  /*b0b0*/  @P0 IADD3 R8, P1, R4.reuse, UR7, RZ ;  /* 0x0000000704080c10 */ /* 0x040fe2000ff3e0ff */
[----:B------:R-:W-:Y:S01]  /*b0c0*/  MUFU.EX2 R133, R133 ;  /* 0x0000008500857308 */ /* 0x000fe20000000800 */
[----:B------:R-:W-:Y:S01]  /*b0d0*/  @P0 IADD3 R6, P3, R4, UR12, RZ ;  /* 0x0000000c04060c10 */ /* 0x000fe2000ff7e0ff */
[----:B-1----:R-:W-:Y:S01]  /*b0e0*/  FMUL.FTZ R68, R3, R68 ;  /* 0x0000004403447220 */ /* 0x002fe20000410000 */
[C---:B------:R-:W-:Y:S01]  /*b0f0*/  @P0 IADD3.X R9, R5.reuse, UR6, RZ, P1, !PT ;  /* 0x0000000605090c10 */ /* 0x040fe20008ffe4ff */
[----:B------:R1:W-:Y:S01]  /*b100*/  @P0 LDGSTS.E.BYPASS.LTC128B.128 [R227+0x9100], [R4.64], !P5 ;  /* 0x0910000004e30fae */ /* 0x0003e2000e901d52 */
[----:B------:R-:W-:Y:S01]  /*b110*/  @P0 IADD3.X R7, R5, UR9, RZ, P3, !PT ;  /* 0x0000000905070c10 */ /* 0x000fe20009ffe4ff */
[C---:B------:R-:W-:Y:S01]  /*b120*/  FMUL.FTZ R69, R3.reuse, R69 ;  /* 0x0000004503457220 */ /* 0x040fe20000410000 */
[C---:B------:R-:W-:Y:S01]  /*b130*/  @P0 IADD3 R150, P2, R8.reuse, UR7, RZ ;  /* 0x0000000708960c10 */ /* 0x040fe2000ff5e0ff */
[----:B------:R-:W-:Y:S01]  /*b140*/  FMUL.FTZ R72, R3, R72 ;  /* 0x0000004803487220 */ /* 0x000fe20000410000 */
[----:B------:R-:W-:Y:S01]  /*b150*/  @P0 IADD3 R148, P1, R8, UR12, RZ ;  /* 0x0000000c08940c10 */ /* 0x000fe2000ff3e0ff */
[----:B------:R-:W5:Y:S01]  /*b160*/  MUFU.EX2 R152, R152 ;  /* 0x0000009800987308 */ /* 0x000f620000000800 */
[C---:B------:R-:W-:Y:S01]  /*b170*/  @P0 IADD3.X R151, R9.reuse, UR6, RZ, P2, !PT ;  /* 0x0000000609970c10 */ /* 0x040fe200097fe4ff */
[----:B------:R1:W-:Y:S01]  /*b180*/  @P0 LDGSTS.E.BYPASS.LTC128B.128 [R227+0xd100], [R4.64+0x80], !P4 ;  /* 0x0d10008004e30fae */ /* 0x0003e2000e101d52 */
[----:B------:R-:W-:Y:S01]  /*b190*/  @P0 IADD3.X R149, R9, UR9, RZ, P1, !PT ;  /* 0x0000000909950c10 */ /* 0x000fe20008ffe4ff */
[C---:B---3--:R-:W-:Y:S02]  /*b1a0*/  FMUL.FTZ R10, R2.reuse, R126 ;  /* 0x0000007e020a7220 */ /* 0x048fe40000410000 */
[C---:B------:R-:W-:Y:S02]  /*b1b0*/  FMUL.FTZ R11, R2.reuse, R127 ;  /* 0x0000007f020b7220 */ /* 0x040fe40000410000 */
[C---:B------:R-:W-:Y:S02]  /*b1c0*/  FMUL.FTZ R70, R2.reuse, R70 ;  /* 0x0000004602467220 */ /* 0x040fe40000410000 */
[----:B------:R3:W-:Y:S01]  /*b1d0*/  @P0 LDGSTS.E.BYPASS.LTC128B.128 [R227+0xa100], [R8.64], !P5 ;  /* 0x0a10000008e30fae */ /* 0x0007e2000e901d52 */
[----:B------:R-:W-:Y:S01]  /*b1e0*/  MUFU.EX2 R135, R135 ;  /* 0x0000008700877308 */ /* 0x000fe20000000800 */
[C---:B------:R-:W-:Y:S02]  /*b1f0*/  FMUL.FTZ R71, R2.reuse, R71 ;  /* 0x0000004702477220 */ /* 0x040fe40000410000 */
[C---:B------:R-:W-:Y:S02]  /*b200*/  FMUL.FTZ R73, R3.reuse, R73 ;  /* 0x0000004903497220 */ /* 0x040fe40000410000 */
[C---:B------:R-:W-:Y:S02]  /*b210*/  FMUL.FTZ R74, R2.reuse, R74 ;  /* 0x0000004a024a7220 */ /* 0x040fe40000410000 */
[----:B------:R2:W-:Y:S01]  /*b220*/  @P0 LDGSTS.E.BYPASS.LTC128B.128 [R227+0xe100], [R6.64], !P4 ;  /* 0x0e10000006e30fae */ /* 0x0005e2000e101d52 */
[C---:B------:R-:W-:Y:S02]  /*b230*/  FMUL.FTZ R75, R2.reuse, R75 ;  /* 0x0000004b024b7220 */ /* 0x040fe40000410000 */
[----:B------:R-:W2:Y:S01]  /*b240*/  MUFU.EX2 R154, R154 ;  /* 0x0000009a009a7308 */ /* 0x000ea20000000800 */
[C---:B------:R-:W-:Y:S02]  /*b250*/  FMUL.FTZ R76, R3.reuse, R76 ;  /* 0x0000004c034c7220 */ /* 0x040fe40000410000 */
[C---:B------:R-:W-:Y:S02]  /*b260*/  FMUL.FTZ R77, R3.reuse, R77 ;  /* 0x0000004d034d7220 */ /* 0x040fe40000410000 */
[----:B------:R2:W-:Y:S01]  /*b270*/  @P0 LDGSTS.E.BYPASS.LTC128B.128 [R227+0xb100], [R150.64], !P5 ;  /* 0x0b10000096e30fae */ /* 0x0005e2000e901d52 */
[----:B------:R-:W-:Y:S02]  /*b280*/  FMUL.FTZ R78, R2, R78 ;  /* 0x0000004e024e7220 */ /* 0x000fe40000410000 */
[C---:B-1----:R-:W-:Y:S01]  /*b290*/  FMUL.FTZ R4, R3.reuse, R128 ;  /* 0x0000008003047220 */ /* 0x042fe20000410000 */
[----:B-----5:R-:W-:Y:S01]  /*b2a0*/  F2FP.PACK_AB R128, R152, R133 ;  /* 0x000000859880723e */ /* 0x020fe200000000ff */
[----:B------:R-:W-:Y:S01]  /*b2b0*/  MUFU.EX2 R153, R153 ;  /* 0x0000009900997308 */ /* 0x000fe20000000800 */
[C---:B------:R-:W-:Y:S02]  /*b2c0*/  FMUL.FTZ R5, R3.reuse, R129 ;  /* 0x0000008103057220 */ /* 0x040fe40000410000 */
[----:B------:R1:W-:Y:S01]  /*b2d0*/  @P0 LDGSTS.E.BYPASS.LTC128B.128 [R227+0xf100], [R148.64], !P4 ;  /* 0x0f10000094e30fae */ /* 0x0003e2000e101d52 */
[C---:B------:R-:W-:Y:S02]  /*b2e0*/  FMUL.FTZ R79, R2.reuse, R79 ;  /* 0x0000004f024f7220 */ /* 0x040fe40000410000 */
[C---:B---3--:R-:W-:Y:S02]  /*b2f0*/  FMUL.FTZ R8, R3.reuse, R124 ;  /* 0x0000007c03087220 */ /* 0x048fe40000410000 */
[C---:B------:R-:W-:Y:S02]  /*b300*/  FMUL.FTZ R9, R3.reuse, R125 ;  /* 0x0000007d03097220 */ /* 0x040fe40000410000 */
[----:B------:R-:W3:Y:S01]  /*b310*/  MUFU.EX2 R156, R156 ;  /* 0x0000009c009c7308 */ /* 0x000ee20000000800 */
[----:B----4-:R-:W4:Y:S01]  /*b320*/  LDSM.16.MT88.4 R136, [R224+0x100] ;  /* 0x00010000e088783b */ /* 0x010f220000004200 */
[C---:B------:R-:W-:Y:S02]  /*b330*/  FMUL.FTZ R80, R3.reuse, R80 ;  /* 0x0000005003507220 */ /* 0x040fe40000410000 */
[----:B--2---:R-:W-:Y:S01]  /*b340*/  FMUL.FTZ R6, R2, R130 ;  /* 0x0000008202067220 */ /* 0x004fe20000410000 */
[----:B------:R-:W-:Y:S01]  /*b350*/  F2FP.PACK_AB R130, R154, R135 ;  /* 0x000000879a82723e */ /* 0x000fe200000000ff */
[C---:B------:R-:W-:Y:S02]  /*b360*/  FMUL.FTZ R7, R2.reuse, R131 ;  /* 0x0000008302077220 */ /* 0x040fe40000410000 */
[C---:B------:R-:W-:Y:S01]  /*b370*/  FMUL.FTZ R81, R3.reuse, R81 ;  /* 0x0000005103517220 */ /* 0x040fe20000410000 */
[----:B------:R-:W2:Y:S01]  /*b380*/  LDSM.16.MT88.4 R144, [R222+0x100] ;  /* 0x00010000de90783b */ /* 0x000ea20000004200 */
[----:B------:R-:W-:Y:S01]  /*b390*/  MUFU.EX2 R155, R155 ;  /* 0x0000009b009b7308 */ /* 0x000fe20000000800 */
[C---:B------:R-:W-:Y:S02]  /*b3a0*/  FMUL.FTZ R82, R2.reuse, R82 ;  /* 0x0000005202527220 */ /* 0x040fe40000410000 */
[C---:B------:R-:W-:Y:S02]  /*b3b0*/  FMUL.FTZ R83, R2.reuse, R83 ;  /* 0x0000005302537220 */ /* 0x040fe40000410000 */
[C---:B------:R-:W-:Y:S02]  /*b3c0*/  FMUL.FTZ R84, R3.reuse, R84 ;  /* 0x0000005403547220 */ /* 0x040fe40000410000 */
[----:B------:R-:W-:Y:S01]  /*b3d0*/  LDSM.16.MT88.4 R124, [R220+0x100] ;  /* 0x00010000dc7c783b */ /* 0x000fe20000004200 */
[----:B------:R-:W-:Y:S02]  /*b3e0*/  FMUL.FTZ R85, R3, R85 ;  /* 0x0000005503557220 */ /* 0x000fe40000410000 */
[----:B------:R-:W5:Y:S01]  /*b3f0*/  MUFU.EX2 R158, R158 ;  /* 0x0000009e009e7308 */ /* 0x000f620000000800 */
[C---:B------:R-:W-:Y:S02]  /*b400*/  FMUL.FTZ R86, R2.reuse, R86 ;  /* 0x0000005602567220 */ /* 0x040fe40000410000 */
[----:B------:R-:W-:Y:S01]  /*b410*/  FMUL.FTZ R87, R2, R87 ;  /* 0x0000005702577220 */ /* 0x000fe20000410000 */
[----:B---3--:R-:W-:Y:S01]  /*b420*/  F2FP.PACK_AB R129, R156, R153 ;  /* 0x000000999c81723e */ /* 0x008fe200000000ff */
[----:B-1----:R-:W1:Y:S01]  /*b430*/  LDSM.16.MT88.4 R148, [R221+0x100] ;  /* 0x00010000dd94783b */ /* 0x002e620000004200 */
[--C-:B------:R-:W-:Y:S02]  /*b440*/  FFMA.FTZ R180, R28, c[0x0][0x2d0], -R163.reuse ;  /* 0x0000b4001cb47a23 */ /* 0x100fe400000108a3 */
[--C-:B------:R-:W-:Y:S02]  /*b450*/  FFMA.FTZ R183, R29, c[0x0][0x2d0], -R163.reuse ;  /* 0x0000b4001db77a23 */ /* 0x100fe400000108a3 */
[--C-:B------:R-:W-:Y:S01]  /*b460*/  FFMA.FTZ R181, R32, c[0x0][0x2d0], -R163.reuse ;  /* 0x0000b40020b57a23 */ /* 0x100fe200000108a3 */
[----:B------:R-:W-:Y:S01]  /*b470*/  MUFU.EX2 R178, R178 ;  /* 0x000000b200b27308 */ /* 0x000fe20000000800 */
[----:B------:R-:W-:Y:S01]  /*b480*/  FFMA.FTZ R182, R33, c[0x0][0x2d0], -R163 ;  /* 0x0000b40021b67a23 */ /* 0x000fe200000108a3 */
[----:B------:R-:W0:Y:S01]  /*b490*/  LDGDEPBAR ;  /* 0x00000000000079af */ /* 0x000e220000000000 */
[--C-:B------:R-:W-:Y:S02]  /*b4a0*/  FFMA.FTZ R240, R30, c[0x0][0x2d0], -R159.reuse ;  /* 0x0000b4001ef07a23 */ /* 0x100fe4000001089f */
[--C-:B------:R-:W-:Y:S02]  /*b4b0*/  FFMA.FTZ R241, R31, c[0x0][0x2d0], -R159.reuse ;  /* 0x0000b4001ff17a23 */ /* 0x100fe4000001089f */
[--C-:B------:R-:W-:Y:S02]  /*b4c0*/  FFMA.FTZ R242, R34, c[0x0][0x2d0], -R159.reuse ;  /* 0x0000b40022f27a23 */ /* 0x100fe4000001089f */
[--C-:B------:R-:W-:Y:S01]  /*b4d0*/  FFMA.FTZ R243, R35, c[0x0][0x2d0], -R159.reuse ;  /* 0x0000b40023f37a23 */ /* 0x100fe2000001089f */
[----:B------:R-:W-:Y:S01]  /*b4e0*/  LDSM.16.MT88.4 R28, [R222+0x1900] ;  /* 0x00190000de1c783b */ /* 0x000fe20000004200 */
[--C-:B------:R-:W-:Y:S01]  /*b4f0*/  FFMA.FTZ R244, R46, c[0x0][0x2d0], -R159.reuse ;  /* 0x0000b4002ef47a23 */ /* 0x100fe2000001089f */
[----:B------:R-:W-:Y:S01]  /*b500*/  MUFU.EX2 R179, R179 ;  /* 0x000000b300b37308 */ /* 0x000fe20000000800 */
[----:B-----5:R-:W-:Y:S01]  /*b510*/  F2FP.PACK_AB R131, R158, R155 ;  /* 0x0000009b9e83723e */ /* 0x020fe200000000ff */
[--C-:B------:R-:W-:Y:S02]  /*b520*/  FFMA.FTZ R245, R47, c[0x0][0x2d0], -R159.reuse ;  /* 0x0000b4002ff57a23 */ /* 0x100fe4000001089f */
[--C-:B------:R-:W-:Y:S02]  /*b530*/  FFMA.FTZ R246, R50, c[0x0][0x2d0], -R159.reuse ;  /* 0x0000b40032f67a23 */ /* 0x100fe4000001089f */
[----:B------:R-:W-:Y:S01]  /*b540*/  LDSM.16.MT88.4 R32, [R221+0x1900] ;  /* 0x00190000dd20783b */ /* 0x000fe20000004200 */
[----:B------:R-:W-:Y:S01]  /*b550*/  FFMA.FTZ R247, R51, c[0x0][0x2d0], -R159 ;  /* 0x0000b40033f77a23 */ /* 0x000fe2000001089f */
[C---:B----4-:R-:W-:Y:S02]  /*b560*/  HMMA.16816.F32 R4, R128.reuse, R136, R4 ;  /* 0x000000888004723c */ /* 0x050fe40000001804 */
[----:B------:R-:W-:Y:S03]  /*b570*/  MUFU.EX2 R180, R180 ;  /* 0x000000b400b47308 */ /* 0x000fe60000000800 */
[C---:B------:R-:W-:Y:S02]  /*b580*/  FMUL.FTZ R88, R3.reuse, R88 ;  /* 0x0000005803587220 */ /* 0x040fe40000410000 */
[C---:B------:R-:W-:Y:S01]  /*b590*/  FMUL.FTZ R89, R3.reuse, R89 ;  /* 0x0000005903597220 */ /* 0x040fe20000410000 */
[C---:B------:R-:W-:Y:S01]  /*b5a0*/  HMMA.16816.F32 R8, R128.reuse, R138, R8 ;  /* 0x0000008a8008723c */ /* 0x040fe20000001808 */
[----:B------:R-:W3:Y:S03]  /*b5b0*/  LDSM.16.MT88.4 R136, [R224+0x4100] ;  /* 0x00410000e088783b */ /* 0x000ee60000004200 */
[C---:B------:R-:W-:Y:S01]  /*b5c0*/  FMUL.FTZ R90, R2.reuse, R90 ;  /* 0x0000005a025a7220 */ /* 0x040fe20000410000 */
[----:B------:R-:W-:Y:S01]  /*b5d0*/  MUFU.EX2 R183, R183 ;  /* 0x000000b700b77308 */ /* 0x000fe20000000800 */
[C---:B------:R-:W-:Y:S02]  /*b5e0*/  FMUL.FTZ R91, R2.reuse, R91 ;  /* 0x0000005b025b7220 */ /* 0x040fe40000410000 */
[C---:B--2---:R-:W-:Y:S04]  /*b5f0*/  HMMA.16816.F32 R68, R128.reuse, R144, R68 ;  /* 0x000000908044723c */ /* 0x044fe80000001844 */
[C---:B------:R-:W-:Y:S02]  /*b600*/  FMUL.FTZ R92, R3.reuse, R92 ;  /* 0x0000005c035c7220 */ /* 0x040fe40000410000 */
[C---:B------:R-:W-:Y:S01]  /*b610*/  FMUL.FTZ R93, R3.reuse, R93 ;  /* 0x0000005d035d7220 */ /* 0x040fe20000410000 */
[----:B------:R-:W-:Y:S01]  /*b620*/  MUFU.EX2 R181, R181 ;  /* 0x000000b500b57308 */ /* 0x000fe20000000800 */
[C---:B------:R-:W-:Y:S01]  /*b630*/  HMMA.16816.F32 R72, R128.reuse, R146, R72 ;  /* 0x000000928048723c */ /* 0x040fe20000001848 */
[----:B------:R-:W2:Y:S03]  /*b640*/  LDSM.16.MT88.4 R144, [R222+0x4100] ;  /* 0x00410000de90783b */ /* 0x000ea60000004200 */
[C---:B------:R-:W-:Y:S02]  /*b650*/  FMUL.FTZ R94, R2.reuse, R94 ;  /* 0x0000005e025e7220 */ /* 0x040fe40000410000 */
[C---:B------:R-:W-:Y:S02]  /*b660*/  FMUL.FTZ R95, R2.reuse, R95 ;  /* 0x0000005f025f7220 */ /* 0x040fe40000410000 */
[C---:B-1----:R-:W-:Y:S01]  /*b670*/  HMMA.16816.F32 R76, R128.reuse, R148, R76 ;  /* 0x00000094804c723c */ /* 0x042fe2000000184c */
[----:B------:R-:W-:Y:S03]  /*b680*/  MUFU.EX2 R182, R182 ;  /* 0x000000b600b67308 */ /* 0x000fe60000000800 */
[C---:B------:R-:W-:Y:S02]  /*b690*/  FMUL.FTZ R96, R3.reuse, R96 ;  /* 0x0000006003607220 */ /* 0x040fe40000410000 */
[C---:B------:R-:W-:Y:S02]  /*b6a0*/  FMUL.FTZ R97, R3.reuse, R97 ;  /* 0x0000006103617220 */ /* 0x040fe40000410000 */
[C---:B------:R-:W-:Y:S01]  /*b6b0*/  HMMA.16816.F32 R80, R128.reuse, R150, R80 ;  /* 0x000000968050723c */ /* 0x040fe20000001850 */
[----:B------:R-:W-:Y:S02]  /*b6c0*/  LDSM.16.MT88.4 R148, [R220+0x900] ;  /* 0x00090000dc94783b */ /* 0x000fe40000004200 */
[----:B------:R-:W-:Y:S01]  /*b6d0*/  MUFU.EX2 R240, R240 ;  /* 0x000000f000f07308 */ /* 0x000fe20000000800 */
[C---:B------:R-:W-:Y:S02]  /*b6e0*/  FMUL.FTZ R98, R2.reuse, R98 ;  /* 0x0000006202627220 */ /* 0x040fe40000410000 */
[C---:B------:R-:W-:Y:S02]  /*b6f0*/  FMUL.FTZ R99, R2.reuse, R99 ;  /* 0x0000006302637220 */ /* 0x040fe40000410000 */
[C---:B------:R-:W-:Y:S04]  /*b700*/  HMMA.16816.F32 R84, R128.reuse, R124, R84 ;  /* 0x0000007c8054723c */ /* 0x040fe80000001854 */
        /* <DEDUP_REMOVED lines=8> */
[C---:B---3--:R-:W-:Y:S04]  /*b790*/  HMMA.16816.F32 R92, R128.reuse, R136, R92 ;  /* 0x00000088805c723c */ /* 0x048fe8000000185c */
[C---:B------:R-:W-:Y:S02]  /*b7a0*/  FMUL.FTZ R104, R3.reuse, R104 ;  /* 0x0000006803687220 */ /* 0x040fe40000410000 */
[C---:B------:R-:W-:Y:S02]  /*b7b0*/  FMUL.FTZ R105, R3.reuse, R105 ;  /* 0x0000006903697220 */ /* 0x040fe40000410000 */
[C---:B------:R-:W-:Y:S01]  /*b7c0*/  HMMA.16816.F32 R96, R128.reuse, R138, R96 ;  /* 0x0000008a8060723c */ /* 0x040fe20000001860 */
[----:B------:R-:W3:Y:S01]  /*b7d0*/  LDSM.16.MT88.4 R136, [R220+0x4100] ;  /* 0x00410000dc88783b */ /* 0x000ee20000004200 */
[----:B------:R-:W-:Y:S02]  /*b7e0*/  MUFU.EX2 R243, R243 ;  /* 0x000000f300f37308 */ /* 0x000fe40000000800 */
[C---:B------:R-:W-:Y:S02]  /*b7f0*/  FMUL.FTZ R106, R2.reuse, R106 ;  /* 0x0000006a026a7220 */ /* 0x040fe40000410000 */
[----:B------:R-:W-:Y:S02]  /*b800*/  FMUL.FTZ R107, R2, R107 ;  /* 0x0000006b026b7220 */ /* 0x000fe40000410000 */
[C---:B--2---:R-:W-:Y:S04]  /*b810*/  HMMA.16816.F32 R100, R128.reuse, R144, R100 ;  /* 0x000000908064723c */ /* 0x044fe80000001864 */
[--C-:B------:R-:W-:Y:S01]  /*b820*/  FFMA.FTZ R157, R12, c[0x0][0x2d0], -R163.reuse ;  /* 0x0000b4000c9d7a23 */ /* 0x100fe200000108a3 */
[----:B------:R-:W-:Y:S01]  /*b830*/  MUFU.EX2 R244, R244 ;  /* 0x000000f400f47308 */ /* 0x000fe20000000800 */
[----:B------:R-:W-:Y:S02]  /*b840*/  FMUL.FTZ R12, R3, R120 ;  /* 0x00000078030c7220 */ /* 0x000fe40000410000 */
[C---:B------:R-:W-:Y:S01]  /*b850*/  HMMA.16816.F32 R104, R128.reuse, R146, R104 ;  /* 0x000000928068723c */ /* 0x040fe20000001868 */
[----:B------:R-:W-:Y:S03]  /*b860*/  LDSM.16.MT88.4 R144, [R221+0x900] ;  /* 0x00090000dd90783b */ /* 0x000fe60000004200 */
[----:B------:R-:W-:Y:S02]  /*b870*/  FFMA.FTZ R160, R13, c[0x0][0x2d0], -R163 ;  /* 0x0000b4000da07a23 */ /* 0x000fe400000108a3 */
[----:B------:R-:W-:Y:S01]  /*b880*/  FMUL.FTZ R13, R3, R121 ;  /* 0x00000079030d7220 */ /* 0x000fe20000410000 */
[----:B------:R-:W-:Y:S01]  /*b890*/  MUFU.EX2 R157, R157 ;  /* 0x0000009d009d7308 */ /* 0x000fe20000000800 */
[--C-:B------:R-:W-:Y:S04]  /*b8a0*/  FFMA.FTZ R164, R14, c[0x0][0x2d0], -R159.reuse ;  /* 0x0000b4000ea47a23 */ /* 0x100fe8000001089f */
[C---:B------:R-:W-:Y:S02]  /*b8b0*/  FMUL.FTZ R14, R2.reuse, R122 ;  /* 0x0000007a020e7220 */ /* 0x040fe40000410000 */
[----:B------:R-:W-:Y:S02]  /*b8c0*/  FFMA.FTZ R165, R15, c[0x0][0x2d0], -R159 ;  /* 0x0000b4000fa57a23 */ /* 0x000fe4000001089f */
[----:B------:R-:W-:Y:S01]  /*b8d0*/  FMUL.FTZ R15, R2, R123 ;  /* 0x0000007b020f7220 */ /* 0x000fe20000410000 */
[----:B------:R-:W2:Y:S01]  /*b8e0*/  MUFU.EX2 R160, R160 ;  /* 0x000000a000a07308 */ /* 0x000ea20000000800 */
[----:B------:R-:W4:Y:S01]  /*b8f0*/  LDSM.16.MT88.4 R120, [R224+0x900] ;  /* 0x00090000e078783b */ /* 0x000f220000004200 */
[--C-:B------:R-:W-:Y:S02]  /*b900*/  FFMA.FTZ R161, R16, c[0x0][0x2d0], -R163.reuse ;  /* 0x0000b40010a17a23 */ /* 0x100fe400000108a3 */
[----:B------:R-:W-:Y:S02]  /*b910*/  FFMA.FTZ R162, R17, c[0x0][0x2d0], -R163 ;  /* 0x0000b40011a27a23 */ /* 0x000fe400000108a3 */
[C---:B-1----:R-:W-:Y:S03]  /*b920*/  HMMA.16816.F32 R12, R128.reuse, R124, R12 ;  /* 0x0000007c800c723c */ /* 0x042fe6000000180c */
[--C-:B------:R-:W-:Y:S01]  /*b930*/  FFMA.FTZ R166, R18, c[0x0][0x2d0], -R159.reuse ;  /* 0x0000b40012a67a23 */ /* 0x100fe2000001089f */
[----:B------:R-:W-:Y:S01]  /*b940*/  MUFU.EX2 R161, R161 ;  /* 0x000000a100a17308 */ /* 0x000fe20000000800 */
[----:B------:R-:W-:Y:S02]  /*b950*/  FFMA.FTZ R167, R19, c[0x0][0x2d0], -R159 ;  /* 0x0000b40013a77a23 */ /* 0x000fe4000001089f */
[C---:B------:R-:W-:Y:S02]  /*b960*/  FMUL.FTZ R108, R3.reuse, R108 ;  /* 0x0000006c036c7220 */ /* 0x040fe40000410000 */
[C---:B------:R-:W-:Y:S03]  /*b970*/  FMUL.FTZ R109, R3.reuse, R109 ;  /* 0x0000006d036d7220 */ /* 0x040fe60000410000 */
[C---:B------:R-:W-:Y:S02]  /*b980*/  FMUL.FTZ R110, R2.reuse, R110 ;  /* 0x0000006e026e7220 */ /* 0x040fe40000410000 */
[----:B------:R-:W1:Y:S01]  /*b990*/  MUFU.EX2 R162, R162 ;  /* 0x000000a200a27308 */ /* 0x000e620000000800 */
[----:B------:R-:W-:Y:S02]  /*b9a0*/  FMUL.FTZ R111, R2, R111 ;  /* 0x0000006f026f7220 */ /* 0x000fe40000410000 */
[C---:B------:R-:W-:Y:S01]  /*b9b0*/  FMUL.FTZ R16, R3.reuse, R116 ;  /* 0x0000007403107220 */ /* 0x040fe20000410000 */
[----:B--2---:R-:W-:Y:S01]  /*b9c0*/  F2FP.PACK_AB R116, R160, R157 ;  /* 0x0000009da074723e */ /* 0x004fe200000000ff */
[C---:B------:R-:W-:Y:S02]  /*b9d0*/  FMUL.FTZ R17, R3.reuse, R117 ;  /* 0x0000007503117220 */ /* 0x040fe40000410000 */
[C---:B------:R-:W-:Y:S01]  /*b9e0*/  FMUL.FTZ R18, R2.reuse, R118 ;  /* 0x0000007602127220 */ /* 0x040fe20000410000 */
[C---:B------:R-:W-:Y:S01]  /*b9f0*/  HMMA.16816.F32 R108, R128.reuse, R126, R108 ;  /* 0x0000007e806c723c */ /* 0x040fe2000000186c */
[----:B------:R-:W2:Y:S01]  /*ba00*/  LDSM.16.MT88.4 R124, [R222+0x900] ;  /* 0x00090000de7c783b */ /* 0x000ea20000004200 */
[----:B------:R-:W-:Y:S01]  /*ba10*/  MUFU.EX2 R164, R164 ;  /* 0x000000a400a47308 */ /* 0x000fe20000000800 */
[C---:B------:R-:W-:Y:S02]  /*ba20*/  FMUL.FTZ R19, R2.reuse, R119 ;  /* 0x0000007702137220 */ /* 0x040fe40000410000 */
[C---:B------:R-:W-:Y:S02]  /*ba30*/  FMUL.FTZ R112, R3.reuse, R112 ;  /* 0x0000007003707220 */ /* 0x040fe40000410000 */
[----:B------:R-:W-:Y:S02]  /*ba40*/  FMUL.FTZ R113, R3, R113 ;  /* 0x0000007103717220 */ /* 0x000fe40000410000 */
[C---:B------:R-:W-:Y:S01]  /*ba50*/  FMUL.FTZ R114, R2.reuse, R114 ;  /* 0x0000007202727220 */ /* 0x040fe20000410000 */
[C---:B---3--:R-:W-:Y:S02]  /*ba60*/  HMMA.16816.F32 R16, R128.reuse, R136, R16 ;  /* 0x000000888010723c */ /* 0x048fe40000001810 */
[----:B------:R-:W3:Y:S01]  /*ba70*/  MUFU.EX2 R165, R165 ;  /* 0x000000a500a57308 */ /* 0x000ee20000000800 */
[----:B------:R-:W-:Y:S02]  /*ba80*/  FMUL.FTZ R115, R2, R115 ;  /* 0x0000007302737220 */ /* 0x000fe40000410000 */
[--C-:B------:R-:W-:Y:S01]  /*ba90*/  FFMA.FTZ R176, R20, c[0x0][0x2d0], -R163.reuse ;  /* 0x0000b40014b07a23 */ /* 0x100fe200000108a3 */
[----:B-1----:R-:W-:Y:S01]  /*baa0*/  F2FP.PACK_AB R118, R162, R161 ;  /* 0x000000a1a276723e */ /* 0x002fe200000000ff */
[--C-:B------:R-:W-:Y:S02]  /*bab0*/  FFMA.FTZ R177, R21, c[0x0][0x2d0], -R163.reuse ;  /* 0x0000b40015b17a23 */ /* 0x100fe400000108a3 */
[--C-:B------:R-:W-:Y:S01]  /*bac0*/  FFMA.FTZ R52, R52, c[0x0][0x2d0], -R163.reuse ;  /* 0x0000b40034347a23 */ /* 0x100fe200000108a3 */
[----:B------:R-:W-:Y:S01]  /*bad0*/  HMMA.16816.F32 R112, R128, R138, R112 ;  /* 0x0000008a8070723c */ /* 0x000fe20000001870 */
[----:B------:R-:W1:Y:S01]  /*bae0*/  LDSM.16.MT88.4 R128, [R224+0x4900] ;  /* 0x00490000e080783b */ /* 0x000e620000004200 */
[----:B------:R-:W-:Y:S01]  /*baf0*/  MUFU.EX2 R166, R166 ;  /* 0x000000a600a67308 */ /* 0x000fe20000000800 */
[--C-:B------:R-:W-:Y:S02]  /*bb00*/  FFMA.FTZ R53, R53, c[0x0][0x2d0], -R163.reuse ;  /* 0x0000b40035357a23 */ /* 0x100fe400000108a3 */
[--C-:B------:R-:W-:Y:S02]  /*bb10*/  FFMA.FTZ R56, R56, c[0x0][0x2d0], -R163.reuse ;  /* 0x0000b40038387a23 */ /* 0x100fe400000108a3 */
[----:B------:R-:W-:Y:S02]  /*bb20*/  FFMA.FTZ R57, R57, c[0x0][0x2d0], -R163 ;  /* 0x0000b40039397a23 */ /* 0x000fe400000108a3 */
[----:B------:R-:W-:Y:S03]  /*bb30*/  LDSM.16.MT88.4 R136, [R220+0x4900] ;  /* 0x00490000dc88783b */ /* 0x000fe60000004200 */
[----:B------:R-:W5:Y:S01]  /*bb40*/  MUFU.EX2 R167, R167 ;  /* 0x000000a700a77308 */ /* 0x000f620000000800 */
[--C-:B------:R-:W-:Y:S02]  /*bb50*/  FFMA.FTZ R54, R54, c[0x0][0x2d0], -R159.reuse ;  /* 0x0000b40036367a23 */ /* 0x100fe4000001089f */
[--C-:B------:R-:W-:Y:S01]  /*bb60*/  FFMA.FTZ R55, R55, c[0x0][0x2d0], -R159.reuse ;  /* 0x0000b40037377a23 */ /* 0x100fe2000001089f */
[----:B---3--:R-:W-:Y:S01]  /*bb70*/  F2FP.PACK_AB R117, R165, R164 ;  /* 0x000000a4a575723e */ /* 0x008fe200000000ff */
[--C-:B------:R-:W-:Y:S02]  /*bb80*/  FFMA.FTZ R58, R58, c[0x0][0x2d0], -R159.reuse ;  /* 0x0000b4003a3a7a23 */ /* 0x100fe4000001089f */
[----:B------:R-:W-:Y:S02]  /*bb90*/  FFMA.FTZ R59, R59, c[0x0][0x2d0], -R159 ;  /* 0x0000b4003b3b7a23 */ /* 0x000fe4000001089f */
[--C-:B------:R-:W-:Y:S01]  /*bba0*/  FFMA.FTZ R60, R60, c[0x0][0x2d0], -R163.reuse ;  /* 0x0000b4003c3c7a23 */ /* 0x100fe200000108a3 */
[----:B------:R-:W-:Y:S01]  /*bbb0*/  MUFU.EX2 R176, R176 ;  /* 0x000000b000b07308 */ /* 0x000fe20000000800 */
[--C-:B------:R-:W-:Y:S02]  /*bbc0*/  FFMA.FTZ R61, R61, c[0x0][0x2d0], -R163.reuse ;  /* 0x0000b4003d3d7a23 */ /* 0x100fe400000108a3 */
[----:B------:R-:W-:Y:S02]  /*bbd0*/  FFMA.FTZ R64, R64, c[0x0][0x2d0], -R163 ;  /* 0x0000b40040407a23 */ /* 0x000fe400000108a3 */
[----:B------:R-:W-:Y:S02]  /*bbe0*/  FFMA.FTZ R133, R3, R236, R133 ;  /* 0x000000ec03857223 */ /* 0x000fe40000010085 */
[----:B------:R-:W-:Y:S02]  /*bbf0*/  FFMA.FTZ R153, R2, R229, R153 ;  /* 0x000000e502997223 */ /* 0x000fe40000010099 */
[----:B------:R-:W-:Y:S01]  /*bc00*/  FADD.FTZ R152, R152, R133 ;  /* 0x0000008598987221 */ /* 0x000fe20000010000 */
[----:B------:R-:W3:Y:S01]  /*bc10*/  MUFU.EX2 R177, R177 ;  /* 0x000000b100b17308 */ /* 0x000ee20000000800 */
[----:B------:R-:W-:Y:S01]  /*bc20*/  MOV R133, R132 ;  /* 0x0000008400857202 */ /* 0x000fe20000000f00 */
[----:B------:R-:W-:Y:S01]  /*bc30*/  FADD.FTZ R156, R156, R153 ;  /* 0x000000999c9c7221 */ /* 0x000fe20000010000 */
[----:B-----5:R-:W-:Y:S01]  /*bc40*/  F2FP.PACK_AB R119, R167, R166 ;  /* 0x000000a6a777723e */ /* 0x020fe200000000ff */
[----:B------:R-:W-:Y:S02]  /*bc50*/  FADD.FTZ R135, R135, R152 ;  /* 0x0000009887877221 */ /* 0x000fe40000010000 */
[----:B------:R-:W-:Y:S02]  /*bc60*/  FADD.FTZ R3, R155, R156 ;  /* 0x0000009c9b037221 */ /* 0x000fe40000010000 */
[----:B------:R-:W-:Y:S02]  /*bc70*/  FADD.FTZ R154, R154, R135 ;  /* 0x000000879a9a7221 */ /* 0x000fe40000010000 */
[----:B------:R-:W-:Y:S01]  /*bc80*/  MUFU.EX2 R245, R245 ;  /* 0x000000f500f57308 */ /* 0x000fe20000000800 */
[C---:B----4-:R-:W-:Y:S05]  /*bc90*/  HMMA.16816.F32 R4, R116.reuse, R120, R4 ;  /* 0x000000787404723c */ /* 0x050fea0000001804 */
[----:B------:R-:W-:Y:S02]  /*bca0*/  FADD.FTZ R3, R158, R3 ;  /* 0x000000039e037221 */ /* 0x000fe40000010000 */
[----:B------:R-:W-:Y:S01]  /*bcb0*/  FADD.FTZ R157, R157, R154 ;  /* 0x0000009a9d9d7221 */ /* 0x000fe20000010000 */
[C---:B------:R-:W-:Y:S01]  /*bcc0*/  HMMA.16816.F32 R8, R116.reuse, R122, R8 ;  /* 0x0000007a7408723c */ /* 0x040fe20000001808 */
[----:B------:R-:W4:Y:S01]  /*bcd0*/  LDSM.16.MT88.4 R120, [R222+0x4900] ;  /* 0x00490000de78783b */ /* 0x000f220000004200 */
[----:B------:R-:W-:Y:S02]  /*bce0*/  MUFU.EX2 R246, R246 ;  /* 0x000000f600f67308 */ /* 0x000fe40000000800 */
[----:B------:R-:W-:Y:S01]  /*bcf0*/  FADD.FTZ R164, R164, R3 ;  /* 0x00000003a4a47221 */ /* 0x000fe20000010000 */
[----:B---3--:R-:W-:Y:S01]  /*bd00*/  F2FP.PACK_AB R20, R177, R176 ;  /* 0x000000b0b114723e */ /* 0x008fe200000000ff */
        /* <DEDUP_REMOVED lines=16> */
[----:B------:R-:W-:Y:S04]  /*be10*/  FADD.FTZ R177, R177, R176 ;  /* 0x000000b0b1b17221 */ /* 0x000fe80000010000 */
[C---:B------:R-:W-:Y:S04]  /*be20*/  HMMA.16816.F32 R84, R116.reuse, R148, R84 ;  /* 0x000000947454723c */ /* 0x040fe80000001854 */
[----:B------:R-:W-:Y:S03]  /*be30*/  MUFU.EX2 R56, R56 ;  /* 0x0000003800387308 */ /* 0x000fe60000000800 */
[--C-:B------:R-:W-:Y:S01]  /*be40*/  FFMA.FTZ R148, R24, c[0x0][0x2d0], -R163.reuse ;  /* 0x0000b40018947a23 */ /* 0x100fe200000108a3 */
[C---:B------:R-:W-:Y:S04]  /*be50*/  HMMA.16816.F32 R88, R116.reuse, R150, R88 ;  /* 0x000000967458723c */ /* 0x040fe80000001858 */
[----:B------:R-:W-:Y:S02]  /*be60*/  FFMA.FTZ R149, R25, c[0x0][0x2d0], -R163 ;  /* 0x0000b40019957a23 */ /* 0x000fe400000108a3 */
[----:B------:R-:W-:Y:S01]  /*be70*/  LDSM.16.MT88.4 R24, [R222+0x1100] ;  /* 0x00110000de18783b */ /* 0x000fe20000004200 */
[--C-:B------:R-:W-:Y:S01]  /*be80*/  FFMA.FTZ R150, R22, c[0x0][0x2d0], -R159.reuse ;  /* 0x0000b40016967a23 */ /* 0x100fe2000001089f */
[C---:B-1----:R-:W-:Y:S01]  /*be90*/  HMMA.16816.F32 R92, R116.reuse, R128, R92 ;  /* 0x00000080745c723c */ /* 0x042fe2000000185c */
[----:B------:R-:W-:Y:S03]  /*bea0*/  MUFU.EX2 R148, R148 ;  /* 0x0000009400947308 */ /* 0x000fe60000000800 */
[----:B------:R-:W-:Y:S01]  /*beb0*/  FFMA.FTZ R151, R23, c[0x0][0x2d0], -R159 ;  /* 0x0000b40017977a23 */ /* 0x000fe2000001089f */
[----:B------:R-:W-:Y:S03]  /*bec0*/  F2FP.PACK_AB R23, R179, R178 ;  /* 0x000000b2b317723e */ /* 0x000fe600000000ff */
[C---:B------:R-:W-:Y:S01]  /*bed0*/  HMMA.16816.F32 R96, R116.reuse, R130, R96 ;  /* 0x000000827460723c */ /* 0x040fe20000001860 */
[----:B------:R-:W-:Y:S02]  /*bee0*/  LDSM.16.MT88.4 R128, [R222+0x5100] ;  /* 0x00510000de80783b */ /* 0x000fe40000004200 */
[----:B------:R-:W1:Y:S05]  /*bef0*/  MUFU.EX2 R149, R149 ;  /* 0x0000009500957308 */ /* 0x000e6a0000000800 */
[C---:B----4-:R-:W-:Y:S05]  /*bf00*/  HMMA.16816.F32 R100, R116.reuse, R120, R100 ;  /* 0x000000787464723c */ /* 0x050fea0000001864 */
[----:B------:R-:W-:Y:S03]  /*bf10*/  MUFU.EX2 R150, R150 ;  /* 0x0000009600967308 */ /* 0x000fe60000000800 */
[C---:B------:R-:W-:Y:S01]  /*bf20*/  HMMA.16816.F32 R104, R116.reuse, R122, R104 ;  /* 0x0000007a7468723c */ /* 0x040fe20000001868 */
[----:B------:R-:W3:Y:S06]  /*bf30*/  LDSM.16.MT88.4 R120, [R224+0x1100] ;  /* 0x00110000e078783b */ /* 0x000eec0000004200 */
[----:B------:R-:W4:Y:S01]  /*bf40*/  MUFU.EX2 R151, R151 ;  /* 0x0000009700977308 */ /* 0x000f220000000800 */
[C---:B--2---:R-:W-:Y:S04]  /*bf50*/  HMMA.16816.F32 R12, R116.reuse, R124, R12 ;  /* 0x0000007c740c723c */ /* 0x044fe8000000180c */
[C---:B-1----:R-:W-:Y:S01]  /*bf60*/  F2FP.PACK_AB R22, R149.reuse, R148 ;  /* 0x000000949516723e */ /* 0x042fe200000000ff */
[----:B------:R-:W-:Y:S03]  /*bf70*/  FADD.FTZ R148, R148, R177 ;  /* 0x000000b194947221 */ /* 0x000fe60000010000 */
[C---:B------:R-:W-:Y:S01]  /*bf80*/  HMMA.16816.F32 R108, R116.reuse, R126, R108 ;  /* 0x0000007e746c723c */ /* 0x040fe2000000186c */
[----:B------:R-:W-:Y:S01]  /*bf90*/  LDSM.16.MT88.4 R124, [R220+0x1100] ;  /* 0x00110000dc7c783b */ /* 0x000fe20000004200 */
[----:B------:R-:W-:Y:S02]  /*bfa0*/  MUFU.EX2 R57, R57 ;  /* 0x0000003900397308 */ /* 0x000fe40000000800 */
[----:B------:R-:W-:Y:S04]  /*bfb0*/  FADD.FTZ R149, R149, R148 ;  /* 0x0000009495957221 */ /* 0x000fe80000010000 */
[C---:B------:R-:W-:Y:S04]  /*bfc0*/  HMMA.16816.F32 R16, R116.reuse, R136, R16 ;  /* 0x000000887410723c */ /* 0x040fe80000001810 */
[----:B------:R-:W-:Y:S01]  /*bfd0*/  MUFU.EX2 R54, R54 ;  /* 0x0000003600367308 */ /* 0x000fe20000000800 */
[----:B------:R-:W-:Y:S01]  /*bfe0*/  FADD.FTZ R2, R180, R149 ;  /* 0x00000095b4027221 */ /* 0x000fe20000010000 */
[----:B----4-:R-:W-:Y:S02]  /*bff0*/  F2FP.PACK_AB R21, R151, R150 ;  /* 0x000000969715723e */ /* 0x010fe400000000ff */
[----:B------:R-:W-:Y:S01]  /*c000*/  HMMA.16816.F32 R112, R116, R138, R112 ;  /* 0x0000008a7470723c */ /* 0x000fe20000001870 */
[----:B------:R-:W1:Y:S03]  /*c010*/  LDSM.16.MT88.4 R116, [R221+0x1100] ;  /* 0x00110000dd74783b */ /* 0x000e660000004200 */
[----:B------:R-:W-:Y:S02]  /*c020*/  FADD.FTZ R150, R150, R167 ;  /* 0x000000a796967221 */ /* 0x000fe40000010000 */
[----:B------:R-:W-:Y:S01]  /*c030*/  MUFU.EX2 R55, R55 ;  /* 0x0000003700377308 */ /* 0x000fe20000000800 */
[----:B------:R-:W-:Y:S01]  /*c040*/  FADD.FTZ R2, R183, R2 ;  /* 0x00000002b7027221 */ /* 0x000fe20000010000 */
[C---:B---3--:R-:W-:Y:S01]  /*c050*/  HMMA.16816.F32 R4, R20.reuse, R120, R4 ;  /* 0x000000781404723c */ /* 0x048fe20000001804 */
[----:B------:R-:W-:Y:S04]  /*c060*/  LDSM.16.MT88.4 R136, [R221+0x5100] ;  /* 0x00510000dd88783b */ /* 0x000fe80000004200 */
[----:B------:R-:W-:Y:S03]  /*c070*/  FADD.FTZ R151, R151, R150 ;  /* 0x0000009697977221 */ /* 0x000fe60000010000 */
[----:B------:R-:W-:Y:S01]  /*c080*/  MUFU.EX2 R58, R58 ;  /* 0x0000003a003a7308 */ /* 0x000fe20000000800 */
[C---:B------:R-:W-:Y:S01]  /*c090*/  HMMA.16816.F32 R8, R20.reuse, R122, R8 ;  /* 0x0000007a1408723c */ /* 0x040fe20000001808 */
[----:B------:R-:W2:Y:S02]  /*c0a0*/  LDSM.16.MT88.4 R120, [R224+0x5100] ;  /* 0x00510000e078783b */ /* 0x000ea40000004200 */
[----:B------:R-:W-:Y:S02]  /*c0b0*/  FADD.FTZ R178, R178, R151 ;  /* 0x00000097b2b27221 */ /* 0x000fe40000010000 */
[----:B------:R-:W-:Y:S03]  /*c0c0*/  FADD.FTZ R3, R181, R2 ;  /* 0x00000002b5037221 */ /* 0x000fe60000010000 */
[C---:B------:R-:W-:Y:S01]  /*c0d0*/  HMMA.16816.F32 R68, R20.reuse, R24, R68 ;  /* 0x000000181444723c */ /* 0x040fe20000001844 */
[----:B------:R-:W-:Y:S03]  /*c0e0*/  MUFU.EX2 R59, R59 ;  /* 0x0000003b003b7308 */ /* 0x000fe60000000800 */
[----:B------:R-:W-:Y:S02]  /*c0f0*/  FADD.FTZ R179, R179, R178 ;  /* 0x000000b2b3b37221 */ /* 0x000fe40000010000 */
[----:B------:R-:W-:Y:S02]  /*c100*/  FADD.FTZ R3, R182, R3 ;  /* 0x00000003b6037221 */ /* 0x000fe40000010000 */
[C---:B------:R-:W-:Y:S01]  /*c110*/  HMMA.16816.F32 R72, R20.reuse, R26, R72 ;  /* 0x0000001a1448723c */ /* 0x040fe20000001848 */
[----:B------:R-:W3:Y:S02]  /*c120*/  LDSM.16.MT88.4 R24, [R224+0x1900] ;  /* 0x00190000e018783b */ /* 0x000ee40000004200 */
[----:B------:R-:W-:Y:S05]  /*c130*/  MUFU.EX2 R60, R60 ;  /* 0x0000003c003c7308 */ /* 0x000fea0000000800 */
[C---:B-1----:R-:W-:Y:S05]  /*c140*/  HMMA.16816.F32 R76, R20.reuse, R116, R76 ;  /* 0x00000074144c723c */ /* 0x042fea000000184c */
[----:B------:R-:W-:Y:S03]  /*c150*/  MUFU.EX2 R61, R61 ;  /* 0x0000003d003d7308 */ /* 0x000fe60000000800 */
[C---:B------:R-:W-:Y:S01]  /*c160*/  HMMA.16816.F32 R80, R20.reuse, R118, R80 ;  /* 0x000000761450723c */ /* 0x040fe20000001850 */
[----:B------:R-:W1:Y:S06]  /*c170*/  LDSM.16.MT88.4 R116, [R220+0x1900] ;  /* 0x00190000dc74783b */ /* 0x000e6c0000004200 */
[----:B------:R-:W-:Y:S01]  /*c180*/  MUFU.EX2 R64, R64 ;  /* 0x0000004000407308 */ /* 0x000fe20000000800 */
[C---:B------:R-:W-:Y:S08]  /*c190*/  HMMA.16816.F32 R84, R20.reuse, R124, R84 ;  /* 0x0000007c1454723c */ /* 0x040ff00000001854 */
[C---:B------:R-:W-:Y:S01]  /*c1a0*/  HMMA.16816.F32 R88, R20.reuse, R126, R88 ;  /* 0x0000007e1458723c */ /* 0x040fe20000001858 */
[----:B------:R-:W-:Y:S07]  /*c1b0*/  LDSM.16.MT88.4 R124, [R224+0x3900] ;  /* 0x00390000e07c783b */ /* 0x000fee0000004200 */
[C---:B--2---:R-:W-:Y:S07]  /*c1c0*/  HMMA.16816.F32 R92, R20.reuse, R120, R92 ;  /* 0x00000078145c723c */ /* 0x044fee000000185c */
[--C-:B------:R-:W-:Y:S01]  /*c1d0*/  FFMA.FTZ R120, R36, c[0x0][0x2d0], -R163.reuse ;  /* 0x0000b40024787a23 */ /* 0x100fe200000108a3 */
[C---:B------:R-:W-:Y:S04]  /*c1e0*/  HMMA.16816.F32 R96, R20.reuse, R122, R96 ;  /* 0x0000007a1460723c */ /* 0x040fe80000001860 */
[--C-:B------:R-:W-:Y:S01]  /*c1f0*/  FFMA.FTZ R121, R37, c[0x0][0x2d0], -R163.reuse ;  /* 0x0000b40025797a23 */ /* 0x100fe200000108a3 */
[----:B------:R-:W-:Y:S02]  /*c200*/  MUFU.EX2 R120, R120 ;  /* 0x0000007800787308 */ /* 0x000fe40000000800 */
[--C-:B------:R-:W-:Y:S01]  /*c210*/  FFMA.FTZ R122, R40, c[0x0][0x2d0], -R163.reuse ;  /* 0x0000b400287a7a23 */ /* 0x100fe200000108a3 */
[C---:B------:R-:W-:Y:S04]  /*c220*/  HMMA.16816.F32 R100, R20.reuse, R128, R100 ;  /* 0x000000801464723c */ /* 0x040fe80000001864 */
[----:B------:R-:W-:Y:S03]  /*c230*/  FFMA.FTZ R123, R41, c[0x0][0x2d0], -R163 ;  /* 0x0000b400297b7a23 */ /* 0x000fe600000108a3 */
[----:B------:R-:W2:Y:S01]  /*c240*/  MUFU.EX2 R121, R121 ;  /* 0x0000007900797308 */ /* 0x000ea20000000800 */
[C---:B------:R-:W-:Y:S08]  /*c250*/  HMMA.16816.F32 R104, R20.reuse, R130, R104 ;  /* 0x000000821468723c */ /* 0x040ff00000001868 */
[C---:B------:R-:W-:Y:S01]  /*c260*/  HMMA.16816.F32 R12, R20.reuse, R136, R12 ;  /* 0x00000088140c723c */ /* 0x040fe2000000180c */
[----:B------:R-:W-:Y:S06]  /*c270*/  MUFU.EX2 R122, R122 ;  /* 0x0000007a007a7308 */ /* 0x000fec0000000800 */
[--C-:B------:R-:W-:Y:S01]  /*c280*/  FFMA.FTZ R136, R38, c[0x0][0x2d0], -R159.reuse ;  /* 0x0000b40026887a23 */ /* 0x100fe2000001089f */
[C---:B------:R-:W-:Y:S03]  /*c290*/  HMMA.16816.F32 R108, R20.reuse, R138, R108 ;  /* 0x0000008a146c723c */ /* 0x040fe6000000186c */
[----:B------:R-:W4:Y:S01]  /*c2a0*/  MUFU.EX2 R123, R123 ;  /* 0x0000007b007b7308 */ /* 0x000f220000000800 */
[--C-:B------:R-:W-:Y:S02]  /*c2b0*/  FFMA.FTZ R137, R39, c[0x0][0x2d0], -R159.reuse ;  /* 0x0000b40027897a23 */ /* 0x100fe4000001089f */
[----:B------:R-:W-:Y:S01]  /*c2c0*/  LDSM.16.MT88.4 R36, [R220+0x2100] ;  /* 0x00210000dc24783b */ /* 0x000fe20000004200 */
[--C-:B------:R-:W-:Y:S01]  /*c2d0*/  FFMA.FTZ R138, R42, c[0x0][0x2d0], -R159.reuse ;  /* 0x0000b4002a8a7a23 */ /* 0x100fe2000001089f */
[C---:B------:R-:W-:Y:S04]  /*c2e0*/  HMMA.16816.F32 R16, R20.reuse, R144, R16 ;  /* 0x000000901410723c */ /* 0x040fe80000001810 */
[----:B------:R-:W-:Y:S01]  /*c2f0*/  FFMA.FTZ R139, R43, c[0x0][0x2d0], -R159 ;  /* 0x0000b4002b8b7a23 */ /* 0x000fe2000001089f */
[----:B------:R-:W-:Y:S01]  /*c300*/  MUFU.EX2 R136, R136 ;  /* 0x0000008800887308 */ /* 0x000fe20000000800 */
[----:B------:R-:W-:Y:S01]  /*c310*/  LDSM.16.MT88.4 R40, [R222+0x6100] ;  /* 0x00610000de28783b */ /* 0x000fe20000004200 */
[--C-:B------:R-:W-:Y:S01]  /*c320*/  FFMA.FTZ R144, R44, c[0x0][0x2d0], -R163.reuse ;  /* 0x0000b4002c907a23 */ /* 0x100fe200000108a3 */
[----:B------:R-:W-:Y:S04]  /*c330*/  HMMA.16816.F32 R112, R20, R146, R112 ;  /* 0x000000921470723c */ /* 0x000fe80000001870 */
[--C-:B------:R-:W-:Y:S02]  /*c340*/  FFMA.FTZ R145, R45, c[0x0][0x2d0], -R163.reuse ;  /* 0x0000b4002d917a23 */ /* 0x100fe400000108a3 */
[----:B------:R-:W-:Y:S01]  /*c350*/  LDSM.16.MT88.4 R44, [R222+0x2900] ;  /* 0x00290000de2c783b */ /* 0x000fe20000004200 */
[----:B------:R-:W-:Y:S01]  /*c360*/  F2FP.PACK_AB R20, R183, R180 ;  /* 0x000000b4b714723e */ /* 0x000fe200000000ff */
[--C-:B------:R-:W-:Y:S01]  /*c370*/  FFMA.FTZ R146, R48, c[0x0][0x2d0], -R163.reuse ;  /* 0x0000b40030927a23 */ /* 0x100fe200000108a3 */
[----:B------:R-:W-:Y:S01]  /*c380*/  F2FP.PACK_AB R22, R182, R181 ;  /* 0x000000b5b616723e */ /* 0x000fe200000000ff */
[----:B------:R-:W5:Y:S02]  /*c390*/  MUFU.EX2 R137, R137 ;  /* 0x0000008900897308 */ /* 0x000f640000000800 */
[----:B------:R-:W-:Y:S01]  /*c3a0*/  F2FP.PACK_AB R21, R241, R240 ;  /* 0x000000f0f115723e */ /* 0x000fe200000000ff */
[--C-:B------:R-:W-:Y:S01]  /*c3b0*/  FFMA.FTZ R147, R49, c[0x0][0x2d0], -R163.reuse ;  /* 0x0000b40031937a23 */ /* 0x100fe200000108a3 */
[----:B------:R-:W-:Y:S01]  /*c3c0*/  F2FP.PACK_AB R23, R243, R242 ;  /* 0x000000f2f317723e */ /* 0x000fe200000000ff */
[----:B------:R-:W-:Y:S01]  /*c3d0*/  LDSM.16.MT88.4 R48, [R220+0x7100] ;  /* 0x00710000dc30783b */ /* 0x000fe20000004200 */
[----:B------:R-:W-:Y:S02]  /*c3e0*/  FFMA.FTZ R163, R65, c[0x0][0x2d0], -R163 ;  /* 0x0000b40041a37a23 */ /* 0x000fe400000108a3 */
[----:B------:R-:W-:Y:S02]  /*c3f0*/  FADD.FTZ R240, R240, R179 ;  /* 0x000000b3f0f07221 */ /* 0x000fe40000010000 */
[----:B------:R-:W-:Y:S01]  /*c400*/  MUFU.EX2 R138, R138 ;  /* 0x0000008a008a7308 */ /* 0x000fe20000000800 */
[C---:B---3--:R-:W-:Y:S03]  /*c410*/  HMMA.16816.F32 R4, R20.reuse, R24, R4 ;  /* 0x000000181404723c */ /* 0x048fe60000001804 */
[----:B------:R-:W-:Y:S04]  /*c420*/  FADD.FTZ R241, R241, R240 ;  /* 0x000000f0f1f17221 */ /* 0x000fe80000010000 */
[----:B------:R-:W-:Y:S01]  /*c430*/  FADD.FTZ R242, R242, R241 ;  /* 0x000000f1f2f27221 */ /* 0x000fe20000010000 */
[C---:B------:R-:W-:Y:S01]  /*c440*/  HMMA.16816.F32 R8, R20.reuse, R26, R8 ;  /* 0x0000001a1408723c */ /* 0x040fe20000001808 */
[----:B------:R-:W3:Y:S01]  /*c450*/  LDSM.16.MT88.4 R24, [R224+0x5900] ;  /* 0x00590000e018783b */ /* 0x000ee20000004200 */
[----:B------:R-:W1:Y:S02]  /*c460*/  MUFU.EX2 R139, R139 ;  /* 0x0000008b008b7308 */ /* 0x000e640000000800 */
[----:B------:R-:W-:Y:S04]  /*c470*/  FADD.FTZ R243, R243, R242 ;  /* 0x000000f2f3f37221 */ /* 0x000fe80000010000 */
[C---:B------:R-:W-:Y:S04]  /*c480*/  HMMA.16816.F32 R68, R20.reuse, R28, R68 ;  /* 0x0000001c1444723c */ /* 0x040fe80000001844 */
[----:B------:R-:W-:Y:S04]  /*c490*/  MUFU.EX2 R144, R144 ;  /* 0x0000009000907308 */ /* 0x000fe80000000800 */
[C---:B------:R-:W-:Y:S01]  /*c4a0*/  HMMA.16816.F32 R72, R20.reuse, R30, R72 ;  /* 0x0000001e1448723c */ /* 0x040fe20000001848 */
[----:B------:R-:W2:Y:S05]  /*c4b0*/  LDSM.16.MT88.4 R28, [R222+0x5900] ;  /* 0x00590000de1c783b */ /* 0x000eaa0000004200 */
[----:B------:R-:W2:Y:S02]  /*c4c0*/  MUFU.EX2 R145, R145 ;  /* 0x0000009100917308 */ /* 0x000ea40000000800 */
[C---:B------:R-:W-:Y:S08]  /*c4d0*/  HMMA.16816.F32 R76, R20.reuse, R32, R76 ;  /* 0x00000020144c723c */ /* 0x040ff0000000184c */
[C---:B------:R-:W-:Y:S01]  /*c4e0*/  HMMA.16816.F32 R80, R20.reuse, R34, R80 ;  /* 0x000000221450723c */ /* 0x040fe20000001850 */
[----:B------:R-:W4:Y:S01]  /*c4f0*/  LDSM.16.MT88.4 R32, [R221+0x5900] ;  /* 0x00590000dd20783b */ /* 0x000f220000004200 */
[----:B------:R-:W-:Y:S06]  /*c500*/  MUFU.EX2 R146, R146 ;  /* 0x0000009200927308 */ /* 0x000fec0000000800 */
[C---:B-1----:R-:W-:Y:S04]  /*c510*/  HMMA.16816.F32 R84, R20.reuse, R116, R84 ;  /* 0x000000741454723c */ /* 0x042fe80000001854 */
[----:B------:R-:W1:Y:S04]  /*c520*/  MUFU.EX2 R147, R147 ;  /* 0x0000009300937308 */ /* 0x000e680000000800 */
[C---:B------:R-:W-:Y:S01]  /*c530*/  HMMA.16816.F32 R88, R20.reuse, R118, R88 ;  /* 0x000000761458723c */ /* 0x040fe20000001858 */
[----:B------:R-:W1:Y:S05]  /*c540*/  LDSM.16.MT88.4 R116, [R220+0x5900] ;  /* 0x00590000dc74783b */ /* 0x000e6a0000004200 */
[----:B------:R-:W1:Y:S02]  /*c550*/  MUFU.EX2 R163, R163 ;  /* 0x000000a300a37308 */ /* 0x000e640000000800 */
        /* <DEDUP_REMOVED lines=11> */
[----:B------:R-:W-:Y:S06]  /*c610*/  LDSM.16.MT88.4 R116, [R221+0x6100] ;  /* 0x00610000dd74783b */ /* 0x000fec0000004200 */
[----:B------:R-:W-:Y:S01]  /*c620*/  F2FP.PACK_AB R20, R121, R120 ;  /* 0x000000787914723e */ /* 0x000fe200000000ff */
[----:B------:R-:W-:Y:S01]  /*c630*/  FADD.FTZ R120, R120, R3 ;  /* 0x0000000378787221 */ /* 0x000fe20000010000 */
[----:B------:R-:W-:Y:S03]  /*c640*/  F2FP.PACK_AB R22, R123, R122 ;  /* 0x0000007a7b16723e */ /* 0x000fe600000000ff */
[----:B-----5:R-:W-:Y:S01]  /*c650*/  F2FP.PACK_AB R21, R137, R136 ;  /* 0x000000888915723e */ /* 0x020fe200000000ff */
[----:B------:R-:W-:Y:S01]  /*c660*/  FADD.FTZ R136, R136, R243 ;  /* 0x000000f388887221 */ /* 0x000fe20000010000 */
[----:B------:R-:W-:Y:S01]  /*c670*/  F2FP.PACK_AB R23, R139, R138 ;  /* 0x0000008a8b17723e */ /* 0x000fe200000000ff */
[----:B------:R-:W-:Y:S01]  /*c680*/  FADD.FTZ R121, R121, R120 ;  /* 0x0000007879797221 */ /* 0x000fe20000010000 */
[----:B------:R-:W-:Y:S01]  /*c690*/  MOV R3, R0 ;  /* 0x0000000000037202 */ /* 0x000fe20000000f00 */
[----:B------:R-:W-:Y:S02]  /*c6a0*/  FADD.FTZ R137, R137, R136 ;  /* 0x0000008889897221 */ /* 0x000fe40000010000 */
[----:B------:R-:W-:Y:S02]  /*c6b0*/  FADD.FTZ R122, R122, R121 ;  /* 0x000000797a7a7221 */ /* 0x000fe40000010000 */
[C---:B---3--:R-:W-:Y:S03]  /*c6c0*/  HMMA.16816.F32 R4, R20.reuse, R24, R4 ;  /* 0x000000181404723c */ /* 0x048fe60000001804 */
[----:B------:R-:W-:Y:S02]  /*c6d0*/  FADD.FTZ R138, R138, R137 ;  /* 0x000000898a8a7221 */ /* 0x000fe40000010000 */
[----:B------:R-:W-:Y:S02]  /*c6e0*/  FADD.FTZ R123, R123, R122 ;  /* 0x0000007a7b7b7221 */ /* 0x000fe40000010000 */
[----:B------:R-:W-:Y:S01]  /*c6f0*/  FADD.FTZ R139, R139, R138 ;  /* 0x0000008a8b8b7221 */ /* 0x000fe20000010000 */
[C---:B------:R-:W-:Y:S01]  /*c700*/  HMMA.16816.F32 R8, R20.reuse, R26, R8 ;  /* 0x0000001a1408723c */ /* 0x040fe20000001808 */
[----:B------:R-:W1:Y:S07]  /*c710*/  LDSM.16.MT88.4 R24, [R224+0x6100] ;  /* 0x00610000e018783b */ /* 0x000e6e0000004200 */
[C---:B--2---:R-:W-:Y:S08]  /*c720*/  HMMA.16816.F32 R68, R20.reuse, R28, R68 ;  /* 0x0000001c1444723c */ /* 0x044ff00000001844 */
[C---:B------:R-:W-:Y:S01]  /*c730*/  HMMA.16816.F32 R72, R20.reuse, R30, R72 ;  /* 0x0000001e1448723c */ /* 0x040fe20000001848 */
[----:B------:R-:W2:Y:S07]  /*c740*/  LDSM.16.MT88.4 R28, [R220+0x6100] ;  /* 0x00610000dc1c783b */ /* 0x000eae0000004200 */
[C---:B----4-:R-:W-:Y:S08]  /*c750*/  HMMA.16816.F32 R76, R20.reuse, R32, R76 ;  /* 0x00000020144c723c */ /* 0x050ff0000000184c */
        /* <DEDUP_REMOVED lines=8> */
[C---:B------:R-:W-:Y:S08]  /*c7e0*/  HMMA.16816.F32 R100, R20.reuse, R40, R100 ;  /* 0x000000281464723c */ /* 0x040ff00000001864 */
[C---:B------:R-:W-:Y:S01]  /*c7f0*/  HMMA.16816.F32 R104, R20.reuse, R42, R104 ;  /* 0x0000002a1468723c */ /* 0x040fe20000001868 */
[----:B------:R-:W-:Y:S07]  /*c800*/  LDSM.16.MT88.4 R40, [R222+0x7100] ;  /* 0x00710000de28783b */ /* 0x000fee0000004200 */
[C---:B------:R-:W-:Y:S08]  /*c810*/  HMMA.16816.F32 R12, R20.reuse, R116, R12 ;  /* 0x00000074140c723c */ /* 0x040ff0000000180c */
[C---:B------:R-:W-:Y:S08]  /*c820*/  HMMA.16816.F32 R108, R20.reuse, R118, R108 ;  /* 0x00000076146c723c */ /* 0x040ff0000000186c */
[C---:B--2---:R-:W-:Y:S08]  /*c830*/  HMMA.16816.F32 R16, R20.reuse, R28, R16 ;  /* 0x0000001c1410723c */ /* 0x044ff00000001810 */
[----:B------:R-:W-:Y:S01]  /*c840*/  HMMA.16816.F32 R112, R20, R30, R112 ;  /* 0x0000001e1470723c */ /* 0x000fe20000001870 */
[----:B------:R-:W2:Y:S06]  /*c850*/  LDSM.16.MT88.4 R28, [R224+0x6900] ;  /* 0x00690000e01c783b */ /* 0x000eac0000004200 */
        /* <DEDUP_REMOVED lines=28> */
[C---:B------:R-:W-:Y:S01]  /*ca20*/  HMMA.16816.F32 R104, R20.reuse, R34, R104 ;  /* 0x000000221468723c */ /* 0x040fe20000001868 */
[----:B------:R-:W3:Y:S07]  /*ca30*/  LDSM.16.MT88.4 R32, [R222+0x3100] ;  /* 0x00310000de20783b */ /* 0x000eee0000004200 */
[C---:B----4-:R-:W-:Y:S08]  /*ca40*/  HMMA.16816.F32 R12, R20.reuse, R36, R12 ;  /* 0x00000024140c723c */ /* 0x050ff0000000180c */
[C---:B------:R-:W-:Y:S01]  /*ca50*/  HMMA.16816.F32 R108, R20.reuse, R38, R108 ;  /* 0x00000026146c723c */ /* 0x040fe2000000186c */
[----:B------:R-:W-:Y:S07]  /*ca60*/  LDSM.16.MT88.4 R36, [R220+0x3100] ;  /* 0x00310000dc24783b */ /* 0x000fee0000004200 */
        /* <DEDUP_REMOVED lines=18> */
[C---:B---3--:R-:W-:Y:S07]  /*cb90*/  HMMA.16816.F32 R68, R20.reuse, R32, R68 ;  /* 0x000000201444723c */ /* 0x048fee0000001844 */
[--C-:B------:R-:W-:Y:S01]  /*cba0*/  FFMA.FTZ R32, R62, c[0x0][0x2d0], -R159.reuse ;  /* 0x0000b4003e207a23 */ /* 0x100fe2000001089f */
[C---:B------:R-:W-:Y:S04]  /*cbb0*/  HMMA.16816.F32 R72, R20.reuse, R34, R72 ;  /* 0x000000221448723c */ /* 0x040fe80000001848 */
[--C-:B------:R-:W-:Y:S01]  /*cbc0*/  FFMA.FTZ R33, R63, c[0x0][0x2d0], -R159.reuse ;  /* 0x0000b4003f217a23 */ /* 0x100fe2000001089f */
[----:B------:R-:W-:Y:S02]  /*cbd0*/  MUFU.EX2 R32, R32 ;  /* 0x0000002000207308 */ /* 0x000fe40000000800 */
[--C-:B------:R-:W-:Y:S01]  /*cbe0*/  FFMA.FTZ R34, R66, c[0x0][0x2d0], -R159.reuse ;  /* 0x0000b40042227a23 */ /* 0x100fe2000001089f */
[C---:B-1----:R-:W-:Y:S04]  /*cbf0*/  HMMA.16816.F32 R76, R20.reuse, R24, R76 ;  /* 0x00000018144c723c */ /* 0x042fe8000000184c */
[----:B------:R-:W-:Y:S03]  /*cc00*/  FFMA.FTZ R159, R67, c[0x0][0x2d0], -R159 ;  /* 0x0000b400439f7a23 */ /* 0x000fe6000001089f */
[----:B------:R-:W1:Y:S01]  /*cc10*/  MUFU.EX2 R33, R33 ;  /* 0x0000002100217308 */ /* 0x000e620000000800 */
[C---:B------:R-:W-:Y:S01]  /*cc20*/  HMMA.16816.F32 R80, R20.reuse, R26, R80 ;  /* 0x0000001a1450723c */ /* 0x040fe20000001850 */
[----:B------:R-:W3:Y:S07]  /*cc30*/  LDSM.16.MT88.4 R24, [R222+0x3900] ;  /* 0x00390000de18783b */ /* 0x000eee0000004200 */
[C---:B------:R-:W-:Y:S01]  /*cc40*/  HMMA.16816.F32 R84, R20.reuse, R36, R84 ;  /* 0x000000241454723c */ /* 0x040fe20000001854 */
[----:B------:R-:W-:Y:S07]  /*cc50*/  MUFU.EX2 R34, R34 ;  /* 0x0000002200227308 */ /* 0x000fee0000000800 */
[C---:B------:R-:W-:Y:S03]  /*cc60*/  HMMA.16816.F32 R88, R20.reuse, R38, R88 ;  /* 0x000000261458723c */ /* 0x040fe60000001858 */
[----:B------:R-:W4:Y:S05]  /*cc70*/  MUFU.EX2 R159, R159 ;  /* 0x0000009f009f7308 */ /* 0x000f2a0000000800 */
[C---:B--2---:R-:W-:Y:S08]  /*cc80*/  HMMA.16816.F32 R92, R20.reuse, R28, R92 ;  /* 0x0000001c145c723c */ /* 0x044ff0000000185c */
[C---:B------:R-:W-:Y:S01]  /*cc90*/  HMMA.16816.F32 R96, R20.reuse, R30, R96 ;  /* 0x0000001e1460723c */ /* 0x040fe20000001860 */
[----:B------:R-:W2:Y:S07]  /*cca0*/  LDSM.16.MT88.4 R28, [R221+0x3900] ;  /* 0x00390000dd1c783b */ /* 0x000eae0000004200 */
[C---:B------:R-:W-:Y:S08]  /*ccb0*/  HMMA.16816.F32 R100, R20.reuse, R40, R100 ;  /* 0x000000281464723c */ /* 0x040ff00000001864 */
[C---:B------:R-:W-:Y:S08]  /*ccc0*/  HMMA.16816.F32 R104, R20.reuse, R42, R104 ;  /* 0x0000002a1468723c */ /* 0x040ff00000001868 */
[C---:B------:R-:W-:Y:S08]  /*ccd0*/  HMMA.16816.F32 R12, R20.reuse, R44, R12 ;  /* 0x0000002c140c723c */ /* 0x040ff0000000180c */
[C---:B------:R-:W-:Y:S08]  /*cce0*/  HMMA.16816.F32 R108, R20.reuse, R46, R108 ;  /* 0x0000002e146c723c */ /* 0x040ff0000000186c */
[C---:B------:R-:W-:Y:S08]  /*ccf0*/  HMMA.16816.F32 R16, R20.reuse, R48, R16 ;  /* 0x000000301410723c */ /* 0x040ff00000001810 */
[----:B------:R-:W-:Y:S07]  /*cd00*/  HMMA.16816.F32 R112, R20, R50, R112 ;  /* 0x000000321470723c */ /* 0x000fee0000001870 */
[----:B------:R-:W-:Y:S01]  /*cd10*/  F2FP.PACK_AB R20, R61, R60 ;  /* 0x0000003c3d14723e */ /* 0x000fe200000000ff */
[----:B------:R-:W-:Y:S01]  /*cd20*/  FADD.FTZ R60, R60, R57 ;  /* 0x000000393c3c7221 */ /* 0x000fe20000010000 */
[----:B------:R-:W-:Y:S03]  /*cd30*/  F2FP.PACK_AB R22, R163, R64 ;  /* 0x00000040a316723e */ /* 0x000fe600000000ff */
[----:B-1----:R-:W-:Y:S01]  /*cd40*/  F2FP.PACK_AB R21, R33, R32 ;  /* 0x000000202115723e */ /* 0x002fe200000000ff */
[----:B------:R-:W-:Y:S01]  /*cd50*/  FADD.FTZ R32, R32, R59 ;  /* 0x0000003b20207221 */ /* 0x000fe20000010000 */
[----:B----4-:R-:W-:Y:S01]  /*cd60*/  F2FP.PACK_AB R23, R159, R34 ;  /* 0x000000229f17723e */ /* 0x010fe200000000ff */
[----:B------:R-:W-:Y:S02]  /*cd70*/  FADD.FTZ R61, R61, R60 ;  /* 0x0000003c3d3d7221 */ /* 0x000fe40000010000 */
[----:B------:R-:W-:Y:S02]  /*cd80*/  FADD.FTZ R33, R33, R32 ;  /* 0x0000002021217221 */ /* 0x000fe40000010000 */
[----:B------:R-:W-:Y:S02]  /*cd90*/  FADD.FTZ R64, R64, R61 ;  /* 0x0000003d40407221 */ /* 0x000fe40000010000 */
[C---:B------:R-:W-:Y:S01]  /*cda0*/  HMMA.16816.F32 R128, R20.reuse, R124, R4 ;  /* 0x0000007c1480723c */ /* 0x040fe20000001804 */
[----:B------:R-:W1:Y:S02]  /*cdb0*/  LDSM.16.MT88.4 R4, [R220+0x3900] ;  /* 0x00390000dc04783b */ /* 0x000e640000004200 */
[----:B------:R-:W-:Y:S02]  /*cdc0*/  FADD.FTZ R34, R34, R33 ;  /* 0x0000002122227221 */ /* 0x000fe40000010000 */
[----:B------:R-:W-:Y:S02]  /*cdd0*/  FADD.FTZ R236, R163, R64 ;  /* 0x00000040a3ec7221 */ /* 0x000fe40000010000 */
[----:B------:R-:W-:Y:S01]  /*cde0*/  FADD.FTZ R229, R159, R34 ;  /* 0x000000229fe57221 */ /* 0x000fe20000010000 */
[C---:B------:R-:W-:Y:S01]  /*cdf0*/  HMMA.16816.F32 R124, R20.reuse, R126, R8 ;  /* 0x0000007e147c723c */ /* 0x040fe20000001808 */
[----:B------:R-:W4:Y:S07]  /*ce00*/  LDSM.16.MT88.4 R8, [R224+0x7900] ;  /* 0x00790000e008783b */ /* 0x000f2e0000004200 */
[C---:B---3--:R-:W-:Y:S08]  /*ce10*/  HMMA.16816.F32 R68, R20.reuse, R24, R68 ;  /* 0x000000181444723c */ /* 0x048ff00000001844 */
[C---:B------:R-:W-:Y:S01]  /*ce20*/  HMMA.16816.F32 R72, R20.reuse, R26, R72 ;  /* 0x0000001a1448723c */ /* 0x040fe20000001848 */
[----:B------:R-:W3:Y:S07]  /*ce30*/  LDSM.16.MT88.4 R24, [R222+0x7900] ;  /* 0x00790000de18783b */ /* 0x000eee0000004200 */
[C---:B--2---:R-:W-:Y:S08]  /*ce40*/  HMMA.16816.F32 R76, R20.reuse, R28, R76 ;  /* 0x0000001c144c723c */ /* 0x044ff0000000184c */
[C---:B------:R-:W-:Y:S08]  /*ce50*/  HMMA.16816.F32 R80, R20.reuse, R30, R80 ;  /* 0x0000001e1450723c */ /* 0x040ff00000001850 */
[C---:B-1----:R-:W-:Y:S08]  /*ce60*/  HMMA.16816.F32 R84, R20.reuse, R4, R84 ;  /* 0x000000041454723c */ /* 0x042ff00000001854 */
[C---:B------:R-:W-:Y:S01]  /*ce70*/  HMMA.16816.F32 R88, R20.reuse, R6, R88 ;  /* 0x000000061458723c */ /* 0x040fe20000001858 */
[----:B------:R-:W1:Y:S07]  /*ce80*/  LDSM.16.MT88.4 R4, [R221+0x7900] ;  /* 0x00790000dd04783b */ /* 0x000e6e0000004200 */
[C---:B----4-:R-:W-:Y:S08]  /*ce90*/  HMMA.16816.F32 R92, R20.reuse, R8, R92 ;  /* 0x00000008145c723c */ /* 0x050ff0000000185c */
[C---:B------:R-:W-:Y:S01]  /*cea0*/  HMMA.16816.F32 R96, R20.reuse, R10, R96 ;  /* 0x0000000a1460723c */ /* 0x040fe20000001860 */
[----:B------:R-:W2:Y:S07]  /*ceb0*/  LDSM.16.MT88.4 R8, [R220+0x7900] ;  /* 0x00790000dc08783b */ /* 0x000eae0000004200 */
[C---:B---3--:R-:W-:Y:S08]  /*cec0*/  HMMA.16816.F32 R100, R20.reuse, R24, R100 ;  /* 0x000000181464723c */ /* 0x048ff00000001864 */
[C---:B------:R-:W-:Y:S08]  /*ced0*/  HMMA.16816.F32 R104, R20.reuse, R26, R104 ;  /* 0x0000001a1468723c */ /* 0x040ff00000001868 */
[C---:B-1----:R-:W-:Y:S08]  /*cee0*/  HMMA.16816.F32 R120, R20.reuse, R4, R12 ;  /* 0x000000041478723c */ /* 0x042ff0000000180c */
[C---:B------:R-:W-:Y:S08]  /*cef0*/  HMMA.16816.F32 R108, R20.reuse, R6, R108 ;  /* 0x00000006146c723c */ /* 0x040ff0000000186c */
[C---:B--2---:R-:W-:Y:S08]  /*cf00*/  HMMA.16816.F32 R116, R20.reuse, R8, R16 ;  /* 0x000000081474723c */ /* 0x044ff00000001810 */
[----:B------:R-:W-:Y:S01]  /*cf10*/  HMMA.16816.F32 R112, R20, R10, R112 ;  /* 0x0000000a1470723c */ /* 0x000fe20000001870 */
[----:B------:R-:W-:-:S07]  /*cf20*/  @P0 BRA `(.L_x_505) ;  /* 0xffffcc1000000947 */ /* 0x000fce000383ffff */
.L_x_504:
        /* <DEDUP_REMOVED lines=9> */
[----:B-1----:R-:W-:Y:S01]  /*cfc0*/  FADD.FTZ R5, R6, R5 ;  /* 0x0000000506057221 */ /* 0x002fe20000010000 */
[----:B------:R-:W-:Y:S01]  /*cfd0*/  MOV R6, 0xff800000 ;  /* 0xff80000000067802 */ /* 0x000fe20000000f00 */
[----:B--2---:R-:W-:-:S03]  /*cfe0*/  FADD.FTZ R2, R2, R7 ;  /* 0x0000000702027221 */ /* 0x004fc60000010000 */
[----:B------:R-:W-:Y:S02]  /*cff0*/  FSETP.NE.FTZ.AND P1, PT, R5, RZ, PT ;  /* 0x000000ff0500720b */ /* 0x000fe40003f35000 */
[----:B------:R-:W-:-:S11]  /*d000*/  FSETP.NE.FTZ.AND P0, PT, R2, RZ, PT ;  /* 0x000000ff0200720b */ /* 0x000fd60003f15000 */
[----:B------:R-:W1:Y:S01]  /*d010*/  @P1 MUFU.RCP R4, R5 ;  /* 0x0000000500041308 */ /* 0x000e620000001000 */
[----:B------:R-:W-:Y:S02]  /*d020*/  @P1 MOV R8, 0x3f317218 ;  /* 0x3f31721800081802 */ /* 0x000fe40000000f00 */
[----:B------:R-:W-:-:S03]  /*d030*/  @P0 MOV R7, 0x3f317218 ;  /* 0x3f31721800070802 */ /* 0x000fc60000000f00 */
        /* <DEDUP_REMOVED lines=74> */
.L_x_500:
        /* <DEDUP_REMOVED lines=119> */
.L_x_507:
[----:B--2---:R-:W-:Y:S01]  /*dc50*/  LOP3.LUT R3, R7, 0xffffffe0, RZ, 0xc0, !PT ;  /* 0xffffffe007037812 */ /* 0x004fe200078ec0ff */
[----:B------:R-:W1:Y:S01]  /*dc60*/  S2R R10, SR_CTAID.Y ;  /* 0x00000000000a7919 */ /* 0x000e620000002600 */
[----:B------:R-:W-:Y:S01]  /*dc70*/  SHF.R.S32.HI R7, RZ, 0x1f, R2 ;  /* 0x0000001fff077819 */ /* 0x000fe20000011402 */
[----:B------:R-:W-:Y:S01]  /*dc80*/  IMAD.MOV.U32 R13, RZ, RZ, c[0x0][0x4e8] ;  /* 0x00013a00ff0d7624 */ /* 0x000fe200078e00ff */
[----:B------:R-:W-:Y:S01]  /*dc90*/  MOV R19, R21 ;  /* 0x0000001500137202 */ /* 0x000fe20000000f00 */
[----:B------:R-:W-:Y:S01]  /*dca0*/  IMAD.IADD R12, R0, 0x1, -R3 ;  /* 0x00000001000c7824 */ /* 0x000fe200078e0a03 */
[----:B------:R-:W2:Y:S01]  /*dcb0*/  S2R R39, SR_CTAID.X ;  /* 0x0000000000277919 */ /* 0x000ea20000002500 */
[----:B------:R-:W-:Y:S01]  /*dcc0*/  LEA.HI R7, R7, R2, RZ, 0x3 ;  /* 0x0000000207077211 */ /* 0x000fe200078f18ff */
[----:B------:R-:W-:Y:S01]  /*dcd0*/  IMAD.MOV.U32 R18, RZ, RZ, R20 ;  /* 0x000000ffff127224 */ /* 0x000fe200078e0014 */
[----:B------:R-:W-:Y:S01]  /*dce0*/  LEA.HI R3, R9, R9, RZ, 0x1 ;  /* 0x0000000909037211 */ /* 0x000fe200078f08ff */
        /* <DEDUP_REMOVED lines=8> */
[----:B------:R-:W-:Y:S02]  /*dd70*/  ISETP.NE.AND P1, PT, R13, 0x1, PT ;  /* 0x000000010d00780c */ /* 0x000fe40003f25270 */
[----:B------:R-:W-:Y:S01]  /*dd80*/  IADD3 R13, R9, -R14, RZ ;  /* 0x8000000e090d7210 */ /* 0x000fe20007ffe0ff */
[----:B------:R-:W-:Y:S01]  /*dd90*/  IMAD R2, R2, 0x10, R11 ;  /* 0x0000001002027824 */ /* 0x000fe200078e020b */
[----:B------:R-:W-:Y:S01]  /*dda0*/  LOP3.LUT P2, RZ, R12, 0x3, RZ, 0xc0, !PT ;  /* 0x000000030cff7812 */ /* 0x000fe2000784c0ff */
        /* <DEDUP_REMOVED lines=12> */
[----:B------:R-:W-:Y:S02]  /*de70*/  SHF.R.S32.HI R13, RZ, 0x1f, R228 ;  /* 0x0000001fff0d7819 */ /* 0x000fe400000114e4 */
[----:B------:R-:W-:Y:S01]  /*de80*/  SEL R14, R228, RZ, !P0 ;  /* 0x000000ffe40e7207 */ /* 0x000fe20004000000 */
[----:B------:R-:W-:Y:S01]  /*de90*/  IMAD R7, R10, c[0x0][0x494], R7 ;  /* 0x000125000a077a24 */ /* 0x000fe200078e0207 */
[----:B------:R-:W-:Y:S01]  /*dea0*/  SEL R13, R13, RZ, !P0 ;  /* 0x000000ff0d0d7207 */ /* 0x000fe20004000000 */
[----:B------:R-:W-:-:S02]  /*deb0*/  IMAD.IADD R9, R0, 0x1, -R9 ;  /* 0x0000000100097824 */ /* 0x000fc400078e0a09 */
[----:B------:R-:W-:-:S04]  /*dec0*/  @P1 IMAD.HI.U32 R0, R3, c[0x0][0x4ec], RZ ;  /* 0x00013b0003001a27 */ /* 0x000fc800078e00ff */
[----:B------:R-:W-:Y:S01]  /*ded0*/  IMAD.IADD R19, R19, 0x1, R7 ;  /* 0x0000000113137824 */ /* 0x000fe200078e0207 */
[----:B------:R-:W-:Y:S01]  /*dee0*/  MOV R7, R3 ;  /* 0x0000000300077202 */ /* 0x000fe20000000f00 */
[----:B------:R-:W-:Y:S01]  /*def0*/  IMAD R11, R11, c[0x0][0x3e8], RZ ;  /* 0x0000fa000b0b7a24 */ /* 0x000fe200078e02ff */
[----:B------:R-:W-:Y:S01]  /*df00*/  @P1 SHF.R.U32.HI R7, RZ, c[0x0][0x4f0], R0 ;  /* 0x00013c00ff071a19 */ /* 0x000fe20000011600 */
[----:B------:R-:W-:-:S03]  /*df10*/  IMAD.WIDE.U32 R20, R10, c[0x0][0x3e8], R20 ;  /* 0x0000fa000a147a25 */ /* 0x000fc600078e0014 */
[----:B------:R-:W-:Y:S01]  /*df20*/  SHF.R.S32.HI R16, RZ, 0x1f, R7 ;  /* 0x0000001fff107819 */ /* 0x000fe20000011407 */
[----:B------:R-:W-:Y:S01]  /*df30*/  IMAD R11, R10, c[0x0][0x3ec], R11 ;  /* 0x0000fb000a0b7a24 */ /* 0x000fe200078e020b */
[----:B------:R-:W-:Y:S01]  /*df40*/  IADD3 R10, -R7, RZ, RZ ;  /* 0x000000ff070a7210 */ /* 0x000fe20007ffe1ff */
[----:B------:R-:W-:Y:S02]  /*df50*/  IMAD R0, R9, 0x20, R32 ;  /* 0x0000002009007824 */ /* 0x000fe400078e0220 */
[----:B------:R-:W-:Y:S02]  /*df60*/  IMAD.IADD R21, R21, 0x1, R11 ;  /* 0x0000000115157824 */ /* 0x000fe400078e020b */
[----:B------:R-:W-:Y:S02]  /*df70*/  IMAD R11, R39, 0x80, R0 ;  /* 0x00000080270b7824 */ /* 0x000fe400078e0200 */
[----:B------:R-:W-:Y:S02]  /*df80*/  IMAD R15, R13, c[0x0][0x498], RZ ;  /* 0x000126000d0f7a24 */ /* 0x000fe400078e02ff */
[----:B------:R-:W-:-:S04]  /*df90*/  IMAD.WIDE.U32 R18, R14, c[0x0][0x498], R18 ;  /* 0x000126000e127a25 */ /* 0x000fc800078e0012 */
[----:B------:R-:W-:Y:S01]  /*dfa0*/  IMAD R10, R10, c[0x0][0x4e8], R3 ;  /* 0x00013a000a0a7a24 */ /* 0x000fe200078e0203 */
[----:B------:R-:W-:Y:S01]  /*dfb0*/  IADD3 R18, P0, R7, R18, RZ ;  /* 0x0000001207127210 */ /* 0x000fe20007f1e0ff */
[----:B------:R-:W-:-:S03]  /*dfc0*/  @P1 IMAD.HI.U32 R0, R11, c[0x0][0x4ec], RZ ;  /* 0x00013b000b001a27 */ /* 0x000fc600078e00ff */
[----:B------:R-:W-:Y:S01]  /*dfd0*/  SHF.R.S32.HI R12, RZ, 0x1f, R10 ;  /* 0x0000001fff0c7819 */ /* 0x000fe2000001140a */
[----:B------:R-:W-:Y:S02]  /*dfe0*/  IMAD R3, R14, c[0x0][0x49c], R15 ;  /* 0x000127000e037a24 */ /* 0x000fe400078e020f */
        /* <DEDUP_REMOVED lines=13> */
[----:B------:R-:W-:Y:S01]  /*e0c0*/  IMAD R34, R34, c[0x0][0x4e8], R11 ;  /* 0x00013a0022227a24 */ /* 0x000fe200078e020b */
[----:B------:R-:W-:Y:S01]  /*e0d0*/  LOP3.LUT R16, R3, 0x38, R0, 0xf8, !PT ;  /* 0x0000003803107812 */ /* 0x000fe200078ef800 */
[----:B------:R-:W-:Y:S01]  /*e0e0*/  IMAD.IADD R10, R19, 0x1, R9 ;  /* 0x00000001130a7824 */ /* 0x000fe200078e0209 */
[----:B------:R-:W-:Y:S01]  /*e0f0*/  SHF.R.U32.HI R3, RZ, 0x3, R3 ;  /* 0x00000003ff037819 */ /* 0x000fe20000011603 */
[----:B------:R-:W-:Y:S01]  /*e100*/  SHFL.IDX PT, R42, R12, RZ, 0x1c1f ;  /* 0x001c1fff0c2a7589 */ /* 0x000fe200000e0000 */
[----:B------:R-:W-:Y:S01]  /*e110*/  SHF.R.S32.HI R9, RZ, 0x1f, R7 ;  /* 0x0000001fff097819 */ /* 0x000fe20000011407 */
[----:B------:R-:W-:Y:S01]  /*e120*/  IMAD R13, R14, c[0x0][0x3f4], R13 ;  /* 0x0000fd000e0d7a24 */ /* 0x000fe200078e020d */
[----:B------:R-:W-:Y:S01]  /*e130*/  LEA.HI.X R10, R18, c[0x0][0x454], R10, 0x2, P0 ;  /* 0x00011500120a7a11 */ /* 0x000fe200000f140a */
[----:B------:R1:W-:Y:S01]  /*e140*/  SHFL.IDX PT, R44, R12, 0x1, 0x1c1f ;  /* 0x003c1f000c2c7f89 */ /* 0x0003e200000e0000 */
[C---:B------:R-:W-:Y:S01]  /*e150*/  IMAD R11, R39.reuse, 0x80, R2 ;  /* 0x00000080270b7824 */ /* 0x040fe200078e0202 */
[----:B------:R-:W-:Y:S01]  /*e160*/  LOP3.LUT R3, R16, R3, RZ, 0x3c, !PT ;  /* 0x0000000310037212 */ /* 0x000fe200078e3cff */
[----:B------:R-:W-:Y:S01]  /*e170*/  IMAD.WIDE.U32 R14, R14, c[0x0][0x3f0], R20 ;  /* 0x0000fc000e0e7a25 */ /* 0x000fe200078e0014 */
[----:B------:R-:W2:Y:S01]  /*e180*/  SHFL.IDX PT, R43, R10, RZ, 0x1c1f ;  /* 0x001c1fff0a2b7589 */ /* 0x000ea200000e0000 */
[----:B------:R-:W-:-:S02]  /*e190*/  LEA R39, R39, R32, 0x7 ;  /* 0x0000002027277211 */ /* 0x000fc400078e38ff */
[----:B-----5:R-:W-:Y:S01]  /*e1a0*/  IMAD R2, R8, c[0x0][0x4e8], RZ ;  /* 0x00013a0008027a24 */ /* 0x020fe200078e02ff */
[----:B------:R-:W3:Y:S01]  /*e1b0*/  SHFL.IDX PT, R45, R10, 0x1, 0x1c1f ;  /* 0x003c1f000a2d7f89 */ /* 0x000ee200000e0000 */
[----:B------:R-:W-:Y:S01]  /*e1c0*/  IMAD R16, R9, c[0x0][0x3e0], RZ ;  /* 0x0000f80009107a24 */ /* 0x000fe200078e02ff */
[----:B------:R-:W-:Y:S01]  /*e1d0*/  IADD3 R9, R11, 0x8, RZ ;  /* 0x000000080b097810 */ /* 0x000fe20007ffe0ff */
[----:B------:R-:W-:Y:S01]  /*e1e0*/  IMAD.IADD R13, R15, 0x1, R13 ;  /* 0x000000010f0d7824 */ /* 0x000fe200078e020d */
[-C--:B------:R-:W-:Y:S01]  /*e1f0*/  ISETP.GE.OR P0, PT, R11, R2.reuse, P2 ;  /* 0x000000020b00720c */ /* 0x080fe20001706670 */
[----:B------:R-:W-:Y:S01]  /*e200*/  IMAD.SHL.U32 R8, R5, 0x8, RZ ;  /* 0x0000000805087824 */ /* 0x000fe200078e00ff */
[----:B------:R-:W-:Y:S01]  /*e210*/  ISETP.GE.OR P2, PT, R9, R2, P2 ;  /* 0x000000020900720c */ /* 0x000fe20001746670 */
[----:B------:R-:W-:-:S03]  /*e220*/  IMAD R16, R7, c[0x0][0x3e4], R16 ;  /* 0x0000f90007107a24 */ /* 0x000fc600078e0210 */
[----:B------:R-:W-:-:S04]  /*e230*/  LOP3.LUT R8, R3, 0x7ffffe00, R8, 0xf8, !PT ;  /* 0x7ffffe0003087812 */ /* 0x000fc800078ef808 */
[----:B------:R-:W-:Y:S02]  /*e240*/  SHF.L.U32 R40, R8, 0x1, RZ ;  /* 0x0000000108287819 */ /* 0x000fe400000006ff */
[----:B-1----:R-:W-:Y:S01]  /*e250*/  MOV R12, R14 ;  /* 0x0000000e000c7202 */ /* 0x002fe20000000f00 */
[----:B--2---:R1:W-:Y:S04]  /*e260*/  @!P0 ST.E [R42.64], R4 ;  /* 0x000000042a008985 */ /* 0x0043e8000c101912 */
[----:B------:R-:W-:Y:S01]  /*e270*/  IMAD.WIDE.U32 R14, R7, c[0x0][0x3e0], R12 ;  /* 0x0000f800070e7a25 */ /* 0x000fe200078e000c */
[----:B------:R-:W-:Y:S01]  /*e280*/  SHF.R.S32.HI R7, RZ, 0x1f, R34 ;  /* 0x0000001fff077819 */ /* 0x000fe20000011422 */
[----:B---3--:R1:W-:Y:S02]  /*e290*/  @!P2 ST.E [R44.64], R6 ;  /* 0x000000062c00a985 */ /* 0x0083e4000c101912 */
[----:B------:R-:W-:-:S02]  /*e2a0*/  IMAD.IADD R15, R15, 0x1, R16 ;  /* 0x000000010f0f7824 */ /* 0x000fc400078e0210 */
[----:B------:R-:W-:Y:S01]  /*e2b0*/  IMAD R7, R7, c[0x0][0x3d8], RZ ;  /* 0x0000f60007077a24 */ /* 0x000fe200078e02ff */
[----:B------:R1:W2:Y:S03]  /*e2c0*/  LDS.128 R28, [R40+0x1080] ;  /* 0x00108000281c7984 */ /* 0x0002a60000000c00 */
[C---:B------:R-:W-:Y:S01]  /*e2d0*/  IMAD R3, R34.reuse, c[0x0][0x3dc], R7 ;  /* 0x0000f70022037a24 */ /* 0x040fe200078e0207 */
[----:B------:R1:W3:Y:S01]  /*e2e0*/  LDS.128 R24, [R40+0x2080] ;  /* 0x0020800028187984 */ /* 0x0002e20000000c00 */
[----:B------:R-:W-:-:S03]  /*e2f0*/  IMAD.WIDE.U32 R34, R34, c[0x0][0x3d8], R14 ;  /* 0x0000f60022227a25 */ /* 0x000fc600078e000e */
[----:B------:R1:W4:Y:S01]  /*e300*/  LDS.128 R20, [R40+0x3080] ;  /* 0x0030800028147984 */ /* 0x0003220000000c00 */
[----:B------:R-:W-:Y:S01]  /*e310*/  IMAD.IADD R3, R35, 0x1, R3 ;  /* 0x0000000123037824 */ /* 0x000fe200078e0203 */
[C---:B------:R-:W-:Y:S02]  /*e320*/  LEA R38, P0, R34.reuse, c[0x0][0x380], 0x1 ;  /* 0x0000e00022267a11 */ /* 0x040fe400078008ff */
[----:B------:R1:W1:Y:S02]  /*e330*/  LDS.128 R16, [R40+0x5080] ;  /* 0x0050800028107984 */ /* 0x0002640000000c00 */
[----:B------:R-:W-:Y:S02]  /*e340*/  LEA.HI.X R37, R34, c[0x0][0x384], R3, 0x1, P0 ;  /* 0x0000e10022257a11 */ /* 0x000fe400000f0c03 */
[----:B------:R1:W1:Y:S01]  /*e350*/  LDS.128 R12, [R40+0x6080] ;  /* 0x00608000280c7984 */ /* 0x0002620000000c00 */
[----:B------:R-:W-:-:S03]  /*e360*/  ISETP.GE.AND P0, PT, R39, R2, PT ;  /* 0x000000022700720c */ /* 0x000fc60003f06270 */
[----:B------:R1:W1:Y:S04]  /*e370*/  LDS.128 R8, [R40+0x7080] ;  /* 0x0070800028087984 */ /* 0x0002680000000c00 */
[----:B------:R1:W1:Y:S04]  /*e380*/  SHFL.IDX PT, R42, R38, RZ, 0x181f ;  /* 0x00181fff262a7589 */ /* 0x00026800000e0000 */
[----:B------:R1:W1:Y:S02]  /*e390*/  SHFL.IDX PT, R43, R37, RZ, 0x181f ;  /* 0x00181fff252b7589 */ /* 0x00026400000e0000 */
[----:B------:R-:W-:Y:S05]  /*e3a0*/  @P0 BRA `(.L_x_509) ;  /* 0x000000b000000947 */ /* 0x000fea0003800000 */
[----:B------:R-:W5:Y:S01]  /*e3b0*/  LDS.128 R32, [R40+0x80] ;  /* 0x0000800028207984 */ /* 0x000f620000000c00 */
[----:B------:R-:W-:-:S02]  /*e3c0*/  ISETP.GE.AND P0, PT, R36, c[0x0][0x3c8], PT ;  /* 0x0000f20024007a0c */ /* 0x000fc40003f06270 */
[----:B------:R-:W-:Y:S01]  /*e3d0*/  ISETP.GE.AND P1, PT, R0, c[0x0][0x3c8], PT ;  /* 0x0000f20000007a0c */ /* 0x000fe20003f26270 */
[----:B-1----:R-:W1:Y:S10]  /*e3e0*/  LDS.128 R4, [R40+0x4080] ;  /* 0x0040800028047984 */ /* 0x002e740000000c00 */
[----:B------:R-:W-:-:S02]  /*e3f0*/  @!P0 SHF.R.S32.HI R3, RZ, 0x1f, R36 ;  /* 0x0000001fff038819 */ /* 0x000fc40000011424 */
[----:B------:R-:W-:Y:S02]  /*e400*/  @!P1 IMAD.WIDE R44, R0, 0x2, R42 ;  /* 0x00000002002c9825 */ /* 0x000fe400078e022a */
[----:B------:R-:W-:-:S04]  /*e410*/  @!P0 LEA.HI R3, R3, R36, RZ, 0x3 ;  /* 0x0000002403038211 */ /* 0x000fc800078f18ff */
[----:B------:R-:W-:-:S05]  /*e420*/  @!P0 LOP3.LUT R3, R3, 0xfffffff8, RZ, 0xc0, !PT ;  /* 0xfffffff803038812 */ /* 0x000fca00078ec0ff */
[----:B------:R-:W-:Y:S01]  /*e430*/  @!P0 IMAD.WIDE R42, R3, 0x2, R42 ;  /* 0x00000002032a8825 */ /* 0x000fe200078e022a */
[----:B-----5:R4:W-:Y:S04]  /*e440*/  @!P1 ST.E.128 [R44.64], R32 ;  /* 0x000000202c009985 */ /* 0x0209e8000c101d12 */
[----:B-1----:R4:W-:Y:S02]  /*e450*/  @!P0 ST.E.128 [R42.64], R4 ;  /* 0x000000042a008985 */ /* 0x0029e4000c101d12 */
.L_x_509:
[----:B------:R-:W-:Y:S05]  /*e460*/  BSYNC B0 ;  /* 0x0000000000007941 */ /* 0x000fea0003800000 */
.L_x_508:
[----:B------:R-:W-:Y:S01]  /*e470*/  IADD3 R3, R39, 0x20, RZ ;  /* 0x0000002027037810 */ /* 0x000fe20007ffe0ff */
[----:B----4-:R4:W3:Y:S01]  /*e480*/  SHFL.IDX PT, R5, R37, 0x1, 0x181f ;  /* 0x00381f0025057f89 */ /* 0x0108e200000e0000 */
[----:B------:R-:W-:Y:S02]  /*e490*/  BSSY B0, `(.L_x_510) ;  /* 0x000000d000007945 */ /* 0x000fe40003800000 */
[----:B------:R-:W-:Y:S01]  /*e4a0*/  ISETP.GE.AND P0, PT, R3, R2, PT ;  /* 0x000000020300720c */ /* 0x000fe20003f06270 */
[----:B-1----:R4:W1:-:S12]  /*e4b0*/  SHFL.IDX PT, R4, R38, 0x1, 0x181f ;  /* 0x00381f0026047f89 */ /* 0x00285800000e0000 */
[----:B------:R-:W-:Y:S05]  /*e4c0*/  @P0 BRA `(.L_x_511) ;  /* 0x0000009000000947 */ /* 0x000fea0003800000 */
[----:B------:R-:W-:Y:S02]  /*e4d0*/  ISETP.GE.AND P0, PT, R36, c[0x0][0x3c8], PT ;  /* 0x0000f20024007a0c */ /* 0x000fe40003f06270 */
[----:B------:R-:W-:-:S11]  /*e4e0*/  ISETP.GE.AND P1, PT, R0, c[0x0][0x3c8], PT ;  /* 0x0000f20000007a0c */ /* 0x000fd60003f26270 */
[----:B------:R-:W-:Y:S02]  /*e4f0*/  @!P0 SHF.R.S32.HI R3, RZ, 0x1f, R36 ;  /* 0x0000001fff038819 */ /* 0x000fe40000011424 */
[----:B-1-3--:R-:W-:Y:S02]  /*e500*/  @!P1 IMAD.WIDE R6, R0, 0x2, R4 ;  /* 0x0000000200069825 */ /* 0x00afe400078e0204 */
[----:B------:R-:W-:-:S03]  /*e510*/  @!P0 LEA.HI R3, R3, R36, RZ, 0x3 ;  /* 0x0000002403038211 */ /* 0x000fc600078f18ff */
[----:B--2---:R1:W-:Y:S01]  /*e520*/  @!P1 ST.E.128 [R6.64], R28 ;  /* 0x0000001c06009985 */ /* 0x0043e2000c101d12 */
[----:B------:R-:W-:-:S05]  /*e530*/  @!P0 LOP3.LUT R3, R3, 0xfffffff8, RZ, 0xc0, !PT ;  /* 0xfffffff803038812 */ /* 0x000fca00078ec0ff */
[----:B------:R-:W-:-:S05]  /*e540*/  @!P0 IMAD.WIDE R4, R3, 0x2, R4 ;  /* 0x0000000203048825 */ /* 0x000fca00078e0204 */
[----:B------:R1:W-:Y:S02]  /*e550*/  @!P0 ST.E.128 [R4.64], R16 ;  /* 0x0000001004008985 */ /* 0x0003e4000c101d12 */
.L_x_511:
[----:B------:R-:W-:Y:S05]  /*e560*/  BSYNC B0 ;  /* 0x0000000000007941 */ /* 0x000fea0003800000 */
.L_x_510:
[----:B------:R-:W-:Y:S01]  /*e570*/  IADD3 R3, R39, 0x40, RZ ;  /* 0x0000004027037810 */ /* 0x000fe20007ffe0ff */
[----:B-1-3--:R1:W3:Y:S01]  /*e580*/  SHFL.IDX PT, R5, R37, 0x2, 0x181f ;  /* 0x00581f0025057f89 */ /* 0x00a2e200000e0000 */
        /* <DEDUP_REMOVED lines=13> */
.L_x_513:
[----:B------:R-:W-:Y:S05]  /*e660*/  BSYNC B0 ;  /* 0x0000000000007941 */ /* 0x000fea0003800000 */
.L_x_512:
[----:B------:R-:W-:Y:S01]  /*e670*/  IADD3 R39, R39, 0x60, RZ ;  /* 0x0000006027277810 */ /* 0x000fe20007ffe0ff */
[----:B---3--:R3:W1:Y:S03]  /*e680*/  SHFL.IDX PT, R5, R37, 0x3, 0x181f ;  /* 0x00781f0025057f89 */ /* 0x00866600000e0000 */
[----:B------:R-:W-:Y:S01]  /*e690*/  ISETP.GE.AND P0, PT, R39, R2, PT ;  /* 0x000000022700720c */ /* 0x000fe20003f06270 */
[----:B----4-:R3:W4:-:S12]  /*e6a0*/  SHFL.IDX PT, R4, R38, 0x3, 0x181f ;  /* 0x00781f0026047f89 */ /* 0x01071800000e0000 */
        /* <DEDUP_REMOVED lines=12> */
.L_x_506:
        /* <DEDUP_REMOVED lines=18> */
.L_x_514:
        /* <DEDUP_REMOVED lines=42> */
.L_x_516:
[----:B------:R-:W-:Y:S05]  /*eb30*/  BSYNC B0 ;  /* 0x0000000000007941 */ /* 0x000fea0003800000 */
.L_x_515:
        /* <DEDUP_REMOVED lines=59> */
.L_x_518:
[----:B------:R-:W-:Y:S05]  /*eef0*/  BSYNC B0 ;  /* 0x0000000000007941 */ /* 0x000fea0003800000 */
.L_x_517:
        /* <DEDUP_REMOVED lines=15> */
.L_x_520:
[----:B------:R-:W-:Y:S05]  /*eff0*/  BSYNC B0 ;  /* 0x0000000000007941 */ /* 0x000fea0003800000 */
.L_x_519:
        /* <DEDUP_REMOVED lines=15> */
.L_x_522:
[----:B------:R-:W-:Y:S05]  /*f0f0*/  BSYNC B0 ;  /* 0x0000000000007941 */ /* 0x000fea0003800000 */
.L_x_521:
        /* <DEDUP_REMOVED lines=16> */
.L_x_523:
        /* <DEDUP_REMOVED lines=16> */
.L_x_1721:


//--------------------- .text._ZN7cutlass13device_kernelIN5flash19enable_sm80_to_sm89INS1_16FlashAttnFwdSm80INS1_25CollectiveMainloopFwdSm80ILi8ELi1ELb1EN4cute5tupleIJNS5_1CILi128EEES8_S8_EEELi128ENS_6half_tEfNS_4arch4Sm80ELb1ELb0ELb0ELb1ELb0ELb1ELb1ELb0EEENS1_21CollectiveEpilogueFwdIS9_NS6_IJNS7_ILi1EEESF_SF_EEESA_SC_Li256ELb1ELb1ELb0ELb0EEENS1_19SingleTileSchedulerILb1ELb0ELb1ELi128EEEEEEEEEvNT_6ParamsE --------------------------
	.section	.text._ZN7cutlass13device_kernelIN5flash19enable_sm80_to_sm89INS1_16FlashAttnFwdSm80INS1_25CollectiveMainloopFwdSm80ILi8ELi1ELb1EN4cute5tupleIJNS5_1CILi128EEES8_S8_EEELi128ENS_6half_tEfNS_4arch4Sm80ELb1ELb0ELb0ELb1ELb0ELb1ELb1ELb0EEENS1_21CollectiveEpilogueFwdIS9_NS6_IJNS7_ILi1EEESF_SF_EEESA_SC_Li256ELb1ELb1ELb0ELb0EEENS1_19SingleTileSchedulerILb1ELb0ELb1ELi128EEEEEEEEEvNT_6ParamsE,"ax",@progbits
	.sectioninfo	@"SHI_REGISTERS=255"
	.align	128
.text._ZN7cutlass13device_kernelIN5flash19enable_sm80_to_sm89INS1_16FlashAttnFwdSm80INS1_25CollectiveMainloopFwdSm80ILi8ELi1ELb1EN4cute5tupleIJNS5_1CILi128EEES8_S8_EEELi128ENS_6half_tEfNS_4arch4Sm80ELb1ELb0ELb0ELb1ELb0ELb1ELb1ELb0EEENS1_21CollectiveEpilogueFwdIS9_NS6_IJNS7_ILi1EEESF_SF_EEESA_SC_Li256ELb1ELb1ELb0ELb0EEENS1_19SingleTileSchedulerILb1ELb0ELb1ELi128EEEEEEEEEvNT_6ParamsE:
        .type           _ZN7cutlass13device_kernelIN5flash19enable_sm80_to_sm89INS1_16FlashAttnFwdSm80INS1_25CollectiveMainloopFwdSm80ILi8ELi1ELb1EN4cute5tupleIJNS5_1CILi128EEES8_S8_EEELi128ENS_6half_tEfNS_4arch4Sm80ELb1ELb0ELb0ELb1ELb0ELb1ELb1ELb0EEENS1_21CollectiveEpilogueFwdIS9_NS6_IJNS7_ILi1EEESF_SF_EEESA_SC_Li256ELb1ELb1ELb0ELb0EEENS1_19SingleTileSchedulerILb1ELb0ELb1ELi128EEEEEEEEEvNT_6ParamsE,@function
        .size           _ZN7cutlass13device_kernelIN5flash19enable_sm80_to_sm89INS1_16FlashAttnFwdSm80INS1_25CollectiveMainloopFwdSm80ILi8ELi1ELb1EN4cute5tupleIJNS5_1CILi128EEES8_S8_EEELi128ENS_6half_tEfNS_4arch4Sm80ELb1ELb0ELb0ELb1ELb0ELb1ELb1ELb0EEENS1_21CollectiveEpilogueFwdIS9_NS6_IJNS7_ILi1EEESF_SF_EEESA_SC_Li256ELb1ELb1ELb0ELb0EEENS1_19SingleTileSchedulerILb1ELb0ELb1ELi128EEEEEEEEEvNT_6ParamsE,(.L_x_1722 - _ZN7cutlass13device_kernelIN5flash19enable_sm80_to_sm89INS1_16FlashAttnFwdSm80INS1_25CollectiveMainloopFwdSm80ILi8ELi1ELb1EN4cute5tupleIJNS5_1CILi128EEES8_S8_EEELi128ENS_6half_tEfNS_4arch4Sm80ELb1ELb0ELb0ELb1ELb0ELb1ELb1ELb0EEENS1_21CollectiveEpilogueFwdIS9_NS6_IJNS7_ILi1EEESF_SF_EEESA_SC_Li256ELb1ELb1ELb0ELb0EEENS1_19SingleTileSchedulerILb1ELb0ELb1ELi128EEEEEEEEEvNT_6ParamsE)
        .other          _ZN7cutlass13device_kernelIN5flash19enable_sm80_to_sm89INS1_16FlashAttnFwdSm80INS1_25CollectiveMainloopFwdSm80ILi8ELi1ELb1EN4cute5tupleIJNS5_1CILi128EEES8_S8_EEELi128ENS_6half_tEfNS_4arch4Sm80ELb1ELb0ELb0ELb1ELb0ELb1ELb1ELb0EEENS1_21CollectiveEpilogueFwdIS9_NS6_IJNS7_ILi1EEESF_SF_EEESA_SC_Li256ELb1ELb1ELb0ELb0EEENS1_19SingleTileSchedulerILb1ELb0ELb1ELi128EEEEEEEEEvNT_6ParamsE,@"STO_CUDA_ENTRY STV_DEFAULT"
_ZN7cutlass13device_kernelIN5flash19enable_sm80_to_sm89INS1_16FlashAttnFwdSm80INS1_25CollectiveMainloopFwdSm80ILi8ELi1ELb1EN4cute5tupleIJNS5_1CILi128EEES8_S8_EEELi128ENS_6half_tEfNS_4arch4Sm80ELb1ELb0ELb0ELb1ELb0ELb1ELb1ELb0EEENS1_21CollectiveEpilogueFwdIS9_NS6_IJNS7_ILi1EEESF_SF_EEESA_SC_Li256ELb1ELb1ELb0ELb0EEENS1_19SingleTileSchedulerILb1ELb0ELb1ELi128EEEEEEEEEvNT_6ParamsE:
[----:B------:R-:W-:Y:S02]  /*0000*/  MOV R1, c[0x0][0x28] ;  /* 0x00000a0000017a02 */ /* 0x000fe40000000f00 */
[----:B------:R-:W1:Y:S01]  /*0010*/  S2R R228, SR_TID.X ;  /* 0x0000000000e47919 */ /* 0x000e620000002100 */
[----:B------:R-:W-:Y:S01]  /*0020*/  IMAD.MOV.U32 R14, RZ, RZ, 0x4 ;  /* 0x00000004ff0e7424 */ /* 0x000fe200078e00ff */
[----:B------:R-:W2:Y:S01]  /*0030*/  S2UR UR4, SR_CTAID.X ;  /* 0x00000000000479c3 */ /* 0x000ea20000002500 */
[----:B------:R-:W-:Y:S01]  /*0040*/  ULDC.64 UR8, c[0x0][0x118] ;  /* 0x0000460000087ab9 */ /* 0x000fe20000000a00 */
[----:B------:R-:W3:Y:S01]  /*0050*/  S2R R5, SR_CTAID.Z ;  /* 0x0000000000057919 */ /* 0x000ee20000002700 */
[----:B------:R-:W-:Y:S02]  /*0060*/  IADD3 R1, R1, -0x60, RZ ;  /* 0xffffffa001017810 */ /* 0x000fe40007ffe0ff */
        /* <DEDUP_REMOVED lines=10> */
.L_x_525:
        /* <DEDUP_REMOVED lines=8> */
.L_x_527:
[----:B------:R-:W-:-:S04]  /*0190*/  MOV R0, c[0x0][0x54c] ;  /* 0x0001530000007a02 */ /* 0x000fc80000000f00 */
.L_x_526:
[----:B------:R-:W-:Y:S01]  /*01a0*/  USHF.L.U32 UR4, UR4, 0x7, URZ ;  /* 0x0000000704047899 */ /* 0x000fe2000800063f */
[----:B-----5:R-:W-:-:S05]  /*01b0*/  IMAD R0, R0, c[0x0][0x548], RZ ;  /* 0x0001520000007a24 */ /* 0x020fca00078e02ff */
[----:B------:R-:W-:-:S04]  /*01c0*/  MOV R12, UR4 ;  /* 0x00000004000c7c02 */ /* 0x000fc80008000f00 */
[----:B------:R-:W-:-:S04]  /*01d0*/  ISETP.GE.AND P0, PT, R12, R0, PT ;  /* 0x000000000c00720c */ /* 0x000fc80003f06270 */
[----:B------:R-:W-:-:S05]  /*01e0*/  SEL R0, R5, 0xffffffff, !P0 ;  /* 0xffffffff05007807 */ /* 0x000fca0004000000 */
[----:B------:R2:W-:Y:S01]  /*01f0*/  STL [R1+0x5c], R0 ;  /* 0x00005c0001007387 */ /* 0x0005e20000100800 */
[----:B------:R-:W-:Y:S05]  /*0200*/  BRA `(.L_x_528) ;  /* 0x0000014000007947 */ /* 0x000fea0003800000 */
.L_x_524:
[----:B------:R-:W-:-:S04]  /*0210*/  ISETP.NE.U32.AND P0, PT, RZ, c[0x0][0x568], PT ;  /* 0x00015a00ff007a0c */ /* 0x000fc80003f05070 */
[----:B------:R-:W-:-:S13]  /*0220*/  ISETP.NE.AND.EX P0, PT, RZ, c[0x0][0x56c], PT, P0 ;  /* 0x00015b00ff007a0c */ /* 0x000fda0003f05300 */
[----:B------:R-:W-:Y:S05]  /*0230*/  @!P0 BRA `(.L_x_529) ;  /* 0x0000002000008947 */ /* 0x000fea0003800000 */
[----:B------:R1:W5:Y:S01]  /*0240*/  LDG.E R0, [R2.64] ;  /* 0x0000000802007981 */ /* 0x000362000c1e1900 */
[----:B------:R-:W-:Y:S05]  /*0250*/  BRA `(.L_x_530) ;  /* 0x0000009000007947 */ /* 0x000fea0003800000 */
.L_x_529:
        /* <DEDUP_REMOVED lines=8> */
.L_x_531:
[----:B------:R-:W-:-:S04]  /*02e0*/  MOV R0, c[0x0][0x54c] ;  /* 0x0001530000007a02 */ /* 0x000fc80000000f00 */
.L_x_530:
[----:B------:R-:W-:Y:S01]  /*02f0*/  USHF.L.U32 UR4, UR4, 0x7, URZ ;  /* 0x0000000704047899 */ /* 0x000fe2000800063f */
[----:B-----5:R-:W-:-:S05]  /*0300*/  IMAD R0, R0, c[0x0][0x548], RZ ;  /* 0x0001520000007a24 */ /* 0x020fca00078e02ff */
[----:B------:R-:W-:-:S04]  /*0310*/  MOV R12, UR4 ;  /* 0x00000004000c7c02 */ /* 0x000fc80008000f00 */
[----:B------:R-:W-:-:S04]  /*0320*/  ISETP.GE.AND P0, PT, R12, R0, PT ;  /* 0x000000000c00720c */ /* 0x000fc80003f06270 */
[----:B------:R-:W-:-:S05]  /*0330*/  SEL R0, R5, 0xffffffff, !P0 ;  /* 0xffffffff05007807 */ /* 0x000fca0004000000 */
[----:B------:R2:W-:Y:S04]  /*0340*/  STL [R1+0x5c], R0 ;  /* 0x00005c0001007387 */ /* 0x0005e80000100800 */
.L_x_528:
[----:B------:R-:W3:Y:S02]  /*0350*/  LDL R18, [R1+0x5c] ;  /* 0x00005c0001127983 */ /* 0x000ee40000100800 */
[----:B---3--:R-:W-:-:S13]  /*0360*/  ISETP.GE.AND P0, PT, R18, RZ, PT ;  /* 0x000000ff1200720c */ /* 0x008fda0003f06270 */
[----:B------:R-:W-:Y:S05]  /*0370*/  @!P0 EXIT ;  /* 0x000000000000894d */ /* 0x000fea0003800000 */
[----:B------:R-:W-:Y:S01]  /*0380*/  ISETP.NE.U32.AND P0, PT, RZ, c[0x0][0x370], PT ;  /* 0x0000dc00ff007a0c */ /* 0x000fe20003f05070 */
[----:B--2---:R-:W-:Y:S01]  /*0390*/  IMAD.MOV.U32 R0, RZ, RZ, c[0x0][0x168] ;  /* 0x00005a00ff007624 */ /* 0x004fe200078e00ff */
[----:B------:R-:W-:Y:S01]  /*03a0*/  ISETP.NE.U32.AND P1, PT, RZ, c[0x0][0x360], PT ;  /* 0x0000d800ff007a0c */ /* 0x000fe20003f25070 */
[----:B------:R-:W-:Y:S01]  /*03b0*/  IMAD.MOV.U32 R179, RZ, RZ, RZ ;  /* 0x000000ffffb37224 */ /* 0x000fe200078e00ff */
[----:B------:R-:W-:Y:S01]  /*03c0*/  ISETP.NE.AND.EX P2, PT, RZ, c[0x0][0x374], PT, P0 ;  /* 0x0000dd00ff007a0c */ /* 0x000fe20003f45300 */
[----:B------:R-:W-:Y:S01]  /*03d0*/  IMAD.MOV.U32 R174, RZ, RZ, RZ ;  /* 0x000000ffffae7224 */ /* 0x000fe200078e00ff */
[----:B------:R-:W-:Y:S01]  /*03e0*/  ISETP.NE.AND.EX P0, PT, RZ, c[0x0][0x364], PT, P1 ;  /* 0x0000d900ff007a0c */ /* 0x000fe20003f05310 */
[----:B------:R-:W-:Y:S01]  /*03f0*/  IMAD.MOV.U32 R182, RZ, RZ, RZ ;  /* 0x000000ffffb67224 */ /* 0x000fe200078e00ff */
[----:B------:R-:W-:Y:S01]  /*0400*/  ISETP.NE.U32.AND P1, PT, RZ, c[0x0][0x348], PT ;  /* 0x0000d200ff007a0c */ /* 0x000fe20003f25070 */
[----:B------:R-:W-:Y:S01]  /*0410*/  IMAD.WIDE R6, R18, R14, c[0x0][0x348] ;  /* 0x0000d20012067625 */ /* 0x000fe200078e020e */
[----:B------:R-:W-:-:S02]  /*0420*/  ISETP.NE.U32.AND P5, PT, RZ, c[0x0][0x350], PT ;  /* 0x0000d400ff007a0c */ /* 0x000fc40003fa5070 */
[----:B------:R-:W-:Y:S01]  /*0430*/  ISETP.NE.U32.AND P3, PT, RZ, c[0x0][0x358], PT ;  /* 0x0000d600ff007a0c */ /* 0x000fe20003f65070 */
[CC--:B------:R-:W-:Y:S01]  /*0440*/  IMAD.WIDE R4, R18.reuse, R14.reuse, c[0x0][0x350] ;  /* 0x0000d40012047625 */ /* 0x0c0fe200078e020e */
[----:B------:R-:W-:Y:S02]  /*0450*/  ISETP.NE.AND.EX P1, PT, RZ, c[0x0][0x34c], PT, P1 ;  /* 0x0000d300ff007a0c */ /* 0x000fe40003f25310 */
[----:B------:R-:W-:Y:S01]  /*0460*/  ISETP.NE.AND.EX P5, PT, RZ, c[0x0][0x354], PT, P5 ;  /* 0x0000d500ff007a0c */ /* 0x000fe20003fa5350 */
[CC--:B------:R-:W-:Y:S01]  /*0470*/  @P2 IMAD.WIDE R10, R18.reuse, R14.reuse, c[0x0][0x370] ;  /* 0x0000dc00120a2625 */ /* 0x0c0fe200078e020e */
[----:B------:R-:W-:Y:S02]  /*0480*/  ISETP.NE.AND.EX P3, PT, RZ, c[0x0][0x35c], PT, P3 ;  /* 0x0000d700ff007a0c */ /* 0x000fe40003f65330 */
[----:B------:R-:W-:Y:S01]  /*0490*/  MOV R13, RZ ;  /* 0x000000ff000d7202 */ /* 0x000fe20000000f00 */
[CC--:B------:R-:W-:Y:S01]  /*04a0*/  @P0 IMAD.WIDE R8, R18.reuse, R14.reuse, c[0x0][0x360] ;  /* 0x0000d80012080625 */ /* 0x0c0fe200078e020e */
[----:B------:R2:W5:Y:S03]  /*04b0*/  @P2 LDG.E R179, [R10.64] ;  /* 0x000000080ab32981 */ /* 0x000566000c1e1900 */
[----:B-1----:R-:W-:Y:S01]  /*04c0*/  IMAD.WIDE R2, R18, R14, c[0x0][0x358] ;  /* 0x0000d60012027625 */ /* 0x002fe200078e020e */
[----:B------:R1:W3:Y:S04]  /*04d0*/  @P0 LDG.E R0, [R8.64] ;  /* 0x0000000808000981 */ /* 0x0002e8000c1e1900 */
[----:B------:R2:W5:Y:S04]  /*04e0*/  @P1 LDG.E R174, [R6.64] ;  /* 0x0000000806ae1981 */ /* 0x000568000c1e1900 */
[----:B------:R2:W5:Y:S04]  /*04f0*/  @P5 LDG.E R182, [R4.64] ;  /* 0x0000000804b65981 */ /* 0x000568000c1e1900 */
[----:B------:R2:W5:Y:S04]  /*0500*/  @P3 LDG.E R13, [R2.64] ;  /* 0x00000008020d3981 */ /* 0x000568000c1e1900 */
[----:B------:R-:W4:Y:S01]  /*0510*/  S2R R26, SR_CTAID.Y ;  /* 0x00000000001a7919 */ /* 0x000f220000002600 */
[----:B------:R-:W-:Y:S01]  /*0520*/  MOV R127, c[0x0][0x228] ;  /* 0x00008a00007f7a02 */ /* 0x000fe20000000f00 */
[----:B-1----:R-:W-:Y:S01]  /*0530*/  IMAD.MOV.U32 R8, RZ, RZ, c[0x0][0x1d0] ;  /* 0x00007400ff087624 */ /* 0x002fe200078e00ff */
[----:B----4-:R-:W-:Y:S01]  /*0540*/  SHF.R.S32.HI R213, RZ, 0x1f, R26 ;  /* 0x0000001fffd57819 */ /* 0x010fe2000001141a */
[----:B---3--:R2:W-:Y:S01]  /*0550*/  STL [R1+0x58], R0 ;  /* 0x0000580001007387 */ /* 0x0085e20000100800 */
[----:B------:R-:W-:Y:S01]  /*0560*/  IMAD.MOV.U32 R9, RZ, RZ, R0 ;  /* 0x000000ffff097224 */ /* 0x000fe200078e0000 */
[----:B------:R-:W-:Y:S05]  /*0570*/  @P0 BRA `(.L_x_532) ;  /* 0x0000005000000947 */ /* 0x000fea0003800000 */
[----:B------:R-:W-:Y:S05]  /*0580*/  @!P1 BRA `(.L_x_532) ;  /* 0x0000004000009947 */ /* 0x000fea0003800000 */
[----:B--2---:R1:W2:Y:S04]  /*0590*/  LDG.E R0, [R6.64] ;  /* 0x0000000806007981 */ /* 0x0042a8000c1e1900 */
[----:B-1----:R-:W2:Y:S02]  /*05a0*/  LDG.E R6, [R6.64+0x4] ;  /* 0x0000040806067981 */ /* 0x002ea4000c1e1900 */
[----:B--2---:R-:W-:-:S05]  /*05b0*/  IADD3 R9, -R0, R6, RZ ;  /* 0x0000000600097210 */ /* 0x004fca0007ffe1ff */
[----:B------:R1:W-:Y:S02]  /*05c0*/  STL [R1+0x58], R9 ;  /* 0x0000580901007387 */ /* 0x0003e40000100800 */
.L_x_532:
[----:B------:R-:W-:-:S04]  /*05d0*/  ISETP.NE.U32.AND P0, PT, RZ, c[0x0][0x368], PT ;  /* 0x0000da00ff007a0c */ /* 0x000fc80003f05070 */
[----:B------:R-:W-:-:S13]  /*05e0*/  ISETP.NE.AND.EX P0, PT, RZ, c[0x0][0x36c], PT, P0 ;  /* 0x0000db00ff007a0c */ /* 0x000fda0003f05300 */
[----:B------:R-:W-:Y:S05]  /*05f0*/  @!P0 BRA `(.L_x_533) ;  /* 0x0000003000008947 */ /* 0x000fea0003800000 */
[----:B--2---:R-:W-:-:S05]  /*0600*/  IMAD.WIDE R4, R18, R14, c[0x0][0x368] ;  /* 0x0000da0012047625 */ /* 0x004fca00078e020e */
[----:B------:R2:W5:Y:S01]  /*0610*/  LDG.E R8, [R4.64] ;  /* 0x0000000804087981 */ /* 0x000562000c1e1900 */
[----:B------:R-:W-:Y:S05]  /*0620*/  BRA `(.L_x_534) ;  /* 0x0000004000007947 */ /* 0x000fea0003800000 */
.L_x_533:
[----:B------:R-:W-:Y:S05]  /*0630*/  @!P5 BRA `(.L_x_534) ;  /* 0x000000300000d947 */ /* 0x000fea0003800000 */
[----:B--2---:R2:W3:Y:S04]  /*0640*/  LDG.E R0, [R4.64] ;  /* 0x0000000804007981 */ /* 0x0044e8000c1e1900 */
[----:B--2---:R-:W3:Y:S02]  /*0650*/  LDG.E R4, [R4.64+0x4] ;  /* 0x0000040804047981 */ /* 0x004ee4000c1e1900 */
[----:B---3--:R-:W-:Y:S02]  /*0660*/  IADD3 R8, -R0, R4, RZ ;  /* 0x0000000400087210 */ /* 0x008fe40007ffe1ff */
.L_x_534:
[----:B--2---:R2:W3:Y:S04]  /*0670*/  @P3 LDG.E R4, [R2.64] ;  /* 0x0000000802043981 */ /* 0x0044e8000c1e1900 */
[----:B------:R2:W3:Y:S01]  /*0680*/  @P3 LDG.E R0, [R2.64+0x4] ;  /* 0x0000040802003981 */ /* 0x0004e2000c1e1900 */
[----:B------:R-:W-:Y:S01]  /*0690*/  ISETP.NE.U32.AND P0, PT, RZ, c[0x0][0x378], PT ;  /* 0x0000de00ff007a0c */ /* 0x000fe20003f05070 */
[----:B-----5:R-:W-:-:S03]  /*06a0*/  IMAD.MOV.U32 R166, RZ, RZ, R8 ;  /* 0x000000ffffa67224 */ /* 0x020fc600078e0008 */
[----:B------:R-:W-:Y:S01]  /*06b0*/  ISETP.NE.AND.EX P0, PT, RZ, c[0x0][0x37c], PT, P0 ;  /* 0x0000df00ff007a0c */ /* 0x000fe20003f05300 */
[----:B------:R-:W-:-:S12]  /*06c0*/  IMAD.MOV.U32 R5, RZ, RZ, c[0x0][0x2c4] ;  /* 0x0000b100ff057624 */ /* 0x000fd800078e00ff */
[----:B--2---:R-:W-:-:S05]  /*06d0*/  @P0 IMAD.WIDE R2, R18, R14, c[0x0][0x378] ;  /* 0x0000de0012020625 */ /* 0x004fca00078e020e */
[----:B------:R2:W5:Y:S01]  /*06e0*/  @P0 LDG.E R166, [R2.64] ;  /* 0x0000000802a60981 */ /* 0x000562000c1e1900 */
[----:B------:R-:W-:Y:S01]  /*06f0*/  ISETP.NE.AND P0, PT, R5, 0x1, PT ;  /* 0x000000010500780c */ /* 0x000fe20003f05270 */
[----:B------:R-:W-:Y:S02]  /*0700*/  IMAD.IADD R5, R8, 0x1, -R179 ;  /* 0x0000000108057824 */ /* 0x000fe400078e0ab3 */
[----:B--2---:R-:W-:-:S05]  /*0710*/  IMAD.MOV.U32 R2, RZ, RZ, R12 ;  /* 0x000000ffff027224 */ /* 0x004fca00078e000c */
[----:B------:R2:W-:Y:S01]  /*0720*/  STL [R1], R2 ;  /* 0x0000000201007387 */ /* 0x0005e20000100800 */
[----:B---3--:R-:W-:-:S04]  /*0730*/  @P3 IMAD.IADD R127, R0, 0x1, -R4 ;  /* 0x00000001007f3824 */ /* 0x008fc800078e0a04 */
[----:B------:R-:W-:Y:S01]  /*0740*/  @P0 IADD3 R0, R2, 0x7f, RZ ;  /* 0x0000007f02000810 */ /* 0x000fe20007ffe0ff */
[----:B------:R-:W-:-:S04]  /*0750*/  IMAD.IADD R3, R5, 0x1, R127 ;  /* 0x0000000105037824 */ /* 0x000fc800078e027f */
[----:B--2---:R-:W-:Y:S01]  /*0760*/  @P0 IMAD.HI.U32 R2, R0, c[0x0][0x2c8], RZ ;  /* 0x0000b20000020a27 */ /* 0x004fe200078e00ff */
[----:B------:R-:W-:Y:S02]  /*0770*/  IADD3 R0, R12, 0x7f, RZ ;  /* 0x0000007f0c007810 */ /* 0x000fe40007ffe0ff */
[C---:B------:R-:W-:Y:S01]  /*0780*/  IADD3 R191, R3.reuse, 0x80, -R9 ;  /* 0x0000008003bf7810 */ /* 0x040fe20007ffe809 */
[----:B------:R2:W-:Y:S01]  /*0790*/  STL [R1+0x40], R3 ;  /* 0x0000400301007387 */ /* 0x0005e20000100800 */
[----:B------:R-:W-:Y:S02]  /*07a0*/  @P0 SHF.R.U32.HI R0, RZ, c[0x0][0x2cc], R2 ;  /* 0x0000b300ff000a19 */ /* 0x000fe40000011602 */
[----:B------:R-:W-:-:S03]  /*07b0*/  IADD3 R2, R3, 0x7f, RZ ;  /* 0x0000007f03027810 */ /* 0x000fc60007ffe0ff */
[----:B------:R-:W-:-:S05]  /*07c0*/  IMAD.IADD R0, R191, 0x1, R0 ;  /* 0x00000001bf007824 */ /* 0x000fca00078e0200 */
[----:B------:R-:W-:-:S04]  /*07d0*/  SHF.R.S32.HI R4, RZ, 0x1f, R0 ;  /* 0x0000001fff047819 */ /* 0x000fc80000011400 */
[----:B------:R-:W-:-:S04]  /*07e0*/  LEA.HI R0, R4, R0, RZ, 0x7 ;  /* 0x0000000004007211 */ /* 0x000fc800078f38ff */
[----:B------:R-:W-:Y:S02]  /*07f0*/  SHF.R.S32.HI R0, RZ, 0x7, R0 ;  /* 0x00000007ff007819 */ /* 0x000fe40000011400 */
[----:B--2---:R-:W-:-:S04]  /*0800*/  SHF.R.S32.HI R3, RZ, 0x1f, R2 ;  /* 0x0000001fff037819 */ /* 0x004fc80000011402 */
[----:B------:R-:W-:-:S04]  /*0810*/  LEA.HI R2, R3, R2, RZ, 0x7 ;  /* 0x0000000203027211 */ /* 0x000fc800078f38ff */
[----:B------:R-:W-:-:S04]  /*0820*/  SHF.R.S32.HI R190, RZ, 0x7, R2 ;  /* 0x00000007ffbe7819 */ /* 0x000fc80000011402 */
[----:B------:R-:W-:Y:S01]  /*0830*/  IMNMX R2, R190, R0, PT ;  /* 0x00000000be027217 */ /* 0x000fe20003800200 */
[----:B------:R-:W-:-:S04]  /*0840*/  IMAD.MOV R0, RZ, RZ, -R5 ;  /* 0x000000ffff007224 */ /* 0x000fc800078e0a05 */
[----:B------:R-:W-:Y:S01]  /*0850*/  IMAD R3, R2, 0x80, -R5 ;  /* 0x0000008002037824 */ /* 0x000fe200078e0a05 */
        /* <DEDUP_REMOVED lines=11> */
[----:B------:R-:W-:-:S04]  /*0910*/  ISETP.NE.U32.AND P4, PT, RZ, c[0x0][0x340], PT ;  /* 0x0000d000ff007a0c */ /* 0x000fc80003f85070 */
[----:B------:R-:W-:-:S13]  /*0920*/  ISETP.NE.AND.EX P4, PT, RZ, c[0x0][0x344], PT, P4 ;  /* 0x0000d100ff007a0c */ /* 0x000fda0003f85340 */
[----:B------:R-:W-:-:S05]  /*0930*/  @P4 IMAD.WIDE R2, R18, R14, c[0x0][0x340] ;  /* 0x0000d00012024625 */ /* 0x000fca00078e020e */
[----:B------:R2:W3:Y:S01]  /*0940*/  @P4 LDG.E R16, [R2.64] ;  /* 0x0000000802104981 */ /* 0x0004e2000c1e1900 */
[----:B------:R-:W-:Y:S01]  /*0950*/  SHF.R.S32.HI R6, RZ, 0x1f, R228 ;  /* 0x0000001fff067819 */ /* 0x000fe200000114e4 */
[----:B------:R-:W-:Y:S01]  /*0960*/  IMAD.MOV.U32 R170, RZ, RZ, c[0x0][0x238] ;  /* 0x00008e00ffaa7624 */ /* 0x000fe200078e00ff */
[----:B-1----:R-:W-:Y:S01]  /*0970*/  SHF.R.S32.HI R9, RZ, 0x1f, R18 ;  /* 0x0000001fff097819 */ /* 0x002fe20000011412 */
        /* <DEDUP_REMOVED lines=26> */
[----:B--2---:R-:W-:Y:S01]  /*0b20*/  IMAD.WIDE.U32 R2, R154, c[0x0][0x238], R32 ;  /* 0x00008e009a027a25 */ /* 0x004fe200078e0020 */
        /* <DEDUP_REMOVED lines=26> */
[-C--:B------:R-:W-:Y:S01]  /*0cd0*/  IMAD R5, R5, R209.reuse, R0 ;  /* 0x000000d105057224 */ /* 0x080fe200078e0200 */
        /* <DEDUP_REMOVED lines=20> */
[C---:B------:R-:W-:Y:S01]  /*0e20*/  @P2 LEA R0, P3, R170.reuse, R20, 0x5 ;  /* 0x00000014aa002211 */ /* 0x040fe200078628ff */
        /* <DEDUP_REMOVED lines=35> */
[----:B---3--:R-:W-:Y:S01]  /*1060*/  @P4 SHF.R.S32.HI R17, RZ, 0x1f, R16 ;  /* 0x0000001fff114819 */ /* 0x008fe20000011410 */
        /* <DEDUP_REMOVED lines=179> */
[C---:B------:R-:W-:Y:S01]  /*1ba0*/  IADD3 R144, P1, R210.reuse, R134, RZ ;  /* 0x00000086d2907210 */ /* 0x040fe20007f3e0ff */
        /* <DEDUP_REMOVED lines=30> */
.L_x_582:
        /* <DEDUP_REMOVED lines=50> */
.L_x_540:
[----:B------:R-:W-:Y:S05]  /*20b0*/  BSYNC B0 ;  /* 0x0000000000007941 */ /* 0x000fea0003800000 */
.L_x_539:
        /* <DEDUP_REMOVED lines=40> */
.L_x_542:
[----:B------:R-:W-:Y:S05]  /*2340*/  BSYNC B0 ;  /* 0x0000000000007941 */ /* 0x000fea0003800000 */
.L_x_541:
        /* <DEDUP_REMOVED lines=40> */
.L_x_544:
[----:B------:R-:W-:Y:S05]  /*25d0*/  BSYNC B0 ;  /* 0x0000000000007941 */ /* 0x000fea0003800000 */
.L_x_543:
        /* <DEDUP_REMOVED lines=38> */
.L_x_546:
[----:B------:R-:W-:Y:S05]  /*2840*/  BSYNC B0 ;  /* 0x0000000000007941 */ /* 0x000fea0003800000 */
.L_x_545:
        /* <DEDUP_REMOVED lines=74> */
.L_x_550:
[----:B------:R-:W-:Y:S05]  /*2cf0*/  BSYNC B0 ;  /* 0x0000000000007941 */ /* 0x000fea0003800000 */
.L_x_549:
        /* <DEDUP_REMOVED lines=59> */
.L_x_548:
[----:B------:R-:W-:Y:S05]  /*30b0*/  BSYNC B1 ;  /* 0x0000000000017941 */ /* 0x000fea0003800000 */
.L_x_547:
        /* <DEDUP_REMOVED lines=62> */
.L_x_554:
[----:B------:R-:W-:Y:S05]  /*34a0*/  BSYNC B0 ;  /* 0x0000000000007941 */ /* 0x000fea0003800000 */
.L_x_553:
        /* <DEDUP_REMOVED lines=59> */
.L_x_552:
[----:B------:R-:W-:Y:S05]  /*3860*/  BSYNC B1 ;  /* 0x0000000000017941 */ /* 0x000fea0003800000 */
.L_x_551:
        /* <DEDUP_REMOVED lines=62> */
.L_x_558:
[----:B------:R-:W-:Y:S05]  /*3c50*/  BSYNC B0 ;  /* 0x0000000000007941 */ /* 0x000fea0003800000 */
.L_x_557:
        /* <DEDUP_REMOVED lines=59> */
.L_x_556:
[----:B------:R-:W-:Y:S05]  /*4010*/  BSYNC B1 ;  /* 0x0000000000017941 */ /* 0x000fea0003800000 */
.L_x_555:
        /* <DEDUP_REMOVED lines=60> */
.L_x_561:
[----:B------:R-:W-:Y:S05]  /*43e0*/  BSYNC B0 ;  /* 0x0000000000007941 */ /* 0x000fea0003800000 */
.L_x_560:
        /* <DEDUP_REMOVED lines=59> */
.L_x_538:
        /* <DEDUP_REMOVED lines=224> */
.L_x_563:
[----:B-1----:R-:W-:Y:S05]  /*55a0*/  BSYNC B0 ;  /* 0x0000000000007941 */ /* 0x002fea0003800000 */
.L_x_562:
        /* <DEDUP_REMOVED lines=115> */
.L_x_565:
[----:B------:R-:W-:Y:S05]  /*5ce0*/  BSYNC B0 ;  /* 0x0000000000007941 */ /* 0x000fea0003800000 */
.L_x_564:
        /* <DEDUP_REMOVED lines=115> */
.L_x_567:
[----:B------:R-:W-:Y:S05]  /*6420*/  BSYNC B0 ;  /* 0x0000000000007941 */ /* 0x000fea0003800000 */
.L_x_566:
        /* <DEDUP_REMOVED lines=116> */
.L_x_537:
        /* <DEDUP_REMOVED lines=19> */
.L_x_569:
[----:B------:R-:W-:Y:S05]  /*6ca0*/  BSYNC B0 ;  /* 0x0000000000007941 */ /* 0x000fea0003800000 */
.L_x_568:
        /* <DEDUP_REMOVED lines=19> */
.L_x_571:
[----:B------:R-:W-:Y:S05]  /*6de0*/  BSYNC B0 ;  /* 0x0000000000007941 */ /* 0x000fea0003800000 */
.L_x_570:
        /* <DEDUP_REMOVED lines=19> */
.L_x_573:
[----:B------:R-:W-:Y:S05]  /*6f20*/  BSYNC B0 ;  /* 0x0000000000007941 */ /* 0x000fea0003800000 */
.L_x_572:
        /* <DEDUP_REMOVED lines=18> */
.L_x_559:
[----:B------:R-:W-:Y:S05]  /*7050*/  BSYNC B2 ;  /* 0x0000000000027941 */ /* 0x000fea0003800000 */
.L_x_536:
        /* <DEDUP_REMOVED lines=28> */
[C---:B------:R-:W-:Y:S04]  /*7220*/  @P2 LEA R6, P0, R2.reuse, c[0x0][0x250], 0x1 ;  /* 0x0000940002062a11 */ /* 0x040fe800078008ff */
[----:B------:R-:W-:Y:S01]  /*7230*/  @P2 LEA.HI.X R7, R2, c[0x0][0x254], R3, 0x1, P0 ;  /* 0x0000950002072a11 */ /* 0x000fe200000f0c03 */
[----:B------:R-:W-:Y:S01]  /*7240*/  @P1 IMAD.MOV.U32 R3, RZ, RZ, R113 ;  /* 0x000000ffff031224 */ /* 0x000fe200078e0071 */
[----:B------:R-:W-:Y:S02]  /*7250*/  ISETP.GE.AND P0, PT, R5, 0x61, PT ;  /* 0x000000610500780c */ /* 0x000fe40003f06270 */
[-C--:B------:R-:W-:Y:S05]  /*7260*/  @P1 MOV R2, R102.reuse ;  /* 0x0000006600021202 */ /* 0x080fea0000000f00 */
[C---:B------:R-:W-:Y:S06]  /*7270*/  @P1 IMAD.WIDE.U32 R2, R9.reuse, c[0x0][0x258], R2 ;  /* 0x0000960009021a25 */ /* 0x040fec00078e0002 */
        /* <DEDUP_REMOVED lines=16> */
[C---:B------:R-:W-:Y:S11]  /*7380*/  IADD3 R0, -R13.reuse, R127, RZ ;  /* 0x0000007f0d007210 */ /* 0x040ff60007ffe1ff */
        /* <DEDUP_REMOVED lines=32> */
.L_x_575:
[----:B-1----:R-:W-:Y:S05]  /*7590*/  BSYNC B0 ;  /* 0x0000000000007941 */ /* 0x002fea0003800000 */
.L_x_574:
        /* <DEDUP_REMOVED lines=19> */
.L_x_577:
[----:B------:R-:W-:Y:S05]  /*76d0*/  BSYNC B0 ;  /* 0x0000000000007941 */ /* 0x000fea0003800000 */
.L_x_576:
        /* <DEDUP_REMOVED lines=19> */
.L_x_579:
[----:B------:R-:W-:Y:S05]  /*7810*/  BSYNC B0 ;  /* 0x0000000000007941 */ /* 0x000fea0003800000 */
.L_x_578:
        /* <DEDUP_REMOVED lines=19> */
.L_x_581:
[----:B------:R-:W-:Y:S05]  /*7950*/  BSYNC B0 ;  /* 0x0000000000007941 */ /* 0x000fea0003800000 */
.L_x_580:
        /* <DEDUP_REMOVED lines=20> */
[C---:B------:R-:W-:Y:S04]  /*7aa0*/  @P0 IADD3 R4, P1, R6.reuse, R171, RZ ;  /* 0x000000ab06040210 */ /* 0x040fe80007f3e0ff */
[----:B------:R2:W-:Y:S01]  /*7ab0*/  @P0 LDGSTS.E.BYPASS.LTC128B.128 [R75+0x9100], [R6.64], !P4 ;  /* 0x09100000064b0fae */ /* 0x0005e2000e101d48 */
[C---:B------:R-:W-:Y:S01]  /*7ac0*/  @P0 IMAD.X R5, R7.reuse, 0x1, R170, P1 ;  /* 0x0000000107050824 */ /* 0x040fe200008e06aa */
[----:B------:R-:W-:Y:S02]  /*7ad0*/  @P0 IADD3 R10, P1, R6, R131, RZ ;  /* 0x00000083060a0210 */ /* 0x000fe40007f3e0ff */
        /* <DEDUP_REMOVED lines=13> */
.L_x_535:
[----:B------:R-:W3:Y:S01]  /*7bb0*/  LDL.LU R28, [R1+0x4] ;  /* 0x00000400011c7983 */ /* 0x000ee20000300800 */
[----:B------:R-:W-:-:S03]  /*7bc0*/  IMAD.MOV.U32 R203, RZ, RZ, c[0x0][0x2c4] ;  /* 0x0000b100ffcb7624 */ /* 0x000fc600078e00ff */
[----:B------:R-:W4:Y:S01]  /*7bd0*/  LDL R234, [R1] ;  /* 0x0000000001ea7983 */ /* 0x000f220000100800 */
[----:B--2---:R-:W-:Y:S01]  /*7be0*/  IADD3 R5, R182, R179, RZ ;  /* 0x000000b3b6057210 */ /* 0x004fe20007ffe0ff */
[----:B------:R-:W-:Y:S01]  /*7bf0*/  CS2R R10, SRZ ;  /* 0x00000000000a7805 */ /* 0x000fe2000001ff00 */
[----:B------:R-:W-:Y:S01]  /*7c00*/  ISETP.NE.AND P3, PT, R203, 0x1, PT ;  /* 0x00000001cb00780c */ /* 0x000fe20003f65270 */
[----:B------:R-:W-:Y:S01]  /*7c10*/  IMAD.MOV.U32 R114, RZ, RZ, RZ ;  /* 0x000000ffff727224 */ /* 0x000fe200078e00ff */
[----:B------:R-:W-:Y:S01]  /*7c20*/  PLOP3.LUT P2, PT, PT, PT, PT, 0x80, 0x0 ;  /* 0x000000000000781c */ /* 0x000fe20003f4f070 */
[----:B------:R-:W-:Y:S01]  /*7c30*/  CS2R R14, SRZ ;  /* 0x00000000000e7805 */ /* 0x000fe2000001ff00 */
[----:B------:R-:W-:Y:S01]  /*7c40*/  IMAD.MOV.U32 R112, RZ, RZ, RZ ;  /* 0x000000ffff707224 */ /* 0x000fe200078e00ff */
[----:B------:R-:W-:Y:S01]  /*7c50*/  MOV R134, RZ ;  /* 0x000000ff00867202 */ /* 0x000fe20000000f00 */
[----:B-1----:R-:W-:Y:S01]  /*7c60*/  CS2R R8, SRZ ;  /* 0x0000000000087805 */ /* 0x002fe2000001ff00 */
        /* <DEDUP_REMOVED lines=19> */
[----:B------:R-:W-:Y:S01]  /*7da0*/  CS2R R24, SRZ ;  /* 0x0000000000187805 */ /* 0x000fe2000001ff00 */
[----:B------:R-:W-:Y:S01]  /*7db0*/  IMAD.MOV.U32 R88, RZ, RZ, RZ ;  /* 0x000000ffff587224 */ /* 0x000fe200078e00ff */
[----:B------:R-:W-:Y:S01]  /*7dc0*/  CS2R R86, SRZ ;  /* 0x0000000000567805 */ /* 0x000fe2000001ff00 */
[----:B------:R-:W-:Y:S01]  /*7dd0*/  IMAD.MOV.U32 R84, RZ, RZ, RZ ;  /* 0x000000ffff547224 */ /* 0x000fe200078e00ff */
[----:B------:R-:W-:Y:S01]  /*7de0*/  CS2R R82, SRZ ;  /* 0x0000000000527805 */ /* 0x000fe2000001ff00 */
[----:B------:R-:W-:Y:S01]  /*7df0*/  CS2R R26, SRZ ;  /* 0x00000000001a7805 */ /* 0x000fe2000001ff00 */
[----:B------:R-:W-:Y:S01]  /*7e00*/  MOV R80, RZ ;  /* 0x000000ff00507202 */ /* 0x000fe20000000f00 */
[----:B------:R-:W-:Y:S01]  /*7e10*/  CS2R R78, SRZ ;  /* 0x00000000004e7805 */ /* 0x000fe2000001ff00 */
[----:B------:R-:W-:Y:S01]  /*7e20*/  IMAD.MOV.U32 R7, RZ, RZ, RZ ;  /* 0x000000ffff077224 */ /* 0x000fe200078e00ff */
[----:B------:R-:W-:Y:S01]  /*7e30*/  MOV R76, RZ ;  /* 0x000000ff004c7202 */ /* 0x000fe20000000f00 */
[----:B------:R-:W-:Y:S01]  /*7e40*/  CS2R R74, SRZ ;  /* 0x00000000004a7805 */ /* 0x000fe2000001ff00 */
[----:B------:R-:W-:Y:S01]  /*7e50*/  CS2R R72, SRZ ;  /* 0x0000000000487805 */ /* 0x000fe2000001ff00 */
[----:B------:R-:W-:Y:S01]  /*7e60*/  CS2R R70, SRZ ;  /* 0x0000000000467805 */ /* 0x000fe2000001ff00 */
[----:B------:R-:W-:Y:S01]  /*7e70*/  CS2R R68, SRZ ;  /* 0x0000000000447805 */ /* 0x000fe2000001ff00 */
[----:B------:R-:W-:Y:S01]  /*7e80*/  CS2R R126, SRZ ;  /* 0x00000000007e7805 */ /* 0x000fe2000001ff00 */
[----:B------:R-:W-:Y:S01]  /*7e90*/  IMAD.MOV.U32 R124, RZ, RZ, RZ ;  /* 0x000000ffff7c7224 */ /* 0x000fe200078e00ff */
[----:B------:R-:W-:Y:S01]  /*7ea0*/  CS2R R122, SRZ ;  /* 0x00000000007a7805 */ /* 0x000fe2000001ff00 */
[----:B------:R-:W-:Y:S01]  /*7eb0*/  MOV R120, RZ ;  /* 0x000000ff00787202 */ /* 0x000fe20000000f00 */
[----:B------:R-:W-:Y:S01]  /*7ec0*/  CS2R R30, SRZ ;  /* 0x00000000001e7805 */ /* 0x000fe2000001ff00 */
[----:B---3--:R-:W-:-:S02]  /*7ed0*/  LOP3.LUT R28, R28, 0xffffffdf, RZ, 0xc0, !PT ;  /* 0xffffffdf1c1c7812 */ /* 0x008fc400078ec0ff */
[----:B----4-:R-:W-:Y:S02]  /*7ee0*/  IADD3 R0, R234, 0x7f, RZ ;  /* 0x0000007fea007810 */ /* 0x010fe40007ffe0ff */
[----:B------:R-:W-:-:S03]  /*7ef0*/  @P3 LOP3.LUT R28, R28, 0x20, RZ, 0xfc, !PT ;  /* 0x000000201c1c3812 */ /* 0x000fc600078efcff */
[----:B------:R-:W-:Y:S02]  /*7f00*/  @P3 IMAD.HI.U32 R2, R0, c[0x0][0x2c8], RZ ;  /* 0x0000b20000023a27 */ /* 0x000fe400078e00ff */
[----:B------:R1:W-:Y:S03]  /*7f10*/  STL [R1+0x4], R28 ;  /* 0x0000041c01007387 */ /* 0x0003e60000100800 */
[----:B------:R-:W-:-:S05]  /*7f20*/  @P3 SHF.R.U32.HI R0, RZ, c[0x0][0x2cc], R2 ;  /* 0x0000b300ff003a19 */ /* 0x000fca0000011602 */
[----:B------:R-:W-:-:S05]  /*7f30*/  IMAD.IADD R0, R191, 0x1, R0 ;  /* 0x00000001bf007824 */ /* 0x000fca00078e0200 */
[----:B------:R-:W-:-:S04]  /*7f40*/  SHF.R.S32.HI R2, RZ, 0x1f, R0 ;  /* 0x0000001fff027819 */ /* 0x000fc80000011400 */
[----:B------:R-:W-:-:S04]  /*7f50*/  LEA.HI R0, R2, R0, RZ, 0x7 ;  /* 0x0000000002007211 */ /* 0x000fc800078f38ff */
[----:B------:R-:W-:-:S04]  /*7f60*/  SHF.R.S32.HI R0, RZ, 0x7, R0 ;  /* 0x00000007ff007819 */ /* 0x000fc80000011400 */
[----:B------:R-:W-:-:S04]  /*7f70*/  IMNMX R208, R190, R0, PT ;  /* 0x00000000bed07217 */ /* 0x000fc80003800200 */
[----:B------:R-:W-:-:S13]  /*7f80*/  ISETP.GE.AND P0, PT, R208, 0x1, PT ;  /* 0x00000001d000780c */ /* 0x000fda0003f06270 */
[----:B------:R-:W-:Y:S05]  /*7f90*/  @!P0 BRA `(.L_x_583) ;  /* 0x00011cc000008947 */ /* 0x000fea0003800000 */
[----:B-1----:R-:W2:Y:S01]  /*7fa0*/  LDL R22, [R1+0x5c] ;  /* 0x00005c0001167983 */ /* 0x002ea20000100800 */
[----:B------:R-:W-:-:S03]  /*7fb0*/  ISETP.NE.U32.AND P0, PT, RZ, c[0x0][0x340], PT ;  /* 0x0000d000ff007a0c */ /* 0x000fc60003f05070 */
[----:B------:R-:W3:Y:S01]  /*7fc0*/  LDL R206, [R1+0x40] ;  /* 0x0000400001ce7983 */ /* 0x000ee20000100800 */
[----:B------:R-:W-:-:S03]  /*7fd0*/  ISETP.NE.AND.EX P2, PT, RZ, c[0x0][0x344], PT, P0 ;  /* 0x0000d100ff007a0c */ /* 0x000fc60003f45300 */
[----:B------:R-:W4:Y:S10]  /*7fe0*/  LDL R205, [R1+0x58] ;  /* 0x0000580001cd7983 */ /* 0x000f340000100800 */
[----:B------:R-:W-:Y:S01]  /*7ff0*/  @P2 IMAD.MOV.U32 R2, RZ, RZ, 0x4 ;  /* 0x00000004ff022424 */ /* 0x000fe200078e00ff */
[----:B------:R-:W-:Y:S01]  /*8000*/  SHF.R.S32.HI R0, RZ, 0x1f, R174 ;  /* 0x0000001fff007819 */ /* 0x000fe200000114ae */
[----:B------:R-:W1:Y:S01]  /*8010*/  S2R R38, SR_CTAID.Y ;  /* 0x0000000000267919 */ /* 0x000e620000002600 */
[----:B------:R-:W-:-:S03]  /*8020*/  SHF.R.S32.HI R194, RZ, 0x1f, R228 ;  /* 0x0000001fffc27819 */ /* 0x000fc600000114e4 */
[----:B------:R-:W-:Y:S01]  /*8030*/  IMAD R0, R0, c[0x0][0x178], RZ ;  /* 0x00005e0000007a24 */ /* 0x000fe200078e02ff */
[----:B------:R-:W-:-:S03]  /*8040*/  LEA.HI R6, R194, R228, RZ, 0x3 ;  /* 0x000000e4c2067211 */ /* 0x000fc600078f18ff */
[----:B------:R-:W-:Y:S01]  /*8050*/  IMAD R0, R174, c[0x0][0x17c], R0 ;  /* 0x00005f00ae007a24 */ /* 0x000fe200078e0200 */
[----:B------:R-:W-:Y:S01]  /*8060*/  SHF.R.S32.HI R70, RZ, 0x3, R6 ;  /* 0x00000003ff467819 */ /* 0x000fe20000011406 */
[----:B------:R-:W-:Y:S01]  /*8070*/  IMAD R4, R213, c[0x0][0x1b8], RZ ;  /* 0x00006e00d5047a24 */ /* 0x000fe200078e02ff */
[----:B------:R-:W-:Y:S01]  /*8080*/  ISETP.NE.U32.AND P1, PT, RZ, c[0x0][0x348], PT ;  /* 0x0000d200ff007a0c */ /* 0x000fe20003f25070 */
[----:B--2---:R-:W-:-:S05]  /*8090*/  @P2 IMAD.WIDE R2, R22, R2, c[0x0][0x340] ;  /* 0x0000d00016022625 */ /* 0x004fca00078e0202 */
[----:B------:R2:W3:Y:S01]  /*80a0*/  @P2 LDG.E R12, [R2.64] ;  /* 0x00000008020c2981 */ /* 0x0004e2000c1e1900 */
[----:B-1----:R-:W-:Y:S01]  /*80b0*/  IMAD R4, R38, c[0x0][0x1bc], R4 ;  /* 0x00006f0026047a24 */ /* 0x002fe200078e0204 */
[----:B------:R-:W-:Y:S01]  /*80c0*/  SHF.R.S32.HI R11, RZ, 0x1f, R22 ;  /* 0x0000001fff0b7819 */ /* 0x000fe20000011416 */
[----:B------:R-:W-:Y:S01]  /*80d0*/  IMAD.MOV.U32 R195, RZ, RZ, c[0x0][0x1e0] ;  /* 0x00007800ffc37624 */ /* 0x000fe200078e00ff */
[----:B------:R-:W-:Y:S01]  /*80e0*/  ISETP.NE.AND.EX P1, PT, RZ, c[0x0][0x34c], PT, P1 ;  /* 0x0000d300ff007a0c */ /* 0x000fe20003f25310 */
[----:B------:R-:W-:Y:S01]  /*80f0*/  IMAD.MOV.U32 R121, RZ, RZ, R28 ;  /* 0x000000ffff797224 */ /* 0x000fe200078e001c */
[----:B------:R-:W-:Y:S01]  /*8100*/  IADD3 R34, P0, R70, R5, RZ ;  /* 0x0000000546227210 */ /* 0x000fe20007f1e0ff */
[C---:B------:R-:W-:Y:S01]  /*8110*/  IMAD.SHL.U32 R202, R195.reuse, 0x80, RZ ;  /* 0x00000080c3ca7824 */ /* 0x040fe200078e00ff */
[----:B------:R-:W-:Y:S01]  /*8120*/  IADD3 R188, R208, -0x1, RZ ;  /* 0xffffffffd0bc7810 */ /* 0x000fe20007ffe0ff */
[----:B------:R-:W-:Y:S01]  /*8130*/  IMAD.WIDE.U32 R200, R195, 0x40, RZ ;  /* 0x00000040c3c87825 */ /* 0x000fe200078e00ff */
[----:B------:R-:W-:-:S02]  /*8140*/  LOP3.LUT R121, R121, 0xfffffffe, RZ, 0xc0, !PT ;  /* 0xfffffffe79797812 */ /* 0x000fc400078ec0ff */
[----:B------:R-:W-:Y:S01]  /*8150*/  SHF.R.S32.HI R87, RZ, 0x1f, R188 ;  /* 0x0000001fff577819 */ /* 0x000fe200000114bc */
[----:B----4-:R-:W-:Y:S02]  /*8160*/  IMAD R46, R205, c[0x0][0x2c4], RZ ;  /* 0x0000b100cd2e7a24 */ /* 0x010fe400078e02ff */
[----:B------:R-:W-:Y:S02]  /*8170*/  IMAD.IADD R32, R234, 0x1, R70 ;  /* 0x00000001ea207824 */ /* 0x000fe400078e0246 */
[----:B------:R-:W-:Y:S01]  /*8180*/  IMAD.SHL.U32 R25, R70, 0x40, RZ ;  /* 0x0000004046197824 */ /* 0x000fe200078e00ff */
[----:B------:R-:W-:Y:S02]  /*8190*/  BAR.SYNC.DEFER_BLOCKING 0x0 ;  /* 0x0000000000007b1d */ /* 0x000fe40000010000 */
[----:B------:R-:W-:Y:S02]  /*81a0*/  ISETP.GE.AND P5, PT, R32, R46, PT ;  /* 0x0000002e2000720c */ /* 0x000fe40003fa6270 */
[----:B------:R-:W-:Y:S01]  /*81b0*/  LOP3.LUT R25, R25, 0x1c0, RZ, 0xc0, !PT ;  /* 0x000001c019197812 */ /* 0x000fe200078ec0ff */
[----:B--2---:R-:W-:-:S03]  /*81c0*/  IMAD.WIDE.U32 R2, R174, c[0x0][0x178], RZ ;  /* 0x00005e00ae027a25 */ /* 0x004fc600078e00ff */
[----:B------:R-:W-:Y:S01]  /*81d0*/  SHF.R.U32.HI R43, RZ, 0x3, R25 ;  /* 0x00000003ff2b7819 */ /* 0x000fe20000011619 */
[----:B------:R-:W-:Y:S01]  /*81e0*/  IMAD.IADD R3, R3, 0x1, R0 ;  /* 0x0000000103037824 */ /* 0x000fe200078e0200 */
[----:B------:R-:W-:-:S03]  /*81f0*/  LOP3.LUT R0, R6, 0xfffffff8, RZ, 0xc0, !PT ;  /* 0xfffffff806007812 */ /* 0x000fc600078ec0ff */
[----:B------:R-:W-:-:S04]  /*8200*/  IMAD.WIDE.U32 R2, R38, c[0x0][0x1b8], R2 ;  /* 0x00006e0026027a25 */ /* 0x000fc800078e0002 */
[----:B------:R-:W-:Y:S01]  /*8210*/  IMAD.IADD R68, R228, 0x1, -R0 ;  /* 0x00000001e4447824 */ /* 0x000fe200078e0a00 */
[----:B------:R-:W-:Y:S01]  /*8220*/  SEL R0, R22, RZ, !P1 ;  /* 0x000000ff16007207 */ /* 0x000fe20004800000 */
[----:B------:R-:W-:Y:S01]  /*8230*/  IMAD.IADD R3, R3, 0x1, R4 ;  /* 0x0000000103037824 */ /* 0x000fe200078e0204 */
[----:B------:R-:W-:Y:S01]  /*8240*/  SHF.R.S32.HI R4, RZ, 0x1f, R5 ;  /* 0x0000001fff047819 */ /* 0x000fe20000011405 */
[C---:B------:R-:W-:Y:S01]  /*8250*/  IMAD R7, R68.reuse, 0x20, R70 ;  /* 0x0000002044077824 */ /* 0x040fe200078e0246 */
[----:B------:R-:W-:Y:S01]  /*8260*/  SEL R5, R11, RZ, !P1 ;  /* 0x000000ff0b057207 */ /* 0x000fe20004800000 */
[----:B------:R-:W-:Y:S01]  /*8270*/  IMAD.SHL.U32 R30, R68, 0x8, RZ ;  /* 0x00000008441e7824 */ /* 0x000fe200078e00ff */
[----:B------:R-:W-:Y:S01]  /*8280*/  LEA.HI.X.SX32 R37, R70, R4, 0x1, P0 ;  /* 0x0000000446257211 */ /* 0x000fe200000f0eff */
[----:B------:R-:W-:Y:S01]  /*8290*/  IMAD.IADD R7, R234, 0x1, R7 ;  /* 0x00000001ea077824 */ /* 0x000fe200078e0207 */
[----:B------:R-:W-:Y:S01]  /*82a0*/  ISETP.NE.U32.AND P1, PT, RZ, c[0x0][0x350], PT ;  /* 0x0000d400ff007a0c */ /* 0x000fe20003f25070 */
[----:B------:R-:W-:Y:S01]  /*82b0*/  IMAD R4, R5, c[0x0][0x1c0], RZ ;  /* 0x0000700005047a24 */ /* 0x000fe200078e02ff */
[----:B------:R-:W-:Y:S01]  /*82c0*/  SHF.R.S32.HI R31, RZ, 0x1f, R30 ;  /* 0x0000001fff1f7819 */ /* 0x000fe2000001141e */
[----:B------:R-:W-:Y:S01]  /*82d0*/  @P3 IMAD.HI.U32 R8, R7, c[0x0][0x2c8], RZ ;  /* 0x0000b20007083a27 */ /* 0x000fe200078e00ff */
[----:B------:R-:W-:-:S02]  /*82e0*/  ISETP.NE.AND.EX P1, PT, RZ, c[0x0][0x354], PT, P1 ;  /* 0x0000d500ff007a0c */ /* 0x000fc40003f25310 */
[----:B------:R-:W-:Y:S01]  /*82f0*/  IADD3 R33, R30, 0x40, RZ ;  /* 0x000000401e217810 */ /* 0x000fe20007ffe0ff */
[----:B------:R-:W-:Y:S01]  /*8300*/  IMAD.MOV.U32 R6, RZ, RZ, R7 ;  /* 0x000000ffff067224 */ /* 0x000fe200078e0007 */
[----:B------:R-:W-:Y:S01]  /*8310*/  @P3 SHF.R.U32.HI R6, RZ, c[0x0][0x2cc], R8 ;  /* 0x0000b300ff063a19 */ /* 0x000fe20000011608 */
[C---:B------:R-:W-:Y:S02]  /*8320*/  IMAD R4, R0.reuse, c[0x0][0x1c4], R4 ;  /* 0x0000710000047a24 */ /* 0x040fe400078e0204 */
[----:B------:R-:W-:Y:S01]  /*8330*/  IMAD.WIDE.U32 R2, R0, c[0x0][0x1c0], R2 ;  /* 0x0000700000027a25 */ /* 0x000fe200078e0002 */
[----:B------:R-:W-:-:S03]  /*8340*/  SHF.R.S32.HI R8, RZ, 0x1f, R6 ;  /* 0x0000001fff087819 */ /* 0x000fc60000011406 */
[----:B------:R-:W-:Y:S02]  /*8350*/  IMAD.MOV R0, RZ, RZ, -R6 ;  /* 0x000000ffff007224 */ /* 0x000fe400078e0a06 */
[----:B------:R-:W-:Y:S02]  /*8360*/  IMAD R9, R8, c[0x0][0x1b0], RZ ;  /* 0x00006c0008097a24 */ /* 0x000fe400078e02ff */
[----:B------:R-:W-:Y:S02]  /*8370*/  IMAD R5, R37, c[0x0][0x1e0], RZ ;  /* 0x0000780025057a24 */ /* 0x000fe400078e02ff */
[----:B------:R-:W-:Y:S02]  /*8380*/  IMAD R8, R0, c[0x0][0x2c4], R7 ;  /* 0x0000b10000087a24 */ /* 0x000fe400078e0207 */
[----:B------:R-:W-:Y:S02]  /*8390*/  IMAD.IADD R3, R3, 0x1, R4 ;  /* 0x0000000103037824 */ /* 0x000fe400078e0204 */
[C---:B------:R-:W-:Y:S01]  /*83a0*/  IMAD R10, R34.reuse, c[0x0][0x1e4], R5 ;  /* 0x00007900220a7a24 */ /* 0x040fe200078e0205 */
[----:B------:R-:W-:Y:S01]  /*83b0*/  SHF.R.S32.HI R0, RZ, 0x1f, R8 ;  /* 0x0000001fff007819 */ /* 0x000fe20000011408 */
[----:B------:R-:W-:-:S04]  /*83c0*/  IMAD.WIDE.U32 R4, R34, c[0x0][0x1e0], R30 ;  /* 0x0000780022047a25 */ /* 0x000fc800078e001e */
[C---:B------:R-:W-:Y:S02]  /*83d0*/  IMAD R7, R6.reuse, c[0x0][0x1b4], R9 ;  /* 0x00006d0006077a24 */ /* 0x040fe400078e0209 */
[----:B------:R-:W-:-:S04]  /*83e0*/  IMAD.WIDE.U32 R2, R6, c[0x0][0x1b0], R2 ;  /* 0x00006c0006027a25 */ /* 0x000fc800078e0002 */
[----:B------:R-:W-:Y:S02]  /*83f0*/  IMAD.IADD R5, R5, 0x1, R10 ;  /* 0x0000000105057824 */ /* 0x000fe400078e020a */
[----:B------:R-:W-:Y:S02]  /*8400*/  IMAD.IADD R3, R3, 0x1, R7 ;  /* 0x0000000103037824 */ /* 0x000fe400078e0207 */
[----:B------:R-:W-:Y:S02]  /*8410*/  IMAD R0, R0, c[0x0][0x1a8], RZ ;  /* 0x00006a0000007a24 */ /* 0x000fe400078e02ff */
[----:B------:R-:W-:-:S04]  /*8420*/  IMAD.WIDE.U32 R6, R38, c[0x0][0x1e8], R4 ;  /* 0x00007a0026067a25 */ /* 0x000fc800078e0004 */
[C---:B------:R-:W-:Y:S02]  /*8430*/  IMAD R0, R8.reuse, c[0x0][0x1ac], R0 ;  /* 0x00006b0008007a24 */ /* 0x040fe400078e0200 */
[----:B------:R-:W-:-:S04]  /*8440*/  IMAD.WIDE.U32 R4, R8, c[0x0][0x1a8], R2 ;  /* 0x00006a0008047a25 */ /* 0x000fc800078e0002 */
[----:B------:R-:W-:Y:S01]  /*8450*/  IMAD.IADD R0, R5, 0x1, R0 ;  /* 0x0000000105007824 */ /* 0x000fe200078e0200 */
[C---:B------:R-:W-:Y:S01]  /*8460*/  LEA R24, P0, R4.reuse, c[0x0][0x160], 0x1 ;  /* 0x0000580004187a11 */ /* 0x040fe200078008ff */
[----:B------:R-:W-:Y:S02]  /*8470*/  IMAD R9, R213, c[0x0][0x1e8], RZ ;  /* 0x00007a00d5097a24 */ /* 0x000fe400078e02ff */
[----:B------:R-:W-:Y:S01]  /*8480*/  IMAD.MOV.U32 R5, RZ, RZ, c[0x0][0x1e4] ;  /* 0x00007900ff057624 */ /* 0x000fe200078e00ff */
[----:B------:R-:W-:Y:S01]  /*8490*/  LEA.HI.X R23, R4, c[0x0][0x164], R0, 0x1, P0 ;  /* 0x0000590004177a11 */ /* 0x000fe200000f0c00 */
[----:B------:R-:W-:Y:S01]  /*84a0*/  IMAD.MOV.U32 R0, RZ, RZ, 0x7 ;  /* 0x00000007ff007424 */ /* 0x000fe200078e00ff */
[----:B------:R-:W-:Y:S01]  /*84b0*/  SHFL.IDX PT, R8, R24, 0x1, 0x181f ;  /* 0x00381f0018087f89 */ /* 0x000fe200000e0000 */
[----:B------:R-:W-:-:S03]  /*84c0*/  IMAD R9, R38, c[0x0][0x1ec], R9 ;  /* 0x00007b0026097a24 */ /* 0x000fc600078e0209 */
[----:B------:R-:W-:Y:S01]  /*84d0*/  SHF.L.U64.HI R193, R195, R0, c[0x0][0x1e4] ;  /* 0x00007900c3c17619 */ /* 0x000fe20000010200 */
[----:B------:R-:W-:Y:S01]  /*84e0*/  IMAD.IADD R7, R9, 0x1, R7 ;  /* 0x0000000109077824 */ /* 0x000fe200078e0207 */
[----:B------:R-:W1:Y:S04]  /*84f0*/  SHFL.IDX PT, R14, R24, RZ, 0x181f ;  /* 0x00181fff180e7589 */ /* 0x000e6800000e0000 */
[----:B------:R-:W-:Y:S04]  /*8500*/  SHFL.IDX PT, R9, R23, 0x1, 0x181f ;  /* 0x00381f0017097f89 */ /* 0x000fe800000e0000 */
[----:B------:R-:W2:Y:S01]  /*8510*/  SHFL.IDX PT, R15, R23, RZ, 0x181f ;  /* 0x00181fff170f7589 */ /* 0x000ea200000e0000 */
[--C-:B---3--:R-:W-:Y:S01]  /*8520*/  @P2 IMAD.MOV.U32 R2, RZ, RZ, R12.reuse ;  /* 0x000000ffff022224 */ /* 0x108fe200078e000c */
[----:B------:R-:W-:Y:S01]  /*8530*/  @P2 SHF.R.S32.HI R3, RZ, 0x1f, R12 ;  /* 0x0000001fff032819 */ /* 0x000fe2000001140c */
[----:B------:R-:W-:-:S02]  /*8540*/  @!P2 IMAD.MOV.U32 R2, RZ, RZ, R22 ;  /* 0x000000ffff02a224 */ /* 0x000fc400078e0016 */
[----:B------:R-:W-:-:S03]  /*8550*/  @!P2 IMAD.MOV.U32 R3, RZ, RZ, R11 ;  /* 0x000000ffff03a224 */ /* 0x000fc600078e000b */
[----:B------:R-:W-:Y:S01]  /*8560*/  SEL R36, R2, RZ, !P1 ;  /* 0x000000ff02247207 */ /* 0x000fe20004800000 */
[----:B------:R-:W-:Y:S01]  /*8570*/  IMAD.IADD R2, R206, 0x1, -R70 ;  /* 0x00000001ce027824 */ /* 0x000fe200078e0a46 */
[----:B------:R-:W-:Y:S02]  /*8580*/  SEL R35, R3, RZ, !P1 ;  /* 0x000000ff03237207 */ /* 0x000fe40004800000 */
[----:B-1----:R-:W-:Y:S01]  /*8590*/  @!P5 LEA R16, P1, R30, R14, 0x1 ;  /* 0x0000000e1e10d211 */ /* 0x002fe200078208ff */
[----:B------:R-:W-:Y:S02]  /*85a0*/  IMAD R22, R188, -0x80, R2 ;  /* 0xffffff80bc167824 */ /* 0x000fe400078e0202 */
[----:B------:R-:W-:Y:S01]  /*85b0*/  IMAD R0, R35, c[0x0][0x1f0], RZ ;  /* 0x00007c0023007a24 */ /* 0x000fe200078e02ff */
[----:B--2---:R-:W-:Y:S01]  /*85c0*/  @!P5 LEA.HI.X R17, R30, R15, R31, 0x1, P1 ;  /* 0x0000000f1e11d211 */ /* 0x004fe200008f0c1f */
[----:B------:R-:W-:Y:S01]  /*85d0*/  IMAD.WIDE.U32 R6, R36, c[0x0][0x1f0], R6 ;  /* 0x00007c0024067a25 */ /* 0x000fe200078e0006 */
[----:B------:R-:W-:-:S02]  /*85e0*/  ISETP.GE.AND P6, PT, R22, 0x1, PT ;  /* 0x000000011600780c */ /* 0x000fc40003fc6270 */
[----:B------:R-:W-:Y:S01]  /*85f0*/  ISETP.GE.AND P2, PT, R22, 0x21, PT ;  /* 0x000000211600780c */ /* 0x000fe20003f46270 */
[----:B------:R-:W-:Y:S01]  /*8600*/  IMAD R2, R36, c[0x0][0x1f4], R0 ;  /* 0x00007d0024027a24 */ /* 0x000fe200078e0200 */
[C---:B------:R-:W-:Y:S01]  /*8610*/  ISETP.GE.AND P4, PT, R22.reuse, 0x41, PT ;  /* 0x000000411600780c */ /* 0x040fe20003f86270 */
[----:B------:R-:W-:Y:S01]  /*8620*/  IMAD R0, R193, R188, RZ ;  /* 0x000000bcc1007224 */ /* 0x000fe200078e02ff */
[----:B------:R-:W-:Y:S01]  /*8630*/  ISETP.GE.AND P3, PT, R22, 0x61, PT ;  /* 0x000000611600780c */ /* 0x000fe20003f66270 */
[----:B------:R-:W-:Y:S01]  /*8640*/  IMAD.IADD R231, R7, 0x1, R2 ;  /* 0x0000000107e77824 */ /* 0x000fe200078e0202 */
[----:B------:R1:W-:Y:S01]  /*8650*/  STL.64 [R1+0x48], R6 ;  /* 0x0000480601007387 */ /* 0x0003e20000100a00 */
[----:B------:R-:W-:Y:S01]  /*8660*/  IMAD.MOV.U32 R230, RZ, RZ, R6 ;  /* 0x000000ffffe67224 */ /* 0x000fe200078e0006 */
[----:B------:R-:W-:Y:S01]  /*8670*/  ISETP.GE.AND P1, PT, R30, c[0x0][0x198], PT ;  /* 0x000066001e007a0c */ /* 0x000fe20003f26270 */
[-C--:B------:R-:W-:Y:S02]  /*8680*/  IMAD R0, R87, R202.reuse, R0 ;  /* 0x000000ca57007224 */ /* 0x080fe400078e0200 */
[----:B------:R-:W-:Y:S01]  /*8690*/  IMAD.WIDE.U32 R2, R188, R202, R230 ;  /* 0x000000cabc027225 */ /* 0x000fe200078e00e6 */
[----:B------:R-:W-:Y:S03]  /*86a0*/  STL.64 [R1+0x38], R230 ;  /* 0x000038e601007387 */ /* 0x000fe60000100a00 */
[----:B------:R-:W-:Y:S01]  /*86b0*/  IMAD.IADD R3, R3, 0x1, R0 ;  /* 0x0000000103037824 */ /* 0x000fe200078e0200 */
[----:B------:R-:W-:-:S04]  /*86c0*/  @P6 LEA R18, P0, R2, c[0x0][0x1c8], 0x1 ;  /* 0x0000720002126a11 */ /* 0x000fc800078008ff */
[----:B------:R-:W-:Y:S02]  /*86d0*/  @P6 LEA.HI.X R19, R2, c[0x0][0x1cc], R3, 0x1, P0 ;  /* 0x0000730002136a11 */ /* 0x000fe400000f0c03 */
[----:B------:R-:W-:-:S04]  /*86e0*/  @P2 LEA R0, P0, R195, R2, 0x5 ;  /* 0x00000002c3002211 */ /* 0x000fc800078028ff */
[----:B------:R-:W-:Y:S02]  /*86f0*/  @P2 LEA.HI.X R4, R195, R3, R5, 0x5, P0 ;  /* 0x00000003c3042211 */ /* 0x000fe400000f2c05 */
[----:B------:R-:W-:-:S04]  /*8700*/  @P2 LEA R20, P0, R0, c[0x0][0x1c8], 0x1 ;  /* 0x0000720000142a11 */ /* 0x000fc800078008ff */
[----:B------:R-:W-:Y:S01]  /*8710*/  @P2 LEA.HI.X R21, R0, c[0x0][0x1cc], R4, 0x1, P0 ;  /* 0x0000730000152a11 */ /* 0x000fe200000f0c04 */
[C---:B-1----:R-:W-:Y:S01]  /*8720*/  IMAD.SHL.U32 R6, R5.reuse, 0x40, RZ ;  /* 0x0000004005067824 */ /* 0x042fe200078e00ff */
[----:B------:R-:W-:Y:S01]  /*8730*/  @P4 IADD3 R0, P0, R2, R200, RZ ;  /* 0x000000c802004210 */ /* 0x000fe20007f1e0ff */
[----:B------:R-:W-:Y:S02]  /*8740*/  @P3 IMAD R5, R5, 0x60, RZ ;  /* 0x0000006005053824 */ /* 0x000fe400078e02ff */
[----:B------:R-:W-:-:S04]  /*8750*/  IMAD.IADD R209, R201, 0x1, R6 ;  /* 0x00000001c9d17824 */ /* 0x000fc800078e0206 */
[--C-:B------:R-:W-:Y:S01]  /*8760*/  @P4 IMAD.X R4, R209, 0x1, R3.reuse, P0 ;  /* 0x00000001d1044824 */ /* 0x100fe200000e0603 */
[C---:B------:R-:W-:Y:S01]  /*8770*/  @P4 LEA R28, P0, R0.reuse, c[0x0][0x1c8], 0x1 ;  /* 0x00007200001c4a11 */ /* 0x040fe200078008ff */
[----:B------:R-:W-:Y:S01]  /*8780*/  @P3 IMAD.WIDE.U32 R2, R195, 0x60, R2 ;  /* 0x00000060c3023825 */ /* 0x000fe200078e0002 */
[----:B------:R-:W-:Y:S02]  /*8790*/  STL [R1+0x34], R209 ;  /* 0x000034d101007387 */ /* 0x000fe40000100800 */
[----:B------:R-:W-:Y:S01]  /*87a0*/  @P4 LEA.HI.X R29, R0, c[0x0][0x1cc], R4, 0x1, P0 ;  /* 0x00007300001d4a11 */ /* 0x000fe200000f0c04 */
[----:B------:R-:W-:Y:S01]  /*87b0*/  @P3 IMAD.IADD R0, R5, 0x1, R3 ;  /* 0x0000000105003824 */ /* 0x000fe200078e0203 */
[----:B------:R-:W-:Y:S01]  /*87c0*/  @P3 LEA R26, P0, R2, c[0x0][0x1c8], 0x1 ;  /* 0x00007200021a3a11 */ /* 0x000fe200078008ff */
[----:B------:R-:W1:Y:S01]  /*87d0*/  SHFL.IDX PT, R4, R24, 0x2, 0x181f ;  /* 0x00581f0018047f89 */ /* 0x000e6200000e0000 */
[----:B------:R-:W-:Y:S02]  /*87e0*/  IADD3 R3, R32, 0x20, RZ ;  /* 0x0000002020037810 */ /* 0x000fe40007ffe0ff */
[----:B------:R-:W-:Y:S01]  /*87f0*/  @P3 LEA.HI.X R27, R2, c[0x0][0x1cc], R0, 0x1, P0 ;  /* 0x00007300021b3a11 */ /* 0x000fe200000f0c00 */
[----:B------:R-:W2:Y:S01]  /*8800*/  SHFL.IDX PT, R5, R23, 0x2, 0x181f ;  /* 0x00581f0017057f89 */ /* 0x000ea200000e0000 */
[----:B------:R-:W-:-:S02]  /*8810*/  IADD3 R0, R32, 0x40, RZ ;  /* 0x0000004020007810 */ /* 0x000fc40007ffe0ff */
[-C--:B------:R-:W-:Y:S01]  /*8820*/  ISETP.GE.AND P3, PT, R3, R46.reuse, PT ;  /* 0x0000002e0300720c */ /* 0x080fe20003f66270 */
[----:B------:R3:W4:Y:S01]  /*8830*/  SHFL.IDX PT, R2, R24, 0x3, 0x181f ;  /* 0x00781f0018027f89 */ /* 0x00072200000e0000 */
[-C--:B------:R-:W-:Y:S02]  /*8840*/  ISETP.GE.AND P4, PT, R0, R46.reuse, PT ;  /* 0x0000002e0000720c */ /* 0x080fe40003f86270 */
[----:B------:R-:W-:Y:S01]  /*8850*/  IADD3 R0, R32, 0x60, RZ ;  /* 0x0000006020007810 */ /* 0x000fe20007ffe0ff */
[----:B------:R4:W4:Y:S03]  /*8860*/  SHFL.IDX PT, R3, R23, 0x3, 0x181f ;  /* 0x00781f0017037f89 */ /* 0x00092600000e0000 */
[----:B------:R-:W-:Y:S02]  /*8870*/  ISETP.GE.AND P6, PT, R0, R46, PT ;  /* 0x0000002e0000720c */ /* 0x000fe40003fc6270 */
[----:B------:R-:W-:-:S03]  /*8880*/  @!P5 SHF.R.S32.HI R0, RZ, 0x1f, R33 ;  /* 0x0000001fff00d819 */ /* 0x000fc60000011421 */
[----:B------:R-:W-:Y:S02]  /*8890*/  @!P3 LEA R12, P0, R30, R8, 0x1 ;  /* 0x000000081e0cb211 */ /* 0x000fe400078008ff */
[----:B------:R-:W-:Y:S02]  /*88a0*/  @!P5 LEA.HI R0, R0, R33, RZ, 0x3 ;  /* 0x000000210000d211 */ /* 0x000fe400078f18ff */
[----:B------:R-:W-:Y:S02]  /*88b0*/  @!P3 LEA.HI.X R13, R30, R9, R31, 0x1, P0 ;  /* 0x000000091e0db211 */ /* 0x000fe400000f0c1f */
[----:B------:R-:W-:Y:S02]  /*88c0*/  @!P5 LOP3.LUT R0, R0, 0xfffffff8, RZ, 0xc0, !PT ;  /* 0xfffffff80000d812 */ /* 0x000fe400078ec0ff */
[----:B-1----:R-:W-:Y:S02]  /*88d0*/  @!P4 LEA R10, P0, R30, R4, 0x1 ;  /* 0x000000041e0ac211 */ /* 0x002fe400078008ff */
[----:B---3--:R-:W-:Y:S01]  /*88e0*/  LEA.HI R24, R194, R228, RZ, 0x6 ;  /* 0x000000e4c2187211 */ /* 0x008fe200078f30ff */
[----:B------:R-:W-:Y:S01]  /*88f0*/  @!P5 IMAD.WIDE R14, R0, 0x2, R14 ;  /* 0x00000002000ed825 */ /* 0x000fe200078e020e */
[----:B--2---:R-:W-:-:S02]  /*8900*/  @!P4 LEA.HI.X R11, R30, R5, R31, 0x1, P0 ;  /* 0x000000051e0bc211 */ /* 0x004fc400000f0c1f */
[--C-:B----4-:R-:W-:Y:S01]  /*8910*/  @!P3 SHF.R.S32.HI R23, RZ, 0x1f, R33.reuse ;  /* 0x0000001fff17b819 */ /* 0x110fe20000011421 */
[----:B------:R-:W-:Y:S01]  /*8920*/  IMAD.SHL.U32 R24, R24, 0x8, RZ ;  /* 0x0000000818187824 */ /* 0x000fe200078e00ff */
[----:B------:R-:W-:Y:S02]  /*8930*/  @!P6 LEA R6, P0, R30, R2, 0x1 ;  /* 0x000000021e06e211 */ /* 0x000fe400078008ff */
[----:B------:R-:W-:Y:S02]  /*8940*/  @!P4 SHF.R.S32.HI R0, RZ, 0x1f, R33 ;  /* 0x0000001fff00c819 */ /* 0x000fe40000011421 */
[----:B------:R-:W-:Y:S02]  /*8950*/  @!P3 LEA.HI R23, R23, R33, RZ, 0x3 ;  /* 0x000000211717b211 */ /* 0x000fe400078f18ff */
[----:B------:R-:W-:Y:S02]  /*8960*/  LOP3.LUT R41, R24, 0xfffffe00, RZ, 0xc0, !PT ;  /* 0xfffffe0018297812 */ /* 0x000fe400078ec0ff */
[----:B------:R-:W-:-:S02]  /*8970*/  LOP3.LUT R24, R25, 0x38, R30, 0xf8, !PT ;  /* 0x0000003819187812 */ /* 0x000fc400078ef81e */
[----:B------:R-:W-:Y:S02]  /*8980*/  @!P6 LEA.HI.X R7, R30, R3, R31, 0x1, P0 ;  /* 0x000000031e07e211 */ /* 0x000fe400000f0c1f */
[----:B------:R-:W-:Y:S02]  /*8990*/  @!P4 LEA.HI R0, R0, R33, RZ, 0x3 ;  /* 0x000000210000c211 */ /* 0x000fe400078f18ff */
[----:B------:R-:W-:Y:S02]  /*89a0*/  ISETP.GE.AND P0, PT, R33, c[0x0][0x198], PT ;  /* 0x0000660021007a0c */ /* 0x000fe40003f06270 */
[----:B------:R-:W-:Y:S02]  /*89b0*/  @!P3 LOP3.LUT R23, R23, 0xfffffff8, RZ, 0xc0, !PT ;  /* 0xfffffff81717b812 */ /* 0x000fe400078ec0ff */
[----:B------:R-:W-:Y:S02]  /*89c0*/  LOP3.LUT R84, R41, R24, R43, 0xf6, !PT ;  /* 0x0000001829547212 */ /* 0x000fe400078ef62b */
[----:B------:R-:W-:Y:S01]  /*89d0*/  @!P4 LOP3.LUT R0, R0, 0xfffffff8, RZ, 0xc0, !PT ;  /* 0xfffffff80000c812 */ /* 0x000fe200078ec0ff */
[----:B------:R-:W-:-:S04]  /*89e0*/  @!P3 IMAD.WIDE R8, R23, 0x2, R8 ;  /* 0x000000021708b825 */ /* 0x000fc800078e0208 */
[----:B------:R-:W-:Y:S02]  /*89f0*/  @!P5 IMAD.SHL.U32 R23, R84, 0x2, RZ ;  /* 0x000000025417d824 */ /* 0x000fe400078e00ff */
[----:B------:R-:W-:-:S03]  /*8a00*/  @!P4 IMAD.WIDE R4, R0, 0x2, R4 ;  /* 0x000000020004c825 */ /* 0x000fc600078e0204 */
[----:B------:R1:W-:Y:S01]  /*8a10*/  @!P5 LDGSTS.E.BYPASS.LTC128B.128 [R23+0x100], [R16.64], !P1 ;  /* 0x001000001017dfae */ /* 0x0003e2000c901d48 */
[----:B------:R-:W-:-:S03]  /*8a20*/  @!P3 IMAD.SHL.U32 R0, R84, 0x2, RZ ;  /* 0x000000025400b824 */ /* 0x000fc600078e00ff */
[----:B------:R2:W-:Y:S04]  /*8a30*/  @!P5 LDGSTS.E.BYPASS.LTC128B.128 [R23+0x4100], [R14.64], !P0 ;  /* 0x041000000e17dfae */ /* 0x0005e8000c101d48 */
[----:B------:R3:W-:Y:S04]  /*8a40*/  @!P3 LDGSTS.E.BYPASS.LTC128B.128 [R0+0x1100], [R12.64], !P1 ;  /* 0x011000000c00bfae */ /* 0x0007e8000c901d48 */
[----:B------:R4:W-:Y:S01]  /*8a50*/  @!P3 LDGSTS.E.BYPASS.LTC128B.128 [R0+0x5100], [R8.64], !P0 ;  /* 0x051000000800bfae */ /* 0x0009e2000c101d48 */
[----:B--2---:R-:W-:Y:S01]  /*8a60*/  @!P4 IMAD.SHL.U32 R15, R84, 0x2, RZ ;  /* 0x00000002540fc824 */ /* 0x004fe200078e00ff */
[----:B------:R-:W-:-:S02]  /*8a70*/  P2R R14, PR, RZ, 0x20 ;  /* 0x00000020ff0e7803 */ /* 0x000fc40000000000 */
[----:B------:R-:W-:Y:S02]  /*8a80*/  ISETP.GE.AND P5, PT, R30, c[0x0][0x1d4], PT ;  /* 0x000075001e007a0c */ /* 0x000fe40003fa6270 */
[----:B---3--:R-:W-:Y:S01]  /*8a90*/  P2R R12, PR, RZ, 0x8 ;  /* 0x00000008ff0c7803 */ /* 0x008fe20000000000 */
[----:B------:R2:W-:Y:S01]  /*8aa0*/  @!P4 LDGSTS.E.BYPASS.LTC128B.128 [R15+0x2100], [R10.64], !P1 ;  /* 0x021000000a0fcfae */ /* 0x0005e2000c901d48 */
[----:B------:R-:W-:Y:S01]  /*8ab0*/  ISETP.GE.AND P3, PT, R22, 0x1, PT ;  /* 0x000000011600780c */ /* 0x000fe20003f66270 */
[----:B----4-:R-:W-:Y:S01]  /*8ac0*/  @!P6 IMAD.SHL.U32 R8, R84, 0x2, RZ ;  /* 0x000000025408e824 */ /* 0x010fe200078e00ff */
[----:B------:R-:W-:Y:S01]  /*8ad0*/  @!P6 SHF.R.S32.HI R0, RZ, 0x1f, R33 ;  /* 0x0000001fff00e819 */ /* 0x000fe20000011421 */
[----:B------:R3:W-:Y:S03]  /*8ae0*/  @!P4 LDGSTS.E.BYPASS.LTC128B.128 [R15+0x6100], [R4.64], !P0 ;  /* 0x06100000040fcfae */ /* 0x0007e6000c101d48 */
[----:B------:R-:W-:Y:S01]  /*8af0*/  @!P6 LEA.HI R0, R0, R33, RZ, 0x3 ;  /* 0x000000210000e211 */ /* 0x000fe200078f18ff */
[----:B------:R4:W-:Y:S02]  /*8b00*/  @!P6 LDGSTS.E.BYPASS.LTC128B.128 [R8+0x3100], [R6.64], !P1 ;  /* 0x031000000608efae */ /* 0x0009e4000c901d48 */
[----:B------:R-:W-:-:S02]  /*8b10*/  @P5 LOP3.LUT R121, R121, 0x1, RZ, 0xfc, !PT ;  /* 0x0000000179795812 */ /* 0x000fc400078efcff */
[----:B------:R-:W-:Y:S02]  /*8b20*/  @!P6 LOP3.LUT R0, R0, 0xfffffff8, RZ, 0xc0, !PT ;  /* 0xfffffff80000e812 */ /* 0x000fe400078ec0ff */
[----:B------:R-:W-:-:S03]  /*8b30*/  LOP3.LUT R121, R121, 0xfffffffd, RZ, 0xc0, !PT ;  /* 0xfffffffd79797812 */ /* 0x000fc600078ec0ff */
[----:B------:R-:W-:-:S04]  /*8b40*/  @!P6 IMAD.WIDE R2, R0, 0x2, R2 ;  /* 0x000000020002e825 */ /* 0x000fc800078e0202 */
[----:B------:R-:W-:Y:S01]  /*8b50*/  @P3 IMAD.SHL.U32 R0, R84, 0x2, RZ ;  /* 0x0000000254003824 */ /* 0x000fe200078e00ff */
[----:B------:R1:W-:Y:S01]  /*8b60*/  @!P6 LDGSTS.E.BYPASS.LTC128B.128 [R8+0x7100], [R2.64], !P0 ;  /* 0x071000000208efae */ /* 0x0003e2000c101d48 */
[----:B------:R-:W-:-:S03]  /*8b70*/  ISETP.GE.AND P0, PT, R33, c[0x0][0x1d4], PT ;  /* 0x0000750021007a0c */ /* 0x000fc60003f06270 */
[----:B------:R-:W0:Y:S01]  /*8b80*/  LDGDEPBAR ;  /* 0x00000000000079af */ /* 0x000e220000000000 */
[----:B--2---:R-:W-:-:S03]  /*8b90*/  IMAD R10, R213, c[0x0][0x210], RZ ;  /* 0x00008400d50a7a24 */ /* 0x004fc600078e02ff */
[----:B------:R2:W-:Y:S01]  /*8ba0*/  @P3 LDGSTS.E.BYPASS.LTC128B.128 [R0+0x8100], [R18.64], !P5 ;  /* 0x0810000012003fae */ /* 0x0005e2000e901d48 */
[----:B---3--:R-:W-:Y:S01]  /*8bb0*/  LEA.HI R5, R194, R228, RZ, 0x4 ;  /* 0x000000e4c2057211 */ /* 0x008fe200078f20ff */
[----:B------:R-:W-:Y:S02]  /*8bc0*/  IMAD.MOV.U32 R4, RZ, RZ, 0x10 ;  /* 0x00000010ff047424 */ /* 0x000fe400078e00ff */
[----:B----4-:R-:W-:Y:S02]  /*8bd0*/  IMAD.WIDE.U32 R6, R34, c[0x0][0x208], R30 ;  /* 0x0000820022067a25 */ /* 0x010fe400078e001e */
[----:B------:R2:W-:Y:S01]  /*8be0*/  @P3 LDGSTS.E.BYPASS.LTC128B.128 [R0+0xc100], [R18.64+0x80], !P0 ;  /* 0x0c10008012003fae */ /* 0x0005e2000c101d48 */
[----:B------:R-:W-:Y:S02]  /*8bf0*/  ISETP.GE.AND P3, PT, R22, 0x41, PT ;  /* 0x000000411600780c */ /* 0x000fe40003f66270 */
[----:B------:R-:W-:-:S05]  /*8c00*/  @P0 LOP3.LUT R121, R121, 0x2, RZ, 0xfc, !PT ;  /* 0x0000000279790812 */ /* 0x000fca00078efcff */
[----:B------:R3:W-:Y:S01]  /*8c10*/  STL [R1+0x4], R121 ;  /* 0x0000047901007387 */ /* 0x0007e20000100800 */
[----:B-1----:R-:W-:Y:S01]  /*8c20*/  SHF.R.S32.HI R3, RZ, 0x4, R5 ;  /* 0x00000004ff037819 */ /* 0x002fe20000011405 */
[----:B--2---:R-:W-:-:S05]  /*8c30*/  @P2 IMAD.SHL.U32 R0, R84, 0x2, RZ ;  /* 0x0000000254002824 */ /* 0x004fca00078e00ff */
[----:B------:R1:W-:Y:S04]  /*8c40*/  @P2 LDGSTS.E.BYPASS.LTC128B.128 [R0+0x9100], [R20.64], !P5 ;  /* 0x0910000014002fae */ /* 0x0003e8000e901d48 */
[----:B------:R1:W-:Y:S02]  /*8c50*/  @P2 LDGSTS.E.BYPASS.LTC128B.128 [R0+0xd100], [R20.64+0x80], !P0 ;  /* 0x0d10008014002fae */ /* 0x0003e4000c101d48 */
[C---:B-1----:R-:W-:Y:S02]  /*8c60*/  LOP3.LUT R0, R5.reuse, 0xfffffff0, RZ, 0xc0, !PT ;  /* 0xfffffff005007812 */ /* 0x042fe400078ec0ff */
[----:B------:R-:W-:-:S03]  /*8c70*/  LEA.HI R5, R5, R3, RZ, 0x1 ;  /* 0x0000000305057211 */ /* 0x000fc600078f08ff */
[----:B------:R-:W-:Y:S01]  /*8c80*/  IMAD.IADD R0, R228, 0x1, -R0 ;  /* 0x00000001e4007824 */ /* 0x000fe200078e0a00 */
[----:B------:R-:W-:-:S04]  /*8c90*/  LOP3.LUT R5, R5, 0xfffffffe, RZ, 0xc0, !PT ;  /* 0xfffffffe05057812 */ /* 0x000fc800078ec0ff */
[----:B------:R-:W-:Y:S01]  /*8ca0*/  SHF.R.S32.HI R2, RZ, 0x1f, R0 ;  /* 0x0000001fff027819 */ /* 0x000fe20000011400 */
[----:B------:R-:W-:-:S03]  /*8cb0*/  IMAD.IADD R86, R3, 0x1, -R5 ;  /* 0x0000000103567824 */ /* 0x000fc600078e0a05 */
[----:B------:R-:W-:Y:S01]  /*8cc0*/  LEA.HI R9, R2, R0, RZ, 0x3 ;  /* 0x0000000002097211 */ /* 0x000fe200078f18ff */
[----:B------:R-:W-:-:S03]  /*8cd0*/  IMAD.SHL.U32 R3, R86, 0x8, RZ ;  /* 0x0000000856037824 */ /* 0x000fc600078e00ff */
[----:B------:R-:W-:-:S05]  /*8ce0*/  LOP3.LUT R2, R9, 0xfffffff8, RZ, 0xc0, !PT ;  /* 0xfffffff809027812 */ /* 0x000fca00078ec0ff */
[----:B------:R-:W-:Y:S02]  /*8cf0*/  IMAD.IADD R8, R0, 0x1, -R2 ;  /* 0x0000000100087824 */ /* 0x000fe400078e0a02 */
[----:B------:R-:W-:Y:S02]  /*8d00*/  @P3 IMAD.SHL.U32 R0, R84, 0x2, RZ ;  /* 0x0000000254003824 */ /* 0x000fe400078e00ff */
[----:B------:R-:W-:Y:S01]  /*8d10*/  IMAD.MOV.U32 R2, RZ, RZ, 0x20 ;  /* 0x00000020ff027424 */ /* 0x000fe200078e00ff */
[----:B------:R-:W-:Y:S02]  /*8d20*/  R2P PR, R8, 0x6 ;  /* 0x0000000608007804 */ /* 0x000fe40000000000 */
[----:B------:R1:W-:Y:S03]  /*8d30*/  @P3 LDGSTS.E.BYPASS.LTC128B.128 [R0+0xa100], [R28.64], !P5 ;  /* 0x0a1000001c003fae */ /* 0x0003e6000e901d48 */
[----:B------:R-:W-:Y:S01]  /*8d40*/  SEL R4, R4, 0xfffffff0, !P1 ;  /* 0xfffffff004047807 */ /* 0x000fe20004800000 */
[----:B------:R1:W-:Y:S01]  /*8d50*/  @P3 LDGSTS.E.BYPASS.LTC128B.128 [R0+0xe100], [R28.64+0x80], !P0 ;  /* 0x0e1000801c003fae */ /* 0x0003e2000c101d48 */
[----:B------:R-:W-:-:S02]  /*8d60*/  ISETP.GE.AND P1, PT, R22, 0x61, PT ;  /* 0x000000611600780c */ /* 0x000fc40003f26270 */
[----:B------:R-:W-:Y:S02]  /*8d70*/  ISETP.NE.AND P3, PT, R12, RZ, PT ;  /* 0x000000ff0c00720c */ /* 0x000fe40003f65270 */
[----:B------:R-:W-:-:S09]  /*8d80*/  SEL R2, R2, 0xffffffe0, !P2 ;  /* 0xffffffe002027807 */ /* 0x000fd20005000000 */
[----:B-1----:R-:W-:-:S05]  /*8d90*/  @P1 IMAD.SHL.U32 R0, R84, 0x2, RZ ;  /* 0x0000000254001824 */ /* 0x002fca00078e00ff */
[----:B------:R1:W-:Y:S01]  /*8da0*/  @P1 LDGSTS.E.BYPASS.LTC128B.128 [R0+0xb100], [R26.64], !P5 ;  /* 0x0b1000001a001fae */ /* 0x0003e2000e901d48 */
[----:B------:R-:W-:-:S03]  /*8db0*/  ISETP.NE.AND P5, PT, R14, RZ, PT ;  /* 0x000000ff0e00720c */ /* 0x000fc60003fa5270 */
[----:B------:R1:W-:Y:S01]  /*8dc0*/  @P1 LDGSTS.E.BYPASS.LTC128B.128 [R0+0xf100], [R26.64+0x80], !P0 ;  /* 0x0f1000801a001fae */ /* 0x0003e2000c101d48 */
[----:B------:R-:W-:-:S03]  /*8dd0*/  ISETP.LT.AND P0, PT, RZ, c[0x0][0x27c], PT ;  /* 0x00009f00ff007a0c */ /* 0x000fc60003f01270 */
[----:B------:R-:W0:Y:S01]  /*8de0*/  LDGDEPBAR ;  /* 0x00000000000079af */ /* 0x000e220000000000 */
[----:B-1----:R-:W-:-:S04]  /*8df0*/  IMAD R0, R37, c[0x0][0x208], RZ ;  /* 0x0000820025007a24 */ /* 0x002fc800078e02ff */
[----:B------:R-:W-:-:S04]  /*8e00*/  IMAD R0, R34, c[0x0][0x20c], R0 ;  /* 0x0000830022007a24 */ /* 0x000fc800078e0200 */
[----:B------:R-:W-:Y:S02]  /*8e10*/  IMAD.IADD R7, R7, 0x1, R0 ;  /* 0x0000000107077824 */ /* 0x000fe400078e0200 */
[----:B------:R-:W-:Y:S02]  /*8e20*/  IMAD.SHL.U32 R0, R8, 0x40, RZ ;  /* 0x0000004008007824 */ /* 0x000fe400078e00ff */
[C---:B------:R-:W-:Y:S02]  /*8e30*/  IMAD R8, R38.reuse, c[0x0][0x214], R10 ;  /* 0x0000850026087a24 */ /* 0x040fe400078e020a */
[----:B------:R-:W-:Y:S01]  /*8e40*/  IMAD.WIDE.U32 R6, R38, c[0x0][0x210], R6 ;  /* 0x0000840026067a25 */ /* 0x000fe200078e0006 */
[----:B------:R-:W-:-:S03]  /*8e50*/  LOP3.LUT R0, R0, 0x1c0, RZ, 0xc0, !PT ;  /* 0x000001c000007812 */ /* 0x000fc600078ec0ff */
[----:B------:R-:W-:Y:S01]  /*8e60*/  IMAD.IADD R7, R8, 0x1, R7 ;  /* 0x0000000108077824 */ /* 0x000fe200078e0207 */
[----:B------:R-:W-:Y:S02]  /*8e70*/  LOP3.LUT R5, R0, 0x8, R3, 0xf8, !PT ;  /* 0x0000000800057812 */ /* 0x000fe400078ef803 */
[----:B------:R-:W-:Y:S01]  /*8e80*/  SHF.R.U32.HI R3, RZ, 0x3, R0 ;  /* 0x00000003ff037819 */ /* 0x000fe20000011600 */
[----:B------:R-:W-:Y:S02]  /*8e90*/  IMAD R0, R35, c[0x0][0x218], RZ ;  /* 0x0000860023007a24 */ /* 0x000fe400078e02ff */
[----:B------:R-:W-:Y:S01]  /*8ea0*/  IMAD.WIDE.U32 R94, R36, c[0x0][0x218], R6 ;  /* 0x00008600245e7a25 */ /* 0x000fe200078e0006 */
[----:B------:R-:W-:-:S03]  /*8eb0*/  LOP3.LUT R5, R5, R3, RZ, 0x3c, !PT ;  /* 0x0000000305057212 */ /* 0x000fc600078e3cff */
[----:B------:R-:W-:Y:S01]  /*8ec0*/  IMAD R0, R36, c[0x0][0x21c], R0 ;  /* 0x0000870024007a24 */ /* 0x000fe200078e0200 */
[----:B------:R3:W-:Y:S01]  /*8ed0*/  STL.64 [R1+0x50], R94 ;  /* 0x0000505e01007387 */ /* 0x0007e20000100a00 */
[----:B------:R-:W-:Y:S02]  /*8ee0*/  IMAD.SHL.U32 R3, R9, 0x40, RZ ;  /* 0x0000004009037824 */ /* 0x000fe400078e00ff */
[----:B------:R-:W-:-:S03]  /*8ef0*/  IMAD.IADD R93, R95, 0x1, R0 ;  /* 0x000000015f5d7824 */ /* 0x000fc600078e0200 */
[----:B------:R-:W-:Y:S02]  /*8f00*/  LOP3.LUT R3, R5, 0xfffffe00, R3, 0xf8, !PT ;  /* 0xfffffe0005037812 */ /* 0x000fe400078ef803 */
[----:B------:R3:W-:Y:S01]  /*8f10*/  STL [R1+0x44], R93 ;  /* 0x0000445d01007387 */ /* 0x0007e20000100800 */
[----:B------:R-:W-:Y:S05]  /*8f20*/  @P0 BRA `(.L_x_584) ;  /* 0x0000002000000947 */ /* 0x000fea0003800000 */
[----:B------:R-:W-:-:S04]  /*8f30*/  DEPBAR.LE SB0, 0x1 ;  /* 0x000080400000791a */ /* 0x000fc80000000000 */
[----:B------:R-:W-:Y:S05]  /*8f40*/  BRA `(.L_x_585) ;  /* 0x00004a4000007947 */ /* 0x000fea0003800000 */
.L_x_584:
[----:B------:R-:W-:Y:S01]  /*8f50*/  ULDC.U8 UR4, c[0x0][0x298] ;  /* 0x0000a60000047ab9 */ /* 0x000fe20000000000 */
[----:B-----5:R-:W-:Y:S01]  /*8f60*/  SHF.R.S32.HI R0, RZ, 0x1f, R166 ;  /* 0x0000001fff007819 */ /* 0x020fe200000114a6 */
[----:B------:R-:W-:Y:S01]  /*8f70*/  IMAD.WIDE.U32 R10, R166, c[0x0][0x280], RZ ;  /* 0x0000a000a60a7a25 */ /* 0x000fe200078e00ff */
[----:B------:R-:W-:Y:S01]  /*8f80*/  ISETP.NE.AND P0, PT, RZ, UR4, PT ;  /* 0x00000004ff007c0c */ /* 0x000fe2000bf05270 */
[----:B------:R-:W-:Y:S01]  /*8f90*/  BSSY B2, `(.L_x_585) ;  /* 0x000049f000027945 */ /* 0x000fe20003800000 */
[----:B------:R-:W-:Y:S01]  /*8fa0*/  SHF.L.U32 R47, R84, 0x1, RZ ;  /* 0x00000001542f7819 */ /* 0x000fe200000006ff */
[C---:B------:R-:W-:Y:S02]  /*8fb0*/  IMAD R5, R0.reuse, c[0x0][0x280], RZ ;  /* 0x0000a00000057a24 */ /* 0x040fe400078e02ff */
[----:B------:R-:W-:Y:S02]  /*8fc0*/  IMAD R0, R0, c[0x0][0x290], RZ ;  /* 0x0000a40000007a24 */ /* 0x000fe400078e02ff */
[----:B------:R-:W-:-:S02]  /*8fd0*/  IMAD R5, R166, c[0x0][0x284], R5 ;  /* 0x0000a100a6057a24 */ /* 0x000fc400078e0205 */
[----:B------:R-:W-:Y:S01]  /*8fe0*/  IMAD R6, R166, c[0x0][0x294], R0 ;  /* 0x0000a500a6067a24 */ /* 0x000fe200078e0200 */
[----:B------:R-:W-:Y:S01]  /*8ff0*/  LEA R0, R68, R32, 0x5 ;  /* 0x0000002044007211 */ /* 0x000fe200078e28ff */
[----:B------:R-:W-:Y:S01]  /*9000*/  IMAD.WIDE.U32 R12, R166, c[0x0][0x290], RZ ;  /* 0x0000a400a60c7a25 */ /* 0x000fe200078e00ff */
[----:B------:R-:W-:-:S04]  /*9010*/  IADD3 R9, R5, R11, RZ ;  /* 0x0000000b05097210 */ /* 0x000fc80007ffe0ff */
[----:B------:R-:W-:Y:S01]  /*9020*/  IADD3 R7, R6, R13, RZ ;  /* 0x0000000d06077210 */ /* 0x000fe20007ffe0ff */
[----:B------:R-:W-:Y:S05]  /*9030*/  @!P0 BRA `(.L_x_586) ;  /* 0x0000247000008947 */ /* 0x000fea0003800000 */
[----:B------:R-:W-:Y:S01]  /*9040*/  ISETP.NE.AND P1, PT, R203, 0x1, PT ;  /* 0x00000001cb00780c */ /* 0x000fe20003f25270 */
[----:B------:R-:W-:Y:S01]  /*9050*/  BSSY B0, `(.L_x_587) ;  /* 0x000002f000007945 */ /* 0x000fe20003800000 */
[----:B------:R-:W-:Y:S01]  /*9060*/  MOV R8, R10 ;  /* 0x0000000a00087202 */ /* 0x000fe20000000f00 */
[----:B------:R-:W-:Y:S01]  /*9070*/  IMAD.SHL.U32 R38, R68, 0x4, RZ ;  /* 0x0000000444267824 */ /* 0x000fe200078e00ff */
        /* <DEDUP_REMOVED lines=9> */
[C---:B------:R-:W-:Y:S01]  /*9110*/  IMAD R6, R5.reuse, c[0x0][0x280], RZ ;  /* 0x0000a00005067a24 */ /* 0x040fe200078e02ff */
[----:B------:R-:W-:Y:S01]  /*9120*/  LEA R25, P0, R8, c[0x0][0x270], 0x1 ;  /* 0x00009c0008197a11 */ /* 0x000fe200078008ff */
[----:B------:R-:W-:Y:S02]  /*9130*/  IMAD R5, R5, c[0x0][0x290], RZ ;  /* 0x0000a40005057a24 */ /* 0x000fe400078e02ff */
[----:B------:R-:W-:-:S05]  /*9140*/  IMAD R6, R0, c[0x0][0x284], R6 ;  /* 0x0000a10000067a24 */ /* 0x000fca00078e0206 */
[----:B------:R-:W-:-:S04]  /*9150*/  IADD3 R6, R9, R6, RZ ;  /* 0x0000000609067210 */ /* 0x000fc80007ffe0ff */
[----:B------:R-:W-:Y:S01]  /*9160*/  LEA.HI.X R24, R8, c[0x0][0x274], R6, 0x1, P0 ;  /* 0x00009d0008187a11 */ /* 0x000fe200000f0c06 */
[----:B------:R-:W-:Y:S01]  /*9170*/  IMAD.MOV.U32 R6, RZ, RZ, R12 ;  /* 0x000000ffff067224 */ /* 0x000fe200078e000c */
[----:B------:R1:W2:Y:S03]  /*9180*/  SHFL.IDX PT, R8, R25, RZ, 0x181f ;  /* 0x00181fff19087589 */ /* 0x0002a600000e0000 */
[C---:B------:R-:W-:Y:S01]  /*9190*/  IMAD.WIDE.U32 R6, R0.reuse, c[0x0][0x290], R6 ;  /* 0x0000a40000067a25 */ /* 0x040fe200078e0006 */
[----:B------:R1:W4:Y:S03]  /*91a0*/  SHFL.IDX PT, R9, R24, RZ, 0x181f ;  /* 0x00181fff18097589 */ /* 0x00032600000e0000 */
[----:B------:R-:W-:Y:S01]  /*91b0*/  IMAD R0, R0, c[0x0][0x294], R5 ;  /* 0x0000a50000007a24 */ /* 0x000fe200078e0205 */
[----:B------:R-:W-:-:S04]  /*91c0*/  LEA R19, P0, R6, c[0x0][0x288], 0x1 ;  /* 0x0000a20006137a11 */ /* 0x000fc800078008ff */
[----:B------:R-:W-:-:S04]  /*91d0*/  IADD3 R0, R7, R0, RZ ;  /* 0x0000000007007210 */ /* 0x000fc80007ffe0ff */
[----:B------:R-:W-:Y:S02]  /*91e0*/  LEA.HI.X R18, R6, c[0x0][0x28c], R0, 0x1, P0 ;  /* 0x0000a30006127a11 */ /* 0x000fe400000f0c00 */
[----:B------:R1:W3:Y:S04]  /*91f0*/  SHFL.IDX PT, R6, R19, RZ, 0x181f ;  /* 0x00181fff13067589 */ /* 0x0002e800000e0000 */
[----:B------:R1:W1:Y:S01]  /*9200*/  SHFL.IDX PT, R7, R18, RZ, 0x181f ;  /* 0x00181fff12077589 */ /* 0x00026200000e0000 */
[----:B------:R-:W-:Y:S05]  /*9210*/  @P5 BRA `(.L_x_588) ;  /* 0x0000012000005947 */ /* 0x000fea0003800000 */
[C---:B------:R-:W-:Y:S01]  /*9220*/  ISETP.GE.AND P0, PT, R38.reuse, c[0x0][0x27c], PT ;  /* 0x00009f0026007a0c */ /* 0x040fe20003f06270 */
[----:B------:R-:W-:Y:S01]  /*9230*/  CS2R R14, SRZ ;  /* 0x00000000000e7805 */ /* 0x000fe2000001ff00 */
[----:B------:R-:W-:Y:S01]  /*9240*/  CS2R R16, SRZ ;  /* 0x0000000000107805 */ /* 0x000fe2000001ff00 */
[----:B------:R-:W-:-:S10]  /*9250*/  IADD3 R5, R38, 0x20, RZ ;  /* 0x0000002026057810 */ /* 0x000fd40007ffe0ff */
[----:B--2-4-:R-:W-:-:S04]  /*9260*/  @!P0 IMAD.WIDE R12, R38, 0x2, R8 ;  /* 0x00000002260c8825 */ /* 0x014fc800078e0208 */
[----:B-1-3--:R-:W-:Y:S01]  /*9270*/  @!P0 IMAD.WIDE R10, R38, 0x2, R6 ;  /* 0x00000002260a8825 */ /* 0x00afe200078e0206 */
        /* <DEDUP_REMOVED lines=12> */
.L_x_588:
[----:B------:R-:W-:Y:S05]  /*9340*/  BSYNC B0 ;  /* 0x0000000000007941 */ /* 0x000fea0003800000 */
.L_x_587:
[----:B-1---5:R-:W-:Y:S01]  /*9350*/  IMAD.MOV.U32 R11, RZ, RZ, R20 ;  /* 0x000000ffff0b7224 */ /* 0x022fe200078e0014 */
[----:B----4-:R1:W4:Y:S01]  /*9360*/  SHFL.IDX PT, R9, R24, 0x1, 0x181f ;  /* 0x00381f0018097f89 */ /* 0x01032200000e0000 */
        /* <DEDUP_REMOVED lines=8> */
[----:B------:R-:W-:Y:S01]  /*93f0*/  IMAD.MOV.U32 R10, RZ, RZ, R23 ;  /* 0x000000ffff0a7224 */ /* 0x000fe200078e0017 */
[----:B------:R-:W-:Y:S01]  /*9400*/  PRMT R54, R54, 0x5410, R0 ;  /* 0x0000541036367816 */ /* 0x000fe20000000000 */
[----:B------:R-:W-:Y:S01]  /*9410*/  IMAD.MOV.U32 R5, RZ, RZ, R16 ;  /* 0x000000ffff057224 */ /* 0x000fe200078e0010 */
[----:B--2---:R1:W2:Y:S01]  /*9420*/  SHFL.IDX PT, R8, R25, 0x1, 0x181f ;  /* 0x00381f0019087f89 */ /* 0x0042a200000e0000 */
[----:B------:R-:W-:Y:S01]  /*9430*/  IMAD.MOV.U32 R0, RZ, RZ, R17 ;  /* 0x000000ffff007224 */ /* 0x000fe200078e0011 */
[----:B------:R-:W-:Y:S01]  /*9440*/  PRMT R55, R11, 0x7610, R55 ;  /* 0x000076100b377816 */ /* 0x000fe20000000037 */
[----:B------:R-:W-:Y:S01]  /*9450*/  CS2R R26, SRZ ;  /* 0x00000000001a7805 */ /* 0x000fe2000001ff00 */
[----:B------:R1:W3:Y:S01]  /*9460*/  SHFL.IDX PT, R7, R18, 0x1, 0x181f ;  /* 0x00381f0012077f89 */ /* 0x0002e200000e0000 */
[----:B------:R-:W-:Y:S01]  /*9470*/  PRMT R56, R10, 0x7610, R56 ;  /* 0x000076100a387816 */ /* 0x000fe20000000038 */
[----:B------:R-:W-:Y:S01]  /*9480*/  CS2R R30, SRZ ;  /* 0x00000000001e7805 */ /* 0x000fe2000001ff00 */
[----:B------:R-:W-:Y:S01]  /*9490*/  PRMT R39, R5, 0x7610, R39 ;  /* 0x0000761005277816 */ /* 0x000fe20000000027 */
[----:B---3--:R1:W3:Y:S01]  /*94a0*/  SHFL.IDX PT, R6, R19, 0x1, 0x181f ;  /* 0x00381f0013067f89 */ /* 0x0082e200000e0000 */
[----:B------:R-:W-:Y:S01]  /*94b0*/  PRMT R54, R0, 0x7610, R54 ;  /* 0x0000761000367816 */ /* 0x000fe20000000036 */
        /* <DEDUP_REMOVED lines=8> */
[----:B------:R-:W-:-:S09]  /*9540*/  CS2R R30, SRZ ;  /* 0x00000000001e7805 */ /* 0x000fd2000001ff00 */
[----:B--2-4-:R-:W-:Y:S02]  /*9550*/  @!P1 IMAD.WIDE R12, R38, 0x2, R8 ;  /* 0x00000002260c9825 */ /* 0x014fe400078e0208 */
[----:B------:R-:W-:-:S03]  /*9560*/  @!P0 SHF.R.S32.HI R0, RZ, 0x1f, R5 ;  /* 0x0000001fff008819 */ /* 0x000fc60000011405 */
[----:B------:R2:W5:Y:S01]  /*9570*/  @!P1 LD.E.64 R26, [R12.64] ;  /* 0x000000080c1a9980 */ /* 0x000562000c101b00 */
[----:B------:R-:W-:-:S04]  /*9580*/  @!P0 LEA.HI R0, R0, R5, RZ, 0x2 ;  /* 0x0000000500008211 */ /* 0x000fc800078f10ff */
[----:B------:R-:W-:-:S05]  /*9590*/  @!P0 LOP3.LUT R0, R0, 0xfffffffc, RZ, 0xc0, !PT ;  /* 0xfffffffc00008812 */ /* 0x000fca00078ec0ff */
[----:B------:R-:W-:-:S04]  /*95a0*/  @!P0 IMAD.WIDE R10, R0, 0x2, R8 ;  /* 0x00000002000a8825 */ /* 0x000fc800078e0208 */
[--C-:B---3--:R-:W-:Y:S01]  /*95b0*/  @!P0 IMAD.WIDE R8, R0, 0x2, R6.reuse ;  /* 0x0000000200088825 */ /* 0x108fe200078e0206 */
[----:B------:R2:W5:Y:S03]  /*95c0*/  @!P0 LD.E.64 R32, [R10.64] ;  /* 0x000000080a208980 */ /* 0x000566000c101b00 */
[----:B------:R-:W-:Y:S01]  /*95d0*/  @!P1 IMAD.WIDE R6, R38, 0x2, R6 ;  /* 0x0000000226069825 */ /* 0x000fe200078e0206 */
[----:B------:R2:W5:Y:S04]  /*95e0*/  @!P0 LD.E.64 R30, [R8.64] ;  /* 0x00000008081e8980 */ /* 0x000568000c101b00 */
[----:B------:R2:W5:Y:S02]  /*95f0*/  @!P1 LD.E.64 R28, [R6.64] ;  /* 0x00000008061c9980 */ /* 0x000564000c101b00 */
.L_x_590:
[----:B------:R-:W-:Y:S05]  /*9600*/  BSYNC B0 ;  /* 0x0000000000007941 */ /* 0x000fea0003800000 */
.L_x_589:
[----:B--2--5:R-:W-:Y:S01]  /*9610*/  IMAD.MOV.U32 R11, RZ, RZ, R32 ;  /* 0x000000ffff0b7224 */ /* 0x024fe200078e0020 */
        /* <DEDUP_REMOVED lines=12> */
[----:B------:R2:W1:Y:S01]  /*96e0*/  SHFL.IDX PT, R8, R25, 0x2, 0x181f ;  /* 0x00581f0019087f89 */ /* 0x00046200000e0000 */
        /* <DEDUP_REMOVED lines=10> */
[----:B------:R-:W-:Y:S01]  /*9790*/  CS2R R42, SRZ ;  /* 0x00000000002a7805 */ /* 0x000fe2000001ff00 */
[----:B------:R-:W-:Y:S01]  /*97a0*/  CS2R R36, SRZ ;  /* 0x0000000000247805 */ /* 0x000fe2000001ff00 */
[----:B------:R-:W-:Y:S05]  /*97b0*/  @P4 BRA `(.L_x_592) ;  /* 0x0000012000004947 */ /* 0x000fea0003800000 */
[C---:B----4-:R-:W-:Y:S01]  /*97c0*/  IADD3 R5, R38.reuse, 0x20, RZ ;  /* 0x0000002026057810 */ /* 0x050fe20007ffe0ff */
[----:B------:R-:W-:Y:S01]  /*97d0*/  CS2R R34, SRZ ;  /* 0x0000000000227805 */ /* 0x000fe2000001ff00 */
[----:B------:R-:W-:Y:S01]  /*97e0*/  ISETP.GE.AND P1, PT, R38, c[0x0][0x27c], PT ;  /* 0x00009f0026007a0c */ /* 0x000fe20003f26270 */
[----:B------:R-:W-:Y:S01]  /*97f0*/  CS2R R36, SRZ ;  /* 0x0000000000247805 */ /* 0x000fe2000001ff00 */
[----:B------:R-:W-:Y:S01]  /*9800*/  ISETP.GE.AND P0, PT, R5, c[0x0][0x27c], PT ;  /* 0x00009f0005007a0c */ /* 0x000fe20003f06270 */
[----:B------:R-:W-:Y:S01]  /*9810*/  CS2R R40, SRZ ;  /* 0x0000000000287805 */ /* 0x000fe2000001ff00 */
[----:B------:R-:W-:-:S09]  /*9820*/  CS2R R42, SRZ ;  /* 0x00000000002a7805 */ /* 0x000fd2000001ff00 */
[----:B-1----:R-:W-:Y:S02]  /*9830*/  @!P1 IMAD.WIDE R12, R38, 0x2, R8 ;  /* 0x00000002260c9825 */ /* 0x002fe400078e0208 */
        /* <DEDUP_REMOVED lines=10> */
.L_x_592:
[----:B----4-:R-:W-:Y:S05]  /*98e0*/  BSYNC B0 ;  /* 0x0000000000007941 */ /* 0x010fea0003800000 */
.L_x_591:
[----:B-1---5:R-:W-:Y:S01]  /*98f0*/  IMAD.MOV.U32 R11, RZ, RZ, R40 ;  /* 0x000000ffff0b7224 */ /* 0x022fe200078e0028 */
[----:B------:R1:W4:Y:S01]  /*9900*/  SHFL.IDX PT, R9, R24, 0x3, 0x181f ;  /* 0x00781f0018097f89 */ /* 0x00032200000e0000 */
        /* <DEDUP_REMOVED lines=11> */
[----:B------:R1:W2:Y:S01]  /*99c0*/  SHFL.IDX PT, R8, R25, 0x3, 0x181f ;  /* 0x00781f0019087f89 */ /* 0x0002a200000e0000 */
        /* <DEDUP_REMOVED lines=29> */
.L_x_594:
[----:B------:R-:W-:Y:S05]  /*9ba0*/  BSYNC B0 ;  /* 0x0000000000007941 */ /* 0x000fea0003800000 */
.L_x_593:
[----:B--23--:R-:W-:Y:S01]  /*9bb0*/  IMAD.IADD R6, R46, 0x1, -R234 ;  /* 0x000000012e067824 */ /* 0x00cfe200078e0aea */
[----:B------:R-:W-:-:S04]  /*9bc0*/  DEPBAR.LE SB0, 0x1 ;  /* 0x000080400000791a */ /* 0x000fc80000000000 */
[----:B-1----:R-:W-:Y:S01]  /*9bd0*/  IMNMX R25, R6, 0x80, PT ;  /* 0x0000008006197817 */ /* 0x002fe20003800200 */
[----:B-----5:R-:W-:Y:S01]  /*9be0*/  IMAD.MOV.U32 R0, RZ, RZ, R52 ;  /* 0x000000ffff007224 */ /* 0x020fe200078e0034 */
[----:B------:R-:W-:Y:S01]  /*9bf0*/  BSSY B1, `(.L_x_595) ;  /* 0x000006c000017945 */ /* 0x000fe20003800000 */
[----:B------:R-:W-:Y:S01]  /*9c00*/  IMAD.MOV.U32 R7, RZ, RZ, R53 ;  /* 0x000000ffff077224 */ /* 0x000fe200078e0035 */
[----:B------:R-:W-:Y:S01]  /*9c10*/  BAR.SYNC.DEFER_BLOCKING 0x0 ;  /* 0x0000000000007b1d */ /* 0x000fe20000010000 */
[----:B------:R-:W-:Y:S01]  /*9c20*/  ISETP.GE.AND P0, PT, R70, R25, PT ;  /* 0x000000194600720c */ /* 0x000fe20003f06270 */
[----:B------:R-:W-:Y:S02]  /*9c30*/  IMAD.MOV.U32 R5, RZ, RZ, R44 ;  /* 0x000000ffff057224 */ /* 0x000fe400078e002c */
[----:B------:R-:W-:Y:S01]  /*9c40*/  PRMT R67, R0, 0x5410, R7 ;  /* 0x0000541000437816 */ /* 0x000fe20000000007 */
[----:B------:R-:W-:Y:S01]  /*9c50*/  IMAD.MOV.U32 R7, RZ, RZ, R50 ;  /* 0x000000ffff077224 */ /* 0x000fe200078e0032 */
[----:B------:R-:W-:Y:S01]  /*9c60*/  MOV R0, R45 ;  /* 0x0000002d00007202 */ /* 0x000fe20000000f00 */
[----:B------:R-:W-:Y:S01]  /*9c70*/  IMAD.MOV.U32 R6, RZ, RZ, R51 ;  /* 0x000000ffff067224 */ /* 0x000fe200078e0033 */
[----:B------:R-:W-:-:S02]  /*9c80*/  PRMT R46, R46, 0x5410, R5 ;  /* 0x000054102e2e7816 */ /* 0x000fc40000000005 */
[----:B------:R-:W-:Y:S01]  /*9c90*/  PRMT R65, R65, 0x5410, R0 ;  /* 0x0000541041417816 */ /* 0x000fe20000000000 */
[----:B------:R-:W-:Y:S01]  /*9ca0*/  IMAD.MOV.U32 R0, RZ, RZ, R49 ;  /* 0x000000ffff007224 */ /* 0x000fe200078e0031 */
[----:B------:R-:W-:Y:S02]  /*9cb0*/  MOV R5, R48 ;  /* 0x0000003000057202 */ /* 0x000fe40000000f00 */
[----:B------:R-:W-:Y:S02]  /*9cc0*/  PRMT R66, R7, 0x5410, R6 ;  /* 0x0000541007427816 */ /* 0x000fe40000000006 */
[----:B------:R-:W-:Y:S02]  /*9cd0*/  PRMT R46, R5, 0x7610, R46 ;  /* 0x00007610052e7816 */ /* 0x000fe4000000002e */
[----:B------:R-:W-:Y:S01]  /*9ce0*/  PRMT R65, R0, 0x7610, R65 ;  /* 0x0000761000417816 */ /* 0x000fe20000000041 */
[----:B------:R-:W-:Y:S05]  /*9cf0*/  @P0 BRA `(.L_x_596) ;  /* 0x000005b000000947 */ /* 0x000fea0003800000 */
[----:B------:R-:W-:Y:S01]  /*9d00*/  ISETP.GE.AND P0, PT, R38, c[0x0][0x27c], PT ;  /* 0x00009f0026007a0c */ /* 0x000fe20003f06270 */
[----:B------:R-:W-:-:S12]  /*9d10*/  BSSY B0, `(.L_x_597) ;  /* 0x000002c000007945 */ /* 0x000fd80003800000 */
[----:B------:R-:W-:Y:S05]  /*9d20*/  @P0 BRA `(.L_x_598) ;  /* 0x000002a000000947 */ /* 0x000fea0003800000 */
[----:B----4-:R-:W1:Y:S01]  /*9d30*/  LDS.128 R8, [R47+0x100] ;  /* 0x000100002f087984 */ /* 0x010e620000000c00 */
[----:B------:R-:W-:Y:S02]  /*9d40*/  SHF.R.U32.HI R0, RZ, 0x10, R17 ;  /* 0x00000010ff007819 */ /* 0x000fe40000011611 */
[--C-:B------:R-:W-:Y:S02]  /*9d50*/  SHF.R.U64 R19, R14, 0x10, R15.reuse ;  /* 0x000000100e137819 */ /* 0x100fe4000000120f */
[----:B------:R-:W-:Y:S02]  /*9d60*/  SHF.R.U32.HI R5, RZ, 0x10, R15 ;  /* 0x00000010ff057819 */ /* 0x000fe4000001160f */
[----:B------:R-:W-:Y:S01]  /*9d70*/  SHF.R.U64 R18, R16, 0x10, R17 ;  /* 0x0000001010127819 */ /* 0x000fe20000001211 */
[----:B------:R-:W-:Y:S02]  /*9d80*/  HADD2.F32 R19, -RZ, R19.H0_H0 ;  /* 0x20000013ff137230 */ /* 0x000fe40000004100 */
[----:B------:R-:W-:-:S02]  /*9d90*/  HADD2.F32 R24, -RZ, R5.H0_H0 ;  /* 0x20000005ff187230 */ /* 0x000fc40000004100 */
[----:B------:R-:W-:Y:S02]  /*9da0*/  HADD2.F32 R5, -RZ, R39.H1_H1 ;  /* 0x30000027ff057230 */ /* 0x000fe40000004100 */
[--C-:B-1----:R-:W-:Y:S02]  /*9db0*/  HADD2.F32 R7, -RZ, R11.reuse.H0_H0 ;  /* 0x2000000bff077230 */ /* 0x102fe40000004100 */
[--C-:B------:R-:W-:Y:S02]  /*9dc0*/  HADD2.F32 R14, -RZ, R10.reuse.H0_H0 ;  /* 0x2000000aff0e7230 */ /* 0x100fe40000004100 */
[----:B------:R-:W-:Y:S02]  /*9dd0*/  HADD2.F32 R13, -RZ, R10.H1_H1 ;  /* 0x3000000aff0d7230 */ /* 0x000fe40000004100 */
[----:B------:R-:W-:Y:S02]  /*9de0*/  HADD2.F32 R11, -RZ, R11.H1_H1 ;  /* 0x3000000bff0b7230 */ /* 0x000fe40000004100 */
[----:B------:R-:W-:-:S02]  /*9df0*/  HADD2.F32 R10, -RZ, R0.H0_H0 ;  /* 0x20000000ff0a7230 */ /* 0x000fc40000004100 */
[--C-:B------:R-:W-:Y:S02]  /*9e00*/  HADD2.F32 R6, -RZ, R8.reuse.H0_H0 ;  /* 0x20000008ff067230 */ /* 0x100fe40000004100 */
[--C-:B------:R-:W-:Y:S02]  /*9e10*/  HADD2.F32 R16, -RZ, R9.reuse.H0_H0 ;  /* 0x20000009ff107230 */ /* 0x100fe40000004100 */
[----:B------:R-:W-:Y:S01]  /*9e20*/  HADD2.F32 R15, -RZ, R9.H1_H1 ;  /* 0x30000009ff0f7230 */ /* 0x000fe20000004100 */
[-C--:B------:R-:W-:Y:S01]  /*9e30*/  FMUL.FTZ R9, R11, R10.reuse ;  /* 0x0000000a0b097220 */ /* 0x080fe20000410000 */
[----:B------:R-:W-:Y:S01]  /*9e40*/  HADD2.F32 R8, -RZ, R8.H1_H1 ;  /* 0x30000008ff087230 */ /* 0x000fe20000004100 */
[C---:B------:R-:W-:Y:S01]  /*9e50*/  FMUL.FTZ R10, R7.reuse, R10 ;  /* 0x0000000a070a7220 */ /* 0x040fe20000410000 */
[----:B------:R-:W-:Y:S01]  /*9e60*/  HADD2.F32 R0, -RZ, R39.H0_H0 ;  /* 0x20000027ff007230 */ /* 0x000fe20000004100 */
[-C--:B------:R-:W-:Y:S01]  /*9e70*/  FFMA.FTZ R17, R7, R24.reuse, -R9 ;  /* 0x0000001807117223 */ /* 0x080fe20000010809 */
[----:B------:R-:W-:Y:S01]  /*9e80*/  HADD2.F32 R9, -RZ, R18.H0_H0 ;  /* 0x20000012ff097230 */ /* 0x000fe20000004100 */
[----:B------:R-:W-:-:S02]  /*9e90*/  FFMA.FTZ R11, R11, R24, R10 ;  /* 0x000000180b0b7223 */ /* 0x000fc4000001000a */
[-C--:B------:R-:W-:Y:S02]  /*9ea0*/  FMUL.FTZ R12, R8, R0.reuse ;  /* 0x00000000080c7220 */ /* 0x080fe40000410000 */
[C---:B------:R-:W-:Y:S01]  /*9eb0*/  FMUL.FTZ R7, R6.reuse, R0 ;  /* 0x0000000006077220 */ /* 0x040fe20000410000 */
[--C-:B------:R-:W-:Y:S01]  /*9ec0*/  HADD2.F32 R0, -RZ, R54.reuse.H0_H0 ;  /* 0x20000036ff007230 */ /* 0x100fe20000004100 */
[----:B------:R-:W-:Y:S01]  /*9ed0*/  FFMA.FTZ R12, R6, R5, -R12 ;  /* 0x00000005060c7223 */ /* 0x000fe2000001080c */
[----:B------:R-:W-:Y:S01]  /*9ee0*/  F2FP.PACK_AB R11, R11, R17 ;  /* 0x000000110b0b723e */ /* 0x000fe200000000ff */
[----:B------:R-:W-:Y:S01]  /*9ef0*/  FFMA.FTZ R8, R8, R5, R7 ;  /* 0x0000000508087223 */ /* 0x000fe20000010007 */
[----:B------:R-:W-:Y:S01]  /*9f00*/  HADD2.F32 R5, -RZ, R54.H1_H1 ;  /* 0x30000036ff057230 */ /* 0x000fe20000004100 */
[-C--:B------:R-:W-:Y:S02]  /*9f10*/  FMUL.FTZ R6, R13, R0.reuse ;  /* 0x000000000d067220 */ /* 0x080fe40000410000 */
[----:B------:R-:W-:Y:S01]  /*9f20*/  FMUL.FTZ R10, R14, R0 ;  /* 0x000000000e0a7220 */ /* 0x000fe20000410000 */
[----:B------:R-:W-:Y:S01]  /*9f30*/  F2FP.PACK_AB R8, R8, R12 ;  /* 0x0000000c0808723e */ /* 0x000fe200000000ff */
[----:B------:R-:W-:-:S02]  /*9f40*/  FMUL.FTZ R0, R15, R9 ;  /* 0x000000090f007220 */ /* 0x000fc40000410000 */
[----:B------:R-:W-:Y:S02]  /*9f50*/  FMUL.FTZ R9, R16, R9 ;  /* 0x0000000910097220 */ /* 0x000fe40000410000 */
[-C--:B------:R-:W-:Y:S02]  /*9f60*/  FFMA.FTZ R6, R14, R5.reuse, -R6 ;  /* 0x000000050e067223 */ /* 0x080fe40000010806 */
[----:B------:R-:W-:Y:S02]  /*9f70*/  FFMA.FTZ R10, R13, R5, R10 ;  /* 0x000000050d0a7223 */ /* 0x000fe4000001000a */
[-C--:B------:R-:W-:Y:S02]  /*9f80*/  FFMA.FTZ R0, R16, R19.reuse, -R0 ;  /* 0x0000001310007223 */ /* 0x080fe40000010800 */
[----:B------:R-:W-:Y:S01]  /*9f90*/  FFMA.FTZ R9, R15, R19, R9 ;  /* 0x000000130f097223 */ /* 0x000fe20000010009 */
[----:B------:R-:W-:-:S04]  /*9fa0*/  F2FP.PACK_AB R10, R10, R6 ;  /* 0x000000060a0a723e */ /* 0x000fc800000000ff */
[----:B------:R-:W-:-:S05]  /*9fb0*/  F2FP.PACK_AB R9, R9, R0 ;  /* 0x000000000909723e */ /* 0x000fca00000000ff */
[----:B------:R1:W-:Y:S02]  /*9fc0*/  STS.128 [R47+0x100], R8 ;  /* 0x000100082f007388 */ /* 0x0003e40000000c00 */
.L_x_598:
[----:B------:R-:W-:Y:S05]  /*9fd0*/  BSYNC B0 ;  /* 0x0000000000007941 */ /* 0x000fea0003800000 */
.L_x_597:
[----:B------:R-:W-:-:S04]  /*9fe0*/  IADD3 R0, R38, 0x20, RZ ;  /* 0x0000002026007810 */ /* 0x000fc80007ffe0ff */
[----:B------:R-:W-:-:S13]  /*9ff0*/  ISETP.GE.AND P0, PT, R0, c[0x0][0x27c], PT ;  /* 0x00009f0000007a0c */ /* 0x000fda0003f06270 */
[----:B------:R-:W-:Y:S05]  /*a000*/  @P0 BRA `(.L_x_596) ;  /* 0x000002a000000947 */ /* 0x000fea0003800000 */
[----:B-1--4-:R-:W1:Y:S01]  /*a010*/  LDS.128 R8, [R47+0x4100] ;  /* 0x004100002f087984 */ /* 0x012e620000000c00 */
[----:B------:R-:W-:Y:S02]  /*a020*/  SHF.R.U32.HI R0, RZ, 0x10, R23 ;  /* 0x00000010ff007819 */ /* 0x000fe40000011617 */
[----:B------:R-:W-:Y:S02]  /*a030*/  SHF.R.U32.HI R5, RZ, 0x10, R21 ;  /* 0x00000010ff057819 */ /* 0x000fe40000011615 */
[----:B------:R-:W-:Y:S02]  /*a040*/  SHF.R.U64 R17, R22, 0x10, R23 ;  /* 0x0000001016117819 */ /* 0x000fe40000001217 */
[----:B------:R-:W-:Y:S01]  /*a050*/  SHF.R.U64 R20, R20, 0x10, R21 ;  /* 0x0000001014147819 */ /* 0x000fe20000001215 */
[----:B------:R-:W-:Y:S02]  /*a060*/  HADD2.F32 R19, -RZ, R5.H0_H0 ;  /* 0x20000005ff137230 */ /* 0x000fe40000004100 */
[----:B------:R-:W-:-:S02]  /*a070*/  HADD2.F32 R5, -RZ, R55.H1_H1 ;  /* 0x30000037ff057230 */ /* 0x000fc40000004100 */
[--C-:B-1----:R-:W-:Y:S02]  /*a080*/  HADD2.F32 R7, -RZ, R11.reuse.H0_H0 ;  /* 0x2000000bff077230 */ /* 0x102fe40000004100 */
[--C-:B------:R-:W-:Y:S02]  /*a090*/  HADD2.F32 R14, -RZ, R10.reuse.H0_H0 ;  /* 0x2000000aff0e7230 */ /* 0x100fe40000004100 */
[----:B------:R-:W-:Y:S02]  /*a0a0*/  HADD2.F32 R13, -RZ, R10.H1_H1 ;  /* 0x3000000aff0d7230 */ /* 0x000fe40000004100 */
[----:B------:R-:W-:Y:S02]  /*a0b0*/  HADD2.F32 R11, -RZ, R11.H1_H1 ;  /* 0x3000000bff0b7230 */ /* 0x000fe40000004100 */
[----:B------:R-:W-:Y:S02]  /*a0c0*/  HADD2.F32 R10, -RZ, R0.H0_H0 ;  /* 0x20000000ff0a7230 */ /* 0x000fe40000004100 */
[----:B------:R-:W-:-:S02]  /*a0d0*/  HADD2.F32 R6, -RZ, R8.H0_H0 ;  /* 0x20000008ff067230 */ /* 0x000fc40000004100 */
        /* <DEDUP_REMOVED lines=8> */
[----:B------:R-:W-:Y:S02]  /*a160*/  FFMA.FTZ R11, R11, R19, R10 ;  /* 0x000000130b0b7223 */ /* 0x000fe4000001000a */
[----:B------:R-:W-:-:S02]  /*a170*/  FMUL.FTZ R12, R8, R0 ;  /* 0x00000000080c7220 */ /* 0x000fc40000410000 */
[C---:B------:R-:W-:Y:S01]  /*a180*/  FMUL.FTZ R7, R6.reuse, R0 ;  /* 0x0000000006077220 */ /* 0x040fe20000410000 */
[--C-:B------:R-:W-:Y:S01]  /*a190*/  HADD2.F32 R0, -RZ, R56.reuse.H0_H0 ;  /* 0x20000038ff007230 */ /* 0x100fe20000004100 */
[-C--:B------:R-:W-:Y:S01]  /*a1a0*/  FFMA.FTZ R12, R6, R5.reuse, -R12 ;  /* 0x00000005060c7223 */ /* 0x080fe2000001080c */
[----:B------:R-:W-:Y:S01]  /*a1b0*/  F2FP.PACK_AB R11, R11, R18 ;  /* 0x000000120b0b723e */ /* 0x000fe200000000ff */
[----:B------:R-:W-:Y:S01]  /*a1c0*/  FFMA.FTZ R8, R8, R5, R7 ;  /* 0x0000000508087223 */ /* 0x000fe20000010007 */
[----:B------:R-:W-:Y:S01]  /*a1d0*/  HADD2.F32 R5, -RZ, R56.H1_H1 ;  /* 0x30000038ff057230 */ /* 0x000fe20000004100 */
[-C--:B------:R-:W-:Y:S01]  /*a1e0*/  FMUL.FTZ R6, R13, R0.reuse ;  /* 0x000000000d067220 */ /* 0x080fe20000410000 */
[----:B------:R-:W-:Y:S01]  /*a1f0*/  HADD2.F32 R7, -RZ, R20.H0_H0 ;  /* 0x20000014ff077230 */ /* 0x000fe20000004100 */
        /* <DEDUP_REMOVED lines=11> */
.L_x_596:
[----:B------:R-:W-:Y:S05]  /*a2b0*/  BSYNC B1 ;  /* 0x0000000000017941 */ /* 0x000fea0003800000 */
.L_x_595:
[----:B------:R-:W-:Y:S01]  /*a2c0*/  IADD3 R0, R70, 0x20, RZ ;  /* 0x0000002046007810 */ /* 0x000fe20007ffe0ff */
[----:B------:R-:W-:Y:S03]  /*a2d0*/  BSSY B1, `(.L_x_599) ;  /* 0x000005e000017945 */ /* 0x000fe60003800000 */
[----:B------:R-:W-:-:S13]  /*a2e0*/  ISETP.GE.AND P0, PT, R0, R25, PT ;  /* 0x000000190000720c */ /* 0x000fda0003f06270 */
[----:B------:R-:W-:Y:S05]  /*a2f0*/  @P0 BRA `(.L_x_600) ;  /* 0x000005b000000947 */ /* 0x000fea0003800000 */
[----:B------:R-:W-:Y:S01]  /*a300*/  ISETP.GE.AND P0, PT, R38, c[0x0][0x27c], PT ;  /* 0x00009f0026007a0c */ /* 0x000fe20003f06270 */
[----:B------:R-:W-:-:S12]  /*a310*/  BSSY B0, `(.L_x_601) ;  /* 0x000002c000007945 */ /* 0x000fd80003800000 */
        /* <DEDUP_REMOVED lines=8> */
[----:B------:R-:W-:Y:S02]  /*a3a0*/  HADD2.F32 R19, -RZ, R19.H0_H0 ;  /* 0x20000013ff137230 */ /* 0x000fe40000004100 */
        /* <DEDUP_REMOVED lines=18> */
[-C--:B------:R-:W-:Y:S01]  /*a4d0*/  FFMA.FTZ R12, R6, R5.reuse, -R12 ;  /* 0x00000005060c7223 */ /* 0x080fe2000001080c */
        /* <DEDUP_REMOVED lines=15> */
.L_x_602:
[----:B------:R-:W-:Y:S05]  /*a5d0*/  BSYNC B0 ;  /* 0x0000000000007941 */ /* 0x000fea0003800000 */
.L_x_601:
        /* <DEDUP_REMOVED lines=28> */
[----:B------:R-:W-:Y:S01]  /*a7a0*/  HADD2.F32 R0, -RZ, R60.H0_H0 ;  /* 0x2000003cff007230 */ /* 0x000fe20000004100 */
[-C--:B------:R-:W-:Y:S01]  /*a7b0*/  FFMA.FTZ R12, R6, R5.reuse, -R12 ;  /* 0x00000005060c7223 */ /* 0x080fe2000001080c */
[----:B------:R-:W-:Y:S01]  /*a7c0*/  F2FP.PACK_AB R11, R11, R18 ;  /* 0x000000120b0b723e */ /* 0x000fe200000000ff */
[----:B------:R-:W-:Y:S01]  /*a7d0*/  FFMA.FTZ R8, R8, R5, R7 ;  /* 0x0000000508087223 */ /* 0x000fe20000010007 */
[----:B------:R-:W-:Y:S01]  /*a7e0*/  HADD2.F32 R5, -RZ, R61.H0_H0 ;  /* 0x2000003dff057230 */ /* 0x000fe20000004100 */
        /* <DEDUP_REMOVED lines=12> */
.L_x_600:
[----:B------:R-:W-:Y:S05]  /*a8b0*/  BSYNC B1 ;  /* 0x0000000000017941 */ /* 0x000fea0003800000 */
.L_x_599:
        /* <DEDUP_REMOVED lines=26> */
[----:B------:R-:W-:Y:S01]  /*aa60*/  HADD2.F32 R0, -RZ, R60.H1_H1 ;  /* 0x3000003cff007230 */ /* 0x000fe20000004100 */
        /* <DEDUP_REMOVED lines=22> */
.L_x_606:
[----:B------:R-:W-:Y:S05]  /*abd0*/  BSYNC B0 ;  /* 0x0000000000007941 */ /* 0x000fea0003800000 */
.L_x_605:
        /* <DEDUP_REMOVED lines=45> */
.L_x_604:
[----:B------:R-:W-:Y:S05]  /*aeb0*/  BSYNC B1 ;  /* 0x0000000000017941 */ /* 0x000fea0003800000 */
.L_x_603:
[----:B------:R-:W-:-:S04]  /*aec0*/  IADD3 R0, R70, 0x60, RZ ;  /* 0x0000006046007810 */ /* 0x000fc80007ffe0ff */
        /* <DEDUP_REMOVED lines=47> */
.L_x_609:
[----:B------:R-:W-:Y:S05]  /*b1c0*/  BSYNC B0 ;  /* 0x0000000000007941 */ /* 0x000fea0003800000 */
.L_x_608:
        /* <DEDUP_REMOVED lines=9> */
[----:B------:R-:W-:-:S02]  /*b260*/  HADD2.F32 R5, -RZ, R67.H0_H0 ;  /* 0x20000043ff057230 */ /* 0x000fc40000004100 */
        /* <DEDUP_REMOVED lines=18> */
[----:B------:R-:W-:Y:S01]  /*b390*/  HADD2.F32 R0, -RZ, R66.H1_H1 ;  /* 0x30000042ff007230 */ /* 0x000fe20000004100 */
        /* <DEDUP_REMOVED lines=15> */
[----:B------:R1:W-:Y:S01]  /*b490*/  STS.128 [R47+0x7100], R8 ;  /* 0x007100082f007388 */ /* 0x0003e20000000c00 */
[----:B------:R-:W-:Y:S05]  /*b4a0*/  BRA `(.L_x_607) ;  /* 0x000024d000007947 */ /* 0x000fea0003800000 */
.L_x_586:
[----:B------:R-:W-:Y:S01]  /*b4b0*/  ISETP.NE.AND P0, PT, R203, 0x1, PT ;  /* 0x00000001cb00780c */ /* 0x000fe20003f05270 */
[----:B------:R-:W-:Y:S01]  /*b4c0*/  IMAD.MOV.U32 R8, RZ, RZ, R10 ;  /* 0x000000ffff087224 */ /* 0x000fe200078e000a */
[----:B------:R-:W-:Y:S01]  /*b4d0*/  CS2R R22, SRZ ;  /* 0x0000000000167805 */ /* 0x000fe2000001ff00 */
[----:B------:R-:W-:-:S10]  /*b4e0*/  CS2R R20, SRZ ;  /* 0x0000000000147805 */ /* 0x000fd4000001ff00 */
[----:B------:R-:W-:-:S05]  /*b4f0*/  @P0 IMAD.HI.U32 R5, R0, c[0x0][0x2c8], RZ ;  /* 0x0000b20000050a27 */ /* 0x000fca00078e00ff */
[----:B------:R-:W-:-:S04]  /*b500*/  @P0 SHF.R.U32.HI R0, RZ, c[0x0][0x2cc], R5 ;  /* 0x0000b300ff000a19 */ /* 0x000fc80000011605 */
[----:B------:R-:W-:Y:S01]  /*b510*/  SHF.R.S32.HI R6, RZ, 0x1f, R0 ;  /* 0x0000001fff067819 */ /* 0x000fe20000011400 */
[----:B------:R-:W-:-:S04]  /*b520*/  IMAD.WIDE.U32 R8, R0, c[0x0][0x280], R8 ;  /* 0x0000a00000087a25 */ /* 0x000fc800078e0008 */
[----:B------:R-:W-:Y:S01]  /*b530*/  IMAD R5, R6, c[0x0][0x280], RZ ;  /* 0x0000a00006057a24 */ /* 0x000fe200078e02ff */
[----:B------:R-:W-:-:S03]  /*b540*/  LEA R14, P0, R8, c[0x0][0x270], 0x1 ;  /* 0x00009c00080e7a11 */ /* 0x000fc600078008ff */
[----:B------:R-:W-:-:S04]  /*b550*/  IMAD R5, R0, c[0x0][0x284], R5 ;  /* 0x0000a10000057a24 */ /* 0x000fc800078e0205 */
[----:B------:R-:W-:-:S05]  /*b560*/  IMAD.IADD R5, R9, 0x1, R5 ;  /* 0x0000000109057824 */ /* 0x000fca00078e0205 */
[----:B------:R-:W-:Y:S01]  /*b570*/  LEA.HI.X R13, R8, c[0x0][0x274], R5, 0x1, P0 ;  /* 0x00009d00080d7a11 */ /* 0x000fe200000f0c05 */
[----:B------:R-:W-:Y:S01]  /*b580*/  IMAD R5, R6, c[0x0][0x290], RZ ;  /* 0x0000a40006057a24 */ /* 0x000fe200078e02ff */
[----:B------:R-:W1:Y:S01]  /*b590*/  SHFL.IDX PT, R8, R14, RZ, 0x181f ;  /* 0x00181fff0e087589 */ /* 0x000e6200000e0000 */
[----:B------:R-:W-:-:S04]  /*b5a0*/  IMAD.MOV.U32 R6, RZ, RZ, R12 ;  /* 0x000000ffff067224 */ /* 0x000fc800078e000c */
[----:B------:R-:W-:-:S04]  /*b5b0*/  IMAD.WIDE.U32 R6, R0, c[0x0][0x290], R6 ;  /* 0x0000a40000067a25 */ /* 0x000fc800078e0006 */
[----:B------:R-:W-:Y:S01]  /*b5c0*/  IMAD R0, R0, c[0x0][0x294], R5 ;  /* 0x0000a50000007a24 */ /* 0x000fe200078e0205 */
[C---:B------:R-:W-:Y:S01]  /*b5d0*/  LEA R12, P0, R6.reuse, c[0x0][0x288], 0x1 ;  /* 0x0000a200060c7a11 */ /* 0x040fe200078008ff */
[----:B------:R-:W2:Y:S02]  /*b5e0*/  SHFL.IDX PT, R5, R13, RZ, 0x181f ;  /* 0x00181fff0d057589 */ /* 0x000ea400000e0000 */
[----:B------:R-:W-:Y:S02]  /*b5f0*/  IMAD.IADD R0, R7, 0x1, R0 ;  /* 0x0000000107007824 */ /* 0x000fe400078e0200 */
[----:B------:R-:W4:Y:S03]  /*b600*/  SHFL.IDX PT, R7, R12, RZ, 0x181f ;  /* 0x00181fff0c077589 */ /* 0x000f2600000e0000 */
[----:B------:R-:W-:Y:S02]  /*b610*/  LEA.HI.X R11, R6, c[0x0][0x28c], R0, 0x1, P0 ;  /* 0x0000a300060b7a11 */ /* 0x000fe400000f0c00 */
[----:B------:R-:W-:-:S13]  /*b620*/  ISETP.GE.OR P0, PT, R30, c[0x0][0x27c], P5 ;  /* 0x00009f001e007a0c */ /* 0x000fda0002f06670 */
[C---:B------:R-:W-:Y:S01]  /*b630*/  @!P0 IMAD.SHL.U32 R6, R30.reuse, 0x2, RZ ;  /* 0x000000021e068824 */ /* 0x040fe200078e00ff */
[----:B------:R-:W-:-:S04]  /*b640*/  @!P0 SHF.L.U64.HI R0, R30, 0x1, R31 ;  /* 0x000000011e008819 */ /* 0x000fc8000001021f */
[----:B-1----:R-:W-:-:S04]  /*b650*/  @!P0 IADD3 R8, P1, R8, R6, RZ ;  /* 0x0000000608088210 */ /* 0x002fc80007f3e0ff */
[----:B--2---:R-:W-:Y:S02]  /*b660*/  @!P0 IADD3.X R9, R5, R0, RZ, P1, !PT ;  /* 0x0000000005098210 */ /* 0x004fe40000ffe4ff */
[----:B------:R-:W1:Y:S01]  /*b670*/  SHFL.IDX PT, R5, R11, RZ, 0x181f ;  /* 0x00181fff0b057589 */ /* 0x000e6200000e0000 */
[----:B----4-:R-:W-:-:S03]  /*b680*/  @!P0 IADD3 R6, P1, R7, R6, RZ ;  /* 0x0000000607068210 */ /* 0x010fc60007f3e0ff */
[----:B------:R2:W4:Y:S01]  /*b690*/  @!P0 LD.E.128 R20, [R8.64] ;  /* 0x0000000808148980 */ /* 0x000522000c101d00 */
[----:B------:R-:W-:Y:S01]  /*b6a0*/  CS2R R18, SRZ ;  /* 0x0000000000127805 */ /* 0x000fe2000001ff00 */
[----:B------:R-:W-:Y:S01]  /*b6b0*/  CS2R R16, SRZ ;  /* 0x0000000000107805 */ /* 0x000fe2000001ff00 */
[----:B-1----:R-:W-:-:S05]  /*b6c0*/  @!P0 IMAD.X R7, R5, 0x1, R0, P1 ;  /* 0x0000000105078824 */ /* 0x002fca00008e0600 */
[----:B------:R1:W5:Y:S01]  /*b6d0*/  @!P0 LD.E.128 R16, [R6.64] ;  /* 0x0000000806108980 */ /* 0x000362000c101d00 */
[----:B------:R-:W-:Y:S03]  /*b6e0*/  BSSY B0, `(.L_x_610) ;  /* 0x0000025000007945 */ /* 0x000fe60003800000 */
[----:B------:R3:W3:Y:S01]  /*b6f0*/  SHFL.IDX PT, R10, R12, 0x1, 0x181f ;  /* 0x00381f000c0a7f89 */ /* 0x0006e200000e0000 */
[----:B------:R-:W-:-:S03]  /*b700*/  ISETP.GE.AND P1, PT, R30, c[0x0][0x27c], PT ;  /* 0x00009f001e007a0c */ /* 0x000fc60003f26270 */
[----:B--2---:R2:W2:Y:S01]  /*b710*/  SHFL.IDX PT, R9, R13, 0x1, 0x181f ;  /* 0x00381f000d097f89 */ /* 0x0044a200000e0000 */
[----:B------:R-:W-:-:S03]  /*b720*/  CS2R R38, SRZ ;  /* 0x0000000000267805 */ /* 0x000fc6000001ff00 */
[----:B------:R2:W2:Y:S01]  /*b730*/  SHFL.IDX PT, R15, R11, 0x1, 0x181f ;  /* 0x00381f000b0f7f89 */ /* 0x0004a200000e0000 */
[----:B------:R-:W-:Y:S01]  /*b740*/  CS2R R36, SRZ ;  /* 0x0000000000247805 */ /* 0x000fe2000001ff00 */
[----:B------:R-:W-:Y:S01]  /*b750*/  CS2R R34, SRZ ;  /* 0x0000000000227805 */ /* 0x000fe2000001ff00 */
[----:B------:R-:W-:Y:S01]  /*b760*/  CS2R R32, SRZ ;  /* 0x0000000000207805 */ /* 0x000fe2000001ff00 */
[----:B-1----:R1:W1:Y:S01]  /*b770*/  SHFL.IDX PT, R7, R14, 0x1, 0x181f ;  /* 0x00381f000e077f89 */ /* 0x00226200000e0000 */
[----:B----4-:R-:W-:-:S05]  /*b780*/  IMAD.MOV.U32 R0, RZ, RZ, R22 ;  /* 0x000000ffff007224 */ /* 0x010fca00078e0016 */
[----:B------:R-:W-:Y:S01]  /*b790*/  PRMT R69, R0, 0x7610, R69 ;  /* 0x0000761000457816 */ /* 0x000fe20000000045 */
[----:B------:R-:W-:Y:S01]  /*b7a0*/  IMAD.MOV.U32 R0, RZ, RZ, R23 ;  /* 0x000000ffff007224 */ /* 0x000fe200078e0017 */
[----:B------:R-:W-:Y:S01]  /*b7b0*/  MOV R6, R20 ;  /* 0x0000001400067202 */ /* 0x000fe20000000f00 */
[----:B------:R-:W-:-:S03]  /*b7c0*/  IMAD.MOV.U32 R5, RZ, RZ, R21 ;  /* 0x000000ffff057224 */ /* 0x000fc600078e0015 */
[----:B------:R-:W-:Y:S02]  /*b7d0*/  PRMT R44, R44, 0x5410, R0 ;  /* 0x000054102c2c7816 */ /* 0x000fe40000000000 */
[----:B------:R-:W-:Y:S01]  /*b7e0*/  PRMT R40, R5, 0x5410, R6 ;  /* 0x0000541005287816 */ /* 0x000fe20000000006 */
[----:B-----5:R-:W-:Y:S01]  /*b7f0*/  IMAD.MOV.U32 R0, RZ, RZ, R18 ;  /* 0x000000ffff007224 */ /* 0x020fe200078e0012 */
[----:B------:R-:W-:Y:S01]  /*b800*/  MOV R5, R16 ;  /* 0x0000001000057202 */ /* 0x000fe20000000f00 */
[----:B------:R-:W-:-:S03]  /*b810*/  IMAD.MOV.U32 R6, RZ, RZ, R19 ;  /* 0x000000ffff067224 */ /* 0x000fc600078e0013 */
[----:B------:R-:W-:Y:S01]  /*b820*/  PRMT R42, R0, 0x7610, R42 ;  /* 0x00007610002a7816 */ /* 0x000fe2000000002a */
[----:B------:R-:W-:Y:S01]  /*b830*/  IMAD.MOV.U32 R0, RZ, RZ, R17 ;  /* 0x000000ffff007224 */ /* 0x000fe200078e0011 */
[----:B------:R-:W-:-:S04]  /*b840*/  PRMT R44, R6, 0x7610, R44 ;  /* 0x00007610062c7816 */ /* 0x000fc8000000002c */
[----:B------:R-:W-:Y:S01]  /*b850*/  PRMT R29, R0, 0x5410, R5 ;  /* 0x00005410001d7816 */ /* 0x000fe20000000005 */
[----:B------:R-:W-:Y:S05]  /*b860*/  @P3 BRA `(.L_x_611) ;  /* 0x000000c000003947 */ /* 0x000fea0003800000 */
[----:B-123--:R-:W-:Y:S01]  /*b870*/  CS2R R36, SRZ ;  /* 0x0000000000247805 */ /* 0x00efe2000001ff00 */
[----:B------:R-:W-:Y:S01]  /*b880*/  CS2R R34, SRZ ;  /* 0x0000000000227805 */ /* 0x000fe2000001ff00 */
[----:B------:R-:W-:Y:S01]  /*b890*/  CS2R R32, SRZ ;  /* 0x0000000000207805 */ /* 0x000fe2000001ff00 */
[----:B------:R-:W-:Y:S05]  /*b8a0*/  @P1 BRA `(.L_x_611) ;  /* 0x0000008000001947 */ /* 0x000fea0003800000 */
[C---:B------:R-:W-:Y:S01]  /*b8b0*/  IMAD.SHL.U32 R0, R30.reuse, 0x2, RZ ;  /* 0x000000021e007824 */ /* 0x040fe200078e00ff */
[----:B------:R-:W-:-:S04]  /*b8c0*/  SHF.L.U64.HI R5, R30, 0x1, R31 ;  /* 0x000000011e057819 */ /* 0x000fc8000001021f */
[----:B------:R-:W-:-:S05]  /*b8d0*/  IADD3 R8, P0, R7, R0, RZ ;  /* 0x0000000007087210 */ /* 0x000fca0007f1e0ff */
[----:B------:R-:W-:Y:S01]  /*b8e0*/  IMAD.X R9, R9, 0x1, R5, P0 ;  /* 0x0000000109097824 */ /* 0x000fe200000e0605 */
[----:B------:R-:W-:-:S04]  /*b8f0*/  IADD3 R6, P0, R10, R0, RZ ;  /* 0x000000000a067210 */ /* 0x000fc80007f1e0ff */
[----:B------:R1:W5:Y:S01]  /*b900*/  LD.E.128 R36, [R8.64] ;  /* 0x0000000808247980 */ /* 0x000362000c101d00 */
[----:B------:R-:W-:-:S05]  /*b910*/  IMAD.X R7, R15, 0x1, R5, P0 ;  /* 0x000000010f077824 */ /* 0x000fca00000e0605 */
[----:B------:R1:W5:Y:S03]  /*b920*/  LD.E.128 R32, [R6.64] ;  /* 0x0000000806207980 */ /* 0x000366000c101d00 */
.L_x_611:
[----:B-123--:R-:W-:Y:S05]  /*b930*/  BSYNC B0 ;  /* 0x0000000000007941 */ /* 0x00efea0003800000 */
.L_x_610:
[----:B------:R-:W1:Y:S01]  /*b940*/  SHFL.IDX PT, R5, R14, 0x2, 0x181f ;  /* 0x00581f000e057f89 */ /* 0x000e6200000e0000 */
[C---:B------:R-:W-:Y:S01]  /*b950*/  ISETP.GE.OR P0, PT, R30.reuse, c[0x0][0x27c], P4 ;  /* 0x00009f001e007a0c */ /* 0x040fe20002706670 */
[----:B------:R-:W-:Y:S01]  /*b960*/  CS2R R58, SRZ ;  /* 0x00000000003a7805 */ /* 0x000fe2000001ff00 */
[----:B------:R-:W-:Y:S01]  /*b970*/  CS2R R56, SRZ ;  /* 0x0000000000387805 */ /* 0x000fe2000001ff00 */
[----:B------:R-:W2:Y:S04]  /*b980*/  SHFL.IDX PT, R9, R13, 0x2, 0x181f ;  /* 0x00581f000d097f89 */ /* 0x000ea800000e0000 */
[----:B------:R-:W3:Y:S04]  /*b990*/  SHFL.IDX PT, R6, R12, 0x2, 0x181f ;  /* 0x00581f000c067f89 */ /* 0x000ee800000e0000 */
[----:B------:R-:W4:Y:S02]  /*b9a0*/  SHFL.IDX PT, R10, R11, 0x2, 0x181f ;  /* 0x00581f000b0a7f89 */ /* 0x000f2400000e0000 */
[C---:B------:R-:W-:Y:S01]  /*b9b0*/  @!P0 IMAD.SHL.U32 R0, R30.reuse, 0x2, RZ ;  /* 0x000000021e008824 */ /* 0x040fe200078e00ff */
[----:B------:R-:W-:-:S04]  /*b9c0*/  @!P0 SHF.L.U64.HI R7, R30, 0x1, R31 ;  /* 0x000000011e078819 */ /* 0x000fc8000001021f */
[----:B-1----:R-:W-:-:S05]  /*b9d0*/  @!P0 IADD3 R8, P2, R5, R0, RZ ;  /* 0x0000000005088210 */ /* 0x002fca0007f5e0ff */
[----:B--2---:R-:W-:Y:S01]  /*b9e0*/  @!P0 IMAD.X R9, R9, 0x1, R7, P2 ;  /* 0x0000000109098824 */ /* 0x004fe200010e0607 */
[----:B---3--:R-:W-:Y:S01]  /*b9f0*/  @!P0 IADD3 R6, P2, R6, R0, RZ ;  /* 0x0000000006068210 */ /* 0x008fe20007f5e0ff */
[----:B------:R-:W-:-:S03]  /*ba00*/  CS2R R54, SRZ ;  /* 0x0000000000367805 */ /* 0x000fc6000001ff00 */
[----:B------:R1:W2:Y:S01]  /*ba10*/  @!P0 LD.E.128 R56, [R8.64] ;  /* 0x0000000808388980 */ /* 0x0002a2000c101d00 */
[----:B------:R-:W-:Y:S01]  /*ba20*/  CS2R R52, SRZ ;  /* 0x0000000000347805 */ /* 0x000fe2000001ff00 */
[----:B----4-:R-:W-:-:S05]  /*ba30*/  @!P0 IMAD.X R7, R10, 0x1, R7, P2 ;  /* 0x000000010a078824 */ /* 0x010fca00010e0607 */
[----:B------:R3:W4:Y:S01]  /*ba40*/  @!P0 LD.E.128 R52, [R6.64] ;  /* 0x0000000806348980 */ /* 0x000722000c101d00 */
[----:B-----5:R-:W-:Y:S01]  /*ba50*/  IMAD.MOV.U32 R5, RZ, RZ, R36 ;  /* 0x000000ffff057224 */ /* 0x020fe200078e0024 */
[----:B------:R-:W-:Y:S01]  /*ba60*/  BSSY B0, `(.L_x_612) ;  /* 0x0000035000007945 */ /* 0x000fe20003800000 */
[----:B------:R-:W-:Y:S01]  /*ba70*/  IMAD.MOV.U32 R0, RZ, RZ, R37 ;  /* 0x000000ffff007224 */ /* 0x000fe200078e0025 */
[----:B------:R2:W2:Y:S01]  /*ba80*/  SHFL.IDX PT, R10, R13, 0x3, 0x181f ;  /* 0x00781f000d0a7f89 */ /* 0x0004a200000e0000 */
[----:B------:R-:W-:Y:S01]  /*ba90*/  CS2R R66, SRZ ;  /* 0x0000000000427805 */ /* 0x000fe2000001ff00 */
[----:B------:R-:W-:Y:S01]  /*baa0*/  PRMT R75, R75, 0x5410, R5 ;  /* 0x000054104b4b7816 */ /* 0x000fe20000000005 */
[----:B------:R-:W-:Y:S01]  /*bab0*/  IMAD.MOV.U32 R5, RZ, RZ, R32 ;  /* 0x000000ffff057224 */ /* 0x000fe200078e0020 */
[----:B------:R-:W-:Y:S01]  /*bac0*/  PRMT R73, R73, 0x5410, R0 ;  /* 0x0000541049497816 */ /* 0x000fe20000000000 */
[----:B------:R-:W-:Y:S01]  /*bad0*/  IMAD.MOV.U32 R0, RZ, RZ, R33 ;  /* 0x000000ffff007224 */ /* 0x000fe200078e0021 */
[----:B------:R-:W2:Y:S01]  /*bae0*/  SHFL.IDX PT, R11, R11, 0x3, 0x181f ;  /* 0x00781f000b0b7f89 */ /* 0x000ea200000e0000 */
[----:B------:R-:W-:Y:S01]  /*baf0*/  CS2R R64, SRZ ;  /* 0x0000000000407805 */ /* 0x000fe2000001ff00 */
[----:B------:R-:W-:Y:S01]  /*bb00*/  PRMT R75, R5, 0x7610, R75 ;  /* 0x00007610054b7816 */ /* 0x000fe2000000004b */
[----:B------:R-:W-:Y:S01]  /*bb10*/  CS2R R62, SRZ ;  /* 0x00000000003e7805 */ /* 0x000fe2000001ff00 */
[----:B------:R-:W-:Y:S01]  /*bb20*/  PRMT R73, R0, 0x7610, R73 ;  /* 0x0000761000497816 */ /* 0x000fe20000000049 */
[----:B------:R-:W-:Y:S01]  /*bb30*/  CS2R R60, SRZ ;  /* 0x00000000003c7805 */ /* 0x000fe2000001ff00 */
[----:B-1----:R1:W1:Y:S04]  /*bb40*/  SHFL.IDX PT, R8, R14, 0x3, 0x181f ;  /* 0x00781f000e087f89 */ /* 0x00226800000e0000 */
[----:B------:R1:W1:Y:S01]  /*bb50*/  SHFL.IDX PT, R9, R12, 0x3, 0x181f ;  /* 0x00781f000c097f89 */ /* 0x00026200000e0000 */
[----:B---3--:R-:W-:-:S02]  /*bb60*/  IMAD.MOV.U32 R7, RZ, RZ, R38 ;  /* 0x000000ffff077224 */ /* 0x008fc400078e0026 */
[----:B------:R-:W-:-:S03]  /*bb70*/  IMAD.MOV.U32 R6, RZ, RZ, R39 ;  /* 0x000000ffff067224 */ /* 0x000fc600078e0027 */
[----:B------:R-:W-:Y:S01]  /*bb80*/  PRMT R76, R76, 0x5410, R7 ;  /* 0x000054104c4c7816 */ /* 0x000fe20000000007 */
[----:B------:R-:W-:Y:S01]  /*bb90*/  IMAD.MOV.U32 R7, RZ, RZ, R34 ;  /* 0x000000ffff077224 */ /* 0x000fe200078e0022 */
[----:B------:R-:W-:Y:S01]  /*bba0*/  PRMT R74, R74, 0x5410, R6 ;  /* 0x000054104a4a7816 */ /* 0x000fe20000000006 */
[----:B------:R-:W-:-:S03]  /*bbb0*/  IMAD.MOV.U32 R6, RZ, RZ, R35 ;  /* 0x000000ffff067224 */ /* 0x000fc600078e0023 */
[----:B------:R-:W-:Y:S02]  /*bbc0*/  PRMT R76, R7, 0x7610, R76 ;  /* 0x00007610074c7816 */ /* 0x000fe4000000004c */
[----:B------:R-:W-:Y:S01]  /*bbd0*/  PRMT R74, R6, 0x7610, R74 ;  /* 0x00007610064a7816 */ /* 0x000fe2000000004a */
[----:B--2---:R-:W-:Y:S02]  /*bbe0*/  IMAD.MOV.U32 R7, RZ, RZ, R58 ;  /* 0x000000ffff077224 */ /* 0x004fe400078e003a */
[----:B------:R-:W-:Y:S02]  /*bbf0*/  IMAD.MOV.U32 R6, RZ, RZ, R59 ;  /* 0x000000ffff067224 */ /* 0x000fe400078e003b */
[----:B------:R-:W-:Y:S01]  /*bc00*/  IMAD.MOV.U32 R5, RZ, RZ, R56 ;  /* 0x000000ffff057224 */ /* 0x000fe200078e0038 */
[----:B------:R-:W-:Y:S01]  /*bc10*/  PRMT R80, R80, 0x5410, R7 ;  /* 0x0000541050507816 */ /* 0x000fe20000000007 */
[----:B------:R-:W-:Y:S01]  /*bc20*/  IMAD.MOV.U32 R0, RZ, RZ, R57 ;  /* 0x000000ffff007224 */ /* 0x000fe200078e0039 */
[----:B------:R-:W-:Y:S01]  /*bc30*/  PRMT R78, R78, 0x5410, R6 ;  /* 0x000054104e4e7816 */ /* 0x000fe20000000006 */
[----:B----4-:R-:W-:Y:S01]  /*bc40*/  IMAD.MOV.U32 R7, RZ, RZ, R54 ;  /* 0x000000ffff077224 */ /* 0x010fe200078e0036 */
[----:B------:R-:W-:Y:S01]  /*bc50*/  PRMT R79, R79, 0x5410, R5 ;  /* 0x000054104f4f7816 */ /* 0x000fe20000000005 */
[----:B------:R-:W-:Y:S01]  /*bc60*/  IMAD.MOV.U32 R6, RZ, RZ, R55 ;  /* 0x000000ffff067224 */ /* 0x000fe200078e0037 */
[----:B------:R-:W-:Y:S01]  /*bc70*/  PRMT R77, R77, 0x5410, R0 ;  /* 0x000054104d4d7816 */ /* 0x000fe20000000000 */
[----:B------:R-:W-:Y:S01]  /*bc80*/  IMAD.MOV.U32 R5, RZ, RZ, R52 ;  /* 0x000000ffff057224 */ /* 0x000fe200078e0034 */
[----:B------:R-:W-:Y:S01]  /*bc90*/  PRMT R80, R7, 0x7610, R80 ;  /* 0x0000761007507816 */ /* 0x000fe20000000050 */
[----:B------:R-:W-:Y:S01]  /*bca0*/  IMAD.MOV.U32 R0, RZ, RZ, R53 ;  /* 0x000000ffff007224 */ /* 0x000fe200078e0035 */
[----:B------:R-:W-:-:S02]  /*bcb0*/  PRMT R78, R6, 0x7610, R78 ;  /* 0x00007610064e7816 */ /* 0x000fc4000000004e */
[----:B------:R-:W-:Y:S02]  /*bcc0*/  PRMT R79, R5, 0x7610, R79 ;  /* 0x00007610054f7816 */ /* 0x000fe4000000004f */
[----:B------:R-:W-:Y:S01]  /*bcd0*/  PRMT R77, R0, 0x7610, R77 ;  /* 0x00007610004d7816 */ /* 0x000fe2000000004d */
[----:B------:R-:W-:Y:S05]  /*bce0*/  @P6 BRA `(.L_x_613) ;  /* 0x000000c000006947 */ /* 0x000fea0003800000 */
[----:B-1----:R-:W-:Y:S01]  /*bcf0*/  CS2R R64, SRZ ;  /* 0x0000000000407805 */ /* 0x002fe2000001ff00 */
        /* <DEDUP_REMOVED lines=8> */
[----:B------:R-:W-:-:S03]  /*bd80*/  IMAD.X R7, R11, 0x1, R5, P0 ;  /* 0x000000010b077824 */ /* 0x000fc600000e0605 */
[----:B------:R1:W5:Y:S04]  /*bd90*/  LD.E.128 R64, [R8.64] ;  /* 0x0000000808407980 */ /* 0x000368000c101d00 */
[----:B------:R1:W5:Y:S02]  /*bda0*/  LD.E.128 R60, [R6.64] ;  /* 0x00000008063c7980 */ /* 0x000364000c101d00 */
.L_x_613:
[----:B-1----:R-:W-:Y:S05]  /*bdb0*/  BSYNC B0 ;  /* 0x0000000000007941 */ /* 0x002fea0003800000 */
.L_x_612:
[----:B------:R-:W-:Y:S01]  /*bdc0*/  IMAD.IADD R6, R46, 0x1, -R234 ;  /* 0x000000012e067824 */ /* 0x000fe200078e0aea */
[----:B------:R-:W-:-:S04]  /*bdd0*/  DEPBAR.LE SB0, 0x1 ;  /* 0x000080400000791a */ /* 0x000fc80000000000 */
[----:B------:R-:W-:Y:S01]  /*bde0*/  IMNMX R71, R6, 0x80, PT ;  /* 0x0000008006477817 */ /* 0x000fe20003800200 */
[----:B-----5:R-:W-:Y:S01]  /*bdf0*/  IMAD.MOV.U32 R0, RZ, RZ, R66 ;  /* 0x000000ffff007224 */ /* 0x020fe200078e0042 */
[----:B------:R-:W-:Y:S01]  /*be00*/  BSSY B0, `(.L_x_614) ;  /* 0x000006f000007945 */ /* 0x000fe20003800000 */
[----:B------:R-:W-:Y:S01]  /*be10*/  IMAD.MOV.U32 R7, RZ, RZ, R67 ;  /* 0x000000ffff077224 */ /* 0x000fe200078e0043 */
[----:B------:R-:W-:Y:S01]  /*be20*/  BAR.SYNC.DEFER_BLOCKING 0x0 ;  /* 0x0000000000007b1d */ /* 0x000fe20000010000 */
[----:B------:R-:W-:Y:S01]  /*be30*/  ISETP.GE.OR P0, PT, R70, R71, P1 ;  /* 0x000000474600720c */ /* 0x000fe20000f06670 */
[----:B------:R-:W-:Y:S01]  /*be40*/  IMAD.MOV.U32 R5, RZ, RZ, R64 ;  /* 0x000000ffff057224 */ /* 0x000fe200078e0040 */
[----:B------:R-:W-:Y:S01]  /*be50*/  PRMT R85, R85, 0x5410, R0 ;  /* 0x0000541055557816 */ /* 0x000fe20000000000 */
[----:B------:R-:W-:Y:S01]  /*be60*/  IMAD.MOV.U32 R6, RZ, RZ, R63 ;  /* 0x000000ffff067224 */ /* 0x000fe200078e003f */
[----:B------:R-:W-:Y:S02]  /*be70*/  MOV R0, R65 ;  /* 0x0000004100007202 */ /* 0x000fe40000000f00 */
[----:B------:R-:W-:-:S02]  /*be80*/  PRMT R85, R5, 0x7610, R85 ;  /* 0x0000761005557816 */ /* 0x000fc40000000055 */
[----:B------:R-:W-:Y:S01]  /*be90*/  PRMT R82, R7, 0x5410, R0 ;  /* 0x0000541007527816 */ /* 0x000fe20000000000 */
[----:B------:R-:W-:Y:S01]  /*bea0*/  IMAD.MOV.U32 R7, RZ, RZ, R62 ;  /* 0x000000ffff077224 */ /* 0x000fe200078e003e */
[----:B------:R-:W-:Y:S01]  /*beb0*/  MOV R5, R60 ;  /* 0x0000003c00057202 */ /* 0x000fe20000000f00 */
[----:B------:R-:W-:-:S03]  /*bec0*/  IMAD.MOV.U32 R0, RZ, RZ, R61 ;  /* 0x000000ffff007224 */ /* 0x000fc600078e003d */
[----:B------:R-:W-:Y:S02]  /*bed0*/  PRMT R83, R5, 0x5410, R7 ;  /* 0x0000541005537816 */ /* 0x000fe40000000007 */
[----:B------:R-:W-:Y:S01]  /*bee0*/  PRMT R81, R6, 0x5410, R0 ;  /* 0x0000541006517816 */ /* 0x000fe20000000000 */
[----:B------:R-:W-:Y:S05]  /*bef0*/  @P0 BRA `(.L_x_615) ;  /* 0x000005f000000947 */ /* 0x000fea0003800000 */
[----:B------:R-:W-:Y:S01]  /*bf00*/  MOV R0, c[0x0][0x27c] ;  /* 0x00009f0000007a02 */ /* 0x000fe20000000f00 */
[----:B------:R-:W1:Y:S01]  /*bf10*/  LDS.128 R8, [R47+0x100] ;  /* 0x000100002f087984 */ /* 0x000e620000000c00 */
[----:B------:R-:W-:Y:S02]  /*bf20*/  SHF.R.U32.HI R7, RZ, 0x10, R17 ;  /* 0x00000010ff077819 */ /* 0x000fe40000011611 */
[----:B------:R-:W-:Y:S02]  /*bf30*/  LEA.HI R0, R0, R68, RZ, 0x1d ;  /* 0x0000004400007211 */ /* 0x000fe400078fe8ff */
[----:B------:R-:W-:Y:S02]  /*bf40*/  SHF.R.U64 R51, R20, 0x10, R21 ;  /* 0x0000001014337819 */ /* 0x000fe40000001215 */
[----:B------:R-:W-:-:S02]  /*bf50*/  SHF.R.S32.HI R6, RZ, 0x1f, R0 ;  /* 0x0000001fff067819 */ /* 0x000fc40000011400 */
[----:B------:R-:W-:Y:S01]  /*bf60*/  SHF.L.U32 R5, R0, 0x3, RZ ;  /* 0x0000000300057819 */ /* 0x000fe200000006ff */
[----:B------:R-:W-:Y:S01]  /*bf70*/  HADD2.F32 R51, -RZ, R51.H0_H0 ;  /* 0x20000033ff337230 */ /* 0x000fe20000004100 */
[----:B------:R-:W-:Y:S02]  /*bf80*/  LEA.HI R0, R6, R0, RZ, 0x3 ;  /* 0x0000000006007211 */ /* 0x000fe400078f18ff */
[----:B------:R-:W-:Y:S02]  /*bf90*/  LOP3.LUT R5, R25, 0x38, R5, 0xf8, !PT ;  /* 0x0000003819057812 */ /* 0x000fe400078ef805 */
[----:B------:R-:W-:Y:S02]  /*bfa0*/  SHF.L.U32 R0, R0, 0xa, RZ ;  /* 0x0000000a00007819 */ /* 0x000fe400000006ff */
[----:B------:R-:W-:Y:S02]  /*bfb0*/  LOP3.LUT R5, R5, R43, RZ, 0x3c, !PT ;  /* 0x0000002b05057212 */ /* 0x000fe400078e3cff */
[----:B------:R-:W-:-:S02]  /*bfc0*/  LOP3.LUT R0, R0, 0x7fffe000, RZ, 0xc0, !PT ;  /* 0x7fffe00000007812 */ /* 0x000fc400078ec0ff */
[----:B------:R-:W-:Y:S02]  /*bfd0*/  SHF.R.U32.HI R27, RZ, 0x10, R21 ;  /* 0x00000010ff1b7819 */ /* 0x000fe40000011615 */
[----:B------:R-:W-:Y:S02]  /*bfe0*/  IADD3 R0, R5, R0, R41 ;  /* 0x0000000005007210 */ /* 0x000fe40007ffe029 */
[--C-:B------:R-:W-:Y:S01]  /*bff0*/  SHF.R.U64 R50, R22, 0x10, R23.reuse ;  /* 0x0000001016327819 */ /* 0x100fe20000001217 */
[----:B------:R-:W-:Y:S01]  /*c000*/  HADD2.F32 R72, -RZ, R27.H0_H0 ;  /* 0x2000001bff487230 */ /* 0x000fe20000004100 */
[----:B------:R-:W-:Y:S01]  /*c010*/  SHF.L.U32 R43, R0, 0x1, RZ ;  /* 0x00000001002b7819 */ /* 0x000fe200000006ff */
[----:B------:R-:W-:Y:S01]  /*c020*/  HADD2.F32 R0, -RZ, R29.H0_H0 ;  /* 0x2000001dff007230 */ /* 0x000fe20000004100 */
[----:B------:R-:W-:Y:S01]  /*c030*/  SHF.R.U32.HI R28, RZ, 0x10, R23 ;  /* 0x00000010ff1c7819 */ /* 0x000fe20000011617 */
[----:B------:R-:W-:Y:S01]  /*c040*/  HADD2.F32 R50, -RZ, R50.H0_H0 ;  /* 0x20000032ff327230 */ /* 0x000fe20000004100 */
[----:B------:R-:W-:Y:S01]  /*c050*/  SHF.R.U64 R46, R18, 0x10, R19 ;  /* 0x00000010122e7819 */ /* 0x000fe20000001213 */
[----:B------:R-:W2:Y:S01]  /*c060*/  LDS.128 R12, [R43+0x100] ;  /* 0x000100002b0c7984 */ /* 0x000ea20000000c00 */
[----:B------:R-:W-:-:S02]  /*c070*/  SHF.R.U64 R48, R16, 0x10, R17 ;  /* 0x0000001010307819 */ /* 0x000fc40000001211 */
[----:B------:R-:W-:Y:S01]  /*c080*/  SHF.R.U32.HI R19, RZ, 0x10, R19 ;  /* 0x00000010ff137819 */ /* 0x000fe20000011613 */
[--C-:B-1----:R-:W-:Y:S02]  /*c090*/  HADD2.F32 R23, -RZ, R10.reuse.H0_H0 ;  /* 0x2000000aff177230 */ /* 0x102fe40000004100 */
[----:B------:R-:W-:Y:S02]  /*c0a0*/  HADD2.F32 R25, -RZ, R10.H1_H1 ;  /* 0x3000000aff197230 */ /* 0x000fe40000004100 */
[--C-:B------:R-:W-:Y:S02]  /*c0b0*/  HADD2.F32 R22, -RZ, R11.reuse.H0_H0 ;  /* 0x2000000bff167230 */ /* 0x100fe40000004100 */
[----:B------:R-:W-:Y:S02]  /*c0c0*/  HADD2.F32 R21, -RZ, R11.H1_H1 ;  /* 0x3000000bff157230 */ /* 0x000fe40000004100 */
[--C-:B------:R-:W-:Y:S02]  /*c0d0*/  HADD2.F32 R20, -RZ, R9.reuse.H0_H0 ;  /* 0x20000009ff147230 */ /* 0x100fe40000004100 */
[----:B------:R-:W-:-:S02]  /*c0e0*/  HADD2.F32 R18, -RZ, R9.H1_H1 ;  /* 0x30000009ff127230 */ /* 0x000fc40000004100 */
[--C-:B------:R-:W-:Y:S02]  /*c0f0*/  HADD2.F32 R24, -RZ, R8.reuse.H0_H0 ;  /* 0x20000008ff187230 */ /* 0x100fe40000004100 */
[----:B------:R-:W-:Y:S01]  /*c100*/  HADD2.F32 R26, -RZ, R8.H1_H1 ;  /* 0x30000008ff1a7230 */ /* 0x000fe20000004100 */
[-C--:B------:R-:W-:Y:S01]  /*c110*/  FMUL.FTZ R8, R20, R0.reuse ;  /* 0x0000000014087220 */ /* 0x080fe20000410000 */
[----:B------:R-:W-:Y:S02]  /*c120*/  HADD2.F32 R19, -RZ, R19.H0_H0 ;  /* 0x20000013ff137230 */ /* 0x000fe40000004100 */
[----:B--2---:R-:W-:Y:S02]  /*c130*/  HADD2.F32 R6, -RZ, R13.H0_H0 ;  /* 0x2000000dff067230 */ /* 0x004fe40000004100 */
[--C-:B------:R-:W-:Y:S02]  /*c140*/  HADD2.F32 R10, -RZ, R15.reuse.H0_H0 ;  /* 0x2000000fff0a7230 */ /* 0x100fe40000004100 */
[----:B------:R-:W-:Y:S01]  /*c150*/  HADD2.F32 R11, -RZ, R15.H1_H1 ;  /* 0x3000000fff0b7230 */ /* 0x000fe20000004100 */
[----:B------:R-:W-:Y:S01]  /*c160*/  FMUL.FTZ R41, R6, R0 ;  /* 0x0000000006297220 */ /* 0x000fe20000410000 */
[----:B------:R-:W-:-:S02]  /*c170*/  HADD2.F32 R15, -RZ, R7.H0_H0 ;  /* 0x20000007ff0f7230 */ /* 0x000fc40000004100 */
[--C-:B------:R-:W-:Y:S02]  /*c180*/  HADD2.F32 R9, -RZ, R12.reuse.H0_H0 ;  /* 0x2000000cff097230 */ /* 0x100fe40000004100 */
[----:B------:R-:W-:Y:S01]  /*c190*/  HADD2.F32 R17, -RZ, R12.H1_H1 ;  /* 0x3000000cff117230 */ /* 0x000fe20000004100 */
[----:B------:R-:W-:Y:S01]  /*c1a0*/  FMUL.FTZ R0, R18, R15 ;  /* 0x0000000f12007220 */ /* 0x000fe20000410000 */
[--C-:B------:R-:W-:Y:S02]  /*c1b0*/  HADD2.F32 R12, -RZ, R14.reuse.H0_H0 ;  /* 0x2000000eff0c7230 */ /* 0x100fe40000004100 */
[----:B------:R-:W-:Y:S02]  /*c1c0*/  HADD2.F32 R16, -RZ, R14.H1_H1 ;  /* 0x3000000eff107230 */ /* 0x000fe40000004100 */
[----:B------:R-:W-:Y:S02]  /*c1d0*/  HADD2.F32 R5, -RZ, R13.H1_H1 ;  /* 0x3000000dff057230 */ /* 0x000fe40000004100 */
[----:B------:R-:W-:-:S02]  /*c1e0*/  HADD2.F32 R14, -RZ, R40.H0_H0 ;  /* 0x20000028ff0e7230 */ /* 0x000fc40000004100 */
[----:B------:R-:W-:Y:S01]  /*c1f0*/  HADD2.F32 R7, -RZ, R29.H1_H1 ;  /* 0x3000001dff077230 */ /* 0x000fe20000004100 */
[C---:B------:R-:W-:Y:S01]  /*c200*/  FFMA.FTZ R45, R5.reuse, R72, R0 ;  /* 0x00000048052d7223 */ /* 0x040fe20000010000 */
[----:B------:R-:W-:Y:S01]  /*c210*/  HADD2.F32 R13, -RZ, R40.H1_H1 ;  /* 0x30000028ff0d7230 */ /* 0x000fe20000004100 */
[----:B------:R-:W-:Y:S01]  /*c220*/  FFMA.FTZ R49, R6, R14, R8 ;  /* 0x0000000e06317223 */ /* 0x000fe20000010008 */
[----:B------:R-:W-:Y:S01]  /*c230*/  HADD2.F32 R0, -RZ, R44.H0_H0 ;  /* 0x2000002cff007230 */ /* 0x000fe20000004100 */
[----:B------:R-:W-:Y:S01]  /*c240*/  FMUL.FTZ R40, R5, R15 ;  /* 0x0000000f05287220 */ /* 0x000fe20000410000 */
[----:B------:R-:W-:Y:S01]  /*c250*/  HADD2.F32 R5, -RZ, R42.H0_H0 ;  /* 0x2000002aff057230 */ /* 0x000fe20000004100 */
[-C--:B------:R-:W-:Y:S02]  /*c260*/  FMUL.FTZ R6, R24, R7.reuse ;  /* 0x0000000718067220 */ /* 0x080fe40000410000 */
[C---:B------:R-:W-:Y:S01]  /*c270*/  FMUL.FTZ R29, R9.reuse, R7 ;  /* 0x00000007091d7220 */ /* 0x040fe20000410000 */
[----:B------:R-:W-:Y:S01]  /*c280*/  HADD2.F32 R7, -RZ, R69.H0_H0 ;  /* 0x20000045ff077230 */ /* 0x000fe20000004100 */
[----:B------:R-:W-:Y:S01]  /*c290*/  FFMA.FTZ R42, R9, R13, R6 ;  /* 0x0000000d092a7223 */ /* 0x000fe20000010006 */
[----:B------:R-:W-:Y:S01]  /*c2a0*/  HADD2.F32 R6, -RZ, R44.H1_H1 ;  /* 0x3000002cff067230 */ /* 0x000fe20000004100 */
[----:B------:R-:W-:Y:S01]  /*c2b0*/  FMUL.FTZ R9, R23, R5 ;  /* 0x0000000517097220 */ /* 0x000fe20000410000 */
[----:B------:R-:W-:Y:S01]  /*c2c0*/  HADD2.F32 R69, -RZ, R28.H0_H0 ;  /* 0x2000001cff457230 */ /* 0x000fe20000004100 */
[----:B------:R-:W-:-:S02]  /*c2d0*/  FMUL.FTZ R8, R22, R0 ;  /* 0x0000000016087220 */ /* 0x000fc40000410000 */
[C---:B------:R-:W-:Y:S02]  /*c2e0*/  FMUL.FTZ R27, R12.reuse, R5 ;  /* 0x000000050c1b7220 */ /* 0x040fe40000410000 */
[----:B------:R-:W-:Y:S02]  /*c2f0*/  FFMA.FTZ R44, R12, R7, R9 ;  /* 0x000000070c2c7223 */ /* 0x000fe40000010009 */
[C---:B------:R-:W-:Y:S02]  /*c300*/  FMUL.FTZ R12, R10.reuse, R0 ;  /* 0x000000000a0c7220 */ /* 0x040fe40000410000 */
[----:B------:R-:W-:Y:S01]  /*c310*/  FFMA.FTZ R15, R10, R6, R8 ;  /* 0x000000060a0f7223 */ /* 0x000fe20000010008 */
[----:B------:R-:W-:Y:S01]  /*c320*/  HADD2.F32 R10, -RZ, R48.H0_H0 ;  /* 0x20000030ff0a7230 */ /* 0x000fe20000004100 */
[-C--:B------:R-:W-:Y:S01]  /*c330*/  FMUL.FTZ R0, R21, R19.reuse ;  /* 0x0000001315007220 */ /* 0x080fe20000410000 */
[----:B------:R-:W-:Y:S01]  /*c340*/  HADD2.F32 R8, -RZ, R46.H0_H0 ;  /* 0x2000002eff087230 */ /* 0x000fe20000004100 */
[----:B------:R-:W-:-:S02]  /*c350*/  FMUL.FTZ R9, R11, R19 ;  /* 0x000000130b097220 */ /* 0x000fc40000410000 */
[----:B------:R-:W-:Y:S02]  /*c360*/  FFMA.FTZ R11, R11, R69, R0 ;  /* 0x000000450b0b7223 */ /* 0x000fe40000010000 */
[----:B------:R-:W-:Y:S02]  /*c370*/  FMUL.FTZ R5, R26, R10 ;  /* 0x0000000a1a057220 */ /* 0x000fe40000410000 */
[----:B------:R-:W-:Y:S01]  /*c380*/  FMUL.FTZ R0, R25, R8 ;  /* 0x0000000819007220 */ /* 0x000fe20000410000 */
[----:B------:R-:W-:Y:S01]  /*c390*/  F2FP.PACK_AB R15, R11, R15 ;  /* 0x0000000f0b0f723e */ /* 0x000fe200000000ff */
[C---:B------:R-:W-:Y:S02]  /*c3a0*/  FMUL.FTZ R10, R17.reuse, R10 ;  /* 0x0000000a110a7220 */ /* 0x040fe40000410000 */
[----:B------:R-:W-:Y:S02]  /*c3b0*/  FMUL.FTZ R8, R16, R8 ;  /* 0x0000000810087220 */ /* 0x000fe40000410000 */
[----:B------:R-:W-:-:S02]  /*c3c0*/  FFMA.FTZ R19, R17, R51, R5 ;  /* 0x0000003311137223 */ /* 0x000fc40000010005 */
        /* <DEDUP_REMOVED lines=10> */
[----:B------:R-:W-:-:S02]  /*c470*/  FFMA.FTZ R7, R26, R51, -R10 ;  /* 0x000000331a077223 */ /* 0x000fc4000001080a */
[----:B------:R-:W-:Y:S01]  /*c480*/  FFMA.FTZ R6, R25, R50, -R8 ;  /* 0x0000003219067223 */ /* 0x000fe20000010808 */
[----:B------:R-:W-:Y:S02]  /*c490*/  F2FP.PACK_AB R11, R0, R5 ;  /* 0x00000005000b723e */ /* 0x000fe400000000ff */
[----:B------:R-:W-:Y:S02]  /*c4a0*/  F2FP.PACK_AB R8, R7, R18 ;  /* 0x000000120708723e */ /* 0x000fe400000000ff */
[----:B------:R-:W-:Y:S02]  /*c4b0*/  F2FP.PACK_AB R10, R6, R14 ;  /* 0x0000000e060a723e */ /* 0x000fe400000000ff */
[----:B------:R-:W-:-:S03]  /*c4c0*/  F2FP.PACK_AB R14, R28, R44 ;  /* 0x0000002c1c0e723e */ /* 0x000fc600000000ff */
[----:B------:R1:W-:Y:S04]  /*c4d0*/  STS.128 [R47+0x100], R8 ;  /* 0x000100082f007388 */ /* 0x0003e80000000c00 */
[----:B------:R1:W-:Y:S02]  /*c4e0*/  STS.128 [R43+0x100], R12 ;  /* 0x0001000c2b007388 */ /* 0x0003e40000000c00 */
.L_x_615:
[----:B------:R-:W-:Y:S05]  /*c4f0*/  BSYNC B0 ;  /* 0x0000000000007941 */ /* 0x000fea0003800000 */
.L_x_614:
[----:B------:R-:W-:Y:S01]  /*c500*/  IADD3 R0, R70, 0x20, RZ ;  /* 0x0000002046007810 */ /* 0x000fe20007ffe0ff */
[----:B------:R-:W-:Y:S03]  /*c510*/  BSSY B0, `(.L_x_616) ;  /* 0x000006c000007945 */ /* 0x000fe60003800000 */
[----:B------:R-:W-:-:S13]  /*c520*/  ISETP.GE.OR P0, PT, R0, R71, P1 ;  /* 0x000000470000720c */ /* 0x000fda0000f06670 */
[----:B------:R-:W-:Y:S05]  /*c530*/  @P0 BRA `(.L_x_617) ;  /* 0x0000069000000947 */ /* 0x000fea0003800000 */
[----:B------:R-:W-:Y:S02]  /*c540*/  MOV R7, c[0x0][0x27c] ;  /* 0x00009f0000077a02 */ /* 0x000fe40000000f00 */
[----:B------:R-:W-:Y:S02]  /*c550*/  SHF.R.S32.HI R5, RZ, 0x1f, R0 ;  /* 0x0000001fff057819 */ /* 0x000fe40000011400 */
[----:B------:R-:W-:Y:S02]  /*c560*/  LEA.HI R7, R7, R68, RZ, 0x1d ;  /* 0x0000004407077211 */ /* 0x000fe400078fe8ff */
[----:B------:R-:W-:Y:S02]  /*c570*/  SHF.L.U32 R6, R0, 0x6, RZ ;  /* 0x0000000600067819 */ /* 0x000fe400000006ff */
[----:B------:R-:W-:Y:S02]  /*c580*/  LEA.HI R5, R5, R0, RZ, 0x3 ;  /* 0x0000000005057211 */ /* 0x000fe400078f18ff */
[----:B-1----:R-:W-:-:S02]  /*c590*/  SHF.R.S32.HI R10, RZ, 0x1f, R7 ;  /* 0x0000001fff0a7819 */ /* 0x002fc40000011407 */
[----:B------:R-:W-:Y:S01]  /*c5a0*/  LOP3.LUT R0, R6, 0x1c0, RZ, 0xc0, !PT ;  /* 0x000001c006007812 */ /* 0x000fe200078ec0ff */
[----:B------:R-:W-:Y:S01]  /*c5b0*/  IMAD.SHL.U32 R6, R5, 0x40, RZ ;  /* 0x0000004005067824 */ /* 0x000fe200078e00ff */
[----:B------:R-:W-:Y:S02]  /*c5c0*/  SHF.L.U32 R8, R7, 0x3, RZ ;  /* 0x0000000307087819 */ /* 0x000fe400000006ff */
[----:B------:R-:W-:Y:S02]  /*c5d0*/  LEA.HI R7, R10, R7, RZ, 0x3 ;  /* 0x000000070a077211 */ /* 0x000fe400078f18ff */
[C---:B------:R-:W-:Y:S02]  /*c5e0*/  LOP3.LUT R9, R0.reuse, 0x38, R30, 0xf8, !PT ;  /* 0x0000003800097812 */ /* 0x040fe400078ef81e */
[----:B------:R-:W-:Y:S02]  /*c5f0*/  SHF.R.U32.HI R5, RZ, 0x3, R0 ;  /* 0x00000003ff057819 */ /* 0x000fe40000011600 */
[----:B------:R-:W-:Y:S01]  /*c600*/  LOP3.LUT R8, R0, 0x38, R8, 0xf8, !PT ;  /* 0x0000003800087812 */ /* 0x000fe200078ef808 */
[----:B------:R-:W-:Y:S01]  /*c610*/  IMAD.SHL.U32 R0, R7, 0x400, RZ ;  /* 0x0000040007007824 */ /* 0x000fe200078e00ff */
[----:B------:R-:W-:-:S02]  /*c620*/  LOP3.LUT R6, R6, 0xfffffe00, RZ, 0xc0, !PT ;  /* 0xfffffe0006067812 */ /* 0x000fc400078ec0ff */
[----:B------:R-:W-:Y:S02]  /*c630*/  SHF.R.U32.HI R16, RZ, 0x10, R37 ;  /* 0x00000010ff107819 */ /* 0x000fe40000011625 */
[----:B------:R-:W-:Y:S02]  /*c640*/  LOP3.LUT R9, R6, R9, R5, 0xf6, !PT ;  /* 0x0000000906097212 */ /* 0x000fe400078ef605 */
[----:B------:R-:W-:Y:S01]  /*c650*/  LOP3.LUT R5, R8, R5, RZ, 0x3c, !PT ;  /* 0x0000000508057212 */ /* 0x000fe200078e3cff */
[----:B------:R-:W-:Y:S01]  /*c660*/  HADD2.F32 R45, -RZ, R16.H0_H0 ;  /* 0x20000010ff2d7230 */ /* 0x000fe20000004100 */
[----:B------:R-:W-:Y:S02]  /*c670*/  LOP3.LUT R0, R0, 0x7fffe000, RZ, 0xc0, !PT ;  /* 0x7fffe00000007812 */ /* 0x000fe400078ec0ff */
[----:B------:R-:W-:Y:S02]  /*c680*/  SHF.L.U32 R41, R9, 0x1, RZ ;  /* 0x0000000109297819 */ /* 0x000fe400000006ff */
[----:B------:R-:W-:Y:S01]  /*c690*/  IADD3 R0, R5, R0, R6 ;  /* 0x0000000005007210 */ /* 0x000fe20007ffe006 */
[----:B------:R-:W-:Y:S01]  /*c6a0*/  HADD2.F32 R5, -RZ, R73.H0_H0 ;  /* 0x20000049ff057230 */ /* 0x000fe20000004100 */
[----:B------:R-:W-:Y:S01]  /*c6b0*/  SHF.R.U64 R43, R36, 0x10, R37 ;  /* 0x00000010242b7819 */ /* 0x000fe20000001225 */
[----:B------:R-:W1:Y:S01]  /*c6c0*/  LDS.128 R8, [R41+0x100] ;  /* 0x0001000029087984 */ /* 0x000e620000000c00 */
[----:B------:R-:W-:-:S02]  /*c6d0*/  SHF.L.U32 R40, R0, 0x1, RZ ;  /* 0x0000000100287819 */ /* 0x000fc400000006ff */
[--C-:B------:R-:W-:Y:S02]  /*c6e0*/  SHF.R.U32.HI R0, RZ, 0x10, R33.reuse ;  /* 0x00000010ff007819 */ /* 0x100fe40000011621 */
[----:B------:R-:W-:Y:S01]  /*c6f0*/  SHF.R.U64 R37, R32, 0x10, R33 ;  /* 0x0000001020257819 */ /* 0x000fe20000001221 */
[----:B------:R-:W2:Y:S01]  /*c700*/  LDS.128 R12, [R40+0x100] ;  /* 0x00010000280c7984 */ /* 0x000ea20000000c00 */
[----:B------:R-:W-:Y:S01]  /*c710*/  SHF.R.U64 R42, R38, 0x10, R39 ;  /* 0x00000010262a7819 */ /* 0x000fe20000001227 */
[----:B------:R-:W-:Y:S01]  /*c720*/  HADD2.F32 R27, -RZ, R0.H0_H0 ;  /* 0x20000000ff1b7230 */ /* 0x000fe20000004100 */
[--C-:B------:R-:W-:Y:S01]  /*c730*/  SHF.R.U64 R32, R34, 0x10, R35.reuse ;  /* 0x0000001022207819 */ /* 0x100fe20000001223 */
[----:B------:R-:W-:Y:S01]  /*c740*/  HADD2.F32 R0, -RZ, R74.H0_H0 ;  /* 0x2000004aff007230 */ /* 0x000fe20000004100 */
[----:B------:R-:W-:Y:S02]  /*c750*/  SHF.R.U32.HI R25, RZ, 0x10, R35 ;  /* 0x00000010ff197819 */ /* 0x000fe40000011623 */
[----:B------:R-:W-:Y:S01]  /*c760*/  SHF.R.U32.HI R26, RZ, 0x10, R39 ;  /* 0x00000010ff1a7819 */ /* 0x000fe20000011627 */
[----:B------:R-:W-:-:S02]  /*c770*/  HADD2.F32 R39, -RZ, R43.H0_H0 ;  /* 0x2000002bff277230 */ /* 0x000fc40000004100 */
[----:B------:R-:W-:Y:S02]  /*c780*/  HADD2.F32 R16, -RZ, R25.H0_H0 ;  /* 0x20000019ff107230 */ /* 0x000fe40000004100 */
[----:B------:R-:W-:Y:S02]  /*c790*/  HADD2.F32 R44, -RZ, R26.H0_H0 ;  /* 0x2000001aff2c7230 */ /* 0x000fe40000004100 */
[----:B-1----:R-:W-:Y:S02]  /*c7a0*/  HADD2.F32 R18, -RZ, R9.H0_H0 ;  /* 0x20000009ff127230 */ /* 0x002fe40000004100 */
[--C-:B------:R-:W-:Y:S02]  /*c7b0*/  HADD2.F32 R22, -RZ, R8.reuse.H0_H0 ;  /* 0x20000008ff167230 */ /* 0x100fe40000004100 */
[----:B------:R-:W-:Y:S02]  /*c7c0*/  HADD2.F32 R24, -RZ, R8.H1_H1 ;  /* 0x30000008ff187230 */ /* 0x000fe40000004100 */
[----:B--2---:R-:W-:-:S02]  /*c7d0*/  HADD2.F32 R8, -RZ, R13.H0_H0 ;  /* 0x2000000dff087230 */ /* 0x004fc40000004100 */
[----:B------:R-:W-:Y:S02]  /*c7e0*/  HADD2.F32 R7, -RZ, R13.H1_H1 ;  /* 0x3000000dff077230 */ /* 0x000fe40000004100 */
[----:B------:R-:W-:Y:S01]  /*c7f0*/  HADD2.F32 R17, -RZ, R9.H1_H1 ;  /* 0x30000009ff117230 */ /* 0x000fe20000004100 */
[-C--:B------:R-:W-:Y:S01]  /*c800*/  FMUL.FTZ R9, R18, R5.reuse ;  /* 0x0000000512097220 */ /* 0x080fe20000410000 */
[----:B------:R-:W-:Y:S01]  /*c810*/  HADD2.F32 R13, -RZ, R73.H1_H1 ;  /* 0x30000049ff0d7230 */ /* 0x000fe20000004100 */
[C---:B------:R-:W-:Y:S01]  /*c820*/  FMUL.FTZ R35, R8.reuse, R5 ;  /* 0x0000000508237220 */ /* 0x040fe20000410000 */
[----:B------:R-:W-:Y:S01]  /*c830*/  HADD2.F32 R20, -RZ, R11.H0_H0 ;  /* 0x2000000bff147230 */ /* 0x000fe20000004100 */
[----:B------:R-:W-:Y:S01]  /*c840*/  FMUL.FTZ R33, R7, R27 ;  /* 0x0000001b07217220 */ /* 0x000fe20000410000 */
[----:B------:R-:W-:Y:S01]  /*c850*/  HADD2.F32 R6, -RZ, R15.H0_H0 ;  /* 0x2000000fff067230 */ /* 0x000fe20000004100 */
[----:B------:R-:W-:Y:S01]  /*c860*/  FFMA.FTZ R38, R8, R13, R9 ;  /* 0x0000000d08267223 */ /* 0x000fe20000010009 */
[----:B------:R-:W-:Y:S01]  /*c870*/  HADD2.F32 R9, -RZ, R74.H1_H1 ;  /* 0x3000004aff097230 */ /* 0x000fe20000004100 */
[----:B------:R-:W-:Y:S01]  /*c880*/  FMUL.FTZ R8, R17, R27 ;  /* 0x0000001b11087220 */ /* 0x000fe20000410000 */
[----:B------:R-:W-:Y:S01]  /*c890*/  HADD2.F32 R19, -RZ, R11.H1_H1 ;  /* 0x3000000bff137230 */ /* 0x000fe20000004100 */
[-C--:B------:R-:W-:Y:S01]  /*c8a0*/  FMUL.FTZ R5, R20, R0.reuse ;  /* 0x0000000014057220 */ /* 0x080fe20000410000 */
[--C-:B------:R-:W-:Y:S01]  /*c8b0*/  HADD2.F32 R21, -RZ, R10.reuse.H0_H0 ;  /* 0x2000000aff157230 */ /* 0x100fe20000004100 */
[C---:B------:R-:W-:Y:S01]  /*c8c0*/  FMUL.FTZ R27, R6.reuse, R0 ;  /* 0x00000000061b7220 */ /* 0x040fe20000410000 */
[--C-:B------:R-:W-:Y:S01]  /*c8d0*/  HADD2.F32 R0, -RZ, R75.reuse.H0_H0 ;  /* 0x2000004bff007230 */ /* 0x100fe20000004100 */
[----:B------:R-:W-:Y:S01]  /*c8e0*/  FFMA.FTZ R36, R7, R45, R8 ;  /* 0x0000002d07247223 */ /* 0x000fe20000010008 */
[----:B------:R-:W-:Y:S01]  /*c8f0*/  HADD2.F32 R23, -RZ, R10.H1_H1 ;  /* 0x3000000aff177230 */ /* 0x000fe20000004100 */
[----:B------:R-:W-:Y:S01]  /*c900*/  FFMA.FTZ R34, R6, R9, R5 ;  /* 0x0000000906227223 */ /* 0x000fe20000010005 */
[----:B------:R-:W-:Y:S01]  /*c910*/  HADD2.F32 R11, -RZ, R12.H0_H0 ;  /* 0x2000000cff0b7230 */ /* 0x000fe20000004100 */
[----:B------:R-:W-:Y:S01]  /*c920*/  FMUL.FTZ R7, R22, R0 ;  /* 0x0000000016077220 */ /* 0x000fe20000410000 */
[----:B------:R-:W-:Y:S01]  /*c930*/  HADD2.F32 R8, -RZ, R75.H1_H1 ;  /* 0x3000004bff087230 */ /* 0x000fe20000004100 */
[----:B------:R-:W-:Y:S01]  /*c940*/  FMUL.FTZ R6, R19, R16 ;  /* 0x0000001013067220 */ /* 0x000fe20000410000 */
[----:B------:R-:W-:-:S02]  /*c950*/  HADD2.F32 R10, -RZ, R15.H1_H1 ;  /* 0x3000000fff0a7230 */ /* 0x000fc40000004100 */
[----:B------:R-:W-:Y:S01]  /*c960*/  HADD2.F32 R15, -RZ, R12.H1_H1 ;  /* 0x3000000cff0f7230 */ /* 0x000fe20000004100 */
[C---:B------:R-:W-:Y:S01]  /*c970*/  FFMA.FTZ R28, R11.reuse, R8, R7 ;  /* 0x000000080b1c7223 */ /* 0x040fe20000010007 */
[----:B------:R-:W-:Y:S01]  /*c980*/  HADD2.F32 R5, -RZ, R76.H0_H0 ;  /* 0x2000004cff057230 */ /* 0x000fe20000004100 */
[C---:B------:R-:W-:Y:S01]  /*c990*/  FMUL.FTZ R25, R10.reuse, R16 ;  /* 0x000000100a197220 */ /* 0x040fe20000410000 */
[----:B------:R-:W-:Y:S01]  /*c9a0*/  HADD2.F32 R12, -RZ, R14.H0_H0 ;  /* 0x2000000eff0c7230 */ /* 0x000fe20000004100 */
[----:B------:R-:W-:Y:S01]  /*c9b0*/  FMUL.FTZ R16, R11, R0 ;  /* 0x000000000b107220 */ /* 0x000fe20000410000 */
[----:B------:R-:W-:Y:S01]  /*c9c0*/  HADD2.F32 R7, -RZ, R37.H0_H0 ;  /* 0x20000025ff077230 */ /* 0x000fe20000004100 */
[----:B------:R-:W-:Y:S01]  /*c9d0*/  FFMA.FTZ R29, R10, R44, R6 ;  /* 0x0000002c0a1d7223 */ /* 0x000fe20000010006 */
[----:B------:R-:W-:Y:S01]  /*c9e0*/  HADD2.F32 R0, -RZ, R76.H1_H1 ;  /* 0x3000004cff007230 */ /* 0x000fe20000004100 */
[-C--:B------:R-:W-:Y:S01]  /*c9f0*/  FMUL.FTZ R6, R21, R5.reuse ;  /* 0x0000000515067220 */ /* 0x080fe20000410000 */
[----:B------:R-:W-:Y:S01]  /*ca00*/  HADD2.F32 R10, -RZ, R32.H0_H0 ;  /* 0x20000020ff0a7230 */ /* 0x000fe20000004100 */
[----:B------:R-:W-:Y:S01]  /*ca10*/  FMUL.FTZ R11, R12, R5 ;  /* 0x000000050c0b7220 */ /* 0x000fe20000410000 */
[----:B------:R-:W-:Y:S01]  /*ca20*/  HADD2.F32 R14, -RZ, R14.H1_H1 ;  /* 0x3000000eff0e7230 */ /* 0x000fe20000004100 */
[----:B------:R-:W-:Y:S01]  /*ca30*/  FMUL.FTZ R5, R24, R7 ;  /* 0x0000000718057220 */ /* 0x000fe20000410000 */
[----:B------:R-:W-:Y:S01]  /*ca40*/  HADD2.F32 R37, -RZ, R42.H0_H0 ;  /* 0x2000002aff257230 */ /* 0x000fe20000004100 */
[----:B------:R-:W-:-:S02]  /*ca50*/  FFMA.FTZ R32, R12, R0, R6 ;  /* 0x000000000c207223 */ /* 0x000fc40000010006 */
[-C--:B------:R-:W-:Y:S02]  /*ca60*/  FMUL.FTZ R6, R23, R10.reuse ;  /* 0x0000000a17067220 */ /* 0x080fe40000410000 */
[C---:B------:R-:W-:Y:S02]  /*ca70*/  FMUL.FTZ R7, R15.reuse, R7 ;  /* 0x000000070f077220 */ /* 0x040fe40000410000 */
[----:B------:R-:W-:Y:S02]  /*ca80*/  FFMA.FTZ R15, R15, R39, R5 ;  /* 0x000000270f0f7223 */ /* 0x000fe40000010005 */
[C---:B------:R-:W-:Y:S02]  /*ca90*/  FMUL.FTZ R5, R14.reuse, R10 ;  /* 0x0000000a0e057220 */ /* 0x040fe40000410000 */
[----:B------:R-:W-:Y:S02]  /*caa0*/  FFMA.FTZ R26, R14, R37, R6 ;  /* 0x000000250e1a7223 */ /* 0x000fe40000010006 */
        /* <DEDUP_REMOVED lines=13> */
[----:B------:R-:W-:-:S02]  /*cb80*/  F2FP.PACK_AB R10, R26, R32 ;  /* 0x000000201a0a723e */ /* 0x000fc400000000ff */
[----:B------:R-:W-:Y:S02]  /*cb90*/  F2FP.PACK_AB R12, R7, R16 ;  /* 0x00000010070c723e */ /* 0x000fe400000000ff */
[----:B------:R-:W-:-:S05]  /*cba0*/  F2FP.PACK_AB R14, R0, R14 ;  /* 0x0000000e000e723e */ /* 0x000fca00000000ff */
[----:B------:R1:W-:Y:S04]  /*cbb0*/  STS.128 [R41+0x100], R12 ;  /* 0x0001000c29007388 */ /* 0x0003e80000000c00 */
[----:B------:R1:W-:Y:S02]  /*cbc0*/  STS.128 [R40+0x100], R8 ;  /* 0x0001000828007388 */ /* 0x0003e40000000c00 */
.L_x_617:
[----:B------:R-:W-:Y:S05]  /*cbd0*/  BSYNC B0 ;  /* 0x0000000000007941 */ /* 0x000fea0003800000 */
.L_x_616:
        /* <DEDUP_REMOVED lines=27> */
[----:B------:R-:W-:Y:S01]  /*cd90*/  SHF.R.U32.HI R25, RZ, 0x10, R55 ;  /* 0x00000010ff197819 */ /* 0x000fe20000011637 */
[----:B------:R-:W1:Y:S01]  /*cda0*/  LDS.128 R8, [R37+0x100] ;  /* 0x0001000025087984 */ /* 0x000e620000000c00 */
[----:B------:R-:W-:-:S02]  /*cdb0*/  SHF.L.U32 R35, R0, 0x1, RZ ;  /* 0x0000000100237819 */ /* 0x000fc400000006ff */
[----:B------:R-:W-:Y:S01]  /*cdc0*/  SHF.R.U32.HI R0, RZ, 0x10, R53 ;  /* 0x00000010ff007819 */ /* 0x000fe20000011635 */
[----:B------:R-:W-:Y:S01]  /*cdd0*/  HADD2.F32 R16, -RZ, R25.H0_H0 ;  /* 0x20000019ff107230 */ /* 0x000fe20000004100 */
[----:B------:R-:W-:Y:S01]  /*cde0*/  SHF.R.U32.HI R26, RZ, 0x10, R59 ;  /* 0x00000010ff1a7819 */ /* 0x000fe2000001163b */
[----:B------:R-:W2:Y:S01]  /*cdf0*/  LDS.128 R12, [R35+0x100] ;  /* 0x00010000230c7984 */ /* 0x000ea20000000c00 */
[----:B------:R-:W-:Y:S01]  /*ce00*/  SHF.R.U64 R32, R52, 0x10, R53 ;  /* 0x0000001034207819 */ /* 0x000fe20000001235 */
[----:B------:R-:W-:Y:S01]  /*ce10*/  HADD2.F32 R27, -RZ, R0.H0_H0 ;  /* 0x20000000ff1b7230 */ /* 0x000fe20000004100 */
[----:B------:R-:W-:Y:S01]  /*ce20*/  SHF.R.U64 R38, R54, 0x10, R55 ;  /* 0x0000001036267819 */ /* 0x000fe20000001237 */
[----:B------:R-:W-:Y:S01]  /*ce30*/  HADD2.F32 R0, -RZ, R78.H0_H0 ;  /* 0x2000004eff007230 */ /* 0x000fe20000004100 */
[----:B------:R-:W-:Y:S01]  /*ce40*/  SHF.R.U64 R40, R56, 0x10, R57 ;  /* 0x0000001038287819 */ /* 0x000fe20000001239 */
[----:B------:R-:W-:Y:S01]  /*ce50*/  HADD2.F32 R43, -RZ, R26.H0_H0 ;  /* 0x2000001aff2b7230 */ /* 0x000fe20000004100 */
[----:B------:R-:W-:-:S03]  /*ce60*/  SHF.R.U64 R41, R58, 0x10, R59 ;  /* 0x000000103a297819 */ /* 0x000fc6000000123b */
[----:B------:R-:W-:Y:S02]  /*ce70*/  HADD2.F32 R40, -RZ, R40.H0_H0 ;  /* 0x20000028ff287230 */ /* 0x000fe40000004100 */
[----:B-1----:R-:W-:Y:S02]  /*ce80*/  HADD2.F32 R18, -RZ, R9.H0_H0 ;  /* 0x20000009ff127230 */ /* 0x002fe40000004100 */
[--C-:B------:R-:W-:Y:S02]  /*ce90*/  HADD2.F32 R22, -RZ, R8.reuse.H0_H0 ;  /* 0x20000008ff167230 */ /* 0x100fe40000004100 */
[----:B------:R-:W-:Y:S02]  /*cea0*/  HADD2.F32 R24, -RZ, R8.H1_H1 ;  /* 0x30000008ff187230 */ /* 0x000fe40000004100 */
[--C-:B--2---:R-:W-:Y:S02]  /*ceb0*/  HADD2.F32 R8, -RZ, R13.reuse.H0_H0 ;  /* 0x2000000dff087230 */ /* 0x104fe40000004100 */
[----:B------:R-:W-:-:S02]  /*cec0*/  HADD2.F32 R7, -RZ, R13.H1_H1 ;  /* 0x3000000dff077230 */ /* 0x000fc40000004100 */
        /* <DEDUP_REMOVED lines=39> */
[----:B------:R-:W-:Y:S02]  /*d140*/  FMUL.FTZ R6, R23, R10 ;  /* 0x0000000a17067220 */ /* 0x000fe40000410000 */
        /* <DEDUP_REMOVED lines=22> */
.L_x_619:
[----:B------:R-:W-:Y:S05]  /*d2b0*/  BSYNC B0 ;  /* 0x0000000000007941 */ /* 0x000fea0003800000 */
.L_x_618:
[----:B------:R-:W-:-:S04]  /*d2c0*/  IADD3 R5, R70, 0x60, RZ ;  /* 0x0000006046057810 */ /* 0x000fc80007ffe0ff */
        /* <DEDUP_REMOVED lines=8> */
[----:B------:R-:W-:Y:S01]  /*d350*/  SHF.L.U32 R8, R7, 0x3, RZ ;  /* 0x0000000307087819 */ /* 0x000fe200000006ff */
[----:B------:R-:W-:Y:S01]  /*d360*/  IMAD.SHL.U32 R6, R5, 0x40, RZ ;  /* 0x0000004005067824 */ /* 0x000fe200078e00ff */
[----:B------:R-:W-:Y:S02]  /*d370*/  LOP3.LUT R0, R0, 0x1c0, RZ, 0xc0, !PT ;  /* 0x000001c000007812 */ /* 0x000fe400078ec0ff */
        /* <DEDUP_REMOVED lines=12> */
[----:B------:R-:W-:-:S02]  /*d440*/  IADD3 R0, R5, R0, R6 ;  /* 0x0000000005007210 */ /* 0x000fc40007ffe006 */
[----:B------:R-:W-:Y:S01]  /*d450*/  SHF.R.U32.HI R5, RZ, 0x10, R63 ;  /* 0x00000010ff057819 */ /* 0x000fe2000001163f */
[----:B------:R-:W1:Y:S01]  /*d460*/  LDS.128 R8, [R37+0x100] ;  /* 0x0001000025087984 */ /* 0x000e620000000c00 */
[----:B------:R-:W-:Y:S01]  /*d470*/  SHF.L.U32 R35, R0, 0x1, RZ ;  /* 0x0000000100237819 */ /* 0x000fe200000006ff */
[----:B------:R-:W-:Y:S01]  /*d480*/  HADD2.F32 R0, -RZ, R81.H0_H0 ;  /* 0x20000051ff007230 */ /* 0x000fe20000004100 */
[----:B------:R-:W-:Y:S01]  /*d490*/  SHF.R.U32.HI R17, RZ, 0x10, R61 ;  /* 0x00000010ff117819 */ /* 0x000fe2000001163d */
[----:B------:R-:W-:Y:S01]  /*d4a0*/  HADD2.F32 R19, -RZ, R5.H0_H0 ;  /* 0x20000005ff137230 */ /* 0x000fe20000004100 */
[----:B------:R-:W-:Y:S01]  /*d4b0*/  SHF.R.U32.HI R18, RZ, 0x10, R65 ;  /* 0x00000010ff127819 */ /* 0x000fe20000011641 */
[----:B------:R-:W2:Y:S01]  /*d4c0*/  LDS.128 R12, [R35+0x100] ;  /* 0x00010000230c7984 */ /* 0x000ea20000000c00 */
[----:B------:R-:W-:Y:S01]  /*d4d0*/  HADD2.F32 R5, -RZ, R81.H1_H1 ;  /* 0x30000051ff057230 */ /* 0x000fe20000004100 */
[----:B------:R-:W-:Y:S01]  /*d4e0*/  SHF.R.U64 R31, R60, 0x10, R61 ;  /* 0x000000103c1f7819 */ /* 0x000fe2000000123d */
[----:B------:R-:W-:Y:S01]  /*d4f0*/  HADD2.F32 R17, -RZ, R17.H0_H0 ;  /* 0x20000011ff117230 */ /* 0x000fe20000004100 */
[----:B------:R-:W-:Y:S01]  /*d500*/  SHF.R.U64 R38, R62, 0x10, R63 ;  /* 0x000000103e267819 */ /* 0x000fe2000000123f */
[----:B------:R-:W-:Y:S01]  /*d510*/  HADD2.F32 R43, -RZ, R18.H0_H0 ;  /* 0x20000012ff2b7230 */ /* 0x000fe20000004100 */
[----:B------:R-:W-:-:S02]  /*d520*/  SHF.R.U64 R40, R64, 0x10, R65 ;  /* 0x0000001040287819 */ /* 0x000fc40000001241 */
[----:B------:R-:W-:Y:S01]  /*d530*/  SHF.R.U64 R41, R66, 0x10, R67 ;  /* 0x0000001042297819 */ /* 0x000fe20000001243 */
[----:B------:R-:W-:Y:S02]  /*d540*/  HADD2.F32 R38, -RZ, R38.H0_H0 ;  /* 0x20000026ff267230 */ /* 0x000fe40000004100 */
[----:B------:R-:W-:Y:S02]  /*d550*/  HADD2.F32 R40, -RZ, R40.H0_H0 ;  /* 0x20000028ff287230 */ /* 0x000fe40000004100 */
[----:B------:R-:W-:Y:S02]  /*d560*/  HADD2.F32 R41, -RZ, R41.H0_H0 ;  /* 0x20000029ff297230 */ /* 0x000fe40000004100 */
[--C-:B-1----:R-:W-:Y:S02]  /*d570*/  HADD2.F32 R22, -RZ, R11.reuse.H0_H0 ;  /* 0x2000000bff167230 */ /* 0x102fe40000004100 */
[----:B------:R-:W-:Y:S02]  /*d580*/  HADD2.F32 R21, -RZ, R11.H1_H1 ;  /* 0x3000000bff157230 */ /* 0x000fe40000004100 */
[----:B------:R-:W-:-:S02]  /*d590*/  HADD2.F32 R25, -RZ, R10.H0_H0 ;  /* 0x2000000aff197230 */ /* 0x000fc40000004100 */
[--C-:B--2---:R-:W-:Y:S02]  /*d5a0*/  HADD2.F32 R7, -RZ, R15.reuse.H0_H0 ;  /* 0x2000000fff077230 */ /* 0x104fe40000004100 */
[----:B------:R-:W-:Y:S02]  /*d5b0*/  HADD2.F32 R27, -RZ, R10.H1_H1 ;  /* 0x3000000aff1b7230 */ /* 0x000fe40000004100 */
[----:B------:R-:W-:Y:S01]  /*d5c0*/  HADD2.F32 R6, -RZ, R15.H1_H1 ;  /* 0x3000000fff067230 */ /* 0x000fe20000004100 */
[----:B------:R-:W-:Y:S01]  /*d5d0*/  FMUL.FTZ R36, R7, R0 ;  /* 0x0000000007247220 */ /* 0x000fe20000410000 */
[--C-:B------:R-:W-:Y:S02]  /*d5e0*/  HADD2.F32 R10, -RZ, R12.reuse.H0_H0 ;  /* 0x2000000cff0a7230 */ /* 0x100fe40000004100 */
[----:B------:R-:W-:Y:S01]  /*d5f0*/  HADD2.F32 R15, -RZ, R12.H1_H1 ;  /* 0x3000000cff0f7230 */ /* 0x000fe20000004100 */
[----:B------:R-:W-:Y:S01]  /*d600*/  FMUL.FTZ R33, R6, R19 ;  /* 0x0000001306217220 */ /* 0x000fe20000410000 */
[----:B------:R-:W-:-:S02]  /*d610*/  HADD2.F32 R24, -RZ, R9.H0_H0 ;  /* 0x20000009ff187230 */ /* 0x000fc40000004100 */
[----:B------:R-:W-:Y:S01]  /*d620*/  HADD2.F32 R23, -RZ, R9.H1_H1 ;  /* 0x30000009ff177230 */ /* 0x000fe20000004100 */
[----:B------:R-:W-:Y:S01]  /*d630*/  FMUL.FTZ R9, R22, R0 ;  /* 0x0000000016097220 */ /* 0x000fe20000410000 */
[----:B------:R-:W-:Y:S01]  /*d640*/  HADD2.F32 R12, -RZ, R82.H0_H0 ;  /* 0x20000052ff0c7230 */ /* 0x000fe20000004100 */
[----:B------:R-:W-:Y:S01]  /*d650*/  FMUL.FTZ R0, R21, R19 ;  /* 0x0000001315007220 */ /* 0x000fe20000410000 */
[--C-:B------:R-:W-:Y:S02]  /*d660*/  HADD2.F32 R26, -RZ, R8.reuse.H0_H0 ;  /* 0x20000008ff1a7230 */ /* 0x100fe40000004100 */
[----:B------:R-:W-:Y:S01]  /*d670*/  HADD2.F32 R28, -RZ, R8.H1_H1 ;  /* 0x30000008ff1c7230 */ /* 0x000fe20000004100 */
[----:B------:R-:W-:Y:S01]  /*d680*/  FFMA.FTZ R42, R7, R12, R9 ;  /* 0x0000000c072a7223 */ /* 0x000fe20000010009 */
[----:B------:R-:W-:Y:S01]  /*d690*/  HADD2.F32 R8, -RZ, R13.H0_H0 ;  /* 0x2000000dff087230 */ /* 0x000fe20000004100 */
[-C--:B------:R-:W-:Y:S01]  /*d6a0*/  FMUL.FTZ R7, R24, R5.reuse ;  /* 0x0000000518077220 */ /* 0x080fe20000410000 */
[----:B------:R-:W-:Y:S01]  /*d6b0*/  HADD2.F32 R9, -RZ, R82.H1_H1 ;  /* 0x30000052ff097230 */ /* 0x000fe20000004100 */
[----:B------:R-:W-:Y:S01]  /*d6c0*/  FFMA.FTZ R39, R6, R44, R0 ;  /* 0x0000002c06277223 */ /* 0x000fe20000010000 */
[----:B------:R-:W-:Y:S01]  /*d6d0*/  HADD2.F32 R0, -RZ, R83.H0_H0 ;  /* 0x20000053ff007230 */ /* 0x000fe20000004100 */
        /* <DEDUP_REMOVED lines=8> */
[C---:B------:R-:W-:Y:S01]  /*d760*/  FFMA.FTZ R30, R10.reuse, R8, R7 ;  /* 0x000000080a1e7223 */ /* 0x040fe20000010007 */
[----:B------:R-:W-:Y:S01]  /*d770*/  HADD2.F32 R7, -RZ, R31.H0_H0 ;  /* 0x2000001fff077230 */ /* 0x000fe20000004100 */
[----:B------:R-:W-:Y:S01]  /*d780*/  FMUL.FTZ R18, R10, R0 ;  /* 0x000000000a127220 */ /* 0x000fe20000410000 */
[----:B------:R-:W-:Y:S01]  /*d790*/  HADD2.F32 R0, -RZ, R85.H1_H1 ;  /* 0x30000055ff007230 */ /* 0x000fe20000004100 */
[----:B------:R-:W-:Y:S01]  /*d7a0*/  FFMA.FTZ R32, R13, R43, R6 ;  /* 0x0000002b0d207223 */ /* 0x000fe20000010006 */
[----:B------:R-:W-:Y:S01]  /*d7b0*/  HADD2.F32 R14, -RZ, R14.H1_H1 ;  /* 0x3000000eff0e7230 */ /* 0x000fe20000004100 */
[----:B------:R-:W-:-:S02]  /*d7c0*/  FMUL.FTZ R6, R25, R5 ;  /* 0x0000000519067220 */ /* 0x000fc40000410000 */
[C---:B------:R-:W-:Y:S02]  /*d7d0*/  FMUL.FTZ R16, R11.reuse, R5 ;  /* 0x000000050b107220 */ /* 0x040fe40000410000 */
[----:B------:R-:W-:Y:S02]  /*d7e0*/  FMUL.FTZ R5, R28, R7 ;  /* 0x000000071c057220 */ /* 0x000fe40000410000 */
[----:B------:R-:W-:Y:S01]  /*d7f0*/  FFMA.FTZ R31, R11, R0, R6 ;  /* 0x000000000b1f7223 */ /* 0x000fe20000010006 */
[----:B------:R-:W-:Y:S01]  /*d800*/  F2FP.PACK_AB R11, R39, R42 ;  /* 0x0000002a270b723e */ /* 0x000fe200000000ff */
[----:B------:R-:W-:Y:S02]  /*d810*/  FMUL.FTZ R20, R13, R17 ;  /* 0x000000110d147220 */ /* 0x000fe40000410000 */
[----:B------:R-:W-:Y:S02]  /*d820*/  FMUL.FTZ R6, R27, R38 ;  /* 0x000000261b067220 */ /* 0x000fe40000410000 */
[----:B------:R-:W-:-:S02]  /*d830*/  FFMA.FTZ R17, R15, R40, R5 ;  /* 0x000000280f117223 */ /* 0x000fc40000010005 */
[----:B------:R-:W-:Y:S02]  /*d840*/  FMUL.FTZ R7, R15, R7 ;  /* 0x000000070f077220 */ /* 0x000fe40000410000 */
[C---:B------:R-:W-:Y:S02]  /*d850*/  FMUL.FTZ R5, R14.reuse, R38 ;  /* 0x000000260e057220 */ /* 0x040fe40000410000 */
[----:B------:R-:W-:Y:S02]  /*d860*/  FFMA.FTZ R19, R14, R41, R6 ;  /* 0x000000290e137223 */ /* 0x000fe40000010006 */
        /* <DEDUP_REMOVED lines=12> */
[----:B------:R-:W-:-:S03]  /*d930*/  FFMA.FTZ R5, R27, R41, -R5 ;  /* 0x000000291b057223 */ /* 0x000fc60000010805 */
[----:B------:R-:W-:Y:S02]  /*d940*/  F2FP.PACK_AB R12, R7, R12 ;  /* 0x0000000c070c723e */ /* 0x000fe400000000ff */
[----:B------:R-:W-:-:S05]  /*d950*/  F2FP.PACK_AB R14, R5, R14 ;  /* 0x0000000e050e723e */ /* 0x000fca00000000ff */
[----:B------:R1:W-:Y:S04]  /*d960*/  STS.128 [R37+0x100], R12 ;  /* 0x0001000c25007388 */ /* 0x0003e80000000c00 */
[----:B------:R1:W-:Y:S02]  /*d970*/  STS.128 [R35+0x100], R8 ;  /* 0x0001000823007388 */ /* 0x0003e40000000c00 */
.L_x_607:
[----:B------:R-:W-:Y:S05]  /*d980*/  BSYNC B2 ;  /* 0x0000000000027941 */ /* 0x000fea0003800000 */
.L_x_585:
[----:B------:R-:W-:Y:S01]  /*d990*/  LEA.HI R191, R194, R228, RZ, 0x5 ;  /* 0x000000e4c2bf7211 */ /* 0x000fe200078f28ff */
[----:B------:R-:W-:Y:S01]  /*d9a0*/  BAR.SYNC.DEFER_BLOCKING 0x0 ;  /* 0x0000000000007b1d */ /* 0x000fe20000010000 */
[C---:B------:R-:W-:Y:S01]  /*d9b0*/  IMAD.SHL.U32 R0, R68.reuse, 0x40, RZ ;  /* 0x0000004044007824 */ /* 0x040fe200078e00ff */
[----:B------:R-:W-:Y:S01]  /*d9c0*/  LOP3.LUT P0, RZ, R68, 0x2, RZ, 0xc0, !PT ;  /* 0x0000000244ff7812 */ /* 0x000fe2000780c0ff */
[----:B------:R-:W-:Y:S01]  /*d9d0*/  IMAD.SHL.U32 R5, R70, 0x8, RZ ;  /* 0x0000000846057824 */ /* 0x000fe200078e00ff */
[----:B------:R-:W-:Y:S01]  /*d9e0*/  SHF.R.S32.HI R190, RZ, 0x5, R191 ;  /* 0x00000005ffbe7819 */ /* 0x000fe200000114bf */
[----:B------:R-:W-:Y:S01]  /*d9f0*/  IMAD.WIDE.U32 R6, R188, c[0x0][0x208], RZ ;  /* 0x00008200bc067a25 */ /* 0x000fe200078e00ff */
[----:B------:R-:W-:-:S02]  /*da00*/  LOP3.LUT R0, R0, 0x1c0, RZ, 0xc0, !PT ;  /* 0x000001c000007812 */ /* 0x000fc400078ec0ff */
[----:B------:R-:W-:Y:S01]  /*da10*/  LOP3.LUT P1, RZ, R121, 0x1, RZ, 0xc0, !PT ;  /* 0x0000000179ff7812 */ /* 0x000fe2000782c0ff */
[----:B------:R-:W-:Y:S01]  /*da20*/  IMAD R176, R190, 0x400, R3 ;  /* 0x00000400beb07824 */ /* 0x000fe200078e0203 */
[----:B------:R-:W-:Y:S01]  /*da30*/  LOP3.LUT R5, R0, 0x8, R5, 0xf8, !PT ;  /* 0x0000000800057812 */ /* 0x000fe200078ef805 */
[----:B------:R-:W-:Y:S01]  /*da40*/  IMAD.MOV.U32 R192, RZ, RZ, 0x6 ;  /* 0x00000006ffc07424 */ /* 0x000fe200078e00ff */
[----:B------:R-:W-:Y:S01]  /*da50*/  SHF.R.U32.HI R0, RZ, 0x3, R0 ;  /* 0x00000003ff007819 */ /* 0x000fe20000011600 */
[----:B------:R-:W-:Y:S01]  /*da60*/  IMAD R189, R188, -0x80, R206 ;  /* 0xffffff80bcbd7824 */ /* 0x000fe200078e02ce */
[C---:B------:R-:W-:Y:S01]  /*da70*/  LEA R184, R176.reuse, 0x100, 0x1 ;  /* 0x00000100b0b87811 */ /* 0x040fe200078e08ff */
[----:B------:R-:W-:Y:S01]  /*da80*/  IMAD.SHL.U32 R176, R176, 0x2, RZ ;  /* 0x00000002b0b07824 */ /* 0x000fe200078e00ff */
[----:B------:R-:W-:Y:S01]  /*da90*/  LOP3.LUT R0, R5, R0, RZ, 0x3c, !PT ;  /* 0x0000000005007212 */ /* 0x000fe200078e3cff */
[----:B------:R-:W-:Y:S01]  /*daa0*/  IMAD.SHL.U32 R227, R84, 0x2, RZ ;  /* 0x0000000254e37824 */ /* 0x000fe200078e00ff */
[----:B------:R-:W-:Y:S01]  /*dab0*/  LOP3.LUT P6, RZ, R121, 0x2, RZ, 0xc0, !PT ;  /* 0x0000000279ff7812 */ /* 0x000fe200078cc0ff */
[----:B------:R-:W-:-:S02]  /*dac0*/  IMAD R180, R4, 0x2, R184 ;  /* 0x0000000204b47824 */ /* 0x000fc400078e02b8 */
[C---:B------:R-:W-:Y:S02]  /*dad0*/  IMAD R184, R2.reuse, 0x2, R184 ;  /* 0x0000000202b87824 */ /* 0x040fe400078e02b8 */
[----:B------:R-:W-:Y:S01]  /*dae0*/  IMAD R196, R2, 0x2, R180 ;  /* 0x0000000202c47824 */ /* 0x000fe200078e02b4 */
[----:B------:R-:W-:Y:S01]  /*daf0*/  LDSM.16.M88.4 R136, [R176+0x100] ;  /* 0x00010000b088783b */ /* 0x000fe20000000200 */
[----:B------:R-:W-:-:S03]  /*db00*/  IMAD R0, R86, 0x200, R0 ;  /* 0x0000020056007824 */ /* 0x000fc600078e0200 */
        /* <DEDUP_REMOVED lines=8> */
[----:B------:R-:W-:Y:S02]  /*db90*/  IMAD R0, R87, c[0x0][0x208], RZ ;  /* 0x0000820057007a24 */ /* 0x000fe400078e02ff */
[----:B------:R-:W-:Y:S01]  /*dba0*/  IADD3 R226, R211, 0x800, RZ ;  /* 0x00000800d3e27810 */ /* 0x000fe20007ffe0ff */
[----:B------:R-:W-:Y:S01]  /*dbb0*/  LDSM.16.M88.4 R180, [R180+0x4000] ;  /* 0x00400000b4b4783b */ /* 0x000fe20000000200 */
[----:B------:R-:W-:Y:S01]  /*dbc0*/  IMAD R5, R188, c[0x0][0x20c], R0 ;  /* 0x00008300bc057a24 */ /* 0x000fe200078e0200 */
[----:B------:R-:W-:-:S02]  /*dbd0*/  LEA R0, P0, R6, R94, 0x7 ;  /* 0x0000005e06007211 */ /* 0x000fc400078038ff */
[----:B------:R-:W-:Y:S01]  /*dbe0*/  LDSM.16.M88.4 R184, [R184+0x4000] ;  /* 0x00400000b8b8783b */ /* 0x000fe20000000200 */
[----:B------:R-:W-:Y:S01]  /*dbf0*/  IMAD.IADD R5, R7, 0x1, R5 ;  /* 0x0000000107057824 */ /* 0x000fe200078e0205 */
[C---:B------:R-:W-:Y:S02]  /*dc00*/  IADD3 R225, R211.reuse, 0x1000, RZ ;  /* 0x00001000d3e17810 */ /* 0x040fe40007ffe0ff */
[----:B------:R-:W-:Y:S01]  /*dc10*/  LDSM.16.M88.4 R196, [R196+0x4000] ;  /* 0x00400000c4c4783b */ /* 0x000fe20000000200 */
[----:B------:R-:W-:Y:S02]  /*dc20*/  IADD3 R224, R211, 0x1800, RZ ;  /* 0x00001800d3e07810 */ /* 0x000fe40007ffe0ff */
[----:B------:R-:W-:Y:S01]  /*dc30*/  LEA.HI.X R7, R6, R93, R5, 0x7, P0 ;  /* 0x0000005d06077211 */ /* 0x000fe200000f3c05 */
[----:B------:R-:W-:Y:S01]  /*dc40*/  BAR.SYNC.DEFER_BLOCKING 0x0 ;  /* 0x0000000000007b1d */ /* 0x000fe20000010000 */
[----:B------:R-:W-:Y:S01]  /*dc50*/  IMAD.MOV.U32 R5, RZ, RZ, c[0x0][0x208] ;  /* 0x00008200ff057624 */ /* 0x000fe200078e00ff */
[----:B------:R-:W-:-:S02]  /*dc60*/  LEA R6, P0, R0, c[0x0][0x1f8], 0x1 ;  /* 0x00007e0000067a11 */ /* 0x000fc400078008ff */
[----:B------:R-:W-:Y:S02]  /*dc70*/  IADD3 R223, R211, 0x2000, RZ ;  /* 0x00002000d3df7810 */ /* 0x000fe40007ffe0ff */
[----:B------:R-:W-:Y:S01]  /*dc80*/  LEA.HI.X R7, R0, c[0x0][0x1fc], R7, 0x1, P0 ;  /* 0x00007f0000077a11 */ /* 0x000fe200000f0c07 */
[----:B------:R-:W-:Y:S01]  /*dc90*/  IMAD.IADD R0, R189, 0x1, -R70 ;  /* 0x00000001bd007824 */ /* 0x000fe200078e0a46 */
[C---:B------:R-:W-:Y:S02]  /*dca0*/  IADD3 R222, R211.reuse, 0x2800, RZ ;  /* 0x00002800d3de7810 */ /* 0x040fe40007ffe0ff */
[----:B------:R-:W-:Y:S02]  /*dcb0*/  IADD3 R221, R211, 0x3000, RZ ;  /* 0x00003000d3dd7810 */ /* 0x000fe40007ffe0ff */
[C---:B------:R-:W-:Y:S02]  /*dcc0*/  ISETP.LT.OR P4, PT, R0.reuse, 0x1, P1 ;  /* 0x000000010000780c */ /* 0x040fe40000f81670 */
        /* <DEDUP_REMOVED lines=11> */
[----:B------:R-:W-:Y:S01]  /*dd80*/  IADD3 R212, R211, 0x7800, RZ ;  /* 0x00007800d3d47810 */ /* 0x000fe20007ffe0ff */
[----:B------:R-:W2:Y:S04]  /*dd90*/  LDSM.16.M88.4 R16, [R204+0x8900] ;  /* 0x00890000cc10783b */ /* 0x000ea80000000200 */
[----:B-1----:R-:W1:Y:S04]  /*dda0*/  LDSM.16.M88.4 R12, [R204+0x9100] ;  /* 0x00910000cc0c783b */ /* 0x002e680000000200 */
[----:B------:R-:W3:Y:S04]  /*ddb0*/  LDSM.16.M88.4 R24, [R204+0x9900] ;  /* 0x00990000cc18783b */ /* 0x000ee80000000200 */
[----:B----4-:R-:W4:Y:S04]  /*ddc0*/  LDSM.16.M88.4 R8, [R204+0x8100] ;  /* 0x00810000cc08783b */ /* 0x010f280000000200 */
[----:B------:R-:W1:Y:S04]  /*ddd0*/  LDSM.16.M88.4 R32, [R211+0x1800] ;  /* 0x00180000d320783b */ /* 0x000e680000000200 */
[----:B------:R-:W3:Y:S04]  /*dde0*/  LDSM.16.M88.4 R52, [R204+0xa100] ;  /* 0x00a10000cc34783b */ /* 0x000ee80000000200 */
[----:B------:R-:W3:Y:S04]  /*ddf0*/  LDSM.16.M88.4 R40, [R211+0x1000] ;  /* 0x00100000d328783b */ /* 0x000ee80000000200 */
[----:B------:R-:W3:Y:S04]  /*de00*/  LDSM.16.M88.4 R64, [R211+0x2000] ;  /* 0x00200000d340783b */ /* 0x000ee80000000200 */
[----:B------:R-:W3:Y:S04]  /*de10*/  LDSM.16.M88.4 R44, [R211+0x800] ;  /* 0x00080000d32c783b */ /* 0x000ee80000000200 */
[----:B------:R-:W4:Y:S01]  /*de20*/  LDSM.16.M88.4 R48, [R211] ;  /* 0x00000000d330783b */ /* 0x000f220000000200 */
[C---:B--2---:R-:W-:Y:S03]  /*de30*/  HMMA.16816.F32 R36, R136.reuse, R16, RZ ;  /* 0x000000108824723c */ /* 0x044fe600000018ff */
[----:B------:R-:W2:Y:S05]  /*de40*/  LDSM.16.M88.4 R72, [R204+0xa900] ;  /* 0x00a90000cc48783b */ /* 0x000eaa0000000200 */
[C---:B------:R-:W-:Y:S08]  /*de50*/  HMMA.16816.F32 R28, R136.reuse, R18, RZ ;  /* 0x00000012881c723c */ /* 0x040ff000000018ff */
[C---:B-1----:R-:W-:Y:S08]  /*de60*/  HMMA.16816.F32 R20, R136.reuse, R12, RZ ;  /* 0x0000000c8814723c */ /* 0x042ff000000018ff */
[C---:B------:R-:W-:Y:S08]  /*de70*/  HMMA.16816.F32 R16, R136.reuse, R14, RZ ;  /* 0x0000000e8810723c */ /* 0x040ff000000018ff */
[C---:B---3--:R-:W-:Y:S08]  /*de80*/  HMMA.16816.F32 R12, R136.reuse, R24, RZ ;  /* 0x00000018880c723c */ /* 0x048ff000000018ff */
[C---:B----4-:R-:W-:Y:S08]  /*de90*/  HMMA.16816.F32 R60, R136.reuse, R8, RZ ;  /* 0x00000008883c723c */ /* 0x050ff000000018ff */
[C---:B------:R-:W-:Y:S08]  /*dea0*/  HMMA.16816.F32 R56, R136.reuse, R10, RZ ;  /* 0x0000000a8838723c */ /* 0x040ff000000018ff */
[----:B------:R-:W-:Y:S08]  /*deb0*/  HMMA.16816.F32 R8, R136, R26, RZ ;  /* 0x0000001a8808723c */ /* 0x000ff000000018ff */
[----:B------:R-:W-:Y:S07]  /*dec0*/  HMMA.16816.F32 R76, R140, R32, R12 ;  /* 0x000000208c4c723c */ /* 0x000fee000000180c */
[C---:B------:R-:W-:Y:S01]  /*ded0*/  IMAD.SHL.U32 R32, R5.reuse, 0x40, RZ ;  /* 0x0000004005207824 */ /* 0x040fe200078e00ff */
[C---:B------:R-:W-:Y:S08]  /*dee0*/  HMMA.16816.F32 R12, R136.reuse, R54, RZ ;  /* 0x00000036880c723c */ /* 0x040ff000000018ff */
[----:B------:R-:W-:Y:S08]  /*def0*/  HMMA.16816.F32 R24, R136, R52, RZ ;  /* 0x000000348818723c */ /* 0x000ff000000018ff */
[C---:B------:R-:W-:Y:S07]  /*df00*/  HMMA.16816.F32 R100, R140.reuse, R42, R16 ;  /* 0x0000002a8c64723c */ /* 0x040fee0000001810 */
[----:B------:R-:W-:Y:S01]  /*df10*/  SHF.L.U64.HI R19, R5, R192, c[0x0][0x20c] ;  /* 0x0000830005137619 */ /* 0x000fe200000102c0 */
[C---:B------:R-:W-:Y:S07]  /*df20*/  HMMA.16816.F32 R96, R140.reuse, R34, R8 ;  /* 0x000000228c60723c */ /* 0x040fee0000001808 */
[----:B------:R-:W-:Y:S01]  /*df30*/  IADD3 R10, P0, R32, R6, RZ ;  /* 0x00000006200a7210 */ /* 0x000fe20007f1e0ff */
[----:B------:R-:W-:Y:S03]  /*df40*/  HMMA.16816.F32 R92, R140, R66, R12 ;  /* 0x000000428c5c723c */ /* 0x000fe6000000180c */
[----:B------:R-:W-:Y:S01]  /*df50*/  IADD3 R8, P1, R10, R32, RZ ;  /* 0x000000200a087210 */ /* 0x000fe20007f3e0ff */
[----:B------:R-:W-:Y:S01]  /*df60*/  IMAD.X R11, R19, 0x1, R7, P0 ;  /* 0x00000001130b7824 */ /* 0x000fe200000e0607 */
[----:B------:R-:W-:-:S02]  /*df70*/  IADD3 R5, P0, R32, 0x80, RZ ;  /* 0x0000008020057810 */ /* 0x000fc40007f1e0ff */
[----:B------:R-:W-:Y:S01]  /*df80*/  IADD3 R12, P3, P2, R32, 0x80, R6 ;  /* 0x00000080200c7810 */ /* 0x000fe20007a7e006 */
[C---:B------:R-:W-:Y:S01]  /*df90*/  HMMA.16816.F32 R104, R140.reuse, R46, R28 ;  /* 0x0000002e8c68723c */ /* 0x040fe2000000181c */
[----:B------:R-:W-:Y:S01]  /*dfa0*/  LDSM.16.M88.4 R28, [R204+0xb900] ;  /* 0x00b90000cc1c783b */ /* 0x000fe20000000200 */
[----:B------:R-:W-:Y:S01]  /*dfb0*/  IMAD.X R9, R11, 0x1, R19, P1 ;  /* 0x000000010b097824 */ /* 0x000fe200008e0613 */
[----:B------:R-:W-:Y:S01]  /*dfc0*/  IADD3.X R13, R19, RZ, R7, P3, P2 ;  /* 0x000000ff130d7210 */ /* 0x000fe20001fe4407 */
[----:B------:R-:W-:Y:S01]  /*dfd0*/  IMAD.X R18, RZ, RZ, R19, P0 ;  /* 0x000000ffff127224 */ /* 0x000fe200000e0613 */
[----:B------:R-:W-:Y:S02]  /*dfe0*/  LOP3.LUT P3, RZ, R121, 0x1, RZ, 0xc0, !PT ;  /* 0x0000000179ff7812 */ /* 0x000fe4000786c0ff */
[C---:B------:R-:W-:Y:S01]  /*dff0*/  ISETP.LT.OR P2, PT, R0.reuse, 0x1, P6 ;  /* 0x000000010000780c */ /* 0x040fe20003741670 */
[----:B------:R-:W-:Y:S01]  /*e000*/  HMMA.16816.F32 R116, R140, R48, R60 ;  /* 0x000000308c74723c */ /* 0x000fe2000000183c */
[----:B------:R-:W-:Y:S01]  /*e010*/  ISETP.LT.OR P1, PT, R0, 0x21, P3 ;  /* 0x000000210000780c */ /* 0x000fe20001f21670 */
[----:B------:R-:W-:Y:S01]  /*e020*/  STL [R1+0x10], R18 ;  /* 0x0000101201007387 */ /* 0x000fe20000100800 */
[----:B------:R-:W-:-:S05]  /*e030*/  IADD3 R16, P0, R5, R10, RZ ;  /* 0x0000000a05107210 */ /* 0x000fca0007f1e0ff */
[----:B------:R-:W-:Y:S01]  /*e040*/  IMAD.X R17, R18, 0x1, R11, P0 ;  /* 0x0000000112117824 */ /* 0x000fe200000e060b */
[----:B------:R-:W-:Y:S01]  /*e050*/  IADD3 R14, P0, R8, R32, RZ ;  /* 0x00000020080e7210 */ /* 0x000fe20007f1e0ff */
[----:B------:R-:W-:Y:S01]  /*e060*/  HMMA.16816.F32 R108, R140, R50, R56 ;  /* 0x000000328c6c723c */ /* 0x000fe20000001838 */
[----:B------:R-:W-:Y:S03]  /*e070*/  LDSM.16.M88.4 R48, [R211+0x3800] ;  /* 0x00380000d330783b */ /* 0x000fe60000000200 */
[----:B------:R-:W-:-:S04]  /*e080*/  IMAD.X R15, R9, 0x1, R19, P0 ;  /* 0x00000001090f7824 */ /* 0x000fc800000e0613 */
[C---:B------:R-:W-:Y:S01]  /*e090*/  HMMA.16816.F32 R112, R140.reuse, R44, R36 ;  /* 0x0000002c8c70723c */ /* 0x040fe20000001824 */
[----:B------:R-:W-:Y:S07]  /*e0a0*/  LDSM.16.M88.4 R44, [R211+0x3000] ;  /* 0x00300000d32c783b */ /* 0x000fee0000000200 */
[C---:B------:R-:W-:Y:S01]  /*e0b0*/  HMMA.16816.F32 R80, R140.reuse, R40, R20 ;  /* 0x000000288c50723c */ /* 0x040fe20000001814 */
[----:B------:R-:W1:Y:S07]  /*e0c0*/  LDSM.16.M88.4 R40, [R211+0x2800] ;  /* 0x00280000d328783b */ /* 0x000e6e0000000200 */
[----:B------:R-:W-:Y:S01]  /*e0d0*/  HMMA.16816.F32 R88, R140, R64, R24 ;  /* 0x000000408c58723c */ /* 0x000fe20000001818 */
[----:B------:R-:W3:Y:S04]  /*e0e0*/  LDSM.16.M88.4 R24, [R204+0xb100] ;  /* 0x00b10000cc18783b */ /* 0x000ee80000000200 */
[----:B------:R-:W-:Y:S01]  /*e0f0*/  @!PT LDS RZ, [RZ] ;  /* 0x00000000fffff984 */ /* 0x000fe20000000800 */
[----:B------:R-:W-:Y:S01]  /*e100*/  @!PT LDS RZ, [RZ] ;  /* 0x00000000fffff984 */ /* 0x000fe20000000800 */
[----:B------:R-:W-:Y:S01]  /*e110*/  @!PT LDS RZ, [RZ] ;  /* 0x00000000fffff984 */ /* 0x000fe20000000800 */
[----:B------:R4:W-:Y:S01]  /*e120*/  LDGSTS.E.BYPASS.LTC128B.128 [R227+0x100], [R6.64], !P4 ;  /* 0x0010000006e37fae */ /* 0x0009e2000e101d48 */
[----:B------:R-:W-:-:S02]  /*e130*/  ISETP.LT.OR P4, PT, R0, 0x41, P3 ;  /* 0x000000410000780c */ /* 0x000fc40001f81670 */
[----:B------:R-:W-:Y:S01]  /*e140*/  LOP3.LUT P3, RZ, R68, 0x4, RZ, 0xc0, !PT ;  /* 0x0000000444ff7812 */ /* 0x000fe2000786c0ff */
[----:B------:R4:W-:Y:S01]  /*e150*/  LDGSTS.E.BYPASS.LTC128B.128 [R227+0x4100], [R6.64+0x80], !P2 ;  /* 0x0410008006e37fae */ /* 0x0009e2000d101d48 */
[C---:B------:R-:W-:Y:S01]  /*e160*/  ISETP.LT.OR P2, PT, R0.reuse, 0x41, P6 ;  /* 0x000000410000780c */ /* 0x040fe20003741670 */
[C---:B--2---:R-:W-:Y:S02]  /*e170*/  HMMA.16816.F32 R20, R136.reuse, R72, RZ ;  /* 0x000000488814723c */ /* 0x044fe400000018ff */
[----:B------:R2:W-:Y:S04]  /*e180*/  LDGSTS.E.BYPASS.LTC128B.128 [R227+0x1100], [R10.64], !P1 ;  /* 0x011000000ae37fae */ /* 0x0005e8000c901d48 */
[----:B------:R2:W-:Y:S01]  /*e190*/  LDGSTS.E.BYPASS.LTC128B.128 [R227+0x5100], [R12.64], !P5 ;  /* 0x051000000ce37fae */ /* 0x0005e2000e901d48 */
[----:B------:R-:W-:Y:S01]  /*e1a0*/  LOP3.LUT P5, RZ, R121, 0x1, RZ, 0xc0, !PT ;  /* 0x0000000179ff7812 */ /* 0x000fe200078ac0ff */
[----:B------:R-:W-:Y:S02]  /*e1b0*/  HMMA.16816.F32 R32, R136, R74, RZ ;  /* 0x0000004a8820723c */ /* 0x000fe400000018ff */
[----:B------:R2:W-:Y:S01]  /*e1c0*/  LDGSTS.E.BYPASS.LTC128B.128 [R227+0x2100], [R8.64], !P4 ;  /* 0x0210000008e37fae */ /* 0x0005e2000e101d48 */
[----:B------:R-:W-:-:S03]  /*e1d0*/  ISETP.LT.OR P1, PT, R0, 0x61, P5 ;  /* 0x000000610000780c */ /* 0x000fc60002f21670 */
[----:B------:R2:W-:Y:S10]  /*e1e0*/  LDGSTS.E.BYPASS.LTC128B.128 [R227+0x6100], [R16.64], !P2 ;  /* 0x0610000010e37fae */ /* 0x0005f4000d101d48 */
[----:B------:R2:W-:Y:S01]  /*e1f0*/  LDGSTS.E.BYPASS.LTC128B.128 [R227+0x3100], [R14.64], !P1 ;  /* 0x031000000ee37fae */ /* 0x0005e2000c901d48 */
[----:B----4-:R-:W-:Y:S01]  /*e200*/  IADD3 R6, P0, R5, R8, RZ ;  /* 0x0000000805067210 */ /* 0x010fe20007f1e0ff */
[----:B-1----:R-:W-:Y:S04]  /*e210*/  HMMA.16816.F32 R84, R140, R40, R20 ;  /* 0x000000288c54723c */ /* 0x002fe80000001814 */
[----:B------:R-:W-:Y:S01]  /*e220*/  IMAD.X R7, R18, 0x1, R9, P0 ;  /* 0x0000000112077824 */ /* 0x000fe200000e0609 */
[----:B------:R-:W-:Y:S01]  /*e230*/  ISETP.LT.OR P0, PT, R0, 0x61, P6 ;  /* 0x000000610000780c */ /* 0x000fe20003701670 */
[----:B------:R-:W-:-:S02]  /*e240*/  IMAD.MOV.U32 R0, RZ, RZ, 0x40 ;  /* 0x00000040ff007424 */ /* 0x000fc400078e00ff */
[----:B---3--:R-:W-:Y:S03]  /*e250*/  HMMA.16816.F32 R36, R136, R24, RZ ;  /* 0x000000188824723c */ /* 0x008fe600000018ff */
[----:B------:R-:W-:-:S05]  /*e260*/  SEL R0, R0, 0xffffffc0, !P3 ;  /* 0xffffffc000007807 */ /* 0x000fca0005800000 */
[----:B------:R-:W-:Y:S01]  /*e270*/  IMAD.IADD R210, R204, 0x1, R0 ;  /* 0x00000001ccd27824 */ /* 0x000fe200078e0200 */
[C---:B--2---:R-:W-:Y:S01]  /*e280*/  HMMA.16816.F32 R8, R136.reuse, R30, RZ ;  /* 0x0000001e8808723c */ /* 0x044fe200000018ff */
[----:B------:R1:W-:Y:S01]  /*e290*/  LDGSTS.E.BYPASS.LTC128B.128 [R227+0x7100], [R6.64], !P0 ;  /* 0x0710000006e37fae */ /* 0x0003e2000c101d48 */
[----:B------:R-:W-:Y:S01]  /*e2a0*/  IMAD.IADD R207, R0, 0x1, R211 ;  /* 0x0000000100cf7824 */ /* 0x000fe200078e02d3 */
[----:B------:R-:W-:Y:S02]  /*e2b0*/  ISETP.GE.AND P0, PT, R208, 0x2, PT ;  /* 0x00000002d000780c */ /* 0x000fe40003f06270 */
[----:B------:R-:W-:Y:S03]  /*e2c0*/  LDSM.16.M88.4 R16, [R210+0x9900] ;  /* 0x00990000d210783b */ /* 0x000fe60000000200 */
[C---:B------:R-:W-:Y:S01]  /*e2d0*/  HMMA.16816.F32 R12, R136.reuse, R28, RZ ;  /* 0x0000001c880c723c */ /* 0x040fe200000018ff */
[----:B------:R-:W2:Y:S04]  /*e2e0*/  LDSM.16.M88.4 R28, [R210+0x8900] ;  /* 0x00890000d21c783b */ /* 0x000ea80000000200 */
[----:B------:R-:W0:Y:S03]  /*e2f0*/  LDGDEPBAR ;  /* 0x00000000000079af */ /* 0x000e260000000000 */
[----:B------:R-:W-:Y:S01]  /*e300*/  HMMA.16816.F32 R20, R136, R26, RZ ;  /* 0x0000001a8814723c */ /* 0x000fe200000018ff */
[----:B------:R-:W3:Y:S07]  /*e310*/  LDSM.16.M88.4 R24, [R210+0x8100] ;  /* 0x00810000d218783b */ /* 0x000eee0000000200 */
[C---:B------:R-:W-:Y:S01]  /*e320*/  HMMA.16816.F32 R72, R140.reuse, R42, R32 ;  /* 0x0000002a8c48723c */ /* 0x040fe20000001820 */
[----:B------:R-:W4:Y:S07]  /*e330*/  LDSM.16.M88.4 R32, [R210+0x9100] ;  /* 0x00910000d220783b */ /* 0x000f2e0000000200 */
[C---:B------:R-:W-:Y:S01]  /*e340*/  HMMA.16816.F32 R60, R140.reuse, R48, R12 ;  /* 0x000000308c3c723c */ /* 0x040fe2000000180c */
[----:B------:R-:W-:Y:S07]  /*e350*/  LDSM.16.M88.4 R12, [R210+0xa900] ;  /* 0x00a90000d20c783b */ /* 0x000fee0000000200 */
[C---:B------:R-:W-:Y:S01]  /*e360*/  HMMA.16816.F32 R48, R140.reuse, R50, R8 ;  /* 0x000000328c30723c */ /* 0x040fe20000001808 */
[----:B------:R-:W1:Y:S07]  /*e370*/  LDSM.16.M88.4 R8, [R210+0xa100] ;  /* 0x00a10000d208783b */ /* 0x000e6e0000000200 */
[----:B------:R-:W-:Y:S08]  /*e380*/  HMMA.16816.F32 R68, R140, R44, R36 ;  /* 0x0000002c8c44723c */ /* 0x000ff00000001824 */
[C---:B--2---:R-:W-:Y:S08]  /*e390*/  HMMA.16816.F32 R52, R168.reuse, R28, R112 ;  /* 0x0000001ca834723c */ /* 0x044ff00000001870 */
[----:B------:R-:W-:Y:S01]  /*e3a0*/  HMMA.16816.F32 R40, R168, R30, R104 ;  /* 0x0000001ea828723c */ /* 0x000fe20000001868 */
[----:B------:R-:W2:Y:S07]  /*e3b0*/  LDSM.16.M88.4 R28, [R210+0xb900] ;  /* 0x00b90000d21c783b */ /* 0x000eae0000000200 */
[----:B------:R-:W-:Y:S01]  /*e3c0*/  HMMA.16816.F32 R64, R140, R46, R20 ;  /* 0x0000002e8c40723c */ /* 0x000fe20000001814 */
[----:B------:R-:W2:Y:S07]  /*e3d0*/  LDSM.16.M88.4 R20, [R210+0xb100] ;  /* 0x00b10000d214783b */ /* 0x000eae0000000200 */
[C---:B---3--:R-:W-:Y:S08]  /*e3e0*/  HMMA.16816.F32 R56, R168.reuse, R24, R116 ;  /* 0x00000018a838723c */ /* 0x048ff00000001874 */
[C---:B------:R-:W-:Y:S01]  /*e3f0*/  HMMA.16816.F32 R44, R168.reuse, R26, R108 ;  /* 0x0000001aa82c723c */ /* 0x040fe2000000186c */
[----:B------:R-:W3:Y:S07]  /*e400*/  LDSM.16.M88.4 R24, [R207] ;  /* 0x00000000cf18783b */ /* 0x000eee0000000200 */
[C---:B----4-:R-:W-:Y:S08]  /*e410*/  HMMA.16816.F32 R36, R168.reuse, R32, R80 ;  /* 0x00000020a824723c */ /* 0x050ff00000001850 */
[C---:B------:R-:W-:Y:S08]  /*e420*/  HMMA.16816.F32 R32, R168.reuse, R34, R100 ;  /* 0x00000022a820723c */ /* 0x040ff00000001864 */
[C---:B-1----:R-:W-:Y:S08]  /*e430*/  HMMA.16816.F32 R88, R168.reuse, R8, R88 ;  /* 0x00000008a858723c */ /* 0x042ff00000001858 */
[C---:B------:R-:W-:Y:S01]  /*e440*/  HMMA.16816.F32 R108, R168.reuse, R10, R92 ;  /* 0x0000000aa86c723c */ /* 0x040fe2000000185c */
[----:B------:R-:W1:Y:S07]  /*e450*/  LDSM.16.M88.4 R8, [R207+0x800] ;  /* 0x00080000cf08783b */ /* 0x000e6e0000000200 */
[C---:B------:R-:W-:Y:S08]  /*e460*/  HMMA.16816.F32 R100, R168.reuse, R12, R84 ;  /* 0x0000000ca864723c */ /* 0x040ff00000001854 */
[C---:B--2---:R-:W-:Y:S08]  /*e470*/  HMMA.16816.F32 R92, R168.reuse, R28, R60 ;  /* 0x0000001ca85c723c */ /* 0x044ff0000000183c */
[C---:B------:R-:W-:Y:S01]  /*e480*/  HMMA.16816.F32 R84, R168.reuse, R30, R48 ;  /* 0x0000001ea854723c */ /* 0x040fe20000001830 */
[----:B------:R-:W2:Y:S07]  /*e490*/  LDSM.16.M88.4 R28, [R207+0x2000] ;  /* 0x00200000cf1c783b */ /* 0x000eae0000000200 */
[C---:B------:R-:W-:Y:S08]  /*e4a0*/  HMMA.16816.F32 R76, R168.reuse, R16, R76 ;  /* 0x00000010a84c723c */ /* 0x040ff0000000184c */
[C---:B------:R-:W-:Y:S01]  /*e4b0*/  HMMA.16816.F32 R80, R168.reuse, R18, R96 ;  /* 0x00000012a850723c */ /* 0x040fe20000001860 */
[----:B------:R-:W4:Y:S07]  /*e4c0*/  LDSM.16.M88.4 R16, [R207+0x1000] ;  /* 0x00100000cf10783b */ /* 0x000f2e0000000200 */
[C---:B------:R-:W-:Y:S01]  /*e4d0*/  HMMA.16816.F32 R104, R168.reuse, R14, R72 ;  /* 0x0000000ea868723c */ /* 0x040fe20000001848 */
[----:B------:R-:W-:Y:S07]  /*e4e0*/  LDSM.16.M88.4 R12, [R207+0x3000] ;  /* 0x00300000cf0c783b */ /* 0x000fee0000000200 */
[C---:B------:R-:W-:Y:S08]  /*e4f0*/  HMMA.16816.F32 R112, R168.reuse, R20, R68 ;  /* 0x00000014a870723c */ /* 0x040ff00000001844 */
        /* <DEDUP_REMOVED lines=13> */
[----:B------:R-:W4:Y:S04]  /*e5d0*/  LDSM.16.M88.4 R32, [R204+0xc900] ;  /* 0x00c90000cc20783b */ /* 0x000f280000000200 */
[----:B------:R-:W-:Y:S03]  /*e5e0*/  LDSM.16.M88.4 R16, [R204+0xe100] ;  /* 0x00e10000cc10783b */ /* 0x000fe60000000200 */
[C---:B------:R-:W-:Y:S08]  /*e5f0*/  HMMA.16816.F32 R48, R172.reuse, R22, R80 ;  /* 0x00000016ac30723c */ /* 0x040ff00000001850 */
[C---:B---3--:R-:W-:Y:S08]  /*e600*/  HMMA.16816.F32 R80, R172.reuse, R24, R100 ;  /* 0x00000018ac50723c */ /* 0x048ff00000001864 */
[C---:B------:R-:W-:Y:S01]  /*e610*/  HMMA.16816.F32 R100, R172.reuse, R26, R104 ;  /* 0x0000001aac64723c */ /* 0x040fe20000001868 */
[----:B------:R-:W3:Y:S07]  /*e620*/  LDSM.16.M88.4 R24, [R204+0xd900] ;  /* 0x00d90000cc18783b */ /* 0x000eee0000000200 */
[C---:B------:R-:W-:Y:S01]  /*e630*/  HMMA.16816.F32 R36, R172.reuse, R20, R76 ;  /* 0x00000014ac24723c */ /* 0x040fe2000000184c */
[----:B------:R-:W3:Y:S04]  /*e640*/  LDSM.16.M88.4 R20, [R204+0xc100] ;  /* 0x00c10000cc14783b */ /* 0x000ee80000000200 */
[----:B------:R-:W-:Y:S03]  /*e650*/  LDSM.16.M88.4 R76, [R211+0x5800] ;  /* 0x00580000d34c783b */ /* 0x000fe60000000200 */
[C---:B------:R-:W-:Y:S08]  /*e660*/  HMMA.16816.F32 R132, R172.reuse, R14, R96 ;  /* 0x0000000eac84723c */ /* 0x040ff00000001860 */
[C---:B-1----:R-:W-:Y:S08]  /*e670*/  HMMA.16816.F32 R128, R172.reuse, R8, R92 ;  /* 0x00000008ac80723c */ /* 0x042ff0000000185c */
[----:B------:R-:W-:Y:S01]  /*e680*/  HMMA.16816.F32 R124, R172, R10, R84 ;  /* 0x0000000aac7c723c */ /* 0x000fe20000001854 */
[----:B------:R-:W1:Y:S04]  /*e690*/  LDSM.16.M88.4 R8, [R204+0xf100] ;  /* 0x00f10000cc08783b */ /* 0x000e680000000200 */
[----:B------:R-:W-:Y:S03]  /*e6a0*/  LDSM.16.M88.4 R84, [R211+0x5000] ;  /* 0x00500000d354783b */ /* 0x000fe60000000200 */
[C---:B--2---:R-:W-:Y:S01]  /*e6b0*/  HMMA.16816.F32 R104, R176.reuse, R28, R40 ;  /* 0x0000001cb068723c */ /* 0x044fe20000001828 */
[----:B------:R-:W-:Y:S07]  /*e6c0*/  LDSM.16.M88.4 R40, [R211+0x4800] ;  /* 0x00480000d328783b */ /* 0x000fee0000000200 */
[----:B------:R-:W-:Y:S01]  /*e6d0*/  HMMA.16816.F32 R96, R176, R30, R52 ;  /* 0x0000001eb060723c */ /* 0x000fe20000001834 */
[----:B------:R-:W2:Y:S04]  /*e6e0*/  LDSM.16.M88.4 R28, [R204+0xf900] ;  /* 0x00f90000cc1c783b */ /* 0x000ea80000000200 */
[----:B------:R-:W-:Y:S03]  /*e6f0*/  LDSM.16.M88.4 R52, [R211+0x7000] ;  /* 0x00700000d334783b */ /* 0x000fe60000000200 */
[----:B------:R-:W-:Y:S01]  /*e700*/  HMMA.16816.F32 R144, R172, R12, R112 ;  /* 0x0000000cac90723c */ /* 0x000fe20000001870 */
[----:B------:R-:W1:Y:S07]  /*e710*/  LDSM.16.M88.4 R12, [R204+0xe900] ;  /* 0x00e90000cc0c783b */ /* 0x000e6e0000000200 */
[C---:B----4-:R-:W-:Y:S01]  /*e720*/  HMMA.16816.F32 R112, R176.reuse, R32, R64 ;  /* 0x00000020b070723c */ /* 0x050fe20000001840 */
[----:B------:R-:W-:Y:S07]  /*e730*/  LDSM.16.M88.4 R64, [R211+0x6000] ;  /* 0x00600000d340783b */ /* 0x000fee0000000200 */
[C---:B------:R-:W-:Y:S01]  /*e740*/  HMMA.16816.F32 R108, R176.reuse, R34, R60 ;  /* 0x00000022b06c723c */ /* 0x040fe2000000183c */
[----:B------:R-:W4:Y:S07]  /*e750*/  LDSM.16.M88.4 R32, [R211+0x4000] ;  /* 0x00400000d320783b */ /* 0x000f2e0000000200 */
[C---:B---3--:R-:W-:Y:S01]  /*e760*/  HMMA.16816.F32 R88, R176.reuse, R26, R48 ;  /* 0x0000001ab058723c */ /* 0x048fe20000001830 */
[----:B------:R-:W3:Y:S07]  /*e770*/  LDSM.16.M88.4 R48, [R211+0x7800] ;  /* 0x00780000d330783b */ /* 0x000eee0000000200 */
[C---:B------:R-:W-:Y:S08]  /*e780*/  HMMA.16816.F32 R120, R176.reuse, R20, R72 ;  /* 0x00000014b078723c */ /* 0x040ff00000001848 */
[C---:B------:R-:W-:Y:S08]  /*e790*/  HMMA.16816.F32 R116, R176.reuse, R22, R68 ;  /* 0x00000016b074723c */ /* 0x040ff00000001844 */
[C---:B------:R-:W-:Y:S01]  /*e7a0*/  HMMA.16816.F32 R72, R176.reuse, R16, R56 ;  /* 0x00000010b048723c */ /* 0x040fe20000001838 */
[----:B------:R-:W3:Y:S07]  /*e7b0*/  LDSM.16.M88.4 R56, [R211+0x6800] ;  /* 0x00680000d338783b */ /* 0x000eee0000000200 */
[C---:B------:R-:W-:Y:S08]  /*e7c0*/  HMMA.16816.F32 R68, R176.reuse, R18, R44 ;  /* 0x00000012b044723c */ /* 0x040ff0000000182c */
[C---:B-1----:R-:W-:Y:S08]  /*e7d0*/  HMMA.16816.F32 R20, R176.reuse, R8, R144 ;  /* 0x00000008b014723c */ /* 0x042ff00000001890 */
[C---:B------:R-:W-:Y:S08]  /*e7e0*/  HMMA.16816.F32 R16, R176.reuse, R10, R132 ;  /* 0x0000000ab010723c */ /* 0x040ff00000001884 */
[C---:B--2---:R-:W-:Y:S08]  /*e7f0*/  HMMA.16816.F32 R8, R176.reuse, R30, R124 ;  /* 0x0000001eb008723c */ /* 0x044ff0000000187c */
[C---:B------:R-:W-:Y:S01]  /*e800*/  HMMA.16816.F32 R60, R176.reuse, R12, R80 ;  /* 0x0000000cb03c723c */ /* 0x040fe20000001850 */
[----:B------:R-:W1:Y:S07]  /*e810*/  LDSM.16.M88.4 R80, [R210+0xc100] ;  /* 0x00c10000d250783b */ /* 0x000e6e0000000200 */
[C---:B------:R-:W-:Y:S01]  /*e820*/  HMMA.16816.F32 R44, R176.reuse, R14, R100 ;  /* 0x0000000eb02c723c */ /* 0x040fe20000001864 */
[----:B------:R-:W-:Y:S07]  /*e830*/  LDSM.16.M88.4 R100, [R207+0x4800] ;  /* 0x00480000cf64783b */ /* 0x000fee0000000200 */
[C---:B------:R-:W-:Y:S08]  /*e840*/  HMMA.16816.F32 R12, R176.reuse, R28, R128 ;  /* 0x0000001cb00c723c */ /* 0x040ff00000001880 */
[----:B------:R-:W-:Y:S08]  /*e850*/  HMMA.16816.F32 R92, R176, R24, R36 ;  /* 0x00000018b05c723c */ /* 0x000ff00000001824 */
[C---:B----4-:R-:W-:Y:S08]  /*e860*/  HMMA.16816.F32 R24, R180.reuse, R32, R120 ;  /* 0x00000020b418723c */ /* 0x050ff00000001878 */
[C---:B------:R-:W-:Y:S01]  /*e870*/  HMMA.16816.F32 R36, R180.reuse, R34, R116 ;  /* 0x00000022b424723c */ /* 0x040fe20000001874 */
[----:B------:R-:W-:Y:S07]  /*e880*/  LDSM.16.M88.4 R116, [R210+0xd100] ;  /* 0x00d10000d274783b */ /* 0x000fee0000000200 */
[C---:B------:R-:W-:Y:S08]  /*e890*/  HMMA.16816.F32 R32, R180.reuse, R40, R112 ;  /* 0x00000028b420723c */ /* 0x040ff00000001870 */
[C---:B------:R-:W-:Y:S01]  /*e8a0*/  HMMA.16816.F32 R28, R180.reuse, R42, R108 ;  /* 0x0000002ab41c723c */ /* 0x040fe2000000186c */
[----:B------:R-:W2:Y:S04]  /*e8b0*/  LDSM.16.M88.4 R40, [R210+0xc900] ;  /* 0x00c90000d228783b */ /* 0x000ea80000000200 */
[----:B------:R-:W-:Y:S03]  /*e8c0*/  LDSM.16.M88.4 R108, [R207+0x4000] ;  /* 0x00400000cf6c783b */ /* 0x000fe60000000200 */
[C---:B---3--:R-:W-:Y:S01]  /*e8d0*/  HMMA.16816.F32 R112, R180.reuse, R50, R8 ;  /* 0x00000032b470723c */ /* 0x048fe20000001808 */
[----:B------:R-:W3:Y:S07]  /*e8e0*/  LDSM.16.M88.4 R8, [R210+0xe900] ;  /* 0x00e90000d208783b */ /* 0x000eee0000000200 */
[C---:B------:R-:W-:Y:S08]  /*e8f0*/  HMMA.16816.F32 R124, R180.reuse, R84, R104 ;  /* 0x00000054b47c723c */ /* 0x040ff00000001868 */
[C---:B------:R-:W-:Y:S01]  /*e900*/  HMMA.16816.F32 R160, R180.reuse, R86, R96 ;  /* 0x00000056b4a0723c */ /* 0x040fe20000001860 */
[----:B------:R-:W-:Y:S07]  /*e910*/  LDSM.16.M88.4 R84, [R210+0xf100] ;  /* 0x00f10000d254783b */ /* 0x000fee0000000200 */
[C---:B------:R-:W-:Y:S01]  /*e920*/  HMMA.16816.F32 R128, R180.reuse, R54, R16 ;  /* 0x00000036b480723c */ /* 0x040fe20000001810 */
[----:B------:R-:W4:Y:S07]  /*e930*/  LDSM.16.M88.4 R16, [R210+0xd900] ;  /* 0x00d90000d210783b */ /* 0x000f2e0000000200 */
[C---:B------:R-:W-:Y:S01]  /*e940*/  HMMA.16816.F32 R120, R180.reuse, R48, R12 ;  /* 0x00000030b478723c */ /* 0x040fe2000000180c */
[----:B------:R-:W1:Y:S07]  /*e950*/  LDSM.16.M88.4 R12, [R210+0xe100] ;  /* 0x00e10000d20c783b */ /* 0x000e6e0000000200 */
[C---:B-----5:R-:W-:Y:S01]  /*e960*/  HMMA.16816.F32 R164, R180.reuse, R76, R92 ;  /* 0x0000004cb4a4723c */ /* 0x060fe2000000185c */
[----:B------:R-:W1:Y:S07]  /*e970*/  LDSM.16.M88.4 R92, [R210+0xf900] ;  /* 0x00f90000d25c783b */ /* 0x000e6e0000000200 */
        /* <DEDUP_REMOVED lines=9> */
[----:B------:R-:W-:Y:S04]  /*ea10*/  LDSM.16.M88.4 R68, [R207+0x6800] ;  /* 0x00680000cf44783b */ /* 0x000fe80000000200 */
[----:B------:R-:W-:Y:S03]  /*ea20*/  LDSM.16.M88.4 R64, [R207+0x7000] ;  /* 0x00700000cf40783b */ /* 0x000fe60000000200 */
[C---:B-1----:R-:W-:Y:S08]  /*ea30*/  HMMA.16816.F32 R104, R184.reuse, R80, R24 ;  /* 0x00000050b868723c */ /* 0x042ff00000001818 */
[----:B------:R-:W-:Y:S01]  /*ea40*/  HMMA.16816.F32 R96, R184, R82, R36 ;  /* 0x00000052b860723c */ /* 0x000fe20000001824 */
[----:B------:R-:W1:Y:S01]  /*ea50*/  LDSM.16.M88.4 R80, [R207+0x5000] ;  /* 0x00500000cf50783b */ /* 0x000e620000000200 */
[----:B------:R-:W-:-:S06]  /*ea60*/  DEPBAR.LE SB0, 0x0 ;  /* 0x000080000000791a */ /* 0x000fcc0000000000 */
[C---:B--2---:R-:W-:Y:S08]  /*ea70*/  HMMA.16816.F32 R88, R184.reuse, R40, R32 ;  /* 0x00000028b858723c */ /* 0x044ff00000001820 */
[C---:B------:R-:W-:Y:S08]  /*ea80*/  HMMA.16816.F32 R56, R184.reuse, R42, R28 ;  /* 0x0000002ab838723c */ /* 0x040ff0000000181c */
[C---:B------:R-:W-:Y:S08]  /*ea90*/  HMMA.16816.F32 R52, R184.reuse, R116, R124 ;  /* 0x00000074b834723c */ /* 0x040ff0000000187c */
[C---:B------:R-:W-:Y:S08]  /*eaa0*/  HMMA.16816.F32 R48, R184.reuse, R118, R160 ;  /* 0x00000076b830723c */ /* 0x040ff000000018a0 */
[C---:B---3--:R-:W-:Y:S08]  /*eab0*/  HMMA.16816.F32 R28, R184.reuse, R8, R144 ;  /* 0x00000008b81c723c */ /* 0x048ff00000001890 */
[C---:B------:R-:W-:Y:S08]  /*eac0*/  HMMA.16816.F32 R24, R184.reuse, R10, R132 ;  /* 0x0000000ab818723c */ /* 0x040ff00000001884 */
[C---:B----4-:R-:W-:Y:S08]  /*ead0*/  HMMA.16816.F32 R44, R184.reuse, R16, R164 ;  /* 0x00000010b82c723c */ /* 0x050ff000000018a4 */
        /* <DEDUP_REMOVED lines=24> */
[----:B------:R-:W-:Y:S05]  /*ec60*/  @!P0 BRA `(.L_x_620) ;  /* 0x0000023000008947 */ /* 0x000fea0003800000 */
[----:B------:R-:W-:Y:S01]  /*ec70*/  IADD3 R0, R208, -0x2, RZ ;  /* 0xfffffffed0007810 */ /* 0x000fe20007ffe0ff */
        /* <DEDUP_REMOVED lines=34> */
.L_x_620:
[----:B------:R-:W-:Y:S01]  /*eea0*/  LOP3.LUT R0, R191, 0xffffffe0, RZ, 0xc0, !PT ;  /* 0xffffffe0bf007812 */ /* 0x000fe200078ec0ff */
[----:B------:R-:W-:Y:S01]  /*eeb0*/  IMAD.MOV.U32 R161, RZ, RZ, R206 ;  /* 0x000000ffffa17224 */ /* 0x000fe200078e00ce */
[----:B------:R-:W-:Y:S01]  /*eec0*/  LEA.HI R5, R194, R228, RZ, 0x2 ;  /* 0x000000e4c2057211 */ /* 0x000fe200078f10ff */
[----:B------:R-:W-:Y:S01]  /*eed0*/  IMAD.MOV.U32 R160, RZ, RZ, R205 ;  /* 0x000000ffffa07224 */ /* 0x000fe200078e00cd */
[----:B---3--:R-:W-:Y:S01]  /*eee0*/  SHF.R.S32.HI R7, RZ, 0x1f, R190 ;  /* 0x0000001fff077819 */ /* 0x008fe200000114be */
[C---:B------:R-:W-:Y:S01]  /*eef0*/  IMAD.IADD R0, R228.reuse, 0x1, -R0 ;  /* 0x00000001e4007824 */ /* 0x040fe200078e0a00 */
[----:B------:R-:W-:Y:S01]  /*ef00*/  LOP3.LUT R5, R5, 0xfffffffc, RZ, 0xc0, !PT ;  /* 0xfffffffc05057812 */ /* 0x000fe200078ec0ff */
[----:B------:R-:W-:Y:S01]  /*ef10*/  IMAD.SHL.U32 R205, R3, 0x2, RZ ;  /* 0x0000000203cd7824 */ /* 0x000fe200078e00ff */
[----:B------:R-:W-:Y:S01]  /*ef20*/  LEA.HI R7, R7, R190, RZ, 0x3 ;  /* 0x000000be07077211 */ /* 0x000fe200078f18ff */
[----:B------:R-:W-:Y:S01]  /*ef30*/  IMAD.MOV.U32 R202, RZ, RZ, R208 ;  /* 0x000000ffffca7224 */ /* 0x000fe200078e00d0 */
        /* <DEDUP_REMOVED lines=8> */
[----:B------:R-:W-:Y:S01]  /*efc0*/  LEA.HI.SX32 R7, R6, R234, 0x1e ;  /* 0x000000ea06077211 */ /* 0x000fe200078ff2ff */
[----:B------:R-:W-:Y:S01]  /*efd0*/  IMAD R208, R2, 0x2, R206 ;  /* 0x0000000202d07824 */ /* 0x000fe200078e02ce */
[----:B------:R-:W-:Y:S01]  /*efe0*/  LOP3.LUT R8, R8, 0x1ffffffe, RZ, 0xc0, !PT ;  /* 0x1ffffffe08087812 */ /* 0x000fe200078ec0ff */
[----:B------:R-:W0:Y:S01]  /*eff0*/  LDGDEPBAR ;  /* 0x00000000000079af */ /* 0x000e220000000000 */
[----:B------:R-:W-:Y:S01]  /*f000*/  ISETP.NE.AND P5, PT, R203, 0x1, PT ;  /* 0x00000001cb00780c */ /* 0x000fe20003fa5270 */
[----:B------:R-:W-:-:S02]  /*f010*/  IMAD R7, R9, 0x10, R7 ;  /* 0x0000001009077824 */ /* 0x000fc400078e0207 */
[----:B------:R-:W-:-:S04]  /*f020*/  IMAD.IADD R5, R5, 0x1, -R8 ;  /* 0x0000000105057824 */ /* 0x000fc800078e0a08 */
[----:B------:R-:W-:-:S04]  /*f030*/  IMAD R10, R5, 0x8, R7 ;  /* 0x00000008050a7824 */ /* 0x000fc800078e0207 */
[----:B------:R-:W-:Y:S01]  /*f040*/  IMAD.MOV.U32 R5, RZ, RZ, R10 ;  /* 0x000000ffff057224 */ /* 0x000fe200078e000a */
[----:B------:R-:W-:Y:S01]  /*f050*/  STL [R1+0x2c], R10 ;  /* 0x00002c0a01007387 */ /* 0x000fe20000100800 */
[----:B------:R-:W-:-:S05]  /*f060*/  @P5 IMAD.HI.U32 R7, R10, c[0x0][0x2c8], RZ ;  /* 0x0000b2000a075a27 */ /* 0x000fca00078e00ff */
[----:B------:R-:W-:-:S05]  /*f070*/  @P5 SHF.R.U32.HI R5, RZ, c[0x0][0x2cc], R7 ;  /* 0x0000b300ff055a19 */ /* 0x000fca0000011607 */
[----:B------:R-:W1:Y:S04]  /*f080*/  SHFL.IDX PT, R8, R5, RZ, 0x1c1f ;  /* 0x001c1fff05087589 */ /* 0x000e6800000e0000 */
[----:B------:R2:W3:Y:S02]  /*f090*/  SHFL.IDX PT, R7, R5, 0x1, 0x1c1f ;  /* 0x003c1f0005077f89 */ /* 0x0004e400000e0000 */
[----:B--2---:R-:W-:Y:S01]  /*f0a0*/  LOP3.LUT R5, R6, 0x7ffffffc, RZ, 0xc0, !PT ;  /* 0x7ffffffc06057812 */ /* 0x004fe200078ec0ff */
[----:B------:R-:W-:-:S04]  /*f0b0*/  IMAD.MOV.U32 R6, RZ, RZ, -0x80 ;  /* 0xffffff80ff067424 */ /* 0x000fc800078e00ff */
[----:B------:R-:W-:Y:S02]  /*f0c0*/  IMAD.IADD R5, R0, 0x1, -R5 ;  /* 0x0000000100057824 */ /* 0x000fe400078e0a05 */
[----:B------:R-:W-:Y:S02]  /*f0d0*/  IMAD R0, R188, R6, 0x1 ;  /* 0x00000001bc007424 */ /* 0x000fe400078e0206 */
[----:B------:R-:W-:-:S04]  /*f0e0*/  IMAD.SHL.U32 R9, R5, 0x2, RZ ;  /* 0x0000000205097824 */ /* 0x000fc800078e00ff */
[----:B------:R-:W-:Y:S01]  /*f0f0*/  IMAD.IADD R6, R189, 0x1, -R9 ;  /* 0x00000001bd067824 */ /* 0x000fe200078e0a09 */
[----:B------:R-:W-:Y:S01]  /*f100*/  IADD3 R0, -R9, R0, R161 ;  /* 0x0000000009007210 */ /* 0x000fe20007ffe1a1 */
[----:B------:R2:W-:Y:S04]  /*f110*/  STL [R1+0x30], R9 ;  /* 0x0000300901007387 */ /* 0x0005e80000100800 */
[----:B------:R-:W-:-:S04]  /*f120*/  IMAD.IADD R0, R0, 0x1, -R160 ;  /* 0x0000000100007824 */ /* 0x000fc800078e0aa0 */
[C---:B-1----:R-:W-:Y:S02]  /*f130*/  IMAD.IADD R5, R0.reuse, 0x1, R8 ;  /* 0x0000000100057824 */ /* 0x042fe400078e0208 */
[----:B---3--:R-:W-:-:S03]  /*f140*/  IMAD.IADD R0, R0, 0x1, R7 ;  /* 0x0000000100007824 */ /* 0x008fc600078e0207 */
[C---:B------:R-:W-:Y:S02]  /*f150*/  IMNMX R5, R6.reuse, R5, PT ;  /* 0x0000000506057217 */ /* 0x040fe40003800200 */
[----:B------:R-:W-:Y:S02]  /*f160*/  IMNMX R0, R6, R0, PT ;  /* 0x0000000006007217 */ /* 0x000fe40003800200 */
[C---:B------:R-:W-:Y:S02]  /*f170*/  ISETP.GT.AND P3, PT, R5.reuse, RZ, PT ;  /* 0x000000ff0500720c */ /* 0x040fe40003f64270 */
[C---:B------:R-:W-:Y:S02]  /*f180*/  ISETP.GT.AND P2, PT, R5.reuse, 0x1, PT ;  /* 0x000000010500780c */ /* 0x040fe40003f44270 */
[----:B------:R-:W-:Y:S02]  /*f190*/  FSEL R8, R104, -INF , P3 ;  /* 0xff80000068087808 */ /* 0x000fe40001800000 */
[----:B------:R-:W-:-:S02]  /*f1a0*/  ISETP.GT.AND P3, PT, R5, 0x8, PT ;  /* 0x000000080500780c */ /* 0x000fc40003f64270 */
[----:B--2---:R-:W-:Y:S02]  /*f1b0*/  FSEL R9, R105, -INF , P2 ;  /* 0xff80000069097808 */ /* 0x004fe40001000000 */
[----:B------:R-:W-:Y:S02]  /*f1c0*/  ISETP.GT.AND P2, PT, R5, 0x9, PT ;  /* 0x000000090500780c */ /* 0x000fe40003f44270 */
[----:B------:R-:W-:Y:S02]  /*f1d0*/  FSEL R10, R96, -INF , P3 ;  /* 0xff800000600a7808 */ /* 0x000fe40001800000 */
[----:B------:R-:W-:Y:S02]  /*f1e0*/  FMNMX.FTZ R6, R8, R9, !PT ;  /* 0x0000000908067209 */ /* 0x000fe40007810000 */
[----:B------:R-:W-:Y:S02]  /*f1f0*/  ISETP.GT.AND P0, PT, R0, 0x1, PT ;  /* 0x000000010000780c */ /* 0x000fe40003f04270 */
[----:B------:R-:W-:-:S02]  /*f200*/  FSEL R11, R97, -INF , P2 ;  /* 0xff800000610b7808 */ /* 0x000fc40001000000 */
[----:B------:R-:W-:Y:S02]  /*f210*/  ISETP.GT.AND P3, PT, R5, 0x10, PT ;  /* 0x000000100500780c */ /* 0x000fe40003f64270 */
[----:B------:R-:W-:Y:S02]  /*f220*/  FMNMX.FTZ R6, R10, R6, !PT ;  /* 0x000000060a067209 */ /* 0x000fe40007810000 */
[----:B------:R-:W-:Y:S02]  /*f230*/  FSEL R13, R107, -INF , P0 ;  /* 0xff8000006b0d7808 */ /* 0x000fe40000000000 */
[----:B------:R-:W-:Y:S02]  /*f240*/  ISETP.GT.AND P0, PT, R0, 0x9, PT ;  /* 0x000000090000780c */ /* 0x000fe40003f04270 */
[----:B------:R-:W-:Y:S02]  /*f250*/  ISETP.GT.AND P2, PT, R5, 0x11, PT ;  /* 0x000000110500780c */ /* 0x000fe40003f44270 */
[----:B------:R-:W-:-:S02]  /*f260*/  FSEL R28, R88, -INF , P3 ;  /* 0xff800000581c7808 */ /* 0x000fc40001800000 */
[----:B------:R-:W-:Y:S02]  /*f270*/  FMNMX.FTZ R6, R11, R6, !PT ;  /* 0x000000060b067209 */ /* 0x000fe40007810000 */
[----:B------:R-:W-:Y:S02]  /*f280*/  ISETP.GT.AND P1, PT, R0, RZ, PT ;  /* 0x000000ff0000720c */ /* 0x000fe40003f24270 */
[----:B------:R-:W-:Y:S02]  /*f290*/  FSEL R15, R99, -INF , P0 ;  /* 0xff800000630f7808 */ /* 0x000fe40000000000 */
[----:B------:R-:W-:Y:S02]  /*f2a0*/  FSEL R29, R89, -INF , P2 ;  /* 0xff800000591d7808 */ /* 0x000fe40001000000 */
[----:B------:R-:W-:Y:S02]  /*f2b0*/  ISETP.GT.AND P3, PT, R5, 0x18, PT ;  /* 0x000000180500780c */ /* 0x000fe40003f64270 */
[----:B------:R-:W-:-:S02]  /*f2c0*/  FMNMX.FTZ R6, R28, R6, !PT ;  /* 0x000000061c067209 */ /* 0x000fc40007810000 */
[----:B------:R-:W-:Y:S02]  /*f2d0*/  ISETP.GT.AND P0, PT, R0, 0x11, PT ;  /* 0x000000110000780c */ /* 0x000fe40003f04270 */
[----:B------:R-:W-:Y:S02]  /*f2e0*/  FSEL R12, R106, -INF , P1 ;  /* 0xff8000006a0c7808 */ /* 0x000fe40000800000 */
[----:B------:R-:W-:Y:S02]  /*f2f0*/  ISETP.GT.AND P2, PT, R5, 0x19, PT ;  /* 0x000000190500780c */ /* 0x000fe40003f44270 */
[----:B------:R-:W-:Y:S02]  /*f300*/  FSEL R30, R56, -INF , P3 ;  /* 0xff800000381e7808 */ /* 0x000fe40001800000 */
[----:B------:R-:W-:Y:S02]  /*f310*/  FMNMX.FTZ R6, R29, R6, !PT ;  /* 0x000000061d067209 */ /* 0x000fe40007810000 */
[----:B------:R-:W-:-:S02]  /*f320*/  ISETP.GT.AND P1, PT, R0, 0x8, PT ;  /* 0x000000080000780c */ /* 0x000fc40003f24270 */
[----:B------:R-:W-:Y:S02]  /*f330*/  FSEL R64, R91, -INF , P0 ;  /* 0xff8000005b407808 */ /* 0x000fe40000000000 */
[----:B------:R-:W-:Y:S02]  /*f340*/  ISETP.GT.AND P0, PT, R0, 0x19, PT ;  /* 0x000000190000780c */ /* 0x000fe40003f04270 */
[----:B------:R-:W-:Y:S02]  /*f350*/  FSEL R44, R57, -INF , P2 ;  /* 0xff800000392c7808 */ /* 0x000fe40001000000 */
[----:B------:R-:W-:Y:S02]  /*f360*/  ISETP.GT.AND P3, PT, R5, 0x20, PT ;  /* 0x000000200500780c */ /* 0x000fe40003f64270 */
[----:B------:R-:W-:Y:S02]  /*f370*/  FMNMX.FTZ R6, R30, R6, !PT ;  /* 0x000000061e067209 */ /* 0x000fe40007810000 */
[----:B------:R-:W-:-:S02]  /*f380*/  FSEL R14, R98, -INF , P1 ;  /* 0xff800000620e7808 */ /* 0x000fc40000800000 */
[----:B------:R-:W-:Y:S02]  /*f390*/  FMNMX.FTZ R7, R12, R13, !PT ;  /* 0x0000000d0c077209 */ /* 0x000fe40007810000 */
[----:B------:R-:W-:Y:S02]  /*f3a0*/  FSEL R76, R59, -INF , P0 ;  /* 0xff8000003b4c7808 */ /* 0x000fe40000000000 */
[----:B------:R-:W-:Y:S02]  /*f3b0*/  ISETP.GT.AND P0, PT, R0, 0x21, PT ;  /* 0x000000210000780c */ /* 0x000fe40003f04270 */
[----:B------:R-:W-:Y:S02]  /*f3c0*/  ISETP.GT.AND P2, PT, R5, 0x21, PT ;  /* 0x000000210500780c */ /* 0x000fe40003f44270 */
[----:B------:R-:W-:Y:S02]  /*f3d0*/  FSEL R100, R100, -INF , P3 ;  /* 0xff80000064647808 */ /* 0x000fe40001800000 */
[----:B------:R-:W-:-:S02]  /*f3e0*/  FMNMX.FTZ R6, R44, R6, !PT ;  /* 0x000000062c067209 */ /* 0x000fc40007810000 */
[----:B------:R-:W-:Y:S02]  /*f3f0*/  ISETP.GT.AND P1, PT, R0, 0x10, PT ;  /* 0x000000100000780c */ /* 0x000fe40003f24270 */
[----:B------:R-:W-:Y:S02]  /*f400*/  FMNMX.FTZ R7, R14, R7, !PT ;  /* 0x000000070e077209 */ /* 0x000fe40007810000 */
[----:B------:R-:W-:Y:S02]  /*f410*/  FSEL R119, R103, -INF , P0 ;  /* 0xff80000067777808 */ /* 0x000fe40000000000 */
[----:B------:R-:W-:Y:S02]  /*f420*/  FSEL R112, R101, -INF , P2 ;  /* 0xff80000065707808 */ /* 0x000fe40001000000 */
[----:B------:R-:W-:Y:S02]  /*f430*/  ISETP.GT.AND P3, PT, R5, 0x28, PT ;  /* 0x000000280500780c */ /* 0x000fe40003f64270 */
[----:B------:R-:W-:-:S02]  /*f440*/  ISETP.GT.AND P0, PT, R0, 0x29, PT ;  /* 0x000000290000780c */ /* 0x000fc40003f04270 */
[----:B------:R-:W-:Y:S02]  /*f450*/  FMNMX.FTZ R6, R100, R6, !PT ;  /* 0x0000000664067209 */ /* 0x000fe40007810000 */
[----:B------:R-:W-:Y:S02]  /*f460*/  FSEL R45, R90, -INF , P1 ;  /* 0xff8000005a2d7808 */ /* 0x000fe40000800000 */
[----:B------:R-:W-:Y:S02]  /*f470*/  FMNMX.FTZ R7, R15, R7, !PT ;  /* 0x000000070f077209 */ /* 0x000fe40007810000 */
[----:B------:R-:W-:Y:S02]  /*f480*/  ISETP.GT.AND P2, PT, R5, 0x29, PT ;  /* 0x000000290500780c */ /* 0x000fe40003f44270 */
[----:B------:R-:W-:Y:S02]  /*f490*/  FSEL R113, R80, -INF , P3 ;  /* 0xff80000050717808 */ /* 0x000fe40001800000 */
[----:B------:R-:W-:-:S02]  /*f4a0*/  FSEL R120, R83, -INF , P0 ;  /* 0xff80000053787808 */ /* 0x000fc40000000000 */
[----:B------:R-:W-:Y:S02]  /*f4b0*/  FMNMX.FTZ R6, R112, R6, !PT ;  /* 0x0000000670067209 */ /* 0x000fe40007810000 */
[C---:B------:R-:W-:Y:S02]  /*f4c0*/  ISETP.GT.AND P1, PT, R0.reuse, 0x18, PT ;  /* 0x000000180000780c */ /* 0x040fe40003f24270 */
[----:B------:R-:W-:Y:S02]  /*f4d0*/  ISETP.GT.AND P0, PT, R0, 0x31, PT ;  /* 0x000000310000780c */ /* 0x000fe40003f04270 */
[----:B------:R-:W-:Y:S02]  /*f4e0*/  FMNMX.FTZ R7, R45, R7, !PT ;  /* 0x000000072d077209 */ /* 0x000fe40007810000 */
[----:B------:R-:W-:Y:S02]  /*f4f0*/  FSEL R114, R81, -INF , P2 ;  /* 0xff80000051727808 */ /* 0x000fe40001000000 */
[----:B------:R-:W-:-:S02]  /*f500*/  ISETP.GT.AND P3, PT, R5, 0x30, PT ;  /* 0x000000300500780c */ /* 0x000fc40003f64270 */
[----:B------:R-:W-:Y:S02]  /*f510*/  FMNMX.FTZ R6, R113, R6, !PT ;  /* 0x0000000671067209 */ /* 0x000fe40007810000 */
[----:B------:R-:W-:Y:S02]  /*f520*/  FSEL R65, R58, -INF , P1 ;  /* 0xff8000003a417808 */ /* 0x000fe40000800000 */
[----:B------:R-:W-:Y:S02]  /*f530*/  FSEL R149, R55, -INF , P0 ;  /* 0xff80000037957808 */ /* 0x000fe40000000000 */
[----:B------:R-:W-:Y:S02]  /*f540*/  FMNMX.FTZ R7, R64, R7, !PT ;  /* 0x0000000740077209 */ /* 0x000fe40007810000 */
[C---:B------:R-:W-:Y:S02]  /*f550*/  ISETP.GT.AND P0, PT, R5.reuse, 0x38, PT ;  /* 0x000000380500780c */ /* 0x040fe40003f04270 */
[----:B------:R-:W-:-:S02]  /*f560*/  ISETP.GT.AND P2, PT, R5, 0x31, PT ;  /* 0x000000310500780c */ /* 0x000fc40003f44270 */
[----:B------:R-:W-:Y:S02]  /*f570*/  FSEL R144, R52, -INF , P3 ;  /* 0xff80000034907808 */ /* 0x000fe40001800000 */
[----:B------:R-:W-:Y:S02]  /*f580*/  FMNMX.FTZ R6, R114, R6, !PT ;  /* 0x0000000672067209 */ /* 0x000fe40007810000 */
[----:B------:R-:W-:Y:S02]  /*f590*/  ISETP.GT.AND P1, PT, R0, 0x20, PT ;  /* 0x000000200000780c */ /* 0x000fe40003f24270 */
[----:B------:R-:W-:Y:S02]  /*f5a0*/  FMNMX.FTZ R7, R65, R7, !PT ;  /* 0x0000000741077209 */ /* 0x000fe40007810000 */
[----:B------:R-:W-:Y:S02]  /*f5b0*/  FSEL R146, R40, -INF , P0 ;  /* 0xff80000028927808 */ /* 0x000fe40000000000 */
[----:B------:R-:W-:-:S02]  /*f5c0*/  ISETP.GT.AND P0, PT, R0, 0x39, PT ;  /* 0x000000390000780c */ /* 0x000fc40003f04270 */
[----:B------:R-:W-:Y:S02]  /*f5d0*/  FSEL R145, R53, -INF , P2 ;  /* 0xff80000035917808 */ /* 0x000fe40001000000 */
[----:B------:R-:W-:Y:S02]  /*f5e0*/  FMNMX.FTZ R6, R144, R6, !PT ;  /* 0x0000000690067209 */ /* 0x000fe40007810000 */
[----:B------:R-:W-:Y:S02]  /*f5f0*/  FSEL R118, R102, -INF , P1 ;  /* 0xff80000066767808 */ /* 0x000fe40000800000 */
[----:B------:R-:W-:Y:S02]  /*f600*/  FMNMX.FTZ R7, R76, R7, !PT ;  /* 0x000000074c077209 */ /* 0x000fe40007810000 */
[----:B------:R-:W-:Y:S02]  /*f610*/  ISETP.GT.AND P1, PT, R0, 0x28, PT ;  /* 0x000000280000780c */ /* 0x000fe40003f24270 */
[----:B------:R-:W-:-:S02]  /*f620*/  FSEL R150, R43, -INF , P0 ;  /* 0xff8000002b967808 */ /* 0x000fc40000000000 */
[C---:B------:R-:W-:Y:S02]  /*f630*/  ISETP.GT.AND P2, PT, R5.reuse, 0x39, PT ;  /* 0x000000390500780c */ /* 0x040fe40003f44270 */
[----:B------:R-:W-:Y:S02]  /*f640*/  ISETP.GT.AND P0, PT, R5, 0x40, PT ;  /* 0x000000400500780c */ /* 0x000fe40003f04270 */
[----:B------:R-:W-:Y:S02]  /*f650*/  FMNMX.FTZ R6, R145, R6, !PT ;  /* 0x0000000691067209 */ /* 0x000fe40007810000 */
[----:B------:R-:W-:Y:S02]  /*f660*/  FMNMX.FTZ R7, R118, R7, !PT ;  /* 0x0000000776077209 */ /* 0x000fe40007810000 */
[----:B------:R-:W-:Y:S02]  /*f670*/  FSEL R121, R82, -INF , P1 ;  /* 0xff80000052797808 */ /* 0x000fe40000800000 */
        /* <DEDUP_REMOVED lines=8> */
[----:B------:R-:W-:Y:S02]  /*f700*/  ISETP.GT.AND P2, PT, R5, 0x41, PT ;  /* 0x000000410500780c */ /* 0x000fe40003f44270 */
[----:B------:R-:W-:Y:S02]  /*f710*/  FMNMX.FTZ R6, R147, R6, !PT ;  /* 0x0000000693067209 */ /* 0x000fe40007810000 */
[----:B------:R-:W-:Y:S02]  /*f720*/  FSEL R157, R39, -INF , P0 ;  /* 0xff800000279d7808 */ /* 0x000fe40000000000 */
[----:B------:R-:W-:Y:S02]  /*f730*/  FMNMX.FTZ R7, R121, R7, !PT ;  /* 0x0000000779077209 */ /* 0x000fe40007810000 */
[----:B------:R-:W-:-:S02]  /*f740*/  ISETP.GT.AND P0, PT, R5, 0x48, PT ;  /* 0x000000480500780c */ /* 0x000fc40003f04270 */
[----:B------:R-:W-:Y:S02]  /*f750*/  FSEL R151, R42, -INF , P1 ;  /* 0xff8000002a977808 */ /* 0x000fe40000800000 */
[----:B------:R-:W-:Y:S01]  /*f760*/  FSEL R154, R37, -INF , P2 ;  /* 0xff800000259a7808 */ /* 0x000fe20001000000 */
[----:B------:R-:W-:Y:S01]  /*f770*/  LDSM.16.MT88.4 R40, [R206+0x4100] ;  /* 0x00410000ce28783b */ /* 0x000fe20000004200 */
        /* <DEDUP_REMOVED lines=19> */
[----:B------:R-:W-:Y:S02]  /*f8b0*/  ISETP.GT.AND P2, PT, R5, 0x51, PT ;  /* 0x000000510500780c */ /* 0x000fe40003f44270 */
[----:B------:R-:W-:Y:S02]  /*f8c0*/  FSEL R164, R48, -INF , P0 ;  /* 0xff80000030a47808 */ /* 0x000fe40000000000 */
[----:B------:R-:W-:Y:S02]  /*f8d0*/  FMNMX.FTZ R6, R155, R6, !PT ;  /* 0x000000069b067209 */ /* 0x000fe40007810000 */
[----:B------:R-:W-:Y:S02]  /*f8e0*/  FMNMX.FTZ R7, R151, R7, !PT ;  /* 0x0000000797077209 */ /* 0x000fe40007810000 */
[----:B------:R-:W-:-:S02]  /*f8f0*/  ISETP.GT.AND P0, PT, R0, 0x51, PT ;  /* 0x000000510000780c */ /* 0x000fc40003f04270 */
[----:B------:R-:W-:Y:S02]  /*f900*/  FSEL R190, R50, -INF , P1 ;  /* 0xff80000032be7808 */ /* 0x000fe40000800000 */
[----:B------:R-:W-:Y:S02]  /*f910*/  FSEL R166, R49, -INF , P2 ;  /* 0xff80000031a67808 */ /* 0x000fe40001000000 */
[----:B------:R-:W-:Y:S02]  /*f920*/  ISETP.GT.AND P1, PT, R5, 0x58, PT ;  /* 0x000000580500780c */ /* 0x000fe40003f24270 */
[----:B------:R-:W-:Y:S02]  /*f930*/  FMNMX.FTZ R6, R164, R6, !PT ;  /* 0x00000006a4067209 */ /* 0x000fe40007810000 */
[----:B------:R-:W-:Y:S02]  /*f940*/  FMNMX.FTZ R7, R150, R7, !PT ;  /* 0x0000000796077209 */ /* 0x000fe40007810000 */
[----:B------:R-:W-:-:S02]  /*f950*/  FSEL R191, R51, -INF , P0 ;  /* 0xff80000033bf7808 */ /* 0x000fc40000000000 */
        /* <DEDUP_REMOVED lines=13> */
[----:B------:R-:W-:Y:S02]  /*fa30*/  ISETP.GT.AND P1, PT, R5, 0x69, PT ;  /* 0x000000690500780c */ /* 0x000fe40003f24270 */
[----:B------:R-:W-:Y:S02]  /*fa40*/  FSEL R228, R25, -INF , P3 ;  /* 0xff80000019e47808 */ /* 0x000fe40001800000 */
[----:B------:R-:W-:Y:S02]  /*fa50*/  FMNMX.FTZ R6, R203, R6, !PT ;  /* 0x00000006cb067209 */ /* 0x000fe40007810000 */
[----:B------:R-:W-:Y:S02]  /*fa60*/  FMNMX.FTZ R7, R158, R7, !PT ;  /* 0x000000079e077209 */ /* 0x000fe40007810000 */
[----:B------:R-:W-:-:S02]  /*fa70*/  ISETP.GT.AND P0, PT, R5, 0x70, PT ;  /* 0x000000700500780c */ /* 0x000fc40003f04270 */
[----:B------:R-:W-:Y:S02]  /*fa80*/  FSEL R231, R20, -INF , P2 ;  /* 0xff80000014e77808 */ /* 0x000fe40001000000 */
[----:B------:R-:W-:Y:S02]  /*fa90*/  FSEL R232, R21, -INF , P1 ;  /* 0xff80000015e87808 */ /* 0x000fe40000800000 */
[----:B------:R-:W-:Y:S02]  /*faa0*/  FMNMX.FTZ R6, R228, R6, !PT ;  /* 0x00000006e4067209 */ /* 0x000fe40007810000 */
[----:B------:R-:W-:Y:S02]  /*fab0*/  ISETP.GT.AND P1, PT, R0, 0x58, PT ;  /* 0x000000580000780c */ /* 0x000fe40003f24270 */
[----:B------:R-:W-:Y:S02]  /*fac0*/  FMNMX.FTZ R7, R190, R7, !PT ;  /* 0x00000007be077209 */ /* 0x000fe40007810000 */
[----:B------:R-:W-:-:S02]  /*fad0*/  ISETP.GT.AND P3, PT, R5, 0x71, PT ;  /* 0x000000710500780c */ /* 0x000fc40003f64270 */
[C---:B------:R-:W-:Y:S02]  /*fae0*/  ISETP.GT.AND P4, PT, R5.reuse, 0x78, PT ;  /* 0x000000780500780c */ /* 0x040fe40003f84270 */
[----:B------:R-:W-:Y:S02]  /*faf0*/  ISETP.GT.AND P2, PT, R5, 0x79, PT ;  /* 0x000000790500780c */ /* 0x000fe40003f44270 */
[----:B------:R-:W-:Y:S02]  /*fb00*/  FSEL R246, R16, -INF , P0 ;  /* 0xff80000010f67808 */ /* 0x000fe40000000000 */
[----:B------:R-:W-:Y:S02]  /*fb10*/  FMNMX.FTZ R5, R231, R6, !PT ;  /* 0x00000006e7057209 */ /* 0x000fe40007810000 */
[----:B------:R-:W-:Y:S02]  /*fb20*/  ISETP.GT.AND P0, PT, R0, 0x59, PT ;  /* 0x000000590000780c */ /* 0x000fe40003f04270 */
[----:B------:R-:W-:-:S02]  /*fb30*/  FSEL R167, R70, -INF , P1 ;  /* 0xff80000046a77808 */ /* 0x000fc40000800000 */
[----:B------:R-:W-:Y:S02]  /*fb40*/  FMNMX.FTZ R6, R191, R7, !PT ;  /* 0x00000007bf067209 */ /* 0x000fe40007810000 */
[----:B------:R-:W-:Y:S02]  /*fb50*/  FMNMX.FTZ R5, R232, R5, !PT ;  /* 0x00000005e8057209 */ /* 0x000fe40007810000 */
[----:B------:R-:W-:Y:S02]  /*fb60*/  FSEL R189, R71, -INF , P0 ;  /* 0xff80000047bd7808 */ /* 0x000fe40000000000 */
[----:B------:R-:W-:Y:S02]  /*fb70*/  ISETP.GT.AND P1, PT, R0, 0x60, PT ;  /* 0x000000600000780c */ /* 0x000fe40003f24270 */
[----:B------:R-:W-:Y:S02]  /*fb80*/  FMNMX.FTZ R6, R167, R6, !PT ;  /* 0x00000006a7067209 */ /* 0x000fe40007810000 */
[----:B------:R-:W-:-:S02]  /*fb90*/  FSEL R244, R17, -INF , P3 ;  /* 0xff80000011f47808 */ /* 0x000fc40001800000 */
[----:B------:R-:W-:Y:S02]  /*fba0*/  FMNMX.FTZ R5, R246, R5, !PT ;  /* 0x00000005f6057209 */ /* 0x000fe40007810000 */
[----:B------:R-:W-:Y:S02]  /*fbb0*/  ISETP.GT.AND P0, PT, R0, 0x61, PT ;  /* 0x000000610000780c */ /* 0x000fe40003f04270 */
[----:B------:R-:W-:Y:S02]  /*fbc0*/  FSEL R7, R26, -INF , P1 ;  /* 0xff8000001a077808 */ /* 0x000fe40000800000 */
[----:B------:R-:W-:Y:S02]  /*fbd0*/  FMNMX.FTZ R6, R189, R6, !PT ;  /* 0x00000006bd067209 */ /* 0x000fe40007810000 */
[----:B------:R-:W-:Y:S02]  /*fbe0*/  FMNMX.FTZ R117, R244, R5, !PT ;  /* 0x00000005f4757209 */ /* 0x000fe40007810000 */
[----:B------:R-:W-:-:S02]  /*fbf0*/  FSEL R229, R27, -INF , P0 ;  /* 0xff8000001be57808 */ /* 0x000fc40000000000 */
[C---:B------:R-:W-:Y:S01]  /*fc00*/  ISETP.GT.AND P1, PT, R0.reuse, 0x68, PT ;  /* 0x000000680000780c */ /* 0x040fe20003f24270 */
[----:B------:R-:W-:Y:S01]  /*fc10*/  LDSM.16.MT88.4 R24, [R205+0x100] ;  /* 0x00010000cd18783b */ /* 0x000fe20000004200 */
[----:B------:R-:W-:Y:S02]  /*fc20*/  FMNMX.FTZ R5, R7, R6, !PT ;  /* 0x0000000607057209 */ /* 0x000fe40007810000 */
[----:B------:R-:W-:Y:S02]  /*fc30*/  ISETP.GT.AND P0, PT, R0, 0x69, PT ;  /* 0x000000690000780c */ /* 0x000fe40003f04270 */
[----:B------:R-:W-:Y:S02]  /*fc40*/  FSEL R230, R22, -INF , P1 ;  /* 0xff80000016e67808 */ /* 0x000fe40000800000 */
[----:B------:R-:W-:Y:S02]  /*fc50*/  FMNMX.FTZ R5, R229, R5, !PT ;  /* 0x00000005e5057209 */ /* 0x000fe40007810000 */
[----:B------:R-:W-:-:S02]  /*fc60*/  FSEL R233, R23, -INF , P0 ;  /* 0xff80000017e97808 */ /* 0x000fc40000000000 */
[----:B------:R-:W-:Y:S01]  /*fc70*/  ISETP.GT.AND P1, PT, R0, 0x70, PT ;  /* 0x000000700000780c */ /* 0x000fe20003f24270 */
[----:B------:R-:W-:Y:S01]  /*fc80*/  LDSM.16.MT88.4 R20, [R208+0x100] ;  /* 0x00010000d014783b */ /* 0x000fe20000004200 */
[----:B------:R-:W-:Y:S02]  /*fc90*/  FMNMX.FTZ R5, R230, R5, !PT ;  /* 0x00000005e6057209 */ /* 0x000fe40007810000 */
[----:B------:R-:W-:Y:S02]  /*fca0*/  ISETP.GT.AND P0, PT, R0, 0x71, PT ;  /* 0x000000710000780c */ /* 0x000fe40003f04270 */
[----:B------:R-:W-:Y:S02]  /*fcb0*/  FSEL R243, R18, -INF , P1 ;  /* 0xff80000012f37808 */ /* 0x000fe40000800000 */
[----:B------:R-:W-:Y:S02]  /*fcc0*/  FMNMX.FTZ R5, R233, R5, !PT ;  /* 0x00000005e9057209 */ /* 0x000fe40007810000 */
[----:B------:R-:W-:-:S02]  /*fcd0*/  FSEL R242, R60, -INF , P4 ;  /* 0xff8000003cf27808 */ /* 0x000fc40002000000 */
[----:B------:R-:W-:Y:S02]  /*fce0*/  FSEL R248, R19, -INF , P0 ;  /* 0xff80000013f87808 */ /* 0x000fe40000000000 */
[----:B------:R-:W-:Y:S01]  /*fcf0*/  ISETP.GT.AND P1, PT, R0, 0x78, PT ;  /* 0x000000780000780c */ /* 0x000fe20003f24270 */
[----:B------:R-:W-:Y:S01]  /*fd00*/  LDSM.16.MT88.4 R16, [R206+0x100] ;  /* 0x00010000ce10783b */ /* 0x000fe20000004200 */
[----:B------:R-:W-:Y:S02]  /*fd10*/  FMNMX.FTZ R5, R243, R5, !PT ;  /* 0x00000005f3057209 */ /* 0x000fe40007810000 */
[----:B------:R-:W-:Y:S02]  /*fd20*/  FSEL R245, R61, -INF , P2 ;  /* 0xff8000003df57808 */ /* 0x000fe40001000000 */
[----:B------:R-:W-:Y:S02]  /*fd30*/  FMNMX.FTZ R117, R242, R117, !PT ;  /* 0x00000075f2757209 */ /* 0x000fe40007810000 */
[----:B------:R-:W-:-:S02]  /*fd40*/  ISETP.GT.AND P0, PT, R0, 0x79, PT ;  /* 0x000000790000780c */ /* 0x000fc40003f04270 */
[----:B------:R-:W-:Y:S02]  /*fd50*/  FSEL R247, R62, -INF , P1 ;  /* 0xff8000003ef77808 */ /* 0x000fe40000800000 */
[----:B------:R-:W-:Y:S02]  /*fd60*/  FMNMX.FTZ R0, R248, R5, !PT ;  /* 0x00000005f8007209 */ /* 0x000fe40007810000 */
[----:B------:R-:W-:Y:S02]  /*fd70*/  FMNMX.FTZ R117, R245, R117, !PT ;  /* 0x00000075f5757209 */ /* 0x000fe40007810000 */
[----:B------:R-:W-:Y:S02]  /*fd80*/  FSEL R252, R63, -INF , P0 ;  /* 0xff8000003ffc7808 */ /* 0x000fe40000000000 */
[----:B------:R-:W-:Y:S01]  /*fd90*/  FMNMX.FTZ R0, R247, R0, !PT ;  /* 0x00000000f7007209 */ /* 0x000fe20007810000 */
[----:B------:R-:W1:Y:S03]  /*fda0*/  SHFL.BFLY PT, R6, R117, 0x2, 0x1f ;  /* 0x0c401f0075067f89 */ /* 0x000e6600000e0000 */
        /* <DEDUP_REMOVED lines=14> */
[----:B------:R-:W-:Y:S01]  /*fe90*/  FFMA.FTZ R2, R28, c[0x0][0x2d0], -R5 ;  /* 0x0000b4001c027a23 */ /* 0x000fe20000010805 */
[----:B------:R-:W-:Y:S01]  /*fea0*/  FSEL R0, R0, RZ, P0 ;  /* 0x000000ff00007208 */ /* 0x000fe20000000000 */
[----:B------:R1:W-:Y:S04]  /*feb0*/  MUFU.EX2 R200, R6 ;  /* 0x0000000600c87308 */ /* 0x0003e80000000800 */
[----:B------:R-:W-:-:S04]  /*fec0*/  FFMA.FTZ R3, R12, c[0x0][0x2d0], -R0 ;  /* 0x0000b4000c037a23 */ /* 0x000fc80000010800 */
[----:B------:R2:W3:Y:S01]  /*fed0*/  MUFU.EX2 R8, R3 ;  /* 0x0000000300087308 */ /* 0x0004e20000000800 */
[----:B-1----:R-:W-:-:S07]  /*fee0*/  FFMA.FTZ R6, R9, c[0x0][0x2d0], -R5 ;  /* 0x0000b40009067a23 */ /* 0x002fce0000010805 */
[----:B------:R1:W-:Y:S01]  /*fef0*/  MUFU.EX2 R192, R2 ;  /* 0x0000000200c07308 */ /* 0x0003e20000000800 */
[----:B--2---:R-:W-:-:S07]  /*ff00*/  FFMA.FTZ R3, R13, c[0x0][0x2d0], -R0 ;  /* 0x0000b4000d037a23 */ /* 0x004fce0000010800 */
[----:B------:R2:W-:Y:S01]  /*ff10*/  MUFU.EX2 R46, R6 ;  /* 0x00000006002e7308 */ /* 0x0005e20000000800 */
[----:B---3--:R-:W-:-:S07]  /*ff20*/  IMAD.MOV.U32 R4, RZ, RZ, R8 ;  /* 0x000000ffff047224 */ /* 0x008fce00078e0008 */
[----:B------:R3:W4:Y:S01]  /*ff30*/  MUFU.EX2 R89, R3 ;  /* 0x0000000300597308 */ /* 0x0007220000000800 */
[--C-:B-1----:R-:W-:Y:S02]  /*ff40*/  FFMA.FTZ R2, R29, c[0x0][0x2d0], -R5.reuse ;  /* 0x0000b4001d027a23 */ /* 0x102fe40000010805 */
[----:B--2---:R-:W-:-:S05]  /*ff50*/  FFMA.FTZ R6, R10, c[0x0][0x2d0], -R5 ;  /* 0x0000b4000a067a23 */ /* 0x004fca0000010805 */
[----:B------:R1:W-:Y:S01]  /*ff60*/  MUFU.EX2 R195, R2 ;  /* 0x0000000200c37308 */ /* 0x0003e20000000800 */
[----:B---3--:R-:W-:-:S07]  /*ff70*/  FFMA.FTZ R3, R14, c[0x0][0x2d0], -R0 ;  /* 0x0000b4000e037a23 */ /* 0x008fce0000010800 */
[----:B------:R2:W3:Y:S01]  /*ff80*/  MUFU.EX2 R31, R6 ;  /* 0x00000006001f7308 */ /* 0x0004e20000000800 */
[----:B----4-:R-:W-:-:S07]  /*ff90*/  F2FP.PACK_AB R9, R89, R4 ;  /* 0x000000045909723e */ /* 0x010fce00000000ff */
[----:B------:R4:W-:Y:S01]  /*ffa0*/  MUFU.EX2 R193, R3 ;  /* 0x0000000300c17308 */ /* 0x0009e20000000800 */
[--C-:B-1----:R-:W-:Y:S02]  /*ffb0*/  FFMA.FTZ R2, R30, c[0x0][0x2d0], -R5.reuse ;  /* 0x0000b4001e027a23 */ /* 0x102fe40000010805 */
[----:B--2---:R-:W-:-:S05]  /*ffc0*/  FFMA.FTZ R6, R11, c[0x0][0x2d0], -R5 ;  /* 0x0000b4000b067a23 */ /* 0x004fca0000010805 */
[----:B------:R1:W-:Y:S01]  /*ffd0*/  MUFU.EX2 R194, R2 ;  /* 0x0000000200c27308 */ /* 0x0003e20000000800 */
[----:B----4-:R-:W-:-:S07]  /*ffe0*/  FFMA.FTZ R3, R15, c[0x0][0x2d0], -R0 ;  /* 0x0000b4000f037a23 */ /* 0x010fce0000010800 */
[----:B------:R2:W-:Y:S01]  /*fff0*/  MUFU.EX2 R163, R6 ;  /* 0x0000000600a37308 */ /* 0x0005e20000000800 */
[----:B------:R-:W4:Y:S07]  /*10000*/  LDSM.16.MT88.4 R12, [R209+0x100] ;  /* 0x00010000d10c783b */ /* 0x000f2e0000004200 */
[----:B------:R3:W5:Y:S01]  /*10010*/  MUFU.EX2 R201, R3 ;  /* 0x0000000300c97308 */ /* 0x0007620000000800 */
[----:B-1----:R-:W-:Y:S02]  /*10020*/  FFMA.FTZ R2, R44, c[0x0][0x2d0], -R5 ;  /* 0x0000b4002c027a23 */ /* 0x002fe40000010805 */
[----:B--2---:R-:W-:-:S05]  /*10030*/  IMAD.MOV.U32 R6, RZ, RZ, R46 ;  /* 0x000000ffff067224 */ /* 0x004fca00078e002e */
[----:B------:R1:W-:Y:S01]  /*10040*/  MUFU.EX2 R88, R2 ;  /* 0x0000000200587308 */ /* 0x0003e20000000800 */
[----:B------:R-:W-:Y:S01]  /*10050*/  F2FP.PACK_AB R8, R6, R200 ;  /* 0x000000c80608723e */ /* 0x000fe200000000ff */
[----:B---3--:R-:W-:Y:S01]  /*10060*/  IMAD.MOV.U32 R3, RZ, RZ, R31 ;  /* 0x000000ffff037224 */ /* 0x008fe200078e001f */
[----:B-----5:R-:W-:Y:S01]  /*10070*/  F2FP.PACK_AB R11, R201, R193 ;  /* 0x000000c1c90b723e */ /* 0x020fe200000000ff */
[----:B------:R-:W2:Y:S03]  /*10080*/  LDSM.16.MT88.4 R28, [R208+0x4100] ;  /* 0x00410000d01c783b */ /* 0x000ea60000004200 */
[----:B------:R-:W-:Y:S01]  /*10090*/  F2FP.PACK_AB R10, R163, R3 ;  /* 0x00000003a30a723e */ /* 0x000fe200000000ff */
[----:B-1----:R-:W-:-:S06]  /*100a0*/  FFMA.FTZ R2, R45, c[0x0][0x2d0], -R0 ;  /* 0x0000b4002d027a23 */ /* 0x002fcc0000010800 */
[C---:B------:R-:W-:Y:S01]  /*100b0*/  HMMA.16816.F32 R68, R8.reuse, R16, RZ ;  /* 0x000000100844723c */ /* 0x040fe200000018ff */
[----:B------:R1:W-:Y:S07]  /*100c0*/  MUFU.EX2 R251, R2 ;  /* 0x0000000200fb7308 */ /* 0x0003ee0000000800 */
[C---:B------:R-:W-:Y:S01]  /*100d0*/  HMMA.16816.F32 R60, R8.reuse, R18, RZ ;  /* 0x00000012083c723c */ /* 0x040fe200000018ff */
[----:B------:R-:W3:Y:S07]  /*100e0*/  LDSM.16.MT88.4 R16, [R205+0x900] ;  /* 0x00090000cd10783b */ /* 0x000eee0000004200 */
[----:B----4-:R-:W-:Y:S01]  /*100f0*/  HMMA.16816.F32 R52, R8, R12, RZ ;  /* 0x0000000c0834723c */ /* 0x010fe200000018ff */
[----:B-1----:R-:W-:-:S04]  /*10100*/  FFMA.FTZ R2, R64, c[0x0][0x2d0], -R0 ;  /* 0x0000b40040027a23 */ /* 0x002fc80000010800 */
[----:B------:R1:W4:Y:S03]  /*10110*/  MUFU.EX2 R249, R2 ;  /* 0x0000000200f97308 */ /* 0x0003260000000800 */
[C---:B------:R-:W-:Y:S01]  /*10120*/  HMMA.16816.F32 R56, R8.reuse, R14, RZ ;  /* 0x0000000e0838723c */ /* 0x040fe200000018ff */
[----:B------:R-:W5:Y:S07]  /*10130*/  LDSM.16.MT88.4 R12, [R206+0x900] ;  /* 0x00090000ce0c783b */ /* 0x000f6e0000004200 */
[----:B------:R-:W-:Y:S01]  /*10140*/  HMMA.16816.F32 R84, R8, R24, RZ ;  /* 0x000000180854723c */ /* 0x000fe200000018ff */
[----:B-1----:R-:W-:-:S07]  /*10150*/  FFMA.FTZ R2, R65, c[0x0][0x2d0], -R0 ;  /* 0x0000b40041027a23 */ /* 0x002fce0000010800 */
[C---:B------:R-:W-:Y:S01]  /*10160*/  HMMA.16816.F32 R80, R8.reuse, R26, RZ ;  /* 0x0000001a0850723c */ /* 0x040fe200000018ff */
[----:B------:R-:W1:Y:S01]  /*10170*/  LDSM.16.MT88.4 R24, [R209+0x900] ;  /* 0x00090000d118783b */ /* 0x000e620000004200 */
[----:B------:R2:W-:Y:S06]  /*10180*/  MUFU.EX2 R250, R2 ;  /* 0x0000000200fa7308 */ /* 0x0005ec0000000800 */
[C---:B------:R-:W-:Y:S08]  /*10190*/  HMMA.16816.F32 R48, R8.reuse, R20, RZ ;  /* 0x000000140830723c */ /* 0x040ff000000018ff */
[----:B------:R-:W-:Y:S01]  /*101a0*/  HMMA.16816.F32 R44, R8, R22, RZ ;  /* 0x00000016082c723c */ /* 0x000fe200000018ff */
[----:B------:R-:W1:Y:S01]  /*101b0*/  LDSM.16.MT88.4 R20, [R208+0x900] ;  /* 0x00090000d014783b */ /* 0x000e620000004200 */
[----:B--2---:R-:W-:-:S04]  /*101c0*/  FFMA.FTZ R2, R76, c[0x0][0x2d0], -R0 ;  /* 0x0000b4004c027a23 */ /* 0x004fc80000010800 */
[----:B------:R2:W1:Y:S02]  /*101d0*/  MUFU.EX2 R162, R2 ;  /* 0x0000000200a27308 */ /* 0x0004640000000800 */
[C---:B------:R-:W-:Y:S08]  /*101e0*/  HMMA.16816.F32 R76, R8.reuse, R40, RZ ;  /* 0x00000028084c723c */ /* 0x040ff000000018ff */
[----:B------:R-:W-:Y:S01]  /*101f0*/  HMMA.16816.F32 R72, R8, R36, RZ ;  /* 0x000000240848723c */ /* 0x000fe200000018ff */
[----:B--2---:R-:W-:-:S07]  /*10200*/  FFMA.FTZ R2, R100, c[0x0][0x2d0], -R5 ;  /* 0x0000b40064027a23 */ /* 0x004fce0000010805 */
[C---:B------:R-:W-:Y:S01]  /*10210*/  HMMA.16816.F32 R64, R8.reuse, R38, RZ ;  /* 0x000000260840723c */ /* 0x040fe200000018ff */
[----:B------:R-:W-:Y:S01]  /*10220*/  LDSM.16.MT88.4 R36, [R206+0x4900] ;  /* 0x00490000ce24783b */ /* 0x000fe20000004200 */
[----:B------:R2:W-:Y:S06]  /*10230*/  MUFU.EX2 R241, R2 ;  /* 0x0000000200f17308 */ /* 0x0005ec0000000800 */
[C---:B------:R-:W-:Y:S08]  /*10240*/  HMMA.16816.F32 R40, R8.reuse, R42, RZ ;  /* 0x0000002a0828723c */ /* 0x040ff000000018ff */
[----:B------:R-:W-:Y:S01]  /*10250*/  HMMA.16816.F32 R92, R8, R32, RZ ;  /* 0x00000020085c723c */ /* 0x000fe200000018ff */
[----:B--2---:R-:W-:-:S04]  /*10260*/  FFMA.FTZ R2, R112, c[0x0][0x2d0], -R5 ;  /* 0x0000b40070027a23 */ /* 0x004fc80000010805 */
[----:B------:R2:W1:Y:S03]  /*10270*/  MUFU.EX2 R240, R2 ;  /* 0x0000000200f07308 */ /* 0x0004660000000800 */
[C---:B------:R-:W-:Y:S01]  /*10280*/  HMMA.16816.F32 R104, R8.reuse, R34, RZ ;  /* 0x000000220868723c */ /* 0x040fe200000018ff */
[----:B------:R-:W-:Y:S07]  /*10290*/  LDSM.16.MT88.4 R32, [R205+0x1100] ;  /* 0x00110000cd20783b */ /* 0x000fee0000004200 */
[----:B------:R-:W-:Y:S01]  /*102a0*/  HMMA.16816.F32 R108, R8, R28, RZ ;  /* 0x0000001c086c723c */ /* 0x000fe200000018ff */
[----:B--2---:R-:W-:-:S07]  /*102b0*/  FFMA.FTZ R2, R113, c[0x0][0x2d0], -R5 ;  /* 0x0000b40071027a23 */ /* 0x004fce0000010805 */
[----:B------:R-:W-:Y:S01]  /*102c0*/  HMMA.16816.F32 R96, R8, R30, RZ ;  /* 0x0000001e0860723c */ /* 0x000fe200000018ff */
[----:B------:R-:W2:Y:S01]  /*102d0*/  LDSM.16.MT88.4 R28, [R205+0x4900] ;  /* 0x00490000cd1c783b */ /* 0x000ea20000004200 */
[----:B------:R3:W-:Y:S05]  /*102e0*/  MUFU.EX2 R238, R2 ;  /* 0x0000000200ee7308 */ /* 0x0007ea0000000800 */
[----:B------:R-:W-:Y:S02]  /*102f0*/  F2FP.PACK_AB R8, R195, R192 ;  /* 0x000000c0c308723e */ /* 0x000fe400000000ff */
[----:B----4-:R-:W-:Y:S02]  /*10300*/  F2FP.PACK_AB R9, R249, R251 ;  /* 0x000000fbf909723e */ /* 0x010fe400000000ff */
[----:B------:R-:W-:-:S02]  /*10310*/  F2FP.PACK_AB R10, R88, R194 ;  /* 0x000000c2580a723e */ /* 0x000fc400000000ff */
[----:B-1----:R-:W-:Y:S01]  /*10320*/  F2FP.PACK_AB R11, R162, R250 ;  /* 0x000000faa20b723e */ /* 0x002fe200000000ff */
[----:B---3--:R-:W-:-:S06]  /*10330*/  FFMA.FTZ R2, R114, c[0x0][0x2d0], -R5 ;  /* 0x0000b40072027a23 */ /* 0x008fcc0000010805 */
[C---:B------:R-:W-:Y:S01]  /*10340*/  HMMA.16816.F32 R128, R8.reuse, R16, R84 ;  /* 0x000000100880723c */ /* 0x040fe20000001854 */
[----:B------:R1:W-:Y:S07]  /*10350*/  MUFU.EX2 R239, R2 ;  /* 0x0000000200ef7308 */ /* 0x0003ee0000000800 */
[C---:B------:R-:W-:Y:S01]  /*10360*/  HMMA.16816.F32 R124, R8.reuse, R18, R80 ;  /* 0x00000012087c723c */ /* 0x040fe20000001850 */
[----:B------:R-:W3:Y:S07]  /*10370*/  LDSM.16.MT88.4 R16, [R209+0x4900] ;  /* 0x00490000d110783b */ /* 0x000eee0000004200 */
[----:B-----5:R-:W-:Y:S01]  /*10380*/  HMMA.16816.F32 R80, R8, R12, R68 ;  /* 0x0000000c0850723c */ /* 0x020fe20000001844 */
[----:B-1----:R-:W-:-:S02]  /*10390*/  FFMA.FTZ R2, R118, c[0x0][0x2d0], -R0 ;  /* 0x0000b40076027a23 */ /* 0x002fc40000010800 */
[----:B------:R-:W-:Y:S02]  /*103a0*/  IMAD.MOV.U32 R118, RZ, RZ, R200 ;  /* 0x000000ffff767224 */ /* 0x000fe400078e00c8 */
[----:B------:R1:W-:Y:S02]  /*103b0*/  MUFU.EX2 R237, R2 ;  /* 0x0000000200ed7308 */ /* 0x0003e40000000800 */
[----:B------:R-:W-:Y:S01]  /*103c0*/  IMAD.MOV.U32 R70, RZ, RZ, R89 ;  /* 0x000000ffff467224 */ /* 0x000fe200078e0059 */
[----:B------:R-:W-:Y:S01]  /*103d0*/  HMMA.16816.F32 R84, R8, R14, R60 ;  /* 0x0000000e0854723c */ /* 0x000fe2000000183c */
[----:B------:R-:W4:Y:S01]  /*103e0*/  LDSM.16.MT88.4 R12, [R208+0x4900] ;  /* 0x00490000d00c783b */ /* 0x000f220000004200 */
[----:B------:R-:W-:Y:S02]  /*103f0*/  IMAD.MOV.U32 R69, RZ, RZ, R88 ;  /* 0x000000ffff457224 */ /* 0x000fe400078e0058 */
[----:B------:R-:W-:-:S04]  /*10400*/  IMAD.MOV.U32 R71, RZ, RZ, R234 ;  /* 0x000000ffff477224 */ /* 0x000fc800078e00ea */
[----:B------:R-:W-:Y:S01]  /*10410*/  HMMA.16816.F32 R100, R8, R26, R56 ;  /* 0x0000001a0864723c */ /* 0x000fe20000001838 */
[----:B-1----:R-:W-:-:S07]  /*10420*/  FFMA.FTZ R2, R119, c[0x0][0x2d0], -R0 ;  /* 0x0000b40077027a23 */ /* 0x002fce0000010800 */
[C---:B------:R-:W-:Y:S01]  /*10430*/  HMMA.16816.F32 R56, R8.reuse, R20, R48 ;  /* 0x000000140838723c */ /* 0x040fe20000001830 */
[----:B------:R-:W-:Y:S01]  /*10440*/  IMAD.MOV.U32 R119, RZ, RZ, R70 ;  /* 0x000000ffff777224 */ /* 0x000fe200078e0046 */
[----:B------:R1:W5:Y:S06]  /*10450*/  MUFU.EX2 R236, R2 ;  /* 0x0000000200ec7308 */ /* 0x00036c0000000800 */
[C---:B------:R-:W-:Y:S01]  /*10460*/  HMMA.16816.F32 R44, R8.reuse, R22, R44 ;  /* 0x00000016082c723c */ /* 0x040fe2000000182c */
[----:B------:R-:W3:Y:S07]  /*10470*/  LDSM.16.MT88.4 R20, [R208+0x1100] ;  /* 0x00110000d014783b */ /* 0x000eee0000004200 */
[----:B------:R-:W-:Y:S01]  /*10480*/  HMMA.16816.F32 R88, R8, R24, R52 ;  /* 0x000000180858723c */ /* 0x000fe20000001834 */
[----:B------:R-:W4:Y:S01]  /*10490*/  LDSM.16.MT88.4 R24, [R209+0x1100] ;  /* 0x00110000d118783b */ /* 0x000f220000004200 */
[----:B-1----:R-:W-:-:S04]  /*104a0*/  FFMA.FTZ R2, R121, c[0x0][0x2d0], -R0 ;  /* 0x0000b40079027a23 */ /* 0x002fc80000010800 */
[----:B------:R1:W-:Y:S02]  /*104b0*/  MUFU.EX2 R235, R2 ;  /* 0x0000000200eb7308 */ /* 0x0003e40000000800 */
[C---:B--2---:R-:W-:Y:S08]  /*104c0*/  HMMA.16816.F32 R112, R8.reuse, R28, R72 ;  /* 0x0000001c0870723c */ /* 0x044ff00000001848 */
[----:B------:R-:W-:Y:S01]  /*104d0*/  HMMA.16816.F32 R52, R8, R30, R64 ;  /* 0x0000001e0834723c */ /* 0x000fe20000001840 */
[----:B------:R-:W2:Y:S01]  /*104e0*/  LDSM.16.MT88.4 R28, [R206+0x1100] ;  /* 0x00110000ce1c783b */ /* 0x000ea20000004200 */
[----:B-1----:R-:W-:-:S06]  /*104f0*/  FFMA.FTZ R2, R120, c[0x0][0x2d0], -R0 ;  /* 0x0000b40078027a23 */ /* 0x002fcc0000010800 */
[C---:B------:R-:W-:Y:S01]  /*10500*/  HMMA.16816.F32 R132, R8.reuse, R36, R76 ;  /* 0x000000240884723c */ /* 0x040fe2000000184c */
[----:B------:R1:W1:Y:S06]  /*10510*/  MUFU.EX2 R234, R2 ;  /* 0x0000000200ea7308 */ /* 0x00026c0000000800 */
[----:B------:R-:W-:Y:S01]  /*10520*/  IMAD.MOV.U32 R36, RZ, RZ, R202 ;  /* 0x000000ffff247224 */ /* 0x000fe200078e00ca */
[----:B------:R-:W-:Y:S01]  /*10530*/  HMMA.16816.F32 R120, R8, R38, R40 ;  /* 0x000000260878723c */ /* 0x000fe20000001828 */
[----:B------:R-:W2:Y:S01]  /*10540*/  LDSM.16.MT88.4 R40, [R206+0x5100] ;  /* 0x00510000ce28783b */ /* 0x000ea20000004200 */
[----:B------:R-:W-:-:S05]  /*10550*/  IMAD.MOV.U32 R37, RZ, RZ, R71 ;  /* 0x000000ffff257224 */ /* 0x000fca00078e0047 */
[----:B------:R-:W-:Y:S01]  /*10560*/  IMAD.MOV.U32 R39, RZ, RZ, R201 ;  /* 0x000000ffff277224 */ /* 0x000fe200078e00c9 */
[C---:B---3--:R-:W-:Y:S01]  /*10570*/  HMMA.16816.F32 R72, R8.reuse, R16, R92 ;  /* 0x000000100848723c */ /* 0x048fe2000000185c */
[----:B------:R-:W-:Y:S02]  /*10580*/  IMAD.MOV.U32 R38, RZ, RZ, R195 ;  /* 0x000000ffff267224 */ /* 0x000fe400078e00c3 */
[--C-:B-1----:R-:W-:Y:S02]  /*10590*/  FFMA.FTZ R2, R144, c[0x0][0x2d0], -R5.reuse ;  /* 0x0000b40090027a23 */ /* 0x102fe40000010805 */
[----:B------:R-:W-:Y:S02]  /*105a0*/  IMAD.MOV.U32 R144, RZ, RZ, R4 ;  /* 0x000000ffff907224 */ /* 0x000fe400078e0004 */
[----:B------:R1:W-:Y:S01]  /*105b0*/  MUFU.EX2 R202, R2 ;  /* 0x0000000200ca7308 */ /* 0x0003e20000000800 */
[C---:B------:R-:W-:Y:S01]  /*105c0*/  HMMA.16816.F32 R64, R8.reuse, R18, R104 ;  /* 0x000000120840723c */ /* 0x040fe20000001868 */
[----:B------:R-:W-:Y:S07]  /*105d0*/  LDSM.16.MT88.4 R16, [R208+0x5100] ;  /* 0x00510000d010783b */ /* 0x000fee0000004200 */
[----:B----4-:R-:W-:Y:S01]  /*105e0*/  HMMA.16816.F32 R60, R8, R12, R108 ;  /* 0x0000000c083c723c */ /* 0x010fe2000000186c */
[----:B-1----:R-:W-:-:S07]  /*105f0*/  FFMA.FTZ R2, R145, c[0x0][0x2d0], -R5 ;  /* 0x0000b40091027a23 */ /* 0x002fce0000010805 */
[----:B------:R-:W-:Y:S01]  /*10600*/  HMMA.16816.F32 R48, R8, R14, R96 ;  /* 0x0000000e0830723c */ /* 0x000fe20000001860 */
[----:B------:R-:W1:Y:S01]  /*10610*/  LDSM.16.MT88.4 R12, [R205+0x5100] ;  /* 0x00510000cd0c783b */ /* 0x000e620000004200 */
[----:B------:R-:W-:Y:S01]  /*10620*/  IMAD.MOV.U32 R111, RZ, RZ, R69 ;  /* 0x000000ffff6f7224 */ /* 0x000fe200078e0045 */
[----:B------:R3:W4:Y:S01]  /*10630*/  MUFU.EX2 R201, R2 ;  /* 0x0000000200c97308 */ /* 0x0007220000000800 */
[----:B------:R-:W-:Y:S02]  /*10640*/  IMAD.MOV.U32 R110, RZ, RZ, R194 ;  /* 0x000000ffff6e7224 */ /* 0x000fe400078e00c2 */
[----:B------:R-:W-:Y:S01]  /*10650*/  IMAD.MOV.U32 R145, RZ, RZ, R193 ;  /* 0x000000ffff917224 */ /* 0x000fe200078e00c1 */
[----:B------:R-:W-:Y:S02]  /*10660*/  F2FP.PACK_AB R8, R240, R241 ;  /* 0x000000f1f008723e */ /* 0x000fe400000000ff */
[----:B-----5:R-:W-:Y:S02]  /*10670*/  F2FP.PACK_AB R9, R236, R237 ;  /* 0x000000edec09723e */ /* 0x020fe400000000ff */
[----:B------:R-:W-:-:S02]  /*10680*/  F2FP.PACK_AB R10, R239, R238 ;  /* 0x000000eeef0a723e */ /* 0x000fc400000000ff */
[----:B------:R-:W-:Y:S01]  /*10690*/  F2FP.PACK_AB R11, R234, R235 ;  /* 0x000000ebea0b723e */ /* 0x000fe200000000ff */
[----:B---3--:R-:W-:-:S06]  /*106a0*/  FFMA.FTZ R2, R146, c[0x0][0x2d0], -R5 ;  /* 0x0000b40092027a23 */ /* 0x008fcc0000010805 */
[C---:B------:R-:W-:Y:S01]  /*106b0*/  HMMA.16816.F32 R96, R8.reuse, R20, R56 ;  /* 0x000000140860723c */ /* 0x040fe20000001838 */
[----:B------:R-:W-:Y:S01]  /*106c0*/  IMAD.MOV.U32 R146, RZ, RZ, R37 ;  /* 0x000000ffff927224 */ /* 0x000fe200078e0025 */
[----:B------:R3:W-:Y:S06]  /*106d0*/  MUFU.EX2 R200, R2 ;  /* 0x0000000200c87308 */ /* 0x0007ec0000000800 */
[C---:B------:R-:W-:Y:S01]  /*106e0*/  HMMA.16816.F32 R92, R8.reuse, R22, R44 ;  /* 0x00000016085c723c */ /* 0x040fe2000000182c */
[----:B------:R-:W5:Y:S06]  /*106f0*/  LDSM.16.MT88.4 R20, [R209+0x5100] ;  /* 0x00510000d114783b */ /* 0x000f6c0000004200 */
[----:B------:R-:W-:Y:S01]  /*10700*/  IMAD.MOV.U32 R46, RZ, RZ, R39 ;  /* 0x000000ffff2e7224 */ /* 0x000fe200078e0027 */
[----:B------:R-:W-:Y:S01]  /*10710*/  HMMA.16816.F32 R68, R8, R32, R128 ;  /* 0x000000200844723c */ /* 0x000fe20000001880 */
[----:B------:R-:W-:-:S02]  /*10720*/  IMAD.MOV.U32 R47, RZ, RZ, R36 ;  /* 0x000000ffff2f7224 */ /* 0x000fc400078e0024 */
[----:B---3--:R-:W-:Y:S02]  /*10730*/  FFMA.FTZ R2, R147, c[0x0][0x2d0], -R5 ;  /* 0x0000b40093027a23 */ /* 0x008fe40000010805 */
[----:B------:R-:W-:Y:S02]  /*10740*/  IMAD.MOV.U32 R147, RZ, RZ, R192 ;  /* 0x000000ffff937224 */ /* 0x000fe400078e00c0 */
[----:B------:R3:W-:Y:S01]  /*10750*/  MUFU.EX2 R195, R2 ;  /* 0x0000000200c37308 */ /* 0x0007e20000000800 */
[C---:B------:R-:W-:Y:S01]  /*10760*/  HMMA.16816.F32 R76, R8.reuse, R34, R124 ;  /* 0x00000022084c723c */ /* 0x040fe2000000187c */
[----:B------:R-:W1:Y:S07]  /*10770*/  LDSM.16.MT88.4 R32, [R206+0x1900] ;  /* 0x00190000ce20783b */ /* 0x000e6e0000004200 */
[----:B------:R-:W-:Y:S01]  /*10780*/  HMMA.16816.F32 R88, R8, R24, R88 ;  /* 0x000000180858723c */ /* 0x000fe20000001858 */
[----:B---3--:R-:W-:-:S07]  /*10790*/  FFMA.FTZ R2, R148, c[0x0][0x2d0], -R0 ;  /* 0x0000b40094027a23 */ /* 0x008fce0000010800 */
[C---:B------:R-:W-:Y:S01]  /*107a0*/  HMMA.16816.F32 R100, R8.reuse, R26, R100 ;  /* 0x0000001a0864723c */ /* 0x040fe20000001864 */
[----:B------:R-:W-:Y:S01]  /*107b0*/  IMAD.MOV.U32 R148, RZ, RZ, R38 ;  /* 0x000000ffff947224 */ /* 0x000fe200078e0026 */
[----:B------:R-:W-:Y:S01]  /*107c0*/  LDSM.16.MT88.4 R24, [R208+0x1900] ;  /* 0x00190000d018783b */ /* 0x000fe20000004200 */
[----:B------:R3:W-:Y:S03]  /*107d0*/  MUFU.EX2 R194, R2 ;  /* 0x0000000200c27308 */ /* 0x0007e60000000800 */
[----:B------:R-:W4:Y:S02]  /*107e0*/  LDSM.16.MT88.4 R36, [R205+0x1900] ;  /* 0x00190000cd24783b */ /* 0x000f240000004200 */
[C---:B--2---:R-:W-:Y:S08]  /*107f0*/  HMMA.16816.F32 R80, R8.reuse, R28, R80 ;  /* 0x0000001c0850723c */ /* 0x044ff00000001850 */
[----:B------:R-:W-:Y:S01]  /*10800*/  HMMA.16816.F32 R84, R8, R30, R84 ;  /* 0x0000001e0854723c */ /* 0x000fe20000001854 */
[----:B------:R-:W2:Y:S01]  /*10810*/  LDSM.16.MT88.4 R28, [R209+0x1900] ;  /* 0x00190000d11c783b */ /* 0x000ea20000004200 */
[----:B---3--:R-:W-:-:S02]  /*10820*/  FFMA.FTZ R2, R149, c[0x0][0x2d0], -R0 ;  /* 0x0000b40095027a23 */ /* 0x008fc40000010800 */
[----:B------:R-:W-:Y:S02]  /*10830*/  IMAD.MOV.U32 R149, RZ, RZ, R110 ;  /* 0x000000ffff957224 */ /* 0x000fe400078e006e */
[----:B------:R3:W2:Y:S02]  /*10840*/  MUFU.EX2 R193, R2 ;  /* 0x0000000200c17308 */ /* 0x0006a40000000800 */
[C---:B------:R-:W-:Y:S08]  /*10850*/  HMMA.16816.F32 R124, R8.reuse, R42, R120 ;  /* 0x0000002a087c723c */ /* 0x040ff00000001878 */
[----:B-1----:R-:W-:Y:S01]  /*10860*/  HMMA.16816.F32 R112, R8, R12, R112 ;  /* 0x0000000c0870723c */ /* 0x002fe20000001870 */
[----:B---3--:R-:W-:-:S07]  /*10870*/  FFMA.FTZ R2, R151, c[0x0][0x2d0], -R0 ;  /* 0x0000b40097027a23 */ /* 0x008fce0000010800 */
[C---:B------:R-:W-:Y:S01]  /*10880*/  HMMA.16816.F32 R104, R8.reuse, R14, R52 ;  /* 0x0000000e0868723c */ /* 0x040fe20000001834 */
[----:B------:R-:W1:Y:S01]  /*10890*/  LDSM.16.MT88.4 R12, [R205+0x5900] ;  /* 0x00590000cd0c783b */ /* 0x000e620000004200 */
[----:B------:R-:W-:Y:S01]  /*108a0*/  IMAD.MOV.U32 R151, RZ, RZ, R162 ;  /* 0x000000ffff977224 */ /* 0x000fe200078e00a2 */
[----:B------:R3:W-:Y:S05]  /*108b0*/  MUFU.EX2 R4, R2 ;  /* 0x0000000200047308 */ /* 0x0007ea0000000800 */
[C---:B------:R-:W-:Y:S08]  /*108c0*/  HMMA.16816.F32 R132, R8.reuse, R40, R132 ;  /* 0x000000280884723c */ /* 0x040ff00000001884 */
[----:B-----5:R-:W-:Y:S01]  /*108d0*/  HMMA.16816.F32 R128, R8, R20, R72 ;  /* 0x000000140880723c */ /* 0x020fe20000001848 */
[----:B---3--:R-:W-:-:S02]  /*108e0*/  FFMA.FTZ R2, R150, c[0x0][0x2d0], -R0 ;  /* 0x0000b40096027a23 */ /* 0x008fc40000010800 */
[----:B------:R-:W-:Y:S02]  /*108f0*/  IMAD.MOV.U32 R150, RZ, RZ, R111 ;  /* 0x000000ffff967224 */ /* 0x000fe400078e006f */
[----:B------:R3:W5:Y:S03]  /*10900*/  MUFU.EX2 R192, R2 ;  /* 0x0000000200c07308 */ /* 0x0007660000000800 */
[C---:B------:R-:W-:Y:S01]  /*10910*/  HMMA.16816.F32 R120, R8.reuse, R22, R64 ;  /* 0x000000160878723c */ /* 0x040fe20000001840 */
[----:B------:R-:W-:Y:S07]  /*10920*/  LDSM.16.MT88.4 R20, [R208+0x5900] ;  /* 0x00590000d014783b */ /* 0x000fee0000004200 */
[----:B------:R-:W-:Y:S01]  /*10930*/  HMMA.16816.F32 R108, R8, R16, R60 ;  /* 0x00000010086c723c */ /* 0x000fe2000000183c */
[----:B---3--:R-:W-:-:S07]  /*10940*/  FFMA.FTZ R2, R153, c[0x0][0x2d0], -R5 ;  /* 0x0000b40099027a23 */ /* 0x008fce0000010805 */
[----:B------:R-:W-:Y:S01]  /*10950*/  HMMA.16816.F32 R56, R8, R18, R48 ;  /* 0x000000120838723c */ /* 0x000fe20000001830 */
[----:B------:R-:W-:Y:S06]  /*10960*/  LDSM.16.MT88.4 R16, [R205+0x2100] ;  /* 0x00210000cd10783b */ /* 0x000fec0000004200 */
[----:B----4-:R-:W-:Y:S02]  /*10970*/  F2FP.PACK_AB R8, R201, R202 ;  /* 0x000000cac908723e */ /* 0x010fe400000000ff */
[----:B--2---:R-:W-:Y:S02]  /*10980*/  F2FP.PACK_AB R9, R193, R194 ;  /* 0x000000c2c109723e */ /* 0x004fe400000000ff */
[----:B------:R-:W-:-:S02]  /*10990*/  F2FP.PACK_AB R10, R195, R200 ;  /* 0x000000c8c30a723e */ /* 0x000fc400000000ff */
[----:B-----5:R-:W-:-:S07]  /*109a0*/  F2FP.PACK_AB R11, R192, R4 ;  /* 0x00000004c00b723e */ /* 0x020fce00000000ff */
[C---:B------:R-:W-:Y:S07]  /*109b0*/  HMMA.16816.F32 R60, R8.reuse, R32, R80 ;  /* 0x00000020083c723c */ /* 0x040fee0000001850 */
[----:B------:R-:W-:Y:S01]  /*109c0*/  IMAD.MOV.U32 R81, RZ, RZ, R146 ;  /* 0x000000ffff517224 */ /* 0x000fe200078e0092 */
[----:B------:R-:W-:Y:S01]  /*109d0*/  HMMA.16816.F32 R52, R8, R34, R84 ;  /* 0x000000220834723c */ /* 0x000fe20000001854 */
[----:B------:R-:W2:Y:S01]  /*109e0*/  LDSM.16.MT88.4 R32, [R206+0x5900] ;  /* 0x00590000ce20783b */ /* 0x000ea20000004200 */
[----:B------:R-:W-:-:S02]  /*109f0*/  IMAD.MOV.U32 R146, RZ, RZ, R163 ;  /* 0x000000ffff927224 */ /* 0x000fc400078e00a3 */
[----:B------:R3:W-:Y:S01]  /*10a00*/  MUFU.EX2 R163, R2 ;  /* 0x0000000200a37308 */ /* 0x0007e20000000800 */
[----:B------:R-:W-:Y:S02]  /*10a10*/  IMAD.MOV.U32 R80, RZ, RZ, R161 ;  /* 0x000000ffff507224 */ /* 0x000fe400078e00a1 */
[----:B------:R-:W-:Y:S01]  /*10a20*/  IMAD.MOV.U32 R83, RZ, RZ, R46 ;  /* 0x000000ffff537224 */ /* 0x000fe200078e002e */
[----:B------:R-:W-:Y:S01]  /*10a30*/  HMMA.16816.F32 R68, R8, R36, R68 ;  /* 0x000000240844723c */ /* 0x000fe20000001844 */
[----:B------:R-:W-:-:S07]  /*10a40*/  IMAD.MOV.U32 R82, RZ, RZ, R47 ;  /* 0x000000ffff527224 */ /* 0x000fce00078e002f */
[----:B------:R-:W-:Y:S01]  /*10a50*/  HMMA.16816.F32 R64, R8, R38, R76 ;  /* 0x000000260840723c */ /* 0x000fe2000000184c */
[----:B---3--:R-:W-:-:S07]  /*10a60*/  FFMA.FTZ R2, R154, c[0x0][0x2d0], -R5 ;  /* 0x0000b4009a027a23 */ /* 0x008fce0000010805 */
[C---:B------:R-:W-:Y:S01]  /*10a70*/  HMMA.16816.F32 R40, R8.reuse, R24, R96 ;  /* 0x000000180828723c */ /* 0x040fe20000001860 */
[----:B------:R3:W4:Y:S07]  /*10a80*/  MUFU.EX2 R162, R2 ;  /* 0x0000000200a27308 */ /* 0x00072e0000000800 */
[C---:B------:R-:W-:Y:S01]  /*10a90*/  HMMA.16816.F32 R36, R8.reuse, R26, R92 ;  /* 0x0000001a0824723c */ /* 0x040fe2000000185c */
[----:B------:R-:W5:Y:S07]  /*10aa0*/  LDSM.16.MT88.4 R24, [R209+0x5900] ;  /* 0x00590000d118783b */ /* 0x000f6e0000004200 */
[----:B------:R-:W-:Y:S01]  /*10ab0*/  HMMA.16816.F32 R44, R8, R28, R88 ;  /* 0x0000001c082c723c */ /* 0x000fe20000001858 */
[----:B---3--:R-:W-:-:S04]  /*10ac0*/  FFMA.FTZ R2, R152, c[0x0][0x2d0], -R5 ;  /* 0x0000b40098027a23 */ /* 0x008fc80000010805 */
[----:B------:R3:W-:Y:S02]  /*10ad0*/  MUFU.EX2 R161, R2 ;  /* 0x0000000200a17308 */ /* 0x0007e40000000800 */
[----:B------:R-:W-:Y:S01]  /*10ae0*/  IMAD.MOV.U32 R91, RZ, RZ, R160 ;  /* 0x000000ffff5b7224 */ /* 0x000fe200078e00a0 */
[C---:B-1----:R-:W-:Y:S07]  /*10af0*/  HMMA.16816.F32 R72, R8.reuse, R12, R112 ;  /* 0x0000000c0848723c */ /* 0x042fee0000001870 */
[----:B------:R-:W-:Y:S01]  /*10b00*/  IMAD.MOV.U32 R115, RZ, RZ, R83 ;  /* 0x000000ffff737224 */ /* 0x000fe200078e0053 */
[----:B------:R-:W-:Y:S01]  /*10b10*/  HMMA.16816.F32 R76, R8, R14, R104 ;  /* 0x0000000e084c723c */ /* 0x000fe20000001868 */
[----:B------:R-:W1:Y:S01]  /*10b20*/  LDSM.16.MT88.4 R12, [R206+0x2100] ;  /* 0x00210000ce0c783b */ /* 0x000e620000004200 */
[----:B---3--:R-:W-:-:S06]  /*10b30*/  FFMA.FTZ R2, R155, c[0x0][0x2d0], -R5 ;  /* 0x0000b4009b027a23 */ /* 0x008fcc0000010805 */
[C---:B--2---:R-:W-:Y:S01]  /*10b40*/  HMMA.16816.F32 R84, R8.reuse, R32, R132 ;  /* 0x000000200854723c */ /* 0x044fe20000001884 */
[----:B------:R2:W-:Y:S07]  /*10b50*/  MUFU.EX2 R160, R2 ;  /* 0x0000000200a07308 */ /* 0x0005ee0000000800 */
[C---:B------:R-:W-:Y:S01]  /*10b60*/  HMMA.16816.F32 R104, R8.reuse, R34, R124 ;  /* 0x000000220868723c */ /* 0x040fe2000000187c */
[----:B------:R-:W3:Y:S04]  /*10b70*/  LDSM.16.MT88.4 R32, [R208+0x2100] ;  /* 0x00210000d020783b */ /* 0x000ee80000004200 */
[----:B------:R-:W-:Y:S03]  /*10b80*/  LDSM.16.MT88.4 R124, [R205+0x3900] ;  /* 0x00390000cd7c783b */ /* 0x000fe60000004200 */
[----:B------:R-:W-:Y:S01]  /*10b90*/  HMMA.16816.F32 R48, R8, R30, R100 ;  /* 0x0000001e0830723c */ /* 0x000fe20000001864 */
[----:B--2---:R-:W-:Y:S01]  /*10ba0*/  FFMA.FTZ R2, R156, c[0x0][0x2d0], -R0 ;  /* 0x0000b4009c027a23 */ /* 0x004fe20000010800 */
[----:B------:R-:W2:Y:S01]  /*10bb0*/  LDSM.16.MT88.4 R28, [R209+0x2100] ;  /* 0x00210000d11c783b */ /* 0x000ea20000004200 */
[----:B------:R-:W-:-:S02]  /*10bc0*/  IMAD.MOV.U32 R156, RZ, RZ, R82 ;  /* 0x000000ffff9c7224 */ /* 0x000fc400078e0052 */
[----:B------:R1:W-:Y:S03]  /*10bd0*/  MUFU.EX2 R155, R2 ;  /* 0x00000002009b7308 */ /* 0x0003e60000000800 */
[C---:B-----5:R-:W-:Y:S08]  /*10be0*/  HMMA.16816.F32 R128, R8.reuse, R24, R128 ;  /* 0x000000180880723c */ /* 0x060ff00000001880 */
[----:B------:R-:W-:Y:S01]  /*10bf0*/  HMMA.16816.F32 R120, R8, R26, R120 ;  /* 0x0000001a0878723c */ /* 0x000fe20000001878 */
[----:B------:R-:W5:Y:S01]  /*10c00*/  LDSM.16.MT88.4 R24, [R205+0x6100] ;  /* 0x00610000cd18783b */ /* 0x000f620000004200 */
[----:B-1----:R-:W-:-:S02]  /*10c10*/  FFMA.FTZ R2, R157, c[0x0][0x2d0], -R0 ;  /* 0x0000b4009d027a23 */ /* 0x002fc40000010800 */
[----:B------:R-:W-:-:S04]  /*10c20*/  IMAD.MOV.U32 R157, RZ, RZ, R81 ;  /* 0x000000ffff9d7224 */ /* 0x000fc800078e0051 */
[C---:B------:R-:W-:Y:S01]  /*10c30*/  HMMA.16816.F32 R108, R8.reuse, R20, R108 ;  /* 0x00000014086c723c */ /* 0x040fe2000000186c */
[----:B------:R1:W1:Y:S07]  /*10c40*/  MUFU.EX2 R154, R2 ;  /* 0x00000002009a7308 */ /* 0x00026e0000000800 */
[----:B------:R-:W-:Y:S01]  /*10c50*/  HMMA.16816.F32 R96, R8, R22, R56 ;  /* 0x000000160860723c */ /* 0x000fe20000001838 */
[----:B------:R-:W2:Y:S06]  /*10c60*/  LDSM.16.MT88.4 R20, [R206+0x6100] ;  /* 0x00610000ce14783b */ /* 0x000eac0000004200 */
[----:B----4-:R-:W-:Y:S01]  /*10c70*/  F2FP.PACK_AB R8, R162, R163 ;  /* 0x000000a3a208723e */ /* 0x010fe200000000ff */
[----:B-1----:R-:W-:Y:S01]  /*10c80*/  FFMA.FTZ R2, R159, c[0x0][0x2d0], -R0 ;  /* 0x0000b4009f027a23 */ /* 0x002fe20000010800 */
[----:B------:R-:W-:Y:S01]  /*10c90*/  F2FP.PACK_AB R9, R154, R155 ;  /* 0x0000009b9a09723e */ /* 0x000fe200000000ff */
[----:B------:R-:W-:Y:S01]  /*10ca0*/  IMAD.MOV.U32 R159, RZ, RZ, R80 ;  /* 0x000000ffff9f7224 */ /* 0x000fe200078e0050 */
[----:B------:R-:W-:Y:S01]  /*10cb0*/  F2FP.PACK_AB R10, R160, R161 ;  /* 0x000000a1a00a723e */ /* 0x000fe200000000ff */
[----:B------:R1:W-:Y:S02]  /*10cc0*/  MUFU.EX2 R153, R2 ;  /* 0x0000000200997308 */ /* 0x0003e40000000800 */
[----:B-1----:R-:W-:-:S02]  /*10cd0*/  FFMA.FTZ R2, R158, c[0x0][0x2d0], -R0 ;  /* 0x0000b4009e027a23 */ /* 0x002fc40000010800 */
[----:B------:R-:W-:-:S04]  /*10ce0*/  IMAD.MOV.U32 R158, RZ, RZ, R91 ;  /* 0x000000ffff9e7224 */ /* 0x000fc800078e005b */
[----:B------:R1:W4:Y:S02]  /*10cf0*/  MUFU.EX2 R152, R2 ;  /* 0x0000000200987308 */ /* 0x0003240000000800 */
[----:B-1----:R-:W-:Y:S01]  /*10d00*/  FFMA.FTZ R2, R164, c[0x0][0x2d0], -R5 ;  /* 0x0000b400a4027a23 */ /* 0x002fe20000010805 */
[----:B----4-:R-:W-:Y:S01]  /*10d10*/  F2FP.PACK_AB R11, R152, R153 ;  /* 0x00000099980b723e */ /* 0x010fe200000000ff */
[----:B------:R-:W-:-:S04]  /*10d20*/  IMAD.MOV.U32 R164, RZ, RZ, R151 ;  /* 0x000000ffffa47224 */ /* 0x000fc800078e0097 */
[----:B------:R1:W-:Y:S02]  /*10d30*/  MUFU.EX2 R151, R2 ;  /* 0x0000000200977308 */ /* 0x0003e40000000800 */
[C---:B------:R-:W-:Y:S08]  /*10d40*/  HMMA.16816.F32 R100, R8.reuse, R16, R68 ;  /* 0x000000100864723c */ /* 0x040ff00000001844 */
[----:B------:R-:W-:Y:S01]  /*10d50*/  HMMA.16816.F32 R92, R8, R18, R64 ;  /* 0x00000012085c723c */ /* 0x000fe20000001840 */
[----:B------:R-:W4:Y:S01]  /*10d60*/  LDSM.16.MT88.4 R16, [R209+0x6100] ;  /* 0x00610000d110783b */ /* 0x000f220000004200 */
[----:B-1----:R-:W-:-:S02]  /*10d70*/  FFMA.FTZ R2, R166, c[0x0][0x2d0], -R5 ;  /* 0x0000b400a6027a23 */ /* 0x002fc40000010805 */
[----:B------:R-:W-:Y:S02]  /*10d80*/  IMAD.MOV.U32 R166, RZ, RZ, R150 ;  /* 0x000000ffffa67224 */ /* 0x000fe400078e0096 */
[----:B------:R1:W1:Y:S02]  /*10d90*/  MUFU.EX2 R150, R2 ;  /* 0x0000000200967308 */ /* 0x0002640000000800 */
[C---:B------:R-:W-:Y:S08]  /*10da0*/  HMMA.16816.F32 R88, R8.reuse, R12, R60 ;  /* 0x0000000c0858723c */ /* 0x040ff0000000183c */
[----:B------:R-:W-:Y:S01]  /*10db0*/  HMMA.16816.F32 R80, R8, R14, R52 ;  /* 0x0000000e0850723c */ /* 0x000fe20000001834 */
[----:B------:R-:W4:Y:S01]  /*10dc0*/  LDSM.16.MT88.4 R12, [R208+0x6100] ;  /* 0x00610000d00c783b */ /* 0x000f220000004200 */
[----:B-1----:R-:W-:-:S06]  /*10dd0*/  FFMA.FTZ R2, R165, c[0x0][0x2d0], -R5 ;  /* 0x0000b400a5027a23 */ /* 0x002fcc0000010805 */
[C---:B---3--:R-:W-:Y:S01]  /*10de0*/  HMMA.16816.F32 R60, R8.reuse, R32, R40 ;  /* 0x00000020083c723c */ /* 0x048fe20000001828 */
[----:B------:R-:W-:Y:S02]  /*10df0*/  IMAD.MOV.U32 R165, RZ, RZ, R149 ;  /* 0x000000ffffa57224 */ /* 0x000fe400078e0095 */
[----:B------:R1:W-:Y:S05]  /*10e00*/  MUFU.EX2 R149, R2 ;  /* 0x0000000200957308 */ /* 0x0003ea0000000800 */
[C---:B------:R-:W-:Y:S01]  /*10e10*/  HMMA.16816.F32 R52, R8.reuse, R34, R36 ;  /* 0x000000220834723c */ /* 0x040fe20000001824 */
[----:B------:R-:W3:Y:S07]  /*10e20*/  LDSM.16.MT88.4 R32, [R205+0x2900] ;  /* 0x00290000cd20783b */ /* 0x000eee0000004200 */
[----:B--2---:R-:W-:Y:S01]  /*10e30*/  HMMA.16816.F32 R68, R8, R28, R44 ;  /* 0x0000001c0844723c */ /* 0x004fe2000000182c */
[----:B-1----:R-:W-:-:S02]  /*10e40*/  FFMA.FTZ R2, R188, c[0x0][0x2d0], -R5 ;  /* 0x0000b400bc027a23 */ /* 0x002fc40000010805 */
[----:B------:R-:W-:Y:S02]  /*10e50*/  IMAD.MOV.U32 R188, RZ, RZ, R148 ;  /* 0x000000ffffbc7224 */ /* 0x000fe400078e0094 */
[----:B------:R1:W-:Y:S03]  /*10e60*/  MUFU.EX2 R148, R2 ;  /* 0x0000000200947308 */ /* 0x0003e60000000800 */
[C---:B------:R-:W-:Y:S01]  /*10e70*/  HMMA.16816.F32 R64, R8.reuse, R30, R48 ;  /* 0x0000001e0840723c */ /* 0x040fe20000001830 */
[----:B------:R-:W2:Y:S07]  /*10e80*/  LDSM.16.MT88.4 R28, [R206+0x2900] ;  /* 0x00290000ce1c783b */ /* 0x000eae0000004200 */
[----:B-----5:R-:W-:Y:S01]  /*10e90*/  HMMA.16816.F32 R44, R8, R24, R72 ;  /* 0x00000018082c723c */ /* 0x020fe20000001848 */
        /* <DEDUP_REMOVED lines=8> */
[----:B-----5:R-:W-:-:S02]  /*10f20*/  FFMA.FTZ R2, R191, c[0x0][0x2d0], -R0 ;  /* 0x0000b400bf027a23 */ /* 0x020fc40000010800 */
[----:B------:R-:W-:Y:S02]  /*10f30*/  IMAD.MOV.U32 R191, RZ, RZ, R115 ;  /* 0x000000ffffbf7224 */ /* 0x000fe400078e0073 */
[----:B------:R5:W1:Y:S02]  /*10f40*/  MUFU.EX2 R135, R2 ;  /* 0x0000000200877308 */ /* 0x000a640000000800 */
[C---:B----4-:R-:W-:Y:S08]  /*10f50*/  HMMA.16816.F32 R56, R8.reuse, R16, R128 ;  /* 0x000000100838723c */ /* 0x050ff00000001880 */
[----:B------:R-:W-:Y:S01]  /*10f60*/  HMMA.16816.F32 R72, R8, R18, R120 ;  /* 0x000000120848723c */ /* 0x000fe20000001878 */
[----:B------:R-:W-:Y:S01]  /*10f70*/  LDSM.16.MT88.4 R16, [R206+0x6900] ;  /* 0x00690000ce10783b */ /* 0x000fe20000004200 */
[----:B-----5:R-:W-:-:S06]  /*10f80*/  FFMA.FTZ R2, R167, c[0x0][0x2d0], -R0 ;  /* 0x0000b400a7027a23 */ /* 0x020fcc0000010800 */
[C---:B------:R-:W-:Y:S01]  /*10f90*/  HMMA.16816.F32 R108, R8.reuse, R12, R108 ;  /* 0x0000000c086c723c */ /* 0x040fe2000000186c */
[----:B------:R-:W-:Y:S01]  /*10fa0*/  IMAD.MOV.U32 R167, RZ, RZ, R146 ;  /* 0x000000ffffa77224 */ /* 0x000fe200078e0092 */
[----:B------:R4:W-:Y:S06]  /*10fb0*/  MUFU.EX2 R134, R2 ;  /* 0x0000000200867308 */ /* 0x0009ec0000000800 */
[----:B------:R-:W-:Y:S01]  /*10fc0*/  HMMA.16816.F32 R104, R8, R14, R96 ;  /* 0x0000000e0868723c */ /* 0x000fe20000001860 */
[----:B------:R-:W5:Y:S06]  /*10fd0*/  LDSM.16.MT88.4 R12, [R205+0x6900] ;  /* 0x00690000cd0c783b */ /* 0x000f6c0000004200 */
[----:B------:R-:W-:-:S02]  /*10fe0*/  F2FP.PACK_AB R8, R150, R151 ;  /* 0x000000979608723e */ /* 0x000fc400000000ff */
[----:B-1----:R-:W-:Y:S01]  /*10ff0*/  F2FP.PACK_AB R9, R135, R147 ;  /* 0x000000938709723e */ /* 0x002fe200000000ff */
[----:B----4-:R-:W-:Y:S01]  /*11000*/  FFMA.FTZ R2, R189, c[0x0][0x2d0], -R0 ;  /* 0x0000b400bd027a23 */ /* 0x010fe20000010800 */
[----:B------:R-:W-:Y:S01]  /*11010*/  F2FP.PACK_AB R10, R148, R149 ;  /* 0x00000095940a723e */ /* 0x000fe200000000ff */
[----:B------:R-:W-:Y:S02]  /*11020*/  IMAD.MOV.U32 R189, RZ, RZ, R145 ;  /* 0x000000ffffbd7224 */ /* 0x000fe400078e0091 */
[----:B------:R-:W1:Y:S02]  /*11030*/  MUFU.EX2 R133, R2 ;  /* 0x0000000200857308 */ /* 0x000e640000000800 */
[----:B-1----:R-:W-:Y:S01]  /*11040*/  F2FP.PACK_AB R11, R133, R134 ;  /* 0x00000086850b723e */ /* 0x002fe200000000ff */
[----:B------:R-:W-:Y:S02]  /*11050*/  FFMA.FTZ R2, R203, c[0x0][0x2d0], -R5 ;  /* 0x0000b400cb027a23 */ /* 0x000fe40000010805 */
[----:B------:R-:W-:-:S03]  /*11060*/  IMAD.MOV.U32 R203, RZ, RZ, R144 ;  /* 0x000000ffffcb7224 */ /* 0x000fc600078e0090 */
[----:B------:R1:W-:Y:S01]  /*11070*/  MUFU.EX2 R132, R2 ;  /* 0x0000000200847308 */ /* 0x0003e20000000800 */
[C---:B---3--:R-:W-:Y:S08]  /*11080*/  HMMA.16816.F32 R120, R8.reuse, R32, R100 ;  /* 0x000000200878723c */ /* 0x048ff00000001864 */
[----:B------:R-:W-:Y:S01]  /*11090*/  HMMA.16816.F32 R112, R8, R34, R92 ;  /* 0x000000220870723c */ /* 0x000fe2000000185c */
[----:B------:R-:W-:Y:S01]  /*110a0*/  LDSM.16.MT88.4 R32, [R208+0x6900] ;  /* 0x00690000d020783b */ /* 0x000fe20000004200 */
[----:B-1----:R-:W-:-:S06]  /*110b0*/  FFMA.FTZ R2, R228, c[0x0][0x2d0], -R5 ;  /* 0x0000b400e4027a23 */ /* 0x002fcc0000010805 */
[C---:B--2---:R-:W-:Y:S01]  /*110c0*/  HMMA.16816.F32 R100, R8.reuse, R28, R88 ;  /* 0x0000001c0864723c */ /* 0x044fe20000001858 */
[----:B------:R-:W-:Y:S01]  /*110d0*/  IMAD.MOV.U32 R228, RZ, RZ, R119 ;  /* 0x000000ffffe47224 */ /* 0x000fe200078e0077 */
[----:B------:R1:W2:Y:S06]  /*110e0*/  MUFU.EX2 R146, R2 ;  /* 0x0000000200927308 */ /* 0x0002ac0000000800 */
[C---:B------:R-:W-:Y:S08]  /*110f0*/  HMMA.16816.F32 R92, R8.reuse, R24, R68 ;  /* 0x00000018085c723c */ /* 0x040ff00000001844 */
[----:B------:R-:W-:Y:S01]  /*11100*/  HMMA.16816.F32 R88, R8, R26, R64 ;  /* 0x0000001a0858723c */ /* 0x000fe20000001840 */
[----:B------:R-:W3:Y:S01]  /*11110*/  LDSM.16.MT88.4 R24, [R209+0x6900] ;  /* 0x00690000d118783b */ /* 0x000ee20000004200 */
[----:B-1----:R-:W-:-:S02]  /*11120*/  FFMA.FTZ R2, R231, c[0x0][0x2d0], -R5 ;  /* 0x0000b400e7027a23 */ /* 0x002fc40000010805 */
[----:B------:R-:W-:Y:S02]  /*11130*/  IMAD.MOV.U32 R231, RZ, RZ, R118 ;  /* 0x000000ffffe77224 */ /* 0x000fe400078e0076 */
[----:B------:R1:W-:Y:S02]  /*11140*/  MUFU.EX2 R145, R2 ;  /* 0x0000000200917308 */ /* 0x0003e40000000800 */
[C---:B------:R-:W-:Y:S01]  /*11150*/  HMMA.16816.F32 R96, R8.reuse, R30, R80 ;  /* 0x0000001e0860723c */ /* 0x040fe20000001850 */
[----:B------:R-:W-:Y:S07]  /*11160*/  LDSM.16.MT88.4 R28, [R205+0x3100] ;  /* 0x00310000cd1c783b */ /* 0x000fee0000004200 */
[----:B------:R-:W-:Y:S01]  /*11170*/  HMMA.16816.F32 R80, R8, R22, R52 ;  /* 0x000000160850723c */ /* 0x000fe20000001834 */
[----:B-1----:R-:W-:-:S07]  /*11180*/  FFMA.FTZ R2, R232, c[0x0][0x2d0], -R5 ;  /* 0x0000b400e8027a23 */ /* 0x002fce0000010805 */
[C---:B-----5:R-:W-:Y:S01]  /*11190*/  HMMA.16816.F32 R64, R8.reuse, R14, R48 ;  /* 0x0000000e0840723c */ /* 0x060fe20000001830 */
[----:B------:R-:W-:Y:S01]  /*111a0*/  IMAD.MOV.U32 R232, RZ, RZ, R6 ;  /* 0x000000ffffe87224 */ /* 0x000fe200078e0006 */
[----:B------:R1:W-:Y:S06]  /*111b0*/  MUFU.EX2 R144, R2 ;  /* 0x0000000200907308 */ /* 0x0003ec0000000800 */
        /* <DEDUP_REMOVED lines=8> */
[----:B------:R-:W3:Y:S04]  /*11240*/  LDSM.16.MT88.4 R24, [R205+0x7100] ;  /* 0x00710000cd18783b */ /* 0x000ee80000004200 */
[----:B------:R-:W-:Y:S01]  /*11250*/  LDSM.16.MT88.4 R72, [R206+0x3900] ;  /* 0x00390000ce48783b */ /* 0x000fe20000004200 */
[----:B-1----:R-:W-:-:S02]  /*11260*/  FFMA.FTZ R2, R229, c[0x0][0x2d0], -R0 ;  /* 0x0000b400e5027a23 */ /* 0x002fc40000010800 */
[C---:B------:R-:W-:Y:S02]  /*11270*/  HMMA.16816.F32 R60, R8.reuse, R16, R40 ;  /* 0x00000010083c723c */ /* 0x040fe40000001828 */
[----:B------:R1:W4:Y:S06]  /*11280*/  MUFU.EX2 R118, R2 ;  /* 0x0000000200767308 */ /* 0x00032c0000000800 */
[C---:B------:R-:W-:Y:S01]  /*11290*/  HMMA.16816.F32 R40, R8.reuse, R18, R36 ;  /* 0x000000120828723c */ /* 0x040fe20000001824 */
[----:B------:R-:W5:Y:S07]  /*112a0*/  LDSM.16.MT88.4 R16, [R209+0x3100] ;  /* 0x00310000d110783b */ /* 0x000f6e0000004200 */
[----:B------:R-:W-:Y:S01]  /*112b0*/  HMMA.16816.F32 R44, R8, R32, R108 ;  /* 0x00000020082c723c */ /* 0x000fe2000000186c */
[----:B-1----:R-:W-:-:S04]  /*112c0*/  FFMA.FTZ R2, R230, c[0x0][0x2d0], -R0 ;  /* 0x0000b400e6027a23 */ /* 0x002fc80000010800 */
[----:B------:R1:W-:Y:S03]  /*112d0*/  MUFU.EX2 R59, R2 ;  /* 0x00000002003b7308 */ /* 0x0003e60000000800 */
[----:B------:R-:W-:Y:S01]  /*112e0*/  HMMA.16816.F32 R36, R8, R34, R104 ;  /* 0x000000220824723c */ /* 0x000fe20000001868 */
[----:B------:R-:W3:Y:S04]  /*112f0*/  LDSM.16.MT88.4 R32, [R206+0x7100] ;  /* 0x00710000ce20783b */ /* 0x000ee80000004200 */
[----:B------:R-:W-:Y:S02]  /*11300*/  LDSM.16.MT88.4 R104, [R206+0x7900] ;  /* 0x00790000ce68783b */ /* 0x000fe40000004200 */
[----:B--2---:R-:W-:-:S02]  /*11310*/  F2FP.PACK_AB R8, R146, R132 ;  /* 0x000000849208723e */ /* 0x004fc400000000ff */
[----:B----4-:R-:W-:Y:S02]  /*11320*/  F2FP.PACK_AB R9, R118, R119 ;  /* 0x000000777609723e */ /* 0x010fe400000000ff */
[----:B------:R-:W-:Y:S01]  /*11330*/  F2FP.PACK_AB R10, R144, R145 ;  /* 0x00000091900a723e */ /* 0x000fe200000000ff */
[----:B-1----:R-:W-:-:S04]  /*11340*/  FFMA.FTZ R2, R233, c[0x0][0x2d0], -R0 ;  /* 0x0000b400e9027a23 */ /* 0x002fc80000010800 */
[----:B------:R1:W2:Y:S02]  /*11350*/  MUFU.EX2 R58, R2 ;  /* 0x00000002003a7308 */ /* 0x0002a40000000800 */
[----:B-1----:R-:W-:Y:S01]  /*11360*/  FFMA.FTZ R2, R246, c[0x0][0x2d0], -R5 ;  /* 0x0000b400f6027a23 */ /* 0x002fe20000010805 */
[----:B--2---:R-:W-:-:S05]  /*11370*/  F2FP.PACK_AB R11, R58, R59 ;  /* 0x0000003b3a0b723e */ /* 0x004fca00000000ff */
[----:B------:R1:W-:Y:S02]  /*11380*/  MUFU.EX2 R57, R2 ;  /* 0x0000000200397308 */ /* 0x0003e40000000800 */
[C---:B---3--:R-:W-:Y:S08]  /*11390*/  HMMA.16816.F32 R64, R8.reuse, R26, R64 ;  /* 0x0000001a0840723c */ /* 0x048ff00000001840 */
[----:B------:R-:W-:Y:S01]  /*113a0*/  HMMA.16816.F32 R128, R8, R24, R76 ;  /* 0x000000180880723c */ /* 0x000fe2000000184c */
[----:B-1----:R-:W-:-:S04]  /*113b0*/  FFMA.FTZ R2, R244, c[0x0][0x2d0], -R5 ;  /* 0x0000b400f4027a23 */ /* 0x002fc80000010805 */
[----:B------:R1:W2:Y:S03]  /*113c0*/  MUFU.EX2 R56, R2 ;  /* 0x0000000200387308 */ /* 0x0002a60000000800 */
[C---:B------:R-:W-:Y:S08]  /*113d0*/  HMMA.16816.F32 R68, R8.reuse, R20, R100 ;  /* 0x000000140844723c */ /* 0x040ff00000001864 */
[----:B-----5:R-:W-:Y:S01]  /*113e0*/  HMMA.16816.F32 R100, R8, R18, R88 ;  /* 0x000000120864723c */ /* 0x020fe20000001858 */
[----:B------:R-:W-:Y:S01]  /*113f0*/  LDSM.16.MT88.4 R88, [R208+0x3900] ;  /* 0x00390000d058783b */ /* 0x000fe20000004200 */
[----:B-1----:R-:W-:-:S06]  /*11400*/  FFMA.FTZ R2, R242, c[0x0][0x2d0], -R5 ;  /* 0x0000b400f2027a23 */ /* 0x002fcc0000010805 */
[C---:B------:R-:W-:Y:S01]  /*11410*/  HMMA.16816.F32 R92, R8.reuse, R16, R92 ;  /* 0x00000010085c723c */ /* 0x040fe2000000185c */
[----:B------:R-:W1:Y:S01]  /*11420*/  LDSM.16.MT88.4 R16, [R209+0x7100] ;  /* 0x00710000d110783b */ /* 0x000e620000004200 */
[----:B------:R3:W-:Y:S06]  /*11430*/  MUFU.EX2 R27, R2 ;  /* 0x00000002001b7308 */ /* 0x0007ec0000000800 */
[C---:B------:R-:W-:Y:S08]  /*11440*/  HMMA.16816.F32 R84, R8.reuse, R12, R84 ;  /* 0x0000000c0854723c */ /* 0x040ff00000001854 */
[----:B------:R-:W-:Y:S01]  /*11450*/  HMMA.16816.F32 R108, R8, R14, R80 ;  /* 0x0000000e086c723c */ /* 0x000fe20000001850 */
[----:B------:R-:W4:Y:S01]  /*11460*/  LDSM.16.MT88.4 R12, [R208+0x7100] ;  /* 0x00710000d00c783b */ /* 0x000f220000004200 */
[----:B---3--:R-:W-:-:S03]  /*11470*/  FFMA.FTZ R2, R245, c[0x0][0x2d0], -R5 ;  /* 0x0000b400f5027a23 */ /* 0x008fc60000010805 */
[----:B------:R-:W3:Y:S01]  /*11480*/  LDSM.16.MT88.4 R80, [R209+0x3900] ;  /* 0x00390000d150783b */ /* 0x000ee20000004200 */
[----:B------:R5:W1:Y:S02]  /*11490*/  MUFU.EX2 R26, R2 ;  /* 0x00000002001a7308 */ /* 0x000a640000000800 */
[C---:B------:R-:W-:Y:S08]  /*114a0*/  HMMA.16816.F32 R120, R8.reuse, R28, R120 ;  /* 0x0000001c0878723c */ /* 0x040ff00000001878 */
[----:B------:R-:W-:Y:S01]  /*114b0*/  HMMA.16816.F32 R28, R8, R30, R112 ;  /* 0x0000001e081c723c */ /* 0x000fe20000001870 */
[----:B-----5:R-:W-:-:S06]  /*114c0*/  FFMA.FTZ R2, R243, c[0x0][0x2d0], -R0 ;  /* 0x0000b400f3027a23 */ /* 0x020fcc0000010800 */
[----:B--2---:R-:W-:Y:S01]  /*114d0*/  F2FP.PACK_AB R112, R56, R57 ;  /* 0x000000393870723e */ /* 0x004fe200000000ff */
[C---:B------:R-:W-:Y:S01]  /*114e0*/  HMMA.16816.F32 R20, R8.reuse, R22, R96 ;  /* 0x000000160814723c */ /* 0x040fe20000001860 */
[----:B-1----:R-:W-:Y:S01]  /*114f0*/  F2FP.PACK_AB R114, R26, R27 ;  /* 0x0000001b1a72723e */ /* 0x002fe200000000ff */
[----:B------:R1:W-:Y:S01]  /*11500*/  MUFU.EX2 R25, R2 ;  /* 0x0000000200197308 */ /* 0x0003e20000000800 */
[----:B------:R-:W2:Y:S05]  /*11510*/  LDSM.16.MT88.4 R96, [R205+0x7900] ;  /* 0x00790000cd60783b */ /* 0x000eaa0000004200 */
[C---:B------:R-:W-:Y:S08]  /*11520*/  HMMA.16816.F32 R60, R8.reuse, R32, R60 ;  /* 0x00000020083c723c */ /* 0x040ff0000000183c */
[----:B------:R-:W-:Y:S01]  /*11530*/  HMMA.16816.F32 R40, R8, R34, R40 ;  /* 0x000000220828723c */ /* 0x000fe20000001828 */
[----:B-1----:R-:W-:-:S04]  /*11540*/  FFMA.FTZ R2, R248, c[0x0][0x2d0], -R0 ;  /* 0x0000b400f8027a23 */ /* 0x002fc80000010800 */
[----:B------:R1:W5:Y:S03]  /*11550*/  MUFU.EX2 R24, R2 ;  /* 0x0000000200187308 */ /* 0x0003660000000800 */
[C---:B------:R-:W-:Y:S08]  /*11560*/  HMMA.16816.F32 R48, R8.reuse, R16, R48 ;  /* 0x000000100830723c */ /* 0x040ff00000001830 */
[----:B------:R-:W-:Y:S01]  /*11570*/  HMMA.16816.F32 R52, R8, R18, R52 ;  /* 0x000000120834723c */ /* 0x000fe20000001834 */
[--C-:B-1----:R-:W-:Y:S01]  /*11580*/  FFMA.FTZ R2, R247, c[0x0][0x2d0], -R0.reuse ;  /* 0x0000b400f7027a23 */ /* 0x102fe20000010800 */
[----:B-----5:R-:W-:Y:S01]  /*11590*/  F2FP.PACK_AB R113, R24, R25 ;  /* 0x000000191871723e */ /* 0x020fe200000000ff */
[----:B------:R-:W-:-:S05]  /*115a0*/  FFMA.FTZ R0, R252, c[0x0][0x2d0], -R0 ;  /* 0x0000b400fc007a23 */ /* 0x000fca0000010800 */
[C---:B----4-:R-:W-:Y:S01]  /*115b0*/  HMMA.16816.F32 R44, R8.reuse, R12, R44 ;  /* 0x0000000c082c723c */ /* 0x050fe2000000182c */
[----:B------:R1:W-:Y:S07]  /*115c0*/  MUFU.EX2 R7, R2 ;  /* 0x0000000200077308 */ /* 0x0003ee0000000800 */
[----:B------:R-:W-:Y:S01]  /*115d0*/  HMMA.16816.F32 R36, R8, R14, R36 ;  /* 0x0000000e0824723c */ /* 0x000fe20000001824 */
[----:B------:R4:W5:Y:S01]  /*115e0*/  MUFU.EX2 R6, R0 ;  /* 0x0000000000067308 */ /* 0x0009620000000800 */
[----:B------:R-:W-:Y:S01]  /*115f0*/  LDSM.16.MT88.4 R8, [R208+0x7900] ;  /* 0x00790000d008783b */ /* 0x000fe20000004200 */
[----:B-1----:R-:W-:-:S04]  /*11600*/  FADD.FTZ R2, R231, R232 ;  /* 0x000000e8e7027221 */ /* 0x002fc80000010000 */
[----:B------:R-:W-:Y:S02]  /*11610*/  FADD.FTZ R3, R3, R2 ;  /* 0x0000000203037221 */ /* 0x000fe40000010000 */
[----:B----4-:R-:W-:Y:S01]  /*11620*/  FADD.FTZ R0, R203, R228 ;  /* 0x000000e4cb007221 */ /* 0x010fe20000010000 */
[----:B-----5:R-:W-:Y:S02]  /*11630*/  F2FP.PACK_AB R115, R6, R7 ;  /* 0x000000070673723e */ /* 0x020fe400000000ff */
[----:B------:R-:W-:Y:S01]  /*11640*/  IADD3 R228, R156, -0x2, RZ ;  /* 0xfffffffe9ce47810 */ /* 0x000fe20007ffe0ff */
        /* <DEDUP_REMOVED lines=14> */
[C---:B---3--:R-:W-:Y:S01]  /*11730*/  HMMA.16816.F32 R76, R112.reuse, R80, R92 ;  /* 0x00000050704c723c */ /* 0x048fe2000000185c */
        /* <DEDUP_REMOVED lines=9> */
[----:B--2---:R-:W-:Y:S01]  /*117d0*/  HMMA.16816.F32 R92, R112, R96, R128 ;  /* 0x00000060705c723c */ /* 0x004fe20000001880 */
[----:B------:R-:W-:Y:S02]  /*117e0*/  FADD.FTZ R0, R202, R0 ;  /* 0x00000000ca007221 */ /* 0x000fe40000010000 */
[----:B------:R-:W-:Y:S02]  /*117f0*/  FADD.FTZ R2, R194, R2 ;  /* 0x00000002c2027221 */ /* 0x000fe40000010000 */
[----:B------:R-:W-:-:S02]  /*11800*/  FADD.FTZ R0, R201, R0 ;  /* 0x00000000c9007221 */ /* 0x000fc40000010000 */
[----:B------:R-:W-:Y:S01]  /*11810*/  FADD.FTZ R2, R193, R2 ;  /* 0x00000002c1027221 */ /* 0x000fe20000010000 */
[C---:B------:R-:W-:Y:S01]  /*11820*/  HMMA.16816.F32 R120, R112.reuse, R124, R120 ;  /* 0x0000007c7078723c */ /* 0x040fe20000001878 */
[----:B------:R-:W-:Y:S02]  /*11830*/  FADD.FTZ R0, R200, R0 ;  /* 0x00000000c8007221 */ /* 0x000fe40000010000 */
[----:B------:R-:W-:Y:S02]  /*11840*/  FADD.FTZ R2, R4, R2 ;  /* 0x0000000204027221 */ /* 0x000fe40000010000 */
[----:B------:R-:W-:Y:S01]  /*11850*/  FADD.FTZ R0, R195, R0 ;  /* 0x00000000c3007221 */ /* 0x000fe20000010000 */
[----:B------:R-:W2:Y:S01]  /*11860*/  @P5 S2R R4, SR_CTAID.X ;  /* 0x0000000000045919 */ /* 0x000ea20000002500 */
        /* <DEDUP_REMOVED lines=11> */
[C---:B-1----:R-:W-:Y:S01]  /*11920*/  HMMA.16816.F32 R128, R112.reuse, R108, R48 ;  /* 0x0000006c7080723c */ /* 0x042fe20000001830 */
[----:B------:R-:W-:Y:S02]  /*11930*/  FADD.FTZ R0, R151, R0 ;  /* 0x0000000097007221 */ /* 0x000fe40000010000 */
[----:B------:R-:W-:Y:S02]  /*11940*/  FADD.FTZ R2, R147, R2 ;  /* 0x0000000293027221 */ /* 0x000fe40000010000 */
[----:B------:R-:W-:Y:S02]  /*11950*/  FADD.FTZ R3, R150, R0 ;  /* 0x0000000096037221 */ /* 0x000fe40000010000 */
[----:B--2---:R-:W-:Y:S01]  /*11960*/  @P5 IMAD.SHL.U32 R0, R4, 0x80, RZ ;  /* 0x0000008004005824 */ /* 0x004fe200078e00ff */
[----:B------:R-:W-:Y:S01]  /*11970*/  HMMA.16816.F32 R124, R112, R126, R28 ;  /* 0x0000007e707c723c */ /* 0x000fe2000000181c */
[----:B------:R-:W-:-:S02]  /*11980*/  FADD.FTZ R2, R135, R2 ;  /* 0x0000000287027221 */ /* 0x000fc40000010000 */
[----:B------:R-:W-:Y:S02]  /*11990*/  FADD.FTZ R3, R149, R3 ;  /* 0x0000000395037221 */ /* 0x000fe40000010000 */
[----:B------:R-:W-:-:S03]  /*119a0*/  @P5 IMAD.HI.U32 R0, R0, c[0x0][0x2c8], RZ ;  /* 0x0000b20000005a27 */ /* 0x000fc600078e00ff */
[C---:B------:R-:W-:Y:S01]  /*119b0*/  HMMA.16816.F32 R72, R112.reuse, R74, R20 ;  /* 0x0000004a7048723c */ /* 0x040fe20000001814 */
[----:B------:R-:W-:Y:S01]  /*119c0*/  FADD.FTZ R2, R134, R2 ;  /* 0x0000000286027221 */ /* 0x000fe20000010000 */
[----:B------:R-:W-:Y:S01]  /*119d0*/  @P5 SHF.R.U32.HI R157, RZ, c[0x0][0x2cc], R0 ;  /* 0x0000b300ff9d5a19 */ /* 0x000fe20000011600 */
[----:B------:R-:W-:Y:S02]  /*119e0*/  FADD.FTZ R3, R148, R3 ;  /* 0x0000000394037221 */ /* 0x000fe40000010000 */
[----:B------:R-:W-:Y:S01]  /*119f0*/  FADD.FTZ R2, R133, R2 ;  /* 0x0000000285027221 */ /* 0x000fe20000010000 */
[----:B------:R-:W-:Y:S01]  /*11a00*/  IADD3 R0, R157, R159, -R158 ;  /* 0x0000009f9d007210 */ /* 0x000fe20007ffe89e */
[----:B------:R-:W-:Y:S01]  /*11a10*/  FADD.FTZ R3, R132, R3 ;  /* 0x0000000384037221 */ /* 0x000fe20000010000 */
[----:B------:R-:W-:Y:S01]  /*11a20*/  HMMA.16816.F32 R96, R112, R98, R64 ;  /* 0x000000627060723c */ /* 0x000fe20000001840 */
[----:B------:R-:W-:Y:S01]  /*11a30*/  FADD.FTZ R5, R119, R2 ;  /* 0x0000000277057221 */ /* 0x000fe20000010000 */
[----:B------:R-:W-:Y:S01]  /*11a40*/  SHF.R.S32.HI R2, RZ, 0x1f, R0 ;  /* 0x0000001fff027819 */ /* 0x000fe20000011400 */
[----:B------:R-:W-:-:S02]  /*11a50*/  FADD.FTZ R4, R146, R3 ;  /* 0x0000000392047221 */ /* 0x000fc40000010000 */
[----:B------:R-:W-:Y:S02]  /*11a60*/  FADD.FTZ R3, R118, R5 ;  /* 0x0000000576037221 */ /* 0x000fe40000010000 */
[----:B------:R-:W-:Y:S01]  /*11a70*/  FADD.FTZ R5, R145, R4 ;  /* 0x0000000491057221 */ /* 0x000fe20000010000 */
[----:B------:R-:W-:Y:S01]  /*11a80*/  LEA.HI R4, R2, R0, RZ, 0x7 ;  /* 0x0000000002047211 */ /* 0x000fe200078f38ff */
[----:B------:R-:W-:Y:S01]  /*11a90*/  FADD.FTZ R0, R59, R3 ;  /* 0x000000033b007221 */ /* 0x000fe20000010000 */
[C---:B------:R-:W-:Y:S01]  /*11aa0*/  HMMA.16816.F32 R104, R112.reuse, R106, R40 ;  /* 0x0000006a7068723c */ /* 0x040fe20000001828 */
[----:B------:R-:W-:Y:S01]  /*11ab0*/  FADD.FTZ R2, R144, R5 ;  /* 0x0000000590027221 */ /* 0x000fe20000010000 */
[----:B------:R-:W-:Y:S01]  /*11ac0*/  SHF.R.S32.HI R3, RZ, 0x7, R4 ;  /* 0x00000007ff037819 */ /* 0x000fe20000011404 */
[----:B------:R-:W-:Y:S02]  /*11ad0*/  FADD.FTZ R0, R58, R0 ;  /* 0x000000003a007221 */ /* 0x000fe40000010000 */
[----:B------:R-:W-:Y:S01]  /*11ae0*/  FADD.FTZ R2, R57, R2 ;  /* 0x0000000239027221 */ /* 0x000fe20000010000 */
[----:B------:R-:W-:Y:S01]  /*11af0*/  IMNMX R3, RZ, R3, !PT ;  /* 0x00000003ff037217 */ /* 0x000fe20007800200 */
[----:B------:R-:W-:Y:S01]  /*11b00*/  FADD.FTZ R0, R25, R0 ;  /* 0x0000000019007221 */ /* 0x000fe20000010000 */
[----:B------:R-:W-:Y:S01]  /*11b10*/  HMMA.16816.F32 R108, R112, R110, R52 ;  /* 0x0000006e706c723c */ /* 0x000fe20000001834 */
[----:B------:R-:W-:Y:S01]  /*11b20*/  FADD.FTZ R2, R56, R2 ;  /* 0x0000000238027221 */ /* 0x000fe20000010000 */
[----:B------:R-:W-:Y:S01]  /*11b30*/  ISETP.GE.AND P0, PT, R228, R3, PT ;  /* 0x00000003e400720c */ /* 0x000fe20003f06270 */
[----:B------:R-:W-:Y:S01]  /*11b40*/  FADD.FTZ R0, R24, R0 ;  /* 0x0000000018007221 */ /* 0x000fe20000010000 */
[----:B------:R1:W-:Y:S01]  /*11b50*/  STL [R1+0x14], R3 ;  /* 0x0000140301007387 */ /* 0x0003e20000100800 */
[----:B------:R-:W-:-:S02]  /*11b60*/  FADD.FTZ R2, R27, R2 ;  /* 0x000000021b027221 */ /* 0x000fc40000010000 */
[----:B------:R-:W-:Y:S01]  /*11b70*/  FADD.FTZ R0, R7, R0 ;  /* 0x0000000007007221 */ /* 0x000fe20000010000 */
[----:B------:R-:W-:Y:S01]  /*11b80*/  HMMA.16816.F32 R132, R112, R8, R44 ;  /* 0x000000087084723c */ /* 0x000fe2000000182c */
[----:B------:R-:W-:Y:S02]  /*11b90*/  FADD.FTZ R2, R26, R2 ;  /* 0x000000021a027221 */ /* 0x000fe40000010000 */
[----:B------:R-:W-:-:S05]  /*11ba0*/  FADD.FTZ R0, R6, R0 ;  /* 0x0000000006007221 */ /* 0x000fca0000010000 */
[----:B------:R1:W-:Y:S01]  /*11bb0*/  STL [R1+0xc], R0 ;  /* 0x00000c0001007387 */ /* 0x0003e20000100800 */
[----:B------:R-:W-:Y:S03]  /*11bc0*/  HMMA.16816.F32 R112, R112, R10, R36 ;  /* 0x0000000a7070723c */ /* 0x000fe60000001824 */
[----:B------:R1:W-:Y:S01]  /*11bd0*/  STL [R1+0x8], R2 ;  /* 0x0000080201007387 */ /* 0x0003e20000100800 */
[----:B------:R-:W-:Y:S05]  /*11be0*/  @!P0 BRA `(.L_x_621) ;  /* 0x000043f000008947 */ /* 0x000fea0003800000 */
[----:B------:R-:W2:Y:S04]  /*11bf0*/  LDL.64 R166, [R1+0x50] ;  /* 0x0000500001a67983 */ /* 0x000ea80000100a00 */
[----:B------:R-:W3:Y:S04]  /*11c00*/  LDL.64 R190, [R1+0x48] ;  /* 0x0000480001be7983 */ /* 0x000ee80000100a00 */
[----:B------:R-:W4:Y:S04]  /*11c10*/  LDL R164, [R1+0x2c] ;  /* 0x00002c0001a47983 */ /* 0x000f280000100800 */
[----:B------:R-:W5:Y:S04]  /*11c20*/  LDL.64 R156, [R1+0x38] ;  /* 0x00003800019c7983 */ /* 0x000f680000100a00 */
[----:B------:R-:W5:Y:S01]  /*11c30*/  LDL.64 R158, [R1+0x40] ;  /* 0x00004000019e7983 */ /* 0x000f620000100a00 */
[----:B------:R-:W-:Y:S01]  /*11c40*/  IMAD.MOV.U32 R118, RZ, RZ, R116 ;  /* 0x000000ffff767224 */ /* 0x000fe200078e0074 */
[----:B-1----:R-:W-:Y:S01]  /*11c50*/  MOV R3, R117 ;  /* 0x0000007500037202 */ /* 0x002fe20000000f00 */
[----:B------:R-:W-:Y:S01]  /*11c60*/  IMAD.MOV.U32 R200, RZ, RZ, R228 ;  /* 0x000000ffffc87224 */ /* 0x000fe200078e00e4 */
[----:B--2---:R-:W-:-:S02]  /*11c70*/  IADD3 R2, P1, R166, 0x40, RZ ;  /* 0x00000040a6027810 */ /* 0x004fc40007f3e0ff */
[----:B---3--:R-:W-:-:S03]  /*11c80*/  IADD3 R0, P0, R190, 0x40, RZ ;  /* 0x00000040be007810 */ /* 0x008fc60007f1e0ff */
[----:B------:R5:W-:Y:S01]  /*11c90*/  STL [R1+0x24], R2 ;  /* 0x0000240201007387 */ /* 0x000be20000100800 */
[----:B----4-:R-:W-:-:S03]  /*11ca0*/  @P5 IMAD.HI.U32 R4, R164, c[0x0][0x2c8], RZ ;  /* 0x0000b200a4045a27 */ /* 0x010fc600078e00ff */
[----:B------:R1:W-:Y:S04]  /*11cb0*/  STL [R1+0x1c], R0 ;  /* 0x00001c0001007387 */ /* 0x0003e80000100800 */
[----:B------:R2:W-:Y:S01]  /*11cc0*/  @P5 STL [R1+0x28], R4 ;  /* 0x0000280401005387 */ /* 0x0005e20000100800 */
[----:B-----5:R-:W-:Y:S01]  /*11cd0*/  IADD3.X R2, RZ, R159, RZ, P1, !PT ;  /* 0x0000009fff027210 */ /* 0x020fe20000ffe4ff */
[----:B-1----:R-:W-:-:S05]  /*11ce0*/  IMAD.X R0, RZ, RZ, R157, P0 ;  /* 0x000000ffff007224 */ /* 0x002fca00000e069d */
[----:B------:R2:W-:Y:S04]  /*11cf0*/  STL [R1+0x18], R0 ;  /* 0x0000180001007387 */ /* 0x0005e80000100800 */
[----:B------:R2:W-:Y:S02]  /*11d00*/  STL [R1+0x20], R2 ;  /* 0x0000200201007387 */ /* 0x0005e40000100800 */
.L_x_622:
[----:B------:R-:W3:Y:S01]  /*11d10*/  LDL.64 R160, [R1+0x50] ;  /* 0x0000500001a07983 */ /* 0x000ee20000100a00 */
[----:B------:R-:W-:Y:S04]  /*11d20*/  DEPBAR.LE SB0, 0x0 ;  /* 0x000080000000791a */ /* 0x000fe80000000000 */
[C---:B------:R-:W-:Y:S01]  /*11d30*/  ISETP.GE.AND P0, PT, R200.reuse, RZ, PT ;  /* 0x000000ffc800720c */ /* 0x040fe20003f06270 */
[----:B------:R-:W4:Y:S01]  /*11d40*/  LDL R157, [R1+0x24] ;  /* 0x00002400019d7983 */ /* 0x000f220000100800 */
[----:B------:R-:W-:Y:S02]  /*11d50*/  IMAD.MOV.U32 R201, RZ, RZ, c[0x0][0x208] ;  /* 0x00008200ffc97624 */ /* 0x000fe400078e00ff */
[----:B------:R-:W-:Y:S01]  /*11d60*/  IMAD.MOV.U32 R194, RZ, RZ, 0x6 ;  /* 0x00000006ffc27424 */ /* 0x000fe200078e00ff */
[----:B------:R-:W5:Y:S01]  /*11d70*/  LDL R119, [R1+0x4] ;  /* 0x0000040001777983 */ /* 0x000f620000100800 */
[----:B------:R-:W-:Y:S02]  /*11d80*/  IMAD.SHL.U32 R201, R201, 0x40, RZ ;  /* 0x00000040c9c97824 */ /* 0x000fe400078e00ff */
[----:B------:R-:W-:Y:S01]  /*11d90*/  IMAD.MOV.U32 R193, RZ, RZ, c[0x0][0x208] ;  /* 0x00008200ffc17624 */ /* 0x000fe200078e00ff */
[----:B--2---:R-:W5:Y:S01]  /*11da0*/  LDL.64 R158, [R1+0x40] ;  /* 0x00004000019e7983 */ /* 0x004f620000100a00 */
[----:B------:R-:W-:Y:S01]  /*11db0*/  IMAD.MOV.U32 R228, RZ, RZ, -0x80 ;  /* 0xffffff80ffe47424 */ /* 0x000fe200078e00ff */
[----:B------:R-:W-:Y:S02]  /*11dc0*/  IADD3 R195, R201, 0x80, RZ ;  /* 0x00000080c9c37810 */ /* 0x000fe40007ffe0ff */
[----:B------:R-:W-:Y:S01]  /*11dd0*/  @P0 SHF.R.S32.HI R0, RZ, 0x1f, R200 ;  /* 0x0000001fff000819 */ /* 0x000fe200000114c8 */
[----:B------:R-:W-:Y:S01]  /*11de0*/  @P0 IMAD.WIDE.U32 R116, R200, c[0x0][0x208], RZ ;  /* 0x00008200c8740a25 */ /* 0x000fe200078e00ff */
[----:B------:R-:W5:Y:S01]  /*11df0*/  LDL R156, [R1+0x20] ;  /* 0x00002000019c7983 */ /* 0x000f620000100800 */
[----:B------:R-:W-:Y:S02]  /*11e00*/  SHF.L.U64.HI R193, R193, R194, c[0x0][0x20c] ;  /* 0x00008300c1c17619 */ /* 0x000fe400000102c2 */
[----:B------:R-:W-:Y:S01]  /*11e10*/  @P0 IMAD R0, R0, c[0x0][0x208], RZ ;  /* 0x0000820000000a24 */ /* 0x000fe200078e02ff */
[----:B------:R-:W5:Y:S03]  /*11e20*/  LDL R192, [R1+0x10] ;  /* 0x0000100001c07983 */ /* 0x000f660000100800 */
[----:B------:R-:W-:Y:S01]  /*11e30*/  @P0 IMAD R2, R200, c[0x0][0x20c], R0 ;  /* 0x00008300c8020a24 */ /* 0x000fe200078e0200 */
[----:B------:R-:W-:Y:S01]  /*11e40*/  BAR.SYNC.DEFER_BLOCKING 0x0 ;  /* 0x0000000000007b1d */ /* 0x000fe20000010000 */
[C---:B------:R-:W-:Y:S02]  /*11e50*/  @P0 IMAD.SHL.U32 R0, R116.reuse, 0x80, RZ ;  /* 0x0000008074000824 */ /* 0x040fe400078e00ff */
[----:B------:R-:W-:Y:S05]  /*11e60*/  @P0 IMAD.IADD R117, R117, 0x1, R2 ;  /* 0x0000000175750824 */ /* 0x000fea00078e0202 */
[----:B------:R-:W-:Y:S01]  /*11e70*/  @P0 SHF.L.U64.HI R116, R116, 0x7, R117 ;  /* 0x0000000774740819 */ /* 0x000fe20000010275 */
[----:B------:R-:W1:Y:S08]  /*11e80*/  LDSM.16.M88.4 R8, [R204+0x8100] ;  /* 0x00810000cc08783b */ /* 0x000e700000000200 */
[----:B------:R-:W1:Y:S08]  /*11e90*/  LDSM.16.M88.4 R16, [R204+0x8900] ;  /* 0x00890000cc10783b */ /* 0x000e700000000200 */
[----:B------:R-:W1:Y:S08]  /*11ea0*/  LDSM.16.M88.4 R24, [R204+0x9100] ;  /* 0x00910000cc18783b */ /* 0x000e700000000200 */
[----:B------:R-:W1:Y:S08]  /*11eb0*/  LDSM.16.M88.4 R32, [R204+0x9900] ;  /* 0x00990000cc20783b */ /* 0x000e700000000200 */
[----:B------:R-:W1:Y:S02]  /*11ec0*/  LDSM.16.M88.4 R40, [R204+0xa100] ;  /* 0x00a10000cc28783b */ /* 0x000e640000000200 */
[C---:B-1----:R-:W-:Y:S06]  /*11ed0*/  HMMA.16816.F32 R4, R136.reuse, R8, RZ ;  /* 0x000000088804723c */ /* 0x042fec00000018ff */
[----:B------:R-:W1:Y:S02]  /*11ee0*/  LDSM.16.M88.4 R48, [R204+0xa900] ;  /* 0x00a90000cc30783b */ /* 0x000e640000000200 */
[C---:B------:R-:W-:Y:S06]  /*11ef0*/  HMMA.16816.F32 R8, R136.reuse, R10, RZ ;  /* 0x0000000a8808723c */ /* 0x040fec00000018ff */
[----:B------:R-:W1:Y:S02]  /*11f00*/  LDSM.16.M88.4 R56, [R204+0xb100] ;  /* 0x00b10000cc38783b */ /* 0x000e640000000200 */
[C---:B------:R-:W-:Y:S06]  /*11f10*/  HMMA.16816.F32 R12, R136.reuse, R16, RZ ;  /* 0x00000010880c723c */ /* 0x040fec00000018ff */
[----:B------:R-:W1:Y:S02]  /*11f20*/  LDSM.16.M88.4 R64, [R204+0xb900] ;  /* 0x00b90000cc40783b */ /* 0x000e640000000200 */
[C---:B------:R-:W-:Y:S06]  /*11f30*/  HMMA.16816.F32 R16, R136.reuse, R18, RZ ;  /* 0x000000128810723c */ /* 0x040fec00000018ff */
[----:B------:R-:W1:Y:S02]  /*11f40*/  LDSM.16.M88.4 R144, [R211] ;  /* 0x00000000d390783b */ /* 0x000e640000000200 */
[C---:B------:R-:W-:Y:S06]  /*11f50*/  HMMA.16816.F32 R20, R136.reuse, R24, RZ ;  /* 0x000000188814723c */ /* 0x040fec00000018ff */
[----:B------:R-:W1:Y:S02]  /*11f60*/  LDSM.16.M88.4 R148, [R226] ;  /* 0x00000000e294783b */ /* 0x000e640000000200 */
[C---:B------:R-:W-:Y:S06]  /*11f70*/  HMMA.16816.F32 R24, R136.reuse, R26, RZ ;  /* 0x0000001a8818723c */ /* 0x040fec00000018ff */
[----:B------:R-:W1:Y:S02]  /*11f80*/  LDSM.16.M88.4 R152, [R225] ;  /* 0x00000000e198783b */ /* 0x000e640000000200 */
[C---:B------:R-:W-:Y:S06]  /*11f90*/  HMMA.16816.F32 R28, R136.reuse, R32, RZ ;  /* 0x00000020881c723c */ /* 0x040fec00000018ff */
[----:B------:R-:W-:Y:S02]  /*11fa0*/  LDSM.16.M88.4 R164, [R220] ;  /* 0x00000000dca4783b */ /* 0x000fe40000000200 */
[C---:B------:R-:W-:Y:S06]  /*11fb0*/  HMMA.16816.F32 R32, R136.reuse, R34, RZ ;  /* 0x000000228820723c */ /* 0x040fec00000018ff */
[----:B------:R-:W2:Y:S04]  /*11fc0*/  LDL R203, [R1+0x30] ;  /* 0x0000300001cb7983 */ /* 0x000ea80000100800 */
[----:B------:R-:W2:Y:S01]  /*11fd0*/  LDL R202, [R1+0x40] ;  /* 0x0000400001ca7983 */ /* 0x000ea20000100800 */
[C---:B------:R-:W-:Y:S08]  /*11fe0*/  HMMA.16816.F32 R36, R136.reuse, R40, RZ ;  /* 0x000000288824723c */ /* 0x040ff000000018ff */
[C---:B------:R-:W-:Y:S08]  /*11ff0*/  HMMA.16816.F32 R40, R136.reuse, R42, RZ ;  /* 0x0000002a8828723c */ /* 0x040ff000000018ff */
[C---:B-1----:R-:W-:Y:S08]  /*12000*/  HMMA.16816.F32 R44, R136.reuse, R48, RZ ;  /* 0x00000030882c723c */ /* 0x042ff000000018ff */
[C---:B------:R-:W-:Y:S08]  /*12010*/  HMMA.16816.F32 R48, R136.reuse, R50, RZ ;  /* 0x000000328830723c */ /* 0x040ff000000018ff */
[C---:B------:R-:W-:Y:S08]  /*12020*/  HMMA.16816.F32 R52, R136.reuse, R56, RZ ;  /* 0x000000388834723c */ /* 0x040ff000000018ff */
[C---:B------:R-:W-:Y:S08]  /*12030*/  HMMA.16816.F32 R56, R136.reuse, R58, RZ ;  /* 0x0000003a8838723c */ /* 0x040ff000000018ff */
[C---:B------:R-:W-:Y:S08]  /*12040*/  HMMA.16816.F32 R60, R136.reuse, R64, RZ ;  /* 0x00000040883c723c */ /* 0x040ff000000018ff */
[----:B------:R-:W-:Y:S08]  /*12050*/  HMMA.16816.F32 R64, R136, R66, RZ ;  /* 0x000000428840723c */ /* 0x000ff000000018ff */
[C---:B------:R-:W-:Y:S08]  /*12060*/  HMMA.16816.F32 R4, R140.reuse, R144, R4 ;  /* 0x000000908c04723c */ /* 0x040ff00000001804 */
[C---:B------:R-:W-:Y:S01]  /*12070*/  HMMA.16816.F32 R8, R140.reuse, R146, R8 ;  /* 0x000000928c08723c */ /* 0x040fe20000001808 */
[----:B------:R-:W1:Y:S07]  /*12080*/  LDSM.16.M88.4 R144, [R224] ;  /* 0x00000000e090783b */ /* 0x000e6e0000000200 */
[C---:B------:R-:W-:Y:S08]  /*12090*/  HMMA.16816.F32 R12, R140.reuse, R148, R12 ;  /* 0x000000948c0c723c */ /* 0x040ff0000000180c */
[C---:B------:R-:W-:Y:S01]  /*120a0*/  HMMA.16816.F32 R16, R140.reuse, R150, R16 ;  /* 0x000000968c10723c */ /* 0x040fe20000001810 */
[----:B------:R-:W3:Y:S07]  /*120b0*/  LDSM.16.M88.4 R148, [R223] ;  /* 0x00000000df94783b */ /* 0x000eee0000000200 */
[C---:B------:R-:W-:Y:S08]  /*120c0*/  HMMA.16816.F32 R20, R140.reuse, R152, R20 ;  /* 0x000000988c14723c */ /* 0x040ff00000001814 */
[C---:B------:R-:W-:Y:S08]  /*120d0*/  HMMA.16816.F32 R24, R140.reuse, R154, R24 ;  /* 0x0000009a8c18723c */ /* 0x040ff00000001818 */
[C---:B-1----:R-:W-:Y:S08]  /*120e0*/  HMMA.16816.F32 R28, R140.reuse, R144, R28 ;  /* 0x000000908c1c723c */ /* 0x042ff0000000181c */
[C---:B------:R-:W-:Y:S08]  /*120f0*/  HMMA.16816.F32 R32, R140.reuse, R146, R32 ;  /* 0x000000928c20723c */ /* 0x040ff00000001820 */
[C---:B---3--:R-:W-:Y:S08]  /*12100*/  HMMA.16816.F32 R36, R140.reuse, R148, R36 ;  /* 0x000000948c24723c */ /* 0x048ff00000001824 */
[C---:B------:R-:W-:Y:S04]  /*12110*/  HMMA.16816.F32 R40, R140.reuse, R150, R40 ;  /* 0x000000968c28723c */ /* 0x040fe80000001828 */
[----:B------:R-:W-:Y:S02]  /*12120*/  @P0 IADD3 R2, P1, R0, R160, RZ ;  /* 0x000000a000020210 */ /* 0x000fe40007f3e0ff */
[----:B------:R-:W-:Y:S02]  /*12130*/  LDSM.16.M88.4 R160, [R221] ;  /* 0x00000000dda0783b */ /* 0x000fe40000000200 */
[----:B------:R-:W-:Y:S04]  /*12140*/  @P0 LEA R188, P3, R2, c[0x0][0x1f8], 0x1 ;  /* 0x00007e0002bc0a11 */ /* 0x000fe800078608ff */
[----:B----4-:R-:W-:Y:S02]  /*12150*/  @P0 IADD3 R0, P2, R0, R157, RZ ;  /* 0x0000009d00000210 */ /* 0x010fe40007f5e0ff */
[C---:B-----5:R-:W-:Y:S02]  /*12160*/  LOP3.LUT P5, RZ, R119.reuse, 0x1, RZ, 0xc0, !PT ;  /* 0x0000000177ff7812 */ /* 0x060fe400078ac0ff */
[----:B------:R-:W-:Y:S01]  /*12170*/  LOP3.LUT P4, RZ, R119, 0x2, RZ, 0xc0, !PT ;  /* 0x0000000277ff7812 */ /* 0x000fe2000788c0ff */
[----:B------:R-:W-:Y:S01]  /*12180*/  @P0 IMAD.X R117, R116, 0x1, R159, P1 ;  /* 0x0000000174750824 */ /* 0x000fe200008e069f */
[----:B------:R-:W-:Y:S04]  /*12190*/  @P0 LEA R190, P1, R0, c[0x0][0x1f8], 0x1 ;  /* 0x00007e0000be0a11 */ /* 0x000fe800078208ff */
[----:B------:R-:W-:Y:S01]  /*121a0*/  @P0 LEA.HI.X R189, R2, c[0x0][0x1fc], R117, 0x1, P3 ;  /* 0x00007f0002bd0a11 */ /* 0x000fe200018f0c75 */
[----:B------:R-:W-:Y:S01]  /*121b0*/  @P0 IMAD.X R116, R116, 0x1, R156, P2 ;  /* 0x0000000174740824 */ /* 0x000fe200010e069c */
[----:B------:R-:W3:Y:S04]  /*121c0*/  LDL R2, [R1+0x28] ;  /* 0x0000280001027983 */ /* 0x000ee80000100800 */
[----:B------:R-:W1:Y:S01]  /*121d0*/  LDSM.16.M88.4 R156, [R222] ;  /* 0x00000000de9c783b */ /* 0x000e620000000200 */
[----:B------:R-:W-:Y:S01]  /*121e0*/  @P0 LEA.HI.X R191, R0, c[0x0][0x1fc], R116, 0x1, P1 ;  /* 0x00007f0000bf0a11 */ /* 0x000fe200008f0c74 */
[----:B------:R-:W-:Y:S01]  /*121f0*/  IMAD.MOV.U32 R0, RZ, RZ, c[0x0][0x2c4] ;  /* 0x0000b100ff007624 */ /* 0x000fe200078e00ff */
[----:B------:R-:W-:Y:S04]  /*12200*/  @P0 IADD3 R116, P1, R188, R201, RZ ;  /* 0x000000c9bc740210 */ /* 0x000fe80007f3e0ff */
[C---:B------:R-:W-:Y:S01]  /*12210*/  @P0 IADD3 R154, P3, R116.reuse, R195, RZ ;  /* 0x000000c3749a0210 */ /* 0x040fe20007f7e0ff */
[----:B------:R-:W-:Y:S01]  /*12220*/  @!PT LDS RZ, [RZ] ;  /* 0x00000000fffff984 */ /* 0x000fe20000000800 */
[----:B------:R-:W-:Y:S01]  /*12230*/  @!PT LDS RZ, [RZ] ;  /* 0x00000000fffff984 */ /* 0x000fe20000000800 */
[----:B------:R-:W-:Y:S01]  /*12240*/  @!PT LDS RZ, [RZ] ;  /* 0x00000000fffff984 */ /* 0x000fe20000000800 */
[----:B------:R4:W-:Y:S01]  /*12250*/  @P0 LDGSTS.E.BYPASS.LTC128B.128 [R227+0x100], [R188.64], !P5 ;  /* 0x00100000bce30fae */ /* 0x0009e2000e901d48 */
[--C-:B------:R-:W-:Y:S01]  /*12260*/  @P0 IMAD.X R117, R189, 0x1, R193.reuse, P1 ;  /* 0x00000001bd750824 */ /* 0x100fe200008e06c1 */
[----:B------:R-:W-:Y:S03]  /*12270*/  @P0 IADD3 R152, P1, R116, R201, RZ ;  /* 0x000000c974980210 */ /* 0x000fe60007f3e0ff */
[C-C-:B------:R-:W-:Y:S01]  /*12280*/  @P0 IMAD.X R155, R117.reuse, 0x1, R192.reuse, P3 ;  /* 0x00000001759b0824 */ /* 0x140fe200018e06c0 */
[----:B------:R-:W-:Y:S02]  /*12290*/  @P0 IADD3.X R153, R117, R193, RZ, P1, !PT ;  /* 0x000000c175990210 */ /* 0x000fe40000ffe4ff */
[----:B------:R4:W-:Y:S01]  /*122a0*/  @P0 LDGSTS.E.BYPASS.LTC128B.128 [R227+0x4100], [R190.64], !P4 ;  /* 0x04100000bee30fae */ /* 0x0009e2000e101d48 */
[C---:B------:R-:W-:Y:S05]  /*122b0*/  @P0 IADD3 R144, P2, R152.reuse, R201, RZ ;  /* 0x000000c998900210 */ /* 0x040fea0007f5e0ff */
[C---:B------:R-:W-:Y:S02]  /*122c0*/  @P0 IMAD.X R145, R153.reuse, 0x1, R193, P2 ;  /* 0x0000000199910824 */ /* 0x040fe400010e06c1 */
[----:B------:R5:W-:Y:S08]  /*122d0*/  @P0 LDGSTS.E.BYPASS.LTC128B.128 [R227+0x1100], [R116.64], !P5 ;  /* 0x0110000074e30fae */ /* 0x000bf0000e901d48 */
[----:B------:R5:W-:Y:S01]  /*122e0*/  @P0 LDGSTS.E.BYPASS.LTC128B.128 [R227+0x5100], [R116.64+0x80], !P4 ;  /* 0x0510008074e30fae */ /* 0x000be2000e101d48 */
[C---:B-1----:R-:W-:Y:S07]  /*122f0*/  HMMA.16816.F32 R44, R140.reuse, R156, R44 ;  /* 0x0000009c8c2c723c */ /* 0x042fee000000182c */
[----:B------:R1:W-:Y:S01]  /*12300*/  @P0 LDGSTS.E.BYPASS.LTC128B.128 [R227+0x2100], [R152.64], !P5 ;  /* 0x0210000098e30fae */ /* 0x0003e2000e901d48 */
[C---:B------:R-:W-:Y:S07]  /*12310*/  HMMA.16816.F32 R48, R140.reuse, R158, R48 ;  /* 0x0000009e8c30723c */ /* 0x040fee0000001830 */
[----:B------:R1:W-:Y:S01]  /*12320*/  @P0 LDGSTS.E.BYPASS.LTC128B.128 [R227+0x6100], [R154.64], !P4 ;  /* 0x061000009ae30fae */ /* 0x0003e2000e101d48 */
[C---:B------:R-:W-:Y:S07]  /*12330*/  HMMA.16816.F32 R52, R140.reuse, R160, R52 ;  /* 0x000000a08c34723c */ /* 0x040fee0000001834 */
[----:B------:R1:W-:Y:S01]  /*12340*/  @P0 LDGSTS.E.BYPASS.LTC128B.128 [R227+0x3100], [R144.64], !P5 ;  /* 0x0310000090e30fae */ /* 0x0003e2000e901d48 */
[----:B-----5:R-:W-:Y:S01]  /*12350*/  @P0 IADD3 R116, P1, R152, R195, RZ ;  /* 0x000000c398740210 */ /* 0x020fe20007f3e0ff */
[C---:B------:R-:W-:Y:S06]  /*12360*/  HMMA.16816.F32 R56, R140.reuse, R162, R56 ;  /* 0x000000a28c38723c */ /* 0x040fec0000001838 */
[----:B------:R-:W5:Y:S01]  /*12370*/  LDL R201, [R1+0x58] ;  /* 0x0000580001c97983 */ /* 0x000f620000100800 */
[----:B------:R-:W-:Y:S01]  /*12380*/  @P0 IMAD.X R117, R153, 0x1, R192, P1 ;  /* 0x0000000199750824 */ /* 0x000fe200008e06c0 */
[----:B------:R-:W-:Y:S02]  /*12390*/  ISETP.NE.AND P1, PT, R0, 0x1, PT ;  /* 0x000000010000780c */ /* 0x000fe40003f25270 */
[----:B------:R2:W3:Y:S01]  /*123a0*/  LDL R0, [R1+0x2c] ;  /* 0x00002c0001007983 */ /* 0x0004e20000100800 */
[C---:B------:R-:W-:Y:S03]  /*123b0*/  HMMA.16816.F32 R60, R140.reuse, R164, R60 ;  /* 0x000000a48c3c723c */ /* 0x040fe6000000183c */
[----:B------:R2:W-:Y:S05]  /*123c0*/  @P0 LDGSTS.E.BYPASS.LTC128B.128 [R227+0x7100], [R116.64], !P4 ;  /* 0x0710000074e30fae */ /* 0x0005ea000e101d48 */
[----:B------:R-:W-:Y:S03]  /*123d0*/  HMMA.16816.F32 R64, R140, R166, R64 ;  /* 0x000000a68c40723c */ /* 0x000fe60000001840 */
[----:B------:R-:W-:Y:S08]  /*123e0*/  LDSM.16.M88.4 R148, [R210+0x8900] ;  /* 0x00890000d294783b */ /* 0x000ff00000000200 */
[----:B-1----:R-:W1:Y:S08]  /*123f0*/  LDSM.16.M88.4 R144, [R210+0x8100] ;  /* 0x00810000d290783b */ /* 0x002e700000000200 */
[----:B------:R-:W2:Y:S08]  /*12400*/  LDSM.16.M88.4 R152, [R210+0x9100] ;  /* 0x00910000d298783b */ /* 0x000eb00000000200 */
[----:B------:R-:W0:Y:S08]  /*12410*/  LDGDEPBAR ;  /* 0x00000000000079af */ /* 0x000e300000000000 */
[----:B------:R-:W2:Y:S08]  /*12420*/  LDSM.16.M88.4 R156, [R210+0x9900] ;  /* 0x00990000d29c783b */ /* 0x000eb00000000200 */
[----:B------:R-:W2:Y:S01]  /*12430*/  LDSM.16.M88.4 R160, [R210+0xa100] ;  /* 0x00a10000d2a0783b */ /* 0x000ea20000000200 */
[C---:B-1----:R-:W-:Y:S07]  /*12440*/  HMMA.16816.F32 R4, R168.reuse, R144, R4 ;  /* 0x00000090a804723c */ /* 0x042fee0000001804 */
[----:B------:R-:W-:Y:S01]  /*12450*/  LDSM.16.M88.4 R164, [R215] ;  /* 0x00000000d7a4783b */ /* 0x000fe20000000200 */
[C---:B------:R-:W-:Y:S07]  /*12460*/  HMMA.16816.F32 R8, R168.reuse, R146, R8 ;  /* 0x00000092a808723c */ /* 0x040fee0000001808 */
[----:B------:R-:W1:Y:S01]  /*12470*/  LDSM.16.M88.4 R144, [R210+0xa900] ;  /* 0x00a90000d290783b */ /* 0x000e620000000200 */
[C---:B------:R-:W-:Y:S07]  /*12480*/  HMMA.16816.F32 R12, R168.reuse, R148, R12 ;  /* 0x00000094a80c723c */ /* 0x040fee000000180c */
[----:B----4-:R-:W-:Y:S01]  /*12490*/  LDSM.16.M88.4 R188, [R210+0xf100] ;  /* 0x00f10000d2bc783b */ /* 0x010fe20000000200 */
[C---:B------:R-:W-:Y:S07]  /*124a0*/  HMMA.16816.F32 R16, R168.reuse, R150, R16 ;  /* 0x00000096a810723c */ /* 0x040fee0000001810 */
[----:B------:R-:W4:Y:S01]  /*124b0*/  LDSM.16.M88.4 R148, [R210+0xb100] ;  /* 0x00b10000d294783b */ /* 0x000f220000000200 */
[C---:B--2---:R-:W-:Y:S07]  /*124c0*/  HMMA.16816.F32 R20, R168.reuse, R152, R20 ;  /* 0x00000098a814723c */ /* 0x044fee0000001814 */
[----:B------:R-:W-:Y:S01]  /*124d0*/  LDSM.16.M88.4 R192, [R210+0xf900] ;  /* 0x00f90000d2c0783b */ /* 0x000fe20000000200 */
[C---:B------:R-:W-:Y:S07]  /*124e0*/  HMMA.16816.F32 R24, R168.reuse, R154, R24 ;  /* 0x0000009aa818723c */ /* 0x040fee0000001818 */
[----:B------:R-:W2:Y:S01]  /*124f0*/  LDSM.16.M88.4 R152, [R210+0xb900] ;  /* 0x00b90000d298783b */ /* 0x000ea20000000200 */
[C---:B------:R-:W-:Y:S08]  /*12500*/  HMMA.16816.F32 R28, R168.reuse, R156, R28 ;  /* 0x0000009ca81c723c */ /* 0x040ff0000000181c */
[C---:B------:R-:W-:Y:S01]  /*12510*/  HMMA.16816.F32 R32, R168.reuse, R158, R32 ;  /* 0x0000009ea820723c */ /* 0x040fe20000001820 */
[----:B------:R-:W2:Y:S07]  /*12520*/  LDSM.16.M88.4 R156, [R207] ;  /* 0x00000000cf9c783b */ /* 0x000eae0000000200 */
        /* <DEDUP_REMOVED lines=30> */
[C---:B------:R-:W-:Y:S08]  /*12710*/  HMMA.16816.F32 R52, R172.reuse, R160, R52 ;  /* 0x000000a0ac34723c */ /* 0x040ff00000001834 */
[C---:B------:R-:W-:Y:S01]  /*12720*/  HMMA.16816.F32 R56, R172.reuse, R162, R56 ;  /* 0x000000a2ac38723c */ /* 0x040fe20000001838 */
[----:B------:R-:W5:Y:S07]  /*12730*/  LDSM.16.M88.4 R160, [R204+0xd900] ;  /* 0x00d90000cca0783b */ /* 0x000f6e0000000200 */
[C---:B-1----:R-:W-:Y:S04]  /*12740*/  HMMA.16816.F32 R60, R172.reuse, R144, R60 ;  /* 0x00000090ac3c723c */ /* 0x042fe8000000183c */
[----:B---3--:R-:W-:Y:S04]  /*12750*/  @P1 SHF.R.U32.HI R0, RZ, c[0x0][0x2cc], R2 ;  /* 0x0000b300ff001a19 */ /* 0x008fe80000011602 */
[----:B------:R-:W-:Y:S01]  /*12760*/  HMMA.16816.F32 R64, R172, R146, R64 ;  /* 0x00000092ac40723c */ /* 0x000fe20000001840 */
[----:B------:R-:W1:Y:S07]  /*12770*/  LDSM.16.M88.4 R144, [R204+0xe100] ;  /* 0x00e10000cc90783b */ /* 0x000e6e0000000200 */
[C---:B----4-:R-:W-:Y:S01]  /*12780*/  HMMA.16816.F32 R4, R176.reuse, R148, R4 ;  /* 0x00000094b004723c */ /* 0x050fe20000001804 */
[----:B------:R-:W-:Y:S07]  /*12790*/  SHFL.IDX PT, R116, R0, 0x1, 0x1c1f ;  /* 0x003c1f0000747f89 */ /* 0x000fee00000e0000 */
[C---:B------:R-:W-:Y:S01]  /*127a0*/  HMMA.16816.F32 R8, R176.reuse, R150, R8 ;  /* 0x00000096b008723c */ /* 0x040fe20000001808 */
[----:B------:R-:W-:Y:S07]  /*127b0*/  LDSM.16.M88.4 R148, [R204+0xe900] ;  /* 0x00e90000cc94783b */ /* 0x000fee0000000200 */
[C---:B--2---:R-:W-:Y:S01]  /*127c0*/  HMMA.16816.F32 R12, R176.reuse, R152, R12 ;  /* 0x00000098b00c723c */ /* 0x044fe2000000180c */
[----:B------:R2:W3:Y:S07]  /*127d0*/  SHFL.IDX PT, R2, R0, RZ, 0x1c1f ;  /* 0x001c1fff00027589 */ /* 0x0004ee00000e0000 */
[C---:B------:R-:W-:Y:S01]  /*127e0*/  HMMA.16816.F32 R16, R176.reuse, R154, R16 ;  /* 0x0000009ab010723c */ /* 0x040fe20000001810 */
[----:B------:R-:W4:Y:S07]  /*127f0*/  LDSM.16.M88.4 R152, [R204+0xf100] ;  /* 0x00f10000cc98783b */ /* 0x000f2e0000000200 */
[C---:B------:R-:W-:Y:S08]  /*12800*/  HMMA.16816.F32 R20, R176.reuse, R156, R20 ;  /* 0x0000009cb014723c */ /* 0x040ff00000001814 */
[C---:B------:R-:W-:Y:S01]  /*12810*/  HMMA.16816.F32 R24, R176.reuse, R158, R24 ;  /* 0x0000009eb018723c */ /* 0x040fe20000001818 */
[----:B------:R-:W4:Y:S03]  /*12820*/  LDSM.16.M88.4 R156, [R204+0xf900] ;  /* 0x00f90000cc9c783b */ /* 0x000f260000000200 */
[C---:B--2---:R-:W-:Y:S01]  /*12830*/  IMAD R0, R200.reuse, R228, 0x1 ;  /* 0x00000001c8007424 */ /* 0x044fe200078e02e4 */
[----:B------:R-:W-:Y:S03]  /*12840*/  IADD3 R228, R200, -0x1, RZ ;  /* 0xffffffffc8e47810 */ /* 0x000fe60007ffe0ff */
[C---:B-----5:R-:W-:Y:S04]  /*12850*/  HMMA.16816.F32 R28, R176.reuse, R160, R28 ;  /* 0x000000a0b01c723c */ /* 0x060fe8000000181c */
[----:B------:R-:W-:Y:S04]  /*12860*/  IADD3 R0, R202, R0, -R203 ;  /* 0x00000000ca007210 */ /* 0x000fe80007ffe8cb */
[C---:B------:R-:W-:Y:S01]  /*12870*/  HMMA.16816.F32 R32, R176.reuse, R162, R32 ;  /* 0x000000a2b020723c */ /* 0x040fe20000001820 */
[----:B------:R-:W2:Y:S03]  /*12880*/  LDSM.16.M88.4 R160, [R219] ;  /* 0x00000000dba0783b */ /* 0x000ea60000000200 */
[----:B------:R-:W-:Y:S04]  /*12890*/  IMAD.IADD R0, R0, 0x1, -R201 ;  /* 0x0000000100007824 */ /* 0x000fe800078e0ac9 */
[C---:B-1----:R-:W-:Y:S04]  /*128a0*/  HMMA.16816.F32 R36, R176.reuse, R144, R36 ;  /* 0x00000090b024723c */ /* 0x042fe80000001824 */
[C---:B---3--:R-:W-:Y:S02]  /*128b0*/  IMAD.IADD R2, R0.reuse, 0x1, R2 ;  /* 0x0000000100027824 */ /* 0x048fe400078e0202 */
[----:B------:R-:W-:Y:S02]  /*128c0*/  IMAD.IADD R0, R0, 0x1, R116 ;  /* 0x0000000100007824 */ /* 0x000fe400078e0274 */
[C---:B------:R-:W-:Y:S01]  /*128d0*/  HMMA.16816.F32 R40, R176.reuse, R146, R40 ;  /* 0x00000092b028723c */ /* 0x040fe20000001828 */
[----:B------:R-:W1:Y:S02]  /*128e0*/  LDSM.16.M88.4 R144, [R218] ;  /* 0x00000000da90783b */ /* 0x000e640000000200 */
[C---:B------:R-:W-:Y:S02]  /*128f0*/  ISETP.GT.AND P6, PT, R2.reuse, 0x69, PT ;  /* 0x000000690200780c */ /* 0x040fe40003fc4270 */
[C---:B------:R-:W-:Y:S02]  /*12900*/  ISETP.GT.AND P3, PT, R2.reuse, RZ, PT ;  /* 0x000000ff0200720c */ /* 0x040fe40003f64270 */
[C---:B------:R-:W-:Y:S01]  /*12910*/  ISETP.GT.AND P5, PT, R2.reuse, 0x70, PT ;  /* 0x000000700200780c */ /* 0x040fe20003fa4270 */
[C---:B------:R-:W-:Y:S03]  /*12920*/  HMMA.16816.F32 R44, R176.reuse, R148, R44 ;  /* 0x00000094b02c723c */ /* 0x040fe6000000182c */
[----:B------:R-:W-:Y:S02]  /*12930*/  ISETP.GT.AND P2, PT, R2, 0x1, PT ;  /* 0x000000010200780c */ /* 0x000fe40003f44270 */
[C---:B------:R-:W-:Y:S02]  /*12940*/  ISETP.GT.AND P1, PT, R0.reuse, RZ, PT ;  /* 0x000000ff0000720c */ /* 0x040fe40003f24270 */
[----:B------:R-:W-:Y:S01]  /*12950*/  ISETP.GT.AND P0, PT, R0, 0x1, PT ;  /* 0x000000010000780c */ /* 0x000fe20003f04270 */
[C---:B------:R-:W-:Y:S01]  /*12960*/  HMMA.16816.F32 R48, R176.reuse, R150, R48 ;  /* 0x00000096b030723c */ /* 0x040fe20000001830 */
[----:B------:R-:W3:Y:S02]  /*12970*/  LDSM.16.M88.4 R148, [R217] ;  /* 0x00000000d994783b */ /* 0x000ee40000000200 */
[----:B------:R-:W-:Y:S05]  /*12980*/  ISETP.GT.AND P4, PT, R2, 0x71, PT ;  /* 0x000000710200780c */ /* 0x000fea0003f84270 */
[C---:B----4-:R-:W-:Y:S08]  /*12990*/  HMMA.16816.F32 R52, R176.reuse, R152, R52 ;  /* 0x00000098b034723c */ /* 0x050ff00000001834 */
[C---:B------:R-:W-:Y:S01]  /*129a0*/  HMMA.16816.F32 R56, R176.reuse, R154, R56 ;  /* 0x0000009ab038723c */ /* 0x040fe20000001838 */
[----:B------:R-:W4:Y:S07]  /*129b0*/  LDSM.16.M88.4 R152, [R216] ;  /* 0x00000000d898783b */ /* 0x000f2e0000000200 */
[C---:B------:R-:W-:Y:S08]  /*129c0*/  HMMA.16816.F32 R60, R176.reuse, R156, R60 ;  /* 0x0000009cb03c723c */ /* 0x040ff0000000183c */
[----:B------:R-:W-:Y:S01]  /*129d0*/  HMMA.16816.F32 R64, R176, R158, R64 ;  /* 0x0000009eb040723c */ /* 0x000fe20000001840 */
[----:B------:R-:W5:Y:S07]  /*129e0*/  LDSM.16.M88.4 R156, [R214] ;  /* 0x00000000d69c783b */ /* 0x000f6e0000000200 */
[C---:B--2---:R-:W-:Y:S08]  /*129f0*/  HMMA.16816.F32 R4, R180.reuse, R160, R4 ;  /* 0x000000a0b404723c */ /* 0x044ff00000001804 */
[C---:B------:R-:W-:Y:S01]  /*12a00*/  HMMA.16816.F32 R8, R180.reuse, R162, R8 ;  /* 0x000000a2b408723c */ /* 0x040fe20000001808 */
[----:B------:R-:W-:Y:S07]  /*12a10*/  LDSM.16.M88.4 R160, [R210+0xc900] ;  /* 0x00c90000d2a0783b */ /* 0x000fee0000000200 */
[C---:B-1----:R-:W-:Y:S08]  /*12a20*/  HMMA.16816.F32 R12, R180.reuse, R144, R12 ;  /* 0x00000090b40c723c */ /* 0x042ff0000000180c */
[C---:B------:R-:W-:Y:S01]  /*12a30*/  HMMA.16816.F32 R16, R180.reuse, R146, R16 ;  /* 0x00000092b410723c */ /* 0x040fe20000001810 */
[----:B------:R-:W1:Y:S07]  /*12a40*/  LDSM.16.M88.4 R144, [R213] ;  /* 0x00000000d590783b */ /* 0x000e6e0000000200 */
[C---:B---3--:R-:W-:Y:S08]  /*12a50*/  HMMA.16816.F32 R20, R180.reuse, R148, R20 ;  /* 0x00000094b414723c */ /* 0x048ff00000001814 */
[C---:B------:R-:W-:Y:S01]  /*12a60*/  HMMA.16816.F32 R24, R180.reuse, R150, R24 ;  /* 0x00000096b418723c */ /* 0x040fe20000001818 */
[----:B------:R-:W2:Y:S07]  /*12a70*/  LDSM.16.M88.4 R148, [R212] ;  /* 0x00000000d494783b */ /* 0x000eae0000000200 */
[C---:B----4-:R-:W-:Y:S08]  /*12a80*/  HMMA.16816.F32 R28, R180.reuse, R152, R28 ;  /* 0x00000098b41c723c */ /* 0x050ff0000000181c */
[C---:B------:R-:W-:Y:S01]  /*12a90*/  HMMA.16816.F32 R32, R180.reuse, R154, R32 ;  /* 0x0000009ab420723c */ /* 0x040fe20000001820 */
[----:B------:R-:W3:Y:S07]  /*12aa0*/  LDSM.16.M88.4 R152, [R210+0xc100] ;  /* 0x00c10000d298783b */ /* 0x000eee0000000200 */
[C---:B------:R-:W-:Y:S08]  /*12ab0*/  HMMA.16816.F32 R36, R180.reuse, R164, R36 ;  /* 0x000000a4b424723c */ /* 0x040ff00000001824 */
        /* <DEDUP_REMOVED lines=16> */
[C---:B----4-:R-:W-:Y:S08]  /*12bc0*/  HMMA.16816.F32 R20, R184.reuse, R164, R20 ;  /* 0x000000a4b814723c */ /* 0x050ff00000001814 */
[C---:B------:R-:W-:Y:S08]  /*12bd0*/  HMMA.16816.F32 R24, R184.reuse, R166, R24 ;  /* 0x000000a6b818723c */ /* 0x040ff00000001818 */
[C---:B-----5:R-:W-:Y:S08]  /*12be0*/  HMMA.16816.F32 R28, R184.reuse, R156, R28 ;  /* 0x0000009cb81c723c */ /* 0x060ff0000000181c */
[C---:B------:R-:W-:Y:S08]  /*12bf0*/  HMMA.16816.F32 R32, R184.reuse, R158, R32 ;  /* 0x0000009eb820723c */ /* 0x040ff00000001820 */
[C---:B-1----:R-:W-:Y:S08]  /*12c00*/  HMMA.16816.F32 R36, R184.reuse, R144, R36 ;  /* 0x00000090b824723c */ /* 0x042ff00000001824 */
[C---:B------:R-:W-:Y:S01]  /*12c10*/  HMMA.16816.F32 R40, R184.reuse, R146, R40 ;  /* 0x00000092b828723c */ /* 0x040fe20000001828 */
[----:B------:R-:W1:Y:S07]  /*12c20*/  LDSM.16.M88.4 R144, [R207+0x4800] ;  /* 0x00480000cf90783b */ /* 0x000e6e0000000200 */
[C---:B--2---:R-:W-:Y:S08]  /*12c30*/  HMMA.16816.F32 R44, R184.reuse, R148, R44 ;  /* 0x00000094b82c723c */ /* 0x044ff0000000182c */
[C---:B------:R-:W-:Y:S01]  /*12c40*/  HMMA.16816.F32 R48, R184.reuse, R150, R48 ;  /* 0x00000096b830723c */ /* 0x040fe20000001830 */
[----:B------:R-:W2:Y:S07]  /*12c50*/  LDSM.16.M88.4 R148, [R207+0x5000] ;  /* 0x00500000cf94783b */ /* 0x000eae0000000200 */
[C---:B------:R-:W-:Y:S08]  /*12c60*/  HMMA.16816.F32 R52, R184.reuse, R188, R52 ;  /* 0x000000bcb834723c */ /* 0x040ff00000001834 */
[C---:B------:R-:W-:Y:S08]  /*12c70*/  HMMA.16816.F32 R56, R184.reuse, R190, R56 ;  /* 0x000000beb838723c */ /* 0x040ff00000001838 */
[C---:B------:R-:W-:Y:S08]  /*12c80*/  HMMA.16816.F32 R60, R184.reuse, R192, R60 ;  /* 0x000000c0b83c723c */ /* 0x040ff0000000183c */
[----:B------:R-:W-:Y:S08]  /*12c90*/  HMMA.16816.F32 R64, R184, R194, R64 ;  /* 0x000000c2b840723c */ /* 0x000ff00000001840 */
[C---:B---3--:R-:W-:Y:S08]  /*12ca0*/  HMMA.16816.F32 R4, R196.reuse, R152, R4 ;  /* 0x00000098c404723c */ /* 0x048ff00000001804 */
[C---:B------:R-:W-:Y:S01]  /*12cb0*/  HMMA.16816.F32 R8, R196.reuse, R154, R8 ;  /* 0x0000009ac408723c */ /* 0x040fe20000001808 */
[----:B------:R-:W3:Y:S07]  /*12cc0*/  LDSM.16.M88.4 R152, [R207+0x5800] ;  /* 0x00580000cf98783b */ /* 0x000eee0000000200 */
[C---:B-1----:R-:W-:Y:S08]  /*12cd0*/  HMMA.16816.F32 R12, R196.reuse, R144, R12 ;  /* 0x00000090c40c723c */ /* 0x042ff0000000180c */
[C---:B------:R-:W-:Y:S01]  /*12ce0*/  HMMA.16816.F32 R16, R196.reuse, R146, R16 ;  /* 0x00000092c410723c */ /* 0x040fe20000001810 */
[----:B------:R-:W1:Y:S03]  /*12cf0*/  LDSM.16.M88.4 R144, [R207+0x6000] ;  /* 0x00600000cf90783b */ /* 0x000e660000000200 */
[----:B------:R-:W-:Y:S02]  /*12d00*/  FSEL R116, R4, -INF , P3 ;  /* 0xff80000004747808 */ /* 0x000fe40001800000 */
[----:B------:R-:W-:Y:S02]  /*12d10*/  FSEL R156, R5, -INF , P2 ;  /* 0xff800000059c7808 */ /* 0x000fe40001000000 */
[C---:B--2---:R-:W-:Y:S03]  /*12d20*/  HMMA.16816.F32 R20, R196.reuse, R148, R20 ;  /* 0x00000094c414723c */ /* 0x044fe60000001814 */
[----:B------:R-:W-:Y:S02]  /*12d30*/  ISETP.GT.AND P3, PT, R2, 0x8, PT ;  /* 0x000000080200780c */ /* 0x000fe40003f64270 */
[----:B------:R-:W-:Y:S02]  /*12d40*/  FSEL R159, R6, -INF , P1 ;  /* 0xff800000069f7808 */ /* 0x000fe40000800000 */
[----:B------:R-:W-:Y:S01]  /*12d50*/  FSEL R161, R7, -INF , P0 ;  /* 0xff80000007a17808 */ /* 0x000fe20000000000 */
[C---:B------:R-:W-:Y:S01]  /*12d60*/  HMMA.16816.F32 R24, R196.reuse, R150, R24 ;  /* 0x00000096c418723c */ /* 0x040fe20000001818 */
[----:B------:R-:W2:Y:S02]  /*12d70*/  LDSM.16.M88.4 R4, [R207+0x6800] ;  /* 0x00680000cf04783b */ /* 0x000ea40000000200 */
[----:B------:R-:W-:Y:S02]  /*12d80*/  ISETP.GT.AND P2, PT, R2, 0x9, PT ;  /* 0x000000090200780c */ /* 0x000fe40003f44270 */
[----:B------:R-:W-:Y:S02]  /*12d90*/  FSEL R148, R8, -INF , P3 ;  /* 0xff80000008947808 */ /* 0x000fe40001800000 */
[----:B------:R-:W-:Y:S01]  /*12da0*/  FSEL R157, R9, -INF , P2 ;  /* 0xff800000099d7808 */ /* 0x000fe20001000000 */
[C---:B---3--:R-:W-:Y:S03]  /*12db0*/  HMMA.16816.F32 R28, R196.reuse, R152, R28 ;  /* 0x00000098c41c723c */ /* 0x048fe6000000181c */
[C---:B------:R-:W-:Y:S02]  /*12dc0*/  ISETP.GT.AND P1, PT, R0.reuse, 0x8, PT ;  /* 0x000000080000780c */ /* 0x040fe40003f24270 */
[----:B------:R-:W-:Y:S02]  /*12dd0*/  ISETP.GT.AND P0, PT, R0, 0x9, PT ;  /* 0x000000090000780c */ /* 0x000fe40003f04270 */
[----:B------:R-:W-:Y:S01]  /*12de0*/  FSEL R158, R10, -INF , P1 ;  /* 0xff8000000a9e7808 */ /* 0x000fe20000800000 */
[C---:B------:R-:W-:Y:S03]  /*12df0*/  HMMA.16816.F32 R32, R196.reuse, R154, R32 ;  /* 0x0000009ac420723c */ /* 0x040fe60000001820 */
[C---:B------:R-:W-:Y:S02]  /*12e00*/  ISETP.GT.AND P1, PT, R0.reuse, 0x10, PT ;  /* 0x000000100000780c */ /* 0x040fe40003f24270 */
[----:B------:R-:W-:Y:S02]  /*12e10*/  FSEL R160, R11, -INF , P0 ;  /* 0xff8000000ba07808 */ /* 0x000fe40000000000 */
[----:B------:R-:W3:Y:S01]  /*12e20*/  LDSM.16.M88.4 R8, [R207+0x7000] ;  /* 0x00700000cf08783b */ /* 0x000ee20000000200 */
[C---:B-1----:R-:W-:Y:S03]  /*12e30*/  HMMA.16816.F32 R36, R196.reuse, R144, R36 ;  /* 0x00000090c424723c */ /* 0x042fe60000001824 */
[----:B------:R-:W-:Y:S02]  /*12e40*/  ISETP.GT.AND P0, PT, R0, 0x11, PT ;  /* 0x000000110000780c */ /* 0x000fe40003f04270 */
[----:B------:R-:W-:Y:S02]  /*12e50*/  FSEL R162, R14, -INF , P1 ;  /* 0xff8000000ea27808 */ /* 0x000fe40000800000 */
[----:B------:R-:W-:Y:S01]  /*12e60*/  FSEL R163, R15, -INF , P0 ;  /* 0xff8000000fa37808 */ /* 0x000fe20000000000 */
[C---:B------:R-:W-:Y:S01]  /*12e70*/  HMMA.16816.F32 R40, R196.reuse, R146, R40 ;  /* 0x00000092c428723c */ /* 0x040fe20000001828 */
[----:B------:R-:W4:Y:S02]  /*12e80*/  LDL.64 R14, [R1+0x48] ;  /* 0x00004800010e7983 */ /* 0x000f240000100a00 */
[C---:B------:R-:W-:Y:S02]  /*12e90*/  ISETP.GT.AND P3, PT, R2.reuse, 0x10, PT ;  /* 0x000000100200780c */ /* 0x040fe40003f64270 */
[----:B------:R-:W-:Y:S02]  /*12ea0*/  ISETP.GT.AND P2, PT, R2, 0x11, PT ;  /* 0x000000110200780c */ /* 0x000fe40003f44270 */
[----:B------:R-:W-:Y:S01]  /*12eb0*/  FSEL R150, R12, -INF , P3 ;  /* 0xff8000000c967808 */ /* 0x000fe20001800000 */
[C---:B--2---:R-:W-:Y:S03]  /*12ec0*/  HMMA.16816.F32 R44, R196.reuse, R4, R44 ;  /* 0x00000004c42c723c */ /* 0x044fe6000000182c */
[----:B------:R-:W-:Y:S02]  /*12ed0*/  ISETP.GT.AND P3, PT, R2, 0x18, PT ;  /* 0x000000180200780c */ /* 0x000fe40003f64270 */
[----:B------:R-:W-:Y:S02]  /*12ee0*/  FMNMX.FTZ R12, R116, R3, !PT ;  /* 0x00000003740c7209 */ /* 0x000fe40007810000 */
[----:B------:R-:W-:Y:S01]  /*12ef0*/  FSEL R151, R13, -INF , P2 ;  /* 0xff8000000d977808 */ /* 0x000fe20001000000 */
[C---:B------:R-:W-:Y:S03]  /*12f00*/  HMMA.16816.F32 R48, R196.reuse, R6, R48 ;  /* 0x00000006c430723c */ /* 0x040fe60000001830 */
[----:B------:R-:W-:Y:S02]  /*12f10*/  ISETP.GT.AND P2, PT, R2, 0x19, PT ;  /* 0x000000190200780c */ /* 0x000fe40003f44270 */
[----:B------:R-:W-:Y:S02]  /*12f20*/  FMNMX.FTZ R12, R156, R12, !PT ;  /* 0x0000000c9c0c7209 */ /* 0x000fe40007810000 */
[----:B------:R-:W-:Y:S02]  /*12f30*/  FMNMX.FTZ R5, R159, R118, !PT ;  /* 0x000000769f057209 */ /* 0x000fe40007810000 */
[----:B------:R-:W-:Y:S02]  /*12f40*/  FMNMX.FTZ R4, R148, R12, !PT ;  /* 0x0000000c94047209 */ /* 0x000fe40007810000 */
[----:B------:R-:W-:Y:S02]  /*12f50*/  ISETP.GT.AND P1, PT, R0, 0x18, PT ;  /* 0x000000180000780c */ /* 0x000fe40003f24270 */
[----:B------:R-:W-:Y:S01]  /*12f60*/  FMNMX.FTZ R4, R157, R4, !PT ;  /* 0x000000049d047209 */ /* 0x000fe20007810000 */
[C---:B---3--:R-:W-:Y:S03]  /*12f70*/  HMMA.16816.F32 R52, R196.reuse, R8, R52 ;  /* 0x00000008c434723c */ /* 0x048fe60000001834 */
[----:B------:R-:W-:Y:S02]  /*12f80*/  FMNMX.FTZ R4, R150, R4, !PT ;  /* 0x0000000496047209 */ /* 0x000fe40007810000 */
[----:B------:R-:W-:Y:S02]  /*12f90*/  FSEL R152, R16, -INF , P3 ;  /* 0xff80000010987808 */ /* 0x000fe40001800000 */
[----:B------:R-:W-:Y:S01]  /*12fa0*/  FMNMX.FTZ R4, R151, R4, !PT ;  /* 0x0000000497047209 */ /* 0x000fe20007810000 */
[C---:B------:R-:W-:Y:S01]  /*12fb0*/  HMMA.16816.F32 R56, R196.reuse, R10, R56 ;  /* 0x0000000ac438723c */ /* 0x040fe20000001838 */
[----:B------:R-:W2:Y:S02]  /*12fc0*/  LDL R11, [R1+0x1c] ;  /* 0x00001c00010b7983 */ /* 0x000ea40000100800 */
[----:B------:R-:W-:Y:S02]  /*12fd0*/  ISETP.GT.AND P3, PT, R2, 0x20, PT ;  /* 0x000000200200780c */ /* 0x000fe40003f64270 */
[----:B------:R-:W-:Y:S01]  /*12fe0*/  FMNMX.FTZ R13, R161, R5, !PT ;  /* 0x00000005a10d7209 */ /* 0x000fe20007810000 */
[----:B------:R-:W3:Y:S01]  /*12ff0*/  LDL R10, [R1+0x18] ;  /* 0x00001800010a7983 */ /* 0x000ee20000100800 */
[----:B------:R-:W-:Y:S02]  /*13000*/  FMNMX.FTZ R12, R152, R4, !PT ;  /* 0x00000004980c7209 */ /* 0x000fe40007810000 */
[----:B------:R-:W-:Y:S01]  /*13010*/  FSEL R153, R17, -INF , P2 ;  /* 0xff80000011997808 */ /* 0x000fe20001000000 */
[----:B------:R-:W1:Y:S01]  /*13020*/  LDSM.16.M88.4 R4, [R207+0x7800] ;  /* 0x00780000cf04783b */ /* 0x000e620000000200 */
[----:B------:R-:W-:Y:S01]  /*13030*/  ISETP.GT.AND P2, PT, R2, 0x21, PT ;  /* 0x000000210200780c */ /* 0x000fe20003f44270 */
[----:B------:R-:W-:Y:S04]  /*13040*/  DEPBAR.LE SB0, 0x0 ;  /* 0x000080000000791a */ /* 0x000fe80000000000 */
[----:B------:R-:W-:Y:S02]  /*13050*/  FMNMX.FTZ R12, R153, R12, !PT ;  /* 0x0000000c990c7209 */ /* 0x000fe40007810000 */
[----:B------:R-:W-:Y:S01]  /*13060*/  FSEL R154, R20, -INF , P3 ;  /* 0xff800000149a7808 */ /* 0x000fe20001800000 */
[----:B------:R-:W-:Y:S01]  /*13070*/  BAR.SYNC.DEFER_BLOCKING 0x0 ;  /* 0x0000000000007b1d */ /* 0x000fe20000010000 */
[----:B------:R-:W-:Y:S02]  /*13080*/  FSEL R155, R21, -INF , P2 ;  /* 0xff800000159b7808 */ /* 0x000fe40001000000 */
[----:B------:R-:W-:Y:S02]  /*13090*/  FMNMX.FTZ R8, R154, R12, !PT ;  /* 0x0000000c9a087209 */ /* 0x000fe40007810000 */
[----:B------:R-:W-:Y:S02]  /*130a0*/  ISETP.GT.AND P3, PT, R2, 0x28, PT ;  /* 0x000000280200780c */ /* 0x000fe40003f64270 */
[----:B------:R-:W-:Y:S02]  /*130b0*/  FMNMX.FTZ R13, R158, R13, !PT ;  /* 0x0000000d9e0d7209 */ /* 0x000fe40007810000 */
[----:B------:R-:W-:Y:S02]  /*130c0*/  ISETP.GT.AND P2, PT, R2, 0x29, PT ;  /* 0x000000290200780c */ /* 0x000fe40003f44270 */
[----:B------:R-:W-:Y:S02]  /*130d0*/  FSEL R167, R24, -INF , P3 ;  /* 0xff80000018a77808 */ /* 0x000fe40001800000 */
[----:B------:R-:W-:Y:S02]  /*130e0*/  FMNMX.FTZ R8, R155, R8, !PT ;  /* 0x000000089b087209 */ /* 0x000fe40007810000 */
[----:B------:R-:W-:Y:S02]  /*130f0*/  FSEL R189, R25, -INF , P2 ;  /* 0xff80000019bd7808 */ /* 0x000fe40001000000 */
[----:B------:R-:W-:Y:S02]  /*13100*/  FMNMX.FTZ R9, R160, R13, !PT ;  /* 0x0000000da0097209 */ /* 0x000fe40007810000 */
[C---:B------:R-:W-:Y:S02]  /*13110*/  ISETP.GT.AND P3, PT, R2.reuse, 0x30, PT ;  /* 0x000000300200780c */ /* 0x040fe40003f64270 */
[----:B------:R-:W-:Y:S02]  /*13120*/  FMNMX.FTZ R8, R167, R8, !PT ;  /* 0x00000008a7087209 */ /* 0x000fe40007810000 */
[----:B------:R-:W-:Y:S01]  /*13130*/  ISETP.GT.AND P2, PT, R2, 0x31, PT ;  /* 0x000000310200780c */ /* 0x000fe20003f44270 */
[----:B------:R-:W5:Y:S01]  /*13140*/  LDL R12, [R1+0x34] ;  /* 0x00003400010c7983 */ /* 0x000f620000100800 */
[----:B------:R-:W-:Y:S02]  /*13150*/  FSEL R192, R28, -INF , P3 ;  /* 0xff8000001cc07808 */ /* 0x000fe40001800000 */
[----:B------:R-:W-:Y:S02]  /*13160*/  FMNMX.FTZ R8, R189, R8, !PT ;  /* 0x00000008bd087209 */ /* 0x000fe40007810000 */
[----:B------:R-:W-:Y:S01]  /*13170*/  FMNMX.FTZ R9, R162, R9, !PT ;  /* 0x00000009a2097209 */ /* 0x000fe20007810000 */
[C---:B-1----:R-:W-:Y:S05]  /*13180*/  HMMA.16816.F32 R60, R196.reuse, R4, R60 ;  /* 0x00000004c43c723c */ /* 0x042fea000000183c */
[----:B------:R-:W-:Y:S02]  /*13190*/  FSEL R193, R29, -INF , P2 ;  /* 0xff8000001dc17808 */ /* 0x000fe40001000000 */
[----:B------:R-:W-:Y:S01]  /*131a0*/  FSEL R164, R18, -INF , P1 ;  /* 0xff80000012a47808 */ /* 0x000fe20000800000 */
[----:B------:R-:W-:Y:S03]  /*131b0*/  HMMA.16816.F32 R64, R196, R6, R64 ;  /* 0x00000006c440723c */ /* 0x000fe60000001840 */
[----:B------:R-:W-:Y:S02]  /*131c0*/  ISETP.GT.AND P0, PT, R0, 0x19, PT ;  /* 0x000000190000780c */ /* 0x000fe40003f04270 */
[----:B------:R-:W-:Y:S02]  /*131d0*/  ISETP.GT.AND P3, PT, R2, 0x38, PT ;  /* 0x000000380200780c */ /* 0x000fe40003f64270 */
[----:B------:R-:W-:Y:S02]  /*131e0*/  FMNMX.FTZ R8, R192, R8, !PT ;  /* 0x00000008c0087209 */ /* 0x000fe40007810000 */
[----:B------:R-:W-:Y:S02]  /*131f0*/  FMNMX.FTZ R9, R163, R9, !PT ;  /* 0x00000009a3097209 */ /* 0x000fe40007810000 */
[----:B------:R-:W-:Y:S02]  /*13200*/  ISETP.GT.AND P1, PT, R0, 0x20, PT ;  /* 0x000000200000780c */ /* 0x000fe40003f24270 */
[----:B------:R-:W-:Y:S02]  /*13210*/  FSEL R165, R19, -INF , P0 ;  /* 0xff80000013a57808 */ /* 0x000fe40000000000 */
[----:B------:R-:W-:Y:S02]  /*13220*/  FSEL R201, R32, -INF , P3 ;  /* 0xff80000020c97808 */ /* 0x000fe40001800000 */
[----:B------:R-:W-:Y:S02]  /*13230*/  FMNMX.FTZ R8, R193, R8, !PT ;  /* 0x00000008c1087209 */ /* 0x000fe40007810000 */
[----:B------:R-:W-:Y:S02]  /*13240*/  ISETP.GT.AND P2, PT, R2, 0x39, PT ;  /* 0x000000390200780c */ /* 0x000fe40003f44270 */
[----:B------:R-:W-:Y:S02]  /*13250*/  FMNMX.FTZ R9, R164, R9, !PT ;  /* 0x00000009a4097209 */ /* 0x000fe40007810000 */
[----:B------:R-:W-:Y:S02]  /*13260*/  FSEL R166, R22, -INF , P1 ;  /* 0xff80000016a67808 */ /* 0x000fe40000800000 */
[----:B------:R-:W-:Y:S02]  /*13270*/  FMNMX.FTZ R8, R201, R8, !PT ;  /* 0x00000008c9087209 */ /* 0x000fe40007810000 */
[----:B------:R-:W-:Y:S02]  /*13280*/  ISETP.GT.AND P0, PT, R0, 0x21, PT ;  /* 0x000000210000780c */ /* 0x000fe40003f04270 */
[----:B------:R-:W-:Y:S02]  /*13290*/  FSEL R202, R33, -INF , P2 ;  /* 0xff80000021ca7808 */ /* 0x000fe40001000000 */
[----:B------:R-:W-:Y:S02]  /*132a0*/  ISETP.GT.AND P3, PT, R2, 0x40, PT ;  /* 0x000000400200780c */ /* 0x000fe40003f64270 */
[----:B------:R-:W-:Y:S02]  /*132b0*/  FMNMX.FTZ R9, R165, R9, !PT ;  /* 0x00000009a5097209 */ /* 0x000fe40007810000 */
[----:B------:R-:W-:Y:S02]  /*132c0*/  FMNMX.FTZ R8, R202, R8, !PT ;  /* 0x00000008ca087209 */ /* 0x000fe40007810000 */
[----:B------:R-:W-:Y:S02]  /*132d0*/  FSEL R188, R23, -INF , P0 ;  /* 0xff80000017bc7808 */ /* 0x000fe40000000000 */
[----:B------:R-:W-:Y:S02]  /*132e0*/  FMNMX.FTZ R9, R166, R9, !PT ;  /* 0x00000009a6097209 */ /* 0x000fe40007810000 */
[----:B------:R-:W-:Y:S02]  /*132f0*/  FSEL R230, R36, -INF , P3 ;  /* 0xff80000024e67808 */ /* 0x000fe40001800000 */
[----:B------:R-:W-:Y:S02]  /*13300*/  FMNMX.FTZ R5, R188, R9, !PT ;  /* 0x00000009bc057209 */ /* 0x000fe40007810000 */
[----:B------:R-:W-:Y:S02]  /*13310*/  FMNMX.FTZ R4, R230, R8, !PT ;  /* 0x00000008e6047209 */ /* 0x000fe40007810000 */
[----:B------:R-:W3:Y:S01]  /*13320*/  LDL.64 R8, [R1+0x38] ;  /* 0x0000380001087983 */ /* 0x000ee20000100a00 */
[----:B------:R-:W-:Y:S02]  /*13330*/  ISETP.GT.AND P1, PT, R0, 0x28, PT ;  /* 0x000000280000780c */ /* 0x000fe40003f24270 */
[----:B------:R-:W-:Y:S02]  /*13340*/  ISETP.GT.AND P2, PT, R2, 0x41, PT ;  /* 0x000000410200780c */ /* 0x000fe40003f44270 */
[----:B------:R-:W-:Y:S02]  /*13350*/  FSEL R190, R26, -INF , P1 ;  /* 0xff8000001abe7808 */ /* 0x000fe40000800000 */
[C---:B------:R-:W-:Y:S02]  /*13360*/  ISETP.GT.AND P0, PT, R0.reuse, 0x29, PT ;  /* 0x000000290000780c */ /* 0x040fe40003f04270 */
[----:B------:R-:W-:Y:S02]  /*13370*/  FSEL R231, R37, -INF , P2 ;  /* 0xff80000025e77808 */ /* 0x000fe40001000000 */
[----:B------:R-:W-:Y:S02]  /*13380*/  ISETP.GT.AND P1, PT, R0, 0x30, PT ;  /* 0x000000300000780c */ /* 0x000fe40003f24270 */
[----:B------:R-:W-:Y:S02]  /*13390*/  FMNMX.FTZ R5, R190, R5, !PT ;  /* 0x00000005be057209 */ /* 0x000fe40007810000 */
[----:B------:R-:W-:Y:S02]  /*133a0*/  FSEL R191, R27, -INF , P0 ;  /* 0xff8000001bbf7808 */ /* 0x000fe40000000000 */
        /* <DEDUP_REMOVED lines=10> */
[----:B------:R-:W-:Y:S02]  /*13450*/  FSEL R235, R41, -INF , P2 ;  /* 0xff80000029eb7808 */ /* 0x000fe40001000000 */
[----:B------:R-:W-:Y:S02]  /*13460*/  FMNMX.FTZ R5, R194, R5, !PT ;  /* 0x00000005c2057209 */ /* 0x000fe40007810000 */
[----:B------:R-:W-:Y:S02]  /*13470*/  FMNMX.FTZ R4, R234, R4, !PT ;  /* 0x00000004ea047209 */ /* 0x000fe40007810000 */
[----:B------:R-:W-:Y:S02]  /*13480*/  FSEL R238, R44, -INF , P3 ;  /* 0xff8000002cee7808 */ /* 0x000fe40001800000 */
[----:B------:R-:W-:Y:S02]  /*13490*/  FSEL R203, R34, -INF , P1 ;  /* 0xff80000022cb7808 */ /* 0x000fe40000800000 */
[C---:B------:R-:W-:Y:S02]  /*134a0*/  ISETP.GT.AND P0, PT, R0.reuse, 0x39, PT ;  /* 0x000000390000780c */ /* 0x040fe40003f04270 */
        /* <DEDUP_REMOVED lines=8> */
[C---:B------:R-:W-:Y:S02]  /*13530*/  ISETP.GT.AND P0, PT, R0.reuse, 0x41, PT ;  /* 0x000000410000780c */ /* 0x040fe40003f04270 */
[----:B------:R-:W-:Y:S02]  /*13540*/  FMNMX.FTZ R4, R229, R4, !PT ;  /* 0x00000004e5047209 */ /* 0x000fe40007810000 */
[----:B------:R-:W-:Y:S02]  /*13550*/  FSEL R239, R45, -INF , P2 ;  /* 0xff8000002def7808 */ /* 0x000fe40001000000 */
[----:B------:R-:W-:Y:S02]  /*13560*/  ISETP.GT.AND P1, PT, R0, 0x48, PT ;  /* 0x000000480000780c */ /* 0x000fe40003f24270 */
[----:B------:R-:W-:Y:S02]  /*13570*/  ISETP.GT.AND P3, PT, R2, 0x58, PT ;  /* 0x000000580200780c */ /* 0x000fe40003f64270 */
[----:B------:R-:W-:Y:S02]  /*13580*/  FSEL R233, R39, -INF , P0 ;  /* 0xff80000027e97808 */ /* 0x000fe40000000000 */
        /* <DEDUP_REMOVED lines=11> */
[----:B------:R-:W-:Y:S02]  /*13640*/  ISETP.GT.AND P1, PT, R0, 0x58, PT ;  /* 0x000000580000780c */ /* 0x000fe40003f24270 */
[----:B------:R-:W-:Y:S02]  /*13650*/  FSEL R244, R49, -INF , P2 ;  /* 0xff80000031f47808 */ /* 0x000fe40001000000 */
[----:B------:R-:W-:Y:S02]  /*13660*/  ISETP.GT.AND P2, PT, R2, 0x60, PT ;  /* 0x000000600200780c */ /* 0x000fe40003f44270 */
[----:B------:R-:W-:Y:S02]  /*13670*/  FMNMX.FTZ R117, R243, R117, !PT ;  /* 0x00000075f3757209 */ /* 0x000fe40007810000 */
[----:B------:R-:W-:Y:S02]  /*13680*/  FMNMX.FTZ R4, R236, R4, !PT ;  /* 0x00000004ec047209 */ /* 0x000fe40007810000 */
[----:B------:R-:W-:Y:S02]  /*13690*/  FSEL R241, R47, -INF , P0 ;  /* 0xff8000002ff17808 */ /* 0x000fe40000000000 */
[----:B------:R-:W-:Y:S02]  /*136a0*/  FSEL R252, R52, -INF , P2 ;  /* 0xff80000034fc7808 */ /* 0x000fe40001000000 */
        /* <DEDUP_REMOVED lines=8> */
[----:B------:R-:W-:Y:S02]  /*13730*/  FMNMX.FTZ R117, R252, R117, !PT ;  /* 0x00000075fc757209 */ /* 0x000fe40007810000 */
[C---:B------:R-:W-:Y:S02]  /*13740*/  ISETP.GT.AND P2, PT, R2.reuse, 0x79, PT ;  /* 0x000000790200780c */ /* 0x040fe40003f44270 */
[----:B------:R-:W-:Y:S02]  /*13750*/  ISETP.GT.AND P3, PT, R2, 0x78, PT ;  /* 0x000000780200780c */ /* 0x000fe40003f64270 */
[----:B------:R-:W-:Y:S02]  /*13760*/  FMNMX.FTZ R2, R240, R4, !PT ;  /* 0x00000004f0027209 */ /* 0x000fe40007810000 */
[----:B------:R-:W-:Y:S02]  /*13770*/  FSEL R19, R56, -INF , P0 ;  /* 0xff80000038137808 */ /* 0x000fe40000000000 */
[----:B------:R-:W-:Y:S02]  /*13780*/  FMNMX.FTZ R117, R242, R117, !PT ;  /* 0x00000075f2757209 */ /* 0x000fe40007810000 */
[----:B------:R-:W-:Y:S02]  /*13790*/  FMNMX.FTZ R2, R241, R2, !PT ;  /* 0x00000002f1027209 */ /* 0x000fe40007810000 */
[----:B------:R-:W-:Y:S02]  /*137a0*/  FSEL R245, R57, -INF , P6 ;  /* 0xff80000039f57808 */ /* 0x000fe40003000000 */
[----:B------:R-:W-:Y:S02]  /*137b0*/  FMNMX.FTZ R117, R19, R117, !PT ;  /* 0x0000007513757209 */ /* 0x000fe40007810000 */
[----:B------:R-:W-:Y:S02]  /*137c0*/  ISETP.GT.AND P1, PT, R0, 0x60, PT ;  /* 0x000000600000780c */ /* 0x000fe40003f24270 */
[----:B------:R-:W-:Y:S02]  /*137d0*/  FMNMX.FTZ R2, R246, R2, !PT ;  /* 0x00000002f6027209 */ /* 0x000fe40007810000 */
[----:B------:R-:W-:Y:S02]  /*137e0*/  FSEL R250, R60, -INF , P5 ;  /* 0xff8000003cfa7808 */ /* 0x000fe40002800000 */
[----:B------:R-:W-:Y:S02]  /*137f0*/  FMNMX.FTZ R117, R245, R117, !PT ;  /* 0x00000075f5757209 */ /* 0x000fe40007810000 */
[----:B------:R-:W-:Y:S02]  /*13800*/  FSEL R249, R54, -INF , P1 ;  /* 0xff80000036f97808 */ /* 0x000fe40000800000 */
[----:B------:R-:W-:Y:S01]  /*13810*/  ISETP.GT.AND P0, PT, R0, 0x61, PT ;  /* 0x000000610000780c */ /* 0x000fe20003f04270 */
[----:B----4-:R-:W-:Y:S01]  /*13820*/  IMAD.MOV.U32 R15, RZ, RZ, 0x6 ;  /* 0x00000006ff0f7424 */ /* 0x010fe200078e00ff */
[----:B------:R-:W-:Y:S02]  /*13830*/  FMNMX.FTZ R2, R248, R2, !PT ;  /* 0x00000002f8027209 */ /* 0x000fe40007810000 */
[----:B------:R-:W-:Y:S02]  /*13840*/  FSEL R18, R61, -INF , P4 ;  /* 0xff8000003d127808 */ /* 0x000fe40002000000 */
[----:B------:R-:W-:Y:S02]  /*13850*/  FMNMX.FTZ R117, R250, R117, !PT ;  /* 0x00000075fa757209 */ /* 0x000fe40007810000 */
[----:B------:R-:W-:Y:S02]  /*13860*/  FSEL R251, R55, -INF , P0 ;  /* 0xff80000037fb7808 */ /* 0x000fe40000000000 */
        /* <DEDUP_REMOVED lines=9> */
[----:B------:R-:W-:Y:S02]  /*13900*/  FSEL R28, R59, -INF , P0 ;  /* 0xff8000003b1c7808 */ /* 0x000fe40000000000 */
[----:B------:R-:W-:Y:S02]  /*13910*/  ISETP.GT.AND P1, PT, R0, 0x70, PT ;  /* 0x000000700000780c */ /* 0x000fe40003f24270 */
[----:B------:R-:W-:Y:S02]  /*13920*/  FMNMX.FTZ R2, R24, R2, !PT ;  /* 0x0000000218027209 */ /* 0x000fe40007810000 */
[----:B------:R-:W-:Y:S02]  /*13930*/  FMNMX.FTZ R117, R16, R117, !PT ;  /* 0x0000007510757209 */ /* 0x000fe40007810000 */
[----:B------:R-:W-:Y:S02]  /*13940*/  FSEL R25, R62, -INF , P1 ;  /* 0xff8000003e197808 */ /* 0x000fe40000800000 */
[----:B------:R-:W-:Y:S01]  /*13950*/  FMNMX.FTZ R2, R28, R2, !PT ;  /* 0x000000021c027209 */ /* 0x000fe20007810000 */
[----:B------:R-:W1:Y:S01]  /*13960*/  SHFL.BFLY PT, R4, R117, 0x2, 0x1f ;  /* 0x0c401f0075047f89 */ /* 0x000e6200000e0000 */
[C---:B------:R-:W-:Y:S02]  /*13970*/  ISETP.GT.AND P0, PT, R0.reuse, 0x71, PT ;  /* 0x000000710000780c */ /* 0x040fe40003f04270 */
[C---:B------:R-:W-:Y:S02]  /*13980*/  ISETP.GT.AND P1, PT, R0.reuse, 0x78, PT ;  /* 0x000000780000780c */ /* 0x040fe40003f24270 */
[----:B------:R-:W-:Y:S02]  /*13990*/  FSEL R32, R63, -INF , P0 ;  /* 0xff8000003f207808 */ /* 0x000fe40000000000 */
[----:B------:R-:W-:Y:S02]  /*139a0*/  FMNMX.FTZ R2, R25, R2, !PT ;  /* 0x0000000219027209 */ /* 0x000fe40007810000 */
[----:B------:R-:W-:Y:S02]  /*139b0*/  ISETP.GT.AND P0, PT, R0, 0x79, PT ;  /* 0x000000790000780c */ /* 0x000fe40003f04270 */
[----:B------:R-:W-:Y:S02]  /*139c0*/  FMNMX.FTZ R0, R32, R2, !PT ;  /* 0x0000000220007209 */ /* 0x000fe40007810000 */
[----:B------:R-:W-:Y:S02]  /*139d0*/  FSEL R26, R66, -INF , P1 ;  /* 0xff800000421a7808 */ /* 0x000fe40000800000 */
[C---:B------:R-:W-:Y:S02]  /*139e0*/  LOP3.LUT P6, RZ, R119.reuse, 0x2, RZ, 0xc0, !PT ;  /* 0x0000000277ff7812 */ /* 0x040fe400078cc0ff */
[----:B------:R-:W-:Y:S02]  /*139f0*/  LOP3.LUT P5, RZ, R119, 0x1, RZ, 0xc0, !PT ;  /* 0x0000000177ff7812 */ /* 0x000fe400078ac0ff */
[----:B------:R-:W-:Y:S02]  /*13a00*/  FSEL R119, R67, -INF , P0 ;  /* 0xff80000043777808 */ /* 0x000fe40000000000 */
[----:B------:R-:W-:Y:S02]  /*13a10*/  FMNMX.FTZ R0, R26, R0, !PT ;  /* 0x000000001a007209 */ /* 0x000fe40007810000 */
[----:B------:R-:W-:Y:S02]  /*13a20*/  ISETP.GE.AND P2, PT, R200, 0x1, PT ;  /* 0x00000001c800780c */ /* 0x000fe40003f46270 */
[----:B------:R-:W-:Y:S02]  /*13a30*/  FMNMX.FTZ R0, R119, R0, !PT ;  /* 0x0000000077007209 */ /* 0x000fe40007810000 */
[----:B-1----:R-:W-:Y:S03]  /*13a40*/  FMNMX.FTZ R117, R117, R4, !PT ;  /* 0x0000000475757209 */ /* 0x002fe60007810000 */
[----:B------:R-:W1:Y:S06]  /*13a50*/  SHFL.BFLY PT, R2, R0, 0x2, 0x1f ;  /* 0x0c401f0000027f89 */ /* 0x000e6c00000e0000 */
[----:B------:R-:W-:Y:S02]  /*13a60*/  @P2 SHF.R.S32.HI R6, RZ, 0x1f, R228 ;  /* 0x0000001fff062819 */ /* 0x000fe400000114e4 */
[----:B------:R-:W4:Y:S03]  /*13a70*/  SHFL.BFLY PT, R4, R117, 0x1, 0x1f ;  /* 0x0c201f0075047f89 */ /* 0x000f2600000e0000 */
[----:B------:R-:W-:Y:S04]  /*13a80*/  @P2 IMAD R6, R6, c[0x0][0x1e0], RZ ;  /* 0x0000780006062a24 */ /* 0x000fe800078e02ff */
[----:B------:R-:W-:Y:S01]  /*13a90*/  @P2 IMAD R6, R228, c[0x0][0x1e4], R6 ;  /* 0x00007900e4062a24 */ /* 0x000fe200078e0206 */
[----:B-1----:R-:W-:Y:S05]  /*13aa0*/  FMNMX.FTZ R0, R0, R2, !PT ;  /* 0x0000000200007209 */ /* 0x002fea0007810000 */
[----:B------:R-:W1:Y:S01]  /*13ab0*/  SHFL.BFLY PT, R2, R0, 0x1, 0x1f ;  /* 0x0c201f0000027f89 */ /* 0x000e6200000e0000 */
[----:B----4-:R-:W-:Y:S01]  /*13ac0*/  FMNMX.FTZ R117, R117, R4, !PT ;  /* 0x0000000475757209 */ /* 0x010fe20007810000 */
[----:B------:R-:W-:Y:S03]  /*13ad0*/  @P2 IMAD.WIDE.U32 R4, R228, c[0x0][0x1e0], RZ ;  /* 0x00007800e4042a25 */ /* 0x000fe600078e00ff */
[C---:B------:R-:W-:Y:S01]  /*13ae0*/  FSETP.NEU.FTZ.AND P1, PT, R117.reuse, -INF , PT ;  /* 0xff8000007500780b */ /* 0x040fe20003f3d000 */
[----:B------:R-:W-:Y:S01]  /*13af0*/  FMUL.FTZ R149, R117, c[0x0][0x2d0] ;  /* 0x0000b40075957a20 */ /* 0x000fe20000410000 */
[----:B------:R-:W-:Y:S01]  /*13b00*/  @P2 IADD3 R5, R5, R6, RZ ;  /* 0x0000000605052210 */ /* 0x000fe20007ffe0ff */
[C---:B------:R-:W-:Y:S03]  /*13b10*/  @P2 IMAD.SHL.U32 R6, R4.reuse, 0x80, RZ ;  /* 0x0000008004062824 */ /* 0x040fe600078e00ff */
[----:B------:R-:W-:Y:S02]  /*13b20*/  FSEL R149, R149, RZ, P1 ;  /* 0x000000ff95957208 */ /* 0x000fe40000800000 */
[----:B------:R-:W-:Y:S02]  /*13b30*/  @P2 SHF.L.U64.HI R4, R4, 0x7, R5 ;  /* 0x0000000704042819 */ /* 0x000fe40000010205 */
[----:B------:R-:W-:Y:S01]  /*13b40*/  @P2 IADD3 R5, P3, R6, R14, RZ ;  /* 0x0000000e06052210 */ /* 0x000fe20007f7e0ff */
[--C-:B------:R-:W-:Y:S02]  /*13b50*/  FFMA.FTZ R7, R116, c[0x0][0x2d0], -R149.reuse ;  /* 0x0000b40074077a23 */ /* 0x100fe40000010895 */
[----:B------:R-:W-:Y:S02]  /*13b60*/  IMAD.MOV.U32 R14, RZ, RZ, c[0x0][0x1e0] ;  /* 0x00007800ff0e7624 */ /* 0x000fe400078e00ff */
[----:B------:R4:W-:Y:S01]  /*13b70*/  MUFU.EX2 R27, R7 ;  /* 0x00000007001b7308 */ /* 0x0009e20000000800 */
[----:B-1----:R-:W-:Y:S01]  /*13b80*/  FMNMX.FTZ R116, R0, R2, !PT ;  /* 0x0000000200747209 */ /* 0x002fe20007810000 */
[----:B------:R-:W-:Y:S01]  /*13b90*/  IMAD.SHL.U32 R13, R14, 0x40, RZ ;  /* 0x000000400e0d7824 */ /* 0x000fe200078e00ff */
[----:B--2---:R-:W-:Y:S01]  /*13ba0*/  @P2 IADD3 R0, P0, R6, R11, RZ ;  /* 0x0000000b06002210 */ /* 0x004fe20007f1e0ff */
[----:B------:R-:W-:Y:S02]  /*13bb0*/  FFMA.FTZ R6, R148, c[0x0][0x2d0], -R149 ;  /* 0x0000b40094067a23 */ /* 0x000fe40000010895 */
[----:B------:R-:W-:Y:S04]  /*13bc0*/  FMUL.FTZ R148, R116, c[0x0][0x2d0] ;  /* 0x0000b40074947a20 */ /* 0x000fe80000410000 */
[----:B------:R-:W-:Y:S01]  /*13bd0*/  MUFU.EX2 R21, R6 ;  /* 0x0000000600157308 */ /* 0x000fe20000000800 */
[C---:B---3--:R-:W-:Y:S01]  /*13be0*/  @P2 IMAD.X R2, R4.reuse, 0x1, R9, P3 ;  /* 0x0000000104022824 */ /* 0x048fe200018e0609 */
[C---:B------:R-:W-:Y:S01]  /*13bf0*/  @P2 LEA R8, P3, R5.reuse, c[0x0][0x1c8], 0x1 ;  /* 0x0000720005082a11 */ /* 0x040fe200078608ff */
[----:B------:R-:W-:Y:S01]  /*13c00*/  @P2 IMAD.X R4, R4, 0x1, R10, P0 ;  /* 0x0000000104042824 */ /* 0x000fe200000e060a */
[----:B------:R-:W-:Y:S01]  /*13c10*/  @P2 LEA R10, P0, R0, c[0x0][0x1c8], 0x1 ;  /* 0x00007200000a2a11 */ /* 0x000fe200078008ff */
[--C-:B----4-:R-:W-:Y:S01]  /*13c20*/  FFMA.FTZ R7, R156, c[0x0][0x2d0], -R149.reuse ;  /* 0x0000b4009c077a23 */ /* 0x110fe20000010895 */
[----:B------:R-:W-:Y:S01]  /*13c30*/  @P2 LEA.HI.X R9, R5, c[0x0][0x1cc], R2, 0x1, P3 ;  /* 0x0000730005092a11 */ /* 0x000fe200018f0c02 */
[----:B------:R-:W-:Y:S01]  /*13c40*/  FFMA.FTZ R2, R157, c[0x0][0x2d0], -R149 ;  /* 0x0000b4009d027a23 */ /* 0x000fe20000010895 */
[----:B------:R-:W-:Y:S02]  /*13c50*/  @P2 LEA.HI.X R11, R0, c[0x0][0x1cc], R4, 0x1, P0 ;  /* 0x00007300000b2a11 */ /* 0x000fe400000f0c04 */
[----:B------:R-:W1:Y:S01]  /*13c60*/  MUFU.EX2 R247, R7 ;  /* 0x0000000700f77308 */ /* 0x000e620000000800 */
[----:B------:R-:W-:Y:S01]  /*13c70*/  FSETP.NEU.FTZ.AND P0, PT, R116, -INF , PT ;  /* 0xff8000007400780b */ /* 0x000fe20003f1d000 */
[----:B------:R2:W-:Y:S01]  /*13c80*/  @P2 LDGSTS.E.BYPASS.LTC128B.128 [R227+0x8100], [R8.64], !P5 ;  /* 0x0810000008e32fae */ /* 0x0005e2000e901d48 */
[----:B------:R-:W-:Y:S01]  /*13c90*/  @P2 IADD3 R0, P3, R13, 0x80, RZ ;  /* 0x000000800d002810 */ /* 0x000fe20007f7e0ff */
[----:B------:R-:W-:Y:S01]  /*13ca0*/  IMAD.MOV.U32 R13, RZ, RZ, c[0x0][0x1e0] ;  /* 0x00007800ff0d7624 */ /* 0x000fe200078e00ff */
[----:B------:R-:W-:Y:S03]  /*13cb0*/  FSEL R148, R148, RZ, P0 ;  /* 0x000000ff94947208 */ /* 0x000fe60000000000 */
[C---:B------:R-:W-:Y:S01]  /*13cc0*/  @P2 IMAD.SHL.U32 R14, R13.reuse, 0x40, RZ ;  /* 0x000000400d0e2824 */ /* 0x040fe200078e00ff */
[----:B------:R-:W-:Y:S01]  /*13cd0*/  @P2 SHF.L.U64.HI R15, R13, R15, c[0x0][0x1e4] ;  /* 0x000079000d0f2619 */ /* 0x000fe2000001020f */
[----:B------:R5:W3:Y:S01]  /*13ce0*/  MUFU.EX2 R4, R2 ;  /* 0x0000000200047308 */ /* 0x000ae20000000800 */
[--C-:B------:R-:W-:Y:S01]  /*13cf0*/  FFMA.FTZ R5, R159, c[0x0][0x2d0], -R148.reuse ;  /* 0x0000b4009f057a23 */ /* 0x100fe20000010894 */
[----:B------:R4:W-:Y:S01]  /*13d00*/  @P2 LDGSTS.E.BYPASS.LTC128B.128 [R227+0xc100], [R10.64], !P6 ;  /* 0x0c1000000ae32fae */ /* 0x0009e2000f101d48 */
[----:B------:R-:W-:Y:S07]  /*13d10*/  FFMA.FTZ R13, R161, c[0x0][0x2d0], -R148 ;  /* 0x0000b400a10d7a23 */ /* 0x000fee0000010894 */
[----:B------:R4:W-:Y:S01]  /*13d20*/  MUFU.EX2 R156, R5 ;  /* 0x00000005009c7308 */ /* 0x0009e20000000800 */
[----:B-1----:R-:W-:Y:S09]  /*13d30*/  F2FP.PACK_AB R144, R247, R27 ;  /* 0x0000001bf790723e */ /* 0x002ff200000000ff */
[----:B------:R1:W1:Y:S01]  /*13d40*/  MUFU.EX2 R20, R13 ;  /* 0x0000000d00147308 */ /* 0x0002620000000800 */
[----:B-----5:R-:W-:Y:S01]  /*13d50*/  @P2 IADD3.X R2, RZ, R12, RZ, P3, !PT ;  /* 0x0000000cff022210 */ /* 0x020fe20001ffe4ff */
[----:B---3--:R-:W-:Y:S01]  /*13d60*/  IMAD.MOV.U32 R159, RZ, RZ, R4 ;  /* 0x000000ffff9f7224 */ /* 0x008fe200078e0004 */
[-C--:B------:R-:W-:Y:S01]  /*13d70*/  @P2 IADD3 R4, P3, R8, R14.reuse, RZ ;  /* 0x0000000e08042210 */ /* 0x080fe20007f7e0ff */
[----:B--2---:R-:W-:Y:S02]  /*13d80*/  FFMA.FTZ R8, R158, c[0x0][0x2d0], -R148 ;  /* 0x0000b4009e087a23 */ /* 0x004fe40000010894 */
[----:B------:R-:W-:Y:S04]  /*13d90*/  IMAD.MOV.U32 R158, RZ, RZ, R21 ;  /* 0x000000ffff9e7224 */ /* 0x000fe800078e0015 */
[----:B------:R2:W-:Y:S01]  /*13da0*/  MUFU.EX2 R161, R8 ;  /* 0x0000000800a17308 */ /* 0x0005e20000000800 */
[--C-:B----4-:R-:W-:Y:S01]  /*13db0*/  @P2 IMAD.X R5, R9, 0x1, R15.reuse, P3 ;  /* 0x0000000109052824 */ /* 0x110fe200018e060f */
[C---:B------:R-:W-:Y:S02]  /*13dc0*/  @P2 IADD3 R6, P3, R4.reuse, R14, RZ ;  /* 0x0000000e04062210 */ /* 0x040fe40007f7e0ff */
[----:B------:R-:W-:Y:S02]  /*13dd0*/  F2FP.PACK_AB R146, R159, R158 ;  /* 0x0000009e9f92723e */ /* 0x000fe400000000ff */
[----:B------:R3:W-:Y:S01]  /*13de0*/  @P2 LDGSTS.E.BYPASS.LTC128B.128 [R227+0x9100], [R4.64], !P5 ;  /* 0x0910000004e32fae */ /* 0x0007e2000e901d48 */
[C-C-:B------:R-:W-:Y:S01]  /*13df0*/  @P2 IMAD.X R7, R5.reuse, 0x1, R15.reuse, P3 ;  /* 0x0000000105072824 */ /* 0x140fe200018e060f */
[----:B------:R-:W-:Y:S05]  /*13e00*/  @P2 IADD3 R12, P3, R4, R0, RZ ;  /* 0x00000000040c2210 */ /* 0x000fea0007f7e0ff */
[--C-:B-1----:R-:W-:Y:S01]  /*13e10*/  @P2 IMAD.X R13, R5, 0x1, R2.reuse, P3 ;  /* 0x00000001050d2824 */ /* 0x102fe200018e0602 */
[C---:B------:R-:W-:Y:S01]  /*13e20*/  @P2 IADD3 R14, P3, R6.reuse, R14, RZ ;  /* 0x0000000e060e2210 */ /* 0x040fe20007f7e0ff */
[----:B------:R3:W-:Y:S04]  /*13e30*/  @P2 LDGSTS.E.BYPASS.LTC128B.128 [R227+0xd100], [R4.64+0x80], !P6 ;  /* 0x0d10008004e32fae */ /* 0x0007e8000f101d48 */
[----:B------:R-:W-:Y:S01]  /*13e40*/  @P2 IMAD.X R15, R7, 0x1, R15, P3 ;  /* 0x00000001070f2824 */ /* 0x000fe200018e060f */
[----:B--2---:R-:W-:Y:S03]  /*13e50*/  @P2 IADD3 R8, P3, R6, R0, RZ ;  /* 0x0000000006082210 */ /* 0x004fe60007f7e0ff */
[----:B------:R1:W-:Y:S01]  /*13e60*/  @P2 LDGSTS.E.BYPASS.LTC128B.128 [R227+0xa100], [R6.64], !P5 ;  /* 0x0a10000006e32fae */ /* 0x0003e2000e901d48 */
[----:B------:R-:W-:Y:S01]  /*13e70*/  FSEL R0, R117, RZ, P1 ;  /* 0x000000ff75007208 */ /* 0x000fe20000800000 */
[----:B------:R-:W-:Y:S01]  /*13e80*/  @P2 IMAD.X R9, R7, 0x1, R2, P3 ;  /* 0x0000000107092824 */ /* 0x000fe200018e0602 */
[----:B------:R-:W-:Y:S03]  /*13e90*/  FSEL R2, R116, RZ, P0 ;  /* 0x000000ff74027208 */ /* 0x000fe60000000000 */
[----:B------:R-:W-:Y:S02]  /*13ea0*/  FADD.FTZ R0, -R0, R3 ;  /* 0x0000000300007221 */ /* 0x000fe40000010100 */
[----:B------:R2:W-:Y:S02]  /*13eb0*/  @P2 LDGSTS.E.BYPASS.LTC128B.128 [R227+0xe100], [R12.64], !P6 ;  /* 0x0e1000000ce32fae */ /* 0x0005e4000f101d48 */
[----:B------:R-:W-:Y:S04]  /*13ec0*/  FMUL.FTZ R0, R0, c[0x0][0x2d0] ;  /* 0x0000b40000007a20 */ /* 0x000fe80000410000 */
[----:B------:R4:W5:Y:S02]  /*13ed0*/  MUFU.EX2 R3, R0 ;  /* 0x0000000000037308 */ /* 0x0009640000000800 */
[----:B------:R2:W-:Y:S01]  /*13ee0*/  @P2 LDGSTS.E.BYPASS.LTC128B.128 [R227+0xb100], [R14.64], !P5 ;  /* 0x0b1000000ee32fae */ /* 0x0005e2000e901d48 */
[----:B---3--:R-:W-:Y:S02]  /*13ef0*/  FFMA.FTZ R4, R160, c[0x0][0x2d0], -R148 ;  /* 0x0000b400a0047a23 */ /* 0x008fe40000010894 */
[----:B------:R-:W-:Y:S05]  /*13f00*/  IMAD.MOV.U32 R160, RZ, RZ, R20 ;  /* 0x000000ffffa07224 */ /* 0x000fea00078e0014 */
[----:B------:R3:W-:Y:S01]  /*13f10*/  @P2 LDGSTS.E.BYPASS.LTC128B.128 [R227+0xf100], [R8.64], !P6 ;  /* 0x0f10000008e32fae */ /* 0x0007e2000f101d48 */
[----:B------:R1:W1:Y:S01]  /*13f20*/  MUFU.EX2 R157, R4 ;  /* 0x00000004009d7308 */ /* 0x0002620000000800 */
[----:B------:R-:W-:Y:S06]  /*13f30*/  F2FP.PACK_AB R145, R160, R156 ;  /* 0x0000009ca091723e */ /* 0x000fec00000000ff */
[----:B------:R-:W-:Y:S01]  /*13f40*/  LDSM.16.MT88.4 R20, [R206+0x100] ;  /* 0x00010000ce14783b */ /* 0x000fe20000004200 */
[----:B----4-:R-:W-:Y:S01]  /*13f50*/  FADD.FTZ R0, -R2, R118 ;  /* 0x0000007602007221 */ /* 0x010fe20000010100 */
[----:B------:R-:W-:Y:S01]  /*13f60*/  MOV R118, R26 ;  /* 0x0000001a00767202 */ /* 0x000fe20000000f00 */
[----:B------:R-:W-:Y:S05]  /*13f70*/  FFMA.FTZ R2, R150, c[0x0][0x2d0], -R149 ;  /* 0x0000b40096027a23 */ /* 0x000fea0000010895 */
[----:B------:R-:W-:Y:S01]  /*13f80*/  LDSM.16.MT88.4 R36, [R208+0x100] ;  /* 0x00010000d024783b */ /* 0x000fe20000004200 */
[----:B------:R-:W-:Y:S02]  /*13f90*/  FMUL.FTZ R0, R0, c[0x0][0x2d0] ;  /* 0x0000b40000007a20 */ /* 0x000fe40000410000 */
[C---:B-----5:R-:W-:Y:S02]  /*13fa0*/  FMUL.FTZ R5, R3.reuse, R121 ;  /* 0x0000007903057220 */ /* 0x060fe40000410000 */
[C---:B------:R-:W-:Y:S02]  /*13fb0*/  FMUL.FTZ R49, R3.reuse, R105 ;  /* 0x0000006903317220 */ /* 0x040fe40000410000 */
[----:B------:R-:W4:Y:S01]  /*13fc0*/  MUFU.EX2 R0, R0 ;  /* 0x0000000000007308 */ /* 0x000f220000000800 */
[----:B--2---:R-:W2:Y:S01]  /*13fd0*/  LDSM.16.MT88.4 R12, [R205+0x100] ;  /* 0x00010000cd0c783b */ /* 0x004ea20000004200 */
[----:B-1----:R-:W-:Y:S01]  /*13fe0*/  FMUL.FTZ R4, R3, R120 ;  /* 0x0000007803047220 */ /* 0x002fe20000410000 */
[----:B------:R-:W-:Y:S01]  /*13ff0*/  F2FP.PACK_AB R147, R157, R161 ;  /* 0x000000a19d93723e */ /* 0x000fe200000000ff */
[C---:B---3--:R-:W-:Y:S01]  /*14000*/  FMUL.FTZ R8, R3.reuse, R124 ;  /* 0x0000007c03087220 */ /* 0x048fe20000410000 */
[----:B------:R-:W-:Y:S01]  /*14010*/  MOV R120, R28 ;  /* 0x0000001c00787202 */ /* 0x000fe20000000f00 */
[C---:B------:R-:W-:Y:S02]  /*14020*/  FMUL.FTZ R9, R3.reuse, R125 ;  /* 0x0000007d03097220 */ /* 0x040fe40000410000 */
[----:B------:R-:W-:Y:S01]  /*14030*/  IMAD.MOV.U32 R124, RZ, RZ, R18 ;  /* 0x000000ffff7c7224 */ /* 0x000fe200078e0012 */
[----:B------:R-:W1:Y:S01]  /*14040*/  LDSM.16.MT88.4 R28, [R209+0x100] ;  /* 0x00010000d11c783b */ /* 0x000e620000004200 */
[----:B------:R-:W-:Y:S02]  /*14050*/  IMAD.MOV.U32 R125, RZ, RZ, R17 ;  /* 0x000000ffff7d7224 */ /* 0x000fe400078e0011 */
[C---:B------:R-:W-:Y:S02]  /*14060*/  FMUL.FTZ R17, R3.reuse, R73 ;  /* 0x0000004903117220 */ /* 0x040fe40000410000 */
[----:B------:R-:W-:Y:S02]  /*14070*/  IMAD.MOV.U32 R121, RZ, RZ, R24 ;  /* 0x000000ffff797224 */ /* 0x000fe400078e0018 */
[C---:B------:R-:W-:Y:S01]  /*14080*/  FMUL.FTZ R24, R3.reuse, R80 ;  /* 0x0000005003187220 */ /* 0x040fe20000410000 */
[----:B------:R-:W3:Y:S01]  /*14090*/  LDSM.16.MT88.4 R44, [R205+0x4100] ;  /* 0x00410000cd2c783b */ /* 0x000ee20000004200 */
[----:B------:R-:W-:Y:S02]  /*140a0*/  IMAD.MOV.U32 R80, RZ, RZ, R25 ;  /* 0x000000ffff507224 */ /* 0x000fe400078e0019 */
[C---:B------:R-:W-:Y:S02]  /*140b0*/  FMUL.FTZ R25, R3.reuse, R81 ;  /* 0x0000005103197220 */ /* 0x040fe40000410000 */
[----:B------:R-:W-:Y:S02]  /*140c0*/  IMAD.MOV.U32 R81, RZ, RZ, R32 ;  /* 0x000000ffff517224 */ /* 0x000fe400078e0020 */
[C---:B----4-:R-:W-:Y:S01]  /*140d0*/  FMUL.FTZ R11, R0.reuse, R127 ;  /* 0x0000007f000b7220 */ /* 0x050fe20000410000 */
[----:B------:R-:W4:Y:S01]  /*140e0*/  LDSM.16.MT88.4 R52, [R206+0x4100] ;  /* 0x00410000ce34783b */ /* 0x000f220000004200 */
[----:B------:R5:W-:Y:S01]  /*140f0*/  MUFU.EX2 R127, R2 ;  /* 0x00000002007f7308 */ /* 0x000be20000000800 */
[C---:B------:R-:W-:Y:S02]  /*14100*/  FMUL.FTZ R26, R0.reuse, R82 ;  /* 0x00000052001a7220 */ /* 0x040fe40000410000 */
[----:B------:R-:W-:Y:S02]  /*14110*/  IMAD.MOV.U32 R82, RZ, RZ, R27 ;  /* 0x000000ffff527224 */ /* 0x000fe400078e001b */
[C---:B------:R-:W-:Y:S02]  /*14120*/  FMUL.FTZ R27, R0.reuse, R83 ;  /* 0x00000053001b7220 */ /* 0x040fe40000410000 */
[C---:B------:R-:W-:Y:S01]  /*14130*/  FMUL.FTZ R7, R0.reuse, R123 ;  /* 0x0000007b00077220 */ /* 0x040fe20000410000 */
[----:B------:R-:W1:Y:S01]  /*14140*/  LDSM.16.MT88.4 R60, [R209+0x4100] ;  /* 0x00410000d13c783b */ /* 0x000e620000004200 */
[----:B------:R-:W-:Y:S02]  /*14150*/  IMAD.MOV.U32 R123, RZ, RZ, R250 ;  /* 0x000000ffff7b7224 */ /* 0x000fe400078e00fa */
[C---:B------:R-:W-:Y:S02]  /*14160*/  FMUL.FTZ R51, R0.reuse, R107 ;  /* 0x0000006b00337220 */ /* 0x040fe40000410000 */
[C---:B------:R-:W-:Y:S02]  /*14170*/  FMUL.FTZ R6, R0.reuse, R122 ;  /* 0x0000007a00067220 */ /* 0x040fe40000410000 */
[C---:B------:R-:W-:Y:S01]  /*14180*/  FMUL.FTZ R18, R0.reuse, R74 ;  /* 0x0000004a00127220 */ /* 0x040fe20000410000 */
[----:B------:R-:W0:Y:S01]  /*14190*/  LDGDEPBAR ;  /* 0x00000000000079af */ /* 0x000e220000000000 */
[C---:B------:R-:W-:Y:S02]  /*141a0*/  FMUL.FTZ R32, R3.reuse, R88 ;  /* 0x0000005803207220 */ /* 0x040fe40000410000 */
[----:B------:R-:W-:Y:S01]  /*141b0*/  FMUL.FTZ R33, R3, R89 ;  /* 0x0000005903217220 */ /* 0x000fe20000410000 */
[C---:B--2---:R-:W-:Y:S05]  /*141c0*/  HMMA.16816.F32 R4, R144.reuse, R12, R4 ;  /* 0x0000000c9004723c */ /* 0x044fea0000001804 */
[----:B-----5:R-:W-:Y:S02]  /*141d0*/  FFMA.FTZ R2, R151, c[0x0][0x2d0], -R149 ;  /* 0x0000b40097027a23 */ /* 0x020fe40000010895 */
[C---:B------:R-:W-:Y:S02]  /*141e0*/  FMUL.FTZ R10, R0.reuse, R126 ;  /* 0x0000007e000a7220 */ /* 0x040fe40000410000 */
[----:B------:R2:W-:Y:S03]  /*141f0*/  MUFU.EX2 R66, R2 ;  /* 0x0000000200427308 */ /* 0x0005e60000000800 */
[C---:B------:R-:W-:Y:S02]  /*14200*/  FMUL.FTZ R50, R0.reuse, R106 ;  /* 0x0000006a00327220 */ /* 0x040fe40000410000 */
[C---:B------:R-:W-:Y:S03]  /*14210*/  HMMA.16816.F32 R8, R144.reuse, R14, R8 ;  /* 0x0000000e9008723c */ /* 0x040fe60000001808 */
[C---:B------:R-:W-:Y:S02]  /*14220*/  FMUL.FTZ R12, R3.reuse, R68 ;  /* 0x00000044030c7220 */ /* 0x040fe40000410000 */
[C---:B------:R-:W-:Y:S02]  /*14230*/  FMUL.FTZ R13, R3.reuse, R69 ;  /* 0x00000045030d7220 */ /* 0x040fe40000410000 */
[C---:B------:R-:W-:Y:S02]  /*14240*/  FMUL.FTZ R14, R0.reuse, R70 ;  /* 0x00000046000e7220 */ /* 0x040fe40000410000 */
[C---:B------:R-:W-:Y:S02]  /*14250*/  FMUL.FTZ R15, R0.reuse, R71 ;  /* 0x00000047000f7220 */ /* 0x040fe40000410000 */
[----:B------:R-:W5:Y:S01]  /*14260*/  LDSM.16.MT88.4 R68, [R208+0x4100] ;  /* 0x00410000d044783b */ /* 0x000f620000004200 */
[C---:B------:R-:W-:Y:S02]  /*14270*/  FMUL.FTZ R34, R0.reuse, R90 ;  /* 0x0000005a00227220 */ /* 0x040fe40000410000 */
[----:B------:R-:W-:Y:S02]  /*14280*/  FMUL.FTZ R35, R0, R91 ;  /* 0x0000005b00237220 */ /* 0x000fe40000410000 */
[C---:B------:R-:W-:Y:S03]  /*14290*/  HMMA.16816.F32 R12, R144.reuse, R20, R12 ;  /* 0x00000014900c723c */ /* 0x040fe6000000180c */
[----:B--2---:R-:W-:Y:S01]  /*142a0*/  FFMA.FTZ R2, R162, c[0x0][0x2d0], -R148 ;  /* 0x0000b400a2027a23 */ /* 0x004fe20000010894 */
[----:B------:R-:W-:Y:S01]  /*142b0*/  LDSM.16.MT88.4 R88, [R209+0x4900] ;  /* 0x00490000d158783b */ /* 0x000fe20000004200 */
[----:B------:R-:W-:Y:S02]  /*142c0*/  IMAD.MOV.U32 R122, RZ, RZ, R19 ;  /* 0x000000ffff7a7224 */ /* 0x000fe400078e0013 */
[----:B------:R2:W1:Y:S01]  /*142d0*/  MUFU.EX2 R65, R2 ;  /* 0x0000000200417308 */ /* 0x0004620000000800 */
[C---:B------:R-:W-:Y:S04]  /*142e0*/  FMUL.FTZ R19, R0.reuse, R75 ;  /* 0x0000004b00137220 */ /* 0x040fe80000410000 */
[----:B------:R-:W-:Y:S02]  /*142f0*/  IMAD.MOV.U32 R126, RZ, RZ, R16 ;  /* 0x000000ffff7e7224 */ /* 0x000fe400078e0010 */
[C---:B------:R-:W-:Y:S02]  /*14300*/  FMUL.FTZ R16, R3.reuse, R72 ;  /* 0x0000004803107220 */ /* 0x040fe40000410000 */
[----:B------:R-:W3:Y:S01]  /*14310*/  LDSM.16.MT88.4 R72, [R205+0x900] ;  /* 0x00090000cd48783b */ /* 0x000ee20000004200 */
[C---:B------:R-:W-:Y:S02]  /*14320*/  FMUL.FTZ R20, R3.reuse, R76 ;  /* 0x0000004c03147220 */ /* 0x040fe40000410000 */
[----:B------:R-:W-:Y:S02]  /*14330*/  FMUL.FTZ R21, R3, R77 ;  /* 0x0000004d03157220 */ /* 0x000fe40000410000 */
[C---:B------:R-:W-:Y:S03]  /*14340*/  HMMA.16816.F32 R16, R144.reuse, R22, R16 ;  /* 0x000000169010723c */ /* 0x040fe60000001810 */
[C---:B------:R-:W-:Y:S02]  /*14350*/  FMUL.FTZ R43, R0.reuse, R99 ;  /* 0x00000063002b7220 */ /* 0x040fe40000410000 */
[----:B------:R-:W-:Y:S02]  /*14360*/  IMAD.MOV.U32 R99, RZ, RZ, R125 ;  /* 0x000000ffff637224 */ /* 0x000fe400078e007d */
[C---:B------:R-:W-:Y:S02]  /*14370*/  FMUL.FTZ R22, R0.reuse, R78 ;  /* 0x0000004e00167220 */ /* 0x040fe40000410000 */
[C---:B------:R-:W-:Y:S02]  /*14380*/  FMUL.FTZ R23, R0.reuse, R79 ;  /* 0x0000004f00177220 */ /* 0x040fe40000410000 */
[----:B------:R-:W3:Y:S01]  /*14390*/  LDSM.16.MT88.4 R76, [R206+0x900] ;  /* 0x00090000ce4c783b */ /* 0x000ee20000004200 */
[----:B--2---:R-:W-:Y:S02]  /*143a0*/  FFMA.FTZ R2, R163, c[0x0][0x2d0], -R148 ;  /* 0x0000b400a3027a23 */ /* 0x004fe40000010894 */
[----:B------:R-:W-:Y:S02]  /*143b0*/  IMAD.MOV.U32 R125, RZ, RZ, R247 ;  /* 0x000000ffff7d7224 */ /* 0x000fe400078e00f7 */
[C---:B-1----:R-:W-:Y:S01]  /*143c0*/  HMMA.16816.F32 R20, R144.reuse, R28, R20 ;  /* 0x0000001c9014723c */ /* 0x042fe20000001814 */
[----:B------:R1:W2:Y:S02]  /*143d0*/  MUFU.EX2 R67, R2 ;  /* 0x0000000200437308 */ /* 0x0002a40000000800 */
[--C-:B------:R-:W-:Y:S02]  /*143e0*/  FFMA.FTZ R99, R99, c[0x0][0x2d0], -R149.reuse ;  /* 0x0000b40063637a23 */ /* 0x100fe40000010895 */
[C---:B------:R-:W-:Y:S02]  /*143f0*/  FMUL.FTZ R40, R3.reuse, R96 ;  /* 0x0000006003287220 */ /* 0x040fe40000410000 */
[C---:B------:R-:W-:Y:S01]  /*14400*/  FMUL.FTZ R28, R3.reuse, R84 ;  /* 0x00000054031c7220 */ /* 0x040fe20000410000 */
[C---:B------:R-:W-:Y:S04]  /*14410*/  HMMA.16816.F32 R24, R144.reuse, R30, R24 ;  /* 0x0000001e9018723c */ /* 0x040fe80000001818 */
[C---:B------:R-:W-:Y:S02]  /*14420*/  FMUL.FTZ R29, R3.reuse, R85 ;  /* 0x00000055031d7220 */ /* 0x040fe40000410000 */
[----:B------:R-:W-:Y:S02]  /*14430*/  FMUL.FTZ R41, R3, R97 ;  /* 0x0000006103297220 */ /* 0x000fe40000410000 */
[C---:B------:R-:W-:Y:S04]  /*14440*/  FMUL.FTZ R30, R0.reuse, R86 ;  /* 0x00000056001e7220 */ /* 0x040fe80000410000 */
[----:B------:R-:W-:Y:S02]  /*14450*/  FMUL.FTZ R31, R0, R87 ;  /* 0x00000057001f7220 */ /* 0x000fe40000410000 */
[----:B------:R-:W-:Y:S01]  /*14460*/  LDSM.16.MT88.4 R84, [R208+0x900] ;  /* 0x00090000d054783b */ /* 0x000fe20000004200 */
[----:B------:R-:W-:Y:S02]  /*14470*/  IMAD.MOV.U32 R97, RZ, RZ, R80 ;  /* 0x000000ffff617224 */ /* 0x000fe400078e0050 */
[----:B-1----:R-:W-:Y:S02]  /*14480*/  FFMA.FTZ R2, R152, c[0x0][0x2d0], -R149 ;  /* 0x0000b40098027a23 */ /* 0x002fe40000010895 */
[C---:B------:R-:W-:Y:S02]  /*14490*/  HMMA.16816.F32 R28, R144.reuse, R36, R28 ;  /* 0x00000024901c723c */ /* 0x040fe4000000181c */
[----:B------:R1:W1:Y:S01]  /*144a0*/  MUFU.EX2 R83, R2 ;  /* 0x0000000200537308 */ /* 0x0002620000000800 */
[--C-:B------:R-:W-:Y:S02]  /*144b0*/  FFMA.FTZ R97, R97, c[0x0][0x2d0], -R148.reuse ;  /* 0x0000b40061617a23 */ /* 0x100fe40000010894 */
[C---:B------:R-:W-:Y:S02]  /*144c0*/  FMUL.FTZ R42, R0.reuse, R98 ;  /* 0x00000062002a7220 */ /* 0x040fe40000410000 */
[C---:B------:R-:W-:Y:S01]  /*144d0*/  FMUL.FTZ R36, R3.reuse, R92 ;  /* 0x0000005c03247220 */ /* 0x040fe20000410000 */
[C---:B------:R-:W-:Y:S04]  /*144e0*/  HMMA.16816.F32 R32, R144.reuse, R38, R32 ;  /* 0x000000269020723c */ /* 0x040fe80000001820 */
[C---:B------:R-:W-:Y:S02]  /*144f0*/  FMUL.FTZ R37, R3.reuse, R93 ;  /* 0x0000005d03257220 */ /* 0x040fe40000410000 */
[C---:B------:R-:W-:Y:S02]  /*14500*/  FMUL.FTZ R48, R3.reuse, R104 ;  /* 0x0000006803307220 */ /* 0x040fe40000410000 */
[C---:B------:R-:W-:Y:S04]  /*14510*/  FMUL.FTZ R38, R0.reuse, R94 ;  /* 0x0000005e00267220 */ /* 0x040fe80000410000 */
[----:B------:R-:W-:Y:S02]  /*14520*/  FMUL.FTZ R39, R0, R95 ;  /* 0x0000005f00277220 */ /* 0x000fe40000410000 */
[----:B------:R-:W-:Y:S01]  /*14530*/  LDSM.16.MT88.4 R92, [R206+0x1100] ;  /* 0x00110000ce5c783b */ /* 0x000fe20000004200 */
[----:B------:R-:W-:Y:S02]  /*14540*/  IMAD.MOV.U32 R98, RZ, RZ, R81 ;  /* 0x000000ffff627224 */ /* 0x000fe400078e0051 */
[----:B------:R-:W-:Y:S02]  /*14550*/  FMUL.FTZ R56, R3, R108 ;  /* 0x0000006c03387220 */ /* 0x000fe40000410000 */
[C---:B---3--:R-:W-:Y:S03]  /*14560*/  HMMA.16816.F32 R36, R144.reuse, R44, R36 ;  /* 0x0000002c9024723c */ /* 0x048fe60000001824 */
[----:B-1----:R-:W-:Y:S02]  /*14570*/  FFMA.FTZ R2, R153, c[0x0][0x2d0], -R149 ;  /* 0x0000b40099027a23 */ /* 0x002fe40000010895 */
[----:B------:R-:W-:Y:S02]  /*14580*/  FFMA.FTZ R98, R98, c[0x0][0x2d0], -R148 ;  /* 0x0000b40062627a23 */ /* 0x000fe40000010894 */
[----:B------:R1:W-:Y:S01]  /*14590*/  MUFU.EX2 R250, R2 ;  /* 0x0000000200fa7308 */ /* 0x0003e20000000800 */
[C---:B------:R-:W-:Y:S04]  /*145a0*/  HMMA.16816.F32 R40, R144.reuse, R46, R40 ;  /* 0x0000002e9028723c */ /* 0x040fe80000001828 */
[C---:B------:R-:W-:Y:S02]  /*145b0*/  FMUL.FTZ R44, R3.reuse, R100 ;  /* 0x00000064032c7220 */ /* 0x040fe40000410000 */
[C---:B------:R-:W-:Y:S02]  /*145c0*/  FMUL.FTZ R45, R3.reuse, R101 ;  /* 0x00000065032d7220 */ /* 0x040fe40000410000 */
[C---:B------:R-:W-:Y:S04]  /*145d0*/  FMUL.FTZ R46, R0.reuse, R102 ;  /* 0x00000066002e7220 */ /* 0x040fe80000410000 */
[C---:B------:R-:W-:Y:S02]  /*145e0*/  FMUL.FTZ R47, R0.reuse, R103 ;  /* 0x00000067002f7220 */ /* 0x040fe40000410000 */
[----:B------:R-:W-:Y:S02]  /*145f0*/  IMAD.MOV.U32 R100, RZ, RZ, R82 ;  /* 0x000000ffff647224 */ /* 0x000fe400078e0052 */
[C---:B------:R-:W-:Y:S02]  /*14600*/  FMUL.FTZ R57, R3.reuse, R109 ;  /* 0x0000006d03397220 */ /* 0x040fe40000410000 */
[C---:B------:R-:W-:Y:S01]  /*14610*/  FMUL.FTZ R58, R0.reuse, R110 ;  /* 0x0000006e003a7220 */ /* 0x040fe20000410000 */
[C---:B----4-:R-:W-:Y:S03]  /*14620*/  HMMA.16816.F32 R44, R144.reuse, R52, R44 ;  /* 0x00000034902c723c */ /* 0x050fe6000000182c */
[----:B------:R-:W-:Y:S02]  /*14630*/  FMUL.FTZ R59, R0, R111 ;  /* 0x0000006f003b7220 */ /* 0x000fe40000410000 */
[----:B-1----:R-:W-:Y:S02]  /*14640*/  FFMA.FTZ R2, R164, c[0x0][0x2d0], -R148 ;  /* 0x0000b400a4027a23 */ /* 0x002fe40000010894 */
[C---:B------:R-:W-:Y:S01]  /*14650*/  FMUL.FTZ R52, R3.reuse, R128 ;  /* 0x0000008003347220 */ /* 0x040fe20000410000 */
[C---:B------:R-:W-:Y:S01]  /*14660*/  HMMA.16816.F32 R48, R144.reuse, R54, R48 ;  /* 0x000000369030723c */ /* 0x040fe20000001830 */
[----:B------:R1:W-:Y:S03]  /*14670*/  MUFU.EX2 R107, R2 ;  /* 0x00000002006b7308 */ /* 0x0003e60000000800 */
[----:B------:R-:W-:Y:S02]  /*14680*/  IMAD.MOV.U32 R150, RZ, RZ, R245 ;  /* 0x000000ffff967224 */ /* 0x000fe400078e00f5 */
[C---:B------:R-:W-:Y:S02]  /*14690*/  FMUL.FTZ R53, R3.reuse, R129 ;  /* 0x0000008103357220 */ /* 0x040fe40000410000 */
[C---:B------:R-:W-:Y:S04]  /*146a0*/  FMUL.FTZ R54, R0.reuse, R130 ;  /* 0x0000008200367220 */ /* 0x040fe80000410000 */
[C---:B------:R-:W-:Y:S02]  /*146b0*/  FMUL.FTZ R55, R0.reuse, R131 ;  /* 0x0000008300377220 */ /* 0x040fe40000410000 */
[C---:B------:R-:W-:Y:S02]  /*146c0*/  FMUL.FTZ R64, R3.reuse, R112 ;  /* 0x0000007003407220 */ /* 0x040fe40000410000 */
[----:B------:R-:W-:Y:S02]  /*146d0*/  IMAD.MOV.U32 R112, RZ, RZ, R65 ;  /* 0x000000ffff707224 */ /* 0x000fe400078e0041 */
[----:B------:R-:W-:Y:S01]  /*146e0*/  FMUL.FTZ R65, R3, R113 ;  /* 0x0000007103417220 */ /* 0x000fe20000410000 */
[C---:B------:R-:W-:Y:S03]  /*146f0*/  HMMA.16816.F32 R52, R144.reuse, R60, R52 ;  /* 0x0000003c9034723c */ /* 0x040fe60000001834 */
[----:B------:R-:W-:Y:S02]  /*14700*/  IMAD.MOV.U32 R113, RZ, RZ, R66 ;  /* 0x000000ffff717224 */ /* 0x000fe400078e0042 */
[C---:B------:R-:W-:Y:S02]  /*14710*/  FMUL.FTZ R66, R0.reuse, R114 ;  /* 0x0000007200427220 */ /* 0x040fe40000410000 */
[----:B-1----:R-:W-:Y:S01]  /*14720*/  FFMA.FTZ R2, R165, c[0x0][0x2d0], -R148 ;  /* 0x0000b400a5027a23 */ /* 0x002fe20000010894 */
[C---:B------:R-:W-:Y:S03]  /*14730*/  HMMA.16816.F32 R56, R144.reuse, R62, R56 ;  /* 0x0000003e9038723c */ /* 0x040fe60000001838 */
[----:B------:R1:W3:Y:S01]  /*14740*/  MUFU.EX2 R106, R2 ;  /* 0x00000002006a7308 */ /* 0x0002e20000000800 */
[C---:B------:R-:W-:Y:S02]  /*14750*/  FMUL.FTZ R60, R3.reuse, R132 ;  /* 0x00000084033c7220 */ /* 0x040fe40000410000 */
[----:B------:R-:W-:Y:S01]  /*14760*/  FMUL.FTZ R61, R3, R133 ;  /* 0x00000085033d7220 */ /* 0x000fe20000410000 */
[----:B------:R-:W-:Y:S01]  /*14770*/  MOV R133, R126 ;  /* 0x0000007e00857202 */ /* 0x000fe20000000f00 */
[C---:B------:R-:W-:Y:S04]  /*14780*/  FMUL.FTZ R62, R0.reuse, R134 ;  /* 0x00000086003e7220 */ /* 0x040fe80000410000 */
[----:B------:R-:W-:Y:S02]  /*14790*/  IMAD.MOV.U32 R134, RZ, RZ, R242 ;  /* 0x000000ffff867224 */ /* 0x000fe400078e00f2 */
[C---:B------:R-:W-:Y:S02]  /*147a0*/  FMUL.FTZ R63, R0.reuse, R135 ;  /* 0x00000087003f7220 */ /* 0x040fe40000410000 */
[----:B--2---:R-:W-:Y:S02]  /*147b0*/  IMAD.MOV.U32 R114, RZ, RZ, R67 ;  /* 0x000000ffff727224 */ /* 0x004fe400078e0043 */
[----:B------:R-:W-:Y:S02]  /*147c0*/  IMAD.MOV.U32 R126, RZ, RZ, R160 ;  /* 0x000000ffff7e7224 */ /* 0x000fe400078e00a0 */
[----:B------:R-:W-:Y:S01]  /*147d0*/  FMUL.FTZ R67, R0, R115 ;  /* 0x0000007300437220 */ /* 0x000fe20000410000 */
[C---:B-----5:R-:W-:Y:S03]  /*147e0*/  HMMA.16816.F32 R60, R144.reuse, R68, R60 ;  /* 0x00000044903c723c */ /* 0x060fe6000000183c */
[----:B------:R-:W-:Y:S02]  /*147f0*/  IMAD.MOV.U32 R115, RZ, RZ, R83 ;  /* 0x000000ffff737224 */ /* 0x000fe400078e0053 */
[----:B------:R-:W2:Y:S01]  /*14800*/  LDSM.16.MT88.4 R80, [R209+0x900] ;  /* 0x00090000d150783b */ /* 0x000ea20000004200 */
[----:B-1----:R-:W-:Y:S01]  /*14810*/  FFMA.FTZ R2, R154, c[0x0][0x2d0], -R149 ;  /* 0x0000b4009a027a23 */ /* 0x002fe20000010895 */
[----:B------:R-:W-:Y:S01]  /*14820*/  F2FP.PACK_AB R68, R113, R127 ;  /* 0x0000007f7144723e */ /* 0x000fe200000000ff */
[----:B------:R-:W-:Y:S01]  /*14830*/  HMMA.16816.F32 R64, R144, R70, R64 ;  /* 0x000000469040723c */ /* 0x000fe20000001840 */
[----:B------:R-:W-:Y:S03]  /*14840*/  MUFU.EX2 R144, R98 ;  /* 0x0000006200907308 */ /* 0x000fe60000000800 */
[----:B------:R-:W-:Y:S01]  /*14850*/  F2FP.PACK_AB R69, R114, R112 ;  /* 0x000000707245723e */ /* 0x000fe200000000ff */
[----:B------:R-:W-:Y:S02]  /*14860*/  IMAD.MOV.U32 R151, RZ, RZ, R121 ;  /* 0x000000ffff977224 */ /* 0x000fe400078e0079 */
[----:B---3--:R-:W-:Y:S01]  /*14870*/  F2FP.PACK_AB R71, R106, R107 ;  /* 0x0000006b6a47723e */ /* 0x008fe200000000ff */
[----:B------:R-:W-:Y:S01]  /*14880*/  IMAD.MOV.U32 R145, RZ, RZ, R122 ;  /* 0x000000ffff917224 */ /* 0x000fe200078e007a */
[----:B------:R-:W-:Y:S02]  /*14890*/  F2FP.PACK_AB R70, R250, R115 ;  /* 0x00000073fa46723e */ /* 0x000fe400000000ff */
[----:B------:R1:W-:Y:S01]  /*148a0*/  MUFU.EX2 R105, R2 ;  /* 0x0000000200697308 */ /* 0x0003e20000000800 */
[----:B------:R-:W-:Y:S02]  /*148b0*/  IMAD.MOV.U32 R122, RZ, RZ, R161 ;  /* 0x000000ffff7a7224 */ /* 0x000fe400078e00a1 */
[----:B------:R-:W-:Y:S02]  /*148c0*/  IMAD.MOV.U32 R121, RZ, RZ, R159 ;  /* 0x000000ffff797224 */ /* 0x000fe400078e009f */
[C---:B------:R-:W-:Y:S05]  /*148d0*/  HMMA.16816.F32 R4, R68.reuse, R72, R4 ;  /* 0x000000484404723c */ /* 0x040fea0000001804 */
[----:B------:R-:W-:Y:S02]  /*148e0*/  IMAD.MOV.U32 R96, RZ, RZ, R124 ;  /* 0x000000ffff607224 */ /* 0x000fe400078e007c */
[----:B------:R-:W-:Y:S01]  /*148f0*/  IMAD.MOV.U32 R124, RZ, RZ, R156 ;  /* 0x000000ffff7c7224 */ /* 0x000fe200078e009c */
[C---:B------:R-:W-:Y:S01]  /*14900*/  HMMA.16816.F32 R8, R68.reuse, R74, R8 ;  /* 0x0000004a4408723c */ /* 0x040fe20000001808 */
[----:B------:R-:W3:Y:S03]  /*14910*/  LDSM.16.MT88.4 R72, [R205+0x4900] ;  /* 0x00490000cd48783b */ /* 0x000ee60000004200 */
[----:B------:R-:W-:Y:S02]  /*14920*/  FFMA.FTZ R96, R96, c[0x0][0x2d0], -R149 ;  /* 0x0000b40060607a23 */ /* 0x000fe40000010895 */
[----:B------:R-:W-:Y:S01]  /*14930*/  IMAD.MOV.U32 R146, RZ, RZ, R123 ;  /* 0x000000ffff927224 */ /* 0x000fe200078e007b */
[----:B------:R-:W-:Y:S01]  /*14940*/  MOV R123, R158 ;  /* 0x0000009e007b7202 */ /* 0x000fe20000000f00 */
[C---:B------:R-:W-:Y:S04]  /*14950*/  HMMA.16816.F32 R12, R68.reuse, R76, R12 ;  /* 0x0000004c440c723c */ /* 0x040fe8000000180c */
[----:B-1----:R-:W-:Y:S02]  /*14960*/  FFMA.FTZ R2, R155, c[0x0][0x2d0], -R149 ;  /* 0x0000b4009b027a23 */ /* 0x002fe40000010895 */
[----:B------:R-:W-:Y:S02]  /*14970*/  IMAD.MOV.U32 R132, RZ, RZ, R120 ;  /* 0x000000ffff847224 */ /* 0x000fe400078e0078 */
[C---:B------:R-:W-:Y:S01]  /*14980*/  HMMA.16816.F32 R16, R68.reuse, R78, R16 ;  /* 0x0000004e4410723c */ /* 0x040fe20000001810 */
[----:B------:R1:W4:Y:S01]  /*14990*/  MUFU.EX2 R247, R2 ;  /* 0x0000000200f77308 */ /* 0x0003220000000800 */
[----:B------:R-:W5:Y:S02]  /*149a0*/  LDSM.16.MT88.4 R76, [R206+0x4900] ;  /* 0x00490000ce4c783b */ /* 0x000f640000004200 */
[----:B------:R-:W-:Y:S01]  /*149b0*/  IMAD.MOV.U32 R120, RZ, RZ, R157 ;  /* 0x000000ffff787224 */ /* 0x000fe200078e009d */
[----:B------:R-:W-:Y:S01]  /*149c0*/  MOV R147, R132 ;  /* 0x0000008400937202 */ /* 0x000fe20000000f00 */
[--C-:B------:R-:W-:Y:S02]  /*149d0*/  FFMA.FTZ R118, R118, c[0x0][0x2d0], -R148.reuse ;  /* 0x0000b40076767a23 */ /* 0x100fe40000010894 */
[C---:B--2---:R-:W-:Y:S04]  /*149e0*/  HMMA.16816.F32 R20, R68.reuse, R80, R20 ;  /* 0x000000504414723c */ /* 0x044fe80000001814 */
[----:B------:R-:W-:Y:S01]  /*149f0*/  MUFU.EX2 R118, R118 ;  /* 0x0000007600767308 */ /* 0x000fe20000000800 */
[----:B------:R-:W-:Y:S03]  /*14a00*/  IMAD.MOV.U32 R132, RZ, RZ, R151 ;  /* 0x000000ffff847224 */ /* 0x000fe600078e0097 */
[C---:B------:R-:W-:Y:S01]  /*14a10*/  HMMA.16816.F32 R24, R68.reuse, R82, R24 ;  /* 0x000000524418723c */ /* 0x040fe20000001818 */
[----:B------:R-:W2:Y:S07]  /*14a20*/  LDSM.16.MT88.4 R80, [R208+0x4900] ;  /* 0x00490000d050783b */ /* 0x000eae0000004200 */
[C---:B------:R-:W-:Y:S04]  /*14a30*/  HMMA.16816.F32 R28, R68.reuse, R84, R28 ;  /* 0x00000054441c723c */ /* 0x040fe8000000181c */
[--C-:B-1----:R-:W-:Y:S04]  /*14a40*/  FFMA.FTZ R2, R166, c[0x0][0x2d0], -R148.reuse ;  /* 0x0000b400a6027a23 */ /* 0x102fe80000010894 */
[C---:B------:R-:W-:Y:S01]  /*14a50*/  HMMA.16816.F32 R32, R68.reuse, R86, R32 ;  /* 0x000000564420723c */ /* 0x040fe20000001820 */
[----:B------:R1:W-:Y:S01]  /*14a60*/  MUFU.EX2 R104, R2 ;  /* 0x0000000200687308 */ /* 0x0003e20000000800 */
[----:B------:R-:W2:Y:S06]  /*14a70*/  LDSM.16.MT88.4 R84, [R205+0x1100] ;  /* 0x00110000cd54783b */ /* 0x000eac0000004200 */
[C---:B---3--:R-:W-:Y:S08]  /*14a80*/  HMMA.16816.F32 R36, R68.reuse, R72, R36 ;  /* 0x000000484424723c */ /* 0x048ff00000001824 */
[C---:B------:R-:W-:Y:S01]  /*14a90*/  HMMA.16816.F32 R40, R68.reuse, R74, R40 ;  /* 0x0000004a4428723c */ /* 0x040fe20000001828 */
[----:B------:R-:W3:Y:S07]  /*14aa0*/  LDSM.16.MT88.4 R72, [R209+0x1100] ;  /* 0x00110000d148783b */ /* 0x000eee0000004200 */
[C---:B-----5:R-:W-:Y:S04]  /*14ab0*/  HMMA.16816.F32 R44, R68.reuse, R76, R44 ;  /* 0x0000004c442c723c */ /* 0x060fe8000000182c */
[----:B-1----:R-:W-:Y:S04]  /*14ac0*/  FFMA.FTZ R2, R188, c[0x0][0x2d0], -R148 ;  /* 0x0000b400bc027a23 */ /* 0x002fe80000010894 */
[C---:B------:R-:W-:Y:S01]  /*14ad0*/  HMMA.16816.F32 R48, R68.reuse, R78, R48 ;  /* 0x0000004e4430723c */ /* 0x040fe20000001830 */
[----:B------:R1:W5:Y:S01]  /*14ae0*/  MUFU.EX2 R245, R2 ;  /* 0x0000000200f57308 */ /* 0x0003620000000800 */
[----:B------:R-:W3:Y:S06]  /*14af0*/  LDSM.16.MT88.4 R76, [R208+0x1100] ;  /* 0x00110000d04c783b */ /* 0x000eec0000004200 */
[C---:B------:R-:W-:Y:S07]  /*14b00*/  HMMA.16816.F32 R52, R68.reuse, R88, R52 ;  /* 0x000000584434723c */ /* 0x040fee0000001834 */
[--C-:B------:R-:W-:Y:S01]  /*14b10*/  FFMA.FTZ R88, R201, c[0x0][0x2d0], -R149.reuse ;  /* 0x0000b400c9587a23 */ /* 0x100fe20000010895 */
[C---:B------:R-:W-:Y:S03]  /*14b20*/  HMMA.16816.F32 R56, R68.reuse, R90, R56 ;  /* 0x0000005a4438723c */ /* 0x040fe60000001838 */
[----:B------:R3:W-:Y:S05]  /*14b30*/  MUFU.EX2 R165, R88 ;  /* 0x0000005800a57308 */ /* 0x0007ea0000000800 */
[C---:B--2---:R-:W-:Y:S04]  /*14b40*/  HMMA.16816.F32 R60, R68.reuse, R80, R60 ;  /* 0x00000050443c723c */ /* 0x044fe8000000183c */
[--C-:B-1----:R-:W-:Y:S04]  /*14b50*/  FFMA.FTZ R2, R167, c[0x0][0x2d0], -R149.reuse ;  /* 0x0000b400a7027a23 */ /* 0x102fe80000010895 */
[----:B------:R-:W-:Y:S01]  /*14b60*/  HMMA.16816.F32 R64, R68, R82, R64 ;  /* 0x000000524440723c */ /* 0x000fe20000001840 */
[----:B------:R1:W-:Y:S01]  /*14b70*/  MUFU.EX2 R242, R2 ;  /* 0x0000000200f27308 */ /* 0x0003e20000000800 */
[----:B------:R-:W2:Y:S05]  /*14b80*/  LDSM.16.MT88.4 R80, [R205+0x5100] ;  /* 0x00510000cd50783b */ /* 0x000eaa0000004200 */
[----:B----4-:R-:W-:Y:S02]  /*14b90*/  F2FP.PACK_AB R68, R247, R105 ;  /* 0x00000069f744723e */ /* 0x010fe400000000ff */
[----:B-----5:R-:W-:Y:S01]  /*14ba0*/  F2FP.PACK_AB R69, R245, R104 ;  /* 0x00000068f545723e */ /* 0x020fe200000000ff */
[----:B---3--:R-:W-:Y:S02]  /*14bb0*/  LDSM.16.MT88.4 R88, [R208+0x5900] ;  /* 0x00590000d058783b */ /* 0x008fe40000004200 */
[----:B-1----:R-:W-:Y:S02]  /*14bc0*/  FFMA.FTZ R2, R189, c[0x0][0x2d0], -R149 ;  /* 0x0000b400bd027a23 */ /* 0x002fe40000010895 */
[----:B------:R-:W-:Y:S02]  /*14bd0*/  IMAD.MOV.U32 R189, RZ, RZ, R115 ;  /* 0x000000ffffbd7224 */ /* 0x000fe400078e0073 */
[----:B------:R1:W3:Y:S01]  /*14be0*/  MUFU.EX2 R188, R2 ;  /* 0x0000000200bc7308 */ /* 0x0002e20000000800 */
[----:B------:R-:W-:Y:S02]  /*14bf0*/  IMAD.MOV.U32 R115, RZ, RZ, R124 ;  /* 0x000000ffff737224 */ /* 0x000fe400078e007c */
[----:B-1----:R-:W-:Y:S01]  /*14c00*/  FFMA.FTZ R2, R190, c[0x0][0x2d0], -R148 ;  /* 0x0000b400be027a23 */ /* 0x002fe20000010894 */
[----:B---3--:R-:W-:Y:S01]  /*14c10*/  F2FP.PACK_AB R70, R188, R242 ;  /* 0x000000f2bc46723e */ /* 0x008fe200000000ff */
[----:B------:R-:W-:Y:S05]  /*14c20*/  IMAD.MOV.U32 R190, RZ, RZ, R114 ;  /* 0x000000ffffbe7224 */ /* 0x000fea00078e0072 */
[----:B------:R1:W-:Y:S02]  /*14c30*/  MUFU.EX2 R111, R2 ;  /* 0x00000002006f7308 */ /* 0x0003e40000000800 */
[----:B-1----:R-:W-:Y:S02]  /*14c40*/  FFMA.FTZ R2, R191, c[0x0][0x2d0], -R148 ;  /* 0x0000b400bf027a23 */ /* 0x002fe40000010894 */
[----:B------:R-:W-:Y:S06]  /*14c50*/  IMAD.MOV.U32 R191, RZ, RZ, R113 ;  /* 0x000000ffffbf7224 */ /* 0x000fec00078e0071 */
[----:B------:R1:W3:Y:S01]  /*14c60*/  MUFU.EX2 R110, R2 ;  /* 0x00000002006e7308 */ /* 0x0002e20000000800 */
[----:B------:R-:W-:Y:S02]  /*14c70*/  IMAD.MOV.U32 R113, RZ, RZ, R125 ;  /* 0x000000ffff717224 */ /* 0x000fe400078e007d */
[--C-:B-1----:R-:W-:Y:S01]  /*14c80*/  FFMA.FTZ R2, R192, c[0x0][0x2d0], -R149.reuse ;  /* 0x0000b400c0027a23 */ /* 0x102fe20000010895 */
[----:B---3--:R-:W-:Y:S01]  /*14c90*/  F2FP.PACK_AB R71, R110, R111 ;  /* 0x0000006f6e47723e */ /* 0x008fe200000000ff */
[----:B------:R-:W-:Y:S05]  /*14ca0*/  IMAD.MOV.U32 R192, RZ, RZ, R112 ;  /* 0x000000ffffc07224 */ /* 0x000fea00078e0070 */
[----:B------:R1:W-:Y:S01]  /*14cb0*/  MUFU.EX2 R109, R2 ;  /* 0x00000002006d7308 */ /* 0x0003e20000000800 */
[----:B------:R-:W-:Y:S01]  /*14cc0*/  IMAD.MOV.U32 R112, RZ, RZ, R126 ;  /* 0x000000ffff707224 */ /* 0x000fe200078e007e */
[C---:B------:R-:W-:Y:S08]  /*14cd0*/  HMMA.16816.F32 R4, R68.reuse, R84, R4 ;  /* 0x000000544404723c */ /* 0x040ff00000001804 */
[C---:B------:R-:W-:Y:S01]  /*14ce0*/  HMMA.16816.F32 R8, R68.reuse, R86, R8 ;  /* 0x000000564408723c */ /* 0x040fe20000001808 */
[----:B------:R-:W3:Y:S07]  /*14cf0*/  LDSM.16.MT88.4 R84, [R206+0x5100] ;  /* 0x00510000ce54783b */ /* 0x000eee0000004200 */
[C---:B------:R-:W-:Y:S04]  /*14d00*/  HMMA.16816.F32 R12, R68.reuse, R92, R12 ;  /* 0x0000005c440c723c */ /* 0x040fe8000000180c */
[--C-:B-1----:R-:W-:Y:S01]  /*14d10*/  FFMA.FTZ R2, R193, c[0x0][0x2d0], -R149.reuse ;  /* 0x0000b400c1027a23 */ /* 0x102fe20000010895 */
[----:B------:R-:W-:Y:S02]  /*14d20*/  MOV R193, R127 ;  /* 0x0000007f00c17202 */ /* 0x000fe40000000f00 */
[----:B------:R-:W-:Y:S01]  /*14d30*/  LDSM.16.MT88.4 R124, [R205+0x3900] ;  /* 0x00390000cd7c783b */ /* 0x000fe20000004200 */
[C---:B------:R-:W-:Y:S01]  /*14d40*/  HMMA.16816.F32 R16, R68.reuse, R94, R16 ;  /* 0x0000005e4410723c */ /* 0x040fe20000001810 */
[----:B------:R1:W4:Y:S06]  /*14d50*/  MUFU.EX2 R167, R2 ;  /* 0x0000000200a77308 */ /* 0x00032c0000000800 */
[----:B------:R-:W-:Y:S01]  /*14d60*/  LDSM.16.MT88.4 R92, [R206+0x2100] ;  /* 0x00210000ce5c783b */ /* 0x000fe20000004200 */
[C---:B------:R-:W-:Y:S08]  /*14d70*/  HMMA.16816.F32 R20, R68.reuse, R72, R20 ;  /* 0x000000484414723c */ /* 0x040ff00000001814 */
[C---:B------:R-:W-:Y:S01]  /*14d80*/  HMMA.16816.F32 R24, R68.reuse, R74, R24 ;  /* 0x0000004a4418723c */ /* 0x040fe20000001818 */
[----:B------:R-:W5:Y:S07]  /*14d90*/  LDSM.16.MT88.4 R72, [R209+0x5100] ;  /* 0x00510000d148783b */ /* 0x000f6e0000004200 */
[C---:B------:R-:W-:Y:S04]  /*14da0*/  HMMA.16816.F32 R28, R68.reuse, R76, R28 ;  /* 0x0000004c441c723c */ /* 0x040fe8000000181c */
[--C-:B-1----:R-:W-:Y:S04]  /*14db0*/  FFMA.FTZ R2, R194, c[0x0][0x2d0], -R148.reuse ;  /* 0x0000b400c2027a23 */ /* 0x102fe80000010894 */
[C---:B------:R-:W-:Y:S01]  /*14dc0*/  HMMA.16816.F32 R32, R68.reuse, R78, R32 ;  /* 0x0000004e4420723c */ /* 0x040fe20000001820 */
[----:B------:R1:W-:Y:S01]  /*14dd0*/  MUFU.EX2 R108, R2 ;  /* 0x00000002006c7308 */ /* 0x0003e20000000800 */
[----:B------:R-:W4:Y:S06]  /*14de0*/  LDSM.16.MT88.4 R76, [R208+0x5100] ;  /* 0x00510000d04c783b */ /* 0x000f2c0000004200 */
[C---:B--2---:R-:W-:Y:S08]  /*14df0*/  HMMA.16816.F32 R36, R68.reuse, R80, R36 ;  /* 0x000000504424723c */ /* 0x044ff00000001824 */
[C---:B------:R-:W-:Y:S01]  /*14e00*/  HMMA.16816.F32 R40, R68.reuse, R82, R40 ;  /* 0x000000524428723c */ /* 0x040fe20000001828 */
[----:B------:R-:W2:Y:S07]  /*14e10*/  LDSM.16.MT88.4 R80, [R205+0x1900] ;  /* 0x00190000cd50783b */ /* 0x000eae0000004200 */
[C---:B---3--:R-:W-:Y:S04]  /*14e20*/  HMMA.16816.F32 R44, R68.reuse, R84, R44 ;  /* 0x00000054442c723c */ /* 0x048fe8000000182c */
[--C-:B-1----:R-:W-:Y:S04]  /*14e30*/  FFMA.FTZ R2, R195, c[0x0][0x2d0], -R148.reuse ;  /* 0x0000b400c3027a23 */ /* 0x102fe80000010894 */
[C---:B------:R-:W-:Y:S01]  /*14e40*/  HMMA.16816.F32 R48, R68.reuse, R86, R48 ;  /* 0x000000564430723c */ /* 0x040fe20000001830 */
[----:B------:R1:W3:Y:S01]  /*14e50*/  MUFU.EX2 R166, R2 ;  /* 0x0000000200a67308 */ /* 0x0002e20000000800 */
[----:B------:R-:W2:Y:S06]  /*14e60*/  LDSM.16.MT88.4 R84, [R206+0x1900] ;  /* 0x00190000ce54783b */ /* 0x000eac0000004200 */
[C---:B-----5:R-:W-:Y:S08]  /*14e70*/  HMMA.16816.F32 R52, R68.reuse, R72, R52 ;  /* 0x000000484434723c */ /* 0x060ff00000001834 */
[C---:B------:R-:W-:Y:S01]  /*14e80*/  HMMA.16816.F32 R56, R68.reuse, R74, R56 ;  /* 0x0000004a4438723c */ /* 0x040fe20000001838 */
[----:B------:R-:W5:Y:S07]  /*14e90*/  LDSM.16.MT88.4 R72, [R209+0x1900] ;  /* 0x00190000d148783b */ /* 0x000f6e0000004200 */
[C---:B----4-:R-:W-:Y:S04]  /*14ea0*/  HMMA.16816.F32 R60, R68.reuse, R76, R60 ;  /* 0x0000004c443c723c */ /* 0x050fe8000000183c */
[--C-:B-1----:R-:W-:Y:S04]  /*14eb0*/  FFMA.FTZ R2, R202, c[0x0][0x2d0], -R149.reuse ;  /* 0x0000b400ca027a23 */ /* 0x102fe80000010895 */
[----:B------:R-:W-:Y:S01]  /*14ec0*/  HMMA.16816.F32 R64, R68, R78, R64 ;  /* 0x0000004e4440723c */ /* 0x000fe20000001840 */
[----:B------:R1:W4:Y:S01]  /*14ed0*/  MUFU.EX2 R164, R2 ;  /* 0x0000000200a47308 */ /* 0x0003220000000800 */
[----:B------:R-:W2:Y:S05]  /*14ee0*/  LDSM.16.MT88.4 R76, [R208+0x1900] ;  /* 0x00190000d04c783b */ /* 0x000eaa0000004200 */
[----:B------:R-:W-:Y:S02]  /*14ef0*/  F2FP.PACK_AB R68, R167, R109 ;  /* 0x0000006da744723e */ /* 0x000fe400000000ff */
[----:B---3--:R-:W-:Y:S03]  /*14f00*/  F2FP.PACK_AB R69, R166, R108 ;  /* 0x0000006ca645723e */ /* 0x008fe600000000ff */
[--C-:B-1----:R-:W-:Y:S01]  /*14f10*/  FFMA.FTZ R2, R203, c[0x0][0x2d0], -R148.reuse ;  /* 0x0000b400cb027a23 */ /* 0x102fe20000010894 */
[----:B----4-:R-:W-:Y:S03]  /*14f20*/  F2FP.PACK_AB R70, R164, R165 ;  /* 0x000000a5a446723e */ /* 0x010fe600000000ff */
[----:B------:R1:W-:Y:S02]  /*14f30*/  MUFU.EX2 R163, R2 ;  /* 0x0000000200a37308 */ /* 0x0003e40000000800 */
[--C-:B-1----:R-:W-:Y:S08]  /*14f40*/  FFMA.FTZ R2, R229, c[0x0][0x2d0], -R148.reuse ;  /* 0x0000b400e5027a23 */ /* 0x102ff00000010894 */
[----:B------:R1:W3:Y:S02]  /*14f50*/  MUFU.EX2 R162, R2 ;  /* 0x0000000200a27308 */ /* 0x0002e40000000800 */
[--C-:B-1----:R-:W-:Y:S01]  /*14f60*/  FFMA.FTZ R2, R230, c[0x0][0x2d0], -R149.reuse ;  /* 0x0000b400e6027a23 */ /* 0x102fe20000010895 */
[----:B---3--:R-:W-:Y:S07]  /*14f70*/  F2FP.PACK_AB R71, R162, R163 ;  /* 0x000000a3a247723e */ /* 0x008fee00000000ff */
[----:B------:R1:W-:Y:S01]  /*14f80*/  MUFU.EX2 R160, R2 ;  /* 0x0000000200a07308 */ /* 0x0003e20000000800 */
[C---:B--2---:R-:W-:Y:S08]  /*14f90*/  HMMA.16816.F32 R4, R68.reuse, R80, R4 ;  /* 0x000000504404723c */ /* 0x044ff00000001804 */
[C---:B------:R-:W-:Y:S01]  /*14fa0*/  HMMA.16816.F32 R8, R68.reuse, R82, R8 ;  /* 0x000000524408723c */ /* 0x040fe20000001808 */
[----:B------:R-:W2:Y:S07]  /*14fb0*/  LDSM.16.MT88.4 R80, [R205+0x5900] ;  /* 0x00590000cd50783b */ /* 0x000eae0000004200 */
[C---:B------:R-:W-:Y:S04]  /*14fc0*/  HMMA.16816.F32 R12, R68.reuse, R84, R12 ;  /* 0x00000054440c723c */ /* 0x040fe8000000180c */
[--C-:B-1----:R-:W-:Y:S04]  /*14fd0*/  FFMA.FTZ R2, R231, c[0x0][0x2d0], -R149.reuse ;  /* 0x0000b400e7027a23 */ /* 0x102fe80000010895 */
[C---:B------:R-:W-:Y:S01]  /*14fe0*/  HMMA.16816.F32 R16, R68.reuse, R86, R16 ;  /* 0x000000564410723c */ /* 0x040fe20000001810 */
[----:B------:R1:W3:Y:S01]  /*14ff0*/  MUFU.EX2 R161, R2 ;  /* 0x0000000200a17308 */ /* 0x0002e20000000800 */
[----:B------:R-:W4:Y:S06]  /*15000*/  LDSM.16.MT88.4 R84, [R206+0x5900] ;  /* 0x00590000ce54783b */ /* 0x000f2c0000004200 */
[C---:B-----5:R-:W-:Y:S08]  /*15010*/  HMMA.16816.F32 R20, R68.reuse, R72, R20 ;  /* 0x000000484414723c */ /* 0x060ff00000001814 */
[C---:B------:R-:W-:Y:S01]  /*15020*/  HMMA.16816.F32 R24, R68.reuse, R74, R24 ;  /* 0x0000004a4418723c */ /* 0x040fe20000001818 */
[----:B------:R-:W5:Y:S07]  /*15030*/  LDSM.16.MT88.4 R72, [R209+0x5900] ;  /* 0x00590000d148783b */ /* 0x000f6e0000004200 */
        /* <DEDUP_REMOVED lines=8> */
[C---:B----4-:R-:W-:Y:S04]  /*150c0*/  HMMA.16816.F32 R44, R68.reuse, R84, R44 ;  /* 0x00000054442c723c */ /* 0x050fe8000000182c */
[--C-:B-1----:R-:W-:Y:S04]  /*150d0*/  FFMA.FTZ R2, R233, c[0x0][0x2d0], -R148.reuse ;  /* 0x0000b400e9027a23 */ /* 0x102fe80000010894 */
[C---:B------:R-:W-:Y:S01]  /*150e0*/  HMMA.16816.F32 R48, R68.reuse, R86, R48 ;  /* 0x000000564430723c */ /* 0x040fe20000001830 */
[----:B------:R1:W4:Y:S01]  /*150f0*/  MUFU.EX2 R103, R2 ;  /* 0x0000000200677308 */ /* 0x0003220000000800 */
[----:B------:R-:W-:Y:S06]  /*15100*/  LDSM.16.MT88.4 R84, [R206+0x6100] ;  /* 0x00610000ce54783b */ /* 0x000fec0000004200 */
[C---:B-----5:R-:W-:Y:S08]  /*15110*/  HMMA.16816.F32 R52, R68.reuse, R72, R52 ;  /* 0x000000484434723c */ /* 0x060ff00000001834 */
[C---:B------:R-:W-:Y:S01]  /*15120*/  HMMA.16816.F32 R56, R68.reuse, R74, R56 ;  /* 0x0000004a4438723c */ /* 0x040fe20000001838 */
[----:B------:R-:W5:Y:S07]  /*15130*/  LDSM.16.MT88.4 R72, [R208+0x2100] ;  /* 0x00210000d048783b */ /* 0x000f6e0000004200 */
[C---:B------:R-:W-:Y:S04]  /*15140*/  HMMA.16816.F32 R60, R68.reuse, R88, R60 ;  /* 0x00000058443c723c */ /* 0x040fe8000000183c */
[--C-:B-1----:R-:W-:Y:S04]  /*15150*/  FFMA.FTZ R2, R234, c[0x0][0x2d0], -R149.reuse ;  /* 0x0000b400ea027a23 */ /* 0x102fe80000010895 */
[----:B------:R-:W-:Y:S01]  /*15160*/  HMMA.16816.F32 R64, R68, R90, R64 ;  /* 0x0000005a4440723c */ /* 0x000fe20000001840 */
[----:B------:R1:W-:Y:S01]  /*15170*/  MUFU.EX2 R102, R2 ;  /* 0x0000000200667308 */ /* 0x0003e20000000800 */
[----:B------:R-:W-:Y:S05]  /*15180*/  LDSM.16.MT88.4 R88, [R208+0x6100] ;  /* 0x00610000d058783b */ /* 0x000fea0000004200 */
[----:B---3--:R-:W-:Y:S02]  /*15190*/  F2FP.PACK_AB R68, R161, R160 ;  /* 0x000000a0a144723e */ /* 0x008fe400000000ff */
[----:B----4-:R-:W-:Y:S03]  /*151a0*/  F2FP.PACK_AB R69, R103, R159 ;  /* 0x0000009f6745723e */ /* 0x010fe600000000ff */
[--C-:B-1----:R-:W-:Y:S04]  /*151b0*/  FFMA.FTZ R2, R235, c[0x0][0x2d0], -R149.reuse ;  /* 0x0000b400eb027a23 */ /* 0x102fe80000010895 */
[----:B------:R1:W3:Y:S02]  /*151c0*/  MUFU.EX2 R158, R2 ;  /* 0x00000002009e7308 */ /* 0x0002e40000000800 */
[--C-:B-1----:R-:W-:Y:S01]  /*151d0*/  FFMA.FTZ R2, R236, c[0x0][0x2d0], -R148.reuse ;  /* 0x0000b400ec027a23 */ /* 0x102fe20000010894 */
[----:B---3--:R-:W-:Y:S07]  /*151e0*/  F2FP.PACK_AB R70, R158, R102 ;  /* 0x000000669e46723e */ /* 0x008fee00000000ff */
[----:B------:R1:W-:Y:S02]  /*151f0*/  MUFU.EX2 R101, R2 ;  /* 0x0000000200657308 */ /* 0x0003e40000000800 */
[--C-:B-1----:R-:W-:Y:S08]  /*15200*/  FFMA.FTZ R2, R237, c[0x0][0x2d0], -R148.reuse ;  /* 0x0000b400ed027a23 */ /* 0x102ff00000010894 */
[----:B------:R1:W3:Y:S02]  /*15210*/  MUFU.EX2 R157, R2 ;  /* 0x00000002009d7308 */ /* 0x0002e40000000800 */
[--C-:B-1----:R-:W-:Y:S01]  /*15220*/  FFMA.FTZ R2, R238, c[0x0][0x2d0], -R149.reuse ;  /* 0x0000b400ee027a23 */ /* 0x102fe20000010895 */
[----:B---3--:R-:W-:Y:S07]  /*15230*/  F2FP.PACK_AB R71, R157, R101 ;  /* 0x000000659d47723e */ /* 0x008fee00000000ff */
[----:B------:R1:W-:Y:S01]  /*15240*/  MUFU.EX2 R156, R2 ;  /* 0x00000002009c7308 */ /* 0x0003e20000000800 */
[C---:B------:R-:W-:Y:S08]  /*15250*/  HMMA.16816.F32 R4, R68.reuse, R76, R4 ;  /* 0x0000004c4404723c */ /* 0x040ff00000001804 */
[C---:B------:R-:W-:Y:S01]  /*15260*/  HMMA.16816.F32 R8, R68.reuse, R78, R8 ;  /* 0x0000004e4408723c */ /* 0x040fe20000001808 */
[----:B------:R-:W3:Y:S07]  /*15270*/  LDSM.16.MT88.4 R76, [R205+0x6100] ;  /* 0x00610000cd4c783b */ /* 0x000eee0000004200 */
[C---:B------:R-:W-:Y:S04]  /*15280*/  HMMA.16816.F32 R12, R68.reuse, R92, R12 ;  /* 0x0000005c440c723c */ /* 0x040fe8000000180c */
[--C-:B-1----:R-:W-:Y:S04]  /*15290*/  FFMA.FTZ R2, R239, c[0x0][0x2d0], -R149.reuse ;  /* 0x0000b400ef027a23 */ /* 0x102fe80000010895 */
[C---:B------:R-:W-:Y:S01]  /*152a0*/  HMMA.16816.F32 R16, R68.reuse, R94, R16 ;  /* 0x0000005e4410723c */ /* 0x040fe20000001810 */
[----:B------:R1:W4:Y:S01]  /*152b0*/  MUFU.EX2 R155, R2 ;  /* 0x00000002009b7308 */ /* 0x0003220000000800 */
[----:B------:R-:W-:Y:S06]  /*152c0*/  LDSM.16.MT88.4 R92, [R209+0x2900] ;  /* 0x00290000d15c783b */ /* 0x000fec0000004200 */
[C---:B--2---:R-:W-:Y:S08]  /*152d0*/  HMMA.16816.F32 R20, R68.reuse, R80, R20 ;  /* 0x000000504414723c */ /* 0x044ff00000001814 */
[C---:B------:R-:W-:Y:S01]  /*152e0*/  HMMA.16816.F32 R24, R68.reuse, R82, R24 ;  /* 0x000000524418723c */ /* 0x040fe20000001818 */
[----:B------:R-:W2:Y:S07]  /*152f0*/  LDSM.16.MT88.4 R80, [R209+0x6100] ;  /* 0x00610000d150783b */ /* 0x000eae0000004200 */
[C---:B-----5:R-:W-:Y:S04]  /*15300*/  HMMA.16816.F32 R28, R68.reuse, R72, R28 ;  /* 0x00000048441c723c */ /* 0x060fe8000000181c */
[--C-:B-1----:R-:W-:Y:S04]  /*15310*/  FFMA.FTZ R2, R240, c[0x0][0x2d0], -R148.reuse ;  /* 0x0000b400f0027a23 */ /* 0x102fe80000010894 */
[C---:B------:R-:W-:Y:S01]  /*15320*/  HMMA.16816.F32 R32, R68.reuse, R74, R32 ;  /* 0x0000004a4420723c */ /* 0x040fe20000001820 */
[----:B------:R1:W-:Y:S01]  /*15330*/  MUFU.EX2 R131, R2 ;  /* 0x0000000200837308 */ /* 0x0003e20000000800 */
[----:B------:R-:W5:Y:S06]  /*15340*/  LDSM.16.MT88.4 R72, [R205+0x2900] ;  /* 0x00290000cd48783b */ /* 0x000f6c0000004200 */
[C---:B---3--:R-:W-:Y:S08]  /*15350*/  HMMA.16816.F32 R36, R68.reuse, R76, R36 ;  /* 0x0000004c4424723c */ /* 0x048ff00000001824 */
[C---:B------:R-:W-:Y:S01]  /*15360*/  HMMA.16816.F32 R40, R68.reuse, R78, R40 ;  /* 0x0000004e4428723c */ /* 0x040fe20000001828 */
[----:B------:R-:W3:Y:S07]  /*15370*/  LDSM.16.MT88.4 R76, [R206+0x2900] ;  /* 0x00290000ce4c783b */ /* 0x000eee0000004200 */
[C---:B------:R-:W-:Y:S04]  /*15380*/  HMMA.16816.F32 R44, R68.reuse, R84, R44 ;  /* 0x00000054442c723c */ /* 0x040fe8000000182c */
[--C-:B-1----:R-:W-:Y:S04]  /*15390*/  FFMA.FTZ R2, R241, c[0x0][0x2d0], -R148.reuse ;  /* 0x0000b400f1027a23 */ /* 0x102fe80000010894 */
[C---:B------:R-:W-:Y:S01]  /*153a0*/  HMMA.16816.F32 R48, R68.reuse, R86, R48 ;  /* 0x000000564430723c */ /* 0x040fe20000001830 */
[----:B------:R1:W1:Y:S01]  /*153b0*/  MUFU.EX2 R130, R2 ;  /* 0x0000000200827308 */ /* 0x0002620000000800 */
[----:B------:R-:W-:Y:S06]  /*153c0*/  LDSM.16.MT88.4 R84, [R205+0x6900] ;  /* 0x00690000cd54783b */ /* 0x000fec0000004200 */
[C---:B--2---:R-:W-:Y:S08]  /*153d0*/  HMMA.16816.F32 R52, R68.reuse, R80, R52 ;  /* 0x000000504434723c */ /* 0x044ff00000001834 */
[C---:B------:R-:W-:Y:S01]  /*153e0*/  HMMA.16816.F32 R56, R68.reuse, R82, R56 ;  /* 0x000000524438723c */ /* 0x040fe20000001838 */
[----:B------:R-:W3:Y:S07]  /*153f0*/  LDSM.16.MT88.4 R80, [R208+0x2900] ;  /* 0x00290000d050783b */ /* 0x000eee0000004200 */
[C---:B------:R-:W-:Y:S01]  /*15400*/  HMMA.16816.F32 R60, R68.reuse, R88, R60 ;  /* 0x00000058443c723c */ /* 0x040fe2000000183c */
[----:B------:R-:W2:Y:S03]  /*15410*/  LDL.LU R88, [R1+0x8] ;  /* 0x0000080001587983 */ /* 0x000ea60000300800 */
[--C-:B-1----:R-:W-:Y:S01]  /*15420*/  FFMA.FTZ R2, R243, c[0x0][0x2d0], -R149.reuse ;  /* 0x0000b400f3027a23 */ /* 0x102fe20000010895 */
[----:B------:R-:W2:Y:S03]  /*15430*/  LDL.LU R114, [R1+0xc] ;  /* 0x00000c0001727983 */ /* 0x000ea60000300800 */
[----:B------:R-:W-:Y:S01]  /*15440*/  HMMA.16816.F32 R64, R68, R90, R64 ;  /* 0x0000005a4440723c */ /* 0x000fe20000001840 */
[----:B------:R1:W-:Y:S06]  /*15450*/  MUFU.EX2 R129, R2 ;  /* 0x0000000200817308 */ /* 0x0003ec0000000800 */
[----:B----4-:R-:W-:Y:S02]  /*15460*/  F2FP.PACK_AB R68, R155, R156 ;  /* 0x0000009c9b44723e */ /* 0x010fe400000000ff */
[----:B------:R-:W-:Y:S03]  /*15470*/  F2FP.PACK_AB R69, R130, R131 ;  /* 0x000000838245723e */ /* 0x000fe600000000ff */
[--C-:B-1----:R-:W-:Y:S04]  /*15480*/  FFMA.FTZ R2, R244, c[0x0][0x2d0], -R149.reuse ;  /* 0x0000b400f4027a23 */ /* 0x102fe80000010895 */
[----:B------:R1:W4:Y:S02]  /*15490*/  MUFU.EX2 R154, R2 ;  /* 0x00000002009a7308 */ /* 0x0003240000000800 */
[--C-:B-1----:R-:W-:Y:S01]  /*154a0*/  FFMA.FTZ R2, R246, c[0x0][0x2d0], -R148.reuse ;  /* 0x0000b400f6027a23 */ /* 0x102fe20000010894 */
[----:B----4-:R-:W-:Y:S07]  /*154b0*/  F2FP.PACK_AB R70, R154, R129 ;  /* 0x000000819a46723e */ /* 0x010fee00000000ff */
[----:B------:R1:W-:Y:S02]  /*154c0*/  MUFU.EX2 R128, R2 ;  /* 0x0000000200807308 */ /* 0x0003e40000000800 */
[--C-:B-1----:R-:W-:Y:S08]  /*154d0*/  FFMA.FTZ R2, R248, c[0x0][0x2d0], -R148.reuse ;  /* 0x0000b400f8027a23 */ /* 0x102ff00000010894 */
[----:B------:R1:W4:Y:S02]  /*154e0*/  MUFU.EX2 R153, R2 ;  /* 0x0000000200997308 */ /* 0x0003240000000800 */
[--C-:B-1----:R-:W-:Y:S01]  /*154f0*/  FFMA.FTZ R2, R252, c[0x0][0x2d0], -R149.reuse ;  /* 0x0000b400fc027a23 */ /* 0x102fe20000010895 */
[----:B----4-:R-:W-:Y:S07]  /*15500*/  F2FP.PACK_AB R71, R153, R128 ;  /* 0x000000809947723e */ /* 0x010fee00000000ff */
[----:B------:R1:W-:Y:S01]  /*15510*/  MUFU.EX2 R152, R2 ;  /* 0x0000000200987308 */ /* 0x0003e20000000800 */
[C---:B-----5:R-:W-:Y:S08]  /*15520*/  HMMA.16816.F32 R4, R68.reuse, R72, R4 ;  /* 0x000000484404723c */ /* 0x060ff00000001804 */
[C---:B------:R-:W-:Y:S01]  /*15530*/  HMMA.16816.F32 R8, R68.reuse, R74, R8 ;  /* 0x0000004a4408723c */ /* 0x040fe20000001808 */
[----:B------:R-:W4:Y:S07]  /*15540*/  LDSM.16.MT88.4 R72, [R206+0x6900] ;  /* 0x00690000ce48783b */ /* 0x000f2e0000004200 */
[C---:B---3--:R-:W-:Y:S04]  /*15550*/  HMMA.16816.F32 R12, R68.reuse, R76, R12 ;  /* 0x0000004c440c723c */ /* 0x048fe8000000180c */
[--C-:B-1----:R-:W-:Y:S04]  /*15560*/  FFMA.FTZ R2, R134, c[0x0][0x2d0], -R149.reuse ;  /* 0x0000b40086027a23 */ /* 0x102fe80000010895 */
[C---:B------:R-:W-:Y:S01]  /*15570*/  HMMA.16816.F32 R16, R68.reuse, R78, R16 ;  /* 0x0000004e4410723c */ /* 0x040fe20000001810 */
[----:B------:R1:W3:Y:S01]  /*15580*/  MUFU.EX2 R151, R2 ;  /* 0x0000000200977308 */ /* 0x0002e20000000800 */
[----:B------:R-:W5:Y:S06]  /*15590*/  LDSM.16.MT88.4 R76, [R209+0x6900] ;  /* 0x00690000d14c783b */ /* 0x000f6c0000004200 */
[C---:B------:R-:W-:Y:S08]  /*155a0*/  HMMA.16816.F32 R20, R68.reuse, R92, R20 ;  /* 0x0000005c4414723c */ /* 0x040ff00000001814 */
[C---:B------:R-:W-:Y:S01]  /*155b0*/  HMMA.16816.F32 R24, R68.reuse, R94, R24 ;  /* 0x0000005e4418723c */ /* 0x040fe20000001818 */
[----:B------:R-:W-:Y:S07]  /*155c0*/  LDSM.16.MT88.4 R92, [R206+0x7100] ;  /* 0x00710000ce5c783b */ /* 0x000fee0000004200 */
[C---:B------:R-:W-:Y:S04]  /*155d0*/  HMMA.16816.F32 R28, R68.reuse, R80, R28 ;  /* 0x00000050441c723c */ /* 0x040fe8000000181c */
[--C-:B-1----:R-:W-:Y:S04]  /*155e0*/  FFMA.FTZ R2, R249, c[0x0][0x2d0], -R148.reuse ;  /* 0x0000b400f9027a23 */ /* 0x102fe80000010894 */
[C---:B------:R-:W-:Y:S01]  /*155f0*/  HMMA.16816.F32 R32, R68.reuse, R82, R32 ;  /* 0x000000524420723c */ /* 0x040fe20000001820 */
[----:B------:R1:W-:Y:S01]  /*15600*/  MUFU.EX2 R135, R2 ;  /* 0x0000000200877308 */ /* 0x0003e20000000800 */
[----:B------:R-:W3:Y:S06]  /*15610*/  LDSM.16.MT88.4 R80, [R208+0x6900] ;  /* 0x00690000d050783b */ /* 0x000eec0000004200 */
[C---:B------:R-:W-:Y:S08]  /*15620*/  HMMA.16816.F32 R36, R68.reuse, R84, R36 ;  /* 0x000000544424723c */ /* 0x040ff00000001824 */
[C---:B------:R-:W-:Y:S01]  /*15630*/  HMMA.16816.F32 R40, R68.reuse, R86, R40 ;  /* 0x000000564428723c */ /* 0x040fe20000001828 */
[----:B------:R-:W-:Y:S07]  /*15640*/  LDSM.16.MT88.4 R84, [R209+0x3100] ;  /* 0x00310000d154783b */ /* 0x000fee0000004200 */
[C---:B----4-:R-:W-:Y:S04]  /*15650*/  HMMA.16816.F32 R44, R68.reuse, R72, R44 ;  /* 0x00000048442c723c */ /* 0x050fe8000000182c */
[----:B-1----:R-:W-:Y:S04]  /*15660*/  FFMA.FTZ R2, R251, c[0x0][0x2d0], -R148 ;  /* 0x0000b400fb027a23 */ /* 0x002fe80000010894 */
[C---:B------:R-:W-:Y:S01]  /*15670*/  HMMA.16816.F32 R48, R68.reuse, R74, R48 ;  /* 0x0000004a4430723c */ /* 0x040fe20000001830 */
[----:B------:R1:W4:Y:S01]  /*15680*/  MUFU.EX2 R134, R2 ;  /* 0x0000000200867308 */ /* 0x0003220000000800 */
[----:B------:R-:W2:Y:S06]  /*15690*/  LDSM.16.MT88.4 R72, [R205+0x3100] ;  /* 0x00310000cd48783b */ /* 0x000eac0000004200 */
[C---:B-----5:R-:W-:Y:S08]  /*156a0*/  HMMA.16816.F32 R52, R68.reuse, R76, R52 ;  /* 0x0000004c4434723c */ /* 0x060ff00000001834 */
[C---:B------:R-:W-:Y:S01]  /*156b0*/  HMMA.16816.F32 R56, R68.reuse, R78, R56 ;  /* 0x0000004e4438723c */ /* 0x040fe20000001838 */
[----:B------:R-:W5:Y:S07]  /*156c0*/  LDSM.16.MT88.4 R76, [R206+0x3100] ;  /* 0x00310000ce4c783b */ /* 0x000f6e0000004200 */
[C---:B---3--:R-:W-:Y:S04]  /*156d0*/  HMMA.16816.F32 R60, R68.reuse, R80, R60 ;  /* 0x00000050443c723c */ /* 0x048fe8000000183c */
[----:B-1----:R-:W-:Y:S02]  /*156e0*/  FFMA.FTZ R2, R145, c[0x0][0x2d0], -R149 ;  /* 0x0000b40091027a23 */ /* 0x002fe40000010895 */
[----:B------:R-:W-:Y:S02]  /*156f0*/  IMAD.MOV.U32 R145, RZ, RZ, R146 ;  /* 0x000000ffff917224 */ /* 0x000fe400078e0092 */
[----:B------:R-:W-:Y:S01]  /*15700*/  HMMA.16816.F32 R64, R68, R82, R64 ;  /* 0x000000524440723c */ /* 0x000fe20000001840 */
[----:B------:R-:W-:Y:S03]  /*15710*/  LDSM.16.MT88.4 R80, [R205+0x7100] ;  /* 0x00710000cd50783b */ /* 0x000fe60000004200 */
[----:B------:R-:W-:Y:S02]  /*15720*/  IMAD.MOV.U32 R146, RZ, RZ, R133 ;  /* 0x000000ffff927224 */ /* 0x000fe400078e0085 */
[----:B------:R1:W-:Y:S01]  /*15730*/  MUFU.EX2 R133, R2 ;  /* 0x0000000200857308 */ /* 0x0003e20000000800 */
[----:B------:R-:W-:Y:S02]  /*15740*/  F2FP.PACK_AB R68, R151, R152 ;  /* 0x000000989744723e */ /* 0x000fe400000000ff */
[----:B----4-:R-:W-:Y:S03]  /*15750*/  F2FP.PACK_AB R69, R134, R135 ;  /* 0x000000878645723e */ /* 0x010fe600000000ff */
[----:B-1----:R-:W-:Y:S04]  /*15760*/  FFMA.FTZ R2, R150, c[0x0][0x2d0], -R149 ;  /* 0x0000b40096027a23 */ /* 0x002fe80000010895 */
[----:B------:R1:W3:Y:S01]  /*15770*/  MUFU.EX2 R150, R2 ;  /* 0x0000000200967308 */ /* 0x0002e20000000800 */
[----:B--2---:R-:W-:Y:S02]  /*15780*/  FFMA.FTZ R100, R3, R88, R100 ;  /* 0x0000005803647223 */ /* 0x004fe40000010064 */
[----:B-1----:R-:W-:Y:S01]  /*15790*/  FFMA.FTZ R2, R132, c[0x0][0x2d0], -R148 ;  /* 0x0000b40084027a23 */ /* 0x002fe20000010894 */
[----:B---3--:R-:W-:Y:S01]  /*157a0*/  F2FP.PACK_AB R70, R150, R133 ;  /* 0x000000859646723e */ /* 0x008fe200000000ff */
[----:B------:R-:W1:Y:S05]  /*157b0*/  LDSM.16.MT88.4 R88, [R208+0x3100] ;  /* 0x00310000d058783b */ /* 0x000e6a0000004200 */
[----:B------:R-:W-:Y:S01]  /*157c0*/  MUFU.EX2 R3, R97 ;  /* 0x0000006100037308 */ /* 0x000fe20000000800 */
[----:B------:R-:W-:Y:S04]  /*157d0*/  FFMA.FTZ R0, R0, R114, R115 ;  /* 0x0000007200007223 */ /* 0x000fe80000010073 */
[----:B------:R-:W-:Y:S04]  /*157e0*/  FADD.FTZ R0, R112, R0 ;  /* 0x0000000070007221 */ /* 0x000fe80000010000 */
[----:B------:R-:W-:Y:S01]  /*157f0*/  FADD.FTZ R0, R122, R0 ;  /* 0x000000007a007221 */ /* 0x000fe20000010000 */
[----:B------:R2:W-:Y:S03]  /*15800*/  MUFU.EX2 R132, R2 ;  /* 0x0000000200847308 */ /* 0x0005e60000000800 */
[----:B------:R-:W-:Y:S04]  /*15810*/  FADD.FTZ R0, R120, R0 ;  /* 0x0000000078007221 */ /* 0x000fe80000010000 */
[----:B------:R-:W-:Y:S04]  /*15820*/  FADD.FTZ R0, R192, R0 ;  /* 0x00000000c0007221 */ /* 0x000fe80000010000 */
[----:B------:R-:W-:Y:S04]  /*15830*/  FADD.FTZ R0, R190, R0 ;  /* 0x00000000be007221 */ /* 0x000fe80000010000 */
[----:B------:R-:W-:Y:S04]  /*15840*/  FADD.FTZ R0, R107, R0 ;  /* 0x000000006b007221 */ /* 0x000fe80000010000 */
[----:B------:R-:W-:Y:S04]  /*15850*/  FADD.FTZ R0, R106, R0 ;  /* 0x000000006a007221 */ /* 0x000fe80000010000 */
[----:B------:R-:W-:Y:S02]  /*15860*/  FADD.FTZ R0, R104, R0 ;  /* 0x0000000068007221 */ /* 0x000fe40000010000 */
[--C-:B--2---:R-:W-:Y:S02]  /*15870*/  FFMA.FTZ R2, R147, c[0x0][0x2d0], -R148.reuse ;  /* 0x0000b40093027a23 */ /* 0x104fe40000010894 */
[----:B------:R-:W-:Y:S02]  /*15880*/  FFMA.FTZ R148, R119, c[0x0][0x2d0], -R148 ;  /* 0x0000b40077947a23 */ /* 0x000fe40000010894 */
[----:B------:R-:W2:Y:S01]  /*15890*/  MUFU.EX2 R147, R2 ;  /* 0x0000000200937308 */ /* 0x000ea20000000800 */
[----:B------:R-:W-:Y:S04]  /*158a0*/  FADD.FTZ R0, R245, R0 ;  /* 0x00000000f5007221 */ /* 0x000fe80000010000 */
[----:B------:R-:W-:Y:S04]  /*158b0*/  FADD.FTZ R0, R111, R0 ;  /* 0x000000006f007221 */ /* 0x000fe80000010000 */
[----:B------:R-:W-:Y:S01]  /*158c0*/  FADD.FTZ R0, R110, R0 ;  /* 0x000000006e007221 */ /* 0x000fe20000010000 */
[----:B------:R-:W-:Y:S03]  /*158d0*/  MUFU.EX2 R119, R99 ;  /* 0x0000006300777308 */ /* 0x000fe60000000800 */
[----:B------:R-:W-:Y:S04]  /*158e0*/  FADD.FTZ R0, R108, R0 ;  /* 0x000000006c007221 */ /* 0x000fe80000010000 */
[----:B------:R-:W-:Y:S03]  /*158f0*/  FADD.FTZ R0, R166, R0 ;  /* 0x00000000a6007221 */ /* 0x000fe60000010000 */
[----:B------:R-:W3:Y:S01]  /*15900*/  MUFU.EX2 R148, R148 ;  /* 0x0000009400947308 */ /* 0x000ee20000000800 */
[----:B------:R-:W-:Y:S01]  /*15910*/  FADD.FTZ R0, R163, R0 ;  /* 0x00000000a3007221 */ /* 0x000fe20000010000 */
[----:B--2---:R-:W-:Y:S01]  /*15920*/  F2FP.PACK_AB R71, R147, R132 ;  /* 0x000000849347723e */ /* 0x004fe200000000ff */
[--C-:B------:R-:W-:Y:S02]  /*15930*/  FFMA.FTZ R2, R145, c[0x0][0x2d0], -R149.reuse ;  /* 0x0000b40091027a23 */ /* 0x100fe40000010895 */
[----:B------:R-:W-:Y:S02]  /*15940*/  FFMA.FTZ R149, R146, c[0x0][0x2d0], -R149 ;  /* 0x0000b40092957a23 */ /* 0x000fe40000010895 */
[----:B------:R-:W-:Y:S03]  /*15950*/  FADD.FTZ R0, R162, R0 ;  /* 0x00000000a2007221 */ /* 0x000fe60000010000 */
[----:B------:R2:W-:Y:S01]  /*15960*/  MUFU.EX2 R145, R96 ;  /* 0x0000006000917308 */ /* 0x0005e20000000800 */
[C---:B------:R-:W-:Y:S03]  /*15970*/  HMMA.16816.F32 R4, R68.reuse, R72, R4 ;  /* 0x000000484404723c */ /* 0x040fe60000001804 */
[----:B------:R-:W-:Y:S04]  /*15980*/  FADD.FTZ R0, R159, R0 ;  /* 0x000000009f007221 */ /* 0x000fe80000010000 */
[----:B------:R-:W-:Y:S01]  /*15990*/  FADD.FTZ R0, R103, R0 ;  /* 0x0000000067007221 */ /* 0x000fe20000010000 */
[C---:B------:R-:W-:Y:S01]  /*159a0*/  HMMA.16816.F32 R8, R68.reuse, R74, R8 ;  /* 0x0000004a4408723c */ /* 0x040fe20000001808 */
[----:B------:R-:W4:Y:S01]  /*159b0*/  LDSM.16.MT88.4 R72, [R209+0x7100] ;  /* 0x00710000d148783b */ /* 0x000f220000004200 */
[----:B------:R-:W1:Y:S02]  /*159c0*/  MUFU.EX2 R149, R149 ;  /* 0x0000009500957308 */ /* 0x000e640000000800 */
[----:B------:R-:W-:Y:S01]  /*159d0*/  FADD.FTZ R0, R101, R0 ;  /* 0x0000000065007221 */ /* 0x000fe20000010000 */
[----:B---3--:R-:W-:Y:S03]  /*159e0*/  F2FP.PACK_AB R115, R148, R118 ;  /* 0x000000769473723e */ /* 0x008fe600000000ff */
[C---:B-----5:R-:W-:Y:S04]  /*159f0*/  HMMA.16816.F32 R12, R68.reuse, R76, R12 ;  /* 0x0000004c440c723c */ /* 0x060fe8000000180c */
[----:B------:R-:W3:Y:S01]  /*15a00*/  MUFU.EX2 R146, R2 ;  /* 0x0000000200927308 */ /* 0x000ee20000000800 */
[----:B------:R-:W-:Y:S01]  /*15a10*/  FADD.FTZ R0, R157, R0 ;  /* 0x000000009d007221 */ /* 0x000fe20000010000 */
[----:B--2---:R-:W-:Y:S02]  /*15a20*/  LDSM.16.MT88.4 R96, [R205+0x7900] ;  /* 0x00790000cd60783b */ /* 0x004fe40000004200 */
[C---:B------:R-:W-:Y:S04]  /*15a30*/  HMMA.16816.F32 R16, R68.reuse, R78, R16 ;  /* 0x0000004e4410723c */ /* 0x040fe80000001810 */
[----:B------:R-:W-:Y:S02]  /*15a40*/  FADD.FTZ R0, R131, R0 ;  /* 0x0000000083007221 */ /* 0x000fe40000010000 */
[----:B------:R-:W2:Y:S02]  /*15a50*/  LDSM.16.MT88.4 R76, [R208+0x7100] ;  /* 0x00710000d04c783b */ /* 0x000ea40000004200 */
[C---:B------:R-:W-:Y:S04]  /*15a60*/  HMMA.16816.F32 R20, R68.reuse, R84, R20 ;  /* 0x000000544414723c */ /* 0x040fe80000001814 */
[----:B-1----:R-:W-:Y:S01]  /*15a70*/  F2FP.PACK_AB R114, R149, R119 ;  /* 0x000000779572723e */ /* 0x002fe200000000ff */
[----:B------:R-:W-:Y:S03]  /*15a80*/  FADD.FTZ R0, R130, R0 ;  /* 0x0000000082007221 */ /* 0x000fe60000010000 */
[C---:B------:R-:W-:Y:S01]  /*15a90*/  HMMA.16816.F32 R24, R68.reuse, R86, R24 ;  /* 0x000000564418723c */ /* 0x040fe20000001818 */
[----:B------:R-:W-:Y:S03]  /*15aa0*/  LDSM.16.MT88.4 R84, [R209+0x3900] ;  /* 0x00390000d154783b */ /* 0x000fe60000004200 */
[----:B---3--:R-:W-:Y:S01]  /*15ab0*/  F2FP.PACK_AB R112, R145, R146 ;  /* 0x000000929170723e */ /* 0x008fe200000000ff */
[----:B------:R-:W-:Y:S01]  /*15ac0*/  FADD.FTZ R2, R113, R100 ;  /* 0x0000006471027221 */ /* 0x000fe20000010000 */
[----:B------:R-:W-:Y:S01]  /*15ad0*/  F2FP.PACK_AB R113, R144, R3 ;  /* 0x000000039071723e */ /* 0x000fe200000000ff */
[----:B------:R-:W-:Y:S01]  /*15ae0*/  FADD.FTZ R0, R128, R0 ;  /* 0x0000000080007221 */ /* 0x000fe20000010000 */
[C---:B------:R-:W-:Y:S04]  /*15af0*/  HMMA.16816.F32 R28, R68.reuse, R88, R28 ;  /* 0x00000058441c723c */ /* 0x040fe8000000181c */
        /* <DEDUP_REMOVED lines=19> */
[C---:B----4-:R-:W-:Y:S04]  /*15c30*/  HMMA.16816.F32 R52, R68.reuse, R72, R52 ;  /* 0x000000484434723c */ /* 0x050fe80000001834 */
[----:B------:R-:W-:Y:S02]  /*15c40*/  FADD.FTZ R2, R105, R2 ;  /* 0x0000000269027221 */ /* 0x000fe40000010000 */
[----:B------:R-:W3:Y:S01]  /*15c50*/  LDSM.16.MT88.4 R104, [R206+0x7900] ;  /* 0x00790000ce68783b */ /* 0x000ee20000004200 */
[----:B------:R-:W-:Y:S01]  /*15c60*/  FADD.FTZ R3, R144, R3 ;  /* 0x0000000390037221 */ /* 0x000fe20000010000 */
[C---:B------:R-:W-:Y:S04]  /*15c70*/  HMMA.16816.F32 R56, R68.reuse, R74, R56 ;  /* 0x0000004a4438723c */ /* 0x040fe80000001838 */
[----:B------:R-:W-:Y:S04]  /*15c80*/  FADD.FTZ R2, R247, R2 ;  /* 0x00000002f7027221 */ /* 0x000fe80000010000 */
[C---:B--2---:R-:W-:Y:S04]  /*15c90*/  HMMA.16816.F32 R60, R68.reuse, R76, R60 ;  /* 0x0000004c443c723c */ /* 0x044fe8000000183c */
[----:B------:R-:W-:Y:S04]  /*15ca0*/  FADD.FTZ R2, R242, R2 ;  /* 0x00000002f2027221 */ /* 0x000fe80000010000 */
[----:B------:R-:W-:Y:S04]  /*15cb0*/  HMMA.16816.F32 R64, R68, R78, R64 ;  /* 0x0000004e4440723c */ /* 0x000fe80000001840 */
[----:B------:R-:W-:Y:S04]  /*15cc0*/  FADD.FTZ R2, R188, R2 ;  /* 0x00000002bc027221 */ /* 0x000fe80000010000 */
[C---:B------:R-:W-:Y:S01]  /*15cd0*/  HMMA.16816.F32 R120, R112.reuse, R124, R4 ;  /* 0x0000007c7078723c */ /* 0x040fe20000001804 */
[----:B------:R-:W-:Y:S04]  /*15ce0*/  LDSM.16.MT88.4 R4, [R208+0x7900] ;  /* 0x00790000d004783b */ /* 0x000fe80000004200 */
[----:B------:R-:W-:Y:S03]  /*15cf0*/  FADD.FTZ R2, R109, R2 ;  /* 0x000000026d027221 */ /* 0x000fe60000010000 */
[C---:B------:R-:W-:Y:S01]  /*15d00*/  HMMA.16816.F32 R124, R112.reuse, R126, R8 ;  /* 0x0000007e707c723c */ /* 0x040fe20000001808 */
[----:B------:R-:W2:Y:S03]  /*15d10*/  LDL R8, [R1+0x14] ;  /* 0x0000140001087983 */ /* 0x000ea60000100800 */
[----:B------:R-:W-:Y:S01]  /*15d20*/  FADD.FTZ R2, R167, R2 ;  /* 0x00000002a7027221 */ /* 0x000fe20000010000 */
[----:B------:R-:W4:Y:S03]  /*15d30*/  LDSM.16.MT88.4 R108, [R209+0x7900] ;  /* 0x00790000d16c783b */ /* 0x000f260000004200 */
[C---:B-1----:R-:W-:Y:S04]  /*15d40*/  HMMA.16816.F32 R68, R112.reuse, R80, R12 ;  /* 0x000000507044723c */ /* 0x042fe8000000180c */
[----:B------:R-:W-:Y:S04]  /*15d50*/  FADD.FTZ R2, R165, R2 ;  /* 0x00000002a5027221 */ /* 0x000fe80000010000 */
[C---:B------:R-:W-:Y:S04]  /*15d60*/  HMMA.16816.F32 R72, R112.reuse, R82, R16 ;  /* 0x000000527048723c */ /* 0x040fe80000001810 */
        /* <DEDUP_REMOVED lines=13> */
[C---:B---3--:R-:W-:Y:S04]  /*15e40*/  HMMA.16816.F32 R100, R112.reuse, R104, R44 ;  /* 0x000000687064723c */ /* 0x048fe8000000182c */
[----:B------:R-:W-:Y:S04]  /*15e50*/  FADD.FTZ R2, R129, R2 ;  /* 0x0000000281027221 */ /* 0x000fe80000010000 */
[C---:B------:R-:W-:Y:S04]  /*15e60*/  HMMA.16816.F32 R104, R112.reuse, R106, R48 ;  /* 0x0000006a7068723c */ /* 0x040fe80000001830 */
[----:B------:R-:W-:Y:S04]  /*15e70*/  FADD.FTZ R2, R154, R2 ;  /* 0x000000029a027221 */ /* 0x000fe80000010000 */
[C---:B----4-:R-:W-:Y:S04]  /*15e80*/  HMMA.16816.F32 R128, R112.reuse, R108, R52 ;  /* 0x0000006c7080723c */ /* 0x050fe80000001834 */
[----:B------:R-:W-:Y:S04]  /*15e90*/  FADD.FTZ R2, R152, R2 ;  /* 0x0000000298027221 */ /* 0x000fe80000010000 */
[C---:B------:R-:W-:Y:S04]  /*15ea0*/  HMMA.16816.F32 R108, R112.reuse, R110, R56 ;  /* 0x0000006e706c723c */ /* 0x040fe80000001838 */
[----:B------:R-:W-:Y:S04]  /*15eb0*/  FADD.FTZ R2, R151, R2 ;  /* 0x0000000297027221 */ /* 0x000fe80000010000 */
[----:B------:R-:W-:Y:S02]  /*15ec0*/  FADD.FTZ R2, R133, R2 ;  /* 0x0000000285027221 */ /* 0x000fe40000010000 */
[C---:B------:R-:W-:Y:S03]  /*15ed0*/  HMMA.16816.F32 R132, R112.reuse, R4, R60 ;  /* 0x000000047084723c */ /* 0x040fe6000000183c */
[----:B------:R-:W-:Y:S04]  /*15ee0*/  FADD.FTZ R2, R150, R2 ;  /* 0x0000000296027221 */ /* 0x000fe80000010000 */
[----:B------:R-:W-:Y:S01]  /*15ef0*/  FADD.FTZ R2, R146, R2 ;  /* 0x0000000292027221 */ /* 0x000fe20000010000 */
[----:B------:R-:W-:Y:S04]  /*15f00*/  HMMA.16816.F32 R112, R112, R6, R64 ;  /* 0x000000067070723c */ /* 0x000fe80000001840 */
[----:B------:R-:W-:Y:S04]  /*15f10*/  FADD.FTZ R0, R145, R2 ;  /* 0x0000000291007221 */ /* 0x000fe80000010000 */
[----:B------:R-:W-:Y:S04]  /*15f20*/  FADD.FTZ R2, R119, R0 ;  /* 0x0000000077027221 */ /* 0x000fe80000010000 */
[----:B------:R-:W-:Y:S02]  /*15f30*/  FADD.FTZ R0, R118, R3 ;  /* 0x0000000376007221 */ /* 0x000fe40000010000 */
[----:B------:R-:W-:Y:S02]  /*15f40*/  FADD.FTZ R2, R149, R2 ;  /* 0x0000000295027221 */ /* 0x000fe40000010000 */
[----:B------:R-:W-:Y:S02]  /*15f50*/  FADD.FTZ R0, R148, R0 ;  /* 0x0000000094007221 */ /* 0x000fe40000010000 */
[----:B------:R-:W-:Y:S01]  /*15f60*/  IMAD.MOV.U32 R118, RZ, RZ, R116 ;  /* 0x000000ffff767224 */ /* 0x000fe200078e0074 */
[----:B------:R1:W-:Y:S01]  /*15f70*/  STL [R1+0x8], R2 ;  /* 0x0000080201007387 */ /* 0x0003e20000100800 */
[----:B------:R-:W-:Y:S03]  /*15f80*/  IMAD.MOV.U32 R3, RZ, RZ, R117 ;  /* 0x000000ffff037224 */ /* 0x000fe600078e0075 */
[----:B------:R1:W-:Y:S01]  /*15f90*/  STL [R1+0xc], R0 ;  /* 0x00000c0001007387 */ /* 0x0003e20000100800 */
[----:B--2---:R-:W-:Y:S01]  /*15fa0*/  ISETP.GT.AND P0, PT, R200, R8, PT ;  /* 0x00000008c800720c */ /* 0x004fe20003f04270 */
[----:B------:R-:W-:Y:S11]  /*15fb0*/  IMAD.MOV.U32 R200, RZ, RZ, R228 ;  /* 0x000000ffffc87224 */ /* 0x000ff600078e00e4 */
[----:B------:R-:W-:Y:S01]  /*15fc0*/  @!UPT UIADD3 URZ, URZ, URZ, URZ ;  /* 0x0000003f3f3ff290 */ /* 0x000fe2000fffe03f */
[----:B-1----:R-:W-:-:S05]  /*15fd0*/  @P0 BRA `(.L_x_622) ;  /* 0xffffbd3000000947 */ /* 0x002fca000383ffff */
.L_x_621:
[----:B------:R-:W-:-:S13]  /*15fe0*/  ISETP.GE.AND P0, PT, R228, RZ, PT ;  /* 0x000000ffe400720c */ /* 0x000fda0003f06270 */
[----:B------:R-:W-:Y:S05]  /*15ff0*/  @!P0 BRA `(.L_x_623) ;  /* 0x0000369000008947 */ /* 0x000fea0003800000 */
[----:B------:R-:W2:Y:S01]  /*16000*/  LDL.64 R10, [R1+0x38] ;  /* 0x00003800010a7983 */ /* 0x000ea20000100a00 */
[----:B------:R-:W-:Y:S02]  /*16010*/  UMOV UR6, 0x6 ;  /* 0x0000000600067882 */ /* 0x000fe40000000000 */
[----:B------:R-:W-:Y:S01]  /*16020*/  ULDC.64 UR4, c[0x0][0x1e0] ;  /* 0x0000780000047ab9 */ /* 0x000fe20000000a00 */
[----:B-1----:R-:W3:Y:S04]  /*16030*/  LDL.LU R2, [R1+0x34] ;  /* 0x0000340001027983 */ /* 0x002ee80000300800 */
[----:B------:R-:W4:Y:S04]  /*16040*/  LDL.64 R8, [R1+0x48] ;  /* 0x0000480001087983 */ /* 0x000f280000100a00 */
[----:B------:R-:W5:Y:S04]  /*16050*/  LDL.LU.64 R6, [R1+0x50] ;  /* 0x0000500001067983 */ /* 0x000f680000300a00 */
[----:B------:R-:W2:Y:S01]  /*16060*/  LDL.LU.64 R4, [R1+0x40] ;  /* 0x0000400001047983 */ /* 0x000ea20000300a00 */
[----:B------:R-:W-:Y:S01]  /*16070*/  IMAD.MOV.U32 R235, RZ, RZ, c[0x0][0x1e0] ;  /* 0x00007800ffeb7624 */ /* 0x000fe200078e00ff */
[----:B------:R-:W-:Y:S01]  /*16080*/  USHF.L.U64.HI UR6, UR4, UR6, UR5 ;  /* 0x0000000604067299 */ /* 0x000fe20008010205 */
[----:B------:R-:W-:Y:S01]  /*16090*/  IMAD.MOV.U32 R0, RZ, RZ, c[0x0][0x208] ;  /* 0x00008200ff007624 */ /* 0x000fe200078e00ff */
[----:B------:R-:W-:Y:S01]  /*160a0*/  USHF.L.U32 UR10, UR4, 0x6, URZ ;  /* 0x00000006040a7899 */ /* 0x000fe2000800063f */
[----:B------:R-:W-:Y:S01]  /*160b0*/  IMAD.SHL.U32 R235, R235, 0x40, RZ ;  /* 0x00000040ebeb7824 */ /* 0x000fe200078e00ff */
[----:B------:R-:W-:Y:S01]  /*160c0*/  UMOV UR7, 0x7 ;  /* 0x0000000700077882 */ /* 0x000fe20000000000 */
[----:B------:R-:W-:Y:S01]  /*160d0*/  MOV R119, R116 ;  /* 0x0000007400777202 */ /* 0x000fe20000000f00 */
[----:B------:R-:W-:Y:S01]  /*160e0*/  ULDC.64 UR4, c[0x0][0x208] ;  /* 0x0000820000047ab9 */ /* 0x000fe20000000a00 */
[----:B------:R-:W-:Y:S01]  /*160f0*/  SHF.L.U32 R0, R0, 0x6, RZ ;  /* 0x0000000600007819 */ /* 0x000fe200000006ff */
[----:B------:R-:W-:Y:S01]  /*16100*/  IMAD.MOV.U32 R118, RZ, RZ, R117 ;  /* 0x000000ffff767224 */ /* 0x000fe200078e0075 */
[----:B------:R-:W-:Y:S01]  /*16110*/  IADD3 R235, P0, R235, 0x80, RZ ;  /* 0x00000080ebeb7810 */ /* 0x000fe20007f1e0ff */
[----:B------:R-:W-:Y:S01]  /*16120*/  USHF.L.U64.HI UR5, UR4, UR7, UR5 ;  /* 0x0000000704057299 */ /* 0x000fe20008010205 */
[----:B------:R-:W-:Y:S01]  /*16130*/  IADD3 R240, R0, 0x80, RZ ;  /* 0x0000008000f07810 */ /* 0x000fe20007ffe0ff */
[----:B------:R-:W-:Y:S01]  /*16140*/  USHF.L.U32 UR4, UR4, 0x7, URZ ;  /* 0x0000000704047899 */ /* 0x000fe2000800063f */
[----:B---3--:R-:W-:-:S02]  /*16150*/  IADD3.X R234, RZ, R2, RZ, P0, !PT ;  /* 0x00000002ffea7210 */ /* 0x008fc400007fe4ff */
[C---:B----4-:R-:W-:Y:S02]  /*16160*/  IADD3 RZ, P1, R8.reuse, 0x40, RZ ;  /* 0x0000004008ff7810 */ /* 0x050fe40007f3e0ff */
[----:B------:R-:W-:Y:S02]  /*16170*/  IADD3 R238, R8, 0x40, RZ ;  /* 0x0000004008ee7810 */ /* 0x000fe40007ffe0ff */
[----:B-----5:R-:W-:Y:S01]  /*16180*/  IADD3 R236, P0, R6, 0x40, RZ ;  /* 0x0000004006ec7810 */ /* 0x020fe20007f1e0ff */
[----:B--2---:R-:W-:Y:S01]  /*16190*/  IMAD.X R239, RZ, RZ, R11, P1 ;  /* 0x000000ffffef7224 */ /* 0x004fe200008e060b */
[----:B------:R-:W-:-:S03]  /*161a0*/  MOV R4, R6 ;  /* 0x0000000600047202 */ /* 0x000fc60000000f00 */
[----:B------:R-:W-:Y:S02]  /*161b0*/  IMAD.X R237, RZ, RZ, R5, P0 ;  /* 0x000000ffffed7224 */ /* 0x000fe400000e0605 */
[----:B------:R1:W-:Y:S04]  /*161c0*/  STL.64 [R1+0x40], R4 ;  /* 0x0000400401007387 */ /* 0x0003e80000100a00 */
.L_x_624:
[----:B------:R-:W2:Y:S01]  /*161d0*/  LDL R0, [R1+0x4] ;  /* 0x0000040001007983 */ /* 0x000ea20000100800 */
[----:B------:R-:W-:Y:S04]  /*161e0*/  DEPBAR.LE SB0, 0x0 ;  /* 0x000080000000791a */ /* 0x000fe80000000000 */
[----:B------:R-:W3:Y:S01]  /*161f0*/  LDL.64 R2, [R1+0x40] ;  /* 0x0000400001027983 */ /* 0x000ee20000100a00 */
[----:B------:R-:W-:Y:S02]  /*16200*/  SHF.R.S32.HI R116, RZ, 0x1f, R228 ;  /* 0x0000001fff747819 */ /* 0x000fe400000114e4 */
[----:B------:R-:W-:Y:S02]  /*16210*/  MOV R193, c[0x0][0x208] ;  /* 0x0000820000c17a02 */ /* 0x000fe40000000f00 */
[----:B------:R-:W-:Y:S01]  /*16220*/  MOV R192, 0x6 ;  /* 0x0000000600c07802 */ /* 0x000fe20000000f00 */
[----:B------:R-:W4:Y:S01]  /*16230*/  LDL R190, [R1+0x10] ;  /* 0x0000100001be7983 */ /* 0x000f220000100800 */
[----:B------:R-:W-:Y:S02]  /*16240*/  SHF.L.U32 R193, R193, 0x6, RZ ;  /* 0x00000006c1c17819 */ /* 0x000fe400000006ff */
[----:B------:R-:W-:Y:S01]  /*16250*/  MOV R191, c[0x0][0x208] ;  /* 0x0000820000bf7a02 */ /* 0x000fe20000000f00 */
[----:B------:R-:W-:Y:S03]  /*16260*/  BAR.SYNC.DEFER_BLOCKING 0x0 ;  /* 0x0000000000007b1d */ /* 0x000fe60000010000 */
[----:B------:R-:W-:Y:S05]  /*16270*/  SHF.L.U64.HI R191, R191, R192, c[0x0][0x20c] ;  /* 0x00008300bfbf7619 */ /* 0x000fea00000102c0 */
[----:B------:R-:W5:Y:S08]  /*16280*/  LDSM.16.M88.4 R8, [R204+0x8100] ;  /* 0x00810000cc08783b */ /* 0x000f700000000200 */
[----:B------:R-:W1:Y:S08]  /*16290*/  LDSM.16.M88.4 R16, [R204+0x8900] ;  /* 0x00890000cc10783b */ /* 0x000e700000000200 */
[----:B------:R-:W1:Y:S08]  /*162a0*/  LDSM.16.M88.4 R24, [R204+0x9100] ;  /* 0x00910000cc18783b */ /* 0x000e700000000200 */
[----:B------:R-:W4:Y:S06]  /*162b0*/  LDL.64 R242, [R1+0x48] ;  /* 0x0000480001f27983 */ /* 0x000f2c0000100a00 */
[----:B------:R-:W1:Y:S08]  /*162c0*/  LDSM.16.M88.4 R32, [R204+0x9900] ;  /* 0x00990000cc20783b */ /* 0x000e700000000200 */
[----:B------:R-:W4:Y:S01]  /*162d0*/  LDL.64 R230, [R1+0x38] ;  /* 0x0000380001e67983 */ /* 0x000f220000100a00 */
[C---:B-1---5:R-:W-:Y:S05]  /*162e0*/  HMMA.16816.F32 R4, R136.reuse, R8, RZ ;  /* 0x000000088804723c */ /* 0x062fea00000018ff */
[----:B------:R-:W1:Y:S03]  /*162f0*/  LDSM.16.M88.4 R40, [R204+0xa100] ;  /* 0x00a10000cc28783b */ /* 0x000e660000000200 */
[C---:B------:R-:W-:Y:S05]  /*16300*/  HMMA.16816.F32 R8, R136.reuse, R10, RZ ;  /* 0x0000000a8808723c */ /* 0x040fea00000018ff */
[----:B------:R-:W5:Y:S03]  /*16310*/  LDSM.16.M88.4 R48, [R204+0xa900] ;  /* 0x00a90000cc30783b */ /* 0x000f660000000200 */
[C---:B------:R-:W-:Y:S05]  /*16320*/  HMMA.16816.F32 R12, R136.reuse, R16, RZ ;  /* 0x00000010880c723c */ /* 0x040fea00000018ff */
[----:B------:R-:W1:Y:S03]  /*16330*/  LDSM.16.M88.4 R56, [R204+0xb100] ;  /* 0x00b10000cc38783b */ /* 0x000e660000000200 */
[C---:B------:R-:W-:Y:S05]  /*16340*/  HMMA.16816.F32 R16, R136.reuse, R18, RZ ;  /* 0x000000128810723c */ /* 0x040fea00000018ff */
[----:B------:R-:W5:Y:S03]  /*16350*/  LDSM.16.M88.4 R64, [R204+0xb900] ;  /* 0x00b90000cc40783b */ /* 0x000f660000000200 */
[C---:B------:R-:W-:Y:S05]  /*16360*/  HMMA.16816.F32 R20, R136.reuse, R24, RZ ;  /* 0x000000188814723c */ /* 0x040fea00000018ff */
[----:B------:R-:W5:Y:S03]  /*16370*/  LDSM.16.M88.4 R144, [R211] ;  /* 0x00000000d390783b */ /* 0x000f660000000200 */
[C---:B------:R-:W-:Y:S05]  /*16380*/  HMMA.16816.F32 R24, R136.reuse, R26, RZ ;  /* 0x0000001a8818723c */ /* 0x040fea00000018ff */
[----:B------:R-:W5:Y:S03]  /*16390*/  LDSM.16.M88.4 R148, [R226] ;  /* 0x00000000e294783b */ /* 0x000f660000000200 */
[C---:B------:R-:W-:Y:S05]  /*163a0*/  HMMA.16816.F32 R28, R136.reuse, R32, RZ ;  /* 0x00000020881c723c */ /* 0x040fea00000018ff */
[----:B------:R-:W5:Y:S03]  /*163b0*/  LDSM.16.M88.4 R152, [R225] ;  /* 0x00000000e198783b */ /* 0x000f660000000200 */
[C---:B------:R-:W-:Y:S05]  /*163c0*/  HMMA.16816.F32 R32, R136.reuse, R34, RZ ;  /* 0x000000228820723c */ /* 0x040fea00000018ff */
[----:B------:R-:W-:Y:S03]  /*163d0*/  LDSM.16.M88.4 R156, [R222] ;  /* 0x00000000de9c783b */ /* 0x000fe60000000200 */
[C---:B-1----:R-:W-:Y:S05]  /*163e0*/  HMMA.16816.F32 R36, R136.reuse, R40, RZ ;  /* 0x000000288824723c */ /* 0x042fea00000018ff */
[----:B------:R-:W-:Y:S03]  /*163f0*/  LDSM.16.M88.4 R160, [R221] ;  /* 0x00000000dda0783b */ /* 0x000fe60000000200 */
[C---:B------:R-:W-:Y:S05]  /*16400*/  HMMA.16816.F32 R40, R136.reuse, R42, RZ ;  /* 0x0000002a8828723c */ /* 0x040fea00000018ff */
[----:B------:R-:W-:Y:S03]  /*16410*/  LDSM.16.M88.4 R164, [R220] ;  /* 0x00000000dca4783b */ /* 0x000fe60000000200 */
[C---:B-----5:R-:W-:Y:S08]  /*16420*/  HMMA.16816.F32 R44, R136.reuse, R48, RZ ;  /* 0x00000030882c723c */ /* 0x060ff000000018ff */
        /* <DEDUP_REMOVED lines=9> */
[C---:B------:R-:W-:Y:S08]  /*164c0*/  HMMA.16816.F32 R16, R140.reuse, R150, R16 ;  /* 0x000000968c10723c */ /* 0x040ff00000001810 */
[C---:B------:R-:W-:Y:S08]  /*164d0*/  HMMA.16816.F32 R20, R140.reuse, R152, R20 ;  /* 0x000000988c14723c */ /* 0x040ff00000001814 */
[C---:B------:R-:W-:Y:S08]  /*164e0*/  HMMA.16816.F32 R24, R140.reuse, R154, R24 ;  /* 0x0000009a8c18723c */ /* 0x040ff00000001818 */
[C---:B-1----:R-:W-:Y:S08]  /*164f0*/  HMMA.16816.F32 R28, R140.reuse, R144, R28 ;  /* 0x000000908c1c723c */ /* 0x042ff0000000181c */
[C---:B------:R-:W-:Y:S03]  /*16500*/  HMMA.16816.F32 R32, R140.reuse, R146, R32 ;  /* 0x000000928c20723c */ /* 0x040fe60000001820 */
[C---:B--2---:R-:W-:Y:S02]  /*16510*/  LOP3.LUT P5, RZ, R0.reuse, 0x1, RZ, 0xc0, !PT ;  /* 0x0000000100ff7812 */ /* 0x044fe400078ac0ff */
[----:B------:R-:W-:Y:S01]  /*16520*/  LOP3.LUT P4, RZ, R0, 0x2, RZ, 0xc0, !PT ;  /* 0x0000000200ff7812 */ /* 0x000fe2000788c0ff */
[C---:B------:R-:W-:Y:S02]  /*16530*/  IMAD R0, R228.reuse, UR5, RZ ;  /* 0x00000005e4007c24 */ /* 0x040fe4000f8e02ff */
[----:B---3--:R-:W-:Y:S04]  /*16540*/  IMAD.WIDE.U32 R148, R228, UR4, R2 ;  /* 0x00000004e4947c25 */ /* 0x008fe8000f8e0002 */
[----:B------:R-:W-:Y:S01]  /*16550*/  IMAD R0, R116, UR4, R0 ;  /* 0x0000000474007c24 */ /* 0x000fe2000f8e0200 */
[----:B------:R-:W-:Y:S01]  /*16560*/  LEA R116, P1, R148, c[0x0][0x1f8], 0x1 ;  /* 0x00007e0094747a11 */ /* 0x000fe200078208ff */
[----:B------:R-:W-:Y:S03]  /*16570*/  IMAD.WIDE.U32 R2, R228, UR4, R236 ;  /* 0x00000004e4027c25 */ /* 0x000fe6000f8e00ec */
[----:B------:R-:W-:Y:S02]  /*16580*/  IADD3 R117, R149, R0, RZ ;  /* 0x0000000095757210 */ /* 0x000fe40007ffe0ff */
[----:B------:R-:W-:Y:S02]  /*16590*/  LEA R188, P0, R2, c[0x0][0x1f8], 0x1 ;  /* 0x00007e0002bc7a11 */ /* 0x000fe400078008ff */
[----:B------:R-:W-:Y:S02]  /*165a0*/  LEA.HI.X R117, R148, c[0x0][0x1fc], R117, 0x1, P1 ;  /* 0x00007f0094757a11 */ /* 0x000fe400008f0c75 */
[----:B------:R-:W1:Y:S01]  /*165b0*/  LDSM.16.M88.4 R148, [R223] ;  /* 0x00000000df94783b */ /* 0x000e620000000200 */
[----:B------:R-:W-:Y:S04]  /*165c0*/  IADD3 R0, R0, R3, RZ ;  /* 0x0000000300007210 */ /* 0x000fe80007ffe0ff */
[----:B------:R-:W-:Y:S02]  /*165d0*/  LEA.HI.X R189, R2, c[0x0][0x1fc], R0, 0x1, P0 ;  /* 0x00007f0002bd7a11 */ /* 0x000fe400000f0c00 */
[----:B------:R-:W-:Y:S01]  /*165e0*/  IADD3 R2, P0, R116, R193, RZ ;  /* 0x000000c174027210 */ /* 0x000fe20007f1e0ff */
[----:B------:R-:W-:Y:S01]  /*165f0*/  @!PT LDS RZ, [RZ] ;  /* 0x00000000fffff984 */ /* 0x000fe20000000800 */
[----:B------:R-:W-:Y:S01]  /*16600*/  @!PT LDS RZ, [RZ] ;  /* 0x00000000fffff984 */ /* 0x000fe20000000800 */
[----:B------:R-:W-:Y:S01]  /*16610*/  @!PT LDS RZ, [RZ] ;  /* 0x00000000fffff984 */ /* 0x000fe20000000800 */
[----:B------:R2:W-:Y:S03]  /*16620*/  LDGSTS.E.BYPASS.LTC128B.128 [R227+0x100], [R116.64], !P5 ;  /* 0x0010000074e37fae */ /* 0x0005e6000e901d48 */
[----:B------:R-:W-:Y:S02]  /*16630*/  IADD3.X R3, R117, R191, RZ, P0, !PT ;  /* 0x000000bf75037210 */ /* 0x000fe400007fe4ff */
[C---:B------:R-:W-:Y:S03]  /*16640*/  IADD3 R152, P2, R2.reuse, R240, RZ ;  /* 0x000000f002987210 */ /* 0x040fe60007f5e0ff */
[----:B------:R3:W-:Y:S01]  /*16650*/  LDGSTS.E.BYPASS.LTC128B.128 [R227+0x4100], [R188.64], !P4 ;  /* 0x04100000bce37fae */ /* 0x0007e2000e101d48 */
[C---:B----4-:R-:W-:Y:S07]  /*16660*/  IADD3.X R153, R3.reuse, R190, RZ, P2, !PT ;  /* 0x000000be03997210 */ /* 0x050fee00017fe4ff */
[----:B------:R4:W-:Y:S08]  /*16670*/  LDGSTS.E.BYPASS.LTC128B.128 [R227+0x1100], [R2.64], !P5 ;  /* 0x0110000002e37fae */ /* 0x0009f0000e901d48 */
[----:B------:R4:W-:Y:S01]  /*16680*/  LDGSTS.E.BYPASS.LTC128B.128 [R227+0x5100], [R2.64+0x80], !P4 ;  /* 0x0510008002e37fae */ /* 0x0009e2000e101d48 */
[----:B--2---:R-:W-:Y:S04]  /*16690*/  IADD3 R116, P0, R2, R193, RZ ;  /* 0x000000c102747210 */ /* 0x004fe80007f1e0ff */
[----:B------:R-:W-:Y:S01]  /*166a0*/  IADD3.X R117, R3, R191, RZ, P0, !PT ;  /* 0x000000bf03757210 */ /* 0x000fe200007fe4ff */
[C---:B-1----:R-:W-:Y:S03]  /*166b0*/  HMMA.16816.F32 R36, R140.reuse, R148, R36 ;  /* 0x000000948c24723c */ /* 0x042fe60000001824 */
[C---:B------:R-:W-:Y:S01]  /*166c0*/  IADD3 R144, P1, R116.reuse, R193, RZ ;  /* 0x000000c174907210 */ /* 0x040fe20007f3e0ff */
[----:B------:R1:W-:Y:S03]  /*166d0*/  LDGSTS.E.BYPASS.LTC128B.128 [R227+0x2100], [R116.64], !P5 ;  /* 0x0210000074e37fae */ /* 0x0003e6000e901d48 */
[C---:B------:R-:W-:Y:S01]  /*166e0*/  IADD3.X R145, R117.reuse, R191, RZ, P1, !PT ;  /* 0x000000bf75917210 */ /* 0x040fe20000ffe4ff */
[C---:B------:R-:W-:Y:S04]  /*166f0*/  HMMA.16816.F32 R40, R140.reuse, R150, R40 ;  /* 0x000000968c28723c */ /* 0x040fe80000001828 */
[----:B------:R2:W-:Y:S04]  /*16700*/  LDGSTS.E.BYPASS.LTC128B.128 [R227+0x6100], [R152.64], !P4 ;  /* 0x0610000098e37fae */ /* 0x0005e8000e101d48 */
[C---:B------:R-:W-:Y:S04]  /*16710*/  HMMA.16816.F32 R44, R140.reuse, R156, R44 ;  /* 0x0000009c8c2c723c */ /* 0x040fe8000000182c */
[----:B------:R5:W-:Y:S01]  /*16720*/  LDGSTS.E.BYPASS.LTC128B.128 [R227+0x3100], [R144.64], !P5 ;  /* 0x0310000090e37fae */ /* 0x000be2000e901d48 */
[----:B----4-:R-:W-:Y:S03]  /*16730*/  IADD3 R2, P0, R116, R240, RZ ;  /* 0x000000f074027210 */ /* 0x010fe60007f1e0ff */
        /* <DEDUP_REMOVED lines=9> */
[----:B-----5:R-:W5:Y:S07]  /*167d0*/  LDSM.16.M88.4 R144, [R210+0x8100] ;  /* 0x00810000d290783b */ /* 0x020f6e0000000200 */
[----:B------:R-:W-:Y:S01]  /*167e0*/  HMMA.16816.F32 R64, R140, R166, R64 ;  /* 0x000000a68c40723c */ /* 0x000fe20000001840 */
[----:B--2---:R-:W2:Y:S08]  /*167f0*/  LDSM.16.M88.4 R152, [R210+0x9100] ;  /* 0x00910000d298783b */ /* 0x004eb00000000200 */
[----:B------:R-:W0:Y:S08]  /*16800*/  LDGDEPBAR ;  /* 0x00000000000079af */ /* 0x000e300000000000 */
[----:B------:R-:W1:Y:S08]  /*16810*/  LDSM.16.M88.4 R156, [R210+0x9900] ;  /* 0x00990000d29c783b */ /* 0x000e700000000200 */
[----:B------:R-:W1:Y:S01]  /*16820*/  LDSM.16.M88.4 R160, [R210+0xa100] ;  /* 0x00a10000d2a0783b */ /* 0x000e620000000200 */
[C---:B-----5:R-:W-:Y:S07]  /*16830*/  HMMA.16816.F32 R4, R168.reuse, R144, R4 ;  /* 0x00000090a804723c */ /* 0x060fee0000001804 */
[----:B------:R-:W-:Y:S01]  /*16840*/  LDSM.16.M88.4 R164, [R204+0xd900] ;  /* 0x00d90000cca4783b */ /* 0x000fe20000000200 */
[C---:B------:R-:W-:Y:S07]  /*16850*/  HMMA.16816.F32 R8, R168.reuse, R146, R8 ;  /* 0x00000092a808723c */ /* 0x040fee0000001808 */
[----:B------:R-:W5:Y:S01]  /*16860*/  LDSM.16.M88.4 R144, [R210+0xa900] ;  /* 0x00a90000d290783b */ /* 0x000f620000000200 */
        /* <DEDUP_REMOVED lines=8> */
[C---:B-1----:R-:W-:Y:S07]  /*168f0*/  HMMA.16816.F32 R28, R168.reuse, R156, R28 ;  /* 0x0000009ca81c723c */ /* 0x042fee000000181c */
[----:B------:R-:W-:Y:S01]  /*16900*/  LDSM.16.M88.4 R200, [R210+0xf100] ;  /* 0x00f10000d2c8783b */ /* 0x000fe20000000200 */
[C---:B------:R-:W-:Y:S07]  /*16910*/  HMMA.16816.F32 R32, R168.reuse, R158, R32 ;  /* 0x0000009ea820723c */ /* 0x040fee0000001820 */
[----:B------:R-:W1:Y:S01]  /*16920*/  LDSM.16.M88.4 R156, [R207] ;  /* 0x00000000cf9c783b */ /* 0x000e620000000200 */
        /* <DEDUP_REMOVED lines=34> */
[----:B------:R-:W-:Y:S01]  /*16b50*/  HMMA.16816.F32 R64, R172, R146, R64 ;  /* 0x00000092ac40723c */ /* 0x000fe20000001840 */
        /* <DEDUP_REMOVED lines=9> */
[----:B------:R-:W1:Y:S07]  /*16bf0*/  LDSM.16.M88.4 R156, [R219] ;  /* 0x00000000db9c783b */ /* 0x000e6e0000000200 */
[C---:B------:R-:W-:Y:S08]  /*16c00*/  HMMA.16816.F32 R28, R176.reuse, R164, R28 ;  /* 0x000000a4b01c723c */ /* 0x040ff0000000181c */
[C---:B------:R-:W-:Y:S01]  /*16c10*/  HMMA.16816.F32 R32, R176.reuse, R166, R32 ;  /* 0x000000a6b020723c */ /* 0x040fe20000001820 */
[----:B------:R-:W-:Y:S07]  /*16c20*/  LDSM.16.M88.4 R164, [R217] ;  /* 0x00000000d9a4783b */ /* 0x000fee0000000200 */
[C---:B------:R-:W-:Y:S08]  /*16c30*/  HMMA.16816.F32 R36, R176.reuse, R160, R36 ;  /* 0x000000a0b024723c */ /* 0x040ff00000001824 */
[C---:B------:R-:W-:Y:S01]  /*16c40*/  HMMA.16816.F32 R40, R176.reuse, R162, R40 ;  /* 0x000000a2b028723c */ /* 0x040fe20000001828 */
[----:B------:R-:W1:Y:S07]  /*16c50*/  LDSM.16.M88.4 R160, [R218] ;  /* 0x00000000daa0783b */ /* 0x000e6e0000000200 */
[C---:B-----5:R-:W-:Y:S08]  /*16c60*/  HMMA.16816.F32 R44, R176.reuse, R144, R44 ;  /* 0x00000090b02c723c */ /* 0x060ff0000000182c */
[C---:B------:R-:W-:Y:S01]  /*16c70*/  HMMA.16816.F32 R48, R176.reuse, R146, R48 ;  /* 0x00000092b030723c */ /* 0x040fe20000001830 */
[----:B------:R-:W5:Y:S07]  /*16c80*/  LDSM.16.M88.4 R144, [R216] ;  /* 0x00000000d890783b */ /* 0x000f6e0000000200 */
[C---:B---3--:R-:W-:Y:S08]  /*16c90*/  HMMA.16816.F32 R52, R176.reuse, R148, R52 ;  /* 0x00000094b034723c */ /* 0x048ff00000001834 */
[C---:B------:R-:W-:Y:S01]  /*16ca0*/  HMMA.16816.F32 R56, R176.reuse, R150, R56 ;  /* 0x00000096b038723c */ /* 0x040fe20000001838 */
[----:B------:R-:W3:Y:S07]  /*16cb0*/  LDSM.16.M88.4 R148, [R215] ;  /* 0x00000000d794783b */ /* 0x000eee0000000200 */
[C---:B--2---:R-:W-:Y:S08]  /*16cc0*/  HMMA.16816.F32 R60, R176.reuse, R152, R60 ;  /* 0x00000098b03c723c */ /* 0x044ff0000000183c */
[----:B------:R-:W-:Y:S01]  /*16cd0*/  HMMA.16816.F32 R64, R176, R154, R64 ;  /* 0x0000009ab040723c */ /* 0x000fe20000001840 */
[----:B------:R-:W2:Y:S07]  /*16ce0*/  LDSM.16.M88.4 R152, [R213] ;  /* 0x00000000d598783b */ /* 0x000eae0000000200 */
[C---:B-1----:R-:W-:Y:S08]  /*16cf0*/  HMMA.16816.F32 R4, R180.reuse, R156, R4 ;  /* 0x0000009cb404723c */ /* 0x042ff00000001804 */
        /* <DEDUP_REMOVED lines=10> */
[----:B------:R-:W1:Y:S07]  /*16da0*/  LDSM.16.M88.4 R144, [R212] ;  /* 0x00000000d490783b */ /* 0x000e6e0000000200 */
[C---:B---3--:R-:W-:Y:S08]  /*16db0*/  HMMA.16816.F32 R36, R180.reuse, R148, R36 ;  /* 0x00000094b424723c */ /* 0x048ff00000001824 */
[C---:B------:R-:W-:Y:S01]  /*16dc0*/  HMMA.16816.F32 R40, R180.reuse, R150, R40 ;  /* 0x00000096b428723c */ /* 0x040fe20000001828 */
[----:B------:R-:W3:Y:S07]  /*16dd0*/  LDSM.16.M88.4 R148, [R210+0xc100] ;  /* 0x00c10000d294783b */ /* 0x000eee0000000200 */
[C---:B------:R-:W-:Y:S08]  /*16de0*/  HMMA.16816.F32 R44, R180.reuse, R188, R44 ;  /* 0x000000bcb42c723c */ /* 0x040ff0000000182c */
[C---:B------:R-:W-:Y:S01]  /*16df0*/  HMMA.16816.F32 R48, R180.reuse, R190, R48 ;  /* 0x000000beb430723c */ /* 0x040fe20000001830 */
[----:B------:R-:W5:Y:S07]  /*16e00*/  LDSM.16.M88.4 R188, [R210+0xe100] ;  /* 0x00e10000d2bc783b */ /* 0x000f6e0000000200 */
        /* <DEDUP_REMOVED lines=32> */
[----:B----4-:R-:W-:Y:S02]  /*17010*/  FMNMX.FTZ R2, R6, R119, !PT ;  /* 0x0000007706027209 */ /* 0x010fe40007810000 */
        /* <DEDUP_REMOVED lines=89> */
[----:B------:R-:W-:Y:S01]  /*175b0*/  FFMA.FTZ R5, R5, c[0x0][0x2d0], -R156 ;  /* 0x0000b40005057a23 */ /* 0x000fe2000001089c */
[----:B------:R-:W-:Y:S01]  /*175c0*/  @P0 SHF.R.S32.HI R3, RZ, 0x1f, R228 ;  /* 0x0000001fff030819 */ /* 0x000fe200000114e4 */
[----:B------:R1:W-:Y:S01]  /*175d0*/  MUFU.EX2 R233, R4 ;  /* 0x0000000400e97308 */ /* 0x0003e20000000800 */
[--C-:B------:R-:W-:Y:S02]  /*175e0*/  FFMA.FTZ R8, R8, c[0x0][0x2d0], -R156.reuse ;  /* 0x0000b40008087a23 */ /* 0x100fe4000001089c */
[----:B------:R-:W-:Y:S02]  /*175f0*/  FADD.FTZ R0, -R116, R119 ;  /* 0x0000007774007221 */ /* 0x000fe40000010100 */
[----:B------:R-:W-:Y:S02]  /*17600*/  @P0 IMAD R3, R3, c[0x0][0x1e0], RZ ;  /* 0x0000780003030a24 */ /* 0x000fe400078e02ff */
[C---:B------:R-:W-:Y:S03]  /*17610*/  @P0 IMAD.WIDE.U32 R118, R228.reuse, c[0x0][0x1e0], RZ ;  /* 0x00007800e4760a25 */ /* 0x040fe600078e00ff */
[----:B------:R2:W-:Y:S01]  /*17620*/  MUFU.EX2 R232, R5 ;  /* 0x0000000500e87308 */ /* 0x0005e20000000800 */
[----:B------:R-:W-:Y:S02]  /*17630*/  @P0 IMAD R3, R228, c[0x0][0x1e4], R3 ;  /* 0x00007900e4030a24 */ /* 0x000fe400078e0203 */
[--C-:B------:R-:W-:Y:S02]  /*17640*/  FFMA.FTZ R9, R9, c[0x0][0x2d0], -R156.reuse ;  /* 0x0000b40009097a23 */ /* 0x100fe4000001089c */
[----:B------:R-:W-:Y:S01]  /*17650*/  FMUL.FTZ R2, R2, c[0x0][0x2d0] ;  /* 0x0000b40002027a20 */ /* 0x000fe20000410000 */
[----:B------:R-:W-:Y:S01]  /*17660*/  @P0 IADD3 R119, R119, R3, RZ ;  /* 0x0000000377770210 */ /* 0x000fe20007ffe0ff */
[----:B------:R-:W-:Y:S01]  /*17670*/  FMUL.FTZ R0, R0, c[0x0][0x2d0] ;  /* 0x0000b40000007a20 */ /* 0x000fe20000410000 */
[----:B------:R-:W-:Y:S01]  /*17680*/  @P0 SHF.L.U32 R3, R118, 0x7, RZ ;  /* 0x0000000776030819 */ /* 0x000fe200000006ff */
[--C-:B------:R-:W-:Y:S01]  /*17690*/  FFMA.FTZ R24, R24, c[0x0][0x2d0], -R156.reuse ;  /* 0x0000b40018187a23 */ /* 0x100fe2000001089c */
[----:B------:R-:W-:Y:S01]  /*176a0*/  @P0 SHF.L.U64.HI R119, R118, 0x7, R119 ;  /* 0x0000000776770819 */ /* 0x000fe20000010277 */
[----:B------:R-:W-:Y:S01]  /*176b0*/  MUFU.EX2 R230, R9 ;  /* 0x0000000900e67308 */ /* 0x000fe20000000800 */
[--C-:B------:R-:W-:Y:S01]  /*176c0*/  FFMA.FTZ R25, R25, c[0x0][0x2d0], -R156.reuse ;  /* 0x0000b40019197a23 */ /* 0x100fe2000001089c */
[C---:B-1----:R-:W-:Y:S01]  /*176d0*/  @P0 IADD3 R4, P1, R3.reuse, R242, RZ ;  /* 0x000000f203040210 */ /* 0x042fe20007f3e0ff */
[--C-:B------:R-:W-:Y:S01]  /*176e0*/  FFMA.FTZ R28, R28, c[0x0][0x2d0], -R156.reuse ;  /* 0x0000b4001c1c7a23 */ /* 0x100fe2000001089c */
[----:B------:R-:W-:Y:S01]  /*176f0*/  @P0 IADD3 R3, P2, R3, R238, RZ ;  /* 0x000000ee03030210 */ /* 0x000fe20007f5e0ff */
[----:B------:R-:W3:Y:S01]  /*17700*/  LDL.LU R242, [R1+0x8] ;  /* 0x0000080001f27983 */ /* 0x000ee20000300800 */
[----:B------:R-:W-:Y:S01]  /*17710*/  @P0 LEA R118, P3, R4, c[0x0][0x1c8], 0x1 ;  /* 0x0000720004760a11 */ /* 0x000fe200078608ff */
[--C-:B------:R-:W-:Y:S01]  /*17720*/  FFMA.FTZ R29, R29, c[0x0][0x2d0], -R156.reuse ;  /* 0x0000b4001d1d7a23 */ /* 0x100fe2000001089c */
[----:B------:R-:W-:Y:S02]  /*17730*/  @P0 IADD3.X R145, R119, R231, RZ, P1, !PT ;  /* 0x000000e777910210 */ /* 0x000fe40000ffe4ff */
[----:B------:R-:W1:Y:S01]  /*17740*/  MUFU.EX2 R2, R2 ;  /* 0x0000000200027308 */ /* 0x000e620000000800 */
[----:B------:R-:W-:Y:S01]  /*17750*/  @P0 LEA R144, P1, R3, c[0x0][0x1c8], 0x1 ;  /* 0x0000720003900a11 */ /* 0x000fe200078208ff */
[----:B------:R-:W4:Y:S01]  /*17760*/  LDL.LU R241, [R1+0xc] ;  /* 0x00000c0001f17983 */ /* 0x000f220000300800 */
[----:B--2---:R-:W-:Y:S01]  /*17770*/  @P0 IADD3.X R5, R119, R239, RZ, P2, !PT ;  /* 0x000000ef77050210 */ /* 0x004fe200017fe4ff */
[--C-:B------:R-:W-:Y:S01]  /*17780*/  FFMA.FTZ R32, R32, c[0x0][0x2d0], -R156.reuse ;  /* 0x0000b40020207a23 */ /* 0x100fe2000001089c */
[----:B------:R-:W-:Y:S01]  /*17790*/  @P0 LEA.HI.X R119, R4, c[0x0][0x1cc], R145, 0x1, P3 ;  /* 0x0000730004770a11 */ /* 0x000fe200018f0c91 */
[--C-:B------:R-:W-:Y:S01]  /*177a0*/  FFMA.FTZ R33, R33, c[0x0][0x2d0], -R156.reuse ;  /* 0x0000b40021217a23 */ /* 0x100fe2000001089c */
[----:B------:R-:W-:Y:S01]  /*177b0*/  @P0 LEA.HI.X R145, R3, c[0x0][0x1cc], R5, 0x1, P1 ;  /* 0x0000730003910a11 */ /* 0x000fe200008f0c05 */
[----:B------:R-:W-:Y:S01]  /*177c0*/  FMUL.FTZ R3, R116, c[0x0][0x2d0] ;  /* 0x0000b40074037a20 */ /* 0x000fe20000410000 */
[----:B------:R-:W-:Y:S01]  /*177d0*/  @P0 IADD3 R4, P1, R118, UR10, RZ ;  /* 0x0000000a76040c10 */ /* 0x000fe2000ff3e0ff */
[----:B------:R2:W-:Y:S01]  /*177e0*/  @P0 LDGSTS.E.BYPASS.LTC128B.128 [R227+0x8100], [R118.64], !P5 ;  /* 0x0810000076e30fae */ /* 0x0005e2000e901d48 */
[----:B------:R5:W-:Y:S01]  /*177f0*/  MUFU.EX2 R231, R8 ;  /* 0x0000000800e77308 */ /* 0x000be20000000800 */
[--C-:B------:R-:W-:Y:S01]  /*17800*/  FFMA.FTZ R6, R6, c[0x0][0x2d0], -R3.reuse ;  /* 0x0000b40006067a23 */ /* 0x100fe20000010803 */
[----:B------:R-:W-:Y:S01]  /*17810*/  @P0 IADD3.X R5, R119, UR6, RZ, P1, !PT ;  /* 0x0000000677050c10 */ /* 0x000fe20008ffe4ff */
[--C-:B------:R-:W-:Y:S02]  /*17820*/  FFMA.FTZ R10, R10, c[0x0][0x2d0], -R3.reuse ;  /* 0x0000b4000a0a7a23 */ /* 0x100fe40000010803 */
[--C-:B------:R-:W-:Y:S02]  /*17830*/  FFMA.FTZ R11, R11, c[0x0][0x2d0], -R3.reuse ;  /* 0x0000b4000b0b7a23 */ /* 0x100fe40000010803 */
[----:B------:R2:W-:Y:S01]  /*17840*/  @P0 LDGSTS.E.BYPASS.LTC128B.128 [R227+0xc100], [R144.64], !P4 ;  /* 0x0c10000090e30fae */ /* 0x0005e2000e101d48 */
[--C-:B------:R-:W-:Y:S02]  /*17850*/  FFMA.FTZ R26, R26, c[0x0][0x2d0], -R3.reuse ;  /* 0x0000b4001a1a7a23 */ /* 0x100fe40000010803 */
[----:B------:R2:W-:Y:S01]  /*17860*/  MUFU.EX2 R188, R6 ;  /* 0x0000000600bc7308 */ /* 0x0005e20000000800 */
[--C-:B------:R-:W-:Y:S02]  /*17870*/  FFMA.FTZ R27, R27, c[0x0][0x2d0], -R3.reuse ;  /* 0x0000b4001b1b7a23 */ /* 0x100fe40000010803 */
[C---:B-1----:R-:W-:Y:S02]  /*17880*/  FMUL.FTZ R68, R2.reuse, R68 ;  /* 0x0000004402447220 */ /* 0x042fe40000410000 */
[----:B------:R1:W-:Y:S01]  /*17890*/  @P0 LDGSTS.E.BYPASS.LTC128B.128 [R227+0x9100], [R4.64], !P5 ;  /* 0x0910000004e30fae */ /* 0x0003e2000e901d48 */
[C---:B------:R-:W-:Y:S02]  /*178a0*/  FMUL.FTZ R69, R2.reuse, R69 ;  /* 0x0000004502457220 */ /* 0x040fe40000410000 */
[C---:B------:R-:W-:Y:S02]  /*178b0*/  FMUL.FTZ R72, R2.reuse, R72 ;  /* 0x0000004802487220 */ /* 0x040fe40000410000 */
[----:B------:R-:W1:Y:S01]  /*178c0*/  MUFU.EX2 R0, R0 ;  /* 0x0000000000007308 */ /* 0x000e620000000800 */
[----:B------:R-:W-:Y:S02]  /*178d0*/  FMUL.FTZ R73, R2, R73 ;  /* 0x0000004902497220 */ /* 0x000fe40000410000 */
[----:B------:R1:W-:Y:S01]  /*178e0*/  @P0 LDGSTS.E.BYPASS.LTC128B.128 [R227+0xd100], [R4.64+0x80], !P4 ;  /* 0x0d10008004e30fae */ /* 0x0003e2000e101d48 */
[----:B-----5:R-:W-:Y:S01]  /*178f0*/  @P0 IADD3 R8, P1, R4, UR10, RZ ;  /* 0x0000000a04080c10 */ /* 0x020fe2000ff3e0ff */
[----:B------:R-:W-:Y:S01]  /*17900*/  FMUL.FTZ R76, R2, R76 ;  /* 0x0000004c024c7220 */ /* 0x000fe20000410000 */
[----:B--2---:R-:W-:Y:S01]  /*17910*/  @P0 IADD3 R118, P3, R4, R235, RZ ;  /* 0x000000eb04760210 */ /* 0x004fe20007f7e0ff */
[C---:B------:R-:W-:Y:S01]  /*17920*/  FMUL.FTZ R77, R2.reuse, R77 ;  /* 0x0000004d024d7220 */ /* 0x040fe20000410000 */
[C---:B------:R-:W-:Y:S01]  /*17930*/  @P0 IADD3.X R9, R5.reuse, UR6, RZ, P1, !PT ;  /* 0x0000000605090c10 */ /* 0x040fe20008ffe4ff */
[C---:B------:R-:W-:Y:S01]  /*17940*/  FMUL.FTZ R80, R2.reuse, R80 ;  /* 0x0000005002507220 */ /* 0x040fe20000410000 */
[----:B------:R-:W-:Y:S01]  /*17950*/  @P0 IADD3.X R119, R5, R234, RZ, P3, !PT ;  /* 0x000000ea05770210 */ /* 0x000fe20001ffe4ff */
[----:B------:R2:W-:Y:S01]  /*17960*/  MUFU.EX2 R166, R10 ;  /* 0x0000000a00a67308 */ /* 0x0005e20000000800 */
[----:B------:R-:W-:Y:S01]  /*17970*/  FMUL.FTZ R81, R2, R81 ;  /* 0x0000005102517220 */ /* 0x000fe20000410000 */
[----:B------:R5:W-:Y:S01]  /*17980*/  @P0 LDGSTS.E.BYPASS.LTC128B.128 [R227+0xa100], [R8.64], !P5 ;  /* 0x0a10000008e30fae */ /* 0x000be2000e901d48 */
[--C-:B------:R-:W-:Y:S01]  /*17990*/  FFMA.FTZ R144, R7, c[0x0][0x2d0], -R3.reuse ;  /* 0x0000b40007907a23 */ /* 0x100fe20000010803 */
[----:B------:R-:W-:Y:S01]  /*179a0*/  @P0 IADD3 R6, P2, R8, UR10, RZ ;  /* 0x0000000a08060c10 */ /* 0x000fe2000ff5e0ff */
[C---:B------:R-:W-:Y:S02]  /*179b0*/  FMUL.FTZ R84, R2.reuse, R84 ;  /* 0x0000005402547220 */ /* 0x040fe40000410000 */
[C---:B------:R-:W-:Y:S01]  /*179c0*/  FMUL.FTZ R85, R2.reuse, R85 ;  /* 0x0000005502557220 */ /* 0x040fe20000410000 */
[C---:B------:R-:W-:Y:S01]  /*179d0*/  @P0 IADD3.X R7, R9.reuse, UR6, RZ, P2, !PT ;  /* 0x0000000609070c10 */ /* 0x040fe200097fe4ff */
[C---:B------:R-:W-:Y:S01]  /*179e0*/  FMUL.FTZ R88, R2.reuse, R88 ;  /* 0x0000005802587220 */ /* 0x040fe20000410000 */
[----:B------:R5:W-:Y:S01]  /*179f0*/  @P0 LDGSTS.E.BYPASS.LTC128B.128 [R227+0xe100], [R118.64], !P4 ;  /* 0x0e10000076e30fae */ /* 0x000be2000e101d48 */
[----:B------:R5:W-:Y:S01]  /*17a00*/  MUFU.EX2 R167, R144 ;  /* 0x0000009000a77308 */ /* 0x000be20000000800 */
[----:B------:R-:W-:Y:S02]  /*17a10*/  FMUL.FTZ R89, R2, R89 ;  /* 0x0000005902597220 */ /* 0x000fe40000410000 */
[C---:B-1----:R-:W-:Y:S02]  /*17a20*/  FMUL.FTZ R70, R0.reuse, R70 ;  /* 0x0000004600467220 */ /* 0x042fe40000410000 */
[----:B------:R-:W-:Y:S02]  /*17a30*/  FMUL.FTZ R71, R0, R71 ;  /* 0x0000004700477220 */ /* 0x000fe40000410000 */
[----:B------:R1:W-:Y:S01]  /*17a40*/  @P0 LDGSTS.E.BYPASS.LTC128B.128 [R227+0xb100], [R6.64], !P5 ;  /* 0x0b10000006e30fae */ /* 0x0003e2000e901d48 */
[----:B------:R-:W-:Y:S01]  /*17a50*/  @P0 IADD3 R4, P1, R8, R235, RZ ;  /* 0x000000eb08040210 */ /* 0x000fe20007f3e0ff */
[C---:B------:R-:W-:Y:S01]  /*17a60*/  FMUL.FTZ R74, R0.reuse, R74 ;  /* 0x0000004a004a7220 */ /* 0x040fe20000410000 */
[----:B------:R-:W1:Y:S01]  /*17a70*/  MUFU.EX2 R165, R11 ;  /* 0x0000000b00a57308 */ /* 0x000e620000000800 */
[C---:B------:R-:W-:Y:S01]  /*17a80*/  FMUL.FTZ R75, R0.reuse, R75 ;  /* 0x0000004b004b7220 */ /* 0x040fe20000410000 */
[----:B------:R-:W-:Y:S01]  /*17a90*/  @P0 IADD3.X R5, R9, R234, RZ, P1, !PT ;  /* 0x000000ea09050210 */ /* 0x000fe20000ffe4ff */
[C---:B--2---:R-:W-:Y:S02]  /*17aa0*/  FMUL.FTZ R10, R0.reuse, R126 ;  /* 0x0000007e000a7220 */ /* 0x044fe40000410000 */
[----:B------:R-:W-:Y:S02]  /*17ab0*/  FMUL.FTZ R78, R0, R78 ;  /* 0x0000004e004e7220 */ /* 0x000fe40000410000 */
[----:B------:R2:W-:Y:S01]  /*17ac0*/  @P0 LDGSTS.E.BYPASS.LTC128B.128 [R227+0xf100], [R4.64], !P4 ;  /* 0x0f10000004e30fae */ /* 0x0005e2000e101d48 */
[C---:B-----5:R-:W-:Y:S02]  /*17ad0*/  FMUL.FTZ R8, R2.reuse, R124 ;  /* 0x0000007c02087220 */ /* 0x060fe40000410000 */
[----:B------:R-:W-:Y:S01]  /*17ae0*/  FMUL.FTZ R9, R2, R125 ;  /* 0x0000007d02097220 */ /* 0x000fe20000410000 */
[----:B------:R-:W-:Y:S01]  /*17af0*/  MUFU.EX2 R194, R24 ;  /* 0x0000001800c27308 */ /* 0x000fe20000000800 */
[C---:B------:R-:W-:Y:S02]  /*17b00*/  FMUL.FTZ R79, R0.reuse, R79 ;  /* 0x0000004f004f7220 */ /* 0x040fe40000410000 */
[C---:B------:R-:W-:Y:S01]  /*17b10*/  FMUL.FTZ R82, R0.reuse, R82 ;  /* 0x0000005200527220 */ /* 0x040fe20000410000 */
[----:B------:R-:W5:Y:S01]  /*17b20*/  LDSM.16.MT88.4 R144, [R205+0x100] ;  /* 0x00010000cd90783b */ /* 0x000f620000004200 */
[C---:B------:R-:W-:Y:S02]  /*17b30*/  FMUL.FTZ R83, R0.reuse, R83 ;  /* 0x0000005300537220 */ /* 0x040fe40000410000 */
[C---:B------:R-:W-:Y:S02]  /*17b40*/  FMUL.FTZ R86, R0.reuse, R86 ;  /* 0x0000005600567220 */ /* 0x040fe40000410000 */
[C---:B------:R-:W-:Y:S01]  /*17b50*/  FMUL.FTZ R87, R0.reuse, R87 ;  /* 0x0000005700577220 */ /* 0x040fe20000410000 */
[----:B------:R-:W-:Y:S01]  /*17b60*/  MUFU.EX2 R193, R25 ;  /* 0x0000001900c17308 */ /* 0x000fe20000000800 */
[C---:B------:R-:W-:Y:S01]  /*17b70*/  FMUL.FTZ R90, R0.reuse, R90 ;  /* 0x0000005a005a7220 */ /* 0x040fe20000410000 */
[----:B------:R-:W5:Y:S01]  /*17b80*/  LDSM.16.MT88.4 R148, [R206+0x100] ;  /* 0x00010000ce94783b */ /* 0x000f620000004200 */
[----:B-1----:R-:W-:Y:S01]  /*17b90*/  FMUL.FTZ R6, R0, R122 ;  /* 0x0000007a00067220 */ /* 0x002fe20000410000 */
[----:B------:R-:W-:Y:S01]  /*17ba0*/  F2FP.PACK_AB R122, R230, R231 ;  /* 0x000000e7e67a723e */ /* 0x000fe200000000ff */
[C---:B------:R-:W-:Y:S01]  /*17bb0*/  FMUL.FTZ R7, R0.reuse, R123 ;  /* 0x0000007b00077220 */ /* 0x040fe20000410000 */
[----:B------:R-:W-:Y:S01]  /*17bc0*/  F2FP.PACK_AB R123, R165, R166 ;  /* 0x000000a6a57b723e */ /* 0x000fe200000000ff */
[C---:B------:R-:W-:Y:S02]  /*17bd0*/  FMUL.FTZ R11, R0.reuse, R127 ;  /* 0x0000007f000b7220 */ /* 0x040fe40000410000 */
[----:B------:R-:W-:Y:S01]  /*17be0*/  FMUL.FTZ R91, R0, R91 ;  /* 0x0000005b005b7220 */ /* 0x000fe20000410000 */
[----:B------:R-:W1:Y:S01]  /*17bf0*/  LDSM.16.MT88.4 R152, [R209+0x100] ;  /* 0x00010000d198783b */ /* 0x000e620000004200 */
[----:B------:R-:W-:Y:S01]  /*17c00*/  MUFU.EX2 R158, R26 ;  /* 0x0000001a009e7308 */ /* 0x000fe20000000800 */
[--C-:B------:R-:W-:Y:S02]  /*17c10*/  FFMA.FTZ R30, R30, c[0x0][0x2d0], -R3.reuse ;  /* 0x0000b4001e1e7a23 */ /* 0x100fe40000010803 */
[----:B--2---:R-:W-:Y:S01]  /*17c20*/  FMUL.FTZ R4, R2, R120 ;  /* 0x0000007802047220 */ /* 0x004fe20000410000 */
[----:B------:R-:W-:Y:S01]  /*17c30*/  F2FP.PACK_AB R120, R232, R233 ;  /* 0x000000e9e878723e */ /* 0x000fe200000000ff */
[----:B------:R-:W-:Y:S01]  /*17c40*/  FMUL.FTZ R5, R2, R121 ;  /* 0x0000007902057220 */ /* 0x000fe20000410000 */
[----:B------:R-:W-:Y:S01]  /*17c50*/  F2FP.PACK_AB R121, R167, R188 ;  /* 0x000000bca779723e */ /* 0x000fe200000000ff */
[----:B------:R-:W2:Y:S01]  /*17c60*/  LDSM.16.MT88.4 R124, [R208+0x100] ;  /* 0x00010000d07c783b */ /* 0x000ea20000004200 */
[--C-:B------:R-:W-:Y:S02]  /*17c70*/  FFMA.FTZ R31, R31, c[0x0][0x2d0], -R3.reuse ;  /* 0x0000b4001f1f7a23 */ /* 0x100fe40000010803 */
[----:B------:R1:W-:Y:S01]  /*17c80*/  MUFU.EX2 R157, R27 ;  /* 0x0000001b009d7308 */ /* 0x0003e20000000800 */
[--C-:B------:R-:W-:Y:S02]  /*17c90*/  FFMA.FTZ R34, R34, c[0x0][0x2d0], -R3.reuse ;  /* 0x0000b40022227a23 */ /* 0x100fe40000010803 */
[--C-:B------:R-:W-:Y:S02]  /*17ca0*/  FFMA.FTZ R35, R35, c[0x0][0x2d0], -R3.reuse ;  /* 0x0000b40023237a23 */ /* 0x100fe40000010803 */
[----:B------:R-:W0:Y:S01]  /*17cb0*/  LDGDEPBAR ;  /* 0x00000000000079af */ /* 0x000e220000000000 */
[--C-:B------:R-:W-:Y:S02]  /*17cc0*/  FFMA.FTZ R36, R36, c[0x0][0x2d0], -R156.reuse ;  /* 0x0000b40024247a23 */ /* 0x100fe4000001089c */
[--C-:B------:R-:W-:Y:S02]  /*17cd0*/  FFMA.FTZ R37, R37, c[0x0][0x2d0], -R156.reuse ;  /* 0x0000b40025257a23 */ /* 0x100fe4000001089c */
[----:B------:R-:W-:Y:S01]  /*17ce0*/  MUFU.EX2 R192, R28 ;  /* 0x0000001c00c07308 */ /* 0x000fe20000000800 */
[--C-:B------:R-:W-:Y:S01]  /*17cf0*/  FFMA.FTZ R40, R40, c[0x0][0x2d0], -R156.reuse ;  /* 0x0000b40028287a23 */ /* 0x100fe2000001089c */
[C---:B-----5:R-:W-:Y:S05]  /*17d00*/  HMMA.16816.F32 R4, R120.reuse, R144, R4 ;  /* 0x000000907804723c */ /* 0x060fea0000001804 */
[--C-:B------:R-:W-:Y:S03]  /*17d10*/  FFMA.FTZ R41, R41, c[0x0][0x2d0], -R156.reuse ;  /* 0x0000b40029297a23 */ /* 0x100fe6000001089c */
[----:B------:R-:W-:Y:S01]  /*17d20*/  MUFU.EX2 R190, R29 ;  /* 0x0000001d00be7308 */ /* 0x000fe20000000800 */
[C---:B------:R-:W-:Y:S01]  /*17d30*/  HMMA.16816.F32 R8, R120.reuse, R146, R8 ;  /* 0x000000927808723c */ /* 0x040fe20000001808 */
[----:B------:R-:W5:Y:S02]  /*17d40*/  LDSM.16.MT88.4 R144, [R205+0x4100] ;  /* 0x00410000cd90783b */ /* 0x000f640000004200 */
[--C-:B------:R-:W-:Y:S02]  /*17d50*/  FFMA.FTZ R38, R38, c[0x0][0x2d0], -R3.reuse ;  /* 0x0000b40026267a23 */ /* 0x100fe40000010803 */
[--C-:B------:R-:W-:Y:S03]  /*17d60*/  FFMA.FTZ R39, R39, c[0x0][0x2d0], -R3.reuse ;  /* 0x0000b40027277a23 */ /* 0x100fe60000010803 */
[C---:B------:R-:W-:Y:S01]  /*17d70*/  HMMA.16816.F32 R68, R120.reuse, R148, R68 ;  /* 0x000000947844723c */ /* 0x040fe20000001844 */
[----:B-1----:R-:W-:Y:S01]  /*17d80*/  LDSM.16.MT88.4 R24, [R206+0x1100] ;  /* 0x00110000ce18783b */ /* 0x002fe20000004200 */
[----:B------:R-:W-:Y:S02]  /*17d90*/  MUFU.EX2 R191, R32 ;  /* 0x0000002000bf7308 */ /* 0x000fe40000000800 */
[--C-:B------:R-:W-:Y:S02]  /*17da0*/  FFMA.FTZ R42, R42, c[0x0][0x2d0], -R3.reuse ;  /* 0x0000b4002a2a7a23 */ /* 0x100fe40000010803 */
[--C-:B------:R-:W-:Y:S02]  /*17db0*/  FFMA.FTZ R43, R43, c[0x0][0x2d0], -R3.reuse ;  /* 0x0000b4002b2b7a23 */ /* 0x100fe40000010803 */
[C---:B------:R-:W-:Y:S01]  /*17dc0*/  HMMA.16816.F32 R72, R120.reuse, R150, R72 ;  /* 0x000000967848723c */ /* 0x040fe20000001848 */
[----:B------:R-:W1:Y:S03]  /*17dd0*/  LDSM.16.MT88.4 R148, [R206+0x4100] ;  /* 0x00410000ce94783b */ /* 0x000e660000004200 */
[----:B------:R-:W-:Y:S01]  /*17de0*/  MUFU.EX2 R189, R33 ;  /* 0x0000002100bd7308 */ /* 0x000fe20000000800 */
[--C-:B------:R-:W-:Y:S02]  /*17df0*/  FFMA.FTZ R44, R44, c[0x0][0x2d0], -R156.reuse ;  /* 0x0000b4002c2c7a23 */ /* 0x100fe4000001089c */
[--C-:B------:R-:W-:Y:S01]  /*17e00*/  FFMA.FTZ R45, R45, c[0x0][0x2d0], -R156.reuse ;  /* 0x0000b4002d2d7a23 */ /* 0x100fe2000001089c */
[C---:B------:R-:W-:Y:S04]  /*17e10*/  HMMA.16816.F32 R76, R120.reuse, R152, R76 ;  /* 0x00000098784c723c */ /* 0x040fe8000000184c */
[--C-:B------:R-:W-:Y:S02]  /*17e20*/  FFMA.FTZ R46, R46, c[0x0][0x2d0], -R3.reuse ;  /* 0x0000b4002e2e7a23 */ /* 0x100fe40000010803 */
[----:B------:R-:W-:Y:S01]  /*17e30*/  MUFU.EX2 R153, R34 ;  /* 0x0000002200997308 */ /* 0x000fe20000000800 */
[--C-:B------:R-:W-:Y:S01]  /*17e40*/  FFMA.FTZ R47, R47, c[0x0][0x2d0], -R3.reuse ;  /* 0x0000b4002f2f7a23 */ /* 0x100fe20000010803 */
[C---:B------:R-:W-:Y:S04]  /*17e50*/  HMMA.16816.F32 R80, R120.reuse, R154, R80 ;  /* 0x0000009a7850723c */ /* 0x040fe80000001850 */
[--C-:B------:R-:W-:Y:S02]  /*17e60*/  FFMA.FTZ R48, R48, c[0x0][0x2d0], -R156.reuse ;  /* 0x0000b40030307a23 */ /* 0x100fe4000001089c */
[--C-:B------:R-:W-:Y:S02]  /*17e70*/  FFMA.FTZ R49, R49, c[0x0][0x2d0], -R156.reuse ;  /* 0x0000b40031317a23 */ /* 0x100fe4000001089c */
[C---:B--2---:R-:W-:Y:S01]  /*17e80*/  HMMA.16816.F32 R84, R120.reuse, R124, R84 ;  /* 0x0000007c7854723c */ /* 0x044fe20000001854 */
[----:B------:R-:W-:Y:S03]  /*17e90*/  MUFU.EX2 R155, R30 ;  /* 0x0000001e009b7308 */ /* 0x000fe60000000800 */
[--C-:B------:R-:W-:Y:S02]  /*17ea0*/  FFMA.FTZ R50, R50, c[0x0][0x2d0], -R3.reuse ;  /* 0x0000b40032327a23 */ /* 0x100fe40000010803 */
[--C-:B------:R-:W-:Y:S02]  /*17eb0*/  FFMA.FTZ R51, R51, c[0x0][0x2d0], -R3.reuse ;  /* 0x0000b40033337a23 */ /* 0x100fe40000010803 */
[C---:B------:R-:W-:Y:S01]  /*17ec0*/  HMMA.16816.F32 R88, R120.reuse, R126, R88 ;  /* 0x0000007e7858723c */ /* 0x040fe20000001858 */
[----:B------:R-:W2:Y:S02]  /*17ed0*/  LDSM.16.MT88.4 R124, [R209+0x4100] ;  /* 0x00410000d17c783b */ /* 0x000ea40000004200 */
[----:B------:R1:W-:Y:S01]  /*17ee0*/  MUFU.EX2 R154, R31 ;  /* 0x0000001f009a7308 */ /* 0x0003e20000000800 */
[C---:B------:R-:W-:Y:S02]  /*17ef0*/  FMUL.FTZ R92, R2.reuse, R92 ;  /* 0x0000005c025c7220 */ /* 0x040fe40000410000 */
[----:B------:R-:W-:Y:S02]  /*17f00*/  FMUL.FTZ R93, R2, R93 ;  /* 0x0000005d025d7220 */ /* 0x000fe40000410000 */
[C---:B------:R-:W-:Y:S04]  /*17f10*/  FMUL.FTZ R94, R0.reuse, R94 ;  /* 0x0000005e005e7220 */ /* 0x040fe80000410000 */
[----:B------:R-:W-:Y:S01]  /*17f20*/  FMUL.FTZ R95, R0, R95 ;  /* 0x0000005f005f7220 */ /* 0x000fe20000410000 */
[----:B------:R2:W-:Y:S01]  /*17f30*/  MUFU.EX2 R152, R35 ;  /* 0x0000002300987308 */ /* 0x0005e20000000800 */
[--C-:B------:R-:W-:Y:S02]  /*17f40*/  FFMA.FTZ R12, R12, c[0x0][0x2d0], -R156.reuse ;  /* 0x0000b4000c0c7a23 */ /* 0x100fe4000001089c */
[--C-:B------:R-:W-:Y:S02]  /*17f50*/  FFMA.FTZ R13, R13, c[0x0][0x2d0], -R156.reuse ;  /* 0x0000b4000d0d7a23 */ /* 0x100fe4000001089c */
[--C-:B------:R-:W-:Y:S01]  /*17f60*/  FFMA.FTZ R14, R14, c[0x0][0x2d0], -R3.reuse ;  /* 0x0000b4000e0e7a23 */ /* 0x100fe20000010803 */
[C---:B-----5:R-:W-:Y:S03]  /*17f70*/  HMMA.16816.F32 R92, R120.reuse, R144, R92 ;  /* 0x00000090785c723c */ /* 0x060fe6000000185c */
[--C-:B------:R-:W-:Y:S01]  /*17f80*/  FFMA.FTZ R15, R15, c[0x0][0x2d0], -R3.reuse ;  /* 0x0000b4000f0f7a23 */ /* 0x100fe20000010803 */
[----:B------:R5:W-:Y:S01]  /*17f90*/  MUFU.EX2 R229, R12 ;  /* 0x0000000c00e57308 */ /* 0x000be20000000800 */
[C---:B------:R-:W-:Y:S02]  /*17fa0*/  FMUL.FTZ R96, R2.reuse, R96 ;  /* 0x0000006002607220 */ /* 0x040fe40000410000 */
[----:B------:R-:W-:Y:S01]  /*17fb0*/  FMUL.FTZ R97, R2, R97 ;  /* 0x0000006102617220 */ /* 0x000fe20000410000 */
[----:B-1----:R-:W-:Y:S01]  /*17fc0*/  LDSM.16.MT88.4 R28, [R206+0x1900] ;  /* 0x00190000ce1c783b */ /* 0x002fe20000004200 */
[C---:B------:R-:W-:Y:S03]  /*17fd0*/  FMUL.FTZ R98, R0.reuse, R98 ;  /* 0x0000006200627220 */ /* 0x040fe60000410000 */
[----:B------:R-:W-:Y:S02]  /*17fe0*/  FMUL.FTZ R99, R0, R99 ;  /* 0x0000006300637220 */ /* 0x000fe40000410000 */
[----:B------:R1:W1:Y:S01]  /*17ff0*/  MUFU.EX2 R203, R13 ;  /* 0x0000000d00cb7308 */ /* 0x0002620000000800 */
[C---:B------:R-:W-:Y:S02]  /*18000*/  FMUL.FTZ R100, R2.reuse, R100 ;  /* 0x0000006402647220 */ /* 0x040fe40000410000 */
[----:B------:R-:W-:Y:S01]  /*18010*/  FMUL.FTZ R101, R2, R101 ;  /* 0x0000006502657220 */ /* 0x000fe20000410000 */
[----:B--2---:R-:W-:Y:S01]  /*18020*/  LDSM.16.MT88.4 R32, [R209+0x1900] ;  /* 0x00190000d120783b */ /* 0x004fe20000004200 */
[C---:B------:R-:W-:Y:S03]  /*18030*/  HMMA.16816.F32 R96, R120.reuse, R146, R96 ;  /* 0x000000927860723c */ /* 0x040fe60000001860 */
[C---:B------:R-:W-:Y:S02]  /*18040*/  FMUL.FTZ R102, R0.reuse, R102 ;  /* 0x0000006600667220 */ /* 0x040fe40000410000 */
[----:B------:R2:W-:Y:S01]  /*18050*/  MUFU.EX2 R164, R14 ;  /* 0x0000000e00a47308 */ /* 0x0005e20000000800 */
[----:B------:R-:W-:Y:S01]  /*18060*/  FMUL.FTZ R103, R0, R103 ;  /* 0x0000006700677220 */ /* 0x000fe20000410000 */
[----:B------:R-:W3:Y:S01]  /*18070*/  LDSM.16.MT88.4 R144, [R208+0x4100] ;  /* 0x00410000d090783b */ /* 0x000ee20000004200 */
[--C-:B------:R-:W-:Y:S04]  /*18080*/  FFMA.FTZ R16, R16, c[0x0][0x2d0], -R156.reuse ;  /* 0x0000b40010107a23 */ /* 0x100fe8000001089c */
[--C-:B------:R-:W-:Y:S01]  /*18090*/  FFMA.FTZ R17, R17, c[0x0][0x2d0], -R156.reuse ;  /* 0x0000b40011117a23 */ /* 0x100fe2000001089c */
[C---:B------:R-:W-:Y:S02]  /*180a0*/  HMMA.16816.F32 R100, R120.reuse, R148, R100 ;  /* 0x000000947864723c */ /* 0x040fe40000001864 */
[----:B------:R2:W-:Y:S01]  /*180b0*/  MUFU.EX2 R163, R15 ;  /* 0x0000000f00a37308 */ /* 0x0005e20000000800 */
[--C-:B------:R-:W-:Y:S02]  /*180c0*/  FFMA.FTZ R18, R18, c[0x0][0x2d0], -R3.reuse ;  /* 0x0000b40012127a23 */ /* 0x100fe40000010803 */
[--C-:B------:R-:W-:Y:S02]  /*180d0*/  FFMA.FTZ R19, R19, c[0x0][0x2d0], -R3.reuse ;  /* 0x0000b40013137a23 */ /* 0x100fe40000010803 */
[C---:B------:R-:W-:Y:S02]  /*180e0*/  FMUL.FTZ R104, R2.reuse, R104 ;  /* 0x0000006802687220 */ /* 0x040fe40000410000 */
[----:B------:R-:W-:Y:S03]  /*180f0*/  FMUL.FTZ R105, R2, R105 ;  /* 0x0000006902697220 */ /* 0x000fe60000410000 */
[----:B------:R2:W-:Y:S01]  /*18100*/  MUFU.EX2 R202, R16 ;  /* 0x0000001000ca7308 */ /* 0x0005e20000000800 */
[C---:B------:R-:W-:Y:S02]  /*18110*/  FMUL.FTZ R106, R0.reuse, R106 ;  /* 0x0000006a006a7220 */ /* 0x040fe40000410000 */
[----:B------:R-:W-:Y:S02]  /*18120*/  FMUL.FTZ R107, R0, R107 ;  /* 0x0000006b006b7220 */ /* 0x000fe40000410000 */
[C---:B-----5:R-:W-:Y:S02]  /*18130*/  FMUL.FTZ R12, R2.reuse, R128 ;  /* 0x00000080020c7220 */ /* 0x060fe40000410000 */
[----:B-1----:R-:W-:Y:S02]  /*18140*/  FMUL.FTZ R13, R2, R129 ;  /* 0x00000081020d7220 */ /* 0x002fe40000410000 */
[----:B--2---:R-:W-:Y:S01]  /*18150*/  FMUL.FTZ R14, R0, R130 ;  /* 0x00000082000e7220 */ /* 0x004fe20000410000 */
[C---:B------:R-:W-:Y:S01]  /*18160*/  HMMA.16816.F32 R104, R120.reuse, R150, R104 ;  /* 0x000000967868723c */ /* 0x040fe20000001868 */
[----:B------:R1:W2:Y:S01]  /*18170*/  MUFU.EX2 R201, R17 ;  /* 0x0000001100c97308 */ /* 0x0002a20000000800 */
[----:B------:R-:W-:Y:S01]  /*18180*/  LDSM.16.MT88.4 R148, [R208+0x900] ;  /* 0x00090000d094783b */ /* 0x000fe20000004200 */
[----:B------:R-:W-:Y:S02]  /*18190*/  FMUL.FTZ R108, R2, R108 ;  /* 0x0000006c026c7220 */ /* 0x000fe40000410000 */
[----:B------:R-:W-:Y:S02]  /*181a0*/  FMUL.FTZ R15, R0, R131 ;  /* 0x00000083000f7220 */ /* 0x000fe40000410000 */
[----:B------:R-:W-:Y:S02]  /*181b0*/  FMUL.FTZ R109, R2, R109 ;  /* 0x0000006d026d7220 */ /* 0x000fe40000410000 */
[C---:B------:R-:W-:Y:S01]  /*181c0*/  FMUL.FTZ R110, R0.reuse, R110 ;  /* 0x0000006e006e7220 */ /* 0x040fe20000410000 */
[----:B------:R-:W5:Y:S01]  /*181d0*/  LDSM.16.MT88.4 R128, [R205+0x900] ;  /* 0x00090000cd80783b */ /* 0x000f620000004200 */
[----:B------:R2:W-:Y:S01]  /*181e0*/  MUFU.EX2 R162, R18 ;  /* 0x0000001200a27308 */ /* 0x0005e20000000800 */
[C---:B------:R-:W-:Y:S03]  /*181f0*/  HMMA.16816.F32 R12, R120.reuse, R124, R12 ;  /* 0x0000007c780c723c */ /* 0x040fe6000000180c */
[----:B------:R-:W-:Y:S02]  /*18200*/  FMUL.FTZ R111, R0, R111 ;  /* 0x0000006f006f7220 */ /* 0x000fe40000410000 */
[C---:B------:R-:W-:Y:S02]  /*18210*/  FMUL.FTZ R16, R2.reuse, R132 ;  /* 0x0000008402107220 */ /* 0x040fe40000410000 */
[C---:B------:R-:W-:Y:S02]  /*18220*/  FMUL.FTZ R112, R2.reuse, R112 ;  /* 0x0000007002707220 */ /* 0x040fe40000410000 */
[----:B------:R3:W3:Y:S01]  /*18230*/  MUFU.EX2 R161, R19 ;  /* 0x0000001300a17308 */ /* 0x0006e20000000800 */
[C---:B------:R-:W-:Y:S01]  /*18240*/  HMMA.16816.F32 R108, R120.reuse, R126, R108 ;  /* 0x0000007e786c723c */ /* 0x040fe2000000186c */
[----:B------:R-:W4:Y:S02]  /*18250*/  LDSM.16.MT88.4 R124, [R206+0x900] ;  /* 0x00090000ce7c783b */ /* 0x000f240000004200 */
[C---:B-1----:R-:W-:Y:S02]  /*18260*/  FMUL.FTZ R17, R2.reuse, R133 ;  /* 0x0000008502117220 */ /* 0x042fe40000410000 */
[----:B------:R-:W-:Y:S02]  /*18270*/  FMUL.FTZ R113, R2, R113 ;  /* 0x0000007102717220 */ /* 0x000fe40000410000 */
[C---:B------:R-:W-:Y:S02]  /*18280*/  FMUL.FTZ R114, R0.reuse, R114 ;  /* 0x0000007200727220 */ /* 0x040fe40000410000 */
[----:B------:R-:W-:Y:S01]  /*18290*/  FMUL.FTZ R115, R0, R115 ;  /* 0x0000007300737220 */ /* 0x000fe20000410000 */
[----:B------:R-:W-:Y:S02]  /*182a0*/  MUFU.EX2 R119, R50 ;  /* 0x0000003200777308 */ /* 0x000fe40000000800 */
[--C-:B------:R-:W-:Y:S02]  /*182b0*/  FFMA.FTZ R20, R20, c[0x0][0x2d0], -R156.reuse ;  /* 0x0000b40014147a23 */ /* 0x100fe4000001089c */
[----:B--2---:R-:W-:Y:S02]  /*182c0*/  FMUL.FTZ R18, R0, R134 ;  /* 0x0000008600127220 */ /* 0x004fe40000410000 */
[--C-:B------:R-:W-:Y:S02]  /*182d0*/  FFMA.FTZ R21, R21, c[0x0][0x2d0], -R156.reuse ;  /* 0x0000b40015157a23 */ /* 0x100fe4000001089c */
[--C-:B------:R-:W-:Y:S02]  /*182e0*/  FFMA.FTZ R22, R22, c[0x0][0x2d0], -R3.reuse ;  /* 0x0000b40016167a23 */ /* 0x100fe40000010803 */
[----:B------:R-:W-:Y:S01]  /*182f0*/  MUFU.EX2 R118, R51 ;  /* 0x0000003300767308 */ /* 0x000fe20000000800 */
[--C-:B------:R-:W-:Y:S02]  /*18300*/  FFMA.FTZ R23, R23, c[0x0][0x2d0], -R3.reuse ;  /* 0x0000b40017177a23 */ /* 0x100fe40000010803 */
[----:B---3--:R-:W-:Y:S02]  /*18310*/  FMUL.FTZ R19, R0, R135 ;  /* 0x0000008700137220 */ /* 0x008fe40000410000 */
[----:B------:R-:W1:Y:S01]  /*18320*/  LDSM.16.MT88.4 R132, [R209+0x900] ;  /* 0x00090000d184783b */ /* 0x000e620000004200 */
[--C-:B------:R-:W-:Y:S02]  /*18330*/  FFMA.FTZ R65, R65, c[0x0][0x2d0], -R156.reuse ;  /* 0x0000b40041417a23 */ /* 0x100fe4000001089c */
[--C-:B------:R-:W-:Y:S02]  /*18340*/  FFMA.FTZ R52, R52, c[0x0][0x2d0], -R156.reuse ;  /* 0x0000b40034347a23 */ /* 0x100fe4000001089c */
[C---:B------:R-:W-:Y:S01]  /*18350*/  HMMA.16816.F32 R16, R120.reuse, R144, R16 ;  /* 0x000000907810723c */ /* 0x040fe20000001810 */
[----:B------:R-:W-:Y:S02]  /*18360*/  MUFU.EX2 R200, R20 ;  /* 0x0000001400c87308 */ /* 0x000fe40000000800 */
[--C-:B------:R-:W-:Y:S02]  /*18370*/  FFMA.FTZ R53, R53, c[0x0][0x2d0], -R156.reuse ;  /* 0x0000b40035357a23 */ /* 0x100fe4000001089c */
[--C-:B------:R-:W-:Y:S02]  /*18380*/  FFMA.FTZ R56, R56, c[0x0][0x2d0], -R156.reuse ;  /* 0x0000b40038387a23 */ /* 0x100fe4000001089c */
[--C-:B------:R-:W-:Y:S01]  /*18390*/  FFMA.FTZ R57, R57, c[0x0][0x2d0], -R156.reuse ;  /* 0x0000b40039397a23 */ /* 0x100fe2000001089c */
[----:B------:R-:W-:Y:S01]  /*183a0*/  HMMA.16816.F32 R112, R120, R146, R112 ;  /* 0x000000927870723c */ /* 0x000fe20000001870 */
[----:B------:R-:W2:Y:S02]  /*183b0*/  LDSM.16.MT88.4 R144, [R205+0x4900] ;  /* 0x00490000cd90783b */ /* 0x000ea40000004200 */
[----:B------:R-:W-:Y:S01]  /*183c0*/  MUFU.EX2 R65, R65 ;  /* 0x0000004100417308 */ /* 0x000fe20000000800 */
[--C-:B------:R-:W-:Y:S02]  /*183d0*/  FFMA.FTZ R54, R54, c[0x0][0x2d0], -R3.reuse ;  /* 0x0000b40036367a23 */ /* 0x100fe40000010803 */
[--C-:B------:R-:W-:Y:S01]  /*183e0*/  FFMA.FTZ R55, R55, c[0x0][0x2d0], -R3.reuse ;  /* 0x0000b40037377a23 */ /* 0x100fe20000010803 */
[----:B------:R-:W-:Y:S01]  /*183f0*/  F2FP.PACK_AB R120, R203, R229 ;  /* 0x000000e5cb78723e */ /* 0x000fe200000000ff */
[--C-:B------:R-:W-:Y:S01]  /*18400*/  FFMA.FTZ R58, R58, c[0x0][0x2d0], -R3.reuse ;  /* 0x0000b4003a3a7a23 */ /* 0x100fe20000010803 */
[----:B------:R-:W-:Y:S03]  /*18410*/  F2FP.PACK_AB R122, R201, R202 ;  /* 0x000000cac97a723e */ /* 0x000fe600000000ff */
[----:B------:R-:W-:Y:S01]  /*18420*/  F2FP.PACK_AB R121, R163, R164 ;  /* 0x000000a4a379723e */ /* 0x000fe200000000ff */
[----:B------:R-:W3:Y:S01]  /*18430*/  MUFU.EX2 R195, R21 ;  /* 0x0000001500c37308 */ /* 0x000ee20000000800 */
[----:B------:R-:W-:Y:S01]  /*18440*/  F2FP.PACK_AB R123, R161, R162 ;  /* 0x000000a2a17b723e */ /* 0x000fe200000000ff */
[--C-:B------:R-:W-:Y:S02]  /*18450*/  FFMA.FTZ R59, R59, c[0x0][0x2d0], -R3.reuse ;  /* 0x0000b4003b3b7a23 */ /* 0x100fe40000010803 */
[--C-:B------:R-:W-:Y:S02]  /*18460*/  FFMA.FTZ R60, R60, c[0x0][0x2d0], -R156.reuse ;  /* 0x0000b4003c3c7a23 */ /* 0x100fe4000001089c */
[--C-:B------:R-:W-:Y:S02]  /*18470*/  FFMA.FTZ R61, R61, c[0x0][0x2d0], -R156.reuse ;  /* 0x0000b4003d3d7a23 */ /* 0x100fe4000001089c */
[C---:B-----5:R-:W-:Y:S02]  /*18480*/  HMMA.16816.F32 R4, R120.reuse, R128, R4 ;  /* 0x000000807804723c */ /* 0x060fe40000001804 */
[----:B------:R5:W-:Y:S01]  /*18490*/  MUFU.EX2 R160, R22 ;  /* 0x0000001600a07308 */ /* 0x000be20000000800 */
[----:B------:R-:W-:Y:S02]  /*184a0*/  FFMA.FTZ R64, R64, c[0x0][0x2d0], -R156 ;  /* 0x0000b40040407a23 */ /* 0x000fe4000001089c */
[--C-:B------:R-:W-:Y:S02]  /*184b0*/  FFMA.FTZ R62, R62, c[0x0][0x2d0], -R3.reuse ;  /* 0x0000b4003e3e7a23 */ /* 0x100fe40000010803 */
[--C-:B------:R-:W-:Y:S01]  /*184c0*/  FFMA.FTZ R63, R63, c[0x0][0x2d0], -R3.reuse ;  /* 0x0000b4003f3f7a23 */ /* 0x100fe20000010803 */
[C---:B------:R-:W-:Y:S01]  /*184d0*/  HMMA.16816.F32 R8, R120.reuse, R130, R8 ;  /* 0x000000827808723c */ /* 0x040fe20000001808 */
[----:B------:R-:W-:Y:S03]  /*184e0*/  LDSM.16.MT88.4 R128, [R209+0x4900] ;  /* 0x00490000d180783b */ /* 0x000fe60000004200 */
[----:B------:R-:W2:Y:S01]  /*184f0*/  MUFU.EX2 R159, R23 ;  /* 0x00000017009f7308 */ /* 0x000ea20000000800 */
[--C-:B------:R-:W-:Y:S02]  /*18500*/  FFMA.FTZ R66, R66, c[0x0][0x2d0], -R3.reuse ;  /* 0x0000b40042427a23 */ /* 0x100fe40000010803 */
[----:B------:R-:W-:Y:S01]  /*18510*/  FFMA.FTZ R3, R67, c[0x0][0x2d0], -R3 ;  /* 0x0000b40043037a23 */ /* 0x000fe20000010803 */
[C---:B----4-:R-:W-:Y:S04]  /*18520*/  HMMA.16816.F32 R68, R120.reuse, R124, R68 ;  /* 0x0000007c7844723c */ /* 0x050fe80000001844 */
[----:B---3--:R-:W-:Y:S01]  /*18530*/  F2FP.PACK_AB R20, R195, R200 ;  /* 0x000000c8c314723e */ /* 0x008fe200000000ff */
[----:B------:R-:W-:Y:S01]  /*18540*/  FFMA.FTZ R2, R2, R242, R233 ;  /* 0x000000f202027223 */ /* 0x000fe200000100e9 */
[----:B------:R-:W-:Y:S01]  /*18550*/  MUFU.EX2 R52, R52 ;  /* 0x0000003400347308 */ /* 0x000fe20000000800 */
[----:B------:R-:W-:Y:S01]  /*18560*/  FFMA.FTZ R0, R0, R241, R188 ;  /* 0x000000f100007223 */ /* 0x000fe200000100bc */
[C---:B------:R-:W-:Y:S01]  /*18570*/  HMMA.16816.F32 R72, R120.reuse, R126, R72 ;  /* 0x0000007e7848723c */ /* 0x040fe20000001848 */
[----:B------:R-:W3:Y:S03]  /*18580*/  LDSM.16.MT88.4 R124, [R206+0x4900] ;  /* 0x00490000ce7c783b */ /* 0x000ee60000004200 */
[----:B-----5:R-:W-:Y:S01]  /*18590*/  F2FP.PACK_AB R22, R193, R194 ;  /* 0x000000c2c116723e */ /* 0x020fe200000000ff */
[----:B------:R-:W-:Y:S02]  /*185a0*/  FADD.FTZ R2, R232, R2 ;  /* 0x00000002e8027221 */ /* 0x000fe40000010000 */
[----:B------:R-:W-:Y:S01]  /*185b0*/  FADD.FTZ R0, R167, R0 ;  /* 0x00000000a7007221 */ /* 0x000fe20000010000 */
[C---:B-1----:R-:W-:Y:S01]  /*185c0*/  HMMA.16816.F32 R76, R120.reuse, R132, R76 ;  /* 0x00000084784c723c */ /* 0x042fe2000000184c */
[----:B------:R-:W-:Y:S03]  /*185d0*/  MUFU.EX2 R53, R53 ;  /* 0x0000003500357308 */ /* 0x000fe60000000800 */
[----:B--2---:R-:W-:Y:S01]  /*185e0*/  F2FP.PACK_AB R21, R159, R160 ;  /* 0x000000a09f15723e */ /* 0x004fe200000000ff */
[----:B------:R-:W-:Y:S01]  /*185f0*/  FADD.FTZ R2, R231, R2 ;  /* 0x00000002e7027221 */ /* 0x000fe20000010000 */
[----:B------:R-:W-:Y:S01]  /*18600*/  F2FP.PACK_AB R23, R157, R158 ;  /* 0x0000009e9d17723e */ /* 0x000fe200000000ff */
[----:B------:R-:W-:Y:S01]  /*18610*/  FADD.FTZ R0, R166, R0 ;  /* 0x00000000a6007221 */ /* 0x000fe20000010000 */
[C---:B------:R-:W-:Y:S01]  /*18620*/  HMMA.16816.F32 R80, R120.reuse, R134, R80 ;  /* 0x000000867850723c */ /* 0x040fe20000001850 */
[----:B------:R-:W1:Y:S02]  /*18630*/  LDSM.16.MT88.4 R132, [R208+0x4900] ;  /* 0x00490000d084783b */ /* 0x000e640000004200 */
        /* <DEDUP_REMOVED lines=20> */
[C---:B---3--:R-:W-:Y:S04]  /*18780*/  HMMA.16816.F32 R100, R120.reuse, R124, R100 ;  /* 0x0000007c7864723c */ /* 0x048fe80000001864 */
        /* <DEDUP_REMOVED lines=20> */
[----:B------:R-:W-:Y:S01]  /*188d0*/  HMMA.16816.F32 R112, R120, R134, R112 ;  /* 0x000000867870723c */ /* 0x000fe20000001870 */
[----:B------:R-:W1:Y:S03]  /*188e0*/  LDSM.16.MT88.4 R120, [R209+0x1100] ;  /* 0x00110000d178783b */ /* 0x000e660000004200 */
[----:B------:R-:W-:Y:S02]  /*188f0*/  FADD.FTZ R2, R190, R2 ;  /* 0x00000002be027221 */ /* 0x000fe40000010000 */
[----:B------:R-:W-:Y:S01]  /*18900*/  MUFU.EX2 R64, R64 ;  /* 0x0000004000407308 */ /* 0x000fe20000000800 */
[----:B------:R-:W-:Y:S01]  /*18910*/  FADD.FTZ R0, R154, R0 ;  /* 0x000000009a007221 */ /* 0x000fe20000010000 */
[C---:B--2---:R-:W-:Y:S01]  /*18920*/  HMMA.16816.F32 R4, R20.reuse, R124, R4 ;  /* 0x0000007c1404723c */ /* 0x044fe20000001804 */
        /* <DEDUP_REMOVED lines=9> */
[----:B------:R-:W-:Y:S04]  /*189c0*/  FADD.FTZ R0, R152, R0 ;  /* 0x0000000098007221 */ /* 0x000fe80000010000 */
        /* <DEDUP_REMOVED lines=24> */
[----:B------:R-:W2:Y:S01]  /*18b50*/  MUFU.EX2 R149, R36 ;  /* 0x0000002400957308 */ /* 0x000ea20000000800 */
[----:B------:R-:W-:Y:S04]  /*18b60*/  HMMA.16816.F32 R112, R20, R150, R112 ;  /* 0x000000961470723c */ /* 0x000fe80000001870 */
[----:B----4-:R-:W-:Y:S03]  /*18b70*/  FADD.FTZ R0, R132, R0 ;  /* 0x0000000084007221 */ /* 0x010fe60000010000 */
[----:B------:R-:W-:Y:S01]  /*18b80*/  F2FP.PACK_AB R20, R190, R192 ;  /* 0x000000c0be14723e */ /* 0x000fe200000000ff */
[----:B------:R-:W-:Y:S01]  /*18b90*/  FADD.FTZ R0, R131, R0 ;  /* 0x0000000083007221 */ /* 0x000fe20000010000 */
[----:B------:R-:W-:Y:S01]  /*18ba0*/  F2FP.PACK_AB R22, R189, R191 ;  /* 0x000000bfbd16723e */ /* 0x000fe200000000ff */
[----:B------:R-:W4:Y:S02]  /*18bb0*/  MUFU.EX2 R148, R37 ;  /* 0x0000002500947308 */ /* 0x000f240000000800 */
[----:B------:R-:W-:Y:S01]  /*18bc0*/  F2FP.PACK_AB R21, R154, R155 ;  /* 0x0000009b9a15723e */ /* 0x000fe200000000ff */
[----:B------:R-:W-:Y:S01]  /*18bd0*/  FADD.FTZ R0, R130, R0 ;  /* 0x0000000082007221 */ /* 0x000fe20000010000 */
[----:B------:R-:W-:Y:S03]  /*18be0*/  F2FP.PACK_AB R23, R152, R153 ;  /* 0x000000999817723e */ /* 0x000fe600000000ff */
[----:B------:R-:W-:Y:S03]  /*18bf0*/  FADD.FTZ R0, R129, R0 ;  /* 0x0000000081007221 */ /* 0x000fe60000010000 */
[----:B------:R-:W5:Y:S01]  /*18c00*/  MUFU.EX2 R146, R41 ;  /* 0x0000002900927308 */ /* 0x000f620000000800 */
[C---:B---3--:R-:W-:Y:S03]  /*18c10*/  HMMA.16816.F32 R4, R20.reuse, R24, R4 ;  /* 0x000000181404723c */ /* 0x048fe60000001804 */
[----:B------:R-:W-:Y:S02]  /*18c20*/  FADD.FTZ R0, R128, R0 ;  /* 0x0000000080007221 */ /* 0x000fe40000010000 */
[----:B--2---:R-:W-:Y:S02]  /*18c30*/  FADD.FTZ R2, R149, R2 ;  /* 0x0000000295027221 */ /* 0x004fe40000010000 */
[----:B------:R-:W-:Y:S01]  /*18c40*/  FADD.FTZ R0, R119, R0 ;  /* 0x0000000077007221 */ /* 0x000fe20000010000 */
[C---:B------:R-:W-:Y:S01]  /*18c50*/  HMMA.16816.F32 R8, R20.reuse, R26, R8 ;  /* 0x0000001a1408723c */ /* 0x040fe20000001808 */
[----:B------:R-:W2:Y:S01]  /*18c60*/  LDSM.16.MT88.4 R24, [R205+0x5900] ;  /* 0x00590000cd18783b */ /* 0x000ea20000004200 */
[----:B------:R-:W3:Y:S02]  /*18c70*/  MUFU.EX2 R145, R44 ;  /* 0x0000002c00917308 */ /* 0x000ee40000000800 */
[----:B------:R-:W-:Y:S02]  /*18c80*/  FADD.FTZ R0, R118, R0 ;  /* 0x0000000076007221 */ /* 0x000fe40000010000 */
[----:B----4-:R-:W-:Y:S02]  /*18c90*/  FADD.FTZ R2, R148, R2 ;  /* 0x0000000294027221 */ /* 0x010fe40000010000 */
[C---:B------:R-:W-:Y:S01]  /*18ca0*/  HMMA.16816.F32 R68, R20.reuse, R28, R68 ;  /* 0x0000001c1444723c */ /* 0x040fe20000001844 */
[----:B------:R-:W-:Y:S03]  /*18cb0*/  LDSM.16.MT88.4 R36, [R208+0x2100] ;  /* 0x00210000d024783b */ /* 0x000fe60000004200 */
[----:B------:R-:W4:Y:S01]  /*18cc0*/  MUFU.EX2 R144, R45 ;  /* 0x0000002d00907308 */ /* 0x000f220000000800 */
[----:B------:R-:W-:Y:S02]  /*18cd0*/  FADD.FTZ R0, R54, R0 ;  /* 0x0000000036007221 */ /* 0x000fe40000010000 */
[----:B------:R-:W-:Y:S01]  /*18ce0*/  FADD.FTZ R2, R147, R2 ;  /* 0x0000000293027221 */ /* 0x000fe20000010000 */
[C---:B------:R-:W-:Y:S01]  /*18cf0*/  HMMA.16816.F32 R72, R20.reuse, R30, R72 ;  /* 0x0000001e1448723c */ /* 0x040fe20000001848 */
[----:B------:R-:W2:Y:S03]  /*18d00*/  LDSM.16.MT88.4 R28, [R206+0x5900] ;  /* 0x00590000ce1c783b */ /* 0x000ea60000004200 */
[----:B------:R-:W-:Y:S02]  /*18d10*/  FADD.FTZ R0, R55, R0 ;  /* 0x0000000037007221 */ /* 0x000fe40000010000 */
[----:B------:R-:W1:Y:S01]  /*18d20*/  MUFU.EX2 R135, R48 ;  /* 0x0000003000877308 */ /* 0x000e620000000800 */
[----:B-----5:R-:W-:Y:S01]  /*18d30*/  FADD.FTZ R2, R146, R2 ;  /* 0x0000000292027221 */ /* 0x020fe20000010000 */
[C---:B------:R-:W-:Y:S01]  /*18d40*/  HMMA.16816.F32 R76, R20.reuse, R32, R76 ;  /* 0x00000020144c723c */ /* 0x040fe2000000184c */
[----:B------:R-:W-:Y:S03]  /*18d50*/  LDSM.16.MT88.4 R40, [R206+0x6100] ;  /* 0x00610000ce28783b */ /* 0x000fe60000004200 */
[----:B------:R-:W-:Y:S02]  /*18d60*/  FADD.FTZ R0, R58, R0 ;  /* 0x000000003a007221 */ /* 0x000fe40000010000 */
[----:B---3--:R-:W-:Y:S02]  /*18d70*/  FADD.FTZ R2, R145, R2 ;  /* 0x0000000291027221 */ /* 0x008fe40000010000 */
[C---:B------:R-:W-:Y:S01]  /*18d80*/  HMMA.16816.F32 R80, R20.reuse, R34, R80 ;  /* 0x000000221450723c */ /* 0x040fe20000001850 */
[----:B------:R-:W3:Y:S01]  /*18d90*/  LDSM.16.MT88.4 R32, [R209+0x5900] ;  /* 0x00590000d120783b */ /* 0x000ee20000004200 */
[----:B------:R5:W5:Y:S02]  /*18da0*/  MUFU.EX2 R134, R49 ;  /* 0x0000003100867308 */ /* 0x000b640000000800 */
[----:B----4-:R-:W-:Y:S04]  /*18db0*/  FADD.FTZ R2, R144, R2 ;  /* 0x0000000290027221 */ /* 0x010fe80000010000 */
[C---:B-1----:R-:W-:Y:S01]  /*18dc0*/  HMMA.16816.F32 R84, R20.reuse, R120, R84 ;  /* 0x000000781454723c */ /* 0x042fe20000001854 */
[----:B------:R-:W-:Y:S03]  /*18dd0*/  LDSM.16.MT88.4 R44, [R206+0x2900] ;  /* 0x00290000ce2c783b */ /* 0x000fe60000004200 */
[----:B------:R-:W-:Y:S04]  /*18de0*/  FADD.FTZ R2, R135, R2 ;  /* 0x0000000287027221 */ /* 0x000fe80000010000 */
[C---:B------:R-:W-:Y:S01]  /*18df0*/  HMMA.16816.F32 R88, R20.reuse, R122, R88 ;  /* 0x0000007a1458723c */ /* 0x040fe20000001858 */
[----:B------:R-:W1:Y:S07]  /*18e00*/  LDSM.16.MT88.4 R120, [R208+0x5900] ;  /* 0x00590000d078783b */ /* 0x000e6e0000004200 */
[C---:B--2---:R-:W-:Y:S01]  /*18e10*/  HMMA.16816.F32 R92, R20.reuse, R24, R92 ;  /* 0x00000018145c723c */ /* 0x044fe2000000185c */
[----:B-----5:R-:W-:Y:S03]  /*18e20*/  LDSM.16.MT88.4 R48, [R208+0x7100] ;  /* 0x00710000d030783b */ /* 0x020fe60000004200 */
[----:B------:R-:W-:Y:S04]  /*18e30*/  FADD.FTZ R2, R134, R2 ;  /* 0x0000000286027221 */ /* 0x000fe80000010000 */
[C---:B------:R-:W-:Y:S01]  /*18e40*/  HMMA.16816.F32 R96, R20.reuse, R26, R96 ;  /* 0x0000001a1460723c */ /* 0x040fe20000001860 */
[----:B------:R-:W2:Y:S03]  /*18e50*/  LDSM.16.MT88.4 R24, [R205+0x2100] ;  /* 0x00210000cd18783b */ /* 0x000ea60000004200 */
[----:B------:R-:W-:Y:S04]  /*18e60*/  FADD.FTZ R2, R52, R2 ;  /* 0x0000000234027221 */ /* 0x000fe80000010000 */
[C---:B------:R-:W-:Y:S04]  /*18e70*/  HMMA.16816.F32 R100, R20.reuse, R28, R100 ;  /* 0x0000001c1464723c */ /* 0x040fe80000001864 */
[----:B------:R-:W-:Y:S04]  /*18e80*/  FADD.FTZ R2, R53, R2 ;  /* 0x0000000235027221 */ /* 0x000fe80000010000 */
[C---:B------:R-:W-:Y:S01]  /*18e90*/  HMMA.16816.F32 R104, R20.reuse, R30, R104 ;  /* 0x0000001e1468723c */ /* 0x040fe20000001868 */
[----:B------:R-:W4:Y:S03]  /*18ea0*/  LDSM.16.MT88.4 R28, [R206+0x2100] ;  /* 0x00210000ce1c783b */ /* 0x000f260000004200 */
[----:B------:R-:W-:Y:S04]  /*18eb0*/  FADD.FTZ R2, R56, R2 ;  /* 0x0000000238027221 */ /* 0x000fe80000010000 */
[C---:B---3--:R-:W-:Y:S04]  /*18ec0*/  HMMA.16816.F32 R12, R20.reuse, R32, R12 ;  /* 0x00000020140c723c */ /* 0x048fe8000000180c */
[----:B------:R-:W-:Y:S04]  /*18ed0*/  FADD.FTZ R2, R57, R2 ;  /* 0x0000000239027221 */ /* 0x000fe80000010000 */
[C---:B------:R-:W-:Y:S01]  /*18ee0*/  HMMA.16816.F32 R108, R20.reuse, R34, R108 ;  /* 0x00000022146c723c */ /* 0x040fe2000000186c */
[----:B------:R-:W3:Y:S07]  /*18ef0*/  LDSM.16.MT88.4 R32, [R209+0x2100] ;  /* 0x00210000d120783b */ /* 0x000eee0000004200 */
[C---:B-1----:R-:W-:Y:S08]  /*18f00*/  HMMA.16816.F32 R16, R20.reuse, R120, R16 ;  /* 0x000000781410723c */ /* 0x042ff00000001810 */
[----:B------:R-:W-:Y:S01]  /*18f10*/  HMMA.16816.F32 R112, R20, R122, R112 ;  /* 0x0000007a1470723c */ /* 0x000fe20000001870 */
[----:B------:R-:W-:Y:S06]  /*18f20*/  LDSM.16.MT88.4 R120, [R209+0x6100] ;  /* 0x00610000d178783b */ /* 0x000fec0000004200 */
[----:B------:R-:W-:Y:S02]  /*18f30*/  F2FP.PACK_AB R20, R148, R149 ;  /* 0x000000959414723e */ /* 0x000fe400000000ff */
[----:B------:R-:W-:Y:S03]  /*18f40*/  F2FP.PACK_AB R22, R146, R147 ;  /* 0x000000939216723e */ /* 0x000fe600000000ff */
[----:B------:R-:W-:Y:S02]  /*18f50*/  F2FP.PACK_AB R21, R132, R133 ;  /* 0x000000858415723e */ /* 0x000fe400000000ff */
[----:B------:R-:W-:Y:S07]  /*18f60*/  F2FP.PACK_AB R23, R130, R131 ;  /* 0x000000838217723e */ /* 0x000fee00000000ff */
[C---:B--2---:R-:W-:Y:S08]  /*18f70*/  HMMA.16816.F32 R4, R20.reuse, R24, R4 ;  /* 0x000000181404723c */ /* 0x044ff00000001804 */
[C---:B------:R-:W-:Y:S01]  /*18f80*/  HMMA.16816.F32 R8, R20.reuse, R26, R8 ;  /* 0x0000001a1408723c */ /* 0x040fe20000001808 */
[----:B------:R-:W1:Y:S07]  /*18f90*/  LDSM.16.MT88.4 R24, [R205+0x6100] ;  /* 0x00610000cd18783b */ /* 0x000e6e0000004200 */
[C---:B----4-:R-:W-:Y:S08]  /*18fa0*/  HMMA.16816.F32 R68, R20.reuse, R28, R68 ;  /* 0x0000001c1444723c */ /* 0x050ff00000001844 */
[C---:B------:R-:W-:Y:S01]  /*18fb0*/  HMMA.16816.F32 R72, R20.reuse, R30, R72 ;  /* 0x0000001e1448723c */ /* 0x040fe20000001848 */
[----:B------:R-:W2:Y:S07]  /*18fc0*/  LDSM.16.MT88.4 R28, [R208+0x6100] ;  /* 0x00610000d01c783b */ /* 0x000eae0000004200 */
[C---:B---3--:R-:W-:Y:S08]  /*18fd0*/  HMMA.16816.F32 R76, R20.reuse, R32, R76 ;  /* 0x00000020144c723c */ /* 0x048ff0000000184c */
        /* <DEDUP_REMOVED lines=16> */
[----:B------:R-:W-:Y:S02]  /*190e0*/  F2FP.PACK_AB R20, R144, R145 ;  /* 0x000000919014723e */ /* 0x000fe400000000ff */
[----:B------:R-:W-:Y:S03]  /*190f0*/  F2FP.PACK_AB R22, R134, R135 ;  /* 0x000000878616723e */ /* 0x000fe600000000ff */
[----:B------:R-:W-:Y:S02]  /*19100*/  F2FP.PACK_AB R21, R128, R129 ;  /* 0x000000818015723e */ /* 0x000fe400000000ff */
[----:B------:R-:W-:Y:S02]  /*19110*/  F2FP.PACK_AB R23, R118, R119 ;  /* 0x000000777617723e */ /* 0x000fe400000000ff */
[----:B------:R-:W-:Y:S02]  /*19120*/  MOV R119, R116 ;  /* 0x0000007400777202 */ /* 0x000fe40000000f00 */
[----:B------:R-:W-:Y:S03]  /*19130*/  MOV R118, R117 ;  /* 0x0000007500767202 */ /* 0x000fe60000000f00 */
        /* <DEDUP_REMOVED lines=24> */
[----:B------:R-:W-:Y:S02]  /*192c0*/  F2FP.PACK_AB R20, R53, R52 ;  /* 0x000000343514723e */ /* 0x000fe400000000ff */
[----:B------:R-:W-:Y:S03]  /*192d0*/  F2FP.PACK_AB R22, R57, R56 ;  /* 0x000000383916723e */ /* 0x000fe600000000ff */
[----:B------:R-:W-:Y:S02]  /*192e0*/  F2FP.PACK_AB R21, R55, R54 ;  /* 0x000000363715723e */ /* 0x000fe400000000ff */
[C---:B------:R-:W-:Y:S07]  /*192f0*/  F2FP.PACK_AB R23, R59.reuse, R58 ;  /* 0x0000003a3b17723e */ /* 0x040fee00000000ff */
[C---:B--2---:R-:W-:Y:S08]  /*19300*/  HMMA.16816.F32 R4, R20.reuse, R28, R4 ;  /* 0x0000001c1404723c */ /* 0x044ff00000001804 */
[C---:B------:R-:W-:Y:S01]  /*19310*/  HMMA.16816.F32 R8, R20.reuse, R30, R8 ;  /* 0x0000001e1408723c */ /* 0x040fe20000001808 */
[----:B------:R-:W2:Y:S07]  /*19320*/  LDSM.16.MT88.4 R28, [R205+0x7100] ;  /* 0x00710000cd1c783b */ /* 0x000eae0000004200 */
[C---:B---3--:R-:W-:Y:S01]  /*19330*/  HMMA.16816.F32 R68, R20.reuse, R32, R68 ;  /* 0x000000201444723c */ /* 0x048fe20000001844 */
[----:B------:R3:W4:Y:S07]  /*19340*/  MUFU.EX2 R32, R3 ;  /* 0x0000000300207308 */ /* 0x00072e0000000800 */
[C---:B------:R-:W-:Y:S08]  /*19350*/  HMMA.16816.F32 R72, R20.reuse, R34, R72 ;  /* 0x000000221448723c */ /* 0x040ff00000001848 */
[C---:B-1----:R-:W-:Y:S08]  /*19360*/  HMMA.16816.F32 R76, R20.reuse, R24, R76 ;  /* 0x00000018144c723c */ /* 0x042ff0000000184c */
[C---:B------:R-:W-:Y:S01]  /*19370*/  HMMA.16816.F32 R80, R20.reuse, R26, R80 ;  /* 0x0000001a1450723c */ /* 0x040fe20000001850 */
[----:B------:R-:W1:Y:S03]  /*19380*/  LDSM.16.MT88.4 R24, [R206+0x3900] ;  /* 0x00390000ce18783b */ /* 0x000e660000004200 */
[----:B---3--:R-:W-:Y:S02]  /*19390*/  FADD.FTZ R3, R59, R0 ;  /* 0x000000003b037221 */ /* 0x008fe40000010000 */
        /* <DEDUP_REMOVED lines=10> */
[C---:B------:R-:W-:Y:S01]  /*19440*/  HMMA.16816.F32 R96, R20.reuse, R30, R96 ;  /* 0x0000001e1460723c */ /* 0x040fe20000001860 */
[----:B------:R-:W2:Y:S03]  /*19450*/  LDSM.16.MT88.4 R28, [R209+0x3900] ;  /* 0x00390000d11c783b */ /* 0x000ea60000004200 */
[C---:B----4-:R-:W-:Y:S04]  /*19460*/  FADD.FTZ R0, R32.reuse, R0 ;  /* 0x0000000020007221 */ /* 0x050fe80000010000 */
[C---:B------:R-:W-:Y:S01]  /*19470*/  HMMA.16816.F32 R100, R20.reuse, R40, R100 ;  /* 0x000000281464723c */ /* 0x040fe20000001864 */
[----:B------:R-:W-:Y:S04]  /*19480*/  STL [R1+0x8], R2 ;  /* 0x0000080201007387 */ /* 0x000fe80000100800 */
[----:B------:R-:W-:Y:S03]  /*19490*/  STL [R1+0xc], R0 ;  /* 0x00000c0001007387 */ /* 0x000fe60000100800 */
        /* <DEDUP_REMOVED lines=13> */
[C---:B-1----:R-:W-:Y:S08]  /*19570*/  HMMA.16816.F32 R68, R20.reuse, R24, R68 ;  /* 0x000000181444723c */ /* 0x042ff00000001844 */
[C---:B------:R-:W-:Y:S01]  /*19580*/  HMMA.16816.F32 R72, R20.reuse, R26, R72 ;  /* 0x0000001a1448723c */ /* 0x040fe20000001848 */
[----:B------:R-:W1:Y:S07]  /*19590*/  LDSM.16.MT88.4 R24, [R206+0x7900] ;  /* 0x00790000ce18783b */ /* 0x000e6e0000004200 */
[C---:B--2---:R-:W-:Y:S08]  /*195a0*/  HMMA.16816.F32 R76, R20.reuse, R28, R76 ;  /* 0x0000001c144c723c */ /* 0x044ff0000000184c */
[C---:B------:R-:W-:Y:S08]  /*195b0*/  HMMA.16816.F32 R80, R20.reuse, R30, R80 ;  /* 0x0000001e1450723c */ /* 0x040ff00000001850 */
[C---:B---3--:R-:W-:Y:S08]  /*195c0*/  HMMA.16816.F32 R84, R20.reuse, R4, R84 ;  /* 0x000000041454723c */ /* 0x048ff00000001854 */
[C---:B------:R-:W-:Y:S01]  /*195d0*/  HMMA.16816.F32 R88, R20.reuse, R6, R88 ;  /* 0x000000061458723c */ /* 0x040fe20000001858 */
[----:B------:R-:W2:Y:S07]  /*195e0*/  LDSM.16.MT88.4 R4, [R209+0x7900] ;  /* 0x00790000d104783b */ /* 0x000eae0000004200 */
[C---:B----4-:R-:W-:Y:S08]  /*195f0*/  HMMA.16816.F32 R92, R20.reuse, R8, R92 ;  /* 0x00000008145c723c */ /* 0x050ff0000000185c */
[C---:B------:R-:W-:Y:S01]  /*19600*/  HMMA.16816.F32 R96, R20.reuse, R10, R96 ;  /* 0x0000000a1460723c */ /* 0x040fe20000001860 */
[----:B------:R-:W3:Y:S07]  /*19610*/  LDSM.16.MT88.4 R8, [R208+0x7900] ;  /* 0x00790000d008783b */ /* 0x000eee0000004200 */
[C---:B-1----:R-:W-:Y:S08]  /*19620*/  HMMA.16816.F32 R100, R20.reuse, R24, R100 ;  /* 0x000000181464723c */ /* 0x042ff00000001864 */
[C---:B------:R-:W-:Y:S08]  /*19630*/  HMMA.16816.F32 R104, R20.reuse, R26, R104 ;  /* 0x0000001a1468723c */ /* 0x040ff00000001868 */
[C---:B--2---:R-:W-:Y:S08]  /*19640*/  HMMA.16816.F32 R128, R20.reuse, R4, R12 ;  /* 0x000000041480723c */ /* 0x044ff0000000180c */
[C---:B------:R-:W-:Y:S08]  /*19650*/  HMMA.16816.F32 R108, R20.reuse, R6, R108 ;  /* 0x00000006146c723c */ /* 0x040ff0000000186c */
[C---:B---3--:R-:W-:Y:S08]  /*19660*/  HMMA.16816.F32 R132, R20.reuse, R8, R16 ;  /* 0x000000081484723c */ /* 0x048ff00000001810 */
[----:B------:R-:W-:Y:S01]  /*19670*/  HMMA.16816.F32 R112, R20, R10, R112 ;  /* 0x0000000a1470723c */ /* 0x000fe20000001870 */
[----:B------:R-:W-:-:S07]  /*19680*/  @P0 BRA `(.L_x_624) ;  /* 0xffffcb4000000947 */ /* 0x000fce000383ffff */
.L_x_623:
[----:B-1----:R-:W2:Y:S04]  /*19690*/  LDL.LU R0, [R1+0x8] ;  /* 0x0000080001007983 */ /* 0x002ea80000300800 */
[----:B------:R-:W3:Y:S01]  /*196a0*/  LDL.LU R2, [R1+0xc] ;  /* 0x00000c0001027983 */ /* 0x000ee20000300800 */
[----:B------:R-:W-:-:S02]  /*196b0*/  MOV R30, 0xff800000 ;  /* 0xff800000001e7802 */ /* 0x000fc40000000f00 */
[----:B------:R-:W-:Y:S02]  /*196c0*/  MOV R31, 0xff800000 ;  /* 0xff800000001f7802 */ /* 0x000fe40000000f00 */
[----:B------:R-:W-:Y:S01]  /*196d0*/  PLOP3.LUT P2, PT, PT, PT, PT, 0x8, 0x0 ;  /* 0x000000000000781c */ /* 0x000fe20003f4e170 */
[----:B--2---:R-:W1:Y:S04]  /*196e0*/  SHFL.BFLY PT, R3, R0, 0x2, 0x1f ;  /* 0x0c401f0000037f89 */ /* 0x004e6800000e0000 */
[----:B---3--:R-:W2:Y:S01]  /*196f0*/  SHFL.BFLY PT, R6, R2, 0x2, 0x1f ;  /* 0x0c401f0002067f89 */ /* 0x008ea200000e0000 */
[----:B-1----:R-:W-:Y:S02]  /*19700*/  FADD.FTZ R3, R3, R0 ;  /* 0x0000000003037221 */ /* 0x002fe40000010000 */
[----:B--2---:R-:W-:-:S03]  /*19710*/  FADD.FTZ R6, R6, R2 ;  /* 0x0000000206067221 */ /* 0x004fc60000010000 */
[----:B------:R-:W1:Y:S01]  /*19720*/  SHFL.BFLY PT, R0, R3, 0x1, 0x1f ;  /* 0x0c201f0003007f89 */ /* 0x000e6200000e0000 */
[----:B------:R-:W-:-:S03]  /*19730*/  MOV R2, RZ ;  /* 0x000000ff00027202 */ /* 0x000fc60000000f00 */
        /* <DEDUP_REMOVED lines=82> */
.L_x_583:
[----:B-1----:R-:W1:Y:S02]  /*19c60*/  S2R R44, SR_CTAID.Y ;  /* 0x00000000002c7919 */ /* 0x002e640000002600 */
[----:B-1----:R-:W-:Y:S01]  /*19c70*/  SHF.R.S32.HI R34, RZ, 0x1f, R44 ;  /* 0x0000001fff227819 */ /* 0x002fe2000001142c */
[----:B------:R-:W-:Y:S05]  /*19c80*/  @P2 BRA `(.L_x_625) ;  /* 0x0000129000002947 */ /* 0x000fea0003800000 */
[----:B------:R-:W2:Y:S01]  /*19c90*/  LDL R35, [R1+0x5c] ;  /* 0x00005c0001237983 */ /* 0x000ea20000100800 */
[----:B------:R-:W-:Y:S02]  /*19ca0*/  F2FP.PACK_AB R27, R27, R120 ;  /* 0x000000781b1b723e */ /* 0x000fe400000000ff */
[----:B------:R-:W-:Y:S01]  /*19cb0*/  F2FP.PACK_AB R123, R123, R122 ;  /* 0x0000007a7b7b723e */ /* 0x000fe200000000ff */
[----:B------:R-:W1:Y:S01]  /*19cc0*/  S2R R32, SR_TID.X ;  /* 0x0000000000207919 */ /* 0x000e620000002100 */
        /* <DEDUP_REMOVED lines=12> */
[----:B-1----:R-:W-:-:S02]  /*19d90*/  SHF.R.S32.HI R33, RZ, 0x1f, R32 ;  /* 0x0000001fff217819 */ /* 0x002fc40000011420 */
[----:B------:R-:W-:Y:S02]  /*19da0*/  F2FP.PACK_AB R24, R24, R88 ;  /* 0x000000581818723e */ /* 0x000fe400000000ff */
[CC--:B------:R-:W-:Y:S02]  /*19db0*/  LEA.HI R2, R33.reuse, R32.reuse, RZ, 0x2 ;  /* 0x0000002021027211 */ /* 0x0c0fe400078f10ff */
[----:B------:R-:W-:Y:S02]  /*19dc0*/  LEA.HI R29, R33, R32, RZ, 0x5 ;  /* 0x00000020211d7211 */ /* 0x000fe400078f28ff */
[--C-:B------:R-:W-:Y:S02]  /*19dd0*/  SHF.R.S32.HI R4, RZ, 0x2, R2.reuse ;  /* 0x00000002ff047819 */ /* 0x100fe40000011402 */
[----:B------:R-:W-:Y:S02]  /*19de0*/  SHF.R.S32.HI R0, RZ, 0x1f, R2 ;  /* 0x0000001fff007819 */ /* 0x000fe40000011402 */
[----:B------:R-:W-:-:S02]  /*19df0*/  SHF.R.S32.HI R28, RZ, 0x5, R29 ;  /* 0x00000005ff1c7819 */ /* 0x000fc4000001141d */
[----:B------:R-:W-:Y:S02]  /*19e00*/  LEA.HI R0, R0, R4, RZ, 0x3 ;  /* 0x0000000400007211 */ /* 0x000fe400078f18ff */
[----:B------:R-:W-:Y:S02]  /*19e10*/  F2FP.PACK_AB R90, R91, R90 ;  /* 0x0000005a5b5a723e */ /* 0x000fe400000000ff */
[----:B------:R-:W-:Y:S02]  /*19e20*/  LOP3.LUT R0, R0, 0xfffffff8, RZ, 0xc0, !PT ;  /* 0xfffffff800007812 */ /* 0x000fe400078ec0ff */
[----:B------:R-:W-:Y:S02]  /*19e30*/  F2FP.PACK_AB R23, R23, R92 ;  /* 0x0000005c1717723e */ /* 0x000fe400000000ff */
[----:B------:R-:W-:Y:S01]  /*19e40*/  F2FP.PACK_AB R94, R95, R94 ;  /* 0x0000005e5f5e723e */ /* 0x000fe200000000ff */
[----:B------:R-:W-:Y:S01]  /*19e50*/  IMAD.IADD R4, R4, 0x1, -R0 ;  /* 0x0000000104047824 */ /* 0x000fe200078e0a00 */
[----:B------:R-:W-:-:S02]  /*19e60*/  LOP3.LUT R0, R2, 0xfffffffc, RZ, 0xc0, !PT ;  /* 0xfffffffc02007812 */ /* 0x000fc400078ec0ff */
[----:B------:R-:W-:Y:S01]  /*19e70*/  F2FP.PACK_AB R21, R21, R96 ;  /* 0x000000601515723e */ /* 0x000fe200000000ff */
[C---:B------:R-:W-:Y:S01]  /*19e80*/  IMAD.SHL.U32 R2, R4.reuse, 0x40, RZ ;  /* 0x0000004004027824 */ /* 0x040fe200078e00ff */
[----:B------:R-:W-:Y:S01]  /*19e90*/  LOP3.LUT R3, R4, 0x1, RZ, 0xc0, !PT ;  /* 0x0000000104037812 */ /* 0x000fe200078ec0ff */
[----:B------:R-:W-:Y:S01]  /*19ea0*/  IMAD.IADD R22, R32, 0x1, -R0 ;  /* 0x0000000120167824 */ /* 0x000fe200078e0a00 */
[----:B------:R-:W-:Y:S02]  /*19eb0*/  F2FP.PACK_AB R98, R99, R98 ;  /* 0x000000626362723e */ /* 0x000fe400000000ff */
        /* <DEDUP_REMOVED lines=11> */
[----:B------:R-:W-:Y:S01]  /*19f70*/  BAR.SYNC.DEFER_BLOCKING 0x1, 0x100 ;  /* 0x0044000000007b1d */ /* 0x000fe20000010000 */
[----:B------:R-:W-:Y:S02]  /*19f80*/  F2FP.PACK_AB R18, R18, R104 ;  /* 0x000000681212723e */ /* 0x000fe400000000ff */
[----:B------:R-:W-:-:S02]  /*19f90*/  F2FP.PACK_AB R17, R17, R106 ;  /* 0x0000006a1111723e */ /* 0x000fc400000000ff */
[C---:B------:R-:W-:Y:S02]  /*19fa0*/  IADD3 R3, R0.reuse, 0x80, RZ ;  /* 0x0000008000037810 */ /* 0x040fe40007ffe0ff */
[C---:B------:R-:W-:Y:S02]  /*19fb0*/  IADD3 R2, R0.reuse, 0x70, RZ ;  /* 0x0000007000027810 */ /* 0x040fe40007ffe0ff */
[----:B------:R-:W-:Y:S01]  /*19fc0*/  @P0 IADD3 R2, R3, 0x10, RZ ;  /* 0x0000001003020810 */ /* 0x000fe20007ffe0ff */
[----:B------:R-:W-:Y:S01]  /*19fd0*/  IMAD.IADD R3, R0, 0x1, R4 ;  /* 0x0000000100037824 */ /* 0x000fe200078e0204 */
[----:B------:R-:W-:Y:S02]  /*19fe0*/  F2FP.PACK_AB R16, R16, R128 ;  /* 0x000000801010723e */ /* 0x000fe400000000ff */
[----:B------:R-:W-:Y:S01]  /*19ff0*/  F2FP.PACK_AB R13, R13, R130 ;  /* 0x000000820d0d723e */ /* 0x000fe200000000ff */
[----:B------:R-:W-:Y:S01]  /*1a000*/  IMAD.IADD R4, R4, 0x1, R2 ;  /* 0x0000000104047824 */ /* 0x000fe200078e0202 */
[----:B------:R-:W-:-:S02]  /*1a010*/  F2FP.PACK_AB R12, R12, R108 ;  /* 0x0000006c0c0c723e */ /* 0x000fc400000000ff */
[----:B------:R-:W-:Y:S02]  /*1a020*/  F2FP.PACK_AB R11, R11, R110 ;  /* 0x0000006e0b0b723e */ /* 0x000fe400000000ff */
[----:B------:R-:W-:Y:S02]  /*1a030*/  F2FP.PACK_AB R9, R9, R132 ;  /* 0x000000840909723e */ /* 0x000fe400000000ff */
[----:B------:R-:W-:Y:S02]  /*1a040*/  F2FP.PACK_AB R15, R15, R134 ;  /* 0x000000860f0f723e */ /* 0x000fe400000000ff */
[----:B------:R-:W-:Y:S01]  /*1a050*/  F2FP.PACK_AB R14, R14, R112 ;  /* 0x000000700e0e723e */ /* 0x000fe200000000ff */
[----:B------:R1:W-:Y:S01]  /*1a060*/  STS [R0+0x80], R27 ;  /* 0x0000801b00007388 */ /* 0x0003e20000000800 */
[----:B------:R-:W-:Y:S02]  /*1a070*/  F2FP.PACK_AB R10, R10, R114 ;  /* 0x000000720a0a723e */ /* 0x000fe400000000ff */
[----:B------:R-:W-:Y:S01]  /*1a080*/  ISETP.NE.U32.AND P0, PT, RZ, c[0x0][0x500], PT ;  /* 0x00014000ff007a0c */ /* 0x000fe20003f05070 */
[----:B------:R-:W-:Y:S01]  /*1a090*/  STS [R0+0x480], R123 ;  /* 0x0004807b00007388 */ /* 0x000fe20000000800 */
[----:B------:R-:W-:-:S02]  /*1a0a0*/  ISETP.NE.U32.AND P1, PT, RZ, c[0x0][0x508], PT ;  /* 0x00014200ff007a0c */ /* 0x000fc40003f25070 */
[----:B------:R-:W-:Y:S01]  /*1a0b0*/  ISETP.NE.AND.EX P0, PT, RZ, c[0x0][0x504], PT, P0 ;  /* 0x00014100ff007a0c */ /* 0x000fe20003f05300 */
[----:B------:R3:W-:Y:S01]  /*1a0c0*/  STS [R2], R8 ;  /* 0x0000000802007388 */ /* 0x0007e20000000800 */
[----:B------:R-:W-:-:S03]  /*1a0d0*/  ISETP.NE.AND.EX P1, PT, RZ, c[0x0][0x50c], PT, P1 ;  /* 0x00014300ff007a0c */ /* 0x000fc60003f25310 */
[----:B------:R-:W-:Y:S04]  /*1a0e0*/  STS [R2+0x400], R126 ;  /* 0x0004007e02007388 */ /* 0x000fe80000000800 */
[----:B------:R4:W-:Y:S04]  /*1a0f0*/  STS [R3+0x80], R5 ;  /* 0x0000800503007388 */ /* 0x0009e80000000800 */
[----:B------:R-:W-:Y:S04]  /*1a100*/  STS [R3+0x480], R70 ;  /* 0x0004804603007388 */ /* 0x000fe80000000800 */
[----:B------:R4:W-:Y:S01]  /*1a110*/  STS [R4], R6 ;  /* 0x0000000604007388 */ /* 0x0009e20000000800 */
[----:B-1----:R-:W-:-:S03]  /*1a120*/  IMAD.MOV.U32 R27, RZ, RZ, 0x40 ;  /* 0x00000040ff1b7424 */ /* 0x002fc600078e00ff */
[----:B------:R-:W-:Y:S02]  /*1a130*/  STS [R4+0x400], R74 ;  /* 0x0004004a04007388 */ /* 0x000fe40000000800 */
[----:B---3--:R-:W-:-:S05]  /*1a140*/  SEL R8, R27, 0xffffffc0, !P2 ;  /* 0xffffffc01b087807 */ /* 0x008fca0005000000 */
[----:B----4-:R-:W-:-:S05]  /*1a150*/  IMAD.IADD R5, R0, 0x1, R8 ;  /* 0x0000000100057824 */ /* 0x010fca00078e0208 */
[----:B------:R1:W-:Y:S01]  /*1a160*/  STS [R5+0x80], R7 ;  /* 0x0000800705007388 */ /* 0x0003e20000000800 */
[----:B------:R-:W-:-:S03]  /*1a170*/  IMAD.IADD R6, R8, 0x1, R2 ;  /* 0x0000000108067824 */ /* 0x000fc600078e0202 */
        /* <DEDUP_REMOVED lines=40> */
.L_x_626:
        /* <DEDUP_REMOVED lines=8> */
[----:B------:R-:W-:Y:S01]  /*1a480*/  ISETP.NE.AND P1, PT, R7, 0x1, PT ;  /* 0x000000010700780c */ /* 0x000fe20003f25270 */
[----:B-----5:R-:W-:Y:S01]  /*1a490*/  IMAD R15, R15, c[0x0][0x4e8], RZ ;  /* 0x00013a000f0f7a24 */ /* 0x020fe200078e02ff */
[----:B------:R-:W-:Y:S01]  /*1a4a0*/  SHF.R.S32.HI R6, RZ, 0x1f, R0 ;  /* 0x0000001fff067819 */ /* 0x000fe20000011400 */
[----:B------:R-:W-:Y:S01]  /*1a4b0*/  BSSY B0, `(.L_x_627) ;  /* 0x0000076000007945 */ /* 0x000fe20003800000 */
[----:B------:R-:W-:-:S02]  /*1a4c0*/  LOP3.LUT R5, R4, 0xffffff8, RZ, 0xc0, !PT ;  /* 0x0ffffff804057812 */ /* 0x000fc400078ec0ff */
[----:B------:R-:W-:Y:S02]  /*1a4d0*/  LEA.HI R4, R22, R22, RZ, 0x1 ;  /* 0x0000001616047211 */ /* 0x000fe400078f08ff */
[----:B------:R-:W-:Y:S02]  /*1a4e0*/  LEA.HI R6, R6, R0, RZ, 0x2 ;  /* 0x0000000006067211 */ /* 0x000fe400078f10ff */
[----:B------:R-:W-:Y:S02]  /*1a4f0*/  IADD3 R7, R28, -R5, RZ ;  /* 0x800000051c077210 */ /* 0x000fe40007ffe0ff */
[----:B------:R-:W-:Y:S02]  /*1a500*/  LOP3.LUT R4, R4, 0x1ffffffe, RZ, 0xc0, !PT ;  /* 0x1ffffffe04047812 */ /* 0x000fe400078ec0ff */
[----:B------:R-:W-:Y:S02]  /*1a510*/  SHF.R.S32.HI R5, RZ, 0x2, R6 ;  /* 0x00000002ff057819 */ /* 0x000fe40000011406 */
[----:B------:R-:W-:Y:S01]  /*1a520*/  LOP3.LUT P2, RZ, R0, 0x3, RZ, 0xc0, !PT ;  /* 0x0000000300ff7812 */ /* 0x000fe2000784c0ff */
[----:B------:R-:W-:Y:S01]  /*1a530*/  IMAD R0, R3, c[0x0][0x3a0], RZ ;  /* 0x0000e80003007a24 */ /* 0x000fe200078e02ff */
[----:B------:R-:W-:Y:S01]  /*1a540*/  SEL R14, R35, RZ, !P0 ;  /* 0x000000ff230e7207 */ /* 0x000fe20004000000 */
[----:B------:R-:W-:Y:S01]  /*1a550*/  IMAD.IADD R8, R22, 0x1, -R4 ;  /* 0x0000000116087824 */ /* 0x000fe200078e0a04 */
[----:B------:R-:W-:Y:S01]  /*1a560*/  MOV R4, R2 ;  /* 0x0000000200047202 */ /* 0x000fe20000000f00 */
[----:B------:R-:W-:Y:S01]  /*1a570*/  IMAD R17, R7, 0x10, R5 ;  /* 0x0000001007117824 */ /* 0x000fe200078e0205 */
[----:B------:R-:W-:Y:S01]  /*1a580*/  LOP3.LUT R12, R16, 0xfffffff8, RZ, 0xc0, !PT ;  /* 0xfffffff8100c7812 */ /* 0x000fe200078ec0ff */
[----:B------:R-:W-:Y:S01]  /*1a590*/  IMAD R6, R2, c[0x0][0x3a4], R0 ;  /* 0x0000e90002067a24 */ /* 0x000fe200078e0200 */
[----:B------:R-:W-:Y:S01]  /*1a5a0*/  SHF.R.S32.HI R16, RZ, 0x3, R16 ;  /* 0x00000003ff107819 */ /* 0x000fe20000011410 */
[----:B------:R-:W-:Y:S01]  /*1a5b0*/  IMAD R0, R8, 0x8, R17 ;  /* 0x0000000808007824 */ /* 0x000fe200078e0211 */
[----:B------:R-:W-:Y:S01]  /*1a5c0*/  LEA.HI R18, R33, R32, RZ, 0x6 ;  /* 0x0000002021127211 */ /* 0x000fe200078f30ff */
[----:B------:R-:W-:-:S02]  /*1a5d0*/  IMAD.MOV.U32 R5, RZ, RZ, R3 ;  /* 0x000000ffff057224 */ /* 0x000fc400078e0003 */
[----:B------:R-:W-:Y:S02]  /*1a5e0*/  IMAD R7, R34, c[0x0][0x490], RZ ;  /* 0x0001240022077a24 */ /* 0x000fe400078e02ff */
[----:B-1----:R-:W-:Y:S02]  /*1a5f0*/  IMAD R8, R19, 0x80, R0 ;  /* 0x0000008013087824 */ /* 0x002fe400078e0200 */
[----:B------:R-:W-:-:S04]  /*1a600*/  IMAD.WIDE.U32 R2, R2, c[0x0][0x3a0], RZ ;  /* 0x0000e80002027a25 */ /* 0x000fc800078e00ff */
[C---:B------:R-:W-:Y:S01]  /*1a610*/  IMAD.WIDE.U32 R10, R44.reuse, c[0x0][0x490], R4 ;  /* 0x000124002c0a7a25 */ /* 0x040fe200078e0004 */
[----:B------:R-:W-:Y:S02]  /*1a620*/  IADD3 R3, R3, R6, RZ ;  /* 0x0000000603037210 */ /* 0x000fe40007ffe0ff */
[----:B------:R-:W-:Y:S01]  /*1a630*/  SHF.R.S32.HI R6, RZ, 0x1f, R35 ;  /* 0x0000001fff067819 */ /* 0x000fe20000011423 */
[C---:B------:R-:W-:Y:S02]  /*1a640*/  IMAD R4, R44.reuse, c[0x0][0x494], R7 ;  /* 0x000125002c047a24 */ /* 0x040fe400078e0207 */
[----:B------:R-:W-:Y:S02]  /*1a650*/  IMAD R7, R44, c[0x0][0x3ec], R9 ;  /* 0x0000fb002c077a24 */ /* 0x000fe400078e0209 */
[----:B------:R-:W-:Y:S01]  /*1a660*/  @P1 IMAD.HI.U32 R9, R8, c[0x0][0x4ec], RZ ;  /* 0x00013b0008091a27 */ /* 0x000fe200078e00ff */
[----:B------:R-:W-:Y:S02]  /*1a670*/  IADD3 R5, R11, R4, RZ ;  /* 0x000000040b057210 */ /* 0x000fe40007ffe0ff */
[----:B------:R-:W-:Y:S01]  /*1a680*/  SEL R11, R6, RZ, !P0 ;  /* 0x000000ff060b7207 */ /* 0x000fe20004000000 */
[----:B------:R-:W-:Y:S01]  /*1a690*/  IMAD.MOV.U32 R0, RZ, RZ, R8 ;  /* 0x000000ffff007224 */ /* 0x000fe200078e0008 */
[----:B------:R-:W-:Y:S01]  /*1a6a0*/  @P1 SHF.R.U32.HI R0, RZ, c[0x0][0x4f0], R9 ;  /* 0x00013c00ff001a19 */ /* 0x000fe20000011609 */
[----:B------:R-:W-:-:S04]  /*1a6b0*/  IMAD.WIDE.U32 R2, R44, c[0x0][0x3e8], R2 ;  /* 0x0000fa002c027a25 */ /* 0x000fc800078e0002 */
        /* <DEDUP_REMOVED lines=85> */
.L_x_628:
[----:B------:R-:W-:Y:S05]  /*1ac10*/  BSYNC B0 ;  /* 0x0000000000007941 */ /* 0x000fea0003800000 */
.L_x_627:
        /* <DEDUP_REMOVED lines=15> */
.L_x_630:
[----:B------:R-:W-:Y:S05]  /*1ad10*/  BSYNC B0 ;  /* 0x0000000000007941 */ /* 0x000fea0003800000 */
.L_x_629:
        /* <DEDUP_REMOVED lines=15> */
.L_x_632:
[----:B------:R-:W-:Y:S05]  /*1ae10*/  BSYNC B0 ;  /* 0x0000000000007941 */ /* 0x000fea0003800000 */
.L_x_631:
        /* <DEDUP_REMOVED lines=16> */
.L_x_625:
[----:B------:R-:W2:Y:S01]  /*1af20*/  LDL R8, [R1+0x5c] ;  /* 0x00005c0001087983 */ /* 0x000ea20000100800 */
[----:B------:R-:W-:Y:S01]  /*1af30*/  ISETP.NE.U32.AND P1, PT, RZ, c[0x0][0x508], PT ;  /* 0x00014200ff007a0c */ /* 0x000fe20003f25070 */
[----:B------:R-:W-:Y:S01]  /*1af40*/  IMAD.MOV.U32 R2, RZ, RZ, 0x4 ;  /* 0x00000004ff027424 */ /* 0x000fe200078e00ff */
[----:B------:R-:W-:Y:S02]  /*1af50*/  ISETP.NE.U32.AND P0, PT, RZ, c[0x0][0x500], PT ;  /* 0x00014000ff007a0c */ /* 0x000fe40003f05070 */
[----:B------:R-:W-:Y:S02]  /*1af60*/  ISETP.NE.AND.EX P1, PT, RZ, c[0x0][0x50c], PT, P1 ;  /* 0x00014300ff007a0c */ /* 0x000fe40003f25310 */
[----:B------:R-:W-:Y:S01]  /*1af70*/  ISETP.NE.AND.EX P0, PT, RZ, c[0x0][0x504], PT, P0 ;  /* 0x00014100ff007a0c */ /* 0x000fe20003f05300 */
[----:B------:R-:W-:Y:S02]  /*1af80*/  IMAD.MOV.U32 R13, RZ, RZ, c[0x0][0x388] ;  /* 0x0000e200ff0d7624 */ /* 0x000fe400078e00ff */
[----:B--2---:R-:W-:-:S08]  /*1af90*/  IMAD.WIDE R6, R8, R2, c[0x0][0x500] ;  /* 0x0001400008067625 */ /* 0x004fd000078e0202 */
        /* <DEDUP_REMOVED lines=11> */
.L_x_633:
        /* <DEDUP_REMOVED lines=40> */
.L_x_635:
[----:B------:R-:W-:Y:S05]  /*1b2d0*/  BSYNC B0 ;  /* 0x0000000000007941 */ /* 0x000fea0003800000 */
.L_x_634:
        /* <DEDUP_REMOVED lines=57> */
.L_x_637:
[----:B------:R-:W-:Y:S05]  /*1b670*/  BSYNC B0 ;  /* 0x0000000000007941 */ /* 0x000fea0003800000 */
.L_x_636:
        /* <DEDUP_REMOVED lines=15> */
.L_x_639:
[----:B------:R-:W-:Y:S05]  /*1b770*/  BSYNC B0 ;  /* 0x0000000000007941 */ /* 0x000fea0003800000 */
.L_x_638:
        /* <DEDUP_REMOVED lines=15> */
.L_x_641:
[----:B------:R-:W-:Y:S05]  /*1b870*/  BSYNC B0 ;  /* 0x0000000000007941 */ /* 0x000fea0003800000 */
.L_x_640:
        /* <DEDUP_REMOVED lines=16> */
.L_x_642:
        /* <DEDUP_REMOVED lines=16> */
.L_x_1722:


//--------------------- .text._ZN7cutlass13device_kernelIN5flash19enable_sm80_to_sm89INS1_16FlashAttnFwdSm80INS1_25CollectiveMainloopFwdSm80ILi4ELi1ELb0EN4cute5tupleIJNS5_1CILi128EEENS7_ILi64EEES8_EEELi128ENS_6half_tEfNS_4arch4Sm80ELb0ELb0ELb0ELb0ELb0ELb0ELb1ELb0EEENS1_21CollectiveEpilogueFwdINS6_IJS8_S8_S9_EEENS6_IJNS7_ILi1EEESH_SH_EEESB_SD_Li128ELb0ELb1ELb0ELb0EEENS1_19SingleTileSchedulerILb0ELb0ELb1ELi128EEEEEEEEEvNT_6ParamsE --------------------------
	.section	.text._ZN7cutlass13device_kernelIN5flash19enable_sm80_to_sm89INS1_16FlashAttnFwdSm80INS1_25CollectiveMainloopFwdSm80ILi4ELi1ELb0EN4cute5tupleIJNS5_1CILi128EEENS7_ILi64EEES8_EEELi128ENS_6half_tEfNS_4arch4Sm80ELb0ELb0ELb0ELb0ELb0ELb0ELb1ELb0EEENS1_21CollectiveEpilogueFwdINS6_IJS8_S8_S9_EEENS6_IJNS7_ILi1EEESH_SH_EEESB_SD_Li128ELb0ELb1ELb0ELb0EEENS1_19SingleTileSchedulerILb0ELb0ELb1ELi128EEEEEEEEEvNT_6ParamsE,"ax",@progbits
	.sectioninfo	@"SHI_REGISTERS=255"
	.align	128
.text._ZN7cutlass13device_kernelIN5flash19enable_sm80_to_sm89INS1_16FlashAttnFwdSm80INS1_25CollectiveMainloopFwdSm80ILi4ELi1ELb0EN4cute5tupleIJNS5_1CILi128EEENS7_ILi64EEES8_EEELi128ENS_6half_tEfNS_4arch4Sm80ELb0ELb0ELb0ELb0ELb0ELb0ELb1ELb0EEENS1_21CollectiveEpilogueFwdINS6_IJS8_S8_S9_EEENS6_IJNS7_ILi1EEESH_SH_EEESB_SD_Li128ELb0ELb1ELb0ELb0EEENS1_19SingleTileSchedulerILb0ELb0ELb1ELi128EEEEEEEEEvNT_6ParamsE:
        .type           _ZN7cutlass13device_kernelIN5flash19enable_sm80_to_sm89INS1_16FlashAttnFwdSm80INS1_25CollectiveMainloopFwdSm80ILi4ELi1ELb0EN4cute5tupleIJNS5_1CILi128EEENS7_ILi64EEES8_EEELi128ENS_6half_tEfNS_4arch4Sm80ELb0ELb0ELb0ELb0ELb0ELb0ELb1ELb0EEENS1_21CollectiveEpilogueFwdINS6_IJS8_S8_S9_EEENS6_IJNS7_ILi1EEESH_SH_EEESB_SD_Li128ELb0ELb1ELb0ELb0EEENS1_19SingleTileSchedulerILb0ELb0ELb1ELi128EEEEEEEEEvNT_6ParamsE,@function
        .size           _ZN7cutlass13device_kernelIN5flash19enable_sm80_to_sm89INS1_16FlashAttnFwdSm80INS1_25CollectiveMainloopFwdSm80ILi4ELi1ELb0EN4cute5tupleIJNS5_1CILi128EEENS7_ILi64EEES8_EEELi128ENS_6half_tEfNS_4arch4Sm80ELb0ELb0ELb0ELb0ELb0ELb0ELb1ELb0EEENS1_21CollectiveEpilogueFwdINS6_IJS8_S8_S9_EEENS6_IJNS7_ILi1EEESH_SH_EEESB_SD_Li128ELb0ELb1ELb0ELb0EEENS1_19SingleTileSchedulerILb0ELb0ELb1ELi128EEEEEEEEEvNT_6ParamsE,(.L_x_1723 - _ZN7cutlass13device_kernelIN5flash19enable_sm80_to_sm89INS1_16FlashAttnFwdSm80INS1_25CollectiveMainloopFwdSm80ILi4ELi1ELb0EN4cute5tupleIJNS5_1CILi128EEENS7_ILi64EEES8_EEELi128ENS_6half_tEfNS_4arch4Sm80ELb0ELb0ELb0ELb0ELb0ELb0ELb1ELb0EEENS1_21CollectiveEpilogueFwdINS6_IJS8_S8_S9_EEENS6_IJNS7_ILi1EEESH_SH_EEESB_SD_Li128ELb0ELb1ELb0ELb0EEENS1_19SingleTileSchedulerILb0ELb0ELb1ELi128EEEEEEEEEvNT_6ParamsE)
        .other          _ZN7cutlass13device_kernelIN5flash19enable_sm80_to_sm89INS1_16FlashAttnFwdSm80INS1_25CollectiveMainloopFwdSm80ILi4ELi1ELb0EN4cute5tupleIJNS5_1CILi128EEENS7_ILi64EEES8_EEELi128ENS_6half_tEfNS_4arch4Sm80ELb0ELb0ELb0ELb0ELb0ELb0ELb1ELb0EEENS1_21CollectiveEpilogueFwdINS6_IJS8_S8_S9_EEENS6_IJNS7_ILi1EEESH_SH_EEESB_SD_Li128ELb0ELb1ELb0ELb0EEENS1_19SingleTileSchedulerILb0ELb0ELb1ELi128EEEEEEEEEvNT_6ParamsE,@"STO_CUDA_ENTRY STV_DEFAULT"
_ZN7cutlass13device_kernelIN5flash19enable_sm80_to_sm89INS1_16FlashAttnFwdSm80INS1_25CollectiveMainloopFwdSm80ILi4ELi1ELb0EN4cute5tupleIJNS5_1CILi128EEENS7_ILi64EEES8_EEELi128ENS_6half_tEfNS_4arch4Sm80ELb0ELb0ELb0ELb0ELb0ELb0ELb1ELb0EEENS1_21CollectiveEpilogueFwdINS6_IJS8_S8_S9_EEENS6_IJNS7_ILi1EEESH_SH_EEESB_SD_Li128ELb0ELb1ELb0ELb0EEENS1_19SingleTileSchedulerILb0ELb0ELb1ELi128EEEEEEEEEvNT_6ParamsE:
        /* <DEDUP_REMOVED lines=14> */
[----:B------:R-:W-:-:S05]  /*00e0*/  ULDC.64 UR6, c[0x0][0x1e0] ;  /* 0x0000780000067ab9 */ /* 0x000fca0000000a00 */
[----:B------:R-:W-:-:S04]  /*00f0*/  @P6 IMAD.MOV.U32 R0, RZ, RZ, 0x4 ;  /* 0x00000004ff006424 */ /* 0x000fc800078e00ff */
[----:B------:R-:W-:-:S06]  /*0100*/  @P6 IMAD.WIDE R12, R7, R0, c[0x0][0x340] ;  /* 0x0000d000070c6625 */ /* 0x000fcc00078e0200 */
[----:B------:R4:W5:Y:S01]  /*0110*/  @P6 LDG.E R12, [R12.64] ;  /* 0x000000160c0c6981 */ /* 0x000962000c1e1900 */
[----:B-1----:R-:W-:Y:S01]  /*0120*/  SHF.R.S32.HI R17, RZ, 0x1f, R8 ;  /* 0x0000001fff117819 */ /* 0x002fe20000011408 */
[----:B--2---:R-:W-:Y:S01]  /*0130*/  IMAD.WIDE.U32 R14, R4, c[0x0][0x1b8], RZ ;  /* 0x00006e00040e7a25 */ /* 0x004fe200078e00ff */
[----:B------:R-:W-:Y:S01]  /*0140*/  ISETP.NE.AND P0, PT, R5, 0x1, PT ;  /* 0x000000010500780c */ /* 0x000fe20003f05270 */
[----:B------:R-:W-:Y:S01]  /*0150*/  UIADD3 UR4, UR8, 0x3f, URZ ;  /* 0x0000003f08047890 */ /* 0x000fe2000fffe03f */
[----:B------:R-:W-:Y:S01]  /*0160*/  LEA.HI R9, R17, R8, RZ, 0x3 ;  /* 0x0000000811097211 */ /* 0x000fe200078f18ff */
[----:B------:R-:W-:Y:S01]  /*0170*/  IMAD R6, R2, c[0x0][0x1c0], RZ ;  /* 0x0000700002067a24 */ /* 0x000fe200078e02ff */
[----:B------:R-:W-:Y:S01]  /*0180*/  SHF.R.S32.HI R3, RZ, 0x1f, R4 ;  /* 0x0000001fff037819 */ /* 0x000fe20000011404 */
[----:B------:R-:W-:Y:S01]  /*0190*/  USHF.R.S32.HI UR18, URZ, 0x1f, UR4 ;  /* 0x0000001f3f127899 */ /* 0x000fe20008011404 */
[----:B------:R-:W-:Y:S01]  /*01a0*/  LOP3.LUT R11, R9, 0xfffffff8, RZ, 0xc0, !PT ;  /* 0xfffffff8090b7812 */ /* 0x000fe200078ec0ff */
[----:B------:R-:W-:Y:S01]  /*01b0*/  UMOV UR9, 0x6 ;  /* 0x0000000600097882 */ /* 0x000fe20000000000 */
[----:B------:R-:W-:Y:S01]  /*01c0*/  SHF.R.S32.HI R9, RZ, 0x3, R9 ;  /* 0x00000003ff097819 */ /* 0x000fe20000011409 */
[----:B------:R-:W-:-:S02]  /*01d0*/  ULEA.HI UR18, UR18, UR4, URZ, 0x6 ;  /* 0x0000000412127291 */ /* 0x000fc4000f8f303f */
[----:B------:R-:W-:Y:S01]  /*01e0*/  IMAD.IADD R0, R8, 0x1, -R11 ;  /* 0x0000000108007824 */ /* 0x000fe200078e0a0b */
[----:B------:R-:W-:Y:S01]  /*01f0*/  USHF.L.U32 UR10, UR6, 0x6, URZ ;  /* 0x00000006060a7899 */ /* 0x000fe2000800063f */
[----:B------:R-:W-:Y:S01]  /*0200*/  IMAD R11, R3, c[0x0][0x1b8], RZ ;  /* 0x00006e00030b7a24 */ /* 0x000fe200078e02ff */
[----:B------:R-:W-:Y:S01]  /*0210*/  ULEA.HI.SX32 UR13, UR18, 0xffffffff, 0x1a ;  /* 0xffffffff120d7891 */ /* 0x000fe2000f8fd23f */
[----:B------:R-:W-:Y:S01]  /*0220*/  IMAD.SHL.U32 R36, R0, 0x8, RZ ;  /* 0x0000000800247824 */ /* 0x000fe200078e00ff */
[----:B------:R-:W-:Y:S01]  /*0230*/  USHF.L.U64.HI UR9, UR6, UR9, UR7 ;  /* 0x0000000906097299 */ /* 0x000fe20008010207 */
[----:B------:R-:W-:Y:S01]  /*0240*/  IMAD R11, R4, c[0x0][0x1bc], R11 ;  /* 0x00006f00040b7a24 */ /* 0x000fe200078e020b */
[----:B------:R-:W-:Y:S02]  /*0250*/  USHF.R.S32.HI UR12, URZ, 0x1f, UR13 ;  /* 0x0000001f3f0c7899 */ /* 0x000fe4000801140d */
[----:B------:R-:W-:Y:S01]  /*0260*/  IADD3 R38, R36, 0x40, RZ ;  /* 0x0000004024267810 */ /* 0x000fe20007ffe0ff */
[----:B------:R-:W-:Y:S01]  /*0270*/  IMAD.IADD R15, R15, 0x1, R11 ;  /* 0x000000010f0f7824 */ /* 0x000fe200078e020b */
[----:B------:R-:W-:Y:S01]  /*0280*/  SHF.R.S32.HI R37, RZ, 0x1f, R36 ;  /* 0x0000001fff257819 */ /* 0x000fe20000011424 */
[----:B----4-:R-:W-:Y:S01]  /*0290*/  IMAD R13, R0, 0x10, R9 ;  /* 0x00000010000d7824 */ /* 0x010fe200078e0209 */
[----:B------:R-:W-:Y:S01]  /*02a0*/  ISETP.GE.AND P3, PT, R38, c[0x0][0x198], PT ;  /* 0x0000660026007a0c */ /* 0x000fe20003f66270 */
[----:B------:R-:W-:Y:S01]  /*02b0*/  IMAD.WIDE.U32 R14, R7, c[0x0][0x1c0], R14 ;  /* 0x00007000070e7a25 */ /* 0x000fe200078e000e */
[----:B------:R-:W-:-:S02]  /*02c0*/  UIMAD UR4, UR9, UR13, URZ ;  /* 0x0000000d090472a4 */ /* 0x000fc4000f8e023f */
[----:B------:R-:W-:Y:S01]  /*02d0*/  UIMAD.WIDE.U32 UR20, UR6, 0x20, URZ ;  /* 0x00000020061478a5 */ /* 0x000fe2000f8e003f */
[----:B---3--:R-:W-:Y:S01]  /*02e0*/  IMAD R16, R252, 0x80, R13 ;  /* 0x00000080fc107824 */ /* 0x008fe200078e020d */
[----:B------:R-:W-:Y:S01]  /*02f0*/  UIMAD UR4, UR12, UR10, UR4 ;  /* 0x0000000a0c0472a4 */ /* 0x000fe2000f8e0204 */
[----:B------:R-:W-:Y:S01]  /*0300*/  IMAD R13, R7, c[0x0][0x1c4], R6 ;  /* 0x00007100070d7a24 */ /* 0x000fe200078e0206 */
[----:B------:R-:W-:Y:S01]  /*0310*/  USHF.L.U32 UR14, UR7, 0x5, URZ ;  /* 0x00000005070e7899 */ /* 0x000fe2000800063f */
[----:B------:R-:W-:Y:S01]  /*0320*/  @P0 IMAD.HI.U32 R10, R16, c[0x0][0x2c8], RZ ;  /* 0x0000b200100a0a27 */ /* 0x000fe200078e00ff */
[----:B------:R1:W-:Y:S01]  /*0330*/  STL [R1], R16 ;  /* 0x0000001001007387 */ /* 0x0003e20000100800 */
[----:B------:R-:W-:Y:S02]  /*0340*/  UMOV UR11, 0x20 ;  /* 0x00000020000b7882 */ /* 0x000fe40000000000 */
[----:B------:R-:W-:Y:S01]  /*0350*/  IMAD.MOV.U32 R11, RZ, RZ, R16 ;  /* 0x000000ffff0b7224 */ /* 0x000fe200078e0010 */
[----:B------:R-:W-:Y:S01]  /*0360*/  @P0 SHF.R.U32.HI R11, RZ, c[0x0][0x2cc], R10 ;  /* 0x0000b300ff0b0a19 */ /* 0x000fe2000001160a */
[----:B------:R-:W-:Y:S01]  /*0370*/  IMAD.IADD R15, R15, 0x1, R13 ;  /* 0x000000010f0f7824 */ /* 0x000fe200078e020d */
[----:B------:R-:W-:Y:S01]  /*0380*/  UIADD3 UR14, UR21, UR14, URZ ;  /* 0x0000000e150e7290 */ /* 0x000fe2000fffe03f */
[----:B------:R-:W-:Y:S01]  /*0390*/  IMAD R252, R252, 0x80, R9 ;  /* 0x00000080fcfc7824 */ /* 0x000fe200078e0209 */
[--C-:B------:R-:W-:Y:S01]  /*03a0*/  SHF.R.S32.HI R10, RZ, 0x1f, R11.reuse ;  /* 0x0000001fff0a7819 */ /* 0x100fe2000001140b */
[----:B------:R-:W-:Y:S01]  /*03b0*/  IMAD.MOV R6, RZ, RZ, -R11 ;  /* 0x000000ffff067224 */ /* 0x000fe200078e0a0b */
[----:B------:R-:W-:Y:S01]  /*03c0*/  STL [R1+0x4], R38 ;  /* 0x0000042601007387 */ /* 0x000fe20000100800 */
[----:B------:R-:W-:-:S03]  /*03d0*/  IMAD.WIDE.U32 R14, R11, c[0x0][0x1b0], R14 ;  /* 0x00006c000b0e7a25 */ /* 0x000fc600078e000e */
[----:B------:R-:W-:Y:S01]  /*03e0*/  STL.64 [R1+0x20], R36 ;  /* 0x0000202401007387 */ /* 0x000fe20000100a00 */
[----:B------:R-:W-:Y:S02]  /*03f0*/  IMAD R10, R10, c[0x0][0x1b0], RZ ;  /* 0x00006c000a0a7a24 */ /* 0x000fe400078e02ff */
[----:B------:R-:W-:Y:S02]  /*0400*/  IMAD R6, R6, c[0x0][0x2c4], R16 ;  /* 0x0000b10006067a24 */ /* 0x000fe400078e0210 */
[----:B------:R-:W-:Y:S02]  /*0410*/  IMAD R13, R11, c[0x0][0x1b4], R10 ;  /* 0x00006d000b0d7a24 */ /* 0x000fe400078e020a */
[----:B------:R-:W-:Y:S01]  /*0420*/  IMAD.SHL.U32 R10, R9, 0x40, RZ ;  /* 0x00000040090a7824 */ /* 0x000fe200078e00ff */
[----:B------:R-:W-:Y:S01]  /*0430*/  SHF.R.S32.HI R11, RZ, 0x1f, R6 ;  /* 0x0000001fff0b7819 */ /* 0x000fe20000011406 */
[----:B------:R-:W-:Y:S01]  /*0440*/  IMAD.IADD R15, R15, 0x1, R13 ;  /* 0x000000010f0f7824 */ /* 0x000fe200078e020d */
[----:B------:R-:W-:-:S02]  /*0450*/  IADD3 R13, -R9, c[0x0][0x1d0], RZ ;  /* 0x00007400090d7a10 */ /* 0x000fc40007ffe1ff */
[----:B-1----:R-:W-:Y:S01]  /*0460*/  IADD3 R16, R252, 0x10, RZ ;  /* 0x00000010fc107810 */ /* 0x002fe20007ffe0ff */
[----:B------:R-:W-:Y:S01]  /*0470*/  IMAD R11, R11, c[0x0][0x1a8], RZ ;  /* 0x00006a000b0b7a24 */ /* 0x000fe200078e02ff */
[----:B------:R-:W-:Y:S01]  /*0480*/  LOP3.LUT R10, R10, 0x1c0, RZ, 0xc0, !PT ;  /* 0x000001c00a0a7812 */ /* 0x000fe200078ec0ff */
[----:B------:R-:W-:-:S04]  /*0490*/  IMAD.WIDE.U32 R18, R6, c[0x0][0x1a8], R14 ;  /* 0x00006a0006127a25 */ /* 0x000fc800078e000e */
[----:B------:R-:W-:Y:S01]  /*04a0*/  IMAD R11, R6, c[0x0][0x1ac], R11 ;  /* 0x00006b00060b7a24 */ /* 0x000fe200078e020b */
[----:B------:R-:W-:Y:S02]  /*04b0*/  LEA R15, P0, R18, c[0x0][0x160], 0x1 ;  /* 0x00005800120f7a11 */ /* 0x000fe400078008ff */
[----:B------:R-:W-:Y:S01]  /*04c0*/  IADD3 R6, R252, 0x20, RZ ;  /* 0x00000020fc067810 */ /* 0x000fe20007ffe0ff */
[----:B------:R-:W-:Y:S02]  /*04d0*/  IMAD.IADD R14, R19, 0x1, R11 ;  /* 0x00000001130e7824 */ /* 0x000fe400078e020b */
[----:B------:R-:W-:Y:S01]  /*04e0*/  IMAD R19, R5, c[0x0][0x168], RZ ;  /* 0x00005a0005137a24 */ /* 0x000fe200078e02ff */
[----:B------:R-:W1:Y:S01]  /*04f0*/  SHFL.IDX PT, R24, R15, RZ, 0x181f ;  /* 0x00181fff0f187589 */ /* 0x000e6200000e0000 */
[----:B------:R-:W-:Y:S02]  /*0500*/  SHF.R.U32.HI R5, RZ, 0x3, R10 ;  /* 0x00000003ff057819 */ /* 0x000fe4000001160a */
[----:B------:R-:W-:Y:S01]  /*0510*/  LEA.HI.X R14, R18, c[0x0][0x164], R14, 0x1, P0 ;  /* 0x00005900120e7a11 */ /* 0x000fe200000f0c0e */
[----:B------:R-:W-:Y:S01]  /*0520*/  SHFL.IDX PT, R22, R15, 0x1, 0x181f ;  /* 0x00381f000f167f89 */ /* 0x000fe200000e0000 */
[----:B------:R-:W-:-:S02]  /*0530*/  ISETP.GE.AND P2, PT, R252, R19, PT ;  /* 0x00000013fc00720c */ /* 0x000fc40003f46270 */
[-C--:B------:R-:W-:Y:S01]  /*0540*/  ISETP.GE.AND P5, PT, R16, R19.reuse, PT ;  /* 0x000000131000720c */ /* 0x080fe20003fa6270 */
[----:B------:R-:W2:Y:S01]  /*0550*/  SHFL.IDX PT, R25, R14, RZ, 0x181f ;  /* 0x00181fff0e197589 */ /* 0x000ea200000e0000 */
[----:B------:R-:W-:Y:S02]  /*0560*/  LEA.HI R16, R17, R8, RZ, 0x6 ;  /* 0x0000000811107211 */ /* 0x000fe400078f30ff */
[----:B------:R-:W-:Y:S01]  /*0570*/  LOP3.LUT R10, R10, 0x38, R36, 0xf8, !PT ;  /* 0x000000380a0a7812 */ /* 0x000fe200078ef824 */
[----:B------:R-:W3:Y:S01]  /*0580*/  SHFL.IDX PT, R23, R14, 0x1, 0x181f ;  /* 0x00381f000e177f89 */ /* 0x000ee200000e0000 */
[----:B------:R-:W-:Y:S01]  /*0590*/  ISETP.GE.AND P4, PT, R6, R19, PT ;  /* 0x000000130600720c */ /* 0x000fe20003f86270 */
[----:B------:R-:W-:Y:S01]  /*05a0*/  IMAD.SHL.U32 R16, R16, 0x8, RZ ;  /* 0x0000000810107824 */ /* 0x000fe200078e00ff */
[----:B------:R-:W-:Y:S01]  /*05b0*/  LOP3.LUT R5, R10, R5, RZ, 0x3c, !PT ;  /* 0x000000050a057212 */ /* 0x000fe200078e3cff */
[----:B------:R-:W-:Y:S01]  /*05c0*/  SHFL.IDX PT, R20, R15, 0x2, 0x181f ;  /* 0x00581f000f147f89 */ /* 0x000fe200000e0000 */
[----:B------:R-:W-:-:S02]  /*05d0*/  ISETP.GE.AND P0, PT, R36, c[0x0][0x198], PT ;  /* 0x0000660024007a0c */ /* 0x000fc40003f06270 */
[----:B------:R-:W-:Y:S01]  /*05e0*/  @!P2 SHF.R.S32.HI R6, RZ, 0x1f, R38 ;  /* 0x0000001fff06a819 */ /* 0x000fe20000011426 */
[----:B------:R-:W4:Y:S01]  /*05f0*/  SHFL.IDX PT, R21, R14, 0x2, 0x181f ;  /* 0x00581f000e157f89 */ /* 0x000f2200000e0000 */
[----:B------:R-:W-:Y:S02]  /*0600*/  LOP3.LUT R120, R5, 0xfffffe00, R16, 0xf8, !PT ;  /* 0xfffffe0005787812 */ /* 0x000fe400078ef810 */
[----:B------:R-:W-:Y:S01]  /*0610*/  @!P2 LEA.HI R6, R6, R38, RZ, 0x3 ;  /* 0x000000260606a211 */ /* 0x000fe200078f18ff */
[----:B------:R-:W-:Y:S01]  /*0620*/  SHFL.IDX PT, R18, R15, 0x7, 0x181f ;  /* 0x00f81f000f127f89 */ /* 0x000fe200000e0000 */
[----:B------:R-:W-:Y:S02]  /*0630*/  @!P5 SHF.R.S32.HI R5, RZ, 0x1f, R38 ;  /* 0x0000001fff05d819 */ /* 0x000fe40000011426 */
[----:B------:R-:W-:Y:S01]  /*0640*/  @!P2 LOP3.LUT R6, R6, 0xfffffff8, RZ, 0xc0, !PT ;  /* 0xfffffff80606a812 */ /* 0x000fe200078ec0ff */
[----:B------:R-:W-:Y:S01]  /*0650*/  STL [R1+0x8], R120 ;  /* 0x0000087801007387 */ /* 0x000fe20000100800 */
[----:B-1----:R-:W-:-:S02]  /*0660*/  @!P2 LEA R26, P1, R36, R24, 0x1 ;  /* 0x00000018241aa211 */ /* 0x002fc400078208ff */
[----:B------:R-:W-:Y:S01]  /*0670*/  IADD3 R10, R252, 0x30, RZ ;  /* 0x00000030fc0a7810 */ /* 0x000fe20007ffe0ff */
[----:B--2---:R-:W-:Y:S01]  /*0680*/  @!P2 IMAD.WIDE R32, R6, 0x2, R24 ;  /* 0x000000020620a825 */ /* 0x004fe200078e0218 */
[----:B------:R-:W-:Y:S01]  /*0690*/  @!P5 LEA.HI R5, R5, R38, RZ, 0x3 ;  /* 0x000000260505d211 */ /* 0x000fe200078f18ff */
[----:B------:R-:W1:Y:S01]  /*06a0*/  SHFL.IDX PT, R24, R15, 0x3, 0x181f ;  /* 0x00781f000f187f89 */ /* 0x000e6200000e0000 */
[----:B------:R-:W-:Y:S02]  /*06b0*/  @!P2 LEA.HI.X R27, R36, R25, R37, 0x1, P1 ;  /* 0x00000019241ba211 */ /* 0x000fe400008f0c25 */
[----:B------:R-:W-:Y:S01]  /*06c0*/  ISETP.GE.AND P1, PT, R10, R19, PT ;  /* 0x000000130a00720c */ /* 0x000fe20003f26270 */
[----:B------:R-:W-:Y:S01]  /*06d0*/  @!P2 IMAD.SHL.U32 R10, R120, 0x2, RZ ;  /* 0x00000002780aa824 */ /* 0x000fe200078e00ff */
[----:B------:R-:W-:Y:S01]  /*06e0*/  @!P4 SHF.R.S32.HI R6, RZ, 0x1f, R38 ;  /* 0x0000001fff06c819 */ /* 0x000fe20000011426 */
[----:B------:R-:W2:Y:S01]  /*06f0*/  SHFL.IDX PT, R25, R14, 0x3, 0x181f ;  /* 0x00781f000e197f89 */ /* 0x000ea200000e0000 */
[----:B------:R-:W-:-:S02]  /*0700*/  @!P5 LOP3.LUT R5, R5, 0xfffffff8, RZ, 0xc0, !PT ;  /* 0xfffffff80505d812 */ /* 0x000fc400078ec0ff */
[----:B------:R-:W-:Y:S01]  /*0710*/  @!P4 LEA.HI R6, R6, R38, RZ, 0x3 ;  /* 0x000000260606c211 */ /* 0x000fe200078f18ff */
[----:B------:R1:W-:Y:S01]  /*0720*/  @!P2 LDGSTS.E.BYPASS.LTC128B.128 [R10+0x8100], [R26.64], !P0 ;  /* 0x081000001a0aafae */ /* 0x0003e2000c101d56 */
[----:B------:R-:W-:Y:S01]  /*0730*/  IADD3 R16, R252, 0x40, RZ ;  /* 0x00000040fc107810 */ /* 0x000fe20007ffe0ff */
[----:B---3--:R-:W-:Y:S01]  /*0740*/  @!P5 IMAD.WIDE R28, R5, 0x2, R22 ;  /* 0x00000002051cd825 */ /* 0x008fe200078e0216 */
[----:B------:R-:W-:Y:S01]  /*0750*/  @!P4 LOP3.LUT R5, R6, 0xfffffff8, RZ, 0xc0, !PT ;  /* 0xfffffff80605c812 */ /* 0x000fe200078ec0ff */
[----:B------:R3:W-:Y:S01]  /*0760*/  @!P2 LDGSTS.E.BYPASS.LTC128B.128 [R10+0xc100], [R32.64], !P3 ;  /* 0x0c100000200aafae */ /* 0x0007e2000d901d56 */
[----:B------:R-:W-:Y:S01]  /*0770*/  @!P5 LEA R30, P2, R36, R22, 0x1 ;  /* 0x00000016241ed211 */ /* 0x000fe200078408ff */
[----:B------:R-:W-:Y:S01]  /*0780*/  @!P5 IMAD.SHL.U32 R6, R120, 0x2, RZ ;  /* 0x000000027806d824 */ /* 0x000fe200078e00ff */
[----:B------:R-:W-:Y:S02]  /*0790*/  @!P1 SHF.R.S32.HI R11, RZ, 0x1f, R38 ;  /* 0x0000001fff0b9819 */ /* 0x000fe40000011426 */
[C---:B------:R-:W-:Y:S01]  /*07a0*/  @!P5 LEA.HI.X R31, R36.reuse, R23, R37, 0x1, P2 ;  /* 0x00000017241fd211 */ /* 0x040fe200010f0c25 */
[----:B----4-:R-:W-:Y:S01]  /*07b0*/  @!P4 IMAD.WIDE R22, R5, 0x2, R20 ;  /* 0x000000020516c825 */ /* 0x010fe200078e0214 */
[----:B------:R-:W-:-:S02]  /*07c0*/  @!P4 LEA R20, P2, R36, R20, 0x1 ;  /* 0x000000142414c211 */ /* 0x000fc400078408ff */
[----:B------:R-:W-:Y:S01]  /*07d0*/  @!P1 LEA.HI R11, R11, R38, RZ, 0x3 ;  /* 0x000000260b0b9211 */ /* 0x000fe200078f18ff */
[----:B------:R-:W-:Y:S01]  /*07e0*/  @!P4 IMAD.SHL.U32 R5, R120, 0x2, RZ ;  /* 0x000000027805c824 */ /* 0x000fe200078e00ff */
[----:B------:R-:W-:Y:S01]  /*07f0*/  @!P4 LEA.HI.X R21, R36, R21, R37, 0x1, P2 ;  /* 0x000000152415c211 */ /* 0x000fe200010f0c25 */
[----:B------:R4:W-:Y:S01]  /*0800*/  @!P5 LDGSTS.E.BYPASS.LTC128B.128 [R6+0x8900], [R30.64], !P0 ;  /* 0x089000001e06dfae */ /* 0x0009e2000c101d56 */
[----:B------:R-:W-:Y:S02]  /*0810*/  ISETP.GE.AND P2, PT, R16, R19, PT ;  /* 0x000000131000720c */ /* 0x000fe40003f46270 */
[----:B------:R-:W-:Y:S01]  /*0820*/  @!P1 LOP3.LUT R11, R11, 0xfffffff8, RZ, 0xc0, !PT ;  /* 0xfffffff80b0b9812 */ /* 0x000fe200078ec0ff */
[----:B------:R4:W-:Y:S01]  /*0830*/  @!P5 LDGSTS.E.BYPASS.LTC128B.128 [R6+0xc900], [R28.64], !P3 ;  /* 0x0c9000001c06dfae */ /* 0x0009e2000d901d56 */
[----:B------:R-:W-:-:S03]  /*0840*/  IADD3 R16, R252, 0x70, RZ ;  /* 0x00000070fc107810 */ /* 0x000fc60007ffe0ff */
[----:B------:R4:W-:Y:S04]  /*0850*/  @!P4 LDGSTS.E.BYPASS.LTC128B.128 [R5+0x9100], [R20.64], !P0 ;  /* 0x091000001405cfae */ /* 0x0009e8000c101d56 */
[----:B-1----:R-:W1:Y:S01]  /*0860*/  SHFL.IDX PT, R26, R15, 0x4, 0x181f ;  /* 0x00981f000f1a7f89 */ /* 0x002e6200000e0000 */
[----:B---3--:R-:W-:-:S03]  /*0870*/  IADD3 R10, R252, 0x50, RZ ;  /* 0x00000050fc0a7810 */ /* 0x008fc60007ffe0ff */
[----:B------:R-:W3:Y:S01]  /*0880*/  SHFL.IDX PT, R27, R14, 0x4, 0x181f ;  /* 0x00981f000e1b7f89 */ /* 0x000ee200000e0000 */
[----:B------:R-:W-:-:S03]  /*0890*/  ISETP.GE.AND P5, PT, R10, R19, PT ;  /* 0x000000130a00720c */ /* 0x000fc60003fa6270 */
[----:B------:R1:W-:Y:S01]  /*08a0*/  @!P4 LDGSTS.E.BYPASS.LTC128B.128 [R5+0xd100], [R22.64], !P3 ;  /* 0x0d1000001605cfae */ /* 0x0003e2000d901d56 */
[----:B------:R-:W-:Y:S02]  /*08b0*/  @!P1 LEA R32, P4, R36, R24, 0x1 ;  /* 0x0000001824209211 */ /* 0x000fe400078808ff */
[----:B------:R-:W-:Y:S02]  /*08c0*/  IADD3 R10, R252, 0x60, RZ ;  /* 0x00000060fc0a7810 */ /* 0x000fe40007ffe0ff */
[--C-:B--2---:R-:W-:Y:S02]  /*08d0*/  @!P1 LEA.HI.X R33, R36, R25, R37.reuse, 0x1, P4 ;  /* 0x0000001924219211 */ /* 0x104fe400020f0c25 */
[----:B------:R-:W-:Y:S01]  /*08e0*/  ISETP.GE.AND P4, PT, R10, R19, PT ;  /* 0x000000130a00720c */ /* 0x000fe20003f86270 */
[----:B------:R-:W-:Y:S02]  /*08f0*/  @!P1 IMAD.SHL.U32 R10, R120, 0x2, RZ ;  /* 0x00000002780a9824 */ /* 0x000fe400078e00ff */
[----:B----4-:R-:W-:-:S03]  /*0900*/  IMAD.WIDE.U32 R30, R9, c[0x0][0x1e0], R36 ;  /* 0x00007800091e7a25 */ /* 0x010fc600078e0024 */
[----:B------:R2:W-:Y:S01]  /*0910*/  @!P1 LDGSTS.E.BYPASS.LTC128B.128 [R10+0x9900], [R32.64], !P0 ;  /* 0x09900000200a9fae */ /* 0x0005e2000c101d56 */
[----:B------:R-:W-:-:S04]  /*0920*/  IMAD.U32 R6, RZ, RZ, UR13 ;  /* 0x0000000dff067e24 */ /* 0x000fc8000f8e00ff */
[----:B------:R-:W-:Y:S02]  /*0930*/  IMAD R6, R6, -0x40, R13 ;  /* 0xffffffc006067824 */ /* 0x000fe400078e020d */
[----:B-1----:R-:W-:Y:S01]  /*0940*/  @!P1 IMAD.WIDE R22, R11, 0x2, R24 ;  /* 0x000000020b169825 */ /* 0x002fe200078e0218 */
[----:B------:R-:W-:Y:S01]  /*0950*/  SHF.R.S32.HI R5, RZ, 0x1f, R9 ;  /* 0x0000001fff057819 */ /* 0x000fe20000011409 */
[----:B------:R-:W-:Y:S01]  /*0960*/  SHFL.IDX PT, R24, R15, 0x5, 0x181f ;  /* 0x00b81f000f187f89 */ /* 0x000fe200000e0000 */
[----:B------:R-:W-:-:S03]  /*0970*/  @!P2 SHF.R.S32.HI R11, RZ, 0x1f, R38 ;  /* 0x0000001fff0ba819 */ /* 0x000fc60000011426 */
[----:B------:R-:W1:Y:S01]  /*0980*/  SHFL.IDX PT, R25, R14, 0x5, 0x181f ;  /* 0x00b81f000e197f89 */ /* 0x000e6200000e0000 */
[----:B------:R-:W-:Y:S01]  /*0990*/  IMAD R20, R5, c[0x0][0x1e0], RZ ;  /* 0x0000780005147a24 */ /* 0x000fe200078e02ff */
[----:B------:R-:W-:Y:S02]  /*09a0*/  @!P2 LEA.HI R11, R11, R38, RZ, 0x3 ;  /* 0x000000260b0ba211 */ /* 0x000fe400078f18ff */
[----:B------:R4:W-:Y:S01]  /*09b0*/  @!P1 LDGSTS.E.BYPASS.LTC128B.128 [R10+0xd900], [R22.64], !P3 ;  /* 0x0d900000160a9fae */ /* 0x0009e2000d901d56 */
[C---:B------:R-:W-:Y:S01]  /*09c0*/  @!P2 LEA R28, P1, R36.reuse, R26, 0x1 ;  /* 0x0000001a241ca211 */ /* 0x040fe200078208ff */
[----:B------:R-:W-:Y:S01]  /*09d0*/  IMAD R20, R9, c[0x0][0x1e4], R20 ;  /* 0x0000790009147a24 */ /* 0x000fe200078e0214 */
[----:B------:R-:W-:Y:S02]  /*09e0*/  @!P2 LOP3.LUT R11, R11, 0xfffffff8, RZ, 0xc0, !PT ;  /* 0xfffffff80b0ba812 */ /* 0x000fe400078ec0ff */
[----:B---3--:R-:W-:Y:S01]  /*09f0*/  @!P2 LEA.HI.X R29, R36, R27, R37, 0x1, P1 ;  /* 0x0000001b241da211 */ /* 0x008fe200008f0c25 */
[----:B------:R-:W-:Y:S01]  /*0a00*/  IMAD.IADD R21, R31, 0x1, R20 ;  /* 0x000000011f157824 */ /* 0x000fe200078e0214 */
[----:B------:R-:W-:Y:S01]  /*0a10*/  ISETP.GE.AND P1, PT, R16, R19, PT ;  /* 0x000000131000720c */ /* 0x000fe20003f26270 */
[----:B------:R-:W-:Y:S01]  /*0a20*/  IMAD.MOV.U32 R20, RZ, RZ, R30 ;  /* 0x000000ffff147224 */ /* 0x000fe200078e001e */
[----:B------:R-:W-:Y:S01]  /*0a30*/  SHFL.IDX PT, R19, R14, 0x7, 0x181f ;  /* 0x00f81f000e137f89 */ /* 0x000fe200000e0000 */
[----:B------:R-:W-:-:S04]  /*0a40*/  @!P2 IMAD.WIDE R30, R11, 0x2, R26 ;  /* 0x000000020b1ea825 */ /* 0x000fc800078e021a */
[C---:B------:R-:W-:Y:S02]  /*0a50*/  @!P2 IMAD.SHL.U32 R11, R120.reuse, 0x2, RZ ;  /* 0x00000002780ba824 */ /* 0x040fe400078e00ff */
[----:B------:R-:W-:Y:S02]  /*0a60*/  @!P4 IMAD.SHL.U32 R16, R120, 0x2, RZ ;  /* 0x000000027810c824 */ /* 0x000fe400078e00ff */
[----:B------:R-:W-:Y:S01]  /*0a70*/  IMAD.WIDE.U32 R20, R4, c[0x0][0x1e8], R20 ;  /* 0x00007a0004147a25 */ /* 0x000fe200078e0014 */
[----:B------:R3:W-:Y:S04]  /*0a80*/  @!P2 LDGSTS.E.BYPASS.LTC128B.128 [R11+0xa100], [R28.64], !P0 ;  /* 0x0a1000001c0bafae */ /* 0x0007e8000c101d56 */
[----:B------:R3:W-:Y:S04]  /*0a90*/  @!P2 LDGSTS.E.BYPASS.LTC128B.128 [R11+0xe100], [R30.64], !P3 ;  /* 0x0e1000001e0bafae */ /* 0x0007e8000d901d56 */
[----:B----4-:R-:W4:Y:S01]  /*0aa0*/  SHFL.IDX PT, R22, R15, 0x6, 0x181f ;  /* 0x00d81f000f167f89 */ /* 0x010f2200000e0000 */
[----:B--2---:R-:W-:-:S03]  /*0ab0*/  @!P5 SHF.R.S32.HI R10, RZ, 0x1f, R38 ;  /* 0x0000001fff0ad819 */ /* 0x004fc60000011426 */
[----:B------:R-:W2:Y:S01]  /*0ac0*/  SHFL.IDX PT, R23, R14, 0x6, 0x181f ;  /* 0x00d81f000e177f89 */ /* 0x000ea200000e0000 */
[----:B------:R-:W-:-:S04]  /*0ad0*/  @!P5 LEA.HI R10, R10, R38, RZ, 0x3 ;  /* 0x000000260a0ad211 */ /* 0x000fc800078f18ff */
[----:B------:R-:W-:Y:S02]  /*0ae0*/  @!P5 LOP3.LUT R13, R10, 0xfffffff8, RZ, 0xc0, !PT ;  /* 0xfffffff80a0dd812 */ /* 0x000fe400078ec0ff */
[----:B------:R-:W-:-:S03]  /*0af0*/  @!P4 SHF.R.S32.HI R10, RZ, 0x1f, R38 ;  /* 0x0000001fff0ac819 */ /* 0x000fc60000011426 */
[----:B-1----:R-:W-:Y:S01]  /*0b00*/  @!P5 IMAD.WIDE R26, R13, 0x2, R24 ;  /* 0x000000020d1ad825 */ /* 0x002fe200078e0218 */
[----:B------:R-:W-:Y:S02]  /*0b10*/  @!P4 LEA.HI R10, R10, R38, RZ, 0x3 ;  /* 0x000000260a0ac211 */ /* 0x000fe400078f18ff */
[----:B------:R-:W-:Y:S02]  /*0b20*/  @!P5 LEA R24, P2, R36, R24, 0x1 ;  /* 0x000000182418d211 */ /* 0x000fe400078408ff */
[----:B------:R-:W-:Y:S01]  /*0b30*/  @!P4 LOP3.LUT R13, R10, 0xfffffff8, RZ, 0xc0, !PT ;  /* 0xfffffff80a0dc812 */ /* 0x000fe200078ec0ff */
[----:B------:R-:W-:Y:S01]  /*0b40*/  @!P5 IMAD.SHL.U32 R10, R120, 0x2, RZ ;  /* 0x00000002780ad824 */ /* 0x000fe200078e00ff */
[C---:B------:R-:W-:Y:S01]  /*0b50*/  @!P5 LEA.HI.X R25, R36.reuse, R25, R37, 0x1, P2 ;  /* 0x000000192419d211 */ /* 0x040fe200010f0c25 */
[C---:B---3--:R-:W-:Y:S01]  /*0b60*/  IMAD R11, R3.reuse, c[0x0][0x1e8], RZ ;  /* 0x00007a00030b7a24 */ /* 0x048fe200078e02ff */
[----:B----4-:R-:W-:Y:S01]  /*0b70*/  @!P4 LEA R32, P2, R36, R22, 0x1 ;  /* 0x000000162420c211 */ /* 0x010fe200078408ff */
[----:B------:R-:W-:-:S02]  /*0b80*/  IMAD R3, R3, c[0x0][0x210], RZ ;  /* 0x0000840003037a24 */ /* 0x000fc400078e02ff */
[----:B------:R1:W-:Y:S01]  /*0b90*/  @!P5 LDGSTS.E.BYPASS.LTC128B.128 [R10+0xa900], [R24.64], !P0 ;  /* 0x0a900000180adfae */ /* 0x0003e2000c101d56 */
[----:B------:R-:W-:Y:S01]  /*0ba0*/  IMAD R11, R4, c[0x0][0x1ec], R11 ;  /* 0x00007b00040b7a24 */ /* 0x000fe200078e020b */
[C---:B--2---:R-:W-:Y:S01]  /*0bb0*/  @!P4 LEA.HI.X R33, R36.reuse, R23, R37, 0x1, P2 ;  /* 0x000000172421c211 */ /* 0x044fe200010f0c25 */
[----:B------:R-:W-:Y:S01]  /*0bc0*/  @!P4 IMAD.WIDE R34, R13, 0x2, R22 ;  /* 0x000000020d22c825 */ /* 0x000fe200078e0216 */
[----:B------:R-:W-:Y:S01]  /*0bd0*/  @!P1 LEA R22, P2, R36, R18, 0x1 ;  /* 0x0000001224169211 */ /* 0x000fe200078408ff */
[----:B------:R1:W-:Y:S01]  /*0be0*/  @!P5 LDGSTS.E.BYPASS.LTC128B.128 [R10+0xe900], [R26.64], !P3 ;  /* 0x0e9000001a0adfae */ /* 0x0003e2000d901d56 */
[----:B------:R-:W-:Y:S01]  /*0bf0*/  ISETP.GE.AND P5, PT, R6, 0x11, PT ;  /* 0x000000110600780c */ /* 0x000fe20003fa6270 */
[----:B------:R-:W-:Y:S01]  /*0c00*/  IMAD.IADD R11, R21, 0x1, R11 ;  /* 0x00000001150b7824 */ /* 0x000fe200078e020b */
[----:B------:R-:W-:Y:S01]  /*0c10*/  @!P1 LEA.HI.X R23, R36, R19, R37, 0x1, P2 ;  /* 0x0000001324179211 */ /* 0x000fe200010f0c25 */
[----:B------:R2:W-:Y:S01]  /*0c20*/  @!P4 LDGSTS.E.BYPASS.LTC128B.128 [R16+0xb100], [R32.64], !P0 ;  /* 0x0b1000002010cfae */ /* 0x0005e2000c101d56 */
[----:B------:R-:W-:Y:S01]  /*0c30*/  ISETP.GE.AND P2, PT, R6, 0x31, PT ;  /* 0x000000310600780c */ /* 0x000fe20003f46270 */
[----:B------:R-:W-:Y:S01]  /*0c40*/  IMAD R3, R4, c[0x0][0x214], R3 ;  /* 0x0000850004037a24 */ /* 0x000fe200078e0203 */
[----:B------:R-:W-:Y:S01]  /*0c50*/  @!P1 SHF.R.S32.HI R21, RZ, 0x1f, R38 ;  /* 0x0000001fff159819 */ /* 0x000fe20000011426 */
[----:B------:R3:W-:Y:S01]  /*0c60*/  @!P4 LDGSTS.E.BYPASS.LTC128B.128 [R16+0xf100], [R34.64], !P3 ;  /* 0x0f1000002210cfae */ /* 0x0007e2000d901d56 */
[----:B------:R-:W-:-:S02]  /*0c70*/  ISETP.GE.AND P4, PT, R6, 0x21, PT ;  /* 0x000000210600780c */ /* 0x000fc40003f86270 */
[----:B------:R-:W-:-:S04]  /*0c80*/  @!P1 LEA.HI R21, R21, R38, RZ, 0x3 ;  /* 0x0000002615159211 */ /* 0x000fc800078f18ff */
[----:B------:R-:W-:-:S03]  /*0c90*/  @!P1 LOP3.LUT R21, R21, 0xfffffff8, RZ, 0xc0, !PT ;  /* 0xfffffff815159812 */ /* 0x000fc600078ec0ff */
[----:B------:R-:W-:Y:S02]  /*0ca0*/  VOTEU.ANY UP0, P2 ;  /* 0x00000000003f7886 */ /* 0x000fe40001000100 */
[----:B------:R-:W-:-:S04]  /*0cb0*/  @!P1 IMAD.WIDE R18, R21, 0x2, R18 ;  /* 0x0000000215129825 */ /* 0x000fc800078e0212 */
[C---:B------:R-:W-:Y:S02]  /*0cc0*/  @P4 IMAD.SHL.U32 R31, R120.reuse, 0x2, RZ ;  /* 0x00000002781f4824 */ /* 0x040fe400078e00ff */
[----:B-1----:R-:W-:Y:S02]  /*0cd0*/  IMAD.MOV.U32 R10, RZ, RZ, R20 ;  /* 0x000000ffff0a7224 */ /* 0x002fe400078e0014 */
[----:B------:R-:W-:Y:S02]  /*0ce0*/  IMAD.MOV.U32 R20, RZ, RZ, c[0x0][0x1e0] ;  /* 0x00007800ff147624 */ /* 0x000fe400078e00ff */
[C---:B--2---:R-:W-:Y:S02]  /*0cf0*/  @P2 IMAD.SHL.U32 R33, R120.reuse, 0x2, RZ ;  /* 0x0000000278212824 */ /* 0x044fe400078e00ff */
[----:B---3--:R-:W-:-:S05]  /*0d00*/  @!P1 IMAD.SHL.U32 R16, R120, 0x2, RZ ;  /* 0x0000000278109824 */ /* 0x008fca00078e00ff */
[----:B------:R1:W-:Y:S04]  /*0d10*/  @!P1 LDGSTS.E.BYPASS.LTC128B.128 [R16+0xb900], [R22.64], !P0 ;  /* 0x0b90000016109fae */ /* 0x0003e8000c101d56 */
[----:B------:R1:W-:Y:S01]  /*0d20*/  @!P1 LDGSTS.E.BYPASS.LTC128B.128 [R16+0xf900], [R18.64], !P3 ;  /* 0x0f90000012109fae */ /* 0x0003e2000d901d56 */
[----:B------:R-:W-:Y:S02]  /*0d30*/  ISETP.GE.AND P3, PT, R36, c[0x0][0x1d4], PT ;  /* 0x0000750024007a0c */ /* 0x000fe40003f66270 */
[----:B-----5:R-:W-:Y:S01]  /*0d40*/  @P6 SHF.R.S32.HI R13, RZ, 0x1f, R12 ;  /* 0x0000001fff0d6819 */ /* 0x020fe2000001140c */
[----:B------:R-:W-:Y:S01]  /*0d50*/  @!P6 IMAD.MOV.U32 R13, RZ, RZ, R2 ;  /* 0x000000ffff0de224 */ /* 0x000fe200078e0002 */
[----:B------:R-:W0:Y:S01]  /*0d60*/  LDGDEPBAR ;  /* 0x00000000000079af */ /* 0x000e220000000000 */
[----:B------:R-:W-:-:S03]  /*0d70*/  @!P6 IMAD.MOV.U32 R12, RZ, RZ, R7 ;  /* 0x000000ffff0ce224 */ /* 0x000fc600078e0007 */
[----:B------:R-:W-:Y:S01]  /*0d80*/  BAR.SYNC.DEFER_BLOCKING 0x0 ;  /* 0x0000000000007b1d */ /* 0x000fe20000010000 */
[----:B------:R-:W-:Y:S01]  /*0d90*/  IMAD R7, R13, c[0x0][0x1f0], RZ ;  /* 0x00007c000d077a24 */ /* 0x000fe200078e02ff */
[----:B------:R-:W-:Y:S01]  /*0da0*/  ISETP.GE.AND P6, PT, R6, 0x1, PT ;  /* 0x000000010600780c */ /* 0x000fe20003fc6270 */
[----:B------:R-:W-:-:S04]  /*0db0*/  IMAD.WIDE.U32 R40, R12, c[0x0][0x1f0], R10 ;  /* 0x00007c000c287a25 */ /* 0x000fc800078e000a */
[----:B------:R-:W-:Y:S01]  /*0dc0*/  IMAD R6, R12, c[0x0][0x1f4], R7 ;  /* 0x00007d000c067a24 */ /* 0x000fe200078e0207 */
[----:B------:R2:W-:Y:S01]  /*0dd0*/  STL.64 [R1+0x10], R40 ;  /* 0x0000102801007387 */ /* 0x0005e20000100a00 */
[----:B------:R-:W-:Y:S02]  /*0de0*/  IMAD.U32 R2, RZ, RZ, UR10 ;  /* 0x0000000aff027e24 */ /* 0x000fe4000f8e00ff */
[----:B------:R-:W-:Y:S02]  /*0df0*/  IMAD.IADD R123, R41, 0x1, R6 ;  /* 0x00000001297b7824 */ /* 0x000fe400078e0206 */
[----:B------:R-:W-:Y:S02]  /*0e00*/  IMAD.MOV.U32 R122, RZ, RZ, R40 ;  /* 0x000000ffff7a7224 */ /* 0x000fe400078e0028 */
[----:B------:R-:W-:Y:S02]  /*0e10*/  IMAD.U32 R11, RZ, RZ, UR7 ;  /* 0x00000007ff0b7e24 */ /* 0x000fe4000f8e00ff */
[----:B------:R-:W-:Y:S01]  /*0e20*/  IMAD.WIDE.U32 R14, R2, UR13, R122 ;  /* 0x0000000d020e7c25 */ /* 0x000fe2000f8e007a */
[----:B------:R2:W-:Y:S03]  /*0e30*/  STL.64 [R1+0x18], R122 ;  /* 0x0000187a01007387 */ /* 0x0005e60000100a00 */
[----:B-1----:R-:W-:Y:S01]  /*0e40*/  IMAD.SHL.U32 R16, R0, 0x40, RZ ;  /* 0x0000004000107824 */ /* 0x002fe200078e00ff */
[----:B------:R-:W-:Y:S01]  /*0e50*/  IADD3 R15, R15, UR4, RZ ;  /* 0x000000040f0f7c10 */ /* 0x000fe2000fffe0ff */
[----:B------:R-:W-:Y:S01]  /*0e60*/  @UP0 UIMAD UR4, UR7, 0x30, URZ ;  /* 0x00000030070408a4 */ /* 0x000fe2000f8e023f */
[----:B------:R-:W-:Y:S01]  /*0e70*/  @P5 LEA R7, P0, R20, R14, 0x4 ;  /* 0x0000000e14075211 */ /* 0x000fe200078020ff */
[----:B------:R-:W-:Y:S01]  /*0e80*/  UISETP.GE.AND UP0, UPT, UR8, 0x1, UPT ;  /* 0x000000010800788c */ /* 0x000fe2000bf06270 */
[----:B------:R-:W-:-:S02]  /*0e90*/  @P6 LEA R26, P1, R14, c[0x0][0x1c8], 0x1 ;  /* 0x000072000e1a6a11 */ /* 0x000fc400078208ff */
[C---:B------:R-:W-:Y:S01]  /*0ea0*/  @P5 LEA.HI.X R6, R20.reuse, R15, R11, 0x4, P0 ;  /* 0x0000000f14065211 */ /* 0x040fe200000f240b */
[----:B------:R-:W-:Y:S01]  /*0eb0*/  @P2 IMAD.WIDE.U32 R20, R20, 0x30, R14 ;  /* 0x0000003014142825 */ /* 0x000fe200078e000e */
[C---:B------:R-:W-:Y:S02]  /*0ec0*/  @P5 LEA R24, P0, R7.reuse, c[0x0][0x1c8], 0x1 ;  /* 0x0000720007185a11 */ /* 0x040fe400078008ff */
[C---:B------:R-:W-:Y:S02]  /*0ed0*/  @P6 LEA.HI.X R27, R14.reuse, c[0x0][0x1cc], R15, 0x1, P1 ;  /* 0x000073000e1b6a11 */ /* 0x040fe400008f0c0f */
[----:B------:R-:W-:Y:S02]  /*0ee0*/  @P5 LEA.HI.X R25, R7, c[0x0][0x1cc], R6, 0x1, P0 ;  /* 0x0000730007195a11 */ /* 0x000fe400000f0c06 */
[----:B------:R-:W-:Y:S02]  /*0ef0*/  LEA.HI R6, R17, R8, RZ, 0x4 ;  /* 0x0000000811067211 */ /* 0x000fe400078f20ff */
[----:B------:R-:W-:-:S02]  /*0f00*/  @P4 IADD3 R10, P0, R14, UR20, RZ ;  /* 0x000000140e0a4c10 */ /* 0x000fc4000ff1e0ff */
[----:B------:R-:W-:Y:S02]  /*0f10*/  LOP3.LUT R11, R6, 0xfffffff0, RZ, 0xc0, !PT ;  /* 0xfffffff0060b7812 */ /* 0x000fe400078ec0ff */
[----:B------:R-:W-:Y:S01]  /*0f20*/  @P4 IADD3.X R7, R15, UR14, RZ, P0, !PT ;  /* 0x0000000e0f074c10 */ /* 0x000fe200087fe4ff */
[----:B------:R-:W-:Y:S01]  /*0f30*/  IMAD.SHL.U32 R15, R9, 0x8, RZ ;  /* 0x00000008090f7824 */ /* 0x000fe200078e00ff */
[----:B------:R-:W-:Y:S01]  /*0f40*/  @P4 LEA R22, P0, R10, c[0x0][0x1c8], 0x1 ;  /* 0x000072000a164a11 */ /* 0x000fe200078008ff */
[----:B------:R-:W-:Y:S01]  /*0f50*/  IMAD.IADD R14, R8, 0x1, -R11 ;  /* 0x00000001080e7824 */ /* 0x000fe200078e0a0b */
[----:B------:R-:W-:Y:S02]  /*0f60*/  SHF.R.S32.HI R19, RZ, 0x4, R6 ;  /* 0x00000004ff137819 */ /* 0x000fe40000011406 */
[----:B------:R-:W-:Y:S02]  /*0f70*/  @P4 LEA.HI.X R23, R10, c[0x0][0x1cc], R7, 0x1, P0 ;  /* 0x000073000a174a11 */ /* 0x000fe400000f0c07 */
[----:B------:R-:W-:-:S02]  /*0f80*/  SHF.R.S32.HI R7, RZ, 0x1f, R14 ;  /* 0x0000001fff077819 */ /* 0x000fc4000001140e */
[----:B------:R-:W-:Y:S02]  /*0f90*/  LEA.HI R6, R6, R19, RZ, 0x1 ;  /* 0x0000001306067211 */ /* 0x000fe400078f08ff */
[----:B------:R-:W-:Y:S02]  /*0fa0*/  LEA.HI R7, R7, R14, RZ, 0x3 ;  /* 0x0000000e07077211 */ /* 0x000fe400078f18ff */
[----:B------:R-:W-:Y:S02]  /*0fb0*/  ISETP.GE.AND P0, PT, R38, c[0x0][0x1d4], PT ;  /* 0x0000750026007a0c */ /* 0x000fe40003f06270 */
[----:B------:R-:W-:Y:S02]  /*0fc0*/  LOP3.LUT R16, R16, 0x1c0, RZ, 0xc0, !PT ;  /* 0x000001c010107812 */ /* 0x000fe400078ec0ff */
[----:B------:R-:W-:Y:S02]  /*0fd0*/  LOP3.LUT R6, R6, 0xfffffffe, RZ, 0xc0, !PT ;  /* 0xfffffffe06067812 */ /* 0x000fe400078ec0ff */
[C---:B------:R-:W-:Y:S01]  /*0fe0*/  LOP3.LUT R11, R7.reuse, 0xfffffff8, RZ, 0xc0, !PT ;  /* 0xfffffff8070b7812 */ /* 0x040fe200078ec0ff */
[----:B------:R-:W-:Y:S01]  /*0ff0*/  IMAD.SHL.U32 R7, R7, 0x40, RZ ;  /* 0x0000004007077824 */ /* 0x000fe200078e00ff */
[----:B------:R-:W-:Y:S01]  /*1000*/  LOP3.LUT R15, R16, 0x8, R15, 0xf8, !PT ;  /* 0x00000008100f7812 */ /* 0x000fe200078ef80f */
[----:B------:R-:W-:Y:S01]  /*1010*/  IMAD.IADD R6, R19, 0x1, -R6 ;  /* 0x0000000113067824 */ /* 0x000fe200078e0a06 */
[----:B------:R-:W-:Y:S01]  /*1020*/  SHF.R.U32.HI R16, RZ, 0x3, R16 ;  /* 0x00000003ff107819 */ /* 0x000fe20000011610 */
[----:B------:R-:W-:Y:S01]  /*1030*/  IMAD.IADD R11, R14, 0x1, -R11 ;  /* 0x000000010e0b7824 */ /* 0x000fe200078e0a0b */
[----:B------:R-:W-:Y:S01]  /*1040*/  @P2 IADD3 R10, R21, UR4, RZ ;  /* 0x00000004150a2c10 */ /* 0x000fe2000fffe0ff */
[C---:B------:R-:W-:Y:S01]  /*1050*/  @P6 IMAD.SHL.U32 R21, R120.reuse, 0x2, RZ ;  /* 0x0000000278156824 */ /* 0x040fe200078e00ff */
[----:B------:R-:W-:Y:S01]  /*1060*/  LOP3.LUT R15, R15, R16, RZ, 0x3c, !PT ;  /* 0x000000100f0f7212 */ /* 0x000fe200078e3cff */
[----:B------:R-:W-:Y:S01]  /*1070*/  @P5 IMAD.SHL.U32 R19, R120, 0x2, RZ ;  /* 0x0000000278135824 */ /* 0x000fe200078e00ff */
[----:B------:R-:W-:Y:S01]  /*1080*/  @P2 LEA R28, P1, R20, c[0x0][0x1c8], 0x1 ;  /* 0x00007200141c2a11 */ /* 0x000fe200078208ff */
[----:B------:R-:W-:Y:S01]  /*1090*/  IMAD.SHL.U32 R14, R11, 0x40, RZ ;  /* 0x000000400b0e7824 */ /* 0x000fe200078e00ff */
[----:B------:R-:W-:Y:S01]  /*10a0*/  @!PT LDS RZ, [RZ] ;  /* 0x00000000fffff984 */ /* 0x000fe20000000800 */
[----:B------:R-:W-:Y:S01]  /*10b0*/  @!PT LDS RZ, [RZ] ;  /* 0x00000000fffff984 */ /* 0x000fe20000000800 */
[----:B------:R-:W-:Y:S01]  /*10c0*/  @!PT LDS RZ, [RZ] ;  /* 0x00000000fffff984 */ /* 0x000fe20000000800 */
[----:B------:R2:W-:Y:S01]  /*10d0*/  @P6 LDGSTS.E.BYPASS.LTC128B.128 [R21+0x4100], [R26.64], !P3 ;  /* 0x041000001a156fae */ /* 0x0005e2000d901d56 */
[----:B------:R-:W-:Y:S01]  /*10e0*/  IMAD R250, R6, 0x200, R15 ;  /* 0x0000020006fa7824 */ /* 0x000fe200078e020f */
[----:B------:R-:W-:Y:S01]  /*10f0*/  @P2 LEA.HI.X R29, R20, c[0x0][0x1cc], R10, 0x1, P1 ;  /* 0x00007300141d2a11 */ /* 0x000fe200008f0c0a */
[----:B------:R-:W-:Y:S01]  /*1100*/  IMAD.SHL.U32 R6, R6, 0x8, RZ ;  /* 0x0000000806067824 */ /* 0x000fe200078e00ff */
[----:B------:R2:W-:Y:S01]  /*1110*/  @P6 LDGSTS.E.BYPASS.LTC128B.128 [R21+0x6100], [R26.64+0x80], !P0 ;  /* 0x061000801a156fae */ /* 0x0005e2000c101d56 */
[----:B------:R-:W-:Y:S01]  /*1120*/  LOP3.LUT R15, R14, 0x1c0, RZ, 0xc0, !PT ;  /* 0x000001c00e0f7812 */ /* 0x000fe200078ec0ff */
[----:B------:R-:W-:Y:S01]  /*1130*/  IMAD.SHL.U32 R250, R250, 0x2, RZ ;  /* 0x00000002fafa7824 */ /* 0x000fe200078e00ff */
[----:B------:R-:W-:Y:S01]  /*1140*/  LEA.HI R10, R17, R8, RZ, 0x5 ;  /* 0x00000008110a7211 */ /* 0x000fe200078f28ff */
[----:B------:R1:W-:Y:S01]  /*1150*/  @P5 LDGSTS.E.BYPASS.LTC128B.128 [R19+0x4900], [R24.64], !P3 ;  /* 0x0490000018135fae */ /* 0x0003e2000d901d56 */
[----:B------:R-:W-:Y:S01]  /*1160*/  LOP3.LUT R6, R15, 0x8, R6, 0xf8, !PT ;  /* 0x000000080f067812 */ /* 0x000fe200078ef806 */
[----:B------:R-:W-:Y:S01]  /*1170*/  ULDC.64 UR4, c[0x0][0x208] ;  /* 0x0000820000047ab9 */ /* 0x000fe20000000a00 */
[----:B------:R-:W-:Y:S01]  /*1180*/  SHF.R.S32.HI R14, RZ, 0x5, R10 ;  /* 0x00000005ff0e7819 */ /* 0x000fe2000001140a */
[----:B------:R1:W-:Y:S01]  /*1190*/  @P5 LDGSTS.E.BYPASS.LTC128B.128 [R19+0x6900], [R24.64+0x80], !P0 ;  /* 0x0690008018135fae */ /* 0x0003e2000c101d56 */
[----:B------:R-:W-:Y:S01]  /*11a0*/  SHF.R.U32.HI R15, RZ, 0x3, R15 ;  /* 0x00000003ff0f7819 */ /* 0x000fe2000001160f */
[----:B------:R-:W-:Y:S01]  /*11b0*/  UIMAD.WIDE.U32 UR16, UR11, UR4, URZ ;  /* 0x000000040b1072a5 */ /* 0x000fe2000f8e003f */
[----:B------:R-:W-:Y:S01]  /*11c0*/  LOP3.LUT R7, R7, 0xfffffe00, RZ, 0xc0, !PT ;  /* 0xfffffe0007077812 */ /* 0x000fe200078ec0ff */
[----:B------:R2:W-:Y:S01]  /*11d0*/  @P4 LDGSTS.E.BYPASS.LTC128B.128 [R31+0x5100], [R22.64], !P3 ;  /* 0x05100000161f4fae */ /* 0x0005e2000d901d56 */
[----:B------:R-:W-:Y:S01]  /*11e0*/  LOP3.LUT R6, R6, R15, RZ, 0x3c, !PT ;  /* 0x0000000f06067212 */ /* 0x000fe200078e3cff */
[----:B------:R-:W-:Y:S01]  /*11f0*/  IMAD.MOV.U32 R15, RZ, RZ, 0x10 ;  /* 0x00000010ff0f7424 */ /* 0x000fe200078e00ff */
[----:B------:R-:W-:Y:S01]  /*1200*/  IADD3 R249, R250, 0x4120, RZ ;  /* 0x00004120faf97810 */ /* 0x000fe20007ffe0ff */
[----:B------:R2:W-:Y:S01]  /*1210*/  @P4 LDGSTS.E.BYPASS.LTC128B.128 [R31+0x7100], [R22.64+0x80], !P0 ;  /* 0x07100080161f4fae */ /* 0x0005e2000c101d56 */
[----:B------:R-:W-:Y:S01]  /*1220*/  LOP3.LUT P4, RZ, R0, 0x2, RZ, 0xc0, !PT ;  /* 0x0000000200ff7812 */ /* 0x000fe2000788c0ff */
[----:B------:R-:W-:Y:S01]  /*1230*/  IMAD R251, R14, 0x400, R7 ;  /* 0x000004000efb7824 */ /* 0x000fe200078e0207 */
[----:B------:R-:W-:Y:S01]  /*1240*/  UIMAD UR11, UR11, UR5, URZ ;  /* 0x000000050b0b72a4 */ /* 0x000fe2000f8e023f */
[----:B------:R2:W-:Y:S01]  /*1250*/  @P2 LDGSTS.E.BYPASS.LTC128B.128 [R33+0x5900], [R28.64], !P3 ;  /* 0x059000001c212fae */ /* 0x0005e2000d901d56 */
[----:B------:R-:W-:-:S02]  /*1260*/  IMAD R14, R5, c[0x0][0x208], RZ ;  /* 0x00008200050e7a24 */ /* 0x000fc400078e02ff */
[----:B------:R-:W-:Y:S01]  /*1270*/  IMAD.IADD R251, R6, 0x1, R251 ;  /* 0x0000000106fb7824 */ /* 0x000fe200078e02fb */
[----:B------:R2:W-:Y:S01]  /*1280*/  @P2 LDGSTS.E.BYPASS.LTC128B.128 [R33+0x7900], [R28.64+0x80], !P0 ;  /* 0x079000801c212fae */ /* 0x0005e2000c101d56 */
[----:B------:R-:W-:Y:S01]  /*1290*/  R2P PR, R11, 0x6 ;  /* 0x000000060b007804 */ /* 0x000fe20000000000 */
[----:B------:R-:W-:Y:S01]  /*12a0*/  UIADD3 UR11, UR17, UR11, URZ ;  /* 0x0000000b110b7290 */ /* 0x000fe2000fffe03f */
[----:B------:R-:W-:Y:S01]  /*12b0*/  IADD3 R11, R250, 0x4100, RZ ;  /* 0x00004100fa0b7810 */ /* 0x000fe20007ffe0ff */
[----:B------:R-:W0:Y:S01]  /*12c0*/  LDGDEPBAR ;  /* 0x00000000000079af */ /* 0x000e220000000000 */
[----:B------:R-:W-:Y:S01]  /*12d0*/  IMAD.SHL.U32 R251, R251, 0x2, RZ ;  /* 0x00000002fbfb7824 */ /* 0x000fe200078e00ff */
[----:B------:R-:W-:Y:S02]  /*12e0*/  SEL R5, R15, 0xfffffff0, !P1 ;  /* 0xfffffff00f057807 */ /* 0x000fe40004800000 */
[----:B------:R-:W-:Y:S01]  /*12f0*/  @P4 IADD3 R249, R11, -0x20, RZ ;  /* 0xffffffe00bf94810 */ /* 0x000fe20007ffe0ff */
[C---:B------:R-:W-:Y:S01]  /*1300*/  IMAD R11, R9.reuse, c[0x0][0x20c], R14 ;  /* 0x00008300090b7a24 */ /* 0x040fe200078e020e */
[----:B------:R-:W-:Y:S01]  /*1310*/  PLOP3.LUT P1, PT, PT, PT, UP0, 0x80, 0x0 ;  /* 0x000000000000781c */ /* 0x000fe20003f2f008 */
[----:B------:R-:W-:Y:S01]  /*1320*/  IMAD.WIDE.U32 R14, R9, c[0x0][0x208], R36 ;  /* 0x00008200090e7a25 */ /* 0x000fe200078e0024 */
[----:B------:R-:W-:-:S02]  /*1330*/  IADD3 R239, R249, 0x800, RZ ;  /* 0x00000800f9ef7810 */ /* 0x000fc40007ffe0ff */
[----:B------:R-:W-:Y:S01]  /*1340*/  IADD3 R238, R249, 0x1000, RZ ;  /* 0x00001000f9ee7810 */ /* 0x000fe20007ffe0ff */
[----:B------:R-:W-:Y:S01]  /*1350*/  IMAD.IADD R15, R15, 0x1, R11 ;  /* 0x000000010f0f7824 */ /* 0x000fe200078e020b */
[----:B------:R-:W-:Y:S01]  /*1360*/  LOP3.LUT R11, R10, 0xffffffe0, RZ, 0xc0, !PT ;  /* 0xffffffe00a0b7812 */ /* 0x000fe200078ec0ff */
[----:B------:R-:W-:Y:S01]  /*1370*/  IMAD R247, R5, 0x2, R251 ;  /* 0x0000000205f77824 */ /* 0x000fe200078e02fb */
[----:B------:R-:W-:Y:S01]  /*1380*/  IADD3 R237, R249, 0x1800, RZ ;  /* 0x00001800f9ed7810 */ /* 0x000fe20007ffe0ff */
[----:B------:R-:W-:-:S04]  /*1390*/  IMAD.WIDE.U32 R14, R4, c[0x0][0x210], R14 ;  /* 0x00008400040e7a25 */ /* 0x000fc800078e000e */
[----:B------:R-:W-:Y:S02]  /*13a0*/  IMAD.IADD R15, R15, 0x1, R3 ;  /* 0x000000010f0f7824 */ /* 0x000fe400078e0203 */
[----:B------:R-:W-:Y:S02]  /*13b0*/  IMAD.IADD R3, R8, 0x1, -R11 ;  /* 0x0000000108037824 */ /* 0x000fe400078e0a0b */
[----:B------:R-:W-:Y:S01]  /*13c0*/  IMAD R11, R13, c[0x0][0x218], RZ ;  /* 0x000086000d0b7a24 */ /* 0x000fe200078e02ff */
[----:B------:R-:W-:-:S04]  /*13d0*/  DEPBAR.LE SB0, 0x1 ;  /* 0x000080400000791a */ /* 0x000fc80000000000 */
[----:B------:R-:W-:Y:S01]  /*13e0*/  IMAD R8, R12, c[0x0][0x21c], R11 ;  /* 0x000087000c087a24 */ /* 0x000fe200078e020b */
[----:B------:R-:W-:-:S04]  /*13f0*/  DEPBAR.LE SB0, 0x0 ;  /* 0x000080000000791a */ /* 0x000fc80000000000 */
[----:B-1----:R-:W-:Y:S01]  /*1400*/  IMAD.WIDE.U32 R18, R12, c[0x0][0x218], R14 ;  /* 0x000086000c127a25 */ /* 0x002fe200078e000e */
[----:B------:R-:W-:Y:S03]  /*1410*/  BAR.SYNC.DEFER_BLOCKING 0x0 ;  /* 0x0000000000007b1d */ /* 0x000fe60000010000 */
[----:B------:R-:W-:Y:S02]  /*1420*/  IMAD.IADD R16, R19, 0x1, R8 ;  /* 0x0000000113107824 */ /* 0x000fe400078e0208 */
[----:B------:R-:W-:Y:S01]  /*1430*/  IMAD.MOV.U32 R4, RZ, RZ, 0x20 ;  /* 0x00000020ff047424 */ /* 0x000fe200078e00ff */
[----:B------:R2:W-:Y:S04]  /*1440*/  STL.64 [R1+0x40], R18 ;  /* 0x0000401201007387 */ /* 0x0005e80000100a00 */
[----:B------:R2:W-:Y:S01]  /*1450*/  STL [R1+0xc], R16 ;  /* 0x00000c1001007387 */ /* 0x0005e20000100800 */
[----:B------:R-:W-:-:S03]  /*1460*/  SEL R4, R4, 0xffffffe0, !P2 ;  /* 0xffffffe004047807 */ /* 0x000fc60005000000 */
[----:B------:R2:W1:Y:S04]  /*1470*/  LDSM.16.M88.4 R60, [R251+0x8100] ;  /* 0x00810000fb3c783b */ /* 0x0004680000000200 */
[----:B------:R2:W3:Y:S04]  /*1480*/  LDSM.16.M88.4 R64, [R251+0xa100] ;  /* 0x00a10000fb40783b */ /* 0x0004e80000000200 */
[----:B------:R2:W4:Y:S04]  /*1490*/  LDSM.16.M88.4 R88, [R250+0x4100] ;  /* 0x00410000fa58783b */ /* 0x0005280000000200 */
        /* <DEDUP_REMOVED lines=8> */
[----:B------:R2:W1:Y:S01]  /*1520*/  LDSM.16.M88.4 R40, [R249+0x1800] ;  /* 0x00180000f928783b */ /* 0x0004620000000200 */
[----:B------:R-:W-:Y:S05]  /*1530*/  @!P1 BRA `(.L_x_643) ;  /* 0x0000031000009947 */ /* 0x000fea0003800000 */
[----:B---3--:R-:W-:Y:S02]  /*1540*/  ULDC.64 UR4, c[0x0][0x208] ;  /* 0x0000820000047ab9 */ /* 0x008fe40000000a00 */
        /* <DEDUP_REMOVED lines=18> */
[----:B------:R-:W-:Y:S01]  /*1670*/  IMAD.SHL.U32 R9, R120, 0x2, RZ ;  /* 0x0000000278097824 */ /* 0x000fe200078e00ff */
[----:B------:R-:W-:Y:S01]  /*1680*/  ISETP.LT.OR P1, PT, R10, 0x11, P0 ;  /* 0x000000110a00780c */ /* 0x000fe20000721670 */
[----:B------:R-:W-:Y:S01]  /*1690*/  IMAD.U32 R8, RZ, RZ, UR16 ;  /* 0x00000010ff087e24 */ /* 0x000fe2000f8e00ff */
[----:B------:R-:W-:Y:S02]  /*16a0*/  IADD3 R14, P5, R12, UR16, RZ ;  /* 0x000000100c0e7c10 */ /* 0x000fe4000ffbe0ff */
[----:B------:R-:W-:Y:S01]  /*16b0*/  @!PT LDS RZ, [RZ] ;  /* 0x00000000fffff984 */ /* 0x000fe20000000800 */
[----:B------:R-:W-:Y:S01]  /*16c0*/  @!PT LDS RZ, [RZ] ;  /* 0x00000000fffff984 */ /* 0x000fe20000000800 */
[----:B------:R-:W-:Y:S01]  /*16d0*/  @!PT LDS RZ, [RZ] ;  /* 0x00000000fffff984 */ /* 0x000fe20000000800 */
[----:B------:R3:W-:Y:S02]  /*16e0*/  LDGSTS.E.BYPASS.LTC128B.128 [R9+0x100], [R12.64], !P4 ;  /* 0x001000000c097fae */ /* 0x0007e4000e101d56 */
[----:B------:R-:W-:Y:S02]  /*16f0*/  IADD3.X R15, R13, UR11, RZ, P5, !PT ;  /* 0x0000000b0d0f7c10 */ /* 0x000fe4000affe4ff */
[----:B------:R3:W-:Y:S01]  /*1700*/  LDGSTS.E.BYPASS.LTC128B.128 [R9+0x2100], [R12.64+0x80], !P2 ;  /* 0x021000800c097fae */ /* 0x0007e2000d101d56 */
[----:B------:R-:W-:-:S02]  /*1710*/  IADD3 R20, P4, P2, R8, 0x80, R12 ;  /* 0x0000008008147810 */ /* 0x000fc40007a9e00c */
[----:B------:R-:W-:Y:S01]  /*1720*/  ISETP.LT.OR P5, PT, R10, 0x21, P0 ;  /* 0x000000210a00780c */ /* 0x000fe200007a1670 */
[----:B------:R2:W-:Y:S02]  /*1730*/  LDGSTS.E.BYPASS.LTC128B.128 [R9+0x900], [R14.64], !P6 ;  /* 0x009000000e097fae */ /* 0x0005e4000f101d56 */
[----:B--2---:R-:W-:Y:S02]  /*1740*/  IADD3.X R21, RZ, UR11, R13, P4, P2 ;  /* 0x0000000bff157c10 */ /* 0x004fe4000a7e440d */
[C---:B------:R-:W-:Y:S02]  /*1750*/  IADD3 R16, P4, R14.reuse, UR16, RZ ;  /* 0x000000100e107c10 */ /* 0x040fe4000ff9e0ff */
[----:B------:R-:W-:Y:S01]  /*1760*/  IADD3 R18, P2, R14, UR5, RZ ;  /* 0x000000050e127c10 */ /* 0x000fe2000ff5e0ff */
[----:B------:R2:W-:Y:S01]  /*1770*/  LDGSTS.E.BYPASS.LTC128B.128 [R9+0x2900], [R20.64], !P1 ;  /* 0x0290000014097fae */ /* 0x0005e2000c901d56 */
[----:B------:R-:W-:Y:S02]  /*1780*/  ISETP.LT.OR P6, PT, R10, 0x21, P3 ;  /* 0x000000210a00780c */ /* 0x000fe40001fc1670 */
[----:B------:R-:W-:-:S02]  /*1790*/  IADD3.X R17, R15, UR11, RZ, P4, !PT ;  /* 0x0000000b0f117c10 */ /* 0x000fc4000a7fe4ff */
[C---:B------:R-:W-:Y:S02]  /*17a0*/  ISETP.LT.OR P4, PT, R10.reuse, 0x31, P3 ;  /* 0x000000310a00780c */ /* 0x040fe40001f81670 */
[----:B------:R-:W-:Y:S02]  /*17b0*/  IADD3.X R19, R15, UR4, RZ, P2, !PT ;  /* 0x000000040f137c10 */ /* 0x000fe400097fe4ff */
[----:B------:R-:W-:-:S05]  /*17c0*/  ISETP.LT.OR P2, PT, R10, 0x31, P0 ;  /* 0x000000310a00780c */ /* 0x000fca0000741670 */
[----:B------:R2:W-:Y:S01]  /*17d0*/  LDGSTS.E.BYPASS.LTC128B.128 [R9+0x1100], [R16.64], !P6 ;  /* 0x0110000010097fae */ /* 0x0005e2000f101d56 */
[----:B---3--:R-:W-:-:S03]  /*17e0*/  IADD3 R12, P1, R16, UR16, RZ ;  /* 0x00000010100c7c10 */ /* 0x008fc6000ff3e0ff */
[----:B------:R2:W-:Y:S01]  /*17f0*/  LDGSTS.E.BYPASS.LTC128B.128 [R9+0x3100], [R18.64], !P5 ;  /* 0x0310000012097fae */ /* 0x0005e2000e901d56 */
[----:B------:R-:W-:Y:S02]  /*1800*/  IADD3.X R13, R17, UR11, RZ, P1, !PT ;  /* 0x0000000b110d7c10 */ /* 0x000fe40008ffe4ff */
[----:B------:R-:W-:-:S03]  /*1810*/  IADD3 R10, P1, R16, UR5, RZ ;  /* 0x00000005100a7c10 */ /* 0x000fc6000ff3e0ff */
[----:B------:R2:W-:Y:S01]  /*1820*/  LDGSTS.E.BYPASS.LTC128B.128 [R9+0x1900], [R12.64], !P4 ;  /* 0x019000000c097fae */ /* 0x0005e2000e101d56 */
[----:B------:R-:W-:-:S05]  /*1830*/  IADD3.X R11, R17, UR4, RZ, P1, !PT ;  /* 0x00000004110b7c10 */ /* 0x000fca0008ffe4ff */
[----:B------:R2:W-:Y:S04]  /*1840*/  LDGSTS.E.BYPASS.LTC128B.128 [R9+0x3900], [R10.64], !P2 ;  /* 0x039000000a097fae */ /* 0x0005e8000d101d56 */
.L_x_643:
[----:B---3--:R-:W-:Y:S01]  /*1850*/  LOP3.LUT P1, RZ, R0, 0x4, RZ, 0xc0, !PT ;  /* 0x0000000400ff7812 */ /* 0x008fe2000782c0ff */
[----:B------:R-:W-:Y:S01]  /*1860*/  IMAD.MOV.U32 R0, RZ, RZ, 0x40 ;  /* 0x00000040ff007424 */ /* 0x000fe200078e00ff */
[C---:B--2-4-:R-:W-:Y:S01]  /*1870*/  HMMA.16816.F32 R32, R64.reuse, R88, RZ ;  /* 0x000000584020723c */ /* 0x054fe200000018ff */
[C---:B------:R-:W-:Y:S01]  /*1880*/  IMAD R246, R4.reuse, 0x2, R251 ;  /* 0x0000000204f67824 */ /* 0x040fe200078e02fb */
[----:B------:R-:W0:Y:S01]  /*1890*/  LDGDEPBAR ;  /* 0x00000000000079af */ /* 0x000e220000000000 */
[----:B------:R-:W-:Y:S01]  /*18a0*/  IMAD R244, R4, 0x2, R247 ;  /* 0x0000000204f47824 */ /* 0x000fe200078e02f7 */
[----:B------:R-:W-:Y:S01]  /*18b0*/  SEL R0, R0, 0xffffffc0, !P1 ;  /* 0xffffffc000007807 */ /* 0x000fe20004800000 */
[----:B------:R-:W-:Y:S01]  /*18c0*/  IMAD R243, R5, 0x2, R246 ;  /* 0x0000000205f37824 */ /* 0x000fe200078e02f6 */
[----:B------:R-:W-:Y:S01]  /*18d0*/  LDSM.16.M88.4 R116, [R246+0xa100] ;  /* 0x00a10000f674783b */ /* 0x000fe20000000200 */
[----:B------:R-:W-:Y:S01]  /*18e0*/  UISETP.GE.AND UP0, UPT, UR8, 0x41, UPT ;  /* 0x000000410800788c */ /* 0x000fe2000bf06270 */
[C---:B-1----:R-:W-:Y:S01]  /*18f0*/  HMMA.16816.F32 R24, R64.reuse, R80, RZ ;  /* 0x000000504018723c */ /* 0x042fe200000018ff */
[--C-:B------:R-:W-:Y:S01]  /*1900*/  IMAD.IADD R245, R250, 0x1, R0.reuse ;  /* 0x00000001faf57824 */ /* 0x100fe200078e0200 */
[C---:B------:R-:W-:Y:S01]  /*1910*/  IADD3 R235, R249.reuse, 0x2000, RZ ;  /* 0x00002000f9eb7810 */ /* 0x040fe20007ffe0ff */
[C---:B------:R-:W-:Y:S01]  /*1920*/  IMAD.IADD R236, R249.reuse, 0x1, R0 ;  /* 0x00000001f9ec7824 */ /* 0x040fe200078e0200 */
[----:B------:R-:W-:Y:S01]  /*1930*/  IADD3 R234, R249, 0x2800, RZ ;  /* 0x00002800f9ea7810 */ /* 0x000fe20007ffe0ff */
[----:B------:R-:W-:Y:S01]  /*1940*/  IMAD.IADD R6, R7, 0x1, R6 ;  /* 0x0000000107067824 */ /* 0x000fe200078e0206 */
[----:B------:R-:W1:Y:S01]  /*1950*/  LDSM.16.M88.4 R112, [R245+0x4100] ;  /* 0x00410000f570783b */ /* 0x000e620000000200 */
[----:B------:R-:W-:Y:S01]  /*1960*/  PLOP3.LUT P1, PT, PT, PT, UP0, 0x80, 0x0 ;  /* 0x000000000000781c */ /* 0x000fe20003f2f008 */
[----:B------:R-:W-:Y:S01]  /*1970*/  HMMA.16816.F32 R16, R64, R72, RZ ;  /* 0x000000484010723c */ /* 0x000fe200000018ff */
[C---:B------:R-:W-:Y:S01]  /*1980*/  IADD3 R233, R249.reuse, 0x3000, RZ ;  /* 0x00003000f9e97810 */ /* 0x040fe20007ffe0ff */
[----:B------:R-:W2:Y:S01]  /*1990*/  LDSM.16.M88.4 R108, [R245+0x4900] ;  /* 0x00490000f56c783b */ /* 0x000ea20000000200 */
[----:B------:R-:W-:-:S03]  /*19a0*/  IADD3 R232, R249, 0x3800, RZ ;  /* 0x00003800f9e87810 */ /* 0x000fc60007ffe0ff */
[----:B------:R-:W3:Y:S02]  /*19b0*/  LDSM.16.M88.4 R104, [R245+0x5100] ;  /* 0x00510000f568783b */ /* 0x000ee40000000200 */
[C---:B------:R-:W-:Y:S02]  /*19c0*/  HMMA.16816.F32 R28, R64.reuse, R90, RZ ;  /* 0x0000005a401c723c */ /* 0x040fe400000018ff */
[----:B------:R-:W4:Y:S06]  /*19d0*/  LDSM.16.M88.4 R100, [R245+0x5900] ;  /* 0x00590000f564783b */ /* 0x000f2c0000000200 */
[C---:B------:R-:W-:Y:S08]  /*19e0*/  HMMA.16816.F32 R20, R64.reuse, R82, RZ ;  /* 0x000000524014723c */ /* 0x040ff000000018ff */
[----:B------:R-:W-:Y:S08]  /*19f0*/  HMMA.16816.F32 R12, R64, R74, RZ ;  /* 0x0000004a400c723c */ /* 0x000ff000000018ff */
[C---:B------:R-:W-:Y:S08]  /*1a00*/  HMMA.16816.F32 R92, R60.reuse, R88, RZ ;  /* 0x000000583c5c723c */ /* 0x040ff000000018ff */
[C---:B------:R-:W-:Y:S08]  /*1a10*/  HMMA.16816.F32 R84, R60.reuse, R80, RZ ;  /* 0x000000503c54723c */ /* 0x040ff000000018ff */
[----:B------:R-:W-:Y:S08]  /*1a20*/  HMMA.16816.F32 R76, R60, R72, RZ ;  /* 0x000000483c4c723c */ /* 0x000ff000000018ff */
[-C--:B------:R-:W-:Y:S08]  /*1a30*/  HMMA.16816.F32 R8, R64, R96.reuse, RZ ;  /* 0x000000604008723c */ /* 0x080ff000000018ff */
[C---:B------:R-:W-:Y:S08]  /*1a40*/  HMMA.16816.F32 R68, R60.reuse, R96, RZ ;  /* 0x000000603c44723c */ /* 0x040ff000000018ff */
[C---:B------:R-:W-:Y:S08]  /*1a50*/  HMMA.16816.F32 R88, R60.reuse, R90, RZ ;  /* 0x0000005a3c58723c */ /* 0x040ff000000018ff */
[C---:B------:R-:W-:Y:S08]  /*1a60*/  HMMA.16816.F32 R80, R60.reuse, R82, RZ ;  /* 0x000000523c50723c */ /* 0x040ff000000018ff */
[----:B------:R-:W-:Y:S08]  /*1a70*/  HMMA.16816.F32 R72, R60, R74, RZ ;  /* 0x0000004a3c48723c */ /* 0x000ff000000018ff */
[-C--:B------:R-:W-:Y:S08]  /*1a80*/  HMMA.16816.F32 R64, R64, R98.reuse, RZ ;  /* 0x000000624040723c */ /* 0x080ff000000018ff */
[----:B------:R-:W-:Y:S01]  /*1a90*/  HMMA.16816.F32 R60, R60, R98, RZ ;  /* 0x000000623c3c723c */ /* 0x000fe200000018ff */
[----:B------:R-:W5:Y:S07]  /*1aa0*/  LDSM.16.M88.4 R96, [R246+0x8100] ;  /* 0x00810000f660783b */ /* 0x000f6e0000000200 */
        /* <DEDUP_REMOVED lines=8> */
[----:B------:R-:W-:Y:S07]  /*1b30*/  LDSM.16.M88.4 R56, [R244+0xa100] ;  /* 0x00a10000f438783b */ /* 0x000fee0000000200 */
[C---:B------:R-:W-:Y:S08]  /*1b40*/  HMMA.16816.F32 R92, R36.reuse, R52, R92 ;  /* 0x00000034245c723c */ /* 0x040ff0000000185c */
[C---:B------:R-:W-:Y:S08]  /*1b50*/  HMMA.16816.F32 R84, R36.reuse, R48, R84 ;  /* 0x000000302454723c */ /* 0x040ff00000001854 */
[C---:B------:R-:W-:Y:S08]  /*1b60*/  HMMA.16816.F32 R76, R36.reuse, R44, R76 ;  /* 0x0000002c244c723c */ /* 0x040ff0000000184c */
[C---:B------:R-:W-:Y:S08]  /*1b70*/  HMMA.16816.F32 R68, R36.reuse, R40, R68 ;  /* 0x000000282444723c */ /* 0x040ff00000001844 */
[C---:B------:R-:W-:Y:S01]  /*1b80*/  HMMA.16816.F32 R88, R36.reuse, R54, R88 ;  /* 0x000000362458723c */ /* 0x040fe20000001858 */
[----:B------:R-:W3:Y:S07]  /*1b90*/  LDSM.16.M88.4 R52, [R236] ;  /* 0x00000000ec34783b */ /* 0x000eee0000000200 */
[C---:B------:R-:W-:Y:S01]  /*1ba0*/  HMMA.16816.F32 R80, R36.reuse, R50, R80 ;  /* 0x000000322450723c */ /* 0x040fe20000001850 */
[----:B------:R-:W4:Y:S07]  /*1bb0*/  LDSM.16.M88.4 R48, [R236+0x800] ;  /* 0x00080000ec30783b */ /* 0x000f2e0000000200 */
[C---:B------:R-:W-:Y:S01]  /*1bc0*/  HMMA.16816.F32 R72, R36.reuse, R46, R72 ;  /* 0x0000002e2448723c */ /* 0x040fe20000001848 */
[----:B------:R-:W5:Y:S07]  /*1bd0*/  LDSM.16.M88.4 R44, [R236+0x1000] ;  /* 0x00100000ec2c783b */ /* 0x000f6e0000000200 */
[----:B------:R-:W-:Y:S01]  /*1be0*/  HMMA.16816.F32 R60, R36, R42, R60 ;  /* 0x0000002a243c723c */ /* 0x000fe2000000183c */
[----:B------:R-:W5:Y:S04]  /*1bf0*/  LDSM.16.M88.4 R40, [R236+0x1800] ;  /* 0x00180000ec28783b */ /* 0x000f680000000200 */
[----:B------:R-:W5:Y:S03]  /*1c00*/  LDSM.16.M88.4 R36, [R244+0x8100] ;  /* 0x00810000f424783b */ /* 0x000f660000000200 */
[C---:B-1----:R-:W-:Y:S08]  /*1c10*/  HMMA.16816.F32 R32, R116.reuse, R112, R32 ;  /* 0x000000707420723c */ /* 0x042ff00000001820 */
[C---:B--2---:R-:W-:Y:S08]  /*1c20*/  HMMA.16816.F32 R24, R116.reuse, R108, R24 ;  /* 0x0000006c7418723c */ /* 0x044ff00000001818 */
[C---:B---3--:R-:W-:Y:S08]  /*1c30*/  HMMA.16816.F32 R16, R116.reuse, R104, R16 ;  /* 0x000000687410723c */ /* 0x048ff00000001810 */
[C---:B----4-:R-:W-:Y:S08]  /*1c40*/  HMMA.16816.F32 R8, R116.reuse, R100, R8 ;  /* 0x000000647408723c */ /* 0x050ff00000001808 */
[C---:B------:R-:W-:Y:S08]  /*1c50*/  HMMA.16816.F32 R28, R116.reuse, R114, R28 ;  /* 0x00000072741c723c */ /* 0x040ff0000000181c */
[C---:B------:R-:W-:Y:S08]  /*1c60*/  HMMA.16816.F32 R20, R116.reuse, R110, R20 ;  /* 0x0000006e7414723c */ /* 0x040ff00000001814 */
[C---:B------:R-:W-:Y:S08]  /*1c70*/  HMMA.16816.F32 R12, R116.reuse, R106, R12 ;  /* 0x0000006a740c723c */ /* 0x040ff0000000180c */
[----:B------:R-:W-:Y:S01]  /*1c80*/  HMMA.16816.F32 R64, R116, R102, R64 ;  /* 0x000000667440723c */ /* 0x000fe20000001840 */
[----:B------:R-:W-:Y:S07]  /*1c90*/  LDSM.16.M88.4 R116, [R251+0xe100] ;  /* 0x00e10000fb74783b */ /* 0x000fee0000000200 */
[C---:B-----5:R-:W-:Y:S08]  /*1ca0*/  HMMA.16816.F32 R92, R96.reuse, R112, R92 ;  /* 0x00000070605c723c */ /* 0x060ff0000000185c */
[C---:B------:R-:W-:Y:S01]  /*1cb0*/  HMMA.16816.F32 R88, R96.reuse, R114, R88 ;  /* 0x000000726058723c */ /* 0x040fe20000001858 */
[----:B------:R-:W1:Y:S07]  /*1cc0*/  LDSM.16.M88.4 R112, [R250+0x6100] ;  /* 0x00610000fa70783b */ /* 0x000e6e0000000200 */
[C---:B------:R-:W-:Y:S08]  /*1cd0*/  HMMA.16816.F32 R84, R96.reuse, R108, R84 ;  /* 0x0000006c6054723c */ /* 0x040ff00000001854 */
[C---:B------:R-:W-:Y:S01]  /*1ce0*/  HMMA.16816.F32 R80, R96.reuse, R110, R80 ;  /* 0x0000006e6050723c */ /* 0x040fe20000001850 */
[----:B------:R-:W2:Y:S07]  /*1cf0*/  LDSM.16.M88.4 R108, [R250+0x6900] ;  /* 0x00690000fa6c783b */ /* 0x000eae0000000200 */
[C---:B------:R-:W-:Y:S08]  /*1d00*/  HMMA.16816.F32 R76, R96.reuse, R104, R76 ;  /* 0x00000068604c723c */ /* 0x040ff0000000184c */
[C---:B------:R-:W-:Y:S01]  /*1d10*/  HMMA.16816.F32 R72, R96.reuse, R106, R72 ;  /* 0x0000006a6048723c */ /* 0x040fe20000001848 */
[----:B------:R-:W3:Y:S07]  /*1d20*/  LDSM.16.M88.4 R104, [R250+0x7100] ;  /* 0x00710000fa68783b */ /* 0x000eee0000000200 */
[C---:B------:R-:W-:Y:S08]  /*1d30*/  HMMA.16816.F32 R68, R96.reuse, R100, R68 ;  /* 0x000000646044723c */ /* 0x040ff00000001844 */
[----:B------:R-:W-:Y:S01]  /*1d40*/  HMMA.16816.F32 R60, R96, R102, R60 ;  /* 0x00000066603c723c */ /* 0x000fe2000000183c */
[----:B------:R-:W4:Y:S04]  /*1d50*/  LDSM.16.M88.4 R100, [R250+0x7900] ;  /* 0x00790000fa64783b */ /* 0x000f280000000200 */
[----:B------:R-:W5:Y:S03]  /*1d60*/  LDSM.16.M88.4 R96, [R251+0xc100] ;  /* 0x00c10000fb60783b */ /* 0x000f660000000200 */
        /* <DEDUP_REMOVED lines=21> */
[----:B------:R-:W4:Y:S03]  /*1ec0*/  LDSM.16.M88.4 R36, [R247+0xc100] ;  /* 0x00c10000f724783b */ /* 0x000f260000000200 */
[C---:B-1----:R-:W-:Y:S08]  /*1ed0*/  HMMA.16816.F32 R32, R116.reuse, R112, R32 ;  /* 0x000000707420723c */ /* 0x042ff00000001820 */
[C---:B------:R-:W-:Y:S08]  /*1ee0*/  HMMA.16816.F32 R28, R116.reuse, R114, R28 ;  /* 0x00000072741c723c */ /* 0x040ff0000000181c */
[C---:B--2---:R-:W-:Y:S08]  /*1ef0*/  HMMA.16816.F32 R24, R116.reuse, R108, R24 ;  /* 0x0000006c7418723c */ /* 0x044ff00000001818 */
[C---:B------:R-:W-:Y:S08]  /*1f00*/  HMMA.16816.F32 R20, R116.reuse, R110, R20 ;  /* 0x0000006e7414723c */ /* 0x040ff00000001814 */
[C---:B---3--:R-:W-:Y:S08]  /*1f10*/  HMMA.16816.F32 R16, R116.reuse, R104, R16 ;  /* 0x000000687410723c */ /* 0x048ff00000001810 */
[C---:B------:R-:W-:Y:S08]  /*1f20*/  HMMA.16816.F32 R12, R116.reuse, R106, R12 ;  /* 0x0000006a740c723c */ /* 0x040ff0000000180c */
[C---:B----4-:R-:W-:Y:S08]  /*1f30*/  HMMA.16816.F32 R8, R116.reuse, R100, R8 ;  /* 0x000000647408723c */ /* 0x050ff00000001808 */
[----:B------:R-:W-:Y:S01]  /*1f40*/  HMMA.16816.F32 R64, R116, R102, R64 ;  /* 0x000000667440723c */ /* 0x000fe20000001840 */
[----:B------:R-:W-:Y:S07]  /*1f50*/  LDSM.16.M88.4 R116, [R246+0xc100] ;  /* 0x00c10000f674783b */ /* 0x000fee0000000200 */
[C---:B-----5:R-:W-:Y:S08]  /*1f60*/  HMMA.16816.F32 R92, R96.reuse, R112, R92 ;  /* 0x00000070605c723c */ /* 0x060ff0000000185c */
        /* <DEDUP_REMOVED lines=9> */
[----:B------:R-:W-:Y:S01]  /*2000*/  HMMA.16816.F32 R60, R96, R102, R60 ;  /* 0x00000066603c723c */ /* 0x000fe2000000183c */
[----:B------:R-:W3:Y:S04]  /*2010*/  LDSM.16.M88.4 R100, [R245+0x7100] ;  /* 0x00710000f564783b */ /* 0x000ee80000000200 */
[----:B------:R-:W4:Y:S03]  /*2020*/  LDSM.16.M88.4 R96, [R245+0x7900] ;  /* 0x00790000f560783b */ /* 0x000f260000000200 */
        /* <DEDUP_REMOVED lines=14> */
[----:B------:R-:W5:Y:S07]  /*2110*/  LDSM.16.M88.4 R48, [R236+0x2000] ;  /* 0x00200000ec30783b */ /* 0x000f6e0000000200 */
[C---:B------:R-:W-:Y:S08]  /*2120*/  HMMA.16816.F32 R76, R36.reuse, R44, R76 ;  /* 0x0000002c244c723c */ /* 0x040ff0000000184c */
[C---:B------:R-:W-:Y:S01]  /*2130*/  HMMA.16816.F32 R72, R36.reuse, R46, R72 ;  /* 0x0000002e2448723c */ /* 0x040fe20000001848 */
[----:B------:R-:W2:Y:S07]  /*2140*/  LDSM.16.M88.4 R44, [R236+0x2800] ;  /* 0x00280000ec2c783b */ /* 0x000eae0000000200 */
[C---:B------:R-:W-:Y:S08]  /*2150*/  HMMA.16816.F32 R68, R36.reuse, R40, R68 ;  /* 0x000000282444723c */ /* 0x040ff00000001844 */
[----:B------:R-:W-:Y:S01]  /*2160*/  HMMA.16816.F32 R60, R36, R42, R60 ;  /* 0x0000002a243c723c */ /* 0x000fe2000000183c */
[----:B------:R-:W3:Y:S04]  /*2170*/  LDSM.16.M88.4 R40, [R236+0x3000] ;  /* 0x00300000ec28783b */ /* 0x000ee80000000200 */
[----:B------:R-:W4:Y:S01]  /*2180*/  LDSM.16.M88.4 R36, [R236+0x3800] ;  /* 0x00380000ec24783b */ /* 0x000f220000000200 */
[----:B------:R-:W-:-:S04]  /*2190*/  DEPBAR.LE SB0, 0x0 ;  /* 0x000080000000791a */ /* 0x000fc80000000000 */
[C---:B-1----:R-:W-:Y:S08]  /*21a0*/  HMMA.16816.F32 R32, R112.reuse, R108, R32 ;  /* 0x0000006c7020723c */ /* 0x042ff00000001820 */
[C---:B------:R-:W-:Y:S08]  /*21b0*/  HMMA.16816.F32 R28, R112.reuse, R110, R28 ;  /* 0x0000006e701c723c */ /* 0x040ff0000000181c */
[C---:B--2---:R-:W-:Y:S08]  /*21c0*/  HMMA.16816.F32 R24, R112.reuse, R104, R24 ;  /* 0x000000687018723c */ /* 0x044ff00000001818 */
[C---:B------:R-:W-:Y:S08]  /*21d0*/  HMMA.16816.F32 R20, R112.reuse, R106, R20 ;  /* 0x0000006a7014723c */ /* 0x040ff00000001814 */
[C---:B---3--:R-:W-:Y:S08]  /*21e0*/  HMMA.16816.F32 R16, R112.reuse, R100, R16 ;  /* 0x000000647010723c */ /* 0x048ff00000001810 */
[C---:B------:R-:W-:Y:S08]  /*21f0*/  HMMA.16816.F32 R12, R112.reuse, R102, R12 ;  /* 0x00000066700c723c */ /* 0x040ff0000000180c */
[C---:B----4-:R-:W-:Y:S08]  /*2200*/  HMMA.16816.F32 R8, R112.reuse, R96, R8 ;  /* 0x000000607008723c */ /* 0x050ff00000001808 */
[----:B------:R-:W-:Y:S08]  /*2210*/  HMMA.16816.F32 R64, R112, R98, R64 ;  /* 0x000000627040723c */ /* 0x000ff00000001840 */
        /* <DEDUP_REMOVED lines=26> */
[----:B------:R-:W-:-:S04]  /*23c0*/  ULEA.HI.SX32 UR5, UR18, 0xfffffffe, 0x1a ;  /* 0xfffffffe12057891 */ /* 0x000fc8000f8fd23f */
[----:B------:R-:W-:Y:S02]  /*23d0*/  USHF.R.S32.HI UR4, URZ, 0x1f, UR5 ;  /* 0x0000001f3f047899 */ /* 0x000fe40008011405 */
[----:B------:R-:W-:Y:S01]  /*23e0*/  UIMAD UR9, UR9, UR5, URZ ;  /* 0x00000005090972a4 */ /* 0x000fe2000f8e023f */
[----:B------:R-:W-:Y:S01]  /*23f0*/  IMAD.WIDE.U32 R36, R2, UR5, R122 ;  /* 0x0000000502247c25 */ /* 0x000fe2000f8e007a */
[----:B------:R-:W-:Y:S02]  /*2400*/  USHF.L.U32 UR5, UR6, 0x5, URZ ;  /* 0x0000000506057899 */ /* 0x000fe4000800063f */
[----:B------:R-:W-:Y:S02]  /*2410*/  UIMAD UR4, UR4, UR10, UR9 ;  /* 0x0000000a040472a4 */ /* 0x000fe4000f8e0209 */
[----:B------:R-:W-:Y:S01]  /*2420*/  LEA R48, P2, R36, c[0x0][0x1c8], 0x1 ;  /* 0x0000720024307a11 */ /* 0x000fe200078408ff */
[----:B------:R-:W-:Y:S01]  /*2430*/  USHF.L.U64.HI UR6, UR6, 0x5, UR7 ;  /* 0x0000000506067899 */ /* 0x000fe20008010207 */
[----:B------:R-:W-:Y:S01]  /*2440*/  IMAD.U32 R0, RZ, RZ, UR5 ;  /* 0x00000005ff007e24 */ /* 0x000fe2000f8e00ff */
[----:B------:R-:W-:Y:S01]  /*2450*/  UIADD3 UR7, UP0, UR20, 0x80, URZ ;  /* 0x0000008014077890 */ /* 0x000fe2000ff1e03f */
[----:B------:R-:W-:-:S02]  /*2460*/  IADD3 R2, R37, UR4, RZ ;  /* 0x0000000425027c10 */ /* 0x000fc4000fffe0ff */
[----:B------:R-:W-:Y:S01]  /*2470*/  IADD3 R46, P5, R48, UR5, RZ ;  /* 0x00000005302e7c10 */ /* 0x000fe2000ffbe0ff */
[----:B------:R-:W-:Y:S01]  /*2480*/  UIADD3.X UR4, URZ, UR14, URZ, UP0, !UPT ;  /* 0x0000000e3f047290 */ /* 0x000fe200087fe43f */
[----:B------:R-:W-:Y:S01]  /*2490*/  LEA.HI.X R49, R36, c[0x0][0x1cc], R2, 0x1, P2 ;  /* 0x0000730024317a11 */ /* 0x000fe200010f0c02 */
[----:B------:R-:W-:Y:S01]  /*24a0*/  IMAD.SHL.U32 R2, R120, 0x2, RZ ;  /* 0x0000000278027824 */ /* 0x000fe200078e00ff */
[----:B------:R-:W-:Y:S02]  /*24b0*/  IADD3 R44, P4, P2, R0, 0x80, R48 ;  /* 0x00000080002c7810 */ /* 0x000fe40007a9e030 */
[----:B------:R-:W-:Y:S02]  /*24c0*/  IADD3.X R47, R49, UR6, RZ, P5, !PT ;  /* 0x00000006312f7c10 */ /* 0x000fe4000affe4ff */
[----:B------:R-:W-:Y:S01]  /*24d0*/  IADD3 R42, P6, R46, UR5, RZ ;  /* 0x000000052e2a7c10 */ /* 0x000fe2000ffde0ff */
[----:B------:R-:W-:Y:S01]  /*24e0*/  @!PT LDS RZ, [RZ] ;  /* 0x00000000fffff984 */ /* 0x000fe20000000800 */
[----:B------:R-:W-:Y:S01]  /*24f0*/  @!PT LDS RZ, [RZ] ;  /* 0x00000000fffff984 */ /* 0x000fe20000000800 */
[----:B------:R-:W-:Y:S01]  /*2500*/  @!PT LDS RZ, [RZ] ;  /* 0x00000000fffff984 */ /* 0x000fe20000000800 */
[----:B------:R1:W-:Y:S01]  /*2510*/  LDGSTS.E.BYPASS.LTC128B.128 [R2+0x4100], [R48.64], !P3 ;  /* 0x0410000030027fae */ /* 0x0003e2000d901d56 */
[----:B------:R-:W-:-:S02]  /*2520*/  IADD3.X R45, RZ, UR6, R49, P4, P2 ;  /* 0x00000006ff2d7c10 */ /* 0x000fc4000a7e4431 */
[----:B------:R-:W-:Y:S01]  /*2530*/  IADD3 R40, P5, R46, UR7, RZ ;  /* 0x000000072e287c10 */ /* 0x000fe2000ffbe0ff */
[----:B------:R1:W-:Y:S01]  /*2540*/  LDGSTS.E.BYPASS.LTC128B.128 [R2+0x6100], [R48.64+0x80], !P0 ;  /* 0x0610008030027fae */ /* 0x0003e2000c101d56 */
[C---:B------:R-:W-:Y:S02]  /*2550*/  IADD3 R38, P4, R42.reuse, UR5, RZ ;  /* 0x000000052a267c10 */ /* 0x040fe4000ff9e0ff */
[C---:B------:R-:W-:Y:S01]  /*2560*/  IADD3.X R43, R47.reuse, UR6, RZ, P6, !PT ;  /* 0x000000062f2b7c10 */ /* 0x040fe2000b7fe4ff */
        /* <DEDUP_REMOVED lines=8> */
[----:B------:R1:W-:Y:S04]  /*25f0*/  LDGSTS.E.BYPASS.LTC128B.128 [R2+0x5900], [R38.64], !P3 ;  /* 0x0590000026027fae */ /* 0x0003e8000d901d56 */
[----:B------:R1:W-:Y:S02]  /*2600*/  LDGSTS.E.BYPASS.LTC128B.128 [R2+0x7900], [R36.64], !P0 ;  /* 0x0790000024027fae */ /* 0x0003e4000c101d56 */
.L_x_644:
[----:B------:R-:W-:Y:S01]  /*2610*/  SHF.R.S32.HI R0, RZ, 0x1f, R3 ;  /* 0x0000001fff007819 */ /* 0x000fe20000011403 */
[----:B------:R-:W-:Y:S01]  /*2620*/  UIMAD UR8, UR13, -0x40, UR8 ;  /* 0xffffffc00d0878a4 */ /* 0x000fe2000f8e0208 */
[----:B------:R-:W-:Y:S01]  /*2630*/  IMAD.SHL.U32 R248, R6, 0x2, RZ ;  /* 0x0000000206f87824 */ /* 0x000fe200078e00ff */
[----:B------:R-:W0:Y:S01]  /*2640*/  LDGDEPBAR ;  /* 0x00000000000079af */ /* 0x000e220000000000 */
[----:B-1----:R-:W-:-:S02]  /*2650*/  LEA.HI R2, R0, R3, RZ, 0x2 ;  /* 0x0000000300027211 */ /* 0x002fc400078f10ff */
[--C-:B------:R-:W-:Y:S01]  /*2660*/  IMAD R242, R5, 0x2, R248.reuse ;  /* 0x0000000205f27824 */ /* 0x100fe200078e02f8 */
[----:B------:R-:W-:Y:S01]  /*2670*/  LDSM.16.MT88.4 R180, [R248+0x900] ;  /* 0x00090000f8b4783b */ /* 0x000fe20000004200 */
[----:B------:R-:W-:Y:S02]  /*2680*/  IMAD.U32 R0, RZ, RZ, UR8 ;  /* 0x00000008ff007e24 */ /* 0x000fe4000f8e00ff */
[C---:B------:R-:W-:Y:S01]  /*2690*/  IMAD R241, R4.reuse, 0x2, R248 ;  /* 0x0000000204f17824 */ /* 0x040fe200078e02f8 */
[----:B------:R1:W-:Y:S01]  /*26a0*/  STL [R1+0x28], R2 ;  /* 0x0000280201007387 */ /* 0x0003e20000100800 */
[----:B------:R-:W-:-:S03]  /*26b0*/  IMAD R240, R4, 0x2, R242 ;  /* 0x0000000204f07824 */ /* 0x000fc600078e02f2 */
[----:B------:R-:W-:Y:S04]  /*26c0*/  LDSM.16.MT88.4 R44, [R242+0x100] ;  /* 0x00010000f22c783b */ /* 0x000fe80000004200 */
[----:B------:R-:W-:Y:S04]  /*26d0*/  LDSM.16.MT88.4 R128, [R248+0x2100] ;  /* 0x00210000f880783b */ /* 0x000fe80000004200 */
[----:B------:R-:W-:Y:S04]  /*26e0*/  LDSM.16.MT88.4 R144, [R242+0x2100] ;  /* 0x00210000f290783b */ /* 0x000fe80000004200 */
[----:B------:R-:W-:Y:S04]  /*26f0*/  LDSM.16.MT88.4 R96, [R241+0x100] ;  /* 0x00010000f160783b */ /* 0x000fe80000004200 */
[----:B------:R-:W-:Y:S04]  /*2700*/  LDSM.16.MT88.4 R112, [R240+0x100] ;  /* 0x00010000f070783b */ /* 0x000fe80000004200 */
[----:B------:R-:W-:Y:S01]  /*2710*/  LDSM.16.MT88.4 R160, [R241+0x2100] ;  /* 0x00210000f1a0783b */ /* 0x000fe20000004200 */
[----:B-1----:R-:W-:-:S05]  /*2720*/  LOP3.LUT R2, R2, 0x7ffffffc, RZ, 0xc0, !PT ;  /* 0x7ffffffc02027812 */ /* 0x002fca00078ec0ff */
[----:B------:R-:W-:-:S04]  /*2730*/  IMAD.IADD R3, R3, 0x1, -R2 ;  /* 0x0000000103037824 */ /* 0x000fc800078e0a02 */
[----:B------:R-:W-:-:S05]  /*2740*/  IMAD R3, R3, -0x2, R0 ;  /* 0xfffffffe03037824 */ /* 0x000fca00078e0200 */
[C---:B------:R-:W-:Y:S02]  /*2750*/  ISETP.GT.AND P4, PT, R3.reuse, RZ, PT ;  /* 0x000000ff0300720c */ /* 0x040fe40003f84270 */
[C---:B------:R-:W-:Y:S02]  /*2760*/  ISETP.GT.AND P2, PT, R3.reuse, 0x1, PT ;  /* 0x000000010300780c */ /* 0x040fe40003f44270 */
[----:B------:R-:W-:Y:S02]  /*2770*/  ISETP.GT.AND P6, PT, R3, 0x8, PT ;  /* 0x000000080300780c */ /* 0x000fe40003fc4270 */
[----:B------:R-:W-:Y:S02]  /*2780*/  FSEL R41, R92, -INF , P4 ;  /* 0xff8000005c297808 */ /* 0x000fe40002000000 */
[----:B------:R-:W-:Y:S02]  /*2790*/  FSEL R93, R93, -INF , P2 ;  /* 0xff8000005d5d7808 */ /* 0x000fe40001000000 */
[----:B------:R-:W-:-:S02]  /*27a0*/  ISETP.GT.AND P5, PT, R3, 0x9, PT ;  /* 0x000000090300780c */ /* 0x000fc40003fa4270 */
[----:B------:R-:W-:Y:S02]  /*27b0*/  FSEL R43, R88, -INF , P6 ;  /* 0xff800000582b7808 */ /* 0x000fe40003000000 */
[----:B------:R-:W-:Y:S02]  /*27c0*/  FMNMX.FTZ R36, R41, R93, !PT ;  /* 0x0000005d29247209 */ /* 0x000fe40007810000 */
[----:B------:R-:W-:Y:S02]  /*27d0*/  FSEL R34, R34, -INF , P4 ;  /* 0xff80000022227808 */ /* 0x000fe40002000000 */
[----:B------:R-:W-:Y:S02]  /*27e0*/  FSEL R37, R32, -INF , P4 ;  /* 0xff80000020257808 */ /* 0x000fe40002000000 */
[----:B------:R-:W-:Y:S02]  /*27f0*/  FSEL R94, R94, -INF , P4 ;  /* 0xff8000005e5e7808 */ /* 0x000fe40002000000 */
[----:B------:R-:W-:-:S02]  /*2800*/  FSEL R35, R35, -INF , P2 ;  /* 0xff80000023237808 */ /* 0x000fc40001000000 */
[----:B------:R-:W-:Y:S02]  /*2810*/  FSEL R33, R33, -INF , P2 ;  /* 0xff80000021217808 */ /* 0x000fe40001000000 */
[----:B------:R-:W-:Y:S02]  /*2820*/  FSEL R95, R95, -INF , P2 ;  /* 0xff8000005f5f7808 */ /* 0x000fe40001000000 */
[C---:B------:R-:W-:Y:S02]  /*2830*/  ISETP.GT.AND P4, PT, R3.reuse, 0x10, PT ;  /* 0x000000100300780c */ /* 0x040fe40003f84270 */
[----:B------:R-:W-:Y:S02]  /*2840*/  FSEL R32, R30, -INF , P6 ;  /* 0xff8000001e207808 */ /* 0x000fe40003000000 */
[----:B------:R-:W-:Y:S02]  /*2850*/  ISETP.GT.AND P2, PT, R3, 0x11, PT ;  /* 0x000000110300780c */ /* 0x000fe40003f44270 */
[----:B------:R-:W-:-:S02]  /*2860*/  FSEL R30, R31, -INF , P5 ;  /* 0xff8000001f1e7808 */ /* 0x000fc40002800000 */
[----:B------:R-:W-:Y:S02]  /*2870*/  FSEL R89, R89, -INF , P5 ;  /* 0xff80000059597808 */ /* 0x000fe40002800000 */
[----:B------:R-:W-:Y:S02]  /*2880*/  FMNMX.FTZ R36, R43, R36, !PT ;  /* 0x000000242b247209 */ /* 0x000fe40007810000 */
[----:B------:R-:W-:Y:S02]  /*2890*/  FSEL R31, R29, -INF , P5 ;  /* 0xff8000001d1f7808 */ /* 0x000fe40002800000 */
[----:B------:R-:W-:Y:S02]  /*28a0*/  FSEL R29, R24, -INF , P4 ;  /* 0xff800000181d7808 */ /* 0x000fe40002000000 */
[----:B------:R-:W-:Y:S02]  /*28b0*/  FSEL R24, R27, -INF , P2 ;  /* 0xff8000001b187808 */ /* 0x000fe40001000000 */
[----:B------:R-:W-:-:S02]  /*28c0*/  FSEL R27, R84, -INF , P4 ;  /* 0xff800000541b7808 */ /* 0x000fc40002000000 */
[----:B------:R-:W-:Y:S02]  /*28d0*/  FMNMX.FTZ R36, R89, R36, !PT ;  /* 0x0000002459247209 */ /* 0x000fe40007810000 */
[----:B------:R-:W-:Y:S02]  /*28e0*/  FSEL R26, R26, -INF , P4 ;  /* 0xff8000001a1a7808 */ /* 0x000fe40002000000 */
[----:B------:R-:W-:Y:S02]  /*28f0*/  FSEL R25, R25, -INF , P2 ;  /* 0xff80000019197808 */ /* 0x000fe40001000000 */
[----:B------:R-:W-:Y:S02]  /*2900*/  FSEL R86, R86, -INF , P4 ;  /* 0xff80000056567808 */ /* 0x000fe40002000000 */
[----:B------:R-:W-:Y:S02]  /*2910*/  FSEL R2, R87, -INF , P2 ;  /* 0xff80000057027808 */ /* 0x000fe40001000000 */
[----:B------:R-:W-:-:S02]  /*2920*/  FSEL R85, R85, -INF , P2 ;  /* 0xff80000055557808 */ /* 0x000fc40001000000 */
[----:B------:R-:W-:Y:S02]  /*2930*/  FSEL R0, R91, -INF , P5 ;  /* 0xff8000005b007808 */ /* 0x000fe40002800000 */
[C---:B------:R-:W-:Y:S02]  /*2940*/  ISETP.GT.AND P4, PT, R3.reuse, 0x19, PT ;  /* 0x000000190300780c */ /* 0x040fe40003f84270 */
[C---:B------:R-:W-:Y:S02]  /*2950*/  ISETP.GT.AND P2, PT, R3.reuse, 0x20, PT ;  /* 0x000000200300780c */ /* 0x040fe40003f44270 */
[----:B------:R-:W-:Y:S02]  /*2960*/  ISETP.GT.AND P5, PT, R3, 0x18, PT ;  /* 0x000000180300780c */ /* 0x000fe40003fa4270 */
[----:B------:R-:W-:Y:S02]  /*2970*/  FMNMX.FTZ R36, R27, R36, !PT ;  /* 0x000000241b247209 */ /* 0x000fe40007810000 */
[----:B------:R-:W-:-:S02]  /*2980*/  FSEL R39, R28, -INF , P6 ;  /* 0xff8000001c277808 */ /* 0x000fc40003000000 */
[----:B------:R-:W-:Y:S02]  /*2990*/  FSEL R28, R23, -INF , P4 ;  /* 0xff800000171c7808 */ /* 0x000fe40002000000 */
[----:B------:R-:W-:Y:S02]  /*29a0*/  FSEL R226, R18, -INF , P2 ;  /* 0xff80000012e27808 */ /* 0x000fe40001000000 */
[----:B------:R-:W-:Y:S02]  /*29b0*/  FSEL R23, R80, -INF , P5 ;  /* 0xff80000050177808 */ /* 0x000fe40002800000 */
[----:B------:R-:W-:Y:S02]  /*29c0*/  FMNMX.FTZ R18, R85, R36, !PT ;  /* 0x0000002455127209 */ /* 0x000fe40007810000 */
[----:B------:R-:W-:Y:S02]  /*29d0*/  FSEL R151, R16, -INF , P2 ;  /* 0xff80000010977808 */ /* 0x000fe40001000000 */
[----:B------:R-:W-:-:S02]  /*29e0*/  FSEL R7, R20, -INF , P5 ;  /* 0xff80000014077808 */ /* 0x000fc40002800000 */
[----:B------:R-:W-:Y:S02]  /*29f0*/  FSEL R81, R81, -INF , P4 ;  /* 0xff80000051517808 */ /* 0x000fe40002000000 */
[----:B------:R-:W-:Y:S02]  /*2a00*/  FMNMX.FTZ R16, R23, R18, !PT ;  /* 0x0000001217107209 */ /* 0x000fe40007810000 */
[----:B------:R-:W-:Y:S02]  /*2a10*/  FSEL R21, R21, -INF , P4 ;  /* 0xff80000015157808 */ /* 0x000fe40002000000 */
[----:B------:R-:W-:Y:S02]  /*2a20*/  FSEL R20, R83, -INF , P4 ;  /* 0xff80000053147808 */ /* 0x000fe40002000000 */
[----:B------:R-:W-:Y:S02]  /*2a30*/  ISETP.GT.AND P4, PT, R3, 0x21, PT ;  /* 0x000000210300780c */ /* 0x000fe40003f84270 */
[----:B------:R-:W-:-:S02]  /*2a40*/  FSEL R231, R76, -INF , P2 ;  /* 0xff8000004ce77808 */ /* 0x000fc40001000000 */
[----:B------:R-:W-:Y:S02]  /*2a50*/  FMNMX.FTZ R16, R81, R16, !PT ;  /* 0x0000001051107209 */ /* 0x000fe40007810000 */
[----:B------:R-:W-:Y:S02]  /*2a60*/  FSEL R228, R19, -INF , P4 ;  /* 0xff80000013e47808 */ /* 0x000fe40002000000 */
[----:B------:R-:W-:Y:S02]  /*2a70*/  FSEL R164, R17, -INF , P4 ;  /* 0xff80000011a47808 */ /* 0x000fe40002000000 */
[----:B------:R-:W-:Y:S02]  /*2a80*/  FSEL R148, R79, -INF , P4 ;  /* 0xff8000004f947808 */ /* 0x000fe40002000000 */
[----:B------:R-:W-:Y:S02]  /*2a90*/  FSEL R224, R77, -INF , P4 ;  /* 0xff8000004de07808 */ /* 0x000fe40002000000 */
[----:B------:R-:W-:-:S02]  /*2aa0*/  ISETP.GT.AND P4, PT, R3, 0x28, PT ;  /* 0x000000280300780c */ /* 0x000fc40003f84270 */
[----:B------:R-:W-:Y:S02]  /*2ab0*/  FMNMX.FTZ R17, R231, R16, !PT ;  /* 0x00000010e7117209 */ /* 0x000fe40007810000 */
[----:B------:R-:W-:Y:S02]  /*2ac0*/  FSEL R78, R78, -INF , P2 ;  /* 0xff8000004e4e7808 */ /* 0x000fe40001000000 */
[----:B------:R-:W-:Y:S02]  /*2ad0*/  FSEL R230, R14, -INF , P4 ;  /* 0xff8000000ee67808 */ /* 0x000fe40002000000 */
[----:B------:R-:W-:Y:S02]  /*2ae0*/  ISETP.GT.AND P2, PT, R3, 0x29, PT ;  /* 0x000000290300780c */ /* 0x000fe40003f44270 */
[----:B------:R-:W-:Y:S02]  /*2af0*/  FSEL R101, R72, -INF , P4 ;  /* 0xff80000048657808 */ /* 0x000fe40002000000 */
[----:B------:R-:W-:-:S02]  /*2b00*/  FMNMX.FTZ R14, R224, R17, !PT ;  /* 0x00000011e00e7209 */ /* 0x000fc40007810000 */
[----:B------:R-:W-:Y:S01]  /*2b10*/  FSEL R22, R22, -INF , P5 ;  /* 0xff80000016167808 */ /* 0x000fe20002800000 */
[----:B------:R-:W-:Y:S01]  /*2b20*/  LDSM.16.MT88.4 R16, [R242+0x2900] ;  /* 0x00290000f210783b */ /* 0x000fe20000004200 */
[----:B------:R-:W-:Y:S02]  /*2b30*/  FSEL R82, R82, -INF , P5 ;  /* 0xff80000052527808 */ /* 0x000fe40002800000 */
[----:B------:R-:W-:Y:S02]  /*2b40*/  FSEL R165, R12, -INF , P4 ;  /* 0xff8000000ca57808 */ /* 0x000fe40002000000 */
[----:B------:R-:W-:Y:S02]  /*2b50*/  ISETP.GT.AND P5, PT, R3, 0x30, PT ;  /* 0x000000300300780c */ /* 0x000fe40003fa4270 */
[----:B------:R-:W-:Y:S02]  /*2b60*/  FSEL R100, R73, -INF , P2 ;  /* 0xff80000049647808 */ /* 0x000fe40001000000 */
[----:B------:R-:W-:-:S02]  /*2b70*/  FMNMX.FTZ R12, R101, R14, !PT ;  /* 0x0000000e650c7209 */ /* 0x000fc40007810000 */
[----:B------:R-:W-:Y:S02]  /*2b80*/  FSEL R90, R90, -INF , P6 ;  /* 0xff8000005a5a7808 */ /* 0x000fe40003000000 */
[C---:B------:R-:W-:Y:S02]  /*2b90*/  ISETP.GT.AND P6, PT, R3.reuse, 0x31, PT ;  /* 0x000000310300780c */ /* 0x040fe40003fc4270 */
[----:B------:R-:W-:Y:S02]  /*2ba0*/  FSEL R227, R68, -INF , P5 ;  /* 0xff80000044e37808 */ /* 0x000fe40002800000 */
[----:B------:R-:W-:Y:S02]  /*2bb0*/  FMNMX.FTZ R12, R100, R12, !PT ;  /* 0x0000000c640c7209 */ /* 0x000fe40007810000 */
        /* <DEDUP_REMOVED lines=10> */
[----:B------:R-:W-:Y:S02]  /*2c60*/  FMNMX.FTZ R12, R215, R12, !PT ;  /* 0x0000000cd70c7209 */ /* 0x000fe40007810000 */
[----:B------:R-:W-:Y:S02]  /*2c70*/  FSEL R166, R13, -INF , P2 ;  /* 0xff8000000da67808 */ /* 0x000fe40001000000 */
[----:B------:R-:W-:Y:S01]  /*2c80*/  FMNMX.FTZ R13, R94, R95, !PT ;  /* 0x0000005f5e0d7209 */ /* 0x000fe20007810000 */
[----:B------:R-:W1:Y:S01]  /*2c90*/  SHFL.BFLY PT, R15, R12, 0x2, 0x1f ;  /* 0x0c401f000c0f7f89 */ /* 0x000e6200000e0000 */
[----:B------:R-:W-:-:S02]  /*2ca0*/  FSEL R150, R75, -INF , P2 ;  /* 0xff8000004b967808 */ /* 0x000fc40001000000 */
[----:B------:R-:W-:Y:S02]  /*2cb0*/  FMNMX.FTZ R13, R90, R13, !PT ;  /* 0x0000000d5a0d7209 */ /* 0x000fe40007810000 */
[----:B------:R-:W-:Y:S02]  /*2cc0*/  FSEL R220, R71, -INF , P6 ;  /* 0xff80000047dc7808 */ /* 0x000fe40003000000 */
[----:B------:R-:W-:Y:S02]  /*2cd0*/  FMNMX.FTZ R13, R0, R13, !PT ;  /* 0x0000000d000d7209 */ /* 0x000fe40007810000 */
[----:B------:R-:W-:Y:S02]  /*2ce0*/  FSEL R218, R62, -INF , P5 ;  /* 0xff8000003eda7808 */ /* 0x000fe40002800000 */
[----:B------:R-:W-:Y:S02]  /*2cf0*/  FMNMX.FTZ R13, R86, R13, !PT ;  /* 0x0000000d560d7209 */ /* 0x000fe40007810000 */
[----:B------:R-:W-:-:S02]  /*2d00*/  FSEL R216, R63, -INF , P4 ;  /* 0xff8000003fd87808 */ /* 0x000fc40002000000 */
[----:B------:R-:W-:Y:S02]  /*2d10*/  FMNMX.FTZ R13, R2, R13, !PT ;  /* 0x0000000d020d7209 */ /* 0x000fe40007810000 */
[----:B------:R-:W-:Y:S02]  /*2d20*/  FSEL R225, R9, -INF , P6 ;  /* 0xff80000009e17808 */ /* 0x000fe40003000000 */
[----:B------:R-:W-:Y:S02]  /*2d30*/  FMNMX.FTZ R13, R82, R13, !PT ;  /* 0x0000000d520d7209 */ /* 0x000fe40007810000 */
[----:B------:R-:W-:Y:S02]  /*2d40*/  FSEL R221, R64, -INF , P5 ;  /* 0xff80000040dd7808 */ /* 0x000fe40002800000 */
[----:B------:R-:W-:Y:S02]  /*2d50*/  FSEL R217, R65, -INF , P4 ;  /* 0xff80000041d97808 */ /* 0x000fe40002000000 */
[----:B-1----:R-:W-:-:S02]  /*2d60*/  FMNMX.FTZ R15, R12, R15, !PT ;  /* 0x0000000f0c0f7209 */ /* 0x002fc40007810000 */
[----:B------:R-:W-:Y:S02]  /*2d70*/  FMNMX.FTZ R12, R20, R13, !PT ;  /* 0x0000000d140c7209 */ /* 0x000fe40007810000 */
[----:B------:R-:W-:Y:S01]  /*2d80*/  FMNMX.FTZ R13, R34, R35, !PT ;  /* 0x00000023220d7209 */ /* 0x000fe20007810000 */
[----:B------:R-:W1:Y:S01]  /*2d90*/  SHFL.BFLY PT, R196, R15, 0x1, 0x1f ;  /* 0x0c201f000fc47f89 */ /* 0x000e6200000e0000 */
[----:B------:R-:W-:Y:S02]  /*2da0*/  FSEL R209, R11, -INF , P6 ;  /* 0xff8000000bd17808 */ /* 0x000fe40003000000 */
[----:B------:R-:W-:Y:S02]  /*2db0*/  FMNMX.FTZ R13, R32, R13, !PT ;  /* 0x0000000d200d7209 */ /* 0x000fe40007810000 */
[----:B------:R-:W-:Y:S02]  /*2dc0*/  FSEL R208, R66, -INF , P5 ;  /* 0xff80000042d07808 */ /* 0x000fe40002800000 */
[----:B------:R-:W-:-:S02]  /*2dd0*/  FMNMX.FTZ R13, R30, R13, !PT ;  /* 0x0000000d1e0d7209 */ /* 0x000fc40007810000 */
[----:B------:R-:W-:Y:S02]  /*2de0*/  FSEL R207, R67, -INF , P4 ;  /* 0xff80000043cf7808 */ /* 0x000fe40002000000 */
[----:B------:R-:W-:-:S04]  /*2df0*/  FMNMX.FTZ R13, R26, R13, !PT ;  /* 0x0000000d1a0d7209 */ /* 0x000fc80007810000 */
[----:B------:R-:W-:-:S04]  /*2e00*/  FMNMX.FTZ R13, R24, R13, !PT ;  /* 0x0000000d180d7209 */ /* 0x000fc80007810000 */
[----:B------:R-:W-:-:S04]  /*2e10*/  FMNMX.FTZ R13, R22, R13, !PT ;  /* 0x0000000d160d7209 */ /* 0x000fc80007810000 */
[----:B------:R-:W-:Y:S02]  /*2e20*/  FMNMX.FTZ R13, R28, R13, !PT ;  /* 0x0000000d1c0d7209 */ /* 0x000fe40007810000 */
[----:B-1----:R-:W-:Y:S02]  /*2e30*/  FMNMX.FTZ R196, R15, R196, !PT ;  /* 0x000000c40fc47209 */ /* 0x002fe40007810000 */
[----:B------:R-:W-:Y:S02]  /*2e40*/  FMNMX.FTZ R13, R226, R13, !PT ;  /* 0x0000000de20d7209 */ /* 0x000fe40007810000 */
[C---:B------:R-:W-:Y:S01]  /*2e50*/  FSETP.NEU.FTZ.AND P2, PT, R196.reuse, -INF , PT ;  /* 0xff800000c400780b */ /* 0x040fe20003f5d000 */
[----:B------:R-:W-:Y:S01]  /*2e60*/  FMUL.FTZ R214, R196, c[0x0][0x2d0] ;  /* 0x0000b400c4d67a20 */ /* 0x000fe20000410000 */
[----:B------:R-:W-:-:S04]  /*2e70*/  FMNMX.FTZ R13, R228, R13, !PT ;  /* 0x0000000de40d7209 */ /* 0x000fc80007810000 */
[----:B------:R-:W-:Y:S02]  /*2e80*/  FSEL R214, R214, RZ, P2 ;  /* 0x000000ffd6d67208 */ /* 0x000fe40001000000 */
[----:B------:R-:W-:Y:S02]  /*2e90*/  ISETP.GT.AND P2, PT, R3, 0x30, PT ;  /* 0x000000300300780c */ /* 0x000fe40003f44270 */
[----:B------:R-:W-:Y:S01]  /*2ea0*/  FMNMX.FTZ R3, R78, R12, !PT ;  /* 0x0000000c4e037209 */ /* 0x000fe20007810000 */
[--C-:B------:R-:W-:Y:S01]  /*2eb0*/  FFMA.FTZ R206, R41, c[0x0][0x2d0], -R214.reuse ;  /* 0x0000b40029ce7a23 */ /* 0x100fe200000108d6 */
[----:B------:R-:W-:Y:S01]  /*2ec0*/  FMNMX.FTZ R12, R37, R33, !PT ;  /* 0x00000021250c7209 */ /* 0x000fe20007810000 */
[--C-:B------:R-:W-:Y:S01]  /*2ed0*/  FFMA.FTZ R197, R43, c[0x0][0x2d0], -R214.reuse ;  /* 0x0000b4002bc57a23 */ /* 0x100fe200000108d6 */
[----:B------:R-:W-:Y:S01]  /*2ee0*/  FMNMX.FTZ R3, R148, R3, !PT ;  /* 0x0000000394037209 */ /* 0x000fe20007810000 */
[----:B------:R-:W-:Y:S01]  /*2ef0*/  LDSM.16.MT88.4 R40, [R248+0x100] ;  /* 0x00010000f828783b */ /* 0x000fe20000004200 */
[----:B------:R-:W-:Y:S01]  /*2f00*/  FMNMX.FTZ R12, R39, R12, !PT ;  /* 0x0000000c270c7209 */ /* 0x000fe20007810000 */
[--C-:B------:R-:W-:Y:S01]  /*2f10*/  FFMA.FTZ R205, R93, c[0x0][0x2d0], -R214.reuse ;  /* 0x0000b4005dcd7a23 */ /* 0x100fe200000108d6 */
[----:B------:R-:W-:Y:S01]  /*2f20*/  FMNMX.FTZ R3, R149, R3, !PT ;  /* 0x0000000395037209 */ /* 0x000fe20007810000 */
[--C-:B------:R-:W-:Y:S01]  /*2f30*/  FFMA.FTZ R64, R89, c[0x0][0x2d0], -R214.reuse ;  /* 0x0000b40059407a23 */ /* 0x100fe200000108d6 */
[----:B------:R-:W-:Y:S01]  /*2f40*/  FMNMX.FTZ R12, R31, R12, !PT ;  /* 0x0000000c1f0c7209 */ /* 0x000fe20007810000 */
[----:B------:R-:W-:Y:S01]  /*2f50*/  MUFU.EX2 R206, R206 ;  /* 0x000000ce00ce7308 */ /* 0x000fe20000000800 */
[----:B------:R-:W-:Y:S01]  /*2f60*/  FSEL R222, R70, -INF , P2 ;  /* 0xff80000046de7808 */ /* 0x000fe20001000000 */
[--C-:B------:R-:W-:Y:S01]  /*2f70*/  FFMA.FTZ R51, R81, c[0x0][0x2d0], -R214.reuse ;  /* 0x0000b40051337a23 */ /* 0x100fe200000108d6 */
[----:B------:R-:W-:Y:S01]  /*2f80*/  FMNMX.FTZ R12, R29, R12, !PT ;  /* 0x0000000c1d0c7209 */ /* 0x000fe20007810000 */
[--C-:B------:R-:W-:Y:S01]  /*2f90*/  FFMA.FTZ R58, R27, c[0x0][0x2d0], -R214.reuse ;  /* 0x0000b4001b3a7a23 */ /* 0x100fe200000108d6 */
[----:B------:R-:W-:Y:S01]  /*2fa0*/  FMNMX.FTZ R3, R150, R3, !PT ;  /* 0x0000000396037209 */ /* 0x000fe20007810000 */
[--C-:B------:R-:W-:Y:S01]  /*2fb0*/  FFMA.FTZ R53, R85, c[0x0][0x2d0], -R214.reuse ;  /* 0x0000b40055357a23 */ /* 0x100fe200000108d6 */
[----:B------:R-:W-:Y:S01]  /*2fc0*/  FMNMX.FTZ R12, R25, R12, !PT ;  /* 0x0000000c190c7209 */ /* 0x000fe20007810000 */
[----:B------:R-:W1:Y:S01]  /*2fd0*/  MUFU.EX2 R205, R205 ;  /* 0x000000cd00cd7308 */ /* 0x000e620000000800 */
[----:B------:R-:W-:Y:S01]  /*2fe0*/  FMNMX.FTZ R3, R222, R3, !PT ;  /* 0x00000003de037209 */ /* 0x000fe20007810000 */
[--C-:B------:R-:W-:Y:S01]  /*2ff0*/  FFMA.FTZ R52, R23, c[0x0][0x2d0], -R214.reuse ;  /* 0x0000b40017347a23 */ /* 0x100fe200000108d6 */
[----:B------:R-:W-:Y:S01]  /*3000*/  FMNMX.FTZ R12, R7, R12, !PT ;  /* 0x0000000c070c7209 */ /* 0x000fe20007810000 */
[--C-:B------:R-:W-:Y:S01]  /*3010*/  FFMA.FTZ R231, R231, c[0x0][0x2d0], -R214.reuse ;  /* 0x0000b400e7e77a23 */ /* 0x100fe200000108d6 */
[----:B------:R-:W-:Y:S01]  /*3020*/  FMNMX.FTZ R3, R220, R3, !PT ;  /* 0x00000003dc037209 */ /* 0x000fe20007810000 */
[--C-:B------:R-:W-:Y:S01]  /*3030*/  FFMA.FTZ R224, R224, c[0x0][0x2d0], -R214.reuse ;  /* 0x0000b400e0e07a23 */ /* 0x100fe200000108d6 */
[----:B------:R-:W-:Y:S01]  /*3040*/  FMNMX.FTZ R12, R21, R12, !PT ;  /* 0x0000000c150c7209 */ /* 0x000fe20007810000 */
[----:B------:R-:W-:Y:S01]  /*3050*/  MUFU.EX2 R197, R197 ;  /* 0x000000c500c57308 */ /* 0x000fe20000000800 */
[----:B------:R-:W-:Y:S01]  /*3060*/  FMNMX.FTZ R3, R218, R3, !PT ;  /* 0x00000003da037209 */ /* 0x000fe20007810000 */
[--C-:B------:R-:W-:Y:S01]  /*3070*/  FFMA.FTZ R223, R223, c[0x0][0x2d0], -R214.reuse ;  /* 0x0000b400dfdf7a23 */ /* 0x100fe200000108d6 */
[----:B------:R-:W-:Y:S01]  /*3080*/  FMNMX.FTZ R12, R151, R12, !PT ;  /* 0x0000000c970c7209 */ /* 0x000fe20007810000 */
[----:B------:R-:W-:Y:S01]  /*3090*/  FFMA.FTZ R219, R219, c[0x0][0x2d0], -R214 ;  /* 0x0000b400dbdb7a23 */ /* 0x000fe200000108d6 */
[----:B------:R-:W-:-:S02]  /*30a0*/  FSEL R229, R8, -INF , P2 ;  /* 0xff80000008e57808 */ /* 0x000fc40001000000 */
[----:B------:R-:W-:Y:S01]  /*30b0*/  FMNMX.FTZ R12, R164, R12, !PT ;  /* 0x0000000ca40c7209 */ /* 0x000fe20007810000 */
[----:B------:R-:W2:Y:S01]  /*30c0*/  MUFU.EX2 R64, R64 ;  /* 0x0000004000407308 */ /* 0x000ea20000000800 */
[----:B------:R-:W-:Y:S02]  /*30d0*/  FMNMX.FTZ R14, R216, R3, !PT ;  /* 0x00000003d80e7209 */ /* 0x000fe40007810000 */
[----:B------:R-:W-:Y:S02]  /*30e0*/  FMNMX.FTZ R8, R165, R12, !PT ;  /* 0x0000000ca5087209 */ /* 0x000fe40007810000 */
[----:B------:R-:W-:Y:S01]  /*30f0*/  FMNMX.FTZ R13, R230, R13, !PT ;  /* 0x0000000de60d7209 */ /* 0x000fe20007810000 */
[----:B------:R-:W3:Y:S01]  /*3100*/  SHFL.BFLY PT, R3, R14, 0x2, 0x1f ;  /* 0x0c401f000e037f89 */ /* 0x000ee200000e0000 */
[----:B------:R-:W-:Y:S01]  /*3110*/  FMNMX.FTZ R8, R166, R8, !PT ;  /* 0x00000008a6087209 */ /* 0x000fe20007810000 */
[----:B------:R-:W-:Y:S01]  /*3120*/  MUFU.EX2 R58, R58 ;  /* 0x0000003a003a7308 */ /* 0x000fe20000000800 */
[----:B------:R-:W-:-:S02]  /*3130*/  FSEL R210, R10, -INF , P2 ;  /* 0xff8000000ad27808 */ /* 0x000fc40001000000 */
[----:B------:R-:W-:Y:S02]  /*3140*/  FMNMX.FTZ R8, R229, R8, !PT ;  /* 0x00000008e5087209 */ /* 0x000fe40007810000 */
[----:B------:R-:W-:Y:S02]  /*3150*/  FMNMX.FTZ R13, R167, R13, !PT ;  /* 0x0000000da70d7209 */ /* 0x000fe40007810000 */
[----:B------:R-:W-:Y:S01]  /*3160*/  FMNMX.FTZ R8, R225, R8, !PT ;  /* 0x00000008e1087209 */ /* 0x000fe20007810000 */
[----:B------:R-:W4:Y:S01]  /*3170*/  MUFU.EX2 R53, R53 ;  /* 0x0000003500357308 */ /* 0x000f220000000800 */
[----:B------:R-:W-:Y:S02]  /*3180*/  FMNMX.FTZ R10, R210, R13, !PT ;  /* 0x0000000dd20a7209 */ /* 0x000fe40007810000 */
[----:B------:R-:W-:Y:S02]  /*3190*/  FMNMX.FTZ R8, R221, R8, !PT ;  /* 0x00000008dd087209 */ /* 0x000fe40007810000 */
[----:B------:R-:W-:-:S02]  /*31a0*/  FMNMX.FTZ R11, R209, R10, !PT ;  /* 0x0000000ad10b7209 */ /* 0x000fc40007810000 */
[----:B------:R-:W-:Y:S01]  /*31b0*/  FMNMX.FTZ R9, R217, R8, !PT ;  /* 0x00000008d9097209 */ /* 0x000fe20007810000 */
[----:B------:R-:W-:Y:S01]  /*31c0*/  MUFU.EX2 R52, R52 ;  /* 0x0000003400347308 */ /* 0x000fe20000000800 */
[----:B------:R-:W-:Y:S02]  /*31d0*/  FMNMX.FTZ R10, R208, R11, !PT ;  /* 0x0000000bd00a7209 */ /* 0x000fe40007810000 */
[----:B-1----:R-:W-:Y:S01]  /*31e0*/  F2FP.PACK_AB R176, R205, R206 ;  /* 0x000000cecdb0723e */ /* 0x002fe200000000ff */
[----:B------:R-:W1:Y:S01]  /*31f0*/  SHFL.BFLY PT, R8, R9, 0x2, 0x1f ;  /* 0x0c401f0009087f89 */ /* 0x000e6200000e0000 */
[----:B------:R-:W-:Y:S01]  /*3200*/  FMNMX.FTZ R10, R207, R10, !PT ;  /* 0x0000000acf0a7209 */ /* 0x000fe20007810000 */
[----:B------:R-:W-:Y:S01]  /*3210*/  FADD.FTZ R206, R206, R205 ;  /* 0x000000cdcece7221 */ /* 0x000fe20000010000 */
[----:B---3--:R-:W-:Y:S01]  /*3220*/  FMNMX.FTZ R3, R14, R3, !PT ;  /* 0x000000030e037209 */ /* 0x008fe20007810000 */
[----:B------:R-:W3:Y:S01]  /*3230*/  MUFU.EX2 R51, R51 ;  /* 0x0000003300337308 */ /* 0x000ee20000000800 */
[----:B--2---:R-:W-:Y:S01]  /*3240*/  F2FP.PACK_AB R178, R64, R197 ;  /* 0x000000c540b2723e */ /* 0x004fe200000000ff */
[----:B------:R-:W-:Y:S01]  /*3250*/  SHFL.BFLY PT, R11, R10, 0x2, 0x1f ;  /* 0x0c401f000a0b7f89 */ /* 0x000fe200000e0000 */
[----:B----4-:R-:W-:-:S03]  /*3260*/  F2FP.PACK_AB R4, R53, R58 ;  /* 0x0000003a3504723e */ /* 0x010fc600000000ff */
[----:B------:R-:W2:Y:S02]  /*3270*/  SHFL.BFLY PT, R12, R3, 0x1, 0x1f ;  /* 0x0c201f00030c7f89 */ /* 0x000ea400000e0000 */
[----:B------:R-:W-:Y:S01]  /*3280*/  MUFU.EX2 R231, R231 ;  /* 0x000000e700e77308 */ /* 0x000fe20000000800 */
[----:B---3--:R-:W-:-:S07]  /*3290*/  F2FP.PACK_AB R6, R51, R52 ;  /* 0x000000343306723e */ /* 0x008fce00000000ff */
[----:B------:R-:W-:Y:S01]  /*32a0*/  MUFU.EX2 R224, R224 ;  /* 0x000000e000e07308 */ /* 0x000fe20000000800 */
[----:B-1----:R-:W-:-:S05]  /*32b0*/  FMNMX.FTZ R8, R9, R8, !PT ;  /* 0x0000000809087209 */ /* 0x002fca0007810000 */
[----:B------:R-:W1:Y:S02]  /*32c0*/  SHFL.BFLY PT, R9, R8, 0x1, 0x1f ;  /* 0x0c201f0008097f89 */ /* 0x000e6400000e0000 */
[----:B------:R-:W-:Y:S01]  /*32d0*/  MUFU.EX2 R223, R223 ;  /* 0x000000df00df7308 */ /* 0x000fe20000000800 */
[----:B--2---:R-:W-:Y:S02]  /*32e0*/  FMNMX.FTZ R3, R3, R12, !PT ;  /* 0x0000000c03037209 */ /* 0x004fe40007810000 */
[----:B------:R-:W-:Y:S02]  /*32f0*/  LDSM.16.MT88.4 R12, [R241+0x2900] ;  /* 0x00290000f10c783b */ /* 0x000fe40000004200 */
[C---:B------:R-:W-:Y:S01]  /*3300*/  FSETP.NEU.FTZ.AND P2, PT, R3.reuse, -INF , PT ;  /* 0xff8000000300780b */ /* 0x040fe20003f5d000 */
[----:B------:R-:W-:Y:S02]  /*3310*/  FMUL.FTZ R213, R3, c[0x0][0x2d0] ;  /* 0x0000b40003d57a20 */ /* 0x000fe40000410000 */
[----:B------:R-:W-:Y:S03]  /*3320*/  MUFU.EX2 R219, R219 ;  /* 0x000000db00db7308 */ /* 0x000fe60000000800 */
[----:B------:R-:W-:-:S05]  /*3330*/  FSEL R213, R213, RZ, P2 ;  /* 0x000000ffd5d57208 */ /* 0x000fca0001000000 */
[--C-:B------:R-:W-:Y:S01]  /*3340*/  FFMA.FTZ R56, R0, c[0x0][0x2d0], -R213.reuse ;  /* 0x0000b40000387a23 */ /* 0x100fe200000108d5 */
[----:B------:R-:W-:Y:S01]  /*3350*/  FMNMX.FTZ R0, R10, R11, !PT ;  /* 0x0000000b0a007209 */ /* 0x000fe20007810000 */
[--C-:B------:R-:W-:Y:S01]  /*3360*/  FFMA.FTZ R50, R2, c[0x0][0x2d0], -R213.reuse ;  /* 0x0000b40002327a23 */ /* 0x100fe200000108d5 */
[----:B-1----:R-:W-:Y:S01]  /*3370*/  FMNMX.FTZ R2, R8, R9, !PT ;  /* 0x0000000908027209 */ /* 0x002fe20007810000 */
[--C-:B------:R-:W-:Y:S02]  /*3380*/  FFMA.FTZ R204, R94, c[0x0][0x2d0], -R213.reuse ;  /* 0x0000b4005ecc7a23 */ /* 0x100fe400000108d5 */
[----:B------:R-:W1:Y:S01]  /*3390*/  SHFL.BFLY PT, R9, R0, 0x1, 0x1f ;  /* 0x0c201f0000097f89 */ /* 0x000e6200000e0000 */
[--C-:B------:R-:W-:Y:S01]  /*33a0*/  FFMA.FTZ R203, R95, c[0x0][0x2d0], -R213.reuse ;  /* 0x0000b4005fcb7a23 */ /* 0x100fe200000108d5 */
[C---:B------:R-:W-:Y:S01]  /*33b0*/  FSETP.NEU.FTZ.AND P2, PT, R2.reuse, -INF , PT ;  /* 0xff8000000200780b */ /* 0x040fe20003f5d000 */
[----:B------:R-:W-:Y:S01]  /*33c0*/  FMUL.FTZ R212, R2, c[0x0][0x2d0] ;  /* 0x0000b40002d47a20 */ /* 0x000fe20000410000 */
[----:B------:R-:W-:Y:S01]  /*33d0*/  MUFU.EX2 R56, R56 ;  /* 0x0000003800387308 */ /* 0x000fe20000000800 */
[----:B------:R-:W-:-:S02]  /*33e0*/  FFMA.FTZ R67, R90, c[0x0][0x2d0], -R213 ;  /* 0x0000b4005a437a23 */ /* 0x000fc400000108d5 */
[--C-:B------:R-:W-:Y:S01]  /*33f0*/  FFMA.FTZ R49, R82, c[0x0][0x2d0], -R213.reuse ;  /* 0x0000b40052317a23 */ /* 0x100fe200000108d5 */
[----:B------:R-:W-:Y:S01]  /*3400*/  FSEL R212, R212, RZ, P2 ;  /* 0x000000ffd4d47208 */ /* 0x000fe20001000000 */
[----:B------:R-:W2:Y:S01]  /*3410*/  LDSM.16.MT88.4 R80, [R242+0x900] ;  /* 0x00090000f250783b */ /* 0x000ea20000004200 */
[----:B------:R-:W-:Y:S02]  /*3420*/  FFMA.FTZ R55, R86, c[0x0][0x2d0], -R213 ;  /* 0x0000b40056377a23 */ /* 0x000fe400000108d5 */
[----:B------:R-:W-:Y:S01]  /*3430*/  MUFU.EX2 R204, R204 ;  /* 0x000000cc00cc7308 */ /* 0x000fe20000000800 */
[--C-:B------:R-:W-:Y:S02]  /*3440*/  FFMA.FTZ R202, R37, c[0x0][0x2d0], -R212.reuse ;  /* 0x0000b40025ca7a23 */ /* 0x100fe400000108d4 */
[--C-:B------:R-:W-:Y:S02]  /*3450*/  FFMA.FTZ R201, R33, c[0x0][0x2d0], -R212.reuse ;  /* 0x0000b40021c97a23 */ /* 0x100fe400000108d4 */
[----:B------:R-:W-:-:S02]  /*3460*/  FFMA.FTZ R198, R39, c[0x0][0x2d0], -R212 ;  /* 0x0000b40027c67a23 */ /* 0x000fc400000108d4 */
[--C-:B------:R-:W-:Y:S01]  /*3470*/  FFMA.FTZ R59, R31, c[0x0][0x2d0], -R212.reuse ;  /* 0x0000b4001f3b7a23 */ /* 0x100fe200000108d4 */
[----:B------:R-:W3:Y:S01]  /*3480*/  MUFU.EX2 R203, R203 ;  /* 0x000000cb00cb7308 */ /* 0x000ee20000000800 */
[--C-:B------:R-:W-:Y:S02]  /*3490*/  FFMA.FTZ R54, R25, c[0x0][0x2d0], -R212.reuse ;  /* 0x0000b40019367a23 */ /* 0x100fe400000108d4 */
[----:B------:R-:W-:Y:S01]  /*34a0*/  FFMA.FTZ R48, R20, c[0x0][0x2d0], -R213 ;  /* 0x0000b40014307a23 */ /* 0x000fe200000108d5 */
[----:B-1----:R-:W-:Y:S01]  /*34b0*/  FMNMX.FTZ R0, R0, R9, !PT ;  /* 0x0000000900007209 */ /* 0x002fe20007810000 */
[--C-:B------:R-:W-:Y:S01]  /*34c0*/  FFMA.FTZ R63, R29, c[0x0][0x2d0], -R212.reuse ;  /* 0x0000b4001d3f7a23 */ /* 0x100fe200000108d4 */
[----:B------:R-:W-:Y:S01]  /*34d0*/  LDSM.16.MT88.4 R8, [R240+0x2900] ;  /* 0x00290000f008783b */ /* 0x000fe20000004200 */
[--C-:B------:R-:W-:Y:S01]  /*34e0*/  FFMA.FTZ R60, R7, c[0x0][0x2d0], -R212.reuse ;  /* 0x0000b400073c7a23 */ /* 0x100fe200000108d4 */
[C---:B------:R-:W-:Y:S01]  /*34f0*/  FSETP.NEU.FTZ.AND P2, PT, R0.reuse, -INF , PT ;  /* 0xff8000000000780b */ /* 0x040fe20003f5d000 */
[----:B------:R-:W-:Y:S01]  /*3500*/  FMUL.FTZ R211, R0, c[0x0][0x2d0] ;  /* 0x0000b40000d37a20 */ /* 0x000fe20000410000 */
[----:B------:R-:W1:Y:S01]  /*3510*/  MUFU.EX2 R67, R67 ;  /* 0x0000004300437308 */ /* 0x000e620000000800 */
[----:B------:R-:W-:-:S02]  /*3520*/  FFMA.FTZ R57, R21, c[0x0][0x2d0], -R212 ;  /* 0x0000b40015397a23 */ /* 0x000fc400000108d4 */
[--C-:B------:R-:W-:Y:S01]  /*3530*/  FFMA.FTZ R220, R220, c[0x0][0x2d0], -R213.reuse ;  /* 0x0000b400dcdc7a23 */ /* 0x100fe200000108d5 */
[----:B------:R-:W-:Y:S01]  /*3540*/  FSEL R211, R211, RZ, P2 ;  /* 0x000000ffd3d37208 */ /* 0x000fe20001000000 */
[----:B------:R-:W-:Y:S01]  /*3550*/  FFMA.FTZ R218, R218, c[0x0][0x2d0], -R213 ;  /* 0x0000b400dada7a23 */ /* 0x000fe200000108d5 */
[----:B---3--:R-:W-:Y:S01]  /*3560*/  F2FP.PACK_AB R177, R203, R204 ;  /* 0x000000cccbb1723e */ /* 0x008fe200000000ff */
[----:B------:R-:W-:Y:S01]  /*3570*/  FFMA.FTZ R225, R225, c[0x0][0x2d0], -R212 ;  /* 0x0000b400e1e17a23 */ /* 0x000fe200000108d4 */
[----:B------:R-:W-:Y:S01]  /*3580*/  MUFU.EX2 R202, R202 ;  /* 0x000000ca00ca7308 */ /* 0x000fe20000000800 */
[--C-:B------:R-:W-:Y:S02]  /*3590*/  FFMA.FTZ R200, R34, c[0x0][0x2d0], -R211.reuse ;  /* 0x0000b40022c87a23 */ /* 0x100fe400000108d3 */
[--C-:B------:R-:W-:Y:S02]  /*35a0*/  FFMA.FTZ R199, R35, c[0x0][0x2d0], -R211.reuse ;  /* 0x0000b40023c77a23 */ /* 0x100fe400000108d3 */
[----:B------:R-:W-:-:S02]  /*35b0*/  FFMA.FTZ R66, R32, c[0x0][0x2d0], -R211 ;  /* 0x0000b40020427a23 */ /* 0x000fc400000108d3 */
[--C-:B------:R-:W-:Y:S01]  /*35c0*/  FFMA.FTZ R61, R30, c[0x0][0x2d0], -R211.reuse ;  /* 0x0000b4001e3d7a23 */ /* 0x100fe200000108d3 */
[----:B------:R-:W3:Y:S01]  /*35d0*/  MUFU.EX2 R201, R201 ;  /* 0x000000c900c97308 */ /* 0x000ee20000000800 */
[--C-:B------:R-:W-:Y:S01]  /*35e0*/  FFMA.FTZ R65, R26, c[0x0][0x2d0], -R211.reuse ;  /* 0x0000b4001a417a23 */ /* 0x100fe200000108d3 */
[----:B-1----:R-:W-:Y:S01]  /*35f0*/  F2FP.PACK_AB R179, R56, R67 ;  /* 0x0000004338b3723e */ /* 0x002fe200000000ff */
[--C-:B------:R-:W-:Y:S01]  /*3600*/  FFMA.FTZ R62, R24, c[0x0][0x2d0], -R211.reuse ;  /* 0x0000b400183e7a23 */ /* 0x100fe200000108d3 */
[----:B------:R-:W-:Y:S01]  /*3610*/  LDSM.16.MT88.4 R32, [R241+0x900] ;  /* 0x00090000f120783b */ /* 0x000fe20000004200 */
[----:B------:R-:W-:Y:S02]  /*3620*/  FFMA.FTZ R221, R221, c[0x0][0x2d0], -R212 ;  /* 0x0000b400dddd7a23 */ /* 0x000fe400000108d4 */
[--C-:B------:R-:W-:Y:S01]  /*3630*/  FFMA.FTZ R210, R210, c[0x0][0x2d0], -R211.reuse ;  /* 0x0000b400d2d27a23 */ /* 0x100fe200000108d3 */
[----:B------:R-:W-:Y:S01]  /*3640*/  MUFU.EX2 R198, R198 ;  /* 0x000000c600c67308 */ /* 0x000fe20000000800 */
[----:B------:R-:W1:Y:S01]  /*3650*/  LDSM.16.MT88.4 R24, [R240+0x2100] ;  /* 0x00210000f018783b */ /* 0x000e620000004200 */
[----:B------:R-:W-:Y:S01]  /*3660*/  HMMA.16816.F32 R68, R176, R44, RZ ;  /* 0x0000002cb044723c */ /* 0x000fe200000018ff */
[----:B------:R-:W-:-:S02]  /*3670*/  FFMA.FTZ R209, R209, c[0x0][0x2d0], -R211 ;  /* 0x0000b400d1d17a23 */ /* 0x000fc400000108d3 */
[--C-:B------:R-:W-:Y:S02]  /*3680*/  FFMA.FTZ R208, R208, c[0x0][0x2d0], -R211.reuse ;  /* 0x0000b400d0d07a23 */ /* 0x100fe400000108d3 */
[----:B------:R-:W-:Y:S01]  /*3690*/  FFMA.FTZ R207, R207, c[0x0][0x2d0], -R211 ;  /* 0x0000b400cfcf7a23 */ /* 0x000fe200000108d3 */
[----:B------:R-:W4:Y:S01]  /*36a0*/  MUFU.EX2 R59, R59 ;  /* 0x0000003b003b7308 */ /* 0x000f220000000800 */
[----:B---3--:R-:W-:Y:S01]  /*36b0*/  F2FP.PACK_AB R172, R201, R202 ;  /* 0x000000cac9ac723e */ /* 0x008fe200000000ff */
[----:B------:R-:W-:Y:S01]  /*36c0*/  HMMA.16816.F32 R192, R176, R40, RZ ;  /* 0x00000028b0c0723c */ /* 0x000fe200000018ff */
[----:B------:R-:W-:-:S04]  /*36d0*/  FADD.FTZ R204, R204, R203 ;  /* 0x000000cbcccc7221 */ /* 0x000fc80000010000 */
[----:B------:R-:W-:Y:S01]  /*36e0*/  FADD.FTZ R67, R67, R204 ;  /* 0x000000cc43437221 */ /* 0x000fe20000010000 */
[----:B------:R-:W-:Y:S02]  /*36f0*/  MUFU.EX2 R200, R200 ;  /* 0x000000c800c87308 */ /* 0x000fe40000000800 */
[----:B------:R-:W-:Y:S01]  /*3700*/  HMMA.16816.F32 R116, R176, R128, RZ ;  /* 0x00000080b074723c */ /* 0x000fe200000018ff */
[----:B------:R-:W-:-:S05]  /*3710*/  FADD.FTZ R56, R56, R67 ;  /* 0x0000004338387221 */ /* 0x000fca0000010000 */
[----:B------:R-:W3:Y:S01]  /*3720*/  MUFU.EX2 R199, R199 ;  /* 0x000000c700c77308 */ /* 0x000ee20000000800 */
[----:B----4-:R-:W-:Y:S01]  /*3730*/  F2FP.PACK_AB R174, R59, R198 ;  /* 0x000000c63bae723e */ /* 0x010fe200000000ff */
[C---:B------:R-:W-:Y:S06]  /*3740*/  HMMA.16816.F32 R132, R176.reuse, R144, RZ ;  /* 0x00000090b084723c */ /* 0x040fec00000018ff */
[----:B------:R-:W-:Y:S02]  /*3750*/  MUFU.EX2 R66, R66 ;  /* 0x0000004200427308 */ /* 0x000fe40000000800 */
[----:B------:R-:W-:Y:S06]  /*3760*/  HMMA.16816.F32 R84, R176, R96, RZ ;  /* 0x00000060b054723c */ /* 0x000fec00000018ff */
[----:B------:R-:W4:Y:S01]  /*3770*/  MUFU.EX2 R61, R61 ;  /* 0x0000003d003d7308 */ /* 0x000f220000000800 */
[----:B---3--:R-:W-:Y:S01]  /*3780*/  F2FP.PACK_AB R173, R199, R200 ;  /* 0x000000c8c7ad723e */ /* 0x008fe200000000ff */
[----:B------:R-:W-:-:S06]  /*3790*/  FADD.FTZ R199, R200, R199 ;  /* 0x000000c7c8c77221 */ /* 0x000fcc0000010000 */
[----:B------:R-:W-:Y:S01]  /*37a0*/  MUFU.EX2 R55, R55 ;  /* 0x0000003700377308 */ /* 0x000fe20000000800 */
[----:B----4-:R-:W-:-:S07]  /*37b0*/  F2FP.PACK_AB R175, R61, R66 ;  /* 0x000000423daf723e */ /* 0x010fce00000000ff */
[----:B------:R-:W3:Y:S01]  /*37c0*/  MUFU.EX2 R50, R50 ;  /* 0x0000003200327308 */ /* 0x000ee20000000800 */
[----:B------:R-:W-:-:S04]  /*37d0*/  FADD.FTZ R66, R66, R199 ;  /* 0x000000c742427221 */ /* 0x000fc80000010000 */
[----:B------:R-:W-:Y:S01]  /*37e0*/  FADD.FTZ R66, R61, R66 ;  /* 0x000000423d427221 */ /* 0x000fe20000010000 */
[C---:B------:R-:W-:Y:S02]  /*37f0*/  HMMA.16816.F32 R72, R172.reuse, R44, RZ ;  /* 0x0000002cac48723c */ /* 0x040fe400000018ff */
[----:B------:R-:W-:Y:S05]  /*3800*/  MUFU.EX2 R49, R49 ;  /* 0x0000003100317308 */ /* 0x000fea0000000800 */
[--C-:B------:R-:W-:Y:S01]  /*3810*/  FFMA.FTZ R45, R22, c[0x0][0x2d0], -R211.reuse ;  /* 0x0000b400162d7a23 */ /* 0x100fe200000108d3 */
[----:B------:R-:W-:Y:S01]  /*3820*/  HMMA.16816.F32 R188, R172, R40, RZ ;  /* 0x00000028acbc723c */ /* 0x000fe200000018ff */
[----:B------:R-:W-:Y:S01]  /*3830*/  FFMA.FTZ R44, R28, c[0x0][0x2d0], -R211 ;  /* 0x0000b4001c2c7a23 */ /* 0x000fe200000108d3 */
[----:B------:R-:W4:Y:S01]  /*3840*/  MUFU.EX2 R48, R48 ;  /* 0x0000003000307308 */ /* 0x000f220000000800 */
[----:B------:R-:W5:Y:S01]  /*3850*/  LDSM.16.MT88.4 R20, [R248+0x2900] ;  /* 0x00290000f814783b */ /* 0x000f620000004200 */
[----:B---3--:R-:W-:Y:S01]  /*3860*/  F2FP.PACK_AB R5, R50, R55 ;  /* 0x000000373205723e */ /* 0x008fe200000000ff */
[----:B------:R-:W-:-:S02]  /*3870*/  FADD.FTZ R55, R55, R56 ;  /* 0x0000003837377221 */ /* 0x000fc40000010000 */
[----:B------:R-:W3:Y:S01]  /*3880*/  LDSM.16.MT88.4 R28, [R240+0x900] ;  /* 0x00090000f01c783b */ /* 0x000ee20000004200 */
[C---:B------:R-:W-:Y:S01]  /*3890*/  HMMA.16816.F32 R120, R172.reuse, R128, RZ ;  /* 0x00000080ac78723c */ /* 0x040fe200000018ff */
[----:B------:R-:W-:Y:S01]  /*38a0*/  FADD.FTZ R50, R50, R55 ;  /* 0x0000003732327221 */ /* 0x000fe20000010000 */
[----:B------:R-:W-:Y:S06]  /*38b0*/  MUFU.EX2 R63, R63 ;  /* 0x0000003f003f7308 */ /* 0x000fec0000000800 */
[----:B------:R-:W-:Y:S02]  /*38c0*/  HMMA.16816.F32 R136, R172, R144, RZ ;  /* 0x00000090ac88723c */ /* 0x000fe400000018ff */
[----:B------:R-:W1:Y:S01]  /*38d0*/  MUFU.EX2 R54, R54 ;  /* 0x0000003600367308 */ /* 0x000e620000000800 */
[----:B----4-:R-:W-:Y:S01]  /*38e0*/  F2FP.PACK_AB R7, R48, R49 ;  /* 0x000000313007723e */ /* 0x010fe200000000ff */
[----:B------:R-:W-:-:S04]  /*38f0*/  FADD.FTZ R49, R49, R50 ;  /* 0x0000003231317221 */ /* 0x000fc80000010000 */
[----:B------:R-:W-:Y:S01]  /*3900*/  HMMA.16816.F32 R88, R172, R96, RZ ;  /* 0x00000060ac58723c */ /* 0x000fe200000018ff */
[----:B------:R-:W-:Y:S01]  /*3910*/  FADD.FTZ R48, R48, R49 ;  /* 0x0000003130307221 */ /* 0x000fe20000010000 */
[----:B------:R-:W-:Y:S06]  /*3920*/  MUFU.EX2 R60, R60 ;  /* 0x0000003c003c7308 */ /* 0x000fec0000000800 */
[----:B------:R-:W-:Y:S02]  /*3930*/  HMMA.16816.F32 R192, R4, R180, R192 ;  /* 0x000000b404c0723c */ /* 0x000fe400000018c0 */
[----:B------:R-:W4:Y:S01]  /*3940*/  MUFU.EX2 R57, R57 ;  /* 0x0000003900397308 */ /* 0x000f220000000800 */
[----:B-1----:R-:W-:-:S05]  /*3950*/  F2FP.PACK_AB R36, R54, R63 ;  /* 0x0000003f3624723e */ /* 0x002fca00000000ff */
[----:B--2---:R-:W-:Y:S02]  /*3960*/  HMMA.16816.F32 R68, R4, R80, R68 ;  /* 0x000000500444723c */ /* 0x004fe40000001844 */
[----:B------:R-:W-:Y:S06]  /*3970*/  MUFU.EX2 R65, R65 ;  /* 0x0000004100417308 */ /* 0x000fec0000000800 */
[----:B------:R-:W-:Y:S02]  /*3980*/  HMMA.16816.F32 R104, R172, R112, RZ ;  /* 0x00000070ac68723c */ /* 0x000fe400000018ff */
[----:B------:R-:W1:Y:S01]  /*3990*/  MUFU.EX2 R62, R62 ;  /* 0x0000003e003e7308 */ /* 0x000e620000000800 */
[----:B----4-:R-:W-:-:S05]  /*39a0*/  F2FP.PACK_AB R38, R57, R60 ;  /* 0x0000003c3926723e */ /* 0x010fca00000000ff */
[C---:B------:R-:W-:Y:S02]  /*39b0*/  HMMA.16816.F32 R152, R172.reuse, R160, RZ ;  /* 0x000000a0ac98723c */ /* 0x040fe400000018ff */
[----:B------:R-:W-:Y:S06]  /*39c0*/  MUFU.EX2 R45, R45 ;  /* 0x0000002d002d7308 */ /* 0x000fec0000000800 */
[----:B------:R-:W-:Y:S02]  /*39d0*/  HMMA.16816.F32 R168, R172, R24, RZ ;  /* 0x00000018aca8723c */ /* 0x000fe400000018ff */
[----:B------:R-:W2:Y:S01]  /*39e0*/  MUFU.EX2 R44, R44 ;  /* 0x0000002c002c7308 */ /* 0x000ea20000000800 */
[----:B-1----:R-:W-:Y:S01]  /*39f0*/  F2FP.PACK_AB R37, R62, R65 ;  /* 0x000000413e25723e */ /* 0x002fe200000000ff */
[----:B------:R-:W-:-:S04]  /*3a00*/  FADD.FTZ R65, R65, R66 ;  /* 0x0000004241417221 */ /* 0x000fc80000010000 */
[C---:B------:R-:W-:Y:S01]  /*3a10*/  HMMA.16816.F32 R184, R172.reuse, R42, RZ ;  /* 0x0000002aacb8723c */ /* 0x040fe200000018ff */
[----:B------:R-:W-:Y:S01]  /*3a20*/  FADD.FTZ R62, R62, R65 ;  /* 0x000000413e3e7221 */ /* 0x000fe20000010000 */
[----:B------:R-:W-:Y:S06]  /*3a30*/  MUFU.EX2 R220, R220 ;  /* 0x000000dc00dc7308 */ /* 0x000fec0000000800 */
[----:B------:R-:W-:Y:S01]  /*3a40*/  HMMA.16816.F32 R92, R172, R98, RZ ;  /* 0x00000062ac5c723c */ /* 0x000fe200000018ff */
[----:B--2---:R-:W-:Y:S01]  /*3a50*/  F2FP.PACK_AB R39, R44, R45 ;  /* 0x0000002d2c27723e */ /* 0x004fe200000000ff */
[----:B------:R-:W-:Y:S01]  /*3a60*/  MUFU.EX2 R218, R218 ;  /* 0x000000da00da7308 */ /* 0x000fe20000000800 */
[----:B------:R-:W-:-:S05]  /*3a70*/  FADD.FTZ R45, R45, R62 ;  /* 0x0000003e2d2d7221 */ /* 0x000fca0000010000 */
[----:B------:R-:W-:Y:S01]  /*3a80*/  HMMA.16816.F32 R108, R172, R114, RZ ;  /* 0x00000072ac6c723c */ /* 0x000fe200000018ff */
[----:B------:R-:W-:Y:S01]  /*3a90*/  FADD.FTZ R44, R44, R45 ;  /* 0x0000002d2c2c7221 */ /* 0x000fe20000010000 */
[----:B------:R-:W-:Y:S06]  /*3aa0*/  MUFU.EX2 R225, R225 ;  /* 0x000000e100e17308 */ /* 0x000fec0000000800 */
[C---:B------:R-:W-:Y:S02]  /*3ab0*/  HMMA.16816.F32 R188, R36.reuse, R180, R188 ;  /* 0x000000b424bc723c */ /* 0x040fe400000018bc */
[----:B------:R-:W-:Y:S05]  /*3ac0*/  MUFU.EX2 R221, R221 ;  /* 0x000000dd00dd7308 */ /* 0x000fea0000000800 */
[----:B------:R-:W-:Y:S01]  /*3ad0*/  IMAD.MOV.U32 R181, RZ, RZ, R101 ;  /* 0x000000ffffb57224 */ /* 0x000fe200078e0065 */
[----:B------:R-:W-:Y:S01]  /*3ae0*/  HMMA.16816.F32 R72, R36, R80, R72 ;  /* 0x000000502448723c */ /* 0x000fe20000001848 */
[----:B------:R-:W-:Y:S01]  /*3af0*/  IMAD.MOV.U32 R180, RZ, RZ, R78 ;  /* 0x000000ffffb47224 */ /* 0x000fe200078e004e */
[----:B------:R-:W-:Y:S05]  /*3b00*/  MUFU.EX2 R210, R210 ;  /* 0x000000d200d27308 */ /* 0x000fea0000000800 */
[----:B------:R-:W-:Y:S01]  /*3b10*/  IMAD.MOV.U32 R81, RZ, RZ, R100 ;  /* 0x000000ffff517224 */ /* 0x000fe200078e0064 */
[C---:B------:R-:W-:Y:S02]  /*3b20*/  HMMA.16816.F32 R76, R172.reuse, R46, RZ ;  /* 0x0000002eac4c723c */ /* 0x040fe400000018ff */
[----:B------:R-:W1:Y:S06]  /*3b30*/  MUFU.EX2 R209, R209 ;  /* 0x000000d100d17308 */ /* 0x000e6c0000000800 */
[C---:B------:R-:W-:Y:S08]  /*3b40*/  HMMA.16816.F32 R124, R172.reuse, R130, RZ ;  /* 0x00000082ac7c723c */ /* 0x040ff000000018ff */
[C---:B------:R-:W-:Y:S08]  /*3b50*/  HMMA.16816.F32 R140, R172.reuse, R146, RZ ;  /* 0x00000092ac8c723c */ /* 0x040ff000000018ff */
[----:B------:R-:W-:Y:S08]  /*3b60*/  HMMA.16816.F32 R156, R172, R162, RZ ;  /* 0x000000a2ac9c723c */ /* 0x000ff000000018ff */
[----:B------:R-:W-:Y:S08]  /*3b70*/  HMMA.16816.F32 R100, R176, R112, RZ ;  /* 0x00000070b064723c */ /* 0x000ff000000018ff */
[----:B------:R-:W-:Y:S08]  /*3b80*/  HMMA.16816.F32 R172, R172, R26, RZ ;  /* 0x0000001aacac723c */ /* 0x000ff000000018ff */
[C---:B-----5:R-:W-:Y:S08]  /*3b90*/  HMMA.16816.F32 R120, R36.reuse, R20, R120 ;  /* 0x000000142478723c */ /* 0x060ff00000001878 */
[----:B------:R-:W-:Y:S08]  /*3ba0*/  HMMA.16816.F32 R136, R36, R16, R136 ;  /* 0x000000102488723c */ /* 0x000ff00000001888 */
[C---:B------:R-:W-:Y:S07]  /*3bb0*/  HMMA.16816.F32 R116, R4.reuse, R20, R116 ;  /* 0x000000140474723c */ /* 0x040fee0000001874 */
[----:B------:R-:W-:Y:S01]  /*3bc0*/  IMAD.MOV.U32 R21, RZ, RZ, R151 ;  /* 0x000000ffff157224 */ /* 0x000fe200078e0097 */
[----:B------:R-:W-:Y:S01]  /*3bd0*/  HMMA.16816.F32 R132, R4, R16, R132 ;  /* 0x000000100484723c */ /* 0x000fe20000001884 */
[----:B------:R-:W-:-:S06]  /*3be0*/  IMAD.MOV.U32 R20, RZ, RZ, R150 ;  /* 0x000000ffff147224 */ /* 0x000fcc00078e0096 */
[----:B------:R-:W-:Y:S01]  /*3bf0*/  IMAD.MOV.U32 R17, RZ, RZ, R149 ;  /* 0x000000ffff117224 */ /* 0x000fe200078e0095 */
[----:B------:R-:W-:Y:S01]  /*3c00*/  HMMA.16816.F32 R88, R36, R32, R88 ;  /* 0x000000202458723c */ /* 0x000fe20000001858 */
[----:B------:R-:W-:-:S07]  /*3c10*/  IMAD.MOV.U32 R16, RZ, RZ, R148 ;  /* 0x000000ffff107224 */ /* 0x000fce00078e0094 */
[----:B---3--:R-:W-:Y:S08]  /*3c20*/  HMMA.16816.F32 R104, R36, R28, R104 ;  /* 0x0000001c2468723c */ /* 0x008ff00000001868 */
[C---:B------:R-:W-:Y:S07]  /*3c30*/  HMMA.16816.F32 R84, R4.reuse, R32, R84 ;  /* 0x000000200454723c */ /* 0x040fee0000001854 */
[----:B------:R-:W-:Y:S01]  /*3c40*/  IMAD.MOV.U32 R32, RZ, RZ, R167 ;  /* 0x000000ffff207224 */ /* 0x000fe200078e00a7 */
[----:B------:R-:W-:Y:S01]  /*3c50*/  HMMA.16816.F32 R100, R4, R28, R100 ;  /* 0x0000001c0464723c */ /* 0x000fe20000001864 */
[----:B------:R-:W-:-:S02]  /*3c60*/  IMAD.MOV.U32 R33, RZ, RZ, R166 ;  /* 0x000000ffff217224 */ /* 0x000fc400078e00a6 */
[----:B------:R-:W-:-:S04]  /*3c70*/  FFMA.FTZ R32, R32, c[0x0][0x2d0], -R211 ;  /* 0x0000b40020207a23 */ /* 0x000fc800000108d3 */
[----:B------:R-:W-:Y:S01]  /*3c80*/  IMAD.MOV.U32 R29, RZ, RZ, R165 ;  /* 0x000000ffff1d7224 */ /* 0x000fe200078e00a5 */
[C---:B------:R-:W-:Y:S01]  /*3c90*/  HMMA.16816.F32 R152, R36.reuse, R12, R152 ;  /* 0x0000000c2498723c */ /* 0x040fe20000001898 */
[----:B------:R-:W-:Y:S01]  /*3ca0*/  IMAD.MOV.U32 R28, RZ, RZ, R164 ;  /* 0x000000ffff1c7224 */ /* 0x000fe200078e00a4 */
[----:B------:R-:W-:Y:S06]  /*3cb0*/  MUFU.EX2 R32, R32 ;  /* 0x0000002000207308 */ /* 0x000fec0000000800 */
        /* <DEDUP_REMOVED lines=9> */
[C---:B------:R-:W-:Y:S08]  /*3d50*/  HMMA.16816.F32 R148, R176.reuse, R160, RZ ;  /* 0x000000a0b094723c */ /* 0x040ff000000018ff */
[C---:B------:R-:W-:Y:S08]  /*3d60*/  HMMA.16816.F32 R40, R176.reuse, R42, RZ ;  /* 0x0000002ab028723c */ /* 0x040ff000000018ff */
[C---:B------:R-:W-:Y:S07]  /*3d70*/  HMMA.16816.F32 R164, R176.reuse, R24, RZ ;  /* 0x00000018b0a4723c */ /* 0x040fee00000018ff */
[----:B------:R-:W-:Y:S01]  /*3d80*/  IMAD.MOV.U32 R24, RZ, RZ, R81 ;  /* 0x000000ffff187224 */ /* 0x000fe200078e0051 */
[----:B------:R-:W-:Y:S01]  /*3d90*/  HMMA.16816.F32 R36, R176, R46, RZ ;  /* 0x0000002eb024723c */ /* 0x000fe200000018ff */
[----:B------:R-:W-:-:S06]  /*3da0*/  IMAD.MOV.U32 R25, RZ, RZ, R180 ;  /* 0x000000ffff197224 */ /* 0x000fcc00078e00b4 */
[----:B------:R-:W-:Y:S01]  /*3db0*/  IMAD.MOV.U32 R47, RZ, RZ, R181 ;  /* 0x000000ffff2f7224 */ /* 0x000fe200078e00b5 */
[----:B------:R-:W-:Y:S01]  /*3dc0*/  HMMA.16816.F32 R96, R176, R98, RZ ;  /* 0x00000062b060723c */ /* 0x000fe200000018ff */
[--C-:B------:R-:W-:Y:S02]  /*3dd0*/  FFMA.FTZ R46, R24, c[0x0][0x2d0], -R214.reuse ;  /* 0x0000b400182e7a23 */ /* 0x100fe400000108d6 */
[----:B------:R-:W-:-:S04]  /*3de0*/  FFMA.FTZ R47, R47, c[0x0][0x2d0], -R214 ;  /* 0x0000b4002f2f7a23 */ /* 0x000fc800000108d6 */
[----:B------:R-:W-:Y:S01]  /*3df0*/  MUFU.EX2 R46, R46 ;  /* 0x0000002e002e7308 */ /* 0x000fe20000000800 */
[C---:B------:R-:W-:Y:S07]  /*3e00*/  HMMA.16816.F32 R112, R176.reuse, R114, RZ ;  /* 0x00000072b070723c */ /* 0x040fee00000018ff */
[----:B------:R-:W-:Y:S01]  /*3e10*/  MUFU.EX2 R47, R47 ;  /* 0x0000002f002f7308 */ /* 0x000fe20000000800 */
[C---:B------:R-:W-:Y:S08]  /*3e20*/  HMMA.16816.F32 R128, R176.reuse, R130, RZ ;  /* 0x00000082b080723c */ /* 0x040ff000000018ff */
[C---:B------:R-:W-:Y:S08]  /*3e30*/  HMMA.16816.F32 R144, R176.reuse, R146, RZ ;  /* 0x00000092b090723c */ /* 0x040ff000000018ff */
[C---:B------:R-:W-:Y:S08]  /*3e40*/  HMMA.16816.F32 R160, R176.reuse, R162, RZ ;  /* 0x000000a2b0a0723c */ /* 0x040ff000000018ff */
[----:B------:R-:W-:Y:S08]  /*3e50*/  HMMA.16816.F32 R176, R176, R26, RZ ;  /* 0x0000001ab0b0723c */ /* 0x000ff000000018ff */
[C---:B------:R-:W-:Y:S08]  /*3e60*/  HMMA.16816.F32 R164, R4.reuse, R8, R164 ;  /* 0x0000000804a4723c */ /* 0x040ff000000018a4 */
[C---:B------:R-:W-:Y:S07]  /*3e70*/  HMMA.16816.F32 R80, R4.reuse, R82, R36 ;  /* 0x000000520450723c */ /* 0x040fee0000001824 */
[--C-:B------:R-:W-:Y:S01]  /*3e80*/  FFMA.FTZ R36, R33, c[0x0][0x2d0], -R212.reuse ;  /* 0x0000b40021247a23 */ /* 0x100fe200000108d4 */
[----:B------:R-:W-:Y:S01]  /*3e90*/  HMMA.16816.F32 R176, R4, R10, R176 ;  /* 0x0000000a04b0723c */ /* 0x000fe200000018b0 */
[----:B------:R-:W2:Y:S01]  /*3ea0*/  LDSM.16.MT88.4 R8, [R248+0x1100] ;  /* 0x00110000f808783b */ /* 0x000ea20000004200 */
[----:B------:R-:W-:-:S02]  /*3eb0*/  FFMA.FTZ R39, R21, c[0x0][0x2d0], -R212 ;  /* 0x0000b40015277a23 */ /* 0x000fc400000108d4 */
[--C-:B------:R-:W-:Y:S01]  /*3ec0*/  FFMA.FTZ R38, R28, c[0x0][0x2d0], -R212.reuse ;  /* 0x0000b4001c267a23 */ /* 0x100fe200000108d4 */
[----:B------:R-:W-:Y:S01]  /*3ed0*/  MUFU.EX2 R36, R36 ;  /* 0x0000002400247308 */ /* 0x000fe20000000800 */
[----:B------:R-:W-:Y:S01]  /*3ee0*/  FFMA.FTZ R37, R29, c[0x0][0x2d0], -R212 ;  /* 0x0000b4001d257a23 */ /* 0x000fe200000108d4 */
[----:B-1----:R-:W-:Y:S01]  /*3ef0*/  F2FP.PACK_AB R29, R209, R210 ;  /* 0x000000d2d11d723e */ /* 0x002fe200000000ff */
[----:B------:R-:W-:Y:S01]  /*3f00*/  HMMA.16816.F32 R180, R4, R182, R40 ;  /* 0x000000b604b4723c */ /* 0x000fe20000001828 */
[----:B------:R-:W-:-:S04]  /*3f10*/  FFMA.FTZ R33, R230, c[0x0][0x2d0], -R211 ;  /* 0x0000b400e6217a23 */ /* 0x000fc800000108d3 */
[----:B------:R-:W-:Y:S02]  /*3f20*/  MUFU.EX2 R39, R39 ;  /* 0x0000002700277308 */ /* 0x000fe40000000800 */
[--C-:B------:R-:W-:Y:S01]  /*3f30*/  FFMA.FTZ R43, R25, c[0x0][0x2d0], -R213.reuse ;  /* 0x0000b400192b7a23 */ /* 0x100fe200000108d5 */
[C---:B------:R-:W-:Y:S01]  /*3f40*/  HMMA.16816.F32 R96, R4.reuse, R34, R96 ;  /* 0x000000220460723c */ /* 0x040fe20000001860 */
[--C-:B------:R-:W-:Y:S01]  /*3f50*/  FFMA.FTZ R42, R16, c[0x0][0x2d0], -R213.reuse ;  /* 0x0000b400102a7a23 */ /* 0x100fe200000108d5 */
[----:B------:R-:W-:Y:S01]  /*3f60*/  LDSM.16.MT88.4 R24, [R240+0x1900] ;  /* 0x00190000f018783b */ /* 0x000fe20000004200 */
[--C-:B------:R-:W-:Y:S02]  /*3f70*/  FFMA.FTZ R41, R17, c[0x0][0x2d0], -R213.reuse ;  /* 0x0000b40011297a23 */ /* 0x100fe400000108d5 */
[----:B------:R-:W-:Y:S01]  /*3f80*/  FFMA.FTZ R40, R20, c[0x0][0x2d0], -R213 ;  /* 0x0000b40014287a23 */ /* 0x000fe200000108d5 */
[----:B------:R-:W-:Y:S01]  /*3f90*/  MUFU.EX2 R43, R43 ;  /* 0x0000002b002b7308 */ /* 0x000fe20000000800 */
[--C-:B------:R-:W-:Y:S01]  /*3fa0*/  FFMA.FTZ R35, R226, c[0x0][0x2d0], -R211.reuse ;  /* 0x0000b400e2237a23 */ /* 0x100fe200000108d3 */
[----:B------:R-:W-:Y:S01]  /*3fb0*/  HMMA.16816.F32 R148, R4, R12, R148 ;  /* 0x0000000c0494723c */ /* 0x000fe20000001894 */
[----:B------:R-:W-:-:S02]  /*3fc0*/  FFMA.FTZ R34, R228, c[0x0][0x2d0], -R211 ;  /* 0x0000b400e4227a23 */ /* 0x000fc400000108d3 */
[--C-:B------:R-:W-:Y:S02]  /*3fd0*/  FFMA.FTZ R226, R227, c[0x0][0x2d0], -R214.reuse ;  /* 0x0000b400e3e27a23 */ /* 0x100fe400000108d6 */
[----:B------:R-:W-:Y:S01]  /*3fe0*/  FFMA.FTZ R214, R215, c[0x0][0x2d0], -R214 ;  /* 0x0000b400d7d67a23 */ /* 0x000fe200000108d6 */
[----:B------:R-:W1:Y:S01]  /*3ff0*/  MUFU.EX2 R42, R42 ;  /* 0x0000002a002a7308 */ /* 0x000e620000000800 */
[--C-:B------:R-:W-:Y:S01]  /*4000*/  FFMA.FTZ R215, R222, c[0x0][0x2d0], -R213.reuse ;  /* 0x0000b400ded77a23 */ /* 0x100fe200000108d5 */
[C---:B------:R-:W-:Y:S01]  /*4010*/  HMMA.16816.F32 R112, R4.reuse, R30, R112 ;  /* 0x0000001e0470723c */ /* 0x040fe20000001870 */
[----:B------:R-:W-:Y:S02]  /*4020*/  FFMA.FTZ R213, R216, c[0x0][0x2d0], -R213 ;  /* 0x0000b400d8d57a23 */ /* 0x000fe400000108d5 */
[--C-:B------:R-:W-:Y:S02]  /*4030*/  FFMA.FTZ R216, R229, c[0x0][0x2d0], -R212.reuse ;  /* 0x0000b400e5d87a23 */ /* 0x100fe400000108d4 */
[----:B------:R-:W-:Y:S01]  /*4040*/  FFMA.FTZ R212, R217, c[0x0][0x2d0], -R212 ;  /* 0x0000b400d9d47a23 */ /* 0x000fe200000108d4 */
[----:B------:R-:W-:Y:S02]  /*4050*/  MUFU.EX2 R41, R41 ;  /* 0x0000002900297308 */ /* 0x000fe40000000800 */
[C---:B------:R-:W-:Y:S06]  /*4060*/  HMMA.16816.F32 R128, R4.reuse, R22, R128 ;  /* 0x000000160480723c */ /* 0x040fec0000001880 */
[----:B------:R-:W3:Y:S02]  /*4070*/  MUFU.EX2 R40, R40 ;  /* 0x0000002800287308 */ /* 0x000ee40000000800 */
[C---:B------:R-:W-:Y:S01]  /*4080*/  HMMA.16816.F32 R144, R4.reuse, R18, R144 ;  /* 0x000000120490723c */ /* 0x040fe20000001890 */
[----:B------:R-:W4:Y:S05]  /*4090*/  LDSM.16.MT88.4 R16, [R242+0x3100] ;  /* 0x00310000f210783b */ /* 0x000f2a0000004200 */
[----:B------:R-:W5:Y:S02]  /*40a0*/  MUFU.EX2 R38, R38 ;  /* 0x0000002600267308 */ /* 0x000f640000000800 */
[----:B------:R-:W-:Y:S01]  /*40b0*/  HMMA.16816.F32 R160, R4, R14, R160 ;  /* 0x0000000e04a0723c */ /* 0x000fe200000018a0 */
[----:B------:R-:W4:Y:S05]  /*40c0*/  LDSM.16.MT88.4 R12, [R242+0x1100] ;  /* 0x00110000f20c783b */ /* 0x000f2a0000004200 */
[----:B------:R-:W2:Y:S01]  /*40d0*/  MUFU.EX2 R37, R37 ;  /* 0x0000002500257308 */ /* 0x000ea20000000800 */
[----:B------:R-:W-:-:S02]  /*40e0*/  F2FP.PACK_AB R4, R224, R231 ;  /* 0x000000e7e004723e */ /* 0x000fc400000000ff */
[----:B-1----:R-:W-:Y:S01]  /*40f0*/  F2FP.PACK_AB R5, R42, R43 ;  /* 0x0000002b2a05723e */ /* 0x002fe200000000ff */
[----:B------:R-:W-:Y:S01]  /*4100*/  FADD.FTZ R43, R43, R48 ;  /* 0x000000302b2b7221 */ /* 0x000fe20000010000 */
[----:B------:R-:W-:Y:S02]  /*4110*/  F2FP.PACK_AB R6, R46, R47 ;  /* 0x0000002f2e06723e */ /* 0x000fe400000000ff */
[----:B---3--:R-:W-:Y:S01]  /*4120*/  F2FP.PACK_AB R7, R40, R41 ;  /* 0x000000292807723e */ /* 0x008fe200000000ff */
[----:B------:R-:W-:Y:S01]  /*4130*/  MUFU.EX2 R35, R35 ;  /* 0x0000002300237308 */ /* 0x000fe20000000800 */
[----:B-----5:R-:W-:Y:S01]  /*4140*/  F2FP.PACK_AB R20, R38, R39 ;  /* 0x000000272614723e */ /* 0x020fe200000000ff */
[----:B------:R-:W-:-:S04]  /*4150*/  FADD.FTZ R42, R42, R43 ;  /* 0x0000002b2a2a7221 */ /* 0x000fc80000010000 */
[----:B--2---:R-:W-:Y:S01]  /*4160*/  HMMA.16816.F32 R192, R4, R8, R192 ;  /* 0x0000000804c0723c */ /* 0x004fe200000018c0 */
[----:B------:R-:W-:Y:S01]  /*4170*/  FADD.FTZ R41, R41, R42 ;  /* 0x0000002a29297221 */ /* 0x000fe20000010000 */
[----:B------:R-:W1:Y:S01]  /*4180*/  MUFU.EX2 R34, R34 ;  /* 0x0000002200227308 */ /* 0x000e620000000800 */
[----:B------:R-:W-:Y:S02]  /*4190*/  F2FP.PACK_AB R22, R36, R37 ;  /* 0x000000252416723e */ /* 0x000fe400000000ff */
[----:B------:R-:W-:-:S03]  /*41a0*/  FADD.FTZ R40, R40, R41 ;  /* 0x0000002928287221 */ /* 0x000fc60000010000 */
[C---:B------:R-:W-:Y:S02]  /*41b0*/  HMMA.16816.F32 R180, R4.reuse, R10, R180 ;  /* 0x0000000a04b4723c */ /* 0x040fe400000018b4 */
[----:B------:R-:W2:Y:S06]  /*41c0*/  MUFU.EX2 R33, R33 ;  /* 0x0000002100217308 */ /* 0x000eac0000000800 */
[----:B----4-:R-:W-:Y:S01]  /*41d0*/  HMMA.16816.F32 R132, R4, R16, R132 ;  /* 0x000000100484723c */ /* 0x010fe20000001884 */
[----:B-1----:R-:W-:Y:S01]  /*41e0*/  F2FP.PACK_AB R21, R34, R35 ;  /* 0x000000232215723e */ /* 0x002fe200000000ff */
[----:B------:R-:W-:Y:S01]  /*41f0*/  MUFU.EX2 R226, R226 ;  /* 0x000000e200e27308 */ /* 0x000fe20000000800 */
[----:B------:R-:W-:-:S05]  /*4200*/  FADD.FTZ R35, R35, R44 ;  /* 0x0000002c23237221 */ /* 0x000fca0000010000 */
[----:B------:R-:W-:Y:S01]  /*4210*/  HMMA.16816.F32 R68, R4, R12, R68 ;  /* 0x0000000c0444723c */ /* 0x000fe20000001844 */
[----:B------:R-:W-:Y:S01]  /*4220*/  FADD.FTZ R34, R34, R35 ;  /* 0x0000002322227221 */ /* 0x000fe20000010000 */
[----:B--2---:R-:W-:Y:S01]  /*4230*/  F2FP.PACK_AB R23, R32, R33 ;  /* 0x000000212017723e */ /* 0x004fe200000000ff */
[----:B------:R-:W-:Y:S02]  /*4240*/  MUFU.EX2 R214, R214 ;  /* 0x000000d600d67308 */ /* 0x000fe40000000800 */
[----:B------:R-:W-:-:S03]  /*4250*/  FADD.FTZ R33, R33, R34 ;  /* 0x0000002221217221 */ /* 0x000fc60000010000 */
[----:B------:R-:W-:Y:S01]  /*4260*/  HMMA.16816.F32 R80, R4, R14, R80 ;  /* 0x0000000e0450723c */ /* 0x000fe20000001850 */
[----:B------:R-:W-:Y:S02]  /*4270*/  FADD.FTZ R33, R32, R33 ;  /* 0x0000002120217221 */ /* 0x000fe40000010000 */
[----:B------:R-:W-:Y:S02]  /*4280*/  MUFU.EX2 R215, R215 ;  /* 0x000000d700d77308 */ /* 0x000fe40000000800 */
[----:B------:R-:W-:-:S03]  /*4290*/  FADD.FTZ R210, R210, R33 ;  /* 0x00000021d2d27221 */ /* 0x000fc60000010000 */
[C---:B------:R-:W-:Y:S01]  /*42a0*/  HMMA.16816.F32 R188, R20.reuse, R8, R188 ;  /* 0x0000000814bc723c */ /* 0x040fe200000018bc */
[----:B------:R-:W-:Y:S02]  /*42b0*/  FADD.FTZ R209, R209, R210 ;  /* 0x000000d2d1d17221 */ /* 0x000fe40000010000 */
[----:B------:R-:W-:Y:S05]  /*42c0*/  MUFU.EX2 R213, R213 ;  /* 0x000000d500d57308 */ /* 0x000fea0000000800 */
[C---:B------:R-:W-:Y:S01]  /*42d0*/  HMMA.16816.F32 R184, R20.reuse, R10, R184 ;  /* 0x0000000a14b8723c */ /* 0x040fe200000018b8 */
[----:B------:R-:W1:Y:S02]  /*42e0*/  LDSM.16.MT88.4 R8, [R241+0x1100] ;  /* 0x00110000f108783b */ /* 0x000e640000004200 */
[----:B------:R-:W2:Y:S05]  /*42f0*/  MUFU.EX2 R216, R216 ;  /* 0x000000d800d87308 */ /* 0x000eaa0000000800 */
[C---:B------:R-:W-:Y:S03]  /*4300*/  HMMA.16816.F32 R72, R20.reuse, R12, R72 ;  /* 0x0000000c1448723c */ /* 0x040fe60000001848 */
[----:B------:R-:W3:Y:S05]  /*4310*/  MUFU.EX2 R212, R212 ;  /* 0x000000d400d47308 */ /* 0x000eea0000000800 */
[----:B------:R-:W-:Y:S01]  /*4320*/  HMMA.16816.F32 R76, R20, R14, R76 ;  /* 0x0000000e144c723c */ /* 0x000fe2000000184c */
[----:B------:R-:W4:Y:S01]  /*4330*/  LDSM.16.MT88.4 R12, [R240+0x1100] ;  /* 0x00110000f00c783b */ /* 0x000f220000004200 */
[----:B--2---:R-:W-:-:S06]  /*4340*/  F2FP.PACK_AB R28, R225, R216 ;  /* 0x000000d8e11c723e */ /* 0x004fcc00000000ff */
[----:B------:R-:W-:Y:S01]  /*4350*/  HMMA.16816.F32 R136, R20, R16, R136 ;  /* 0x000000101488723c */ /* 0x000fe20000001888 */
[----:B---3--:R-:W-:-:S07]  /*4360*/  F2FP.PACK_AB R30, R212, R221 ;  /* 0x000000ddd41e723e */ /* 0x008fce00000000ff */
[-C--:B------:R-:W-:Y:S08]  /*4370*/  HMMA.16816.F32 R140, R20, R18.reuse, R140 ;  /* 0x00000012148c723c */ /* 0x080ff0000000188c */
[C---:B------:R-:W-:Y:S01]  /*4380*/  HMMA.16816.F32 R144, R4.reuse, R18, R144 ;  /* 0x000000120490723c */ /* 0x040fe20000001890 */
[----:B------:R-:W-:Y:S07]  /*4390*/  LDSM.16.MT88.4 R16, [R248+0x1900] ;  /* 0x00190000f810783b */ /* 0x000fee0000004200 */
[-C--:B-1----:R-:W-:Y:S08]  /*43a0*/  HMMA.16816.F32 R84, R4, R8.reuse, R84 ;  /* 0x000000080454723c */ /* 0x082ff00000001854 */
[C---:B------:R-:W-:Y:S08]  /*43b0*/  HMMA.16816.F32 R88, R20.reuse, R8, R88 ;  /* 0x000000081458723c */ /* 0x040ff00000001858 */
[-C--:B------:R-:W-:Y:S08]  /*43c0*/  HMMA.16816.F32 R92, R20, R10.reuse, R92 ;  /* 0x0000000a145c723c */ /* 0x080ff0000000185c */
[C---:B------:R-:W-:Y:S01]  /*43d0*/  HMMA.16816.F32 R96, R4.reuse, R10, R96 ;  /* 0x0000000a0460723c */ /* 0x040fe20000001860 */
[----:B------:R-:W1:Y:S07]  /*43e0*/  LDSM.16.MT88.4 R8, [R248+0x3100] ;  /* 0x00310000f808783b */ /* 0x000e6e0000004200 */
[-C--:B----4-:R-:W-:Y:S08]  /*43f0*/  HMMA.16816.F32 R100, R4, R12.reuse, R100 ;  /* 0x0000000c0464723c */ /* 0x090ff00000001864 */
[C---:B------:R-:W-:Y:S08]  /*4400*/  HMMA.16816.F32 R104, R20.reuse, R12, R104 ;  /* 0x0000000c1468723c */ /* 0x040ff00000001868 */
[-C--:B------:R-:W-:Y:S08]  /*4410*/  HMMA.16816.F32 R108, R20, R14.reuse, R108 ;  /* 0x0000000e146c723c */ /* 0x080ff0000000186c */
[C---:B------:R-:W-:Y:S01]  /*4420*/  HMMA.16816.F32 R112, R4.reuse, R14, R112 ;  /* 0x0000000e0470723c */ /* 0x040fe20000001870 */
[----:B------:R-:W2:Y:S07]  /*4430*/  LDSM.16.MT88.4 R12, [R241+0x3100] ;  /* 0x00310000f10c783b */ /* 0x000eae0000004200 */
[-C--:B-1----:R-:W-:Y:S08]  /*4440*/  HMMA.16816.F32 R116, R4, R8.reuse, R116 ;  /* 0x000000080474723c */ /* 0x082ff00000001874 */
[C---:B------:R-:W-:Y:S08]  /*4450*/  HMMA.16816.F32 R120, R20.reuse, R8, R120 ;  /* 0x000000081478723c */ /* 0x040ff00000001878 */
[-C--:B------:R-:W-:Y:S08]  /*4460*/  HMMA.16816.F32 R124, R20, R10.reuse, R124 ;  /* 0x0000000a147c723c */ /* 0x080ff0000000187c */
[----:B------:R-:W-:Y:S01]  /*4470*/  HMMA.16816.F32 R128, R4, R10, R128 ;  /* 0x0000000a0480723c */ /* 0x000fe20000001880 */
[----:B------:R-:W1:Y:S07]  /*4480*/  LDSM.16.MT88.4 R8, [R240+0x3100] ;  /* 0x00310000f008783b */ /* 0x000e6e0000004200 */
[C---:B--2---:R-:W-:Y:S08]  /*4490*/  HMMA.16816.F32 R152, R20.reuse, R12, R152 ;  /* 0x0000000c1498723c */ /* 0x044ff00000001898 */
[----:B------:R-:W-:Y:S08]  /*44a0*/  HMMA.16816.F32 R156, R20, R14, R156 ;  /* 0x0000000e149c723c */ /* 0x000ff0000000189c */
[C---:B------:R-:W-:Y:S08]  /*44b0*/  HMMA.16816.F32 R148, R4.reuse, R12, R148 ;  /* 0x0000000c0494723c */ /* 0x040ff00000001894 */
[----:B------:R-:W-:Y:S01]  /*44c0*/  HMMA.16816.F32 R160, R4, R14, R160 ;  /* 0x0000000e04a0723c */ /* 0x000fe200000018a0 */
[----:B------:R-:W2:Y:S07]  /*44d0*/  LDSM.16.MT88.4 R12, [R242+0x1900] ;  /* 0x00190000f20c783b */ /* 0x000eae0000004200 */
[C---:B-1----:R-:W-:Y:S08]  /*44e0*/  HMMA.16816.F32 R168, R20.reuse, R8, R168 ;  /* 0x0000000814a8723c */ /* 0x042ff000000018a8 */
[----:B------:R-:W-:Y:S07]  /*44f0*/  HMMA.16816.F32 R172, R20, R10, R172 ;  /* 0x0000000a14ac723c */ /* 0x000fee00000018ac */
[----:B------:R-:W-:Y:S01]  /*4500*/  FADD.FTZ R21, R202, R201 ;  /* 0x000000c9ca157221 */ /* 0x000fe20000010000 */
[----:B------:R-:W-:Y:S01]  /*4510*/  HMMA.16816.F32 R164, R4, R8, R164 ;  /* 0x0000000804a4723c */ /* 0x000fe200000018a4 */
[----:B------:R-:W-:Y:S01]  /*4520*/  FADD.FTZ R201, R197, R206 ;  /* 0x000000cec5c97221 */ /* 0x000fe20000010000 */
[----:B------:R-:W-:Y:S01]  /*4530*/  MUFU.EX2 R202, R208 ;  /* 0x000000d000ca7308 */ /* 0x000fe20000000800 */
[----:B------:R-:W-:-:S02]  /*4540*/  FADD.FTZ R198, R198, R21 ;  /* 0x00000015c6c67221 */ /* 0x000fc40000010000 */
[----:B------:R-:W-:Y:S01]  /*4550*/  FADD.FTZ R201, R64, R201 ;  /* 0x000000c940c97221 */ /* 0x000fe20000010000 */
[----:B------:R-:W-:Y:S01]  /*4560*/  LDSM.16.MT88.4 R20, [R248+0x3900] ;  /* 0x00390000f814783b */ /* 0x000fe20000004200 */
[----:B------:R-:W-:Y:S01]  /*4570*/  FADD.FTZ R198, R59, R198 ;  /* 0x000000c63bc67221 */ /* 0x000fe20000010000 */
[----:B------:R-:W-:Y:S01]  /*4580*/  HMMA.16816.F32 R176, R4, R10, R176 ;  /* 0x0000000a04b0723c */ /* 0x000fe200000018b0 */
[----:B------:R-:W-:Y:S01]  /*4590*/  FADD.FTZ R58, R58, R201 ;  /* 0x000000c93a3a7221 */ /* 0x000fe20000010000 */
[----:B------:R-:W1:Y:S01]  /*45a0*/  LDSM.16.MT88.4 R8, [R241+0x1900] ;  /* 0x00190000f108783b */ /* 0x000e620000004200 */
[----:B------:R-:W3:Y:S01]  /*45b0*/  MUFU.EX2 R197, R207 ;  /* 0x000000cf00c57308 */ /* 0x000ee20000000800 */
[----:B------:R-:W-:Y:S02]  /*45c0*/  FADD.FTZ R63, R63, R198 ;  /* 0x000000c63f3f7221 */ /* 0x000fe40000010000 */
[----:B------:R-:W-:Y:S01]  /*45d0*/  FADD.FTZ R53, R53, R58 ;  /* 0x0000003a35357221 */ /* 0x000fe20000010000 */
[----:B------:R-:W-:Y:S01]  /*45e0*/  F2FP.PACK_AB R4, R223, R226 ;  /* 0x000000e2df04723e */ /* 0x000fe200000000ff */
[----:B------:R-:W-:Y:S01]  /*45f0*/  FADD.FTZ R63, R54, R63 ;  /* 0x0000003f363f7221 */ /* 0x000fe20000010000 */
[----:B------:R-:W-:Y:S01]  /*4600*/  F2FP.PACK_AB R5, R220, R215 ;  /* 0x000000d7dc05723e */ /* 0x000fe200000000ff */
[----:B------:R-:W-:Y:S01]  /*4610*/  FADD.FTZ R52, R52, R53 ;  /* 0x0000003534347221 */ /* 0x000fe20000010000 */
[----:B------:R-:W-:Y:S01]  /*4620*/  F2FP.PACK_AB R6, R214, R219 ;  /* 0x000000dbd606723e */ /* 0x000fe200000000ff */
[----:B------:R-:W-:Y:S01]  /*4630*/  FADD.FTZ R60, R60, R63 ;  /* 0x0000003f3c3c7221 */ /* 0x000fe20000010000 */
[----:B------:R-:W-:Y:S01]  /*4640*/  F2FP.PACK_AB R7, R213, R218 ;  /* 0x000000dad507723e */ /* 0x000fe200000000ff */
[----:B------:R-:W-:-:S02]  /*4650*/  FADD.FTZ R52, R51, R52 ;  /* 0x0000003433347221 */ /* 0x000fc40000010000 */
[----:B------:R-:W-:Y:S02]  /*4660*/  FADD.FTZ R60, R57, R60 ;  /* 0x0000003c393c7221 */ /* 0x000fe40000010000 */
[----:B------:R-:W-:Y:S01]  /*4670*/  FADD.FTZ R231, R231, R52 ;  /* 0x00000034e7e77221 */ /* 0x000fe20000010000 */
[----:B---3--:R-:W-:Y:S01]  /*4680*/  F2FP.PACK_AB R31, R197, R202 ;  /* 0x000000cac51f723e */ /* 0x008fe200000000ff */
[-C--:B------:R-:W-:Y:S01]  /*4690*/  HMMA.16816.F32 R192, R4, R16.reuse, R192 ;  /* 0x0000001004c0723c */ /* 0x080fe200000018c0 */
        /* <DEDUP_REMOVED lines=15> */
[----:B------:R-:W3:Y:S01]  /*4790*/  LDSM.16.MT88.4 R16, [R242+0x3900] ;  /* 0x00390000f210783b */ /* 0x000ee20000004200 */
[----:B------:R-:W-:Y:S02]  /*47a0*/  FADD.FTZ R215, R220, R215 ;  /* 0x000000d7dcd77221 */ /* 0x000fe40000010000 */
[----:B------:R-:W-:Y:S02]  /*47b0*/  FADD.FTZ R216, R225, R216 ;  /* 0x000000d8e1d87221 */ /* 0x000fe40000010000 */
[----:B------:R-:W-:Y:S02]  /*47c0*/  FADD.FTZ R218, R218, R215 ;  /* 0x000000d7dada7221 */ /* 0x000fe40000010000 */
[----:B--2---:R-:W-:Y:S01]  /*47d0*/  HMMA.16816.F32 R68, R4, R12, R68 ;  /* 0x0000000c0444723c */ /* 0x004fe20000001844 */
[----:B------:R-:W-:-:S02]  /*47e0*/  FADD.FTZ R202, R202, R209 ;  /* 0x000000d1caca7221 */ /* 0x000fc40000010000 */
[----:B------:R-:W-:-:S05]  /*47f0*/  FADD.FTZ R221, R221, R216 ;  /* 0x000000d8dddd7221 */ /* 0x000fca0000010000 */
[C---:B------:R-:W-:Y:S08]  /*4800*/  HMMA.16816.F32 R72, R28.reuse, R12, R72 ;  /* 0x0000000c1c48723c */ /* 0x040ff00000001848 */
[-C--:B------:R-:W-:Y:S08]  /*4810*/  HMMA.16816.F32 R76, R28, R14.reuse, R76 ;  /* 0x0000000e1c4c723c */ /* 0x080ff0000000184c */
[C---:B------:R-:W-:Y:S01]  /*4820*/  HMMA.16816.F32 R80, R4.reuse, R14, R80 ;  /* 0x0000000e0450723c */ /* 0x040fe20000001850 */
[----:B------:R-:W2:Y:S07]  /*4830*/  LDSM.16.MT88.4 R12, [R241+0x3900] ;  /* 0x00390000f10c783b */ /* 0x000eae0000004200 */
[-C--:B-1----:R-:W-:Y:S08]  /*4840*/  HMMA.16816.F32 R84, R4, R8.reuse, R84 ;  /* 0x000000080454723c */ /* 0x082ff00000001854 */
[C---:B------:R-:W-:Y:S08]  /*4850*/  HMMA.16816.F32 R88, R28.reuse, R8, R88 ;  /* 0x000000081c58723c */ /* 0x040ff00000001858 */
[-C--:B------:R-:W-:Y:S08]  /*4860*/  HMMA.16816.F32 R92, R28, R10.reuse, R92 ;  /* 0x0000000a1c5c723c */ /* 0x080ff0000000185c */
[C---:B------:R-:W-:Y:S01]  /*4870*/  HMMA.16816.F32 R96, R4.reuse, R10, R96 ;  /* 0x0000000a0460723c */ /* 0x040fe20000001860 */
[----:B------:R-:W1:Y:S07]  /*4880*/  LDSM.16.MT88.4 R8, [R240+0x3900] ;  /* 0x00390000f008783b */ /* 0x000e6e0000004200 */
        /* <DEDUP_REMOVED lines=8> */
[C---:B-1----:R-:W-:Y:S08]  /*4910*/  HMMA.16816.F32 R164, R4.reuse, R8, R164 ;  /* 0x0000000804a4723c */ /* 0x042ff000000018a4 */
[----:B------:R-:W-:Y:S07]  /*4920*/  HMMA.16816.F32 R176, R4, R10, R176 ;  /* 0x0000000a04b0723c */ /* 0x000fee00000018b0 */
[----:B------:R-:W-:Y:S01]  /*4930*/  FADD.FTZ R4, R214, R219 ;  /* 0x000000dbd6047221 */ /* 0x000fe20000010000 */
[----:B------:R-:W-:Y:S01]  /*4940*/  HMMA.16816.F32 R104, R28, R24, R104 ;  /* 0x000000181c68723c */ /* 0x000fe20000001868 */
[----:B------:R-:W-:-:S02]  /*4950*/  FADD.FTZ R6, R213, R218 ;  /* 0x000000dad5067221 */ /* 0x000fc40000010000 */
[----:B------:R-:W-:Y:S01]  /*4960*/  FADD.FTZ R5, R212, R221 ;  /* 0x000000ddd4057221 */ /* 0x000fe20000010000 */
[----:B------:R1:W-:Y:S04]  /*4970*/  STL [R1+0x54], R4 ;  /* 0x0000540401007387 */ /* 0x0003e80000100800 */
[----:B------:R2:W-:Y:S01]  /*4980*/  STL [R1+0x50], R6 ;  /* 0x0000500601007387 */ /* 0x0005e20000100800 */
[C---:B------:R-:W-:Y:S08]  /*4990*/  HMMA.16816.F32 R108, R28.reuse, R26, R108 ;  /* 0x0000001a1c6c723c */ /* 0x040ff0000000186c */
[C---:B------:R-:W-:Y:S08]  /*49a0*/  HMMA.16816.F32 R120, R28.reuse, R20, R120 ;  /* 0x000000141c78723c */ /* 0x040ff00000001878 */
[----:B------:R-:W-:Y:S01]  /*49b0*/  HMMA.16816.F32 R124, R28, R22, R124 ;  /* 0x000000161c7c723c */ /* 0x000fe2000000187c */
[----:B-1----:R-:W-:-:S07]  /*49c0*/  FADD.FTZ R4, R197, R202 ;  /* 0x000000cac5047221 */ /* 0x002fce0000010000 */
[C---:B------:R-:W-:Y:S01]  /*49d0*/  HMMA.16816.F32 R136, R28.reuse, R16, R136 ;  /* 0x000000101c88723c */ /* 0x040fe20000001888 */
[----:B------:R2:W-:Y:S04]  /*49e0*/  STL [R1+0x48], R4 ;  /* 0x0000480401007387 */ /* 0x0005e80000100800 */
[----:B------:R2:W-:Y:S03]  /*49f0*/  STL [R1+0x4c], R5 ;  /* 0x00004c0501007387 */ /* 0x0005e60000100800 */
[C---:B------:R-:W-:Y:S08]  /*4a00*/  HMMA.16816.F32 R140, R28.reuse, R18, R140 ;  /* 0x000000121c8c723c */ /* 0x040ff0000000188c */
[C---:B------:R-:W-:Y:S08]  /*4a10*/  HMMA.16816.F32 R152, R28.reuse, R12, R152 ;  /* 0x0000000c1c98723c */ /* 0x040ff00000001898 */
[C---:B------:R-:W-:Y:S08]  /*4a20*/  HMMA.16816.F32 R156, R28.reuse, R14, R156 ;  /* 0x0000000e1c9c723c */ /* 0x040ff0000000189c */
[C---:B------:R-:W-:Y:S08]  /*4a30*/  HMMA.16816.F32 R168, R28.reuse, R8, R168 ;  /* 0x000000081ca8723c */ /* 0x040ff000000018a8 */
[----:B------:R-:W-:Y:S01]  /*4a40*/  HMMA.16816.F32 R172, R28, R10, R172 ;  /* 0x0000000a1cac723c */ /* 0x000fe200000018ac */
[----:B------:R-:W-:Y:S07]  /*4a50*/  @!P1 BRA `(.L_x_645) ;  /* 0x0000394000009947 */ /* 0x000fee0003800000 */
[----:B--2---:R-:W2:Y:S04]  /*4a60*/  LDL.64 R204, [R1+0x40] ;  /* 0x0000400001cc7983 */ /* 0x004ea80000100a00 */
[----:B------:R-:W3:Y:S04]  /*4a70*/  LDL.64 R206, [R1+0x10] ;  /* 0x0000100001ce7983 */ /* 0x000ee80000100a00 */
[----:B------:R-:W4:Y:S04]  /*4a80*/  LDL R227, [R1+0x8] ;  /* 0x0000080001e37983 */ /* 0x000f280000100800 */
[----:B------:R-:W5:Y:S04]  /*4a90*/  LDL R230, [R1+0xc] ;  /* 0x00000c0001e67983 */ /* 0x000f680000100800 */
[----:B------:R-:W4:Y:S01]  /*4aa0*/  LDL.64 R228, [R1+0x18] ;  /* 0x0000180001e47983 */ /* 0x000f220000100a00 */
[----:B------:R-:W-:Y:S01]  /*4ab0*/  IMAD.MOV.U32 R198, RZ, RZ, R3 ;  /* 0x000000ffffc67224 */ /* 0x000fe200078e0003 */
[----:B------:R-:W-:Y:S01]  /*4ac0*/  MOV R199, R2 ;  /* 0x0000000200c77202 */ /* 0x000fe20000000f00 */
[----:B------:R-:W-:Y:S01]  /*4ad0*/  IMAD.MOV.U32 R197, RZ, RZ, R0 ;  /* 0x000000ffffc57224 */ /* 0x000fe200078e0000 */
[----:B------:R-:W-:Y:S01]  /*4ae0*/  UIADD3 UR12, UP0, UR16, 0x80, URZ ;  /* 0x00000080100c7890 */ /* 0x000fe2000ff1e03f */
[----:B------:R-:W-:Y:S01]  /*4af0*/  MOV R201, R196 ;  /* 0x000000c400c97202 */ /* 0x000fe20000000f00 */
[----:B------:R-:W-:-:S02]  /*4b00*/  UMOV UR13, 0x5 ;  /* 0x00000005000d7882 */ /* 0x000fc40000000000 */
[----:B------:R-:W-:Y:S02]  /*4b10*/  ULDC.64 UR6, c[0x0][0x208] ;  /* 0x0000820000067ab9 */ /* 0x000fe40000000a00 */
[----:B------:R-:W-:Y:S02]  /*4b20*/  ULEA.HI.SX32 UR18, UR18, 0xfffffffe, 0x1a ;  /* 0xfffffffe12127891 */ /* 0x000fe4000f8fd23f */
[----:B------:R-:W-:Y:S02]  /*4b30*/  USHF.L.U64.HI UR15, UR6, UR13, UR7 ;  /* 0x0000000d060f7299 */ /* 0x000fe40008010207 */
[----:B------:R-:W-:Y:S02]  /*4b40*/  USHF.L.U32 UR16, UR6, 0x5, URZ ;  /* 0x0000000506107899 */ /* 0x000fe4000800063f */
[----:B------:R-:W-:Y:S02]  /*4b50*/  UIADD3.X UR11, URZ, UR11, URZ, UP0, !UPT ;  /* 0x0000000b3f0b7290 */ /* 0x000fe400087fe43f */
[----:B------:R-:W-:Y:S01]  /*4b60*/  ULDC.64 UR4, c[0x0][0x1e0] ;  /* 0x0000780000047ab9 */ /* 0x000fe20000000a00 */
[----:B--2---:R-:W-:-:S02]  /*4b70*/  IADD3 R4, P2, R204, 0x40, RZ ;  /* 0x00000040cc047810 */ /* 0x004fc40007f5e0ff */
[----:B---3--:R-:W-:-:S03]  /*4b80*/  IADD3 R3, P1, R206, 0x40, RZ ;  /* 0x00000040ce037810 */ /* 0x008fc60007f3e0ff */
[----:B------:R-:W-:Y:S04]  /*4b90*/  STL [R1+0x3c], R4 ;  /* 0x00003c0401007387 */ /* 0x000fe80000100800 */
[----:B------:R1:W-:Y:S01]  /*4ba0*/  STL [R1+0x34], R3 ;  /* 0x0000340301007387 */ /* 0x0003e20000100800 */
[----:B-----5:R-:W-:Y:S01]  /*4bb0*/  IADD3.X R2, RZ, R230, RZ, P2, !PT ;  /* 0x000000e6ff027210 */ /* 0x020fe200017fe4ff */
[----:B----4-:R-:W-:Y:S02]  /*4bc0*/  IMAD.X R0, RZ, RZ, R229, P1 ;  /* 0x000000ffff007224 */ /* 0x010fe400008e06e5 */
[----:B-1----:R-:W-:-:S05]  /*4bd0*/  IMAD.SHL.U32 R3, R227, 0x2, RZ ;  /* 0x00000002e3037824 */ /* 0x002fca00078e00ff */
[----:B------:R1:W-:Y:S04]  /*4be0*/  STL [R1+0x2c], R3 ;  /* 0x00002c0301007387 */ /* 0x0003e80000100800 */
[----:B------:R1:W-:Y:S04]  /*4bf0*/  STL [R1+0x38], R2 ;  /* 0x0000380201007387 */ /* 0x0003e80000100800 */
[----:B------:R1:W-:Y:S02]  /*4c00*/  STL [R1+0x30], R0 ;  /* 0x0000300001007387 */ /* 0x0003e40000100800 */
.L_x_646:
        /* <DEDUP_REMOVED lines=8> */
[----:B------:R-:W-:Y:S02]  /*4c90*/  UIADD3 UR8, UR25, UR8, URZ ;  /* 0x0000000819087290 */ /* 0x000fe4000fffe03f */
[----:B------:R-:W-:Y:S02]  /*4ca0*/  UIADD3 UR18, UR18, -0x1, URZ ;  /* 0xffffffff12127890 */ /* 0x000fe4000fffe03f */
[----:B------:R-:W-:Y:S05]  /*4cb0*/  USHF.L.U64.HI UR8, UR24, 0x6, UR8 ;  /* 0x0000000618087899 */ /* 0x000fea0008010208 */
[----:B------:R-:W-:Y:S01]  /*4cc0*/  @UP1 USHF.L.U32 UR10, UR4, 0x5, URZ ;  /* 0x00000005040a1899 */ /* 0x000fe2000800063f */
[----:B------:R-:W-:Y:S01]  /*4cd0*/  LDSM.16.M88.4 R208, [R251+0x8100] ;  /* 0x00810000fbd0783b */ /* 0x000fe20000000200 */
[----:B------:R-:W-:Y:S02]  /*4ce0*/  @UP1 USHF.L.U64.HI UR17, UR4, UR13, UR5 ;  /* 0x0000000d04111299 */ /* 0x000fe40008010205 */
[----:B------:R-:W-:Y:S05]  /*4cf0*/  @UP1 UIMAD.WIDE.U32 UR24, UR18, UR4, URZ ;  /* 0x00000004121812a5 */ /* 0x000fea000f8e003f */
[----:B--2---:R-:W2:Y:S08]  /*4d00*/  LDSM.16.M88.4 R212, [R250+0x4100] ;  /* 0x00410000fad4783b */ /* 0x004eb00000000200 */
[----:B------:R-:W3:Y:S08]  /*4d10*/  LDSM.16.M88.4 R216, [R251+0xa100] ;  /* 0x00a10000fbd8783b */ /* 0x000ef00000000200 */
[----:B------:R-:W4:Y:S08]  /*4d20*/  LDSM.16.M88.4 R220, [R250+0x4900] ;  /* 0x00490000fadc783b */ /* 0x000f300000000200 */
[----:B-1----:R-:W5:Y:S06]  /*4d30*/  LDL.64 R2, [R1+0x40] ;  /* 0x0000400001027983 */ /* 0x002f6c0000100a00 */
[----:B------:R-:W1:Y:S08]  /*4d40*/  LDSM.16.M88.4 R224, [R250+0x5100] ;  /* 0x00510000fae0783b */ /* 0x000e700000000200 */
[----:B------:R-:W5:Y:S01]  /*4d50*/  LDL R202, [R1+0xc] ;  /* 0x00000c0001ca7983 */ /* 0x000f620000100800 */
[-C--:B--2---:R-:W-:Y:S03]  /*4d60*/  HMMA.16816.F32 R4, R208, R212.reuse, RZ ;  /* 0x000000d4d004723c */ /* 0x084fe600000018ff */
[----:B------:R-:W2:Y:S05]  /*4d70*/  LDSM.16.M88.4 R228, [R250+0x5900] ;  /* 0x00590000fae4783b */ /* 0x000eaa0000000200 */
[C---:B---3--:R-:W-:Y:S03]  /*4d80*/  HMMA.16816.F32 R8, R216.reuse, R212, RZ ;  /* 0x000000d4d808723c */ /* 0x048fe600000018ff */
[----:B------:R-:W3:Y:S04]  /*4d90*/  LDL R196, [R1+0x3c] ;  /* 0x00003c0001c47983 */ /* 0x000ee80000100800 */
[----:B------:R-:W-:Y:S01]  /*4da0*/  LDSM.16.M88.4 R204, [R247+0x8100] ;  /* 0x00810000f7cc783b */ /* 0x000fe20000000200 */
[-C--:B------:R-:W-:Y:S07]  /*4db0*/  HMMA.16816.F32 R12, R216, R214.reuse, RZ ;  /* 0x000000d6d80c723c */ /* 0x080fee00000018ff */
[----:B------:R-:W3:Y:S01]  /*4dc0*/  LDL R200, [R1+0x38] ;  /* 0x0000380001c87983 */ /* 0x000ee20000100800 */
[C---:B------:R-:W-:Y:S03]  /*4dd0*/  HMMA.16816.F32 R16, R208.reuse, R214, RZ ;  /* 0x000000d6d010723c */ /* 0x040fe600000018ff */
[----:B------:R-:W2:Y:S05]  /*4de0*/  LDSM.16.M88.4 R212, [R249] ;  /* 0x00000000f9d4783b */ /* 0x000eaa0000000200 */
[-C--:B----4-:R-:W-:Y:S08]  /*4df0*/  HMMA.16816.F32 R20, R208, R220.reuse, RZ ;  /* 0x000000dcd014723c */ /* 0x090ff000000018ff */
[C---:B------:R-:W-:Y:S01]  /*4e00*/  HMMA.16816.F32 R24, R216.reuse, R220, RZ ;  /* 0x000000dcd818723c */ /* 0x040fe200000018ff */
[----:B------:R-:W4:Y:S07]  /*4e10*/  LDL R220, [R1+0x2c] ;  /* 0x00002c0001dc7983 */ /* 0x000f2e0000100800 */
[-C--:B------:R-:W-:Y:S08]  /*4e20*/  HMMA.16816.F32 R28, R216, R222.reuse, RZ ;  /* 0x000000ded81c723c */ /* 0x080ff000000018ff */
[C---:B------:R-:W-:Y:S08]  /*4e30*/  HMMA.16816.F32 R32, R208.reuse, R222, RZ ;  /* 0x000000ded020723c */ /* 0x040ff000000018ff */
[-C--:B-1----:R-:W-:Y:S08]  /*4e40*/  HMMA.16816.F32 R36, R208, R224.reuse, RZ ;  /* 0x000000e0d024723c */ /* 0x082ff000000018ff */
[C---:B------:R-:W-:Y:S01]  /*4e50*/  HMMA.16816.F32 R40, R216.reuse, R224, RZ ;  /* 0x000000e0d828723c */ /* 0x040fe200000018ff */
[----:B------:R-:W4:Y:S07]  /*4e60*/  LDL.64 R224, [R1+0x18] ;  /* 0x0000180001e07983 */ /* 0x000f2e0000100a00 */
[-C--:B------:R-:W-:Y:S08]  /*4e70*/  HMMA.16816.F32 R44, R216, R226.reuse, RZ ;  /* 0x000000e2d82c723c */ /* 0x080ff000000018ff */
[C---:B------:R-:W-:Y:S08]  /*4e80*/  HMMA.16816.F32 R48, R208.reuse, R226, RZ ;  /* 0x000000e2d030723c */ /* 0x040ff000000018ff */
[-C--:B--2---:R-:W-:Y:S08]  /*4e90*/  HMMA.16816.F32 R52, R208, R228.reuse, RZ ;  /* 0x000000e4d034723c */ /* 0x084ff000000018ff */
[C---:B------:R-:W-:Y:S01]  /*4ea0*/  HMMA.16816.F32 R56, R216.reuse, R228, RZ ;  /* 0x000000e4d838723c */ /* 0x040fe200000018ff */
[----:B------:R-:W2:Y:S07]  /*4eb0*/  LDL.64 R228, [R1+0x10] ;  /* 0x0000100001e47983 */ /* 0x000eae0000100a00 */
[-C--:B------:R-:W-:Y:S01]  /*4ec0*/  HMMA.16816.F32 R60, R216, R230.reuse, RZ ;  /* 0x000000e6d83c723c */ /* 0x080fe200000018ff */
[----:B------:R-:W2:Y:S04]  /*4ed0*/  LDL R218, [R1+0x34] ;  /* 0x0000340001da7983 */ /* 0x000ea80000100800 */
[----:B------:R-:W2:Y:S03]  /*4ee0*/  LDL R216, [R1+0x30] ;  /* 0x0000300001d87983 */ /* 0x000ea60000100800 */
[----:B------:R-:W-:Y:S01]  /*4ef0*/  HMMA.16816.F32 R64, R208, R230, RZ ;  /* 0x000000e6d040723c */ /* 0x000fe200000018ff */
[----:B------:R-:W1:Y:S07]  /*4f00*/  LDSM.16.M88.4 R208, [R247+0xa100] ;  /* 0x00a10000f7d0783b */ /* 0x000e6e0000000200 */
[-C--:B------:R-:W-:Y:S08]  /*4f10*/  HMMA.16816.F32 R4, R204, R212.reuse, R4 ;  /* 0x000000d4cc04723c */ /* 0x080ff00000001804 */
[C---:B-1----:R-:W-:Y:S08]  /*4f20*/  HMMA.16816.F32 R8, R208.reuse, R212, R8 ;  /* 0x000000d4d008723c */ /* 0x042ff00000001808 */
[-C--:B------:R-:W-:Y:S08]  /*4f30*/  HMMA.16816.F32 R12, R208, R214.reuse, R12 ;  /* 0x000000d6d00c723c */ /* 0x080ff0000000180c */
[C---:B------:R-:W-:Y:S01]  /*4f40*/  HMMA.16816.F32 R16, R204.reuse, R214, R16 ;  /* 0x000000d6cc10723c */ /* 0x040fe20000001810 */
[----:B------:R-:W1:Y:S07]  /*4f50*/  LDSM.16.M88.4 R212, [R239] ;  /* 0x00000000efd4783b */ /* 0x000e6e0000000200 */
[-C--:B-1----:R-:W-:Y:S08]  /*4f60*/  HMMA.16816.F32 R20, R204, R212.reuse, R20 ;  /* 0x000000d4cc14723c */ /* 0x082ff00000001814 */
[C---:B------:R-:W-:Y:S08]  /*4f70*/  HMMA.16816.F32 R24, R208.reuse, R212, R24 ;  /* 0x000000d4d018723c */ /* 0x040ff00000001818 */
[-C--:B------:R-:W-:Y:S08]  /*4f80*/  HMMA.16816.F32 R28, R208, R214.reuse, R28 ;  /* 0x000000d6d01c723c */ /* 0x080ff0000000181c */
[C---:B------:R-:W-:Y:S01]  /*4f90*/  HMMA.16816.F32 R32, R204.reuse, R214, R32 ;  /* 0x000000d6cc20723c */ /* 0x040fe20000001820 */
[----:B------:R-:W1:Y:S07]  /*4fa0*/  LDSM.16.M88.4 R212, [R238] ;  /* 0x00000000eed4783b */ /* 0x000e6e0000000200 */
[-C--:B-1----:R-:W-:Y:S04]  /*4fb0*/  HMMA.16816.F32 R36, R204, R212.reuse, R36 ;  /* 0x000000d4cc24723c */ /* 0x082fe80000001824 */
[----:B-----5:R-:W-:Y:S04]  /*4fc0*/  IADD3 R0, P2, R2, UR9, RZ ;  /* 0x0000000902007c10 */ /* 0x020fe8000ff5e0ff */
[----:B------:R-:W-:Y:S01]  /*4fd0*/  LEA R2, P1, R0, c[0x0][0x1f8], 0x1 ;  /* 0x00007e0000027a11 */ /* 0x000fe200078208ff */
[C---:B------:R-:W-:Y:S04]  /*4fe0*/  HMMA.16816.F32 R40, R208.reuse, R212, R40 ;  /* 0x000000d4d028723c */ /* 0x040fe80000001828 */
[----:B------:R-:W-:Y:S04]  /*4ff0*/  IADD3.X R203, R202, UR8, RZ, P2, !PT ;  /* 0x00000008cacb7c10 */ /* 0x000fe800097fe4ff */
[-C--:B------:R-:W-:Y:S04]  /*5000*/  HMMA.16816.F32 R44, R208, R214.reuse, R44 ;  /* 0x000000d6d02c723c */ /* 0x080fe8000000182c */
[----:B------:R-:W-:Y:S04]  /*5010*/  LEA.HI.X R3, R0, c[0x0][0x1fc], R203, 0x1, P1 ;  /* 0x00007f0000037a11 */ /* 0x000fe800008f0ccb */
[C---:B------:R-:W-:Y:S01]  /*5020*/  HMMA.16816.F32 R48, R204.reuse, R214, R48 ;  /* 0x000000d6cc30723c */ /* 0x040fe20000001830 */
[----:B------:R-:W1:Y:S03]  /*5030*/  LDSM.16.M88.4 R212, [R237] ;  /* 0x00000000edd4783b */ /* 0x000e660000000200 */
[----:B---3--:R-:W-:Y:S01]  /*5040*/  IADD3 R196, P2, R196, UR9, RZ ;  /* 0x00000009c4c47c10 */ /* 0x008fe2000ff5e0ff */
[----:B------:R-:W-:Y:S03]  /*5050*/  @UP1 USHF.L.U32 UR9, UR24, 0x6, URZ ;  /* 0x0000000618091899 */ /* 0x000fe6000800063f */
[----:B------:R-:W-:Y:S04]  /*5060*/  LEA R202, P1, R196, c[0x0][0x1f8], 0x1 ;  /* 0x00007e00c4ca7a11 */ /* 0x000fe800078208ff */
[----:B------:R-:W-:Y:S01]  /*5070*/  IADD3.X R203, R200, UR8, RZ, P2, !PT ;  /* 0x00000008c8cb7c10 */ /* 0x000fe200097fe4ff */
[----:B------:R-:W-:Y:S03]  /*5080*/  @UP1 USHF.R.S32.HI UR8, URZ, 0x1f, UR18 ;  /* 0x0000001f3f081899 */ /* 0x000fe60008011412 */
[----:B------:R-:W-:Y:S01]  /*5090*/  LEA.HI.X R203, R196, c[0x0][0x1fc], R203, 0x1, P1 ;  /* 0x00007f00c4cb7a11 */ /* 0x000fe200008f0ccb */
[----:B------:R-:W-:Y:S04]  /*50a0*/  @UP1 UIMAD UR8, UR8, UR4, URZ ;  /* 0x00000004080812a4 */ /* 0x000fe8000f8e023f */
[----:B------:R-:W-:Y:S04]  /*50b0*/  @UP1 UIMAD UR8, UR18, UR5, UR8 ;  /* 0x00000005120812a4 */ /* 0x000fe8000f8e0208 */
[----:B------:R-:W-:Y:S04]  /*50c0*/  @UP1 UIADD3 UR8, UR25, UR8, URZ ;  /* 0x0000000819081290 */ /* 0x000fe8000fffe03f */
[----:B------:R-:W-:Y:S01]  /*50d0*/  @UP1 USHF.L.U64.HI UR8, UR24, 0x6, UR8 ;  /* 0x0000000618081899 */ /* 0x000fe20008010208 */
[----:B------:R-:W-:Y:S01]  /*50e0*/  @!PT LDS RZ, [RZ] ;  /* 0x00000000fffff984 */ /* 0x000fe20000000800 */
[----:B------:R-:W-:Y:S01]  /*50f0*/  @!PT LDS RZ, [RZ] ;  /* 0x00000000fffff984 */ /* 0x000fe20000000800 */
[----:B------:R-:W-:Y:S01]  /*5100*/  @!PT LDS RZ, [RZ] ;  /* 0x00000000fffff984 */ /* 0x000fe20000000800 */
[----:B----4-:R3:W-:Y:S01]  /*5110*/  LDGSTS.E.BYPASS.LTC128B.128 [R220+0x100], [R2.64], !P3 ;  /* 0x0010000002dc7fae */ /* 0x0107e2000d901d56 */
[-C--:B-1----:R-:W-:Y:S07]  /*5120*/  HMMA.16816.F32 R52, R204, R212.reuse, R52 ;  /* 0x000000d4cc34723c */ /* 0x082fee0000001834 */
[----:B------:R1:W-:Y:S01]  /*5130*/  LDGSTS.E.BYPASS.LTC128B.128 [R220+0x2100], [R202.64], !P0 ;  /* 0x02100000cadc7fae */ /* 0x0003e2000c101d56 */
[C---:B------:R-:W-:Y:S08]  /*5140*/  HMMA.16816.F32 R56, R208.reuse, R212, R56 ;  /* 0x000000d4d038723c */ /* 0x040ff00000001838 */
[-C--:B------:R-:W-:Y:S04]  /*5150*/  HMMA.16816.F32 R60, R208, R214.reuse, R60 ;  /* 0x000000d6d03c723c */ /* 0x080fe8000000183c */
[----:B---3--:R-:W-:Y:S04]  /*5160*/  IADD3 R2, P2, R2, UR16, RZ ;  /* 0x0000001002027c10 */ /* 0x008fe8000ff5e0ff */
[----:B------:R-:W-:Y:S04]  /*5170*/  HMMA.16816.F32 R64, R204, R214, R64 ;  /* 0x000000d6cc40723c */ /* 0x000fe80000001840 */
[----:B------:R-:W-:Y:S02]  /*5180*/  IADD3.X R3, R3, UR15, RZ, P2, !PT ;  /* 0x0000000f03037c10 */ /* 0x000fe400097fe4ff */
[C---:B------:R-:W-:Y:S02]  /*5190*/  IADD3 R222, P1, R2.reuse, UR16, RZ ;  /* 0x0000001002de7c10 */ /* 0x040fe4000ff3e0ff */
[----:B------:R-:W-:Y:S01]  /*51a0*/  IADD3 R226, P4, R2, UR12, RZ ;  /* 0x0000000c02e27c10 */ /* 0x000fe2000ff9e0ff */
[----:B------:R3:W-:Y:S03]  /*51b0*/  LDGSTS.E.BYPASS.LTC128B.128 [R220+0x900], [R2.64], !P3 ;  /* 0x0090000002dc7fae */ /* 0x0007e6000d901d56 */
[C---:B------:R-:W-:Y:S02]  /*51c0*/  IADD3.X R223, R3.reuse, UR15, RZ, P1, !PT ;  /* 0x0000000f03df7c10 */ /* 0x040fe40008ffe4ff */
[----:B------:R-:W-:Y:S02]  /*51d0*/  IADD3.X R227, R3, UR11, RZ, P4, !PT ;  /* 0x0000000b03e37c10 */ /* 0x000fe4000a7fe4ff */
[C---:B-1----:R-:W-:Y:S01]  /*51e0*/  IADD3 R202, P2, R222.reuse, UR16, RZ ;  /* 0x00000010deca7c10 */ /* 0x042fe2000ff5e0ff */
[----:B------:R3:W-:Y:S01]  /*51f0*/  LDGSTS.E.BYPASS.LTC128B.128 [R220+0x2900], [R2.64+0x80], !P0 ;  /* 0x0290008002dc7fae */ /* 0x0007e2000c101d56 */
[----:B------:R-:W-:Y:S02]  /*5200*/  IADD3 R230, P1, R222, UR12, RZ ;  /* 0x0000000cdee67c10 */ /* 0x000fe4000ff3e0ff */
[C---:B------:R-:W-:Y:S02]  /*5210*/  IADD3.X R203, R223.reuse, UR15, RZ, P2, !PT ;  /* 0x0000000fdfcb7c10 */ /* 0x040fe400097fe4ff */
[----:B------:R-:W-:Y:S02]  /*5220*/  IADD3.X R231, R223, UR11, RZ, P1, !PT ;  /* 0x0000000bdfe77c10 */ /* 0x000fe40008ffe4ff */
[----:B------:R-:W-:Y:S01]  /*5230*/  PLOP3.LUT P1, PT, PT, PT, UP1, 0x80, 0x0 ;  /* 0x000000000000781c */ /* 0x000fe20003f2f018 */
[----:B------:R1:W-:Y:S08]  /*5240*/  LDGSTS.E.BYPASS.LTC128B.128 [R220+0x1100], [R222.64], !P3 ;  /* 0x01100000dedc7fae */ /* 0x0003f0000d901d56 */
[----:B------:R4:W-:Y:S08]  /*5250*/  LDGSTS.E.BYPASS.LTC128B.128 [R220+0x3100], [R226.64], !P0 ;  /* 0x03100000e2dc7fae */ /* 0x0009f0000c101d56 */
[----:B------:R5:W-:Y:S08]  /*5260*/  LDGSTS.E.BYPASS.LTC128B.128 [R220+0x1900], [R202.64], !P3 ;  /* 0x01900000cadc7fae */ /* 0x000bf0000d901d56 */
[----:B------:R1:W-:Y:S08]  /*5270*/  LDGSTS.E.BYPASS.LTC128B.128 [R220+0x3900], [R230.64], !P0 ;  /* 0x03900000e6dc7fae */ /* 0x0003f0000c101d56 */
[----:B------:R-:W-:Y:S08]  /*5280*/  LDSM.16.M88.4 R208, [R246+0x8100] ;  /* 0x00810000f6d0783b */ /* 0x000ff00000000200 */
[----:B------:R-:W1:Y:S08]  /*5290*/  LDSM.16.M88.4 R204, [R245+0x4100] ;  /* 0x00410000f5cc783b */ /* 0x000e700000000200 */
[----:B------:R-:W2:Y:S08]  /*52a0*/  LDSM.16.M88.4 R212, [R246+0xa100] ;  /* 0x00a10000f6d4783b */ /* 0x000eb00000000200 */
[----:B------:R-:W0:Y:S01]  /*52b0*/  LDGDEPBAR ;  /* 0x00000000000079af */ /* 0x000e220000000000 */
[-C--:B-1----:R-:W-:Y:S08]  /*52c0*/  HMMA.16816.F32 R4, R208, R204.reuse, R4 ;  /* 0x000000ccd004723c */ /* 0x082ff00000001804 */
[C---:B--2---:R-:W-:Y:S08]  /*52d0*/  HMMA.16816.F32 R8, R212.reuse, R204, R8 ;  /* 0x000000ccd408723c */ /* 0x044ff00000001808 */
[-C--:B------:R-:W-:Y:S08]  /*52e0*/  HMMA.16816.F32 R12, R212, R206.reuse, R12 ;  /* 0x000000ced40c723c */ /* 0x080ff0000000180c */
[C---:B------:R-:W-:Y:S01]  /*52f0*/  HMMA.16816.F32 R16, R208.reuse, R206, R16 ;  /* 0x000000ced010723c */ /* 0x040fe20000001810 */
[----:B------:R-:W1:Y:S07]  /*5300*/  LDSM.16.M88.4 R204, [R245+0x4900] ;  /* 0x00490000f5cc783b */ /* 0x000e6e0000000200 */
[-C--:B-1----:R-:W-:Y:S08]  /*5310*/  HMMA.16816.F32 R20, R208, R204.reuse, R20 ;  /* 0x000000ccd014723c */ /* 0x082ff00000001814 */
[C---:B------:R-:W-:Y:S08]  /*5320*/  HMMA.16816.F32 R24, R212.reuse, R204, R24 ;  /* 0x000000ccd418723c */ /* 0x040ff00000001818 */
        /* <DEDUP_REMOVED lines=10> */
[-C--:B------:R-:W-:Y:S01]  /*53d0*/  HMMA.16816.F32 R60, R212, R206.reuse, R60 ;  /* 0x000000ced43c723c */ /* 0x080fe2000000183c */
[----:B------:R-:W-:Y:S07]  /*53e0*/  LDSM.16.M88.4 R212, [R244+0x8100] ;  /* 0x00810000f4d4783b */ /* 0x000fee0000000200 */
[----:B------:R-:W-:Y:S01]  /*53f0*/  HMMA.16816.F32 R64, R208, R206, R64 ;  /* 0x000000ced040723c */ /* 0x000fe20000001840 */
[----:B------:R-:W1:Y:S08]  /*5400*/  LDSM.16.M88.4 R204, [R236] ;  /* 0x00000000eccc783b */ /* 0x000e700000000200 */
[----:B------:R-:W2:Y:S01]  /*5410*/  LDSM.16.M88.4 R208, [R244+0xa100] ;  /* 0x00a10000f4d0783b */ /* 0x000ea20000000200 */
        /* <DEDUP_REMOVED lines=20> */
[----:B------:R-:W1:Y:S08]  /*5560*/  LDSM.16.M88.4 R204, [R250+0x6100] ;  /* 0x00610000facc783b */ /* 0x000e700000000200 */
        /* <DEDUP_REMOVED lines=71> */
[----:B------:R-:W1:Y:S03]  /*59e0*/  LDSM.16.M88.4 R204, [R236+0x2800] ;  /* 0x00280000eccc783b */ /* 0x000e660000000200 */
[----:B---3--:R-:W-:Y:S02]  /*59f0*/  FMNMX.FTZ R2, R6, R198, !PT ;  /* 0x000000c606027209 */ /* 0x008fe40007810000 */
[----:B------:R-:W-:Y:S02]  /*5a00*/  FMNMX.FTZ R0, R4, R201, !PT ;  /* 0x000000c904007209 */ /* 0x000fe40007810000 */
[----:B-----5:R-:W-:Y:S04]  /*5a10*/  FMNMX.FTZ R203, R7, R2, !PT ;  /* 0x0000000207cb7209 */ /* 0x020fe80007810000 */
[----:B------:R-:W-:Y:S02]  /*5a20*/  FMNMX.FTZ R3, R5, R0, !PT ;  /* 0x0000000005037209 */ /* 0x000fe40007810000 */
[----:B------:R-:W-:Y:S02]  /*5a30*/  FMNMX.FTZ R196, R8, R199, !PT ;  /* 0x000000c708c47209 */ /* 0x000fe40007810000 */
[----:B------:R-:W-:Y:S08]  /*5a40*/  FMNMX.FTZ R200, R10, R197, !PT ;  /* 0x000000c50ac87209 */ /* 0x000ff00007810000 */
[----:B------:R-:W-:Y:S02]  /*5a50*/  FMNMX.FTZ R2, R18, R203, !PT ;  /* 0x000000cb12027209 */ /* 0x000fe40007810000 */
[----:B------:R-:W-:Y:S02]  /*5a60*/  FMNMX.FTZ R0, R16, R3, !PT ;  /* 0x0000000310007209 */ /* 0x000fe40007810000 */
[----:B------:R-:W-:Y:S02]  /*5a70*/  FMNMX.FTZ R203, R19, R2, !PT ;  /* 0x0000000213cb7209 */ /* 0x000fe40007810000 */
[----:B------:R-:W-:Y:S01]  /*5a80*/  FMNMX.FTZ R3, R17, R0, !PT ;  /* 0x0000000011037209 */ /* 0x000fe20007810000 */
[-C--:B-1----:R-:W-:Y:S08]  /*5a90*/  HMMA.16816.F32 R20, R212, R204.reuse, R20 ;  /* 0x000000ccd414723c */ /* 0x082ff00000001814 */
[C---:B------:R-:W-:Y:S08]  /*5aa0*/  HMMA.16816.F32 R24, R208.reuse, R204, R24 ;  /* 0x000000ccd018723c */ /* 0x040ff00000001818 */
[-C--:B------:R-:W-:Y:S08]  /*5ab0*/  HMMA.16816.F32 R28, R208, R206.reuse, R28 ;  /* 0x000000ced01c723c */ /* 0x080ff0000000181c */
[C---:B------:R-:W-:Y:S01]  /*5ac0*/  HMMA.16816.F32 R32, R212.reuse, R206, R32 ;  /* 0x000000ced420723c */ /* 0x040fe20000001820 */
[----:B------:R-:W1:Y:S03]  /*5ad0*/  LDSM.16.M88.4 R204, [R236+0x3000] ;  /* 0x00300000eccc783b */ /* 0x000e660000000200 */
[----:B------:R-:W-:Y:S02]  /*5ae0*/  FMNMX.FTZ R0, R20, R3, !PT ;  /* 0x0000000314007209 */ /* 0x000fe40007810000 */
[----:B------:R-:W-:Y:S02]  /*5af0*/  FMNMX.FTZ R2, R22, R203, !PT ;  /* 0x000000cb16027209 */ /* 0x000fe40007810000 */
[----:B------:R-:W-:Y:S04]  /*5b00*/  FMNMX.FTZ R3, R21, R0, !PT ;  /* 0x0000000015037209 */ /* 0x000fe80007810000 */
[----:B------:R-:W-:Y:S11]  /*5b10*/  FMNMX.FTZ R203, R23, R2, !PT ;  /* 0x0000000217cb7209 */ /* 0x000ff60007810000 */
[----:B------:R-:W-:Y:S01]  /*5b20*/  @!UPT UIADD3 URZ, URZ, URZ, URZ ;  /* 0x0000003f3f3ff290 */ /* 0x000fe2000fffe03f */
        /* <DEDUP_REMOVED lines=8> */
[----:B------:R-:W1:Y:S01]  /*5bb0*/  LDSM.16.M88.4 R204, [R236+0x3800] ;  /* 0x00380000eccc783b */ /* 0x000e620000000200 */
[----:B------:R-:W-:Y:S04]  /*5bc0*/  DEPBAR.LE SB0, 0x0 ;  /* 0x000080000000791a */ /* 0x000fe80000000000 */
[----:B------:R-:W-:Y:S02]  /*5bd0*/  FMNMX.FTZ R0, R36, R3, !PT ;  /* 0x0000000324007209 */ /* 0x000fe40007810000 */
[----:B------:R-:W-:Y:S01]  /*5be0*/  FMNMX.FTZ R2, R38, R203, !PT ;  /* 0x000000cb26027209 */ /* 0x000fe20007810000 */
[----:B------:R-:W-:Y:S03]  /*5bf0*/  BAR.SYNC.DEFER_BLOCKING 0x0 ;  /* 0x0000000000007b1d */ /* 0x000fe60000010000 */
[----:B------:R-:W-:Y:S02]  /*5c00*/  FMNMX.FTZ R3, R37, R0, !PT ;  /* 0x0000000025037209 */ /* 0x000fe40007810000 */
[----:B------:R-:W-:Y:S10]  /*5c10*/  FMNMX.FTZ R203, R39, R2, !PT ;  /* 0x0000000227cb7209 */ /* 0x000ff40007810000 */
[----:B------:R-:W-:Y:S02]  /*5c20*/  FMNMX.FTZ R0, R48, R3, !PT ;  /* 0x0000000330007209 */ /* 0x000fe40007810000 */
[----:B------:R-:W-:Y:S02]  /*5c30*/  FMNMX.FTZ R2, R50, R203, !PT ;  /* 0x000000cb32027209 */ /* 0x000fe40007810000 */
[----:B------:R-:W-:Y:S02]  /*5c40*/  FMNMX.FTZ R3, R49, R0, !PT ;  /* 0x0000000031037209 */ /* 0x000fe40007810000 */
[----:B------:R-:W-:Y:S01]  /*5c50*/  FMNMX.FTZ R203, R51, R2, !PT ;  /* 0x0000000233cb7209 */ /* 0x000fe20007810000 */
[-C--:B-1----:R-:W-:Y:S08]  /*5c60*/  HMMA.16816.F32 R52, R212, R204.reuse, R52 ;  /* 0x000000ccd434723c */ /* 0x082ff00000001834 */
[C---:B------:R-:W-:Y:S07]  /*5c70*/  HMMA.16816.F32 R56, R208.reuse, R204, R56 ;  /* 0x000000ccd038723c */ /* 0x040fee0000001838 */
[----:B------:R-:W-:Y:S01]  /*5c80*/  FMNMX.FTZ R205, R9, R196, !PT ;  /* 0x000000c409cd7209 */ /* 0x000fe20007810000 */
[-C--:B------:R-:W-:Y:S01]  /*5c90*/  HMMA.16816.F32 R60, R208, R206.reuse, R60 ;  /* 0x000000ced03c723c */ /* 0x080fe2000000183c */
[----:B------:R-:W2:Y:S03]  /*5ca0*/  LDL.LU R208, [R1+0x54] ;  /* 0x0000540001d07983 */ /* 0x000ea60000300800 */
[----:B------:R-:W-:Y:S04]  /*5cb0*/  FMNMX.FTZ R196, R12, R205, !PT ;  /* 0x000000cd0cc47209 */ /* 0x000fe80007810000 */
        /* <DEDUP_REMOVED lines=24> */
[----:B------:R-:W-:Y:S01]  /*5e40*/  FMNMX.FTZ R203, R45, R200, !PT ;  /* 0x000000c82dcb7209 */ /* 0x000fe20007810000 */
[----:B------:R-:W1:Y:S01]  /*5e50*/  SHFL.BFLY PT, R206, R196, 0x2, 0x1f ;  /* 0x0c401f00c4ce7f89 */ /* 0x000e6200000e0000 */
[----:B------:R-:W-:Y:S02]  /*5e60*/  FMNMX.FTZ R200, R46, R205, !PT ;  /* 0x000000cd2ec87209 */ /* 0x000fe40007810000 */
[----:B------:R-:W-:Y:S02]  /*5e70*/  FMNMX.FTZ R0, R66, R3, !PT ;  /* 0x0000000342007209 */ /* 0x000fe40007810000 */
[----:B------:R-:W-:Y:S02]  /*5e80*/  FMNMX.FTZ R2, R56, R203, !PT ;  /* 0x000000cb38027209 */ /* 0x000fe40007810000 */
[----:B------:R-:W-:Y:S02]  /*5e90*/  FMNMX.FTZ R203, R47, R200, !PT ;  /* 0x000000c82fcb7209 */ /* 0x000fe40007810000 */
[----:B------:R-:W-:Y:S02]  /*5ea0*/  FMNMX.FTZ R207, R67, R0, !PT ;  /* 0x0000000043cf7209 */ /* 0x000fe40007810000 */
[----:B------:R-:W-:Y:S02]  /*5eb0*/  FMNMX.FTZ R3, R57, R2, !PT ;  /* 0x0000000239037209 */ /* 0x000fe40007810000 */
[----:B------:R-:W-:Y:S01]  /*5ec0*/  FMNMX.FTZ R202, R58, R203, !PT ;  /* 0x000000cb3aca7209 */ /* 0x000fe20007810000 */
[----:B------:R-:W3:Y:S01]  /*5ed0*/  SHFL.BFLY PT, R200, R207, 0x2, 0x1f ;  /* 0x0c401f00cfc87f89 */ /* 0x000ee200000e0000 */
[----:B------:R-:W-:Y:S02]  /*5ee0*/  FMNMX.FTZ R0, R60, R3, !PT ;  /* 0x000000033c007209 */ /* 0x000fe40007810000 */
[----:B------:R-:W-:Y:S02]  /*5ef0*/  FMNMX.FTZ R3, R59, R202, !PT ;  /* 0x000000ca3b037209 */ /* 0x000fe40007810000 */
[----:B------:R-:W-:Y:S02]  /*5f00*/  FMNMX.FTZ R2, R61, R0, !PT ;  /* 0x000000003d027209 */ /* 0x000fe40007810000 */
[----:B------:R-:W-:Y:S03]  /*5f10*/  FMNMX.FTZ R0, R62, R3, !PT ;  /* 0x000000033e007209 */ /* 0x000fe60007810000 */
[----:B------:R-:W5:Y:S01]  /*5f20*/  SHFL.BFLY PT, R203, R2, 0x2, 0x1f ;  /* 0x0c401f0002cb7f89 */ /* 0x000f6200000e0000 */
[----:B------:R-:W-:Y:S02]  /*5f30*/  FMNMX.FTZ R205, R63, R0, !PT ;  /* 0x000000003fcd7209 */ /* 0x000fe40007810000 */
[----:B-1----:R-:W-:Y:S05]  /*5f40*/  FMNMX.FTZ R206, R196, R206, !PT ;  /* 0x000000cec4ce7209 */ /* 0x002fea0007810000 */
[----:B------:R-:W1:Y:S01]  /*5f50*/  SHFL.BFLY PT, R0, R205, 0x2, 0x1f ;  /* 0x0c401f00cd007f89 */ /* 0x000e6200000e0000 */
[----:B---3--:R-:W-:Y:S07]  /*5f60*/  FMNMX.FTZ R204, R207, R200, !PT ;  /* 0x000000c8cfcc7209 */ /* 0x008fee0007810000 */
[----:B------:R-:W3:Y:S08]  /*5f70*/  SHFL.BFLY PT, R196, R206, 0x1, 0x1f ;  /* 0x0c201f00cec47f89 */ /* 0x000ef000000e0000 */
[----:B------:R-:W4:Y:S01]  /*5f80*/  SHFL.BFLY PT, R3, R204, 0x1, 0x1f ;  /* 0x0c201f00cc037f89 */ /* 0x000f2200000e0000 */
[----:B-----5:R-:W-:Y:S02]  /*5f90*/  FMNMX.FTZ R207, R2, R203, !PT ;  /* 0x000000cb02cf7209 */ /* 0x020fe40007810000 */
[----:B-1----:R-:W-:Y:S05]  /*5fa0*/  FMNMX.FTZ R203, R205, R0, !PT ;  /* 0x00000000cdcb7209 */ /* 0x002fea0007810000 */
[----:B------:R-:W1:Y:S01]  /*5fb0*/  SHFL.BFLY PT, R202, R207, 0x1, 0x1f ;  /* 0x0c201f00cfca7f89 */ /* 0x000e6200000e0000 */
[----:B---3--:R-:W-:Y:S07]  /*5fc0*/  FMNMX.FTZ R196, R206, R196, !PT ;  /* 0x000000c4cec47209 */ /* 0x008fee0007810000 */
[----:B------:R-:W3:Y:S01]  /*5fd0*/  SHFL.BFLY PT, R0, R203, 0x1, 0x1f ;  /* 0x0c201f00cb007f89 */ /* 0x000ee200000e0000 */
[C---:B------:R-:W-:Y:S02]  /*5fe0*/  FMUL.FTZ R217, R196.reuse, c[0x0][0x2d0] ;  /* 0x0000b400c4d97a20 */ /* 0x040fe40000410000 */
[----:B------:R-:W-:Y:S01]  /*5ff0*/  FADD.FTZ R2, -R196, R201 ;  /* 0x000000c9c4027221 */ /* 0x000fe20000010100 */
[----:B----4-:R-:W-:Y:S01]  /*6000*/  FMNMX.FTZ R3, R204, R3, !PT ;  /* 0x00000003cc037209 */ /* 0x010fe20007810000 */
[--C-:B------:R-:W-:Y:S02]  /*6010*/  FFMA.FTZ R204, R5, c[0x0][0x2d0], -R217.reuse ;  /* 0x0000b40005cc7a23 */ /* 0x100fe400000108d9 */
[----:B------:R-:W-:Y:S02]  /*6020*/  FMUL.FTZ R200, R2, c[0x0][0x2d0] ;  /* 0x0000b40002c87a20 */ /* 0x000fe40000410000 */
[----:B------:R4:W-:Y:S01]  /*6030*/  MUFU.EX2 R227, R204 ;  /* 0x000000cc00e37308 */ /* 0x0009e20000000800 */
[----:B------:R-:W-:Y:S02]  /*6040*/  FMUL.FTZ R219, R3, c[0x0][0x2d0] ;  /* 0x0000b40003db7a20 */ /* 0x000fe40000410000 */
[----:B------:R-:W-:Y:S01]  /*6050*/  FFMA.FTZ R205, R4, c[0x0][0x2d0], -R217 ;  /* 0x0000b40004cd7a23 */ /* 0x000fe200000108d9 */
[----:B-1----:R-:W-:Y:S01]  /*6060*/  FMNMX.FTZ R2, R207, R202, !PT ;  /* 0x000000cacf027209 */ /* 0x002fe20007810000 */
[--C-:B------:R-:W-:Y:S02]  /*6070*/  FFMA.FTZ R206, R18, c[0x0][0x2d0], -R219.reuse ;  /* 0x0000b40012ce7a23 */ /* 0x100fe400000108db */
[----:B------:R-:W-:Y:S02]  /*6080*/  FFMA.FTZ R207, R7, c[0x0][0x2d0], -R219 ;  /* 0x0000b40007cf7a23 */ /* 0x000fe400000108db */
[C---:B------:R-:W-:Y:S01]  /*6090*/  FADD.FTZ R199, -R2.reuse, R199 ;  /* 0x000000c702c77221 */ /* 0x040fe20000010100 */
[----:B------:R1:W-:Y:S01]  /*60a0*/  MUFU.EX2 R215, R205 ;  /* 0x000000cd00d77308 */ /* 0x0003e20000000800 */
[----:B------:R-:W-:Y:S01]  /*60b0*/  FMUL.FTZ R209, R2, c[0x0][0x2d0] ;  /* 0x0000b40002d17a20 */ /* 0x000fe20000410000 */
[----:B---3--:R-:W-:Y:S01]  /*60c0*/  FMNMX.FTZ R0, R203, R0, !PT ;  /* 0x00000000cb007209 */ /* 0x008fe20007810000 */
[----:B------:R-:W-:Y:S02]  /*60d0*/  FFMA.FTZ R203, R16, c[0x0][0x2d0], -R217 ;  /* 0x0000b40010cb7a23 */ /* 0x000fe400000108d9 */
[----:B------:R-:W-:Y:S02]  /*60e0*/  FMUL.FTZ R202, R199, c[0x0][0x2d0] ;  /* 0x0000b400c7ca7a20 */ /* 0x000fe40000410000 */
[----:B------:R-:W-:Y:S02]  /*60f0*/  FADD.FTZ R201, -R3, R198 ;  /* 0x000000c603c97221 */ /* 0x000fe40000010100 */
[C---:B------:R-:W-:Y:S01]  /*6100*/  FMUL.FTZ R210, R0.reuse, c[0x0][0x2d0] ;  /* 0x0000b40000d27a20 */ /* 0x040fe20000410000 */
[----:B------:R3:W-:Y:S01]  /*6110*/  MUFU.EX2 R226, R203 ;  /* 0x000000cb00e27308 */ /* 0x0007e20000000800 */
[----:B------:R-:W-:Y:S02]  /*6120*/  FMUL.FTZ R198, R201, c[0x0][0x2d0] ;  /* 0x0000b400c9c67a20 */ /* 0x000fe40000410000 */
[----:B------:R-:W-:Y:S02]  /*6130*/  FADD.FTZ R201, -R0, R197 ;  /* 0x000000c500c97221 */ /* 0x000fe40000010100 */
[----:B----4-:R-:W-:Y:S02]  /*6140*/  FFMA.FTZ R204, R6, c[0x0][0x2d0], -R219 ;  /* 0x0000b40006cc7a23 */ /* 0x010fe400000108db */
[----:B------:R-:W-:Y:S02]  /*6150*/  FMUL.FTZ R197, R201, c[0x0][0x2d0] ;  /* 0x0000b400c9c57a20 */ /* 0x000fe40000410000 */
[----:B------:R-:W-:Y:S01]  /*6160*/  FFMA.FTZ R201, R17, c[0x0][0x2d0], -R217 ;  /* 0x0000b40011c97a23 */ /* 0x000fe200000108d9 */
[----:B------:R4:W5:Y:S01]  /*6170*/  MUFU.EX2 R199, R202 ;  /* 0x000000ca00c77308 */ /* 0x0009620000000800 */
[--C-:B------:R-:W-:Y:S02]  /*6180*/  FFMA.FTZ R10, R10, c[0x0][0x2d0], -R210.reuse ;  /* 0x0000b4000a0a7a23 */ /* 0x100fe400000108d2 */
[--C-:B------:R-:W-:Y:S01]  /*6190*/  FFMA.FTZ R229, R11, c[0x0][0x2d0], -R210.reuse ;  /* 0x0000b4000be57a23 */ /* 0x100fe200000108d2 */
[----:B-1----:R-:W-:Y:S01]  /*61a0*/  @P1 IADD3 R205, P4, R218, UR9, RZ ;  /* 0x00000009dacd1c10 */ /* 0x002fe2000ff9e0ff */
[----:B------:R-:W-:Y:S02]  /*61b0*/  FFMA.FTZ R13, R13, c[0x0][0x2d0], -R209 ;  /* 0x0000b4000d0d7a23 */ /* 0x000fe400000108d1 */
[--C-:B------:R-:W-:Y:S01]  /*61c0*/  FFMA.FTZ R27, R27, c[0x0][0x2d0], -R210.reuse ;  /* 0x0000b4001b1b7a23 */ /* 0x100fe200000108d2 */
[----:B------:R-:W-:Y:S01]  /*61d0*/  @P1 LEA R6, P2, R205, c[0x0][0x1c8], 0x1 ;  /* 0x00007200cd061a11 */ /* 0x000fe200078408ff */
[--C-:B------:R-:W-:Y:S01]  /*61e0*/  FFMA.FTZ R52, R52, c[0x0][0x2d0], -R217.reuse ;  /* 0x0000b40034347a23 */ /* 0x100fe200000108d9 */
[----:B------:R1:W-:Y:S01]  /*61f0*/  MUFU.EX2 R221, R204 ;  /* 0x000000cc00dd7308 */ /* 0x0003e20000000800 */
[----:B------:R-:W-:Y:S02]  /*6200*/  FFMA.FTZ R53, R53, c[0x0][0x2d0], -R217 ;  /* 0x0000b40035357a23 */ /* 0x000fe400000108d9 */
[--C-:B------:R-:W-:Y:S01]  /*6210*/  FFMA.FTZ R38, R38, c[0x0][0x2d0], -R219.reuse ;  /* 0x0000b40026267a23 */ /* 0x100fe200000108db */
[----:B---3--:R-:W-:Y:S01]  /*6220*/  @P1 IADD3 R203, P6, R228, UR9, RZ ;  /* 0x00000009e4cb1c10 */ /* 0x008fe2000ffde0ff */
[----:B------:R-:W-:Y:S01]  /*6230*/  @UP1 UIADD3 UR9, UP0, UR20, 0x80, URZ ;  /* 0x0000008014091890 */ /* 0x000fe2000ff1e03f */
[--C-:B------:R-:W-:Y:S02]  /*6240*/  FFMA.FTZ R39, R39, c[0x0][0x2d0], -R219.reuse ;  /* 0x0000b40027277a23 */ /* 0x100fe400000108db */
[----:B------:R-:W-:Y:S01]  /*6250*/  @P1 LEA R222, P5, R203, c[0x0][0x1c8], 0x1 ;  /* 0x00007200cbde1a11 */ /* 0x000fe200078a08ff */
[----:B------:R-:W-:Y:S01]  /*6260*/  FFMA.FTZ R55, R55, c[0x0][0x2d0], -R219 ;  /* 0x0000b40037377a23 */ /* 0x000fe200000108db */
[----:B------:R3:W-:Y:S01]  /*6270*/  MUFU.EX2 R230, R206 ;  /* 0x000000ce00e67308 */ /* 0x0007e20000000800 */
[--C-:B------:R-:W-:Y:S02]  /*6280*/  FFMA.FTZ R40, R40, c[0x0][0x2d0], -R209.reuse ;  /* 0x0000b40028287a23 */ /* 0x100fe400000108d1 */
[----:B------:R-:W-:Y:S01]  /*6290*/  FFMA.FTZ R41, R41, c[0x0][0x2d0], -R209 ;  /* 0x0000b40029297a23 */ /* 0x000fe200000108d1 */
[----:B----4-:R-:W-:Y:S01]  /*62a0*/  @P1 IADD3.X R202, R225, UR8, RZ, P6, !PT ;  /* 0x00000008e1ca1c10 */ /* 0x010fe2000b7fe4ff */
[----:B------:R-:W-:Y:S02]  /*62b0*/  FFMA.FTZ R225, R14, c[0x0][0x2d0], -R210 ;  /* 0x0000b4000ee17a23 */ /* 0x000fe400000108d2 */
[----:B-----5:R-:W-:Y:S01]  /*62c0*/  FMUL.FTZ R72, R199, R72 ;  /* 0x00000048c7487220 */ /* 0x020fe20000410000 */
[----:B------:R-:W-:Y:S01]  /*62d0*/  @P1 LEA.HI.X R223, R203, c[0x0][0x1cc], R202, 0x1, P5 ;  /* 0x00007300cbdf1a11 */ /* 0x000fe200028f0cca */
[----:B------:R-:W-:Y:S01]  /*62e0*/  FFMA.FTZ R203, R19, c[0x0][0x2d0], -R219 ;  /* 0x0000b40013cb7a23 */ /* 0x000fe200000108db */
[----:B------:R-:W4:Y:S01]  /*62f0*/  MUFU.EX2 R231, R207 ;  /* 0x000000cf00e77308 */ /* 0x000f220000000800 */
[--C-:B------:R-:W-:Y:S02]  /*6300*/  FFMA.FTZ R202, R9, c[0x0][0x2d0], -R209.reuse ;  /* 0x0000b40009ca7a23 */ /* 0x100fe400000108d1 */
[----:B------:R5:W-:Y:S01]  /*6310*/  @P1 LDGSTS.E.BYPASS.LTC128B.128 [R220+0x4100], [R222.64], !P3 ;  /* 0x04100000dedc1fae */ /* 0x000be2000d901d56 */
[----:B-1----:R-:W-:Y:S01]  /*6320*/  @P1 IADD3.X R204, R216, UR8, RZ, P4, !PT ;  /* 0x00000008d8cc1c10 */ /* 0x002fe2000a7fe4ff */
[----:B------:R-:W-:Y:S01]  /*6330*/  @UP1 UIADD3.X UR8, URZ, UR14, URZ, UP0, !UPT ;  /* 0x0000000e3f081290 */ /* 0x000fe200087fe43f */
[----:B------:R-:W-:Y:S02]  /*6340*/  FMUL.FTZ R9, R199, R189 ;  /* 0x000000bdc7097220 */ /* 0x000fe40000410000 */
[----:B------:R-:W-:Y:S01]  /*6350*/  @P1 LEA.HI.X R7, R205, c[0x0][0x1cc], R204, 0x1, P2 ;  /* 0x00007300cd071a11 */ /* 0x000fe200010f0ccc */
[C---:B------:R-:W-:Y:S01]  /*6360*/  FMUL.FTZ R73, R199.reuse, R73 ;  /* 0x00000049c7497220 */ /* 0x040fe20000410000 */
[----:B------:R-:W-:Y:S01]  /*6370*/  @P1 IADD3 R204, P2, R222, UR10, RZ ;  /* 0x0000000adecc1c10 */ /* 0x000fe2000ff5e0ff */
[----:B------:R-:W1:Y:S01]  /*6380*/  MUFU.EX2 R200, R200 ;  /* 0x000000c800c87308 */ /* 0x000e620000000800 */
[----:B------:R-:W-:Y:S01]  /*6390*/  FMUL.FTZ R76, R199, R76 ;  /* 0x0000004cc74c7220 */ /* 0x000fe20000410000 */
[----:B------:R1:W-:Y:S01]  /*63a0*/  @P1 LDGSTS.E.BYPASS.LTC128B.128 [R220+0x6100], [R6.64], !P0 ;  /* 0x0610000006dc1fae */ /* 0x0003e2000c101d56 */
[--C-:B---3--:R-:W-:Y:S01]  /*63b0*/  FFMA.FTZ R206, R8, c[0x0][0x2d0], -R209.reuse ;  /* 0x0000b40008ce7a23 */ /* 0x108fe200000108d1 */
[----:B------:R-:W-:Y:S01]  /*63c0*/  @P1 IADD3.X R205, R223, UR17, RZ, P2, !PT ;  /* 0x00000011dfcd1c10 */ /* 0x000fe200097fe4ff */
[C---:B------:R-:W-:Y:S01]  /*63d0*/  FMUL.FTZ R8, R199.reuse, R188 ;  /* 0x000000bcc7087220 */ /* 0x040fe20000410000 */
[----:B------:R-:W-:Y:S01]  /*63e0*/  @P1 IADD3 R18, P2, R204, UR10, RZ ;  /* 0x0000000acc121c10 */ /* 0x000fe2000ff5e0ff */
[----:B------:R-:W-:Y:S01]  /*63f0*/  FMUL.FTZ R77, R199, R77 ;  /* 0x0000004dc74d7220 */ /* 0x000fe20000410000 */
[----:B------:R-:W-:Y:S01]  /*6400*/  F2FP.PACK_AB R188, R227, R215 ;  /* 0x000000d7e3bc723e */ /* 0x000fe200000000ff */
[----:B------:R-:W-:Y:S01]  /*6410*/  FMUL.FTZ R88, R199, R88 ;  /* 0x00000058c7587220 */ /* 0x000fe20000410000 */
[----:B------:R3:W-:Y:S01]  /*6420*/  MUFU.EX2 R218, R206 ;  /* 0x000000ce00da7308 */ /* 0x0007e20000000800 */
[----:B------:R3:W-:Y:S01]  /*6430*/  @P1 LDGSTS.E.BYPASS.LTC128B.128 [R220+0x4900], [R204.64], !P3 ;  /* 0x04900000ccdc1fae */ /* 0x0007e2000d901d56 */
[----:B------:R-:W-:Y:S01]  /*6440*/  @P1 IADD3.X R19, R205, UR17, RZ, P2, !PT ;  /* 0x00000011cd131c10 */ /* 0x000fe200097fe4ff */
[----:B------:R-:W-:Y:S01]  /*6450*/  FMUL.FTZ R89, R199, R89 ;  /* 0x00000059c7597220 */ /* 0x000fe20000410000 */
[----:B----4-:R-:W-:Y:S01]  /*6460*/  F2FP.PACK_AB R189, R231, R221 ;  /* 0x000000dde7bd723e */ /* 0x010fe200000000ff */
[C---:B------:R-:W-:Y:S02]  /*6470*/  FMUL.FTZ R92, R199.reuse, R92 ;  /* 0x0000005cc75c7220 */ /* 0x040fe40000410000 */
[----:B------:R-:W-:Y:S02]  /*6480*/  FMUL.FTZ R93, R199, R93 ;  /* 0x0000005dc75d7220 */ /* 0x000fe40000410000 */
[----:B------:R4:W-:Y:S01]  /*6490*/  @P1 LDGSTS.E.BYPASS.LTC128B.128 [R220+0x6900], [R204.64+0x80], !P0 ;  /* 0x06900080ccdc1fae */ /* 0x0009e2000c101d56 */
[----:B------:R-:W4:Y:S01]  /*64a0*/  MUFU.EX2 R198, R198 ;  /* 0x000000c600c67308 */ /* 0x000f220000000800 */
[----:B-----5:R-:W-:Y:S02]  /*64b0*/  FFMA.FTZ R223, R12, c[0x0][0x2d0], -R209 ;  /* 0x0000b4000cdf7a23 */ /* 0x020fe400000108d1 */
[--C-:B------:R-:W-:Y:S02]  /*64c0*/  FFMA.FTZ R222, R15, c[0x0][0x2d0], -R210.reuse ;  /* 0x0000b4000fde7a23 */ /* 0x100fe400000108d2 */
[C---:B-1----:R-:W-:Y:S02]  /*64d0*/  FMUL.FTZ R16, R200.reuse, R180 ;  /* 0x000000b4c8107220 */ /* 0x042fe40000410000 */
[----:B------:R1:W-:Y:S01]  /*64e0*/  @P1 LDGSTS.E.BYPASS.LTC128B.128 [R220+0x5100], [R18.64], !P3 ;  /* 0x0510000012dc1fae */ /* 0x0003e2000d901d56 */
[----:B------:R-:W-:Y:S01]  /*64f0*/  FMUL.FTZ R17, R200, R181 ;  /* 0x000000b5c8117220 */ /* 0x000fe20000410000 */
[----:B------:R-:W-:Y:S01]  /*6500*/  @P1 IADD3 R6, P4, R18, UR10, RZ ;  /* 0x0000000a12061c10 */ /* 0x000fe2000ff9e0ff */
[----:B------:R-:W5:Y:S01]  /*6510*/  MUFU.EX2 R197, R197 ;  /* 0x000000c500c57308 */ /* 0x000f620000000800 */
[C---:B------:R-:W-:Y:S02]  /*6520*/  FMUL.FTZ R4, R200.reuse, R192 ;  /* 0x000000c0c8047220 */ /* 0x040fe40000410000 */
[----:B------:R-:W-:Y:S01]  /*6530*/  @P1 IADD3.X R7, R19, UR17, RZ, P4, !PT ;  /* 0x0000001113071c10 */ /* 0x000fe2000a7fe4ff */
[----:B------:R-:W-:Y:S01]  /*6540*/  FMUL.FTZ R5, R200, R193 ;  /* 0x000000c1c8057220 */ /* 0x000fe20000410000 */
[----:B---3--:R-:W-:Y:S01]  /*6550*/  @P1 IADD3 R206, P2, R204, UR9, RZ ;  /* 0x00000009ccce1c10 */ /* 0x008fe2000ff5e0ff */
[----:B------:R-:W-:Y:S02]  /*6560*/  FMUL.FTZ R12, R199, R184 ;  /* 0x000000b8c70c7220 */ /* 0x000fe40000410000 */
[C---:B------:R-:W-:Y:S01]  /*6570*/  FMUL.FTZ R68, R200.reuse, R68 ;  /* 0x00000044c8447220 */ /* 0x040fe20000410000 */
[----:B------:R-:W-:Y:S01]  /*6580*/  @P1 IADD3.X R207, R205, UR8, RZ, P2, !PT ;  /* 0x00000008cdcf1c10 */ /* 0x000fe200097fe4ff */
[----:B------:R-:W-:Y:S01]  /*6590*/  MUFU.EX2 R201, R201 ;  /* 0x000000c900c97308 */ /* 0x000fe20000000800 */
[C---:B------:R-:W-:Y:S02]  /*65a0*/  FMUL.FTZ R69, R200.reuse, R69 ;  /* 0x00000045c8457220 */ /* 0x040fe40000410000 */
[----:B------:R-:W-:Y:S01]  /*65b0*/  FMUL.FTZ R80, R200, R80 ;  /* 0x00000050c8507220 */ /* 0x000fe20000410000 */
[----:B------:R3:W-:Y:S01]  /*65c0*/  @P1 LDGSTS.E.BYPASS.LTC128B.128 [R220+0x7100], [R206.64], !P0 ;  /* 0x07100000cedc1fae */ /* 0x0007e2000c101d56 */
[----:B----4-:R-:W-:Y:S01]  /*65d0*/  FMUL.FTZ R70, R198, R70 ;  /* 0x00000046c6467220 */ /* 0x010fe20000410000 */
[----:B------:R-:W-:Y:S01]  /*65e0*/  @P1 IADD3 R204, P2, R18, UR9, RZ ;  /* 0x0000000912cc1c10 */ /* 0x000fe2000ff5e0ff */
[----:B------:R-:W-:Y:S02]  /*65f0*/  FMUL.FTZ R71, R198, R71 ;  /* 0x00000047c6477220 */ /* 0x000fe40000410000 */
[----:B------:R-:W-:Y:S01]  /*6600*/  FMUL.FTZ R81, R200, R81 ;  /* 0x00000051c8517220 */ /* 0x000fe20000410000 */
[----:B------:R-:W-:Y:S01]  /*6610*/  @P1 IADD3.X R205, R19, UR8, RZ, P2, !PT ;  /* 0x0000000813cd1c10 */ /* 0x000fe200097fe4ff */
[----:B------:R-:W4:Y:S01]  /*6620*/  MUFU.EX2 R203, R203 ;  /* 0x000000cb00cb7308 */ /* 0x000f220000000800 */
[----:B------:R3:W-:Y:S01]  /*6630*/  @P1 LDGSTS.E.BYPASS.LTC128B.128 [R220+0x5900], [R6.64], !P3 ;  /* 0x0590000006dc1fae */ /* 0x0007e2000d901d56 */
[C---:B------:R-:W-:Y:S02]  /*6640*/  FMUL.FTZ R82, R198.reuse, R82 ;  /* 0x00000052c6527220 */ /* 0x040fe40000410000 */
[C---:B-1----:R-:W-:Y:S02]  /*6650*/  FMUL.FTZ R18, R198.reuse, R182 ;  /* 0x000000b6c6127220 */ /* 0x042fe40000410000 */
[C---:B------:R-:W-:Y:S02]  /*6660*/  FMUL.FTZ R19, R198.reuse, R183 ;  /* 0x000000b7c6137220 */ /* 0x040fe40000410000 */
[C---:B-----5:R-:W-:Y:S01]  /*6670*/  FMUL.FTZ R11, R197.reuse, R191 ;  /* 0x000000bfc50b7220 */ /* 0x060fe20000410000 */
[----:B------:R1:W-:Y:S01]  /*6680*/  @P1 LDGSTS.E.BYPASS.LTC128B.128 [R220+0x7900], [R204.64], !P0 ;  /* 0x07900000ccdc1fae */ /* 0x0003e2000c101d56 */
[----:B------:R5:W-:Y:S01]  /*6690*/  MUFU.EX2 R214, R10 ;  /* 0x0000000a00d67308 */ /* 0x000be20000000800 */
[C---:B------:R-:W-:Y:S02]  /*66a0*/  FMUL.FTZ R14, R197.reuse, R186 ;  /* 0x000000bac50e7220 */ /* 0x040fe40000410000 */
[C---:B------:R-:W-:Y:S02]  /*66b0*/  FMUL.FTZ R15, R197.reuse, R187 ;  /* 0x000000bbc50f7220 */ /* 0x040fe40000410000 */
[C---:B------:R-:W-:Y:S02]  /*66c0*/  FMUL.FTZ R74, R197.reuse, R74 ;  /* 0x0000004ac54a7220 */ /* 0x040fe40000410000 */
[----:B------:R-:W-:Y:S01]  /*66d0*/  LDSM.16.MT88.4 R180, [R242+0x100] ;  /* 0x00010000f2b4783b */ /* 0x000fe20000004200 */
[C---:B------:R-:W-:Y:S02]  /*66e0*/  FMUL.FTZ R75, R197.reuse, R75 ;  /* 0x0000004bc54b7220 */ /* 0x040fe40000410000 */
[----:B------:R-:W2:Y:S01]  /*66f0*/  MUFU.EX2 R213, R202 ;  /* 0x000000ca00d57308 */ /* 0x000ea20000000800 */
[C---:B------:R-:W-:Y:S02]  /*6700*/  FMUL.FTZ R78, R197.reuse, R78 ;  /* 0x0000004ec54e7220 */ /* 0x040fe40000410000 */
[----:B------:R-:W-:Y:S01]  /*6710*/  FMUL.FTZ R79, R197, R79 ;  /* 0x0000004fc54f7220 */ /* 0x000fe20000410000 */
[----:B----4-:R-:W-:Y:S01]  /*6720*/  F2FP.PACK_AB R191, R203, R230 ;  /* 0x000000e6cbbf723e */ /* 0x010fe200000000ff */
[----:B------:R-:W-:Y:S01]  /*6730*/  FMUL.FTZ R83, R198, R83 ;  /* 0x00000053c6537220 */ /* 0x000fe20000410000 */
[----:B------:R-:W0:Y:S01]  /*6740*/  LDGDEPBAR ;  /* 0x00000000000079af */ /* 0x000e220000000000 */
[----:B------:R-:W-:Y:S02]  /*6750*/  FMUL.FTZ R84, R200, R84 ;  /* 0x00000054c8547220 */ /* 0x000fe40000410000 */
[C---:B---3--:R-:W-:Y:S01]  /*6760*/  FMUL.FTZ R6, R198.reuse, R194 ;  /* 0x000000c2c6067220 */ /* 0x048fe20000410000 */
[----:B------:R-:W-:Y:S01]  /*6770*/  MUFU.EX2 R223, R223 ;  /* 0x000000df00df7308 */ /* 0x000fe20000000800 */
[----:B------:R-:W-:Y:S02]  /*6780*/  FMUL.FTZ R7, R198, R195 ;  /* 0x000000c3c6077220 */ /* 0x000fe40000410000 */
[----:B------:R-:W-:Y:S02]  /*6790*/  FMUL.FTZ R85, R200, R85 ;  /* 0x00000055c8557220 */ /* 0x000fe40000410000 */
[----:B-----5:R-:W-:Y:S01]  /*67a0*/  FMUL.FTZ R10, R197, R190 ;  /* 0x000000bec50a7220 */ /* 0x020fe20000410000 */
[----:B-1----:R-:W1:Y:S01]  /*67b0*/  LDSM.16.MT88.4 R204, [R248+0x100] ;  /* 0x00010000f8cc783b */ /* 0x002e620000004200 */
[----:B------:R-:W-:Y:S01]  /*67c0*/  F2FP.PACK_AB R190, R201, R226 ;  /* 0x000000e2c9be723e */ /* 0x000fe200000000ff */
[----:B------:R-:W-:Y:S02]  /*67d0*/  FFMA.FTZ R184, R34, c[0x0][0x2d0], -R219 ;  /* 0x0000b40022b87a23 */ /* 0x000fe400000108db */
[----:B------:R-:W3:Y:S01]  /*67e0*/  MUFU.EX2 R202, R13 ;  /* 0x0000000d00ca7308 */ /* 0x000ee20000000800 */
[--C-:B------:R-:W-:Y:S02]  /*67f0*/  FFMA.FTZ R44, R44, c[0x0][0x2d0], -R209.reuse ;  /* 0x0000b4002c2c7a23 */ /* 0x100fe400000108d1 */
[----:B------:R-:W-:Y:S01]  /*6800*/  FFMA.FTZ R45, R45, c[0x0][0x2d0], -R209 ;  /* 0x0000b4002d2d7a23 */ /* 0x000fe200000108d1 */
[----:B--2---:R-:W-:Y:S01]  /*6810*/  F2FP.PACK_AB R192, R213, R218 ;  /* 0x000000dad5c0723e */ /* 0x004fe200000000ff */
[--C-:B------:R-:W-:Y:S02]  /*6820*/  FFMA.FTZ R42, R42, c[0x0][0x2d0], -R210.reuse ;  /* 0x0000b4002a2a7a23 */ /* 0x100fe400000108d2 */
[--C-:B------:R-:W-:Y:S02]  /*6830*/  FFMA.FTZ R43, R43, c[0x0][0x2d0], -R210.reuse ;  /* 0x0000b4002b2b7a23 */ /* 0x100fe400000108d2 */
[--C-:B------:R-:W-:Y:S01]  /*6840*/  FFMA.FTZ R47, R47, c[0x0][0x2d0], -R210.reuse ;  /* 0x0000b4002f2f7a23 */ /* 0x100fe200000108d2 */
[----:B------:R-:W-:Y:S01]  /*6850*/  MUFU.EX2 R222, R222 ;  /* 0x000000de00de7308 */ /* 0x000fe20000000800 */
[C---:B------:R-:W-:Y:S02]  /*6860*/  FMUL.FTZ R86, R198.reuse, R86 ;  /* 0x00000056c6567220 */ /* 0x040fe40000410000 */
[----:B------:R-:W-:Y:S02]  /*6870*/  FMUL.FTZ R87, R198, R87 ;  /* 0x00000057c6577220 */ /* 0x000fe40000410000 */
[C---:B------:R-:W-:Y:S02]  /*6880*/  FMUL.FTZ R90, R197.reuse, R90 ;  /* 0x0000005ac55a7220 */ /* 0x040fe40000410000 */
[C---:B------:R-:W-:Y:S02]  /*6890*/  FMUL.FTZ R91, R197.reuse, R91 ;  /* 0x0000005bc55b7220 */ /* 0x040fe40000410000 */
[C---:B------:R-:W-:Y:S01]  /*68a0*/  FMUL.FTZ R94, R197.reuse, R94 ;  /* 0x0000005ec55e7220 */ /* 0x040fe20000410000 */
[----:B------:R-:W2:Y:S01]  /*68b0*/  MUFU.EX2 R229, R229 ;  /* 0x000000e500e57308 */ /* 0x000ea20000000800 */
[----:B------:R-:W-:Y:S02]  /*68c0*/  FMUL.FTZ R95, R197, R95 ;  /* 0x0000005fc55f7220 */ /* 0x000fe40000410000 */
[----:B------:R-:W-:Y:S01]  /*68d0*/  FMUL.FTZ R96, R200, R96 ;  /* 0x00000060c8607220 */ /* 0x000fe20000410000 */
[----:B---3--:R-:W-:Y:S01]  /*68e0*/  F2FP.PACK_AB R194, R202, R223 ;  /* 0x000000dfcac2723e */ /* 0x008fe200000000ff */
[----:B------:R-:W-:Y:S02]  /*68f0*/  FMUL.FTZ R13, R199, R185 ;  /* 0x000000b9c70d7220 */ /* 0x000fe40000410000 */
[--C-:B------:R-:W-:Y:S02]  /*6900*/  FFMA.FTZ R185, R32, c[0x0][0x2d0], -R217.reuse ;  /* 0x0000b40020b97a23 */ /* 0x100fe400000108d9 */
[----:B------:R-:W-:Y:S01]  /*6910*/  FMUL.FTZ R97, R200, R97 ;  /* 0x00000061c8617220 */ /* 0x000fe20000410000 */
[----:B------:R-:W3:Y:S01]  /*6920*/  MUFU.EX2 R225, R225 ;  /* 0x000000e100e17308 */ /* 0x000ee20000000800 */
[C---:B------:R-:W-:Y:S02]  /*6930*/  FMUL.FTZ R98, R198.reuse, R98 ;  /* 0x00000062c6627220 */ /* 0x040fe40000410000 */
[----:B------:R-:W-:Y:S02]  /*6940*/  FMUL.FTZ R99, R198, R99 ;  /* 0x00000063c6637220 */ /* 0x000fe40000410000 */
[C---:B------:R-:W-:Y:S01]  /*6950*/  FMUL.FTZ R100, R200.reuse, R100 ;  /* 0x00000064c8647220 */ /* 0x040fe20000410000 */
[-C--:B-1----:R-:W-:Y:S04]  /*6960*/  HMMA.16816.F32 R4, R188, R204.reuse, R4 ;  /* 0x000000ccbc04723c */ /* 0x082fe80000001804 */
[----:B------:R-:W-:Y:S01]  /*6970*/  MUFU.EX2 R185, R185 ;  /* 0x000000b900b97308 */ /* 0x000fe20000000800 */
[----:B------:R-:W-:Y:S02]  /*6980*/  FMUL.FTZ R101, R200, R101 ;  /* 0x00000065c8657220 */ /* 0x000fe40000410000 */
[C---:B------:R-:W-:Y:S01]  /*6990*/  FMUL.FTZ R102, R198.reuse, R102 ;  /* 0x00000066c6667220 */ /* 0x040fe20000410000 */
[----:B--2---:R-:W-:Y:S01]  /*69a0*/  F2FP.PACK_AB R193, R229, R214 ;  /* 0x000000d6e5c1723e */ /* 0x004fe200000000ff */
[----:B------:R-:W-:Y:S03]  /*69b0*/  FMUL.FTZ R103, R198, R103 ;  /* 0x00000067c6677220 */ /* 0x000fe60000410000 */
[C---:B------:R-:W-:Y:S02]  /*69c0*/  FMUL.FTZ R104, R199.reuse, R104 ;  /* 0x00000068c7687220 */ /* 0x040fe40000410000 */
[----:B------:R-:W-:Y:S01]  /*69d0*/  FMUL.FTZ R105, R199, R105 ;  /* 0x00000069c7697220 */ /* 0x000fe20000410000 */
[----:B------:R-:W-:Y:S01]  /*69e0*/  MUFU.EX2 R184, R184 ;  /* 0x000000b800b87308 */ /* 0x000fe20000000800 */
[C---:B------:R-:W-:Y:S01]  /*69f0*/  FMUL.FTZ R106, R197.reuse, R106 ;  /* 0x0000006ac56a7220 */ /* 0x040fe20000410000 */
[----:B---3--:R-:W-:Y:S01]  /*6a00*/  F2FP.PACK_AB R195, R222, R225 ;  /* 0x000000e1dec3723e */ /* 0x008fe200000000ff */
[----:B------:R-:W-:Y:S02]  /*6a10*/  FMUL.FTZ R107, R197, R107 ;  /* 0x0000006bc56b7220 */ /* 0x000fe40000410000 */
[C---:B------:R-:W-:Y:S02]  /*6a20*/  FMUL.FTZ R108, R199.reuse, R108 ;  /* 0x0000006cc76c7220 */ /* 0x040fe40000410000 */
[----:B------:R-:W-:Y:S02]  /*6a30*/  FMUL.FTZ R109, R199, R109 ;  /* 0x0000006dc76d7220 */ /* 0x000fe40000410000 */
[C---:B------:R-:W-:Y:S01]  /*6a40*/  HMMA.16816.F32 R8, R192.reuse, R204, R8 ;  /* 0x000000ccc008723c */ /* 0x040fe20000001808 */
[----:B------:R-:W-:Y:S03]  /*6a50*/  MUFU.EX2 R212, R40 ;  /* 0x0000002800d47308 */ /* 0x000fe60000000800 */
[C---:B------:R-:W-:Y:S02]  /*6a60*/  FMUL.FTZ R110, R197.reuse, R110 ;  /* 0x0000006ec56e7220 */ /* 0x040fe40000410000 */
[----:B------:R-:W-:Y:S02]  /*6a70*/  FMUL.FTZ R111, R197, R111 ;  /* 0x0000006fc56f7220 */ /* 0x000fe40000410000 */
[-C--:B------:R-:W-:Y:S03]  /*6a80*/  HMMA.16816.F32 R12, R192, R206.reuse, R12 ;  /* 0x000000cec00c723c */ /* 0x080fe6000000180c */
[----:B------:R-:W-:Y:S01]  /*6a90*/  MUFU.EX2 R211, R41 ;  /* 0x0000002900d37308 */ /* 0x000fe20000000800 */
[----:B------:R-:W-:Y:S02]  /*6aa0*/  FFMA.FTZ R204, R33, c[0x0][0x2d0], -R217 ;  /* 0x0000b40021cc7a23 */ /* 0x000fe400000108d9 */
[----:B------:R-:W-:Y:S02]  /*6ab0*/  FFMA.FTZ R205, R35, c[0x0][0x2d0], -R219 ;  /* 0x0000b40023cd7a23 */ /* 0x000fe400000108db */
[C---:B------:R-:W-:Y:S01]  /*6ac0*/  HMMA.16816.F32 R16, R188.reuse, R206, R16 ;  /* 0x000000cebc10723c */ /* 0x040fe20000001810 */
[----:B------:R-:W-:Y:S03]  /*6ad0*/  LDSM.16.MT88.4 R32, [R248+0x900] ;  /* 0x00090000f820783b */ /* 0x000fe60000004200 */
[C---:B------:R-:W-:Y:S01]  /*6ae0*/  FMUL.FTZ R112, R200.reuse, R112 ;  /* 0x00000070c8707220 */ /* 0x040fe20000410000 */
[----:B------:R-:W-:Y:S01]  /*6af0*/  MUFU.EX2 R224, R44 ;  /* 0x0000002c00e07308 */ /* 0x000fe20000000800 */
[----:B------:R-:W-:Y:S02]  /*6b00*/  FMUL.FTZ R113, R200, R113 ;  /* 0x00000071c8717220 */ /* 0x000fe40000410000 */
[-C--:B------:R-:W-:Y:S04]  /*6b10*/  HMMA.16816.F32 R68, R188, R180.reuse, R68 ;  /* 0x000000b4bc44723c */ /* 0x080fe80000001844 */
[C---:B------:R-:W-:Y:S02]  /*6b20*/  FMUL.FTZ R114, R198.reuse, R114 ;  /* 0x00000072c6727220 */ /* 0x040fe40000410000 */
[----:B------:R-:W-:Y:S01]  /*6b30*/  FMUL.FTZ R115, R198, R115 ;  /* 0x00000073c6737220 */ /* 0x000fe20000410000 */
[----:B------:R-:W-:Y:S01]  /*6b40*/  MUFU.EX2 R220, R42 ;  /* 0x0000002a00dc7308 */ /* 0x000fe20000000800 */
[C---:B------:R-:W-:Y:S04]  /*6b50*/  HMMA.16816.F32 R72, R192.reuse, R180, R72 ;  /* 0x000000b4c048723c */ /* 0x040fe80000001848 */
[C---:B------:R-:W-:Y:S02]  /*6b60*/  FMUL.FTZ R116, R200.reuse, R116 ;  /* 0x00000074c8747220 */ /* 0x040fe40000410000 */
[----:B------:R-:W-:Y:S02]  /*6b70*/  FMUL.FTZ R117, R200, R117 ;  /* 0x00000075c8757220 */ /* 0x000fe40000410000 */
[-C--:B------:R-:W-:Y:S01]  /*6b80*/  HMMA.16816.F32 R76, R192, R182.reuse, R76 ;  /* 0x000000b6c04c723c */ /* 0x080fe2000000184c */
[----:B------:R-:W-:Y:S03]  /*6b90*/  MUFU.EX2 R204, R204 ;  /* 0x000000cc00cc7308 */ /* 0x000fe60000000800 */
[C---:B------:R-:W-:Y:S02]  /*6ba0*/  FMUL.FTZ R118, R198.reuse, R118 ;  /* 0x00000076c6767220 */ /* 0x040fe40000410000 */
[----:B------:R-:W-:Y:S02]  /*6bb0*/  FMUL.FTZ R119, R198, R119 ;  /* 0x00000077c6777220 */ /* 0x000fe40000410000 */
[C---:B------:R-:W-:Y:S01]  /*6bc0*/  HMMA.16816.F32 R80, R188.reuse, R182, R80 ;  /* 0x000000b6bc50723c */ /* 0x040fe20000001850 */
[----:B------:R-:W1:Y:S02]  /*6bd0*/  LDSM.16.MT88.4 R180, [R241+0x100] ;  /* 0x00010000f1b4783b */ /* 0x000e640000004200 */
[----:B------:R-:W-:Y:S01]  /*6be0*/  MUFU.EX2 R205, R205 ;  /* 0x000000cd00cd7308 */ /* 0x000fe20000000800 */
[C---:B------:R-:W-:Y:S02]  /*6bf0*/  FMUL.FTZ R120, R199.reuse, R120 ;  /* 0x00000078c7787220 */ /* 0x040fe40000410000 */
[----:B------:R-:W-:Y:S02]  /*6c00*/  FMUL.FTZ R121, R199, R121 ;  /* 0x00000079c7797220 */ /* 0x000fe40000410000 */
[C---:B------:R-:W-:Y:S04]  /*6c10*/  FMUL.FTZ R122, R197.reuse, R122 ;  /* 0x0000007ac57a7220 */ /* 0x040fe80000410000 */
[----:B------:R-:W-:Y:S02]  /*6c20*/  FMUL.FTZ R123, R197, R123 ;  /* 0x0000007bc57b7220 */ /* 0x000fe40000410000 */
[C---:B------:R-:W-:Y:S02]  /*6c30*/  FMUL.FTZ R124, R199.reuse, R124 ;  /* 0x0000007cc77c7220 */ /* 0x040fe40000410000 */
        /* <DEDUP_REMOVED lines=12> */
[----:B------:R-:W-:Y:S01]  /*6d00*/  FMUL.FTZ R137, R199, R137 ;  /* 0x00000089c7897220 */ /* 0x000fe20000410000 */
[-C--:B-1----:R-:W-:Y:S03]  /*6d10*/  HMMA.16816.F32 R84, R188, R180.reuse, R84 ;  /* 0x000000b4bc54723c */ /* 0x082fe60000001854 */
[C---:B------:R-:W-:Y:S02]  /*6d20*/  FMUL.FTZ R138, R197.reuse, R138 ;  /* 0x0000008ac58a7220 */ /* 0x040fe40000410000 */
[----:B------:R-:W-:Y:S02]  /*6d30*/  FMUL.FTZ R139, R197, R139 ;  /* 0x0000008bc58b7220 */ /* 0x000fe40000410000 */
[C---:B------:R-:W-:Y:S01]  /*6d40*/  FMUL.FTZ R140, R199.reuse, R140 ;  /* 0x0000008cc78c7220 */ /* 0x040fe20000410000 */
[C---:B------:R-:W-:Y:S04]  /*6d50*/  HMMA.16816.F32 R88, R192.reuse, R180, R88 ;  /* 0x000000b4c058723c */ /* 0x040fe80000001858 */
[----:B------:R-:W-:Y:S02]  /*6d60*/  FMUL.FTZ R141, R199, R141 ;  /* 0x0000008dc78d7220 */ /* 0x000fe40000410000 */
[C---:B------:R-:W-:Y:S02]  /*6d70*/  FMUL.FTZ R142, R197.reuse, R142 ;  /* 0x0000008ec58e7220 */ /* 0x040fe40000410000 */
[-C--:B------:R-:W-:Y:S04]  /*6d80*/  HMMA.16816.F32 R92, R192, R182.reuse, R92 ;  /* 0x000000b6c05c723c */ /* 0x080fe8000000185c */
[----:B------:R-:W-:Y:S02]  /*6d90*/  FMUL.FTZ R143, R197, R143 ;  /* 0x0000008fc58f7220 */ /* 0x000fe40000410000 */
[C---:B------:R-:W-:Y:S02]  /*6da0*/  FMUL.FTZ R144, R200.reuse, R144 ;  /* 0x00000090c8907220 */ /* 0x040fe40000410000 */
[C---:B------:R-:W-:Y:S01]  /*6db0*/  HMMA.16816.F32 R96, R188.reuse, R182, R96 ;  /* 0x000000b6bc60723c */ /* 0x040fe20000001860 */
[----:B------:R-:W1:Y:S03]  /*6dc0*/  LDSM.16.MT88.4 R180, [R240+0x100] ;  /* 0x00010000f0b4783b */ /* 0x000e660000004200 */
[----:B------:R-:W-:Y:S02]  /*6dd0*/  FMUL.FTZ R145, R200, R145 ;  /* 0x00000091c8917220 */ /* 0x000fe40000410000 */
[C---:B------:R-:W-:Y:S02]  /*6de0*/  FMUL.FTZ R146, R198.reuse, R146 ;  /* 0x00000092c6927220 */ /* 0x040fe40000410000 */
[----:B------:R-:W-:Y:S04]  /*6df0*/  FMUL.FTZ R147, R198, R147 ;  /* 0x00000093c6937220 */ /* 0x000fe80000410000 */
        /* <DEDUP_REMOVED lines=11> */
[C---:B------:R-:W-:Y:S02]  /*6eb0*/  FMUL.FTZ R159, R197.reuse, R159 ;  /* 0x0000009fc59f7220 */ /* 0x040fe40000410000 */
[C---:B------:R-:W-:Y:S02]  /*6ec0*/  FMUL.FTZ R160, R200.reuse, R160 ;  /* 0x000000a0c8a07220 */ /* 0x040fe40000410000 */
[----:B------:R-:W-:Y:S02]  /*6ed0*/  FMUL.FTZ R161, R200, R161 ;  /* 0x000000a1c8a17220 */ /* 0x000fe40000410000 */
[C---:B------:R-:W-:Y:S01]  /*6ee0*/  FMUL.FTZ R162, R198.reuse, R162 ;  /* 0x000000a2c6a27220 */ /* 0x040fe20000410000 */
[-C--:B-1----:R-:W-:Y:S03]  /*6ef0*/  HMMA.16816.F32 R100, R188, R180.reuse, R100 ;  /* 0x000000b4bc64723c */ /* 0x082fe60000001864 */
[----:B------:R-:W-:Y:S02]  /*6f00*/  FMUL.FTZ R163, R198, R163 ;  /* 0x000000a3c6a37220 */ /* 0x000fe40000410000 */
[C---:B------:R-:W-:Y:S02]  /*6f10*/  FMUL.FTZ R164, R200.reuse, R164 ;  /* 0x000000a4c8a47220 */ /* 0x040fe40000410000 */
[----:B------:R-:W-:Y:S01]  /*6f20*/  FMUL.FTZ R165, R200, R165 ;  /* 0x000000a5c8a57220 */ /* 0x000fe20000410000 */
[C---:B------:R-:W-:Y:S04]  /*6f30*/  HMMA.16816.F32 R104, R192.reuse, R180, R104 ;  /* 0x000000b4c068723c */ /* 0x040fe80000001868 */
[C---:B------:R-:W-:Y:S02]  /*6f40*/  FMUL.FTZ R166, R198.reuse, R166 ;  /* 0x000000a6c6a67220 */ /* 0x040fe40000410000 */
[----:B------:R-:W-:Y:S02]  /*6f50*/  FMUL.FTZ R167, R198, R167 ;  /* 0x000000a7c6a77220 */ /* 0x000fe40000410000 */
[-C--:B------:R-:W-:Y:S04]  /*6f60*/  HMMA.16816.F32 R108, R192, R182.reuse, R108 ;  /* 0x000000b6c06c723c */ /* 0x080fe8000000186c */
[C---:B------:R-:W-:Y:S02]  /*6f70*/  FMUL.FTZ R170, R197.reuse, R170 ;  /* 0x000000aac5aa7220 */ /* 0x040fe40000410000 */
[C---:B------:R-:W-:Y:S02]  /*6f80*/  FMUL.FTZ R171, R197.reuse, R171 ;  /* 0x000000abc5ab7220 */ /* 0x040fe40000410000 */
[C---:B------:R-:W-:Y:S01]  /*6f90*/  HMMA.16816.F32 R112, R188.reuse, R182, R112 ;  /* 0x000000b6bc70723c */ /* 0x040fe20000001870 */
[----:B------:R-:W1:Y:S03]  /*6fa0*/  LDSM.16.MT88.4 R180, [R248+0x2100] ;  /* 0x00210000f8b4783b */ /* 0x000e660000004200 */
[C---:B------:R-:W-:Y:S02]  /*6fb0*/  FMUL.FTZ R174, R197.reuse, R174 ;  /* 0x000000aec5ae7220 */ /* 0x040fe40000410000 */
[----:B------:R-:W-:Y:S02]  /*6fc0*/  FMUL.FTZ R175, R197, R175 ;  /* 0x000000afc5af7220 */ /* 0x000fe40000410000 */
[--C-:B------:R-:W-:Y:S04]  /*6fd0*/  FFMA.FTZ R206, R28, c[0x0][0x2d0], -R209.reuse ;  /* 0x0000b4001cce7a23 */ /* 0x100fe800000108d1 */
[----:B------:R-:W-:Y:S02]  /*6fe0*/  FFMA.FTZ R207, R29, c[0x0][0x2d0], -R209 ;  /* 0x0000b4001dcf7a23 */ /* 0x000fe400000108d1 */
[----:B------:R-:W-:Y:S01]  /*6ff0*/  MUFU.EX2 R206, R206 ;  /* 0x000000ce00ce7308 */ /* 0x000fe20000000800 */
[C---:B------:R-:W-:Y:S02]  /*7000*/  FFMA.FTZ R215, R200.reuse, R208, R215 ;  /* 0x000000d0c8d77223 */ /* 0x040fe400000100d7 */
[C---:B------:R-:W-:Y:S02]  /*7010*/  FMUL.FTZ R168, R199.reuse, R168 ;  /* 0x000000a8c7a87220 */ /* 0x040fe40000410000 */
[C---:B------:R-:W-:Y:S02]  /*7020*/  FMUL.FTZ R169, R199.reuse, R169 ;  /* 0x000000a9c7a97220 */ /* 0x040fe40000410000 */
[C---:B------:R-:W-:Y:S02]  /*7030*/  FMUL.FTZ R172, R199.reuse, R172 ;  /* 0x000000acc7ac7220 */ /* 0x040fe40000410000 */
[----:B------:R-:W-:Y:S01]  /*7040*/  FMUL.FTZ R173, R199, R173 ;  /* 0x000000adc7ad7220 */ /* 0x000fe20000410000 */
[----:B------:R-:W2:Y:S01]  /*7050*/  MUFU.EX2 R207, R207 ;  /* 0x000000cf00cf7308 */ /* 0x000ea20000000800 */
[----:B------:R-:W-:Y:S02]  /*7060*/  FFMA.FTZ R186, R21, c[0x0][0x2d0], -R217 ;  /* 0x0000b40015ba7a23 */ /* 0x000fe400000108d9 */
[----:B------:R-:W-:Y:S02]  /*7070*/  FMUL.FTZ R21, R200, R177 ;  /* 0x000000b1c8157220 */ /* 0x000fe40000410000 */
[--C-:B------:R-:W-:Y:S02]  /*7080*/  FFMA.FTZ R187, R23, c[0x0][0x2d0], -R219.reuse ;  /* 0x0000b40017bb7a23 */ /* 0x100fe400000108db */
[----:B------:R-:W-:Y:S02]  /*7090*/  FMUL.FTZ R23, R198, R179 ;  /* 0x000000b3c6177220 */ /* 0x000fe40000410000 */
[----:B------:R-:W-:Y:S01]  /*70a0*/  FFMA.FTZ R179, R66, c[0x0][0x2d0], -R219 ;  /* 0x0000b40042b37a23 */ /* 0x000fe200000108db */
[----:B------:R-:W-:Y:S01]  /*70b0*/  MUFU.EX2 R186, R186 ;  /* 0x000000ba00ba7308 */ /* 0x000fe20000000800 */
[----:B------:R-:W-:Y:S02]  /*70c0*/  FFMA.FTZ R177, R64, c[0x0][0x2d0], -R217 ;  /* 0x0000b40040b17a23 */ /* 0x000fe400000108d9 */
[--C-:B------:R-:W-:Y:S01]  /*70d0*/  FFMA.FTZ R64, R30, c[0x0][0x2d0], -R210.reuse ;  /* 0x0000b4001e407a23 */ /* 0x100fe200000108d2 */
[-C--:B-1----:R-:W-:Y:S06]  /*70e0*/  HMMA.16816.F32 R116, R188, R180.reuse, R116 ;  /* 0x000000b4bc74723c */ /* 0x082fec0000001874 */
[----:B------:R-:W-:Y:S01]  /*70f0*/  MUFU.EX2 R64, R64 ;  /* 0x0000004000407308 */ /* 0x000fe20000000800 */
[----:B--2---:R-:W-:Y:S01]  /*7100*/  F2FP.PACK_AB R30, R207, R206 ;  /* 0x000000cecf1e723e */ /* 0x004fe200000000ff */
[C---:B------:R-:W-:Y:S08]  /*7110*/  HMMA.16816.F32 R120, R192.reuse, R180, R120 ;  /* 0x000000b4c078723c */ /* 0x040ff00000001878 */
[----:B------:R-:W-:Y:S01]  /*7120*/  MUFU.EX2 R187, R187 ;  /* 0x000000bb00bb7308 */ /* 0x000fe20000000800 */
[-C--:B------:R-:W-:Y:S08]  /*7130*/  HMMA.16816.F32 R124, R192, R182.reuse, R124 ;  /* 0x000000b6c07c723c */ /* 0x080ff0000000187c */
[C---:B------:R-:W-:Y:S01]  /*7140*/  HMMA.16816.F32 R128, R188.reuse, R182, R128 ;  /* 0x000000b6bc80723c */ /* 0x040fe20000001880 */
[----:B------:R-:W1:Y:S07]  /*7150*/  LDSM.16.MT88.4 R180, [R242+0x2100] ;  /* 0x00210000f2b4783b */ /* 0x000e6e0000004200 */
[-C--:B-1----:R-:W-:Y:S08]  /*7160*/  HMMA.16816.F32 R132, R188, R180.reuse, R132 ;  /* 0x000000b4bc84723c */ /* 0x082ff00000001884 */
[C---:B------:R-:W-:Y:S08]  /*7170*/  HMMA.16816.F32 R136, R192.reuse, R180, R136 ;  /* 0x000000b4c088723c */ /* 0x040ff00000001888 */
        /* <DEDUP_REMOVED lines=9> */
[C---:B------:R-:W-:Y:S07]  /*7210*/  HMMA.16816.F32 R168, R192.reuse, R180, R168 ;  /* 0x000000b4c0a8723c */ /* 0x040fee00000018a8 */
[--C-:B------:R-:W-:Y:S01]  /*7220*/  FFMA.FTZ R181, R56, c[0x0][0x2d0], -R209.reuse ;  /* 0x0000b40038b57a23 */ /* 0x100fe200000108d1 */
[-C--:B------:R-:W-:Y:S04]  /*7230*/  HMMA.16816.F32 R172, R192, R182.reuse, R172 ;  /* 0x000000b6c0ac723c */ /* 0x080fe800000018ac */
[----:B------:R-:W-:Y:S03]  /*7240*/  FFMA.FTZ R180, R57, c[0x0][0x2d0], -R209 ;  /* 0x0000b40039b47a23 */ /* 0x000fe600000108d1 */
[----:B------:R-:W-:Y:S02]  /*7250*/  FFMA.FTZ R193, R20, c[0x0][0x2d0], -R217 ;  /* 0x0000b40014c17a23 */ /* 0x000fe400000108d9 */
[----:B------:R-:W-:Y:S02]  /*7260*/  FMUL.FTZ R20, R200, R176 ;  /* 0x000000b0c8147220 */ /* 0x000fe40000410000 */
[----:B------:R1:W-:Y:S01]  /*7270*/  MUFU.EX2 R200, R43 ;  /* 0x0000002b00c87308 */ /* 0x0003e20000000800 */
[--C-:B------:R-:W-:Y:S02]  /*7280*/  FFMA.FTZ R194, R22, c[0x0][0x2d0], -R219.reuse ;  /* 0x0000b40016c27a23 */ /* 0x100fe400000108db */
[----:B------:R-:W-:Y:S02]  /*7290*/  FMUL.FTZ R22, R198, R178 ;  /* 0x000000b2c6167220 */ /* 0x000fe40000410000 */
[----:B------:R-:W-:Y:S02]  /*72a0*/  FFMA.FTZ R178, R54, c[0x0][0x2d0], -R219 ;  /* 0x0000b40036b27a23 */ /* 0x000fe400000108db */
[--C-:B------:R-:W-:Y:S02]  /*72b0*/  FFMA.FTZ R54, R60, c[0x0][0x2d0], -R209.reuse ;  /* 0x0000b4003c367a23 */ /* 0x100fe400000108d1 */
[--C-:B------:R-:W-:Y:S01]  /*72c0*/  FFMA.FTZ R195, R24, c[0x0][0x2d0], -R209.reuse ;  /* 0x0000b40018c37a23 */ /* 0x100fe200000108d1 */
[----:B------:R-:W-:Y:S01]  /*72d0*/  HMMA.16816.F32 R20, R188, R182, R20 ;  /* 0x000000b6bc14723c */ /* 0x000fe20000001814 */
[----:B------:R-:W2:Y:S01]  /*72e0*/  MUFU.EX2 R193, R193 ;  /* 0x000000c100c17308 */ /* 0x000ea20000000800 */
[----:B------:R-:W3:Y:S02]  /*72f0*/  LDL.LU R191, [R1+0x50] ;  /* 0x0000500001bf7983 */ /* 0x000ee40000300800 */
[----:B------:R-:W-:Y:S02]  /*7300*/  FFMA.FTZ R192, R25, c[0x0][0x2d0], -R209 ;  /* 0x0000b40019c07a23 */ /* 0x000fe400000108d1 */
[--C-:B------:R-:W-:Y:S01]  /*7310*/  FFMA.FTZ R176, R26, c[0x0][0x2d0], -R210.reuse ;  /* 0x0000b4001ab07a23 */ /* 0x100fe200000108d2 */
[----:B------:R-:W-:Y:S01]  /*7320*/  F2FP.PACK_AB R26, R204, R185 ;  /* 0x000000b9cc1a723e */ /* 0x000fe200000000ff */
[--C-:B------:R-:W-:Y:S01]  /*7330*/  FFMA.FTZ R182, R49, c[0x0][0x2d0], -R217.reuse ;  /* 0x0000b40031b67a23 */ /* 0x100fe200000108d9 */
[----:B------:R-:W4:Y:S02]  /*7340*/  LDL.LU R190, [R1+0x4c] ;  /* 0x00004c0001be7983 */ /* 0x000f240000300800 */
[----:B------:R5:W-:Y:S01]  /*7350*/  MUFU.EX2 R49, R27 ;  /* 0x0000001b00317308 */ /* 0x000be20000000800 */
[--C-:B------:R-:W-:Y:S02]  /*7360*/  FFMA.FTZ R183, R48, c[0x0][0x2d0], -R217.reuse ;  /* 0x0000b40030b77a23 */ /* 0x100fe400000108d9 */
[--C-:B------:R-:W-:Y:S01]  /*7370*/  FFMA.FTZ R189, R36, c[0x0][0x2d0], -R217.reuse ;  /* 0x0000b40024bd7a23 */ /* 0x100fe200000108d9 */
[----:B-1----:R-:W-:Y:S01]  /*7380*/  LDSM.16.MT88.4 R40, [R241+0x1100] ;  /* 0x00110000f128783b */ /* 0x002fe20000004200 */
[--C-:B------:R-:W-:Y:S02]  /*7390*/  FFMA.FTZ R188, R37, c[0x0][0x2d0], -R217.reuse ;  /* 0x0000b40025bc7a23 */ /* 0x100fe400000108d9 */
[----:B------:R-:W-:Y:S02]  /*73a0*/  FFMA.FTZ R217, R65, c[0x0][0x2d0], -R217 ;  /* 0x0000b40041d97a23 */ /* 0x000fe400000108d9 */
[--C-:B------:R-:W-:Y:S01]  /*73b0*/  FFMA.FTZ R65, R31, c[0x0][0x2d0], -R210.reuse ;  /* 0x0000b4001f417a23 */ /* 0x100fe200000108d2 */
[----:B------:R-:W1:Y:S01]  /*73c0*/  MUFU.EX2 R194, R194 ;  /* 0x000000c200c27308 */ /* 0x000e620000000800 */
[--C-:B------:R-:W-:Y:S02]  /*73d0*/  FFMA.FTZ R37, R50, c[0x0][0x2d0], -R219.reuse ;  /* 0x0000b40032257a23 */ /* 0x100fe400000108db */
[--C-:B------:R-:W-:Y:S01]  /*73e0*/  FFMA.FTZ R36, R51, c[0x0][0x2d0], -R219.reuse ;  /* 0x0000b40033247a23 */ /* 0x100fe200000108db */
[----:B--2---:R-:W-:Y:S01]  /*73f0*/  F2FP.PACK_AB R24, R186, R193 ;  /* 0x000000c1ba18723e */ /* 0x004fe200000000ff */
[----:B------:R-:W-:Y:S02]  /*7400*/  FFMA.FTZ R219, R67, c[0x0][0x2d0], -R219 ;  /* 0x0000b40043db7a23 */ /* 0x000fe400000108db */
[--C-:B------:R-:W-:Y:S02]  /*7410*/  FFMA.FTZ R67, R46, c[0x0][0x2d0], -R210.reuse ;  /* 0x0000b4002e437a23 */ /* 0x100fe400000108d2 */
[----:B------:R-:W2:Y:S01]  /*7420*/  LDL.LU R46, [R1+0x48] ;  /* 0x00004800012e7983 */ /* 0x000ea20000300800 */
[----:B------:R-:W-:Y:S01]  /*7430*/  MUFU.EX2 R195, R195 ;  /* 0x000000c300c37308 */ /* 0x000fe20000000800 */
[--C-:B------:R-:W-:Y:S02]  /*7440*/  FFMA.FTZ R51, R58, c[0x0][0x2d0], -R210.reuse ;  /* 0x0000b4003a337a23 */ /* 0x100fe400000108d2 */
[--C-:B------:R-:W-:Y:S01]  /*7450*/  FFMA.FTZ R50, R59, c[0x0][0x2d0], -R210.reuse ;  /* 0x0000b4003b327a23 */ /* 0x100fe200000108d2 */
[----:B-----5:R-:W-:Y:S01]  /*7460*/  F2FP.PACK_AB R27, R205, R184 ;  /* 0x000000b8cd1b723e */ /* 0x020fe200000000ff */
[--C-:B------:R-:W-:Y:S02]  /*7470*/  FFMA.FTZ R48, R62, c[0x0][0x2d0], -R210.reuse ;  /* 0x0000b4003e307a23 */ /* 0x100fe400000108d2 */
[----:B------:R-:W-:Y:S02]  /*7480*/  FFMA.FTZ R210, R63, c[0x0][0x2d0], -R210 ;  /* 0x0000b4003fd27a23 */ /* 0x000fe400000108d2 */
[----:B------:R-:W-:Y:S01]  /*7490*/  FFMA.FTZ R209, R61, c[0x0][0x2d0], -R209 ;  /* 0x0000b4003dd17a23 */ /* 0x000fe200000108d1 */
[----:B------:R-:W5:Y:S01]  /*74a0*/  MUFU.EX2 R192, R192 ;  /* 0x000000c000c07308 */ /* 0x000f620000000800 */
[----:B-1----:R-:W-:Y:S09]  /*74b0*/  F2FP.PACK_AB R25, R187, R194 ;  /* 0x000000c2bb19723e */ /* 0x002ff200000000ff */
[----:B------:R-:W1:Y:S01]  /*74c0*/  MUFU.EX2 R176, R176 ;  /* 0x000000b000b07308 */ /* 0x000e620000000800 */
[-C--:B------:R-:W-:Y:S09]  /*74d0*/  HMMA.16816.F32 R4, R24, R32.reuse, R4 ;  /* 0x000000201804723c */ /* 0x080ff20000001804 */
[----:B------:R-:W1:Y:S03]  /*74e0*/  MUFU.EX2 R65, R65 ;  /* 0x0000004100417308 */ /* 0x000e660000000800 */
[----:B-----5:R-:W-:Y:S07]  /*74f0*/  F2FP.PACK_AB R28, R192, R195 ;  /* 0x000000c3c01c723e */ /* 0x020fee00000000ff */
[----:B------:R-:W-:Y:S01]  /*7500*/  MUFU.EX2 R59, R38 ;  /* 0x00000026003b7308 */ /* 0x000fe20000000800 */
[----:B-1----:R-:W-:Y:S09]  /*7510*/  F2FP.PACK_AB R29, R49, R176 ;  /* 0x000000b0311d723e */ /* 0x002ff200000000ff */
[----:B------:R-:W-:Y:S01]  /*7520*/  MUFU.EX2 R58, R39 ;  /* 0x00000027003a7308 */ /* 0x000fe20000000800 */
[----:B------:R-:W-:Y:S09]  /*7530*/  F2FP.PACK_AB R31, R65, R64 ;  /* 0x00000040411f723e */ /* 0x000ff200000000ff */
[----:B------:R-:W-:Y:S01]  /*7540*/  MUFU.EX2 R228, R37 ;  /* 0x0000002500e47308 */ /* 0x000fe20000000800 */
[C---:B------:R-:W-:Y:S08]  /*7550*/  HMMA.16816.F32 R8, R28.reuse, R32, R8 ;  /* 0x000000201c08723c */ /* 0x040ff00000001808 */
[-C--:B------:R-:W-:Y:S01]  /*7560*/  HMMA.16816.F32 R12, R28, R34.reuse, R12 ;  /* 0x000000221c0c723c */ /* 0x080fe2000000180c */
[----:B------:R1:W-:Y:S07]  /*7570*/  MUFU.EX2 R66, R36 ;  /* 0x0000002400427308 */ /* 0x0003ee0000000800 */
[C---:B------:R-:W-:Y:S01]  /*7580*/  HMMA.16816.F32 R16, R24.reuse, R34, R16 ;  /* 0x000000221810723c */ /* 0x040fe20000001810 */
[----:B------:R-:W5:Y:S02]  /*7590*/  LDSM.16.MT88.4 R32, [R242+0x900] ;  /* 0x00090000f220783b */ /* 0x000f640000004200 */
[----:B------:R-:W-:Y:S10]  /*75a0*/  MUFU.EX2 R57, R183 ;  /* 0x000000b700397308 */ /* 0x000ff40000000800 */
[----:B------:R-:W-:Y:S01]  /*75b0*/  MUFU.EX2 R56, R182 ;  /* 0x000000b600387308 */ /* 0x000fe20000000800 */
[----:B-1----:R-:W-:Y:S09]  /*75c0*/  LDSM.16.MT88.4 R36, [R242+0x1100] ;  /* 0x00110000f224783b */ /* 0x002ff20000004200 */
[----:B------:R-:W-:Y:S10]  /*75d0*/  MUFU.EX2 R63, R45 ;  /* 0x0000002d003f7308 */ /* 0x000ff40000000800 */
[----:B------:R-:W-:Y:S01]  /*75e0*/  MUFU.EX2 R62, R47 ;  /* 0x0000002f003e7308 */ /* 0x000fe20000000800 */
[-C--:B-----5:R-:W-:Y:S09]  /*75f0*/  HMMA.16816.F32 R68, R24, R32.reuse, R68 ;  /* 0x000000201844723c */ /* 0x0a0ff20000001844 */
[----:B------:R-:W-:Y:S01]  /*7600*/  MUFU.EX2 R67, R67 ;  /* 0x0000004300437308 */ /* 0x000fe20000000800 */
[C---:B------:R-:W-:Y:S09]  /*7610*/  HMMA.16816.F32 R72, R28.reuse, R32, R72 ;  /* 0x000000201c48723c */ /* 0x040ff20000001848 */
[----:B------:R1:W-:Y:S01]  /*7620*/  MUFU.EX2 R61, R189 ;  /* 0x000000bd003d7308 */ /* 0x0003e20000000800 */
[-C--:B------:R-:W-:Y:S09]  /*7630*/  HMMA.16816.F32 R76, R28, R34.reuse, R76 ;  /* 0x000000221c4c723c */ /* 0x080ff2000000184c */
[----:B------:R5:W-:Y:S01]  /*7640*/  MUFU.EX2 R60, R188 ;  /* 0x000000bc003c7308 */ /* 0x000be20000000800 */
[C---:B------:R-:W-:Y:S01]  /*7650*/  HMMA.16816.F32 R80, R24.reuse, R34, R80 ;  /* 0x000000221850723c */ /* 0x040fe20000001850 */
[----:B------:R-:W5:Y:S03]  /*7660*/  LDSM.16.MT88.4 R32, [R241+0x900] ;  /* 0x00090000f120783b */ /* 0x000f660000004200 */
[----:B-1----:R-:W-:Y:S05]  /*7670*/  FADD.FTZ R189, R227, R215 ;  /* 0x000000d7e3bd7221 */ /* 0x002fea0000010000 */
[----:B------:R-:W-:Y:S03]  /*7680*/  MUFU.EX2 R227, R55 ;  /* 0x0000003700e37308 */ /* 0x000fe60000000800 */
[----:B------:R-:W-:Y:S07]  /*7690*/  FADD.FTZ R189, R226, R189 ;  /* 0x000000bde2bd7221 */ /* 0x000fee0000010000 */
[----:B------:R-:W-:Y:S10]  /*76a0*/  MUFU.EX2 R226, R52 ;  /* 0x0000003400e27308 */ /* 0x000ff40000000800 */
[----:B------:R-:W-:Y:S01]  /*76b0*/  MUFU.EX2 R215, R51 ;  /* 0x0000003300d77308 */ /* 0x000fe20000000800 */
[-C--:B-----5:R-:W-:Y:S08]  /*76c0*/  HMMA.16816.F32 R84, R24, R32.reuse, R84 ;  /* 0x000000201854723c */ /* 0x0a0ff00000001854 */
[C---:B------:R-:W-:Y:S08]  /*76d0*/  HMMA.16816.F32 R88, R28.reuse, R32, R88 ;  /* 0x000000201c58723c */ /* 0x040ff00000001858 */
[-C--:B------:R-:W-:Y:S08]  /*76e0*/  HMMA.16816.F32 R92, R28, R34.reuse, R92 ;  /* 0x000000221c5c723c */ /* 0x080ff0000000185c */
[C---:B------:R-:W-:Y:S01]  /*76f0*/  HMMA.16816.F32 R96, R24.reuse, R34, R96 ;  /* 0x000000221860723c */ /* 0x040fe20000001860 */
[----:B------:R-:W1:Y:S07]  /*7700*/  LDSM.16.MT88.4 R32, [R240+0x900] ;  /* 0x00090000f020783b */ /* 0x000e6e0000004200 */
[-C--:B-1----:R-:W-:Y:S08]  /*7710*/  HMMA.16816.F32 R100, R24, R32.reuse, R100 ;  /* 0x000000201864723c */ /* 0x082ff00000001864 */
[C---:B------:R-:W-:Y:S08]  /*7720*/  HMMA.16816.F32 R104, R28.reuse, R32, R104 ;  /* 0x000000201c68723c */ /* 0x040ff00000001868 */
[-C--:B------:R-:W-:Y:S04]  /*7730*/  HMMA.16816.F32 R108, R28, R34.reuse, R108 ;  /* 0x000000221c6c723c */ /* 0x080fe8000000186c */
[----:B---3--:R-:W-:Y:S04]  /*7740*/  FFMA.FTZ R221, R198, R191, R221 ;  /* 0x000000bfc6dd7223 */ /* 0x008fe800000100dd */
[C---:B------:R-:W-:Y:S01]  /*7750*/  HMMA.16816.F32 R112, R24.reuse, R34, R112 ;  /* 0x000000221870723c */ /* 0x040fe20000001870 */
[----:B------:R-:W1:Y:S01]  /*7760*/  LDSM.16.MT88.4 R32, [R248+0x2900] ;  /* 0x00290000f820783b */ /* 0x000e620000004200 */
[----:B------:R-:W-:Y:S02]  /*7770*/  MUFU.EX2 R198, R177 ;  /* 0x000000b100c67308 */ /* 0x000fe40000000800 */
[----:B------:R-:W-:Y:S02]  /*7780*/  FADD.FTZ R191, R231, R221 ;  /* 0x000000dde7bf7221 */ /* 0x000fe40000010000 */
[----:B----4-:R-:W-:Y:S02]  /*7790*/  FFMA.FTZ R218, R199, R190, R218 ;  /* 0x000000bec7da7223 */ /* 0x010fe400000100da */
[----:B------:R-:W-:Y:S04]  /*77a0*/  FADD.FTZ R191, R230, R191 ;  /* 0x000000bfe6bf7221 */ /* 0x000fe80000010000 */
[----:B------:R-:W-:Y:S01]  /*77b0*/  MUFU.EX2 R221, R181 ;  /* 0x000000b500dd7308 */ /* 0x000fe20000000800 */
[----:B------:R-:W-:Y:S02]  /*77c0*/  FADD.FTZ R188, R213, R218 ;  /* 0x000000dad5bc7221 */ /* 0x000fe40000010000 */
[----:B------:R-:W-:Y:S04]  /*77d0*/  FADD.FTZ R191, R203, R191 ;  /* 0x000000bfcbbf7221 */ /* 0x000fe80000010000 */
[----:B------:R-:W-:Y:S03]  /*77e0*/  FADD.FTZ R194, R194, R191 ;  /* 0x000000bfc2c27221 */ /* 0x000fe60000010000 */
[----:B------:R-:W-:Y:S01]  /*77f0*/  MUFU.EX2 R213, R54 ;  /* 0x0000003600d57308 */ /* 0x000fe20000000800 */
[----:B------:R-:W-:Y:S02]  /*7800*/  FADD.FTZ R187, R187, R194 ;  /* 0x000000c2bbbb7221 */ /* 0x000fe40000010000 */
[----:B--2---:R-:W-:Y:S02]  /*7810*/  FFMA.FTZ R214, R197, R46, R214 ;  /* 0x0000002ec5d67223 */ /* 0x004fe400000100d6 */
[----:B------:R-:W-:Y:S02]  /*7820*/  LDSM.16.MT88.4 R44, [R240+0x1100] ;  /* 0x00110000f02c783b */ /* 0x000fe40000004200 */
[----:B------:R-:W-:Y:S03]  /*7830*/  FADD.FTZ R190, R229, R214 ;  /* 0x000000d6e5be7221 */ /* 0x000fe60000010000 */
[----:B------:R2:W-:Y:S01]  /*7840*/  MUFU.EX2 R197, R53 ;  /* 0x0000003500c57308 */ /* 0x0005e20000000800 */
[-C--:B-1----:R-:W-:Y:S09]  /*7850*/  HMMA.16816.F32 R116, R24, R32.reuse, R116 ;  /* 0x000000201874723c */ /* 0x082ff20000001874 */
[----:B------:R1:W-:Y:S01]  /*7860*/  MUFU.EX2 R214, R180 ;  /* 0x000000b400d67308 */ /* 0x0003e20000000800 */
[C---:B------:R-:W-:Y:S09]  /*7870*/  HMMA.16816.F32 R120, R28.reuse, R32, R120 ;  /* 0x000000201c78723c */ /* 0x040ff20000001878 */
[----:B------:R-:W-:Y:S01]  /*7880*/  MUFU.EX2 R199, R217 ;  /* 0x000000d900c77308 */ /* 0x000fe20000000800 */
[----:B--2---:R-:W-:Y:S01]  /*7890*/  LDSM.16.MT88.4 R52, [R240+0x3900] ;  /* 0x00390000f034783b */ /* 0x004fe20000004200 */
[-C--:B------:R-:W-:Y:S08]  /*78a0*/  HMMA.16816.F32 R124, R28, R34.reuse, R124 ;  /* 0x000000221c7c723c */ /* 0x080ff0000000187c */
[----:B------:R-:W-:Y:S01]  /*78b0*/  MUFU.EX2 R217, R50 ;  /* 0x0000003200d97308 */ /* 0x000fe20000000800 */
[C---:B------:R-:W-:Y:S01]  /*78c0*/  HMMA.16816.F32 R128, R24.reuse, R34, R128 ;  /* 0x000000221880723c */ /* 0x040fe20000001880 */
[----:B------:R-:W2:Y:S08]  /*78d0*/  LDSM.16.MT88.4 R32, [R242+0x2900] ;  /* 0x00290000f220783b */ /* 0x000eb00000004200 */
[----:B------:R-:W-:Y:S01]  /*78e0*/  MUFU.EX2 R229, R219 ;  /* 0x000000db00e57308 */ /* 0x000fe20000000800 */
[----:B-1----:R-:W-:Y:S09]  /*78f0*/  LDSM.16.MT88.4 R180, [R248+0x1900] ;  /* 0x00190000f8b4783b */ /* 0x002ff20000004200 */
[----:B------:R-:W-:Y:S10]  /*7900*/  MUFU.EX2 R218, R209 ;  /* 0x000000d100da7308 */ /* 0x000ff40000000800 */
[----:B------:R-:W1:Y:S10]  /*7910*/  MUFU.EX2 R230, R179 ;  /* 0x000000b300e67308 */ /* 0x000e740000000800 */
[----:B------:R3:W4:Y:S01]  /*7920*/  MUFU.EX2 R231, R178 ;  /* 0x000000b200e77308 */ /* 0x0007220000000800 */
[-C--:B--2---:R-:W-:Y:S08]  /*7930*/  HMMA.16816.F32 R132, R24, R32.reuse, R132 ;  /* 0x000000201884723c */ /* 0x084ff00000001884 */
[C---:B------:R-:W-:Y:S04]  /*7940*/  HMMA.16816.F32 R136, R28.reuse, R32, R136 ;  /* 0x000000201c88723c */ /* 0x040fe80000001888 */
[----:B-1----:R-:W-:Y:S04]  /*7950*/  F2FP.PACK_AB R179, R229, R230 ;  /* 0x000000e6e5b3723e */ /* 0x002fe800000000ff */
[-C--:B------:R-:W-:Y:S04]  /*7960*/  HMMA.16816.F32 R140, R28, R34.reuse, R140 ;  /* 0x000000221c8c723c */ /* 0x080fe8000000188c */
[----:B---3--:R-:W-:Y:S02]  /*7970*/  F2FP.PACK_AB R178, R199, R198 ;  /* 0x000000c6c7b2723e */ /* 0x008fe400000000ff */
[----:B----4-:R-:W-:Y:S02]  /*7980*/  F2FP.PACK_AB R177, R227, R231 ;  /* 0x000000e7e3b1723e */ /* 0x010fe400000000ff */
        /* <DEDUP_REMOVED lines=9> */
[----:B------:R-:W-:Y:S01]  /*7a20*/  F2FP.PACK_AB R32, R211, R212 ;  /* 0x000000d4d320723e */ /* 0x000fe200000000ff */
[-C--:B------:R-:W-:Y:S01]  /*7a30*/  HMMA.16816.F32 R172, R28, R34.reuse, R172 ;  /* 0x000000221cac723c */ /* 0x080fe200000018ac */
[----:B------:R-:W1:Y:S03]  /*7a40*/  LDSM.16.MT88.4 R28, [R248+0x1100] ;  /* 0x00110000f81c783b */ /* 0x000e660000004200 */
[----:B------:R-:W-:Y:S04]  /*7a50*/  F2FP.PACK_AB R33, R200, R220 ;  /* 0x000000dcc821723e */ /* 0x000fe800000000ff */
[----:B------:R-:W-:Y:S07]  /*7a60*/  HMMA.16816.F32 R20, R24, R34, R20 ;  /* 0x000000221814723c */ /* 0x000fee0000001814 */
[----:B------:R-:W-:Y:S02]  /*7a70*/  F2FP.PACK_AB R24, R60, R61 ;  /* 0x0000003d3c18723e */ /* 0x000fe400000000ff */
[----:B------:R-:W-:Y:S03]  /*7a80*/  F2FP.PACK_AB R26, R56, R57 ;  /* 0x00000039381a723e */ /* 0x000fe600000000ff */
[----:B------:R-:W-:Y:S02]  /*7a90*/  F2FP.PACK_AB R25, R58, R59 ;  /* 0x0000003b3a19723e */ /* 0x000fe400000000ff */
[----:B------:R-:W-:Y:S02]  /*7aa0*/  F2FP.PACK_AB R27, R66, R228 ;  /* 0x000000e4421b723e */ /* 0x000fe400000000ff */
[----:B------:R-:W-:Y:S02]  /*7ab0*/  F2FP.PACK_AB R34, R63, R224 ;  /* 0x000000e03f22723e */ /* 0x000fe400000000ff */
[----:B------:R-:W-:Y:S03]  /*7ac0*/  F2FP.PACK_AB R35, R62, R67 ;  /* 0x000000433e23723e */ /* 0x000fe600000000ff */
[-C--:B-1----:R-:W-:Y:S08]  /*7ad0*/  HMMA.16816.F32 R4, R24, R28.reuse, R4 ;  /* 0x0000001c1804723c */ /* 0x082ff00000001804 */
[C---:B------:R-:W-:Y:S08]  /*7ae0*/  HMMA.16816.F32 R8, R32.reuse, R28, R8 ;  /* 0x0000001c2008723c */ /* 0x040ff00000001808 */
[-C--:B------:R-:W-:Y:S08]  /*7af0*/  HMMA.16816.F32 R12, R32, R30.reuse, R12 ;  /* 0x0000001e200c723c */ /* 0x080ff0000000180c */
[C---:B------:R-:W-:Y:S01]  /*7b00*/  HMMA.16816.F32 R16, R24.reuse, R30, R16 ;  /* 0x0000001e1810723c */ /* 0x040fe20000001810 */
[----:B------:R-:W1:Y:S07]  /*7b10*/  LDSM.16.MT88.4 R28, [R248+0x3100] ;  /* 0x00310000f81c783b */ /* 0x000e6e0000004200 */
[-C--:B------:R-:W-:Y:S08]  /*7b20*/  HMMA.16816.F32 R68, R24, R36.reuse, R68 ;  /* 0x000000241844723c */ /* 0x080ff00000001844 */
[C---:B------:R-:W-:Y:S08]  /*7b30*/  HMMA.16816.F32 R72, R32.reuse, R36, R72 ;  /* 0x000000242048723c */ /* 0x040ff00000001848 */
[-C--:B------:R-:W-:Y:S08]  /*7b40*/  HMMA.16816.F32 R76, R32, R38.reuse, R76 ;  /* 0x00000026204c723c */ /* 0x080ff0000000184c */
[C---:B------:R-:W-:Y:S01]  /*7b50*/  HMMA.16816.F32 R80, R24.reuse, R38, R80 ;  /* 0x000000261850723c */ /* 0x040fe20000001850 */
[----:B------:R-:W2:Y:S07]  /*7b60*/  LDSM.16.MT88.4 R36, [R242+0x3100] ;  /* 0x00310000f224783b */ /* 0x000eae0000004200 */
[-C--:B------:R-:W-:Y:S08]  /*7b70*/  HMMA.16816.F32 R84, R24, R40.reuse, R84 ;  /* 0x000000281854723c */ /* 0x080ff00000001854 */
[C---:B------:R-:W-:Y:S08]  /*7b80*/  HMMA.16816.F32 R88, R32.reuse, R40, R88 ;  /* 0x000000282058723c */ /* 0x040ff00000001858 */
[-C--:B------:R-:W-:Y:S08]  /*7b90*/  HMMA.16816.F32 R92, R32, R42.reuse, R92 ;  /* 0x0000002a205c723c */ /* 0x080ff0000000185c */
[C---:B------:R-:W-:Y:S01]  /*7ba0*/  HMMA.16816.F32 R96, R24.reuse, R42, R96 ;  /* 0x0000002a1860723c */ /* 0x040fe20000001860 */
[----:B------:R-:W3:Y:S07]  /*7bb0*/  LDSM.16.MT88.4 R40, [R241+0x3100] ;  /* 0x00310000f128783b */ /* 0x000eee0000004200 */
[-C--:B------:R-:W-:Y:S08]  /*7bc0*/  HMMA.16816.F32 R100, R24, R44.reuse, R100 ;  /* 0x0000002c1864723c */ /* 0x080ff00000001864 */
[C---:B------:R-:W-:Y:S08]  /*7bd0*/  HMMA.16816.F32 R104, R32.reuse, R44, R104 ;  /* 0x0000002c2068723c */ /* 0x040ff00000001868 */
[-C--:B------:R-:W-:Y:S08]  /*7be0*/  HMMA.16816.F32 R108, R32, R46.reuse, R108 ;  /* 0x0000002e206c723c */ /* 0x080ff0000000186c */
[C---:B------:R-:W-:Y:S01]  /*7bf0*/  HMMA.16816.F32 R112, R24.reuse, R46, R112 ;  /* 0x0000002e1870723c */ /* 0x040fe20000001870 */
[----:B------:R-:W4:Y:S07]  /*7c00*/  LDSM.16.MT88.4 R44, [R240+0x3100] ;  /* 0x00310000f02c783b */ /* 0x000f2e0000004200 */
[-C--:B-1----:R-:W-:Y:S08]  /*7c10*/  HMMA.16816.F32 R116, R24, R28.reuse, R116 ;  /* 0x0000001c1874723c */ /* 0x082ff00000001874 */
[C---:B------:R-:W-:Y:S07]  /*7c20*/  HMMA.16816.F32 R120, R32.reuse, R28, R120 ;  /* 0x0000001c2078723c */ /* 0x040fee0000001878 */
[----:B------:R-:W-:Y:S01]  /*7c30*/  FADD.FTZ R29, R223, R188 ;  /* 0x000000bcdf1d7221 */ /* 0x000fe20000010000 */
[-C--:B------:R-:W-:Y:S01]  /*7c40*/  HMMA.16816.F32 R124, R32, R30.reuse, R124 ;  /* 0x0000001e207c723c */ /* 0x080fe2000000187c */
[----:B------:R1:W-:Y:S03]  /*7c50*/  MUFU.EX2 R223, R48 ;  /* 0x0000003000df7308 */ /* 0x0003e60000000800 */
[----:B------:R-:W-:Y:S02]  /*7c60*/  FADD.FTZ R202, R202, R29 ;  /* 0x0000001dcaca7221 */ /* 0x000fe40000010000 */
[----:B------:R-:W-:Y:S02]  /*7c70*/  FADD.FTZ R28, R201, R189 ;  /* 0x000000bdc91c7221 */ /* 0x000fe40000010000 */
[C---:B------:R-:W-:Y:S04]  /*7c80*/  HMMA.16816.F32 R128, R24.reuse, R30, R128 ;  /* 0x0000001e1880723c */ /* 0x040fe80000001880 */
[----:B------:R-:W-:Y:S02]  /*7c90*/  FADD.FTZ R193, R193, R28 ;  /* 0x0000001cc1c17221 */ /* 0x000fe40000010000 */
[----:B------:R-:W-:Y:S02]  /*7ca0*/  FADD.FTZ R201, R195, R202 ;  /* 0x000000cac3c97221 */ /* 0x000fe40000010000 */
[-C--:B--2---:R-:W-:Y:S01]  /*7cb0*/  HMMA.16816.F32 R132, R24, R36.reuse, R132 ;  /* 0x000000241884723c */ /* 0x084fe20000001884 */
[----:B------:R-:W2:Y:S03]  /*7cc0*/  MUFU.EX2 R202, R210 ;  /* 0x000000d200ca7308 */ /* 0x000ea60000000800 */
[----:B------:R-:W-:Y:S02]  /*7cd0*/  FADD.FTZ R31, R225, R190 ;  /* 0x000000bee11f7221 */ /* 0x000fe40000010000 */
[----:B------:R-:W-:Y:S02]  /*7ce0*/  FADD.FTZ R186, R186, R193 ;  /* 0x000000c1baba7221 */ /* 0x000fe40000010000 */
[C---:B------:R-:W-:Y:S04]  /*7cf0*/  HMMA.16816.F32 R136, R32.reuse, R36, R136 ;  /* 0x000000242088723c */ /* 0x040fe80000001888 */
[----:B------:R-:W-:Y:S02]  /*7d00*/  FADD.FTZ R31, R222, R31 ;  /* 0x0000001fde1f7221 */ /* 0x000fe40000010000 */
[----:B------:R-:W-:Y:S02]  /*7d10*/  FADD.FTZ R201, R192, R201 ;  /* 0x000000c9c0c97221 */ /* 0x000fe40000010000 */
[-C--:B------:R-:W-:Y:S04]  /*7d20*/  HMMA.16816.F32 R140, R32, R38.reuse, R140 ;  /* 0x00000026208c723c */ /* 0x080fe8000000188c */
[----:B------:R-:W-:Y:S02]  /*7d30*/  FADD.FTZ R176, R176, R31 ;  /* 0x0000001fb0b07221 */ /* 0x000fe40000010000 */
[----:B------:R-:W5:Y:S01]  /*7d40*/  LDSM.16.MT88.4 R28, [R242+0x1900] ;  /* 0x00190000f21c783b */ /* 0x000f620000004200 */
[----:B------:R-:W-:Y:S01]  /*7d50*/  FADD.FTZ R225, R185, R186 ;  /* 0x000000bab9e17221 */ /* 0x000fe20000010000 */
[C---:B------:R-:W-:Y:S04]  /*7d60*/  HMMA.16816.F32 R144, R24.reuse, R38, R144 ;  /* 0x000000261890723c */ /* 0x040fe80000001890 */
[----:B------:R-:W-:Y:S01]  /*7d70*/  FADD.FTZ R203, R49, R176 ;  /* 0x000000b031cb7221 */ /* 0x000fe20000010000 */
[----:B------:R-:W-:Y:S01]  /*7d80*/  F2FP.PACK_AB R176, R197, R226 ;  /* 0x000000e2c5b0723e */ /* 0x000fe200000000ff */
[----:B------:R-:W-:Y:S01]  /*7d90*/  LDSM.16.MT88.4 R36, [R240+0x1900] ;  /* 0x00190000f024783b */ /* 0x000fe20000004200 */
[----:B------:R-:W-:Y:S01]  /*7da0*/  FADD.FTZ R222, R184, R187 ;  /* 0x000000bbb8de7221 */ /* 0x000fe20000010000 */
[-C--:B---3--:R-:W-:Y:S04]  /*7db0*/  HMMA.16816.F32 R148, R24, R40.reuse, R148 ;  /* 0x000000281894723c */ /* 0x088fe80000001894 */
[----:B------:R-:W-:Y:S01]  /*7dc0*/  FADD.FTZ R206, R206, R201 ;  /* 0x000000c9cece7221 */ /* 0x000fe20000010000 */
[----:B------:R-:W-:Y:S01]  /*7dd0*/  MOV R201, R196 ;  /* 0x000000c400c97202 */ /* 0x000fe20000000f00 */
[----:B-1----:R-:W-:Y:S01]  /*7de0*/  LDSM.16.MT88.4 R48, [R241+0x3900] ;  /* 0x00390000f130783b */ /* 0x002fe20000004200 */
[----:B------:R-:W-:Y:S01]  /*7df0*/  FADD.FTZ R204, R204, R225 ;  /* 0x000000e1cccc7221 */ /* 0x000fe20000010000 */
[C---:B------:R-:W-:Y:S04]  /*7e00*/  HMMA.16816.F32 R152, R32.reuse, R40, R152 ;  /* 0x000000282098723c */ /* 0x040fe80000001898 */
[----:B------:R-:W-:Y:S02]  /*7e10*/  FADD.FTZ R207, R207, R206 ;  /* 0x000000cecfcf7221 */ /* 0x000fe40000010000 */
[----:B------:R-:W-:Y:S02]  /*7e20*/  FADD.FTZ R61, R61, R204 ;  /* 0x000000cc3d3d7221 */ /* 0x000fe40000010000 */
[-C--:B------:R-:W-:Y:S04]  /*7e30*/  HMMA.16816.F32 R156, R32, R42.reuse, R156 ;  /* 0x0000002a209c723c */ /* 0x080fe8000000189c */
[----:B------:R-:W-:Y:S02]  /*7e40*/  FADD.FTZ R60, R60, R61 ;  /* 0x0000003d3c3c7221 */ /* 0x000fe40000010000 */
[----:B------:R-:W-:Y:S02]  /*7e50*/  FADD.FTZ R64, R64, R203 ;  /* 0x000000cb40407221 */ /* 0x000fe40000010000 */
[C---:B------:R-:W-:Y:S01]  /*7e60*/  HMMA.16816.F32 R160, R24.reuse, R42, R160 ;  /* 0x0000002a18a0723c */ /* 0x040fe200000018a0 */
[----:B------:R-:W-:Y:S03]  /*7e70*/  LDSM.16.MT88.4 R40, [R248+0x3900] ;  /* 0x00390000f828783b */ /* 0x000fe60000004200 */
[----:B------:R-:W-:Y:S02]  /*7e80*/  FADD.FTZ R57, R57, R60 ;  /* 0x0000003c39397221 */ /* 0x000fe40000010000 */
[----:B------:R-:W-:Y:S02]  /*7e90*/  FADD.FTZ R65, R65, R64 ;  /* 0x0000004041417221 */ /* 0x000fe40000010000 */
[-C--:B----4-:R-:W-:Y:S04]  /*7ea0*/  HMMA.16816.F32 R164, R24, R44.reuse, R164 ;  /* 0x0000002c18a4723c */ /* 0x090fe800000018a4 */
[----:B------:R-:W-:Y:S02]  /*7eb0*/  FADD.FTZ R57, R56, R57 ;  /* 0x0000003938397221 */ /* 0x000fe40000010000 */
[----:B------:R-:W-:Y:S02]  /*7ec0*/  FADD.FTZ R65, R220, R65 ;  /* 0x00000041dc417221 */ /* 0x000fe40000010000 */
[C---:B------:R-:W-:Y:S04]  /*7ed0*/  HMMA.16816.F32 R168, R32.reuse, R44, R168 ;  /* 0x0000002c20a8723c */ /* 0x040fe800000018a8 */
[----:B------:R-:W-:Y:S04]  /*7ee0*/  FADD.FTZ R200, R200, R65 ;  /* 0x00000041c8c87221 */ /* 0x000fe80000010000 */
[-C--:B------:R-:W-:Y:S01]  /*7ef0*/  HMMA.16816.F32 R172, R32, R46.reuse, R172 ;  /* 0x0000002e20ac723c */ /* 0x080fe200000018ac */
[----:B------:R-:W1:Y:S03]  /*7f00*/  LDSM.16.MT88.4 R32, [R241+0x1900] ;  /* 0x00190000f120783b */ /* 0x000e660000004200 */
[----:B------:R-:W-:Y:S04]  /*7f10*/  FADD.FTZ R67, R67, R200 ;  /* 0x000000c843437221 */ /* 0x000fe80000010000 */
[----:B------:R-:W-:Y:S01]  /*7f20*/  HMMA.16816.F32 R20, R24, R46, R20 ;  /* 0x0000002e1814723c */ /* 0x000fe20000001814 */
[----:B------:R-:W3:Y:S03]  /*7f30*/  LDSM.16.MT88.4 R44, [R242+0x3900] ;  /* 0x00390000f22c783b */ /* 0x000ee60000004200 */
[----:B------:R-:W-:Y:S03]  /*7f40*/  FADD.FTZ R62, R62, R67 ;  /* 0x000000433e3e7221 */ /* 0x000fe60000010000 */
[----:B------:R-:W-:Y:S01]  /*7f50*/  F2FP.PACK_AB R26, R218, R213 ;  /* 0x000000d5da1a723e */ /* 0x000fe200000000ff */
[-C--:B------:R-:W-:Y:S05]  /*7f60*/  HMMA.16816.F32 R192, R176, R180.reuse, R4 ;  /* 0x000000b4b0c0723c */ /* 0x080fea0000001804 */
[----:B------:R-:W-:Y:S01]  /*7f70*/  F2FP.PACK_AB R24, R214, R221 ;  /* 0x000000ddd618723e */ /* 0x000fe200000000ff */
[----:B------:R-:W-:Y:S01]  /*7f80*/  FADD.FTZ R62, R215, R62 ;  /* 0x0000003ed73e7221 */ /* 0x000fe20000010000 */
[C---:B------:R-:W-:Y:S02]  /*7f90*/  F2FP.PACK_AB R25, R217.reuse, R215 ;  /* 0x000000d7d919723e */ /* 0x040fe400000000ff */
[----:B--2---:R-:W-:Y:S03]  /*7fa0*/  F2FP.PACK_AB R27, R202, R223 ;  /* 0x000000dfca1b723e */ /* 0x004fe600000000ff */
[----:B------:R-:W-:Y:S04]  /*7fb0*/  FADD.FTZ R62, R217, R62 ;  /* 0x0000003ed93e7221 */ /* 0x000fe80000010000 */
[C---:B------:R-:W-:Y:S08]  /*7fc0*/  HMMA.16816.F32 R188, R24.reuse, R180, R8 ;  /* 0x000000b418bc723c */ /* 0x040ff00000001808 */
[-C--:B------:R-:W-:Y:S08]  /*7fd0*/  HMMA.16816.F32 R184, R24, R182.reuse, R12 ;  /* 0x000000b618b8723c */ /* 0x080ff0000000180c */
[C---:B------:R-:W-:Y:S08]  /*7fe0*/  HMMA.16816.F32 R180, R176.reuse, R182, R16 ;  /* 0x000000b6b0b4723c */ /* 0x040ff00000001810 */
[-C--:B-----5:R-:W-:Y:S08]  /*7ff0*/  HMMA.16816.F32 R68, R176, R28.reuse, R68 ;  /* 0x0000001cb044723c */ /* 0x0a0ff00000001844 */
[C---:B------:R-:W-:Y:S07]  /*8000*/  HMMA.16816.F32 R72, R24.reuse, R28, R72 ;  /* 0x0000001c1848723c */ /* 0x040fee0000001848 */
[----:B------:R-:W-:Y:S01]  /*8010*/  FADD.FTZ R28, R205, R222 ;  /* 0x000000decd1c7221 */ /* 0x000fe20000010000 */
[-C--:B------:R-:W-:Y:S04]  /*8020*/  HMMA.16816.F32 R76, R24, R30.reuse, R76 ;  /* 0x0000001e184c723c */ /* 0x080fe8000000184c */
[----:B------:R-:W-:Y:S02]  /*8030*/  FADD.FTZ R59, R59, R28 ;  /* 0x0000001c3b3b7221 */ /* 0x000fe40000010000 */
[----:B------:R-:W-:Y:S02]  /*8040*/  FADD.FTZ R28, R212, R207 ;  /* 0x000000cfd41c7221 */ /* 0x000fe40000010000 */
[C---:B------:R-:W-:Y:S04]  /*8050*/  HMMA.16816.F32 R80, R176.reuse, R30, R80 ;  /* 0x0000001eb050723c */ /* 0x040fe80000001850 */
[----:B------:R-:W-:Y:S02]  /*8060*/  FADD.FTZ R29, R211, R28 ;  /* 0x0000001cd31d7221 */ /* 0x000fe40000010000 */
[----:B------:R-:W-:Y:S02]  /*8070*/  FADD.FTZ R59, R58, R59 ;  /* 0x0000003b3a3b7221 */ /* 0x000fe40000010000 */
[-C--:B-1----:R-:W-:Y:S04]  /*8080*/  HMMA.16816.F32 R84, R176, R32.reuse, R84 ;  /* 0x00000020b054723c */ /* 0x082fe80000001854 */
[----:B------:R-:W-:Y:S02]  /*8090*/  FADD.FTZ R28, R224, R29 ;  /* 0x0000001de01c7221 */ /* 0x000fe40000010000 */
[----:B------:R-:W-:Y:S02]  /*80a0*/  FADD.FTZ R59, R228, R59 ;  /* 0x0000003be43b7221 */ /* 0x000fe40000010000 */
[C---:B------:R-:W-:Y:S04]  /*80b0*/  HMMA.16816.F32 R88, R24.reuse, R32, R88 ;  /* 0x000000201858723c */ /* 0x040fe80000001858 */
[----:B------:R-:W-:Y:S02]  /*80c0*/  FADD.FTZ R28, R63, R28 ;  /* 0x0000001c3f1c7221 */ /* 0x000fe40000010000 */
[----:B------:R-:W-:Y:S02]  /*80d0*/  FADD.FTZ R66, R66, R59 ;  /* 0x0000003b42427221 */ /* 0x000fe40000010000 */
[-C--:B------:R-:W-:Y:S04]  /*80e0*/  HMMA.16816.F32 R92, R24, R34.reuse, R92 ;  /* 0x00000022185c723c */ /* 0x080fe8000000185c */
[----:B------:R-:W-:Y:S04]  /*80f0*/  FADD.FTZ R66, R231, R66 ;  /* 0x00000042e7427221 */ /* 0x000fe80000010000 */
[C---:B------:R-:W-:Y:S08]  /*8100*/  HMMA.16816.F32 R96, R176.reuse, R34, R96 ;  /* 0x00000022b060723c */ /* 0x040ff00000001860 */
[-C--:B------:R-:W-:Y:S08]  /*8110*/  HMMA.16816.F32 R100, R176, R36.reuse, R100 ;  /* 0x00000024b064723c */ /* 0x080ff00000001864 */
[C---:B------:R-:W-:Y:S08]  /*8120*/  HMMA.16816.F32 R104, R24.reuse, R36, R104 ;  /* 0x000000241868723c */ /* 0x040ff00000001868 */
[-C--:B------:R-:W-:Y:S08]  /*8130*/  HMMA.16816.F32 R108, R24, R38.reuse, R108 ;  /* 0x00000026186c723c */ /* 0x080ff0000000186c */
[C---:B------:R-:W-:Y:S08]  /*8140*/  HMMA.16816.F32 R112, R176.reuse, R38, R112 ;  /* 0x00000026b070723c */ /* 0x040ff00000001870 */
[-C--:B------:R-:W-:Y:S08]  /*8150*/  HMMA.16816.F32 R116, R176, R40.reuse, R116 ;  /* 0x00000028b074723c */ /* 0x080ff00000001874 */
[C---:B------:R-:W-:Y:S08]  /*8160*/  HMMA.16816.F32 R120, R24.reuse, R40, R120 ;  /* 0x000000281878723c */ /* 0x040ff00000001878 */
[-C--:B------:R-:W-:Y:S08]  /*8170*/  HMMA.16816.F32 R124, R24, R42.reuse, R124 ;  /* 0x0000002a187c723c */ /* 0x080ff0000000187c */
[C---:B------:R-:W-:Y:S08]  /*8180*/  HMMA.16816.F32 R128, R176.reuse, R42, R128 ;  /* 0x0000002ab080723c */ /* 0x040ff00000001880 */
[-C--:B---3--:R-:W-:Y:S08]  /*8190*/  HMMA.16816.F32 R132, R176, R44.reuse, R132 ;  /* 0x0000002cb084723c */ /* 0x088ff00000001884 */
        /* <DEDUP_REMOVED lines=9> */
[-C--:B------:R-:W-:Y:S07]  /*8230*/  HMMA.16816.F32 R172, R24, R54.reuse, R172 ;  /* 0x0000003618ac723c */ /* 0x080fee00000018ac */
[----:B------:R-:W-:Y:S01]  /*8240*/  FADD.FTZ R24, R226, R57 ;  /* 0x00000039e2187221 */ /* 0x000fe20000010000 */
[----:B------:R-:W-:Y:S04]  /*8250*/  HMMA.16816.F32 R176, R176, R54, R20 ;  /* 0x00000036b0b0723c */ /* 0x000fe80000001814 */
[----:B------:R-:W-:Y:S02]  /*8260*/  FADD.FTZ R197, R197, R24 ;  /* 0x00000018c5c57221 */ /* 0x000fe40000010000 */
[----:B------:R-:W-:Y:S02]  /*8270*/  FADD.FTZ R25, R221, R28 ;  /* 0x0000001cdd197221 */ /* 0x000fe40000010000 */
[----:B------:R-:W-:Y:S01]  /*8280*/  FADD.FTZ R198, R198, R197 ;  /* 0x000000c5c6c67221 */ /* 0x000fe20000010000 */
[----:B------:R-:W-:Y:S03]  /*8290*/  MOV R197, R0 ;  /* 0x0000000000c57202 */ /* 0x000fe60000000f00 */
[----:B------:R-:W-:Y:S01]  /*82a0*/  FADD.FTZ R4, R199, R198 ;  /* 0x000000c6c7047221 */ /* 0x000fe20000010000 */
[----:B------:R-:W-:Y:S01]  /*82b0*/  MOV R198, R3 ;  /* 0x0000000300c67202 */ /* 0x000fe20000000f00 */
[----:B------:R-:W-:Y:S01]  /*82c0*/  FADD.FTZ R27, R227, R66 ;  /* 0x00000042e31b7221 */ /* 0x000fe20000010000 */
[----:B------:R-:W-:Y:S01]  /*82d0*/  MOV R199, R2 ;  /* 0x0000000200c77202 */ /* 0x000fe20000000f00 */
[----:B------:R-:W-:Y:S01]  /*82e0*/  FADD.FTZ R24, R214, R25 ;  /* 0x00000019d6187221 */ /* 0x000fe20000010000 */
[----:B------:R1:W-:Y:S01]  /*82f0*/  STL [R1+0x54], R4 ;  /* 0x0000540401007387 */ /* 0x0003e20000100800 */
[----:B------:R-:W-:Y:S02]  /*8300*/  FADD.FTZ R26, R230, R27 ;  /* 0x0000001be61a7221 */ /* 0x000fe40000010000 */
[----:B------:R-:W-:Y:S02]  /*8310*/  FADD.FTZ R25, R213, R24 ;  /* 0x00000018d5197221 */ /* 0x000fe40000010000 */
[----:B------:R-:W-:Y:S02]  /*8320*/  FADD.FTZ R6, R229, R26 ;  /* 0x0000001ae5067221 */ /* 0x000fe40000010000 */
[----:B------:R-:W-:Y:S02]  /*8330*/  FADD.FTZ R5, R218, R25 ;  /* 0x00000019da057221 */ /* 0x000fe40000010000 */
[----:B------:R-:W-:Y:S01]  /*8340*/  FADD.FTZ R27, R223, R62 ;  /* 0x0000003edf1b7221 */ /* 0x000fe20000010000 */
[----:B------:R2:W-:Y:S04]  /*8350*/  STL [R1+0x50], R6 ;  /* 0x0000500601007387 */ /* 0x0005e80000100800 */
[----:B------:R2:W-:Y:S01]  /*8360*/  STL [R1+0x4c], R5 ;  /* 0x00004c0501007387 */ /* 0x0005e20000100800 */
[----:B-1----:R-:W-:Y:S05]  /*8370*/  FADD.FTZ R4, R202, R27 ;  /* 0x0000001bca047221 */ /* 0x002fea0000010000 */
[----:B------:R2:W-:Y:S01]  /*8380*/  STL [R1+0x48], R4 ;  /* 0x0000480401007387 */ /* 0x0005e20000100800 */
[----:B------:R-:W-:-:S05]  /*8390*/  @P1 BRA `(.L_x_646) ;  /* 0xffffc87000001947 */ /* 0x000fca000383ffff */
.L_x_645:
[----:B--2---:R-:W2:Y:S04]  /*83a0*/  LDL.LU R8, [R1+0x54] ;  /* 0x0000540001087983 */ /* 0x004ea80000300800 */
[----:B------:R-:W3:Y:S04]  /*83b0*/  LDL.LU R7, [R1+0x50] ;  /* 0x0000500001077983 */ /* 0x000ee80000300800 */
[----:B------:R-:W4:Y:S04]  /*83c0*/  LDL.LU R6, [R1+0x4c] ;  /* 0x00004c0001067983 */ /* 0x000f280000300800 */
[----:B------:R-:W4:Y:S04]  /*83d0*/  LDL.LU R5, [R1+0x48] ;  /* 0x0000480001057983 */ /* 0x000f280000300800 */
[----:B------:R-:W4:Y:S01]  /*83e0*/  LDL.LU R21, [R1] ;  /* 0x0000000001157983 */ /* 0x000f220000300800 */
[----:B------:R-:W-:-:S02]  /*83f0*/  MOV R9, c[0x0][0x4e8] ;  /* 0x00013a0000097a02 */ /* 0x000fc40000000f00 */
[----:B------:R-:W-:Y:S01]  /*8400*/  MOV R14, RZ ;  /* 0x000000ff000e7202 */ /* 0x000fe20000000f00 */
[----:B------:R-:W1:Y:S01]  /*8410*/  S2R R22, SR_CTAID.Y ;  /* 0x0000000000167919 */ /* 0x000e620000002600 */
[----:B------:R-:W-:-:S03]  /*8420*/  ISETP.NE.AND P0, PT, R9, 0x1, PT ;  /* 0x000000010900780c */ /* 0x000fc60003f05270 */
[----:B------:R-:W4:Y:S04]  /*8430*/  LDL.LU R28, [R1+0x28] ;  /* 0x00002800011c7983 */ /* 0x000f280000300800 */
[----:B------:R-:W2:Y:S01]  /*8440*/  S2R R18, SR_TID.X ;  /* 0x0000000000127919 */ /* 0x000ea20000002100 */
[----:B-1----:R-:W-:Y:S01]  /*8450*/  IMAD.WIDE.U32 R24, R22, c[0x0][0x490], RZ ;  /* 0x0001240016187a25 */ /* 0x002fe200078e00ff */
[----:B------:R-:W-:Y:S02]  /*8460*/  MOV R27, 0xff800000 ;  /* 0xff800000001b7802 */ /* 0x000fe40000000f00 */
[----:B------:R-:W-:Y:S01]  /*8470*/  MOV R26, 0xff800000 ;  /* 0xff800000001a7802 */ /* 0x000fe20000000f00 */
[----:B------:R-:W-:Y:S06]  /*8480*/  BAR.SYNC.DEFER_BLOCKING 0x1, 0x80 ;  /* 0x0042000000007b1d */ /* 0x000fec0000010000 */
[----:B--2---:R-:W1:Y:S04]  /*8490*/  SHFL.BFLY PT, R13, R8, 0x2, 0x1f ;  /* 0x0c401f00080d7f89 */ /* 0x004e6800000e0000 */
[----:B---3--:R-:W2:Y:S04]  /*84a0*/  SHFL.BFLY PT, R12, R7, 0x2, 0x1f ;  /* 0x0c401f00070c7f89 */ /* 0x008ea800000e0000 */
[----:B----4-:R-:W3:Y:S04]  /*84b0*/  SHFL.BFLY PT, R10, R6, 0x2, 0x1f ;  /* 0x0c401f00060a7f89 */ /* 0x010ee800000e0000 */
[----:B------:R-:W4:Y:S01]  /*84c0*/  SHFL.BFLY PT, R4, R5, 0x2, 0x1f ;  /* 0x0c401f0005047f89 */ /* 0x000f2200000e0000 */
[----:B-1----:R-:W-:-:S02]  /*84d0*/  FADD.FTZ R13, R13, R8 ;  /* 0x000000080d0d7221 */ /* 0x002fc40000010000 */
[----:B--2---:R-:W-:-:S03]  /*84e0*/  FADD.FTZ R12, R12, R7 ;  /* 0x000000070c0c7221 */ /* 0x004fc60000010000 */
[----:B------:R-:W1:Y:S01]  /*84f0*/  SHFL.BFLY PT, R8, R13, 0x1, 0x1f ;  /* 0x0c201f000d087f89 */ /* 0x000e6200000e0000 */
[----:B---3--:R-:W-:-:S03]  /*8500*/  FADD.FTZ R10, R10, R6 ;  /* 0x000000060a0a7221 */ /* 0x008fc60000010000 */
[----:B------:R-:W2:Y:S01]  /*8510*/  SHFL.BFLY PT, R7, R12, 0x1, 0x1f ;  /* 0x0c201f000c077f89 */ /* 0x000ea200000e0000 */
[----:B----4-:R-:W-:-:S03]  /*8520*/  FADD.FTZ R4, R4, R5 ;  /* 0x0000000504047221 */ /* 0x010fc60000010000 */
[----:B------:R-:W3:Y:S04]  /*8530*/  SHFL.BFLY PT, R11, R10, 0x1, 0x1f ;  /* 0x0c201f000a0b7f89 */ /* 0x000ee800000e0000 */
[----:B------:R-:W4:Y:S01]  /*8540*/  SHFL.BFLY PT, R5, R4, 0x1, 0x1f ;  /* 0x0c201f0004057f89 */ /* 0x000f2200000e0000 */
[----:B-1----:R-:W-:Y:S01]  /*8550*/  FADD.FTZ R8, R13, R8 ;  /* 0x000000080d087221 */ /* 0x002fe20000010000 */
[----:B------:R-:W-:Y:S01]  /*8560*/  SHF.R.S32.HI R13, RZ, 0x1f, R22 ;  /* 0x0000001fff0d7819 */ /* 0x000fe20000011416 */
[----:B--2---:R-:W-:-:S03]  /*8570*/  FADD.FTZ R7, R12, R7 ;  /* 0x000000070c077221 */ /* 0x004fc60000010000 */
[----:B------:R-:W-:Y:S01]  /*8580*/  FSETP.NE.FTZ.AND P5, PT, R8, RZ, PT ;  /* 0x000000ff0800720b */ /* 0x000fe20003fb5000 */
[C---:B------:R-:W-:Y:S02]  /*8590*/  IMAD R19, R13.reuse, c[0x0][0x490], RZ ;  /* 0x000124000d137a24 */ /* 0x040fe400078e02ff */
[----:B------:R-:W-:Y:S01]  /*85a0*/  IMAD R13, R13, c[0x0][0x3e8], RZ ;  /* 0x0000fa000d0d7a24 */ /* 0x000fe200078e02ff */
[----:B------:R-:W-:Y:S01]  /*85b0*/  FSETP.NE.FTZ.AND P4, PT, R7, RZ, PT ;  /* 0x000000ff0700720b */ /* 0x000fe20003f95000 */
[----:B---3--:R-:W-:Y:S01]  /*85c0*/  FADD.FTZ R6, R10, R11 ;  /* 0x0000000b0a067221 */ /* 0x008fe20000010000 */
[----:B------:R-:W-:Y:S01]  /*85d0*/  MOV R10, R21 ;  /* 0x00000015000a7202 */ /* 0x000fe20000000f00 */
[----:B------:R-:W-:Y:S01]  /*85e0*/  IMAD R16, R22, c[0x0][0x3ec], R13 ;  /* 0x0000fb0016107a24 */ /* 0x000fe200078e020d */
[----:B------:R-:W-:Y:S01]  /*85f0*/  SHF.R.S32.HI R11, RZ, 0x1f, R18 ;  /* 0x0000001fff0b7819 */ /* 0x000fe20000011412 */
[----:B------:R-:W-:-:S03]  /*8600*/  @P0 IMAD.HI.U32 R13, R21, c[0x0][0x4ec], RZ ;  /* 0x00013b00150d0a27 */ /* 0x000fc600078e00ff */
[CC--:B------:R-:W-:Y:S01]  /*8610*/  LEA.HI R12, R11.reuse, R18.reuse, RZ, 0x2 ;  /* 0x000000120b0c7211 */ /* 0x0c0fe200078f10ff */
[----:B----4-:R-:W-:Y:S01]  /*8620*/  FADD.FTZ R5, R4, R5 ;  /* 0x0000000504057221 */ /* 0x010fe20000010000 */
[----:B------:R-:W-:Y:S01]  /*8630*/  @P0 SHF.R.U32.HI R10, RZ, c[0x0][0x4f0], R13 ;  /* 0x00013c00ff0a0a19 */ /* 0x000fe2000001160d */
[C---:B------:R-:W-:Y:S01]  /*8640*/  IMAD R19, R22.reuse, c[0x0][0x494], R19 ;  /* 0x0001250016137a24 */ /* 0x040fe200078e0213 */
[----:B------:R-:W-:Y:S01]  /*8650*/  MOV R13, RZ ;  /* 0x000000ff000d7202 */ /* 0x000fe20000000f00 */
[----:B------:R-:W-:Y:S01]  /*8660*/  IMAD.WIDE.U32 R22, R22, c[0x0][0x3e8], RZ ;  /* 0x0000fa0016167a25 */ /* 0x000fe200078e00ff */
[----:B------:R-:W-:Y:S01]  /*8670*/  LEA.HI R4, R11, R18, RZ, 0x5 ;  /* 0x000000120b047211 */ /* 0x000fe200078f28ff */
[----:B------:R-:W-:Y:S01]  /*8680*/  @P5 MUFU.RCP R14, R8 ;  /* 0x00000008000e5308 */ /* 0x000fe20000001000 */
[----:B------:R-:W-:Y:S02]  /*8690*/  FSETP.NE.FTZ.AND P1, PT, R5, RZ, PT ;  /* 0x000000ff0500720b */ /* 0x000fe40003f35000 */
[----:B------:R-:W-:-:S02]  /*86a0*/  LOP3.LUT R15, R4, 0xffffffe0, RZ, 0xc0, !PT ;  /* 0xffffffe0040f7812 */ /* 0x000fc400078ec0ff */
[----:B------:R-:W-:Y:S02]  /*86b0*/  IADD3 R20, -R10, RZ, RZ ;  /* 0x000000ff0a147210 */ /* 0x000fe40007ffe1ff */
[----:B------:R-:W-:Y:S01]  /*86c0*/  IADD3 R15, -R15, R18, RZ ;  /* 0x000000120f0f7210 */ /* 0x000fe20007ffe1ff */
[----:B------:R-:W1:Y:S01]  /*86d0*/  @P4 MUFU.RCP R13, R7 ;  /* 0x00000007000d4308 */ /* 0x000e620000001000 */
[----:B------:R-:W-:Y:S02]  /*86e0*/  IADD3 R17, R23, R16, RZ ;  /* 0x0000001017117210 */ /* 0x000fe40007ffe0ff */
[----:B------:R-:W-:Y:S01]  /*86f0*/  LOP3.LUT P3, RZ, R15, 0x3, RZ, 0xc0, !PT ;  /* 0x000000030fff7812 */ /* 0x000fe2000786c0ff */
[----:B------:R-:W-:Y:S01]  /*8700*/  IMAD R15, R20, c[0x0][0x4e8], R21 ;  /* 0x00013a00140f7a24 */ /* 0x000fe200078e0215 */
[----:B------:R-:W-:Y:S02]  /*8710*/  MOV R16, R22 ;  /* 0x0000001600107202 */ /* 0x000fe40000000f00 */
[----:B------:R-:W-:-:S02]  /*8720*/  LOP3.LUT R11, R12, 0xfffffffc, RZ, 0xc0, !PT ;  /* 0xfffffffc0c0b7812 */ /* 0x000fc400078ec0ff */
[----:B------:R-:W-:Y:S01]  /*8730*/  IADD3 R19, R25, R19, RZ ;  /* 0x0000001319137210 */ /* 0x000fe20007ffe0ff */
[C---:B-1----:R-:W-:Y:S02]  /*8740*/  FMUL.FTZ R195, R13.reuse, R195 ;  /* 0x000000c30dc37220 */ /* 0x042fe40000410000 */
        /* <DEDUP_REMOVED lines=31> */
[----:B------:R-:W-:Y:S01]  /*8940*/  CS2R R20, SRZ ;  /* 0x0000000000147805 */ /* 0x000fe2000001ff00 */
[----:B------:R-:W1:Y:S01]  /*8950*/  S2R R13, SR_CTAID.Z ;  /* 0x00000000000d7919 */ /* 0x000e620000002700 */
[--C-:B------:R-:W-:Y:S02]  /*8960*/  SHF.R.S32.HI R22, RZ, 0x2, R12.reuse ;  /* 0x00000002ff167819 */ /* 0x100fe4000001140c */
[----:B------:R-:W-:Y:S02]  /*8970*/  SHF.R.S32.HI R23, RZ, 0x1f, R12 ;  /* 0x0000001fff177819 */ /* 0x000fe4000001140c */
[----:B------:R-:W2:Y:S01]  /*8980*/  @P1 MUFU.RCP R21, R5 ;  /* 0x0000000500151308 */ /* 0x000ea20000001000 */
[----:B------:R-:W-:-:S02]  /*8990*/  IADD3 R11, -R11, R18, RZ ;  /* 0x000000120b0b7210 */ /* 0x000fc40007ffe1ff */
[----:B------:R-:W-:-:S05]  /*89a0*/  MOV R18, R24 ;  /* 0x0000001800127202 */ /* 0x000fca0000000f00 */
[----:B------:R-:W3:Y:S01]  /*89b0*/  @P5 MUFU.LG2 R8, R8 ;  /* 0x0000000800085308 */ /* 0x000ee20000000c00 */
[----:B-1----:R-:W-:Y:S01]  /*89c0*/  SHF.R.S32.HI R12, RZ, 0x1f, R13 ;  /* 0x0000001fff0c7819 */ /* 0x002fe2000001140d */
[----:B--2---:R-:W-:-:S04]  /*89d0*/  FMUL.FTZ R191, R21, R191 ;  /* 0x000000bf15bf7220 */ /* 0x004fc80000410000 */
[----:B------:R-:W-:Y:S02]  /*89e0*/  IMAD R24, R12, c[0x0][0x498], RZ ;  /* 0x000126000c187a24 */ /* 0x000fe400078e02ff */
        /* <DEDUP_REMOVED lines=31> */
[C---:B------:R-:W-:Y:S02]  /*8be0*/  IMAD R21, R13.reuse, c[0x0][0x49c], R24 ;  /* 0x000127000d157a24 */ /* 0x040fe400078e0218 */
[----:B------:R-:W-:Y:S01]  /*8bf0*/  IMAD.WIDE.U32 R24, R13, c[0x0][0x498], R18 ;  /* 0x000126000d187a25 */ /* 0x000fe200078e0012 */
[----:B------:R-:W-:-:S03]  /*8c00*/  @P5 MOV R18, 0x3f317218 ;  /* 0x3f31721800125802 */ /* 0x000fc60000000f00 */
[----:B---3--:R-:W-:Y:S02]  /*8c10*/  @P5 FMUL.FTZ R29, R8, 0.69314718246459960938 ;  /* 0x3f317218081d5820 */ /* 0x008fe40000410000 */
[----:B------:R-:W-:-:S04]  /*8c20*/  @P5 FMUL.FTZ R18, R18, c[0x0][0x2d0] ;  /* 0x0000b40012125a20 */ /* 0x000fc80000410000 */
[----:B------:R-:W-:Y:S02]  /*8c30*/  @P5 FFMA.FTZ R27, R18, R196, R29 ;  /* 0x000000c4121b5223 */ /* 0x000fe4000001001d */
[----:B------:R-:W2:Y:S01]  /*8c40*/  LDL.LU R18, [R1+0x8] ;  /* 0x0000080001127983 */ /* 0x000ea20000300800 */
[----:B------:R-:W-:-:S13]  /*8c50*/  FSETP.NE.FTZ.AND P2, PT, R6, RZ, PT ;  /* 0x000000ff0600720b */ /* 0x000fda0003f55000 */
[----:B------:R-:W1:Y:S01]  /*8c60*/  @P2 MUFU.RCP R20, R6 ;  /* 0x0000000600142308 */ /* 0x000e620000001000 */
[----:B------:R-:W-:Y:S02]  /*8c70*/  F2FP.PACK_AB R74, R75, R74 ;  /* 0x0000004a4b4a723e */ /* 0x000fe400000000ff */
[----:B------:R3:W5:Y:S01]  /*8c80*/  LDL R75, [R1+0x4] ;  /* 0x00000400014b7983 */ /* 0x0007620000100800 */
[C---:B-1----:R-:W-:Y:S02]  /*8c90*/  FMUL.FTZ R189, R20.reuse, R189 ;  /* 0x000000bd14bd7220 */ /* 0x042fe40000410000 */
        /* <DEDUP_REMOVED lines=30> */
[----:B------:R-:W-:-:S05]  /*8e80*/  FMUL.FTZ R20, R20, R172 ;  /* 0x000000ac14147220 */ /* 0x000fca0000410000 */
[----:B------:R-:W-:Y:S02]  /*8e90*/  F2FP.PACK_AB R20, R173, R20 ;  /* 0x00000014ad14723e */ /* 0x000fe400000000ff */
[----:B------:R3:W5:Y:S01]  /*8ea0*/  LDL.64 R172, [R1+0x20] ;  /* 0x0000200001ac7983 */ /* 0x0007620000100a00 */
[----:B------:R-:W1:Y:S01]  /*8eb0*/  @P1 MUFU.LG2 R5, R5 ;  /* 0x0000000500051308 */ /* 0x000e620000000c00 */
[----:B------:R-:W-:-:S07]  /*8ec0*/  IMAD R12, R12, c[0x0][0x3f0], RZ ;  /* 0x0000fc000c0c7a24 */ /* 0x000fce00078e02ff */
[----:B------:R-:W4:Y:S01]  /*8ed0*/  @P4 MUFU.LG2 R7, R7 ;  /* 0x0000000700074308 */ /* 0x000f220000000c00 */
[C---:B------:R-:W-:Y:S02]  /*8ee0*/  IMAD R12, R13.reuse, c[0x0][0x3f4], R12 ;  /* 0x0000fd000d0c7a24 */ /* 0x040fe400078e020c */
[----:B------:R-:W-:-:S05]  /*8ef0*/  IMAD.WIDE.U32 R30, R13, c[0x0][0x3f0], R16 ;  /* 0x0000fc000d1e7a25 */ /* 0x000fca00078e0010 */
[----:B------:R-:W3:Y:S01]  /*8f00*/  @P2 MUFU.LG2 R6, R6 ;  /* 0x0000000600062308 */ /* 0x000ee20000000c00 */
[----:B------:R-:W-:Y:S02]  /*8f10*/  @P1 MOV R13, 0x3f317218 ;  /* 0x3f317218000d1802 */ /* 0x000fe40000000f00 */
[----:B------:R-:W-:Y:S01]  /*8f20*/  @P4 MOV R17, 0x3f317218 ;  /* 0x3f31721800114802 */ /* 0x000fe20000000f00 */
[----:B-1----:R-:W-:Y:S01]  /*8f30*/  @P1 FMUL.FTZ R5, R5, 0.69314718246459960938 ;  /* 0x3f31721805051820 */ /* 0x002fe20000410000 */
[----:B------:R-:W-:Y:S01]  /*8f40*/  LEA.HI R23, R23, R22, RZ, 0x3 ;  /* 0x0000001617177211 */ /* 0x000fe200078f18ff */
[----:B------:R-:W-:Y:S01]  /*8f50*/  @P1 FMUL.FTZ R13, R13, c[0x0][0x2d0] ;  /* 0x0000b4000d0d1a20 */ /* 0x000fe20000410000 */
[----:B------:R-:W-:Y:S01]  /*8f60*/  @P2 MOV R16, 0x3f317218 ;  /* 0x3f31721800102802 */ /* 0x000fe20000000f00 */
[----:B----4-:R-:W-:Y:S01]  /*8f70*/  @P4 FMUL.FTZ R8, R7, 0.69314718246459960938 ;  /* 0x3f31721807084820 */ /* 0x010fe20000410000 */
[----:B------:R-:W-:Y:S01]  /*8f80*/  LOP3.LUT R23, R23, 0xfffffff8, RZ, 0xc0, !PT ;  /* 0xfffffff817177812 */ /* 0x000fe200078ec0ff */
[----:B------:R-:W-:Y:S01]  /*8f90*/  @P4 FMUL.FTZ R17, R17, c[0x0][0x2d0] ;  /* 0x0000b40011114a20 */ /* 0x000fe20000410000 */
[----:B------:R-:W-:Y:S01]  /*8fa0*/  MOV R19, 0xff800000 ;  /* 0xff80000000137802 */ /* 0x000fe20000000f00 */
[----:B------:R-:W-:Y:S01]  /*8fb0*/  @P1 FFMA.FTZ R19, R13, R0, R5 ;  /* 0x000000000d131223 */ /* 0x000fe20000010005 */
[----:B------:R-:W-:Y:S01]  /*8fc0*/  SHF.R.S32.HI R4, RZ, 0x5, R4 ;  /* 0x00000005ff047819 */ /* 0x000fe20000011404 */
[----:B------:R-:W-:Y:S01]  /*8fd0*/  @P2 FMUL.FTZ R16, R16, c[0x0][0x2d0] ;  /* 0x0000b40010102a20 */ /* 0x000fe20000410000 */
[----:B------:R-:W1:Y:S01]  /*8fe0*/  S2R R0, SR_CTAID.X ;  /* 0x0000000000007919 */ /* 0x000e620000002500 */
[----:B---3--:R-:W-:Y:S01]  /*8ff0*/  @P2 FMUL.FTZ R7, R6, 0.69314718246459960938 ;  /* 0x3f31721806072820 */ /* 0x008fe20000410000 */
[----:B------:R-:W-:Y:S01]  /*9000*/  IADD3 R22, R22, -R23, RZ ;  /* 0x8000001716167210 */ /* 0x000fe20007ffe0ff */
[----:B------:R-:W-:Y:S01]  /*9010*/  @P4 FFMA.FTZ R26, R17, R3, R8 ;  /* 0x00000003111a4223 */ /* 0x000fe20000010008 */
[----:B------:R-:W-:-:S02]  /*9020*/  SHF.R.S32.HI R3, RZ, 0x1f, R4 ;  /* 0x0000001fff037819 */ /* 0x000fc40000011404 */
[----:B------:R-:W-:Y:S01]  /*9030*/  MOV R23, 0xff800000 ;  /* 0xff80000000177802 */ /* 0x000fe20000000f00 */
[----:B------:R-:W-:Y:S01]  /*9040*/  @P2 FFMA.FTZ R23, R16, R2, R7 ;  /* 0x0000000210172223 */ /* 0x000fe20000010007 */
[----:B------:R-:W-:Y:S02]  /*9050*/  LEA.HI R2, R11, R11, RZ, 0x1 ;  /* 0x0000000b0b027211 */ /* 0x000fe400078f08ff */
[----:B------:R-:W-:Y:S02]  /*9060*/  LEA.HI R3, R3, R4, RZ, 0x2 ;  /* 0x0000000403037211 */ /* 0x000fe400078f10ff */
[C---:B------:R-:W-:Y:S02]  /*9070*/  LOP3.LUT R5, R22.reuse, 0x1, RZ, 0xc0, !PT ;  /* 0x0000000116057812 */ /* 0x040fe400078ec0ff */
[----:B------:R-:W-:Y:S02]  /*9080*/  R2P PR, R22, 0x6 ;  /* 0x0000000616007804 */ /* 0x000fe40000000000 */
[----:B------:R-:W-:-:S02]  /*9090*/  LOP3.LUT R6, R2, 0x1ffffffe, RZ, 0xc0, !PT ;  /* 0x1ffffffe02067812 */ /* 0x000fc400078ec0ff */
[----:B------:R-:W-:Y:S02]  /*90a0*/  SHF.L.U32 R22, R22, 0x6, RZ ;  /* 0x0000000616167819 */ /* 0x000fe400000006ff */
[----:B------:R-:W-:Y:S02]  /*90b0*/  LOP3.LUT R3, R3, 0xffffffc, RZ, 0xc0, !PT ;  /* 0x0ffffffc03037812 */ /* 0x000fe400078ec0ff */
[----:B------:R-:W-:Y:S02]  /*90c0*/  SHF.L.U32 R2, R2, 0x5, RZ ;  /* 0x0000000502027819 */ /* 0x000fe400000006ff */
[----:B------:R-:W-:Y:S02]  /*90d0*/  ISETP.NE.U32.AND P4, PT, R5, 0x1, PT ;  /* 0x000000010500780c */ /* 0x000fe40003f85070 */
[----:B------:R-:W-:Y:S02]  /*90e0*/  LOP3.LUT R22, R22, 0x1c0, RZ, 0xc0, !PT ;  /* 0x000001c016167812 */ /* 0x000fe400078ec0ff */
[----:B------:R-:W-:-:S02]  /*90f0*/  IADD3 R3, R4, -R3, RZ ;  /* 0x8000000304037210 */ /* 0x000fc40007ffe0ff */
[----:B------:R-:W-:Y:S02]  /*9100*/  IADD3 R6, R11, -R6, RZ ;  /* 0x800000060b067210 */ /* 0x000fe40007ffe0ff */
[----:B------:R-:W-:Y:S02]  /*9110*/  SHF.R.S32.HI R8, RZ, 0x2, R28 ;  /* 0x00000002ff087819 */ /* 0x000fe4000001141c */
[----:B------:R-:W-:Y:S02]  /*9120*/  LOP3.LUT R5, R2, 0xffffffc0, RZ, 0xc0, !PT ;  /* 0xffffffc002057812 */ /* 0x000fe400078ec0ff */
[----:B------:R-:W-:Y:S02]  /*9130*/  LEA R4, R4, R11, 0x9 ;  /* 0x0000000b04047211 */ /* 0x000fe400078e48ff */
[----:B------:R-:W-:Y:S02]  /*9140*/  LEA.HI R7, R22, R22, RZ, 0x1d ;  /* 0x0000001616077211 */ /* 0x000fe400078fe8ff */
[----:B------:R-:W-:-:S02]  /*9150*/  LEA R3, R3, R8, 0x4 ;  /* 0x0000000803037211 */ /* 0x000fc400078e20ff */
[----:B------:R-:W-:Y:S02]  /*9160*/  LEA R6, R6, R5, 0x3 ;  /* 0x0000000506067211 */ /* 0x000fe400078e18ff */
[----:B------:R-:W-:Y:S02]  /*9170*/  SHF.R.S32.HI R2, RZ, 0x1f, R10 ;  /* 0x0000001fff027819 */ /* 0x000fe4000001140a */
[----:B------:R-:W-:Y:S02]  /*9180*/  LEA R4, R4, R7, 0x1 ;  /* 0x0000000704047211 */ /* 0x000fe400078e08ff */
[----:B------:R-:W-:Y:S01]  /*9190*/  IADD3 R7, R3, R6, RZ ;  /* 0x0000000603077210 */ /* 0x000fe20007ffe0ff */
[----:B------:R-:W-:Y:S01]  /*91a0*/  IMAD R5, R2, c[0x0][0x3e0], RZ ;  /* 0x0000f80002057a24 */ /* 0x000fe200078e02ff */
[----:B------:R-:W-:Y:S02]  /*91b0*/  IADD3 R31, R31, R12, RZ ;  /* 0x0000000c1f1f7210 */ /* 0x000fe40007ffe0ff */
[C---:B-1----:R-:W-:Y:S01]  /*91c0*/  LEA R3, R0.reuse, R3, 0x7 ;  /* 0x0000000300037211 */ /* 0x042fe200078e38ff */
[----:B------:R-:W-:Y:S01]  /*91d0*/  IMAD R2, R9, c[0x0][0x388], RZ ;  /* 0x0000e20009027a24 */ /* 0x000fe200078e02ff */
[----:B------:R-:W-:Y:S01]  /*91e0*/  LEA R7, R0, R7, 0x7 ;  /* 0x0000000700077211 */ /* 0x000fe200078e38ff */
[----:B------:R-:W-:Y:S01]  /*91f0*/  IMAD R5, R10, c[0x0][0x3e4], R5 ;  /* 0x0000f9000a057a24 */ /* 0x000fe200078e0205 */
[----:B------:R-:W-:Y:S01]  /*9200*/  SHF.L.U32 R11, R4, 0x1, RZ ;  /* 0x00000001040b7819 */ /* 0x000fe200000006ff */
[----:B------:R-:W-:Y:S01]  /*9210*/  IMAD.WIDE.U32 R30, R10, c[0x0][0x3e0], R30 ;  /* 0x0000f8000a1e7a25 */ /* 0x000fe200078e001e */
[----:B------:R-:W-:-:S02]  /*9220*/  IADD3 R9, R3, 0x8, RZ ;  /* 0x0000000803097810 */ /* 0x000fc40007ffe0ff */
[----:B------:R-:W-:Y:S01]  /*9230*/  IADD3 R4, R11, 0x80, RZ ;  /* 0x000000800b047810 */ /* 0x000fe20007ffe0ff */
[----:B------:R-:W-:Y:S01]  /*9240*/  @P0 IMAD.HI.U32 R0, R7, c[0x0][0x4ec], RZ ;  /* 0x00013b0007000a27 */ /* 0x000fe200078e00ff */
[-C--:B------:R-:W-:Y:S02]  /*9250*/  ISETP.GE.OR P5, PT, R9, R2.reuse, P3 ;  /* 0x000000020900720c */ /* 0x080fe40001fa6670 */
[C---:B------:R-:W-:Y:S02]  /*9260*/  IADD3 R9, R3.reuse, 0x40, RZ ;  /* 0x0000004003097810 */ /* 0x040fe40007ffe0ff */
[C---:B------:R-:W-:Y:S02]  /*9270*/  ISETP.GE.OR P6, PT, R3.reuse, R2, P3 ;  /* 0x000000020300720c */ /* 0x040fe40001fc6670 */
[----:B------:R-:W-:Y:S02]  /*9280*/  IADD3 R3, R3, 0x48, RZ ;  /* 0x0000004803037810 */ /* 0x000fe40007ffe0ff */
[----:B------:R-:W-:-:S02]  /*9290*/  IADD3 R31, R31, R5, RZ ;  /* 0x000000051f1f7210 */ /* 0x000fc40007ffe0ff */
[----:B------:R-:W-:Y:S02]  /*92a0*/  IADD3 R13, R11, 0x70, RZ ;  /* 0x000000700b0d7810 */ /* 0x000fe40007ffe0ff */
[----:B------:R-:W-:Y:S02]  /*92b0*/  MOV R5, R7 ;  /* 0x0000000700057202 */ /* 0x000fe40000000f00 */
[----:B------:R-:W-:Y:S02]  /*92c0*/  @P4 IADD3 R13, R4, 0x10, RZ ;  /* 0x00000010040d4810 */ /* 0x000fe40007ffe0ff */
[----:B------:R-:W-:Y:S02]  /*92d0*/  @P0 SHF.R.U32.HI R5, RZ, c[0x0][0x4f0], R0 ;  /* 0x00013c00ff050a19 */ /* 0x000fe40000011600 */
[-C--:B------:R-:W-:Y:S02]  /*92e0*/  ISETP.GE.OR P4, PT, R9, R2.reuse, P3 ;  /* 0x000000020900720c */ /* 0x080fe40001f86670 */
[----:B------:R-:W-:-:S02]  /*92f0*/  ISETP.GE.OR P3, PT, R3, R2, P3 ;  /* 0x000000020300720c */ /* 0x000fc40001f66670 */
[----:B------:R-:W-:Y:S02]  /*9300*/  SHF.R.S32.HI R3, RZ, 0x1f, R15 ;  /* 0x0000001fff037819 */ /* 0x000fe4000001140f */
[C---:B------:R-:W-:Y:S02]  /*9310*/  IADD3 R0, -R5.reuse, RZ, RZ ;  /* 0x000000ff05007210 */ /* 0x040fe40007ffe1ff */
[----:B------:R-:W-:Y:S01]  /*9320*/  IADD3 R8, P0, R5, R24, RZ ;  /* 0x0000001805087210 */ /* 0x000fe20007f1e0ff */
[----:B------:R-:W-:Y:S01]  /*9330*/  IMAD R4, R3, c[0x0][0x3d8], RZ ;  /* 0x0000f60003047a24 */ /* 0x000fe200078e02ff */
[----:B------:R-:W-:Y:S01]  /*9340*/  SHF.R.S32.HI R3, RZ, 0x1f, R5 ;  /* 0x0000001fff037819 */ /* 0x000fe20000011405 */
[----:B------:R-:W-:Y:S01]  /*9350*/  IMAD R7, R0, c[0x0][0x4e8], R7 ;  /* 0x00013a0000077a24 */ /* 0x000fe200078e0207 */
[----:B------:R-:W-:Y:S02]  /*9360*/  MOV R5, 0x20 ;  /* 0x0000002000057802 */ /* 0x000fe40000000f00 */
[----:B------:R-:W-:-:S02]  /*9370*/  IADD3.X R9, R3, R25, R21, P0, !PT ;  /* 0x0000001903097210 */ /* 0x000fc400007fe415 */
[----:B------:R-:W-:Y:S01]  /*9380*/  SHF.R.S32.HI R3, RZ, 0x1f, R7 ;  /* 0x0000001fff037819 */ /* 0x000fe20000011407 */
[C---:B------:R-:W-:Y:S01]  /*9390*/  FMUL.FTZ R193, R14.reuse, R193 ;  /* 0x000000c10ec17220 */ /* 0x040fe20000410000 */
[----:B------:R-:W-:Y:S01]  /*93a0*/  SEL R0, R5, 0xffffffe0, !P1 ;  /* 0xffffffe005007807 */ /* 0x000fe20004800000 */
[C---:B------:R-:W-:Y:S02]  /*93b0*/  FMUL.FTZ R192, R14.reuse, R192 ;  /* 0x000000c00ec07220 */ /* 0x040fe40000410000 */
[C---:B------:R-:W-:Y:S02]  /*93c0*/  FMUL.FTZ R181, R14.reuse, R181 ;  /* 0x000000b50eb57220 */ /* 0x040fe40000410000 */
[----:B------:R-:W-:Y:S01]  /*93d0*/  FMUL.FTZ R180, R14, R180 ;  /* 0x000000b40eb47220 */ /* 0x000fe20000410000 */
[----:B------:R-:W-:Y:S01]  /*93e0*/  IADD3 R5, R11, R0, RZ ;  /* 0x000000000b057210 */ /* 0x000fe20007ffe0ff */
[----:B------:R-:W-:Y:S01]  /*93f0*/  IMAD R6, R3, c[0x0][0x488], RZ ;  /* 0x0001220003067a24 */ /* 0x000fe200078e02ff */
[----:B------:R-:W-:Y:S01]  /*9400*/  IADD3 R3, R0, R13, RZ ;  /* 0x0000000d00037210 */ /* 0x000fe20007ffe0ff */
[C---:B------:R-:W-:Y:S01]  /*9410*/  FMUL.FTZ R69, R14.reuse, R69 ;  /* 0x000000450e457220 */ /* 0x040fe20000410000 */
[----:B------:R-:W-:Y:S01]  /*9420*/  F2FP.PACK_AB R192, R193, R192 ;  /* 0x000000c0c1c0723e */ /* 0x000fe200000000ff */
[C---:B------:R-:W-:Y:S01]  /*9430*/  FMUL.FTZ R68, R14.reuse, R68 ;  /* 0x000000440e447220 */ /* 0x040fe20000410000 */
[----:B------:R-:W-:Y:S01]  /*9440*/  F2FP.PACK_AB R194, R195, R194 ;  /* 0x000000c2c3c2723e */ /* 0x000fe200000000ff */
[C---:B------:R-:W-:Y:S01]  /*9450*/  FMUL.FTZ R81, R14.reuse, R81 ;  /* 0x000000510e517220 */ /* 0x040fe20000410000 */
[----:B------:R-:W-:Y:S01]  /*9460*/  MOV R0, 0x40 ;  /* 0x0000004000007802 */ /* 0x000fe20000000f00 */
[----:B------:R-:W-:Y:S01]  /*9470*/  FMUL.FTZ R80, R14, R80 ;  /* 0x000000500e507220 */ /* 0x000fe20000410000 */
[----:B------:R-:W-:-:S02]  /*9480*/  F2FP.PACK_AB R180, R181, R180 ;  /* 0x000000b4b5b4723e */ /* 0x000fc400000000ff */
[----:B------:R-:W-:Y:S01]  /*9490*/  F2FP.PACK_AB R182, R183, R182 ;  /* 0x000000b6b7b6723e */ /* 0x000fe200000000ff */
[C---:B------:R-:W-:Y:S01]  /*94a0*/  FMUL.FTZ R85, R14.reuse, R85 ;  /* 0x000000550e557220 */ /* 0x040fe20000410000 */
[----:B------:R-:W-:Y:S01]  /*94b0*/  F2FP.PACK_AB R188, R189, R188 ;  /* 0x000000bcbdbc723e */ /* 0x000fe200000000ff */
[C---:B------:R-:W-:Y:S01]  /*94c0*/  FMUL.FTZ R84, R14.reuse, R84 ;  /* 0x000000540e547220 */ /* 0x040fe20000410000 */
[----:B------:R-:W-:Y:S01]  /*94d0*/  F2FP.PACK_AB R190, R191, R190 ;  /* 0x000000bebfbe723e */ /* 0x000fe200000000ff */
[C---:B------:R-:W-:Y:S01]  /*94e0*/  FMUL.FTZ R97, R14.reuse, R97 ;  /* 0x000000610e617220 */ /* 0x040fe20000410000 */
[----:B------:R-:W-:Y:S01]  /*94f0*/  F2FP.PACK_AB R184, R185, R184 ;  /* 0x000000b8b9b8723e */ /* 0x000fe200000000ff */
[----:B------:R-:W-:Y:S01]  /*9500*/  FMUL.FTZ R96, R14, R96 ;  /* 0x000000600e607220 */ /* 0x000fe20000410000 */
[----:B------:R-:W-:Y:S01]  /*9510*/  F2FP.PACK_AB R186, R187, R186 ;  /* 0x000000babbba723e */ /* 0x000fe200000000ff */
[----:B------:R-:W-:Y:S01]  /*9520*/  STS [R11+0x80], R192 ;  /* 0x000080c00b007388 */ /* 0x000fe20000000800 */
[----:B------:R-:W-:-:S02]  /*9530*/  F2FP.PACK_AB R68, R69, R68 ;  /* 0x000000444544723e */ /* 0x000fc400000000ff */
[----:B------:R-:W-:Y:S01]  /*9540*/  F2FP.PACK_AB R70, R71, R70 ;  /* 0x000000464746723e */ /* 0x000fe200000000ff */
[----:B------:R-:W-:Y:S01]  /*9550*/  STS [R11+0x480], R194 ;  /* 0x000480c20b007388 */ /* 0x000fe20000000800 */
[----:B------:R-:W-:Y:S02]  /*9560*/  SEL R0, R0, 0xffffffc0, !P2 ;  /* 0xffffffc000007807 */ /* 0x000fe40005000000 */
[----:B------:R-:W-:Y:S01]  /*9570*/  F2FP.PACK_AB R80, R81, R80 ;  /* 0x000000505150723e */ /* 0x000fe200000000ff */
[----:B------:R-:W-:Y:S01]  /*9580*/  STS [R13], R180 ;  /* 0x000000b40d007388 */ /* 0x000fe20000000800 */
[----:B------:R-:W-:Y:S01]  /*9590*/  F2FP.PACK_AB R82, R83, R82 ;  /* 0x000000525352723e */ /* 0x000fe200000000ff */
[C---:B------:R-:W-:Y:S01]  /*95a0*/  FMUL.FTZ R101, R14.reuse, R101 ;  /* 0x000000650e657220 */ /* 0x040fe20000410000 */
[----:B------:R-:W-:Y:S01]  /*95b0*/  F2FP.PACK_AB R72, R73, R72 ;  /* 0x000000484948723e */ /* 0x000fe200000000ff */
[----:B------:R-:W-:Y:S01]  /*95c0*/  STS [R13+0x400], R182 ;  /* 0x000400b60d007388 */ /* 0x000fe20000000800 */
[----:B------:R-:W-:Y:S01]  /*95d0*/  FMUL.FTZ R100, R14, R100 ;  /* 0x000000640e647220 */ /* 0x000fe20000410000 */
[----:B------:R-:W-:Y:S01]  /*95e0*/  F2FP.PACK_AB R76, R77, R76 ;  /* 0x0000004c4d4c723e */ /* 0x000fe200000000ff */
[----:B------:R-:W-:Y:S01]  /*95f0*/  IMAD R4, R15, c[0x0][0x3dc], R4 ;  /* 0x0000f7000f047a24 */ /* 0x000fe200078e0204 */
[----:B------:R-:W-:Y:S01]  /*9600*/  F2FP.PACK_AB R78, R79, R78 ;  /* 0x0000004e4f4e723e */ /* 0x000fe200000000ff */
[----:B------:R-:W-:Y:S01]  /*9610*/  IMAD.WIDE.U32 R16, R15, c[0x0][0x3d8], R30 ;  /* 0x0000f6000f107a25 */ /* 0x000fe200078e001e */
[----:B------:R-:W-:Y:S01]  /*9620*/  STS [R11+0x2080], R188 ;  /* 0x002080bc0b007388 */ /* 0x000fe20000000800 */
[----:B------:R-:W-:-:S02]  /*9630*/  F2FP.PACK_AB R84, R85, R84 ;  /* 0x000000545554723e */ /* 0x000fc400000000ff */
[C---:B------:R-:W-:Y:S01]  /*9640*/  FMUL.FTZ R113, R14.reuse, R113 ;  /* 0x000000710e717220 */ /* 0x040fe20000410000 */
[----:B------:R-:W-:Y:S01]  /*9650*/  STS [R11+0x2480], R190 ;  /* 0x002480be0b007388 */ /* 0x000fe20000000800 */
[----:B------:R-:W-:Y:S01]  /*9660*/  FMUL.FTZ R112, R14, R112 ;  /* 0x000000700e707220 */ /* 0x000fe20000410000 */
[----:B------:R-:W-:Y:S02]  /*9670*/  F2FP.PACK_AB R86, R87, R86 ;  /* 0x000000565756723e */ /* 0x000fe400000000ff */
[----:B------:R-:W-:Y:S01]  /*9680*/  STS [R13+0x2000], R184 ;  /* 0x002000b80d007388 */ /* 0x000fe20000000800 */
[----:B------:R-:W-:Y:S02]  /*9690*/  IADD3 R15, R11, R0, RZ ;  /* 0x000000000b0f7210 */ /* 0x000fe40007ffe0ff */
[----:B------:R-:W-:Y:S01]  /*96a0*/  F2FP.PACK_AB R96, R97, R96 ;  /* 0x000000606160723e */ /* 0x000fe200000000ff */
[----:B------:R-:W-:Y:S01]  /*96b0*/  STS [R13+0x2400], R186 ;  /* 0x002400ba0d007388 */ /* 0x000fe20000000800 */
[----:B------:R-:W-:-:S02]  /*96c0*/  F2FP.PACK_AB R98, R99, R98 ;  /* 0x000000626362723e */ /* 0x000fc400000000ff */
[----:B------:R-:W-:Y:S01]  /*96d0*/  IADD3 R21, R0, R13, RZ ;  /* 0x0000000d00157210 */ /* 0x000fe20007ffe0ff */
[----:B------:R-:W-:Y:S01]  /*96e0*/  STS [R5+0x80], R68 ;  /* 0x0000804405007388 */ /* 0x000fe20000000800 */
[----:B------:R-:W-:Y:S01]  /*96f0*/  F2FP.PACK_AB R88, R89, R88 ;  /* 0x000000585958723e */ /* 0x000fe200000000ff */
[C---:B------:R-:W-:Y:S01]  /*9700*/  FMUL.FTZ R117, R14.reuse, R117 ;  /* 0x000000750e757220 */ /* 0x040fe20000410000 */
[----:B------:R-:W-:Y:S01]  /*9710*/  F2FP.PACK_AB R90, R91, R90 ;  /* 0x0000005a5b5a723e */ /* 0x000fe200000000ff */
[----:B------:R-:W-:Y:S01]  /*9720*/  STS [R5+0x480], R70 ;  /* 0x0004804605007388 */ /* 0x000fe20000000800 */
[C---:B------:R-:W-:Y:S01]  /*9730*/  FMUL.FTZ R116, R14.reuse, R116 ;  /* 0x000000740e747220 */ /* 0x040fe20000410000 */
[----:B------:R-:W-:Y:S02]  /*9740*/  F2FP.PACK_AB R92, R93, R92 ;  /* 0x0000005c5d5c723e */ /* 0x000fe400000000ff */
[----:B------:R-:W-:Y:S01]  /*9750*/  STS [R3], R80 ;  /* 0x0000005003007388 */ /* 0x000fe20000000800 */
[----:B------:R-:W-:Y:S01]  /*9760*/  F2FP.PACK_AB R94, R95, R94 ;  /* 0x0000005e5f5e723e */ /* 0x000fe200000000ff */
[----:B------:R-:W-:-:S02]  /*9770*/  FMUL.FTZ R129, R14, R129 ;  /* 0x000000810e817220 */ /* 0x000fc40000410000 */
[----:B------:R-:W-:Y:S01]  /*9780*/  STS [R3+0x400], R82 ;  /* 0x0004005203007388 */ /* 0x000fe20000000800 */
[----:B------:R-:W-:Y:S01]  /*9790*/  FMUL.FTZ R128, R14, R128 ;  /* 0x000000800e807220 */ /* 0x000fe20000410000 */
[----:B------:R-:W-:Y:S02]  /*97a0*/  F2FP.PACK_AB R100, R101, R100 ;  /* 0x000000646564723e */ /* 0x000fe400000000ff */
[----:B------:R-:W-:Y:S01]  /*97b0*/  STS [R5+0x2080], R72 ;  /* 0x0020804805007388 */ /* 0x000fe20000000800 */
[----:B------:R-:W-:Y:S02]  /*97c0*/  F2FP.PACK_AB R102, R103, R102 ;  /* 0x000000666766723e */ /* 0x000fe400000000ff */
[----:B------:R-:W-:Y:S01]  /*97d0*/  IADD3 R25, R0, R5, RZ ;  /* 0x0000000500197210 */ /* 0x000fe20007ffe0ff */
[----:B------:R-:W-:Y:S01]  /*97e0*/  STS [R5+0x2480], R74 ;  /* 0x0024804a05007388 */ /* 0x000fe20000000800 */
[----:B------:R-:W-:Y:S02]  /*97f0*/  F2FP.PACK_AB R112, R113, R112 ;  /* 0x000000707170723e */ /* 0x000fe400000000ff */
[----:B------:R-:W-:Y:S01]  /*9800*/  F2FP.PACK_AB R114, R115, R114 ;  /* 0x000000727372723e */ /* 0x000fe200000000ff */
[----:B------:R-:W-:Y:S01]  /*9810*/  STS [R3+0x2000], R76 ;  /* 0x0020004c03007388 */ /* 0x000fe20000000800 */
[----:B------:R-:W-:-:S03]  /*9820*/  IADD3 R29, R3, R0, RZ ;  /* 0x00000000031d7210 */ /* 0x000fc60007ffe0ff */
[----:B------:R-:W-:Y:S01]  /*9830*/  STS [R3+0x2400], R78 ;  /* 0x0024004e03007388 */ /* 0x000fe20000000800 */
[----:B------:R-:W-:Y:S01]  /*9840*/  F2FP.PACK_AB R104, R105, R104 ;  /* 0x000000686968723e */ /* 0x000fe200000000ff */
[C---:B------:R-:W-:Y:S01]  /*9850*/  FMUL.FTZ R133, R14.reuse, R133 ;  /* 0x000000850e857220 */ /* 0x040fe20000410000 */
[----:B------:R-:W-:Y:S01]  /*9860*/  F2FP.PACK_AB R106, R107, R106 ;  /* 0x0000006a6b6a723e */ /* 0x000fe200000000ff */
[----:B------:R-:W-:Y:S01]  /*9870*/  STS [R15+0x80], R84 ;  /* 0x000080540f007388 */ /* 0x000fe20000000800 */
[C---:B------:R-:W-:Y:S01]  /*9880*/  FMUL.FTZ R132, R14.reuse, R132 ;  /* 0x000000840e847220 */ /* 0x040fe20000410000 */
[----:B------:R-:W-:Y:S02]  /*9890*/  F2FP.PACK_AB R108, R109, R108 ;  /* 0x0000006c6d6c723e */ /* 0x000fe400000000ff */
[----:B------:R-:W-:Y:S01]  /*98a0*/  STS [R15+0x480], R86 ;  /* 0x000480560f007388 */ /* 0x000fe20000000800 */
[----:B------:R-:W-:Y:S01]  /*98b0*/  F2FP.PACK_AB R110, R111, R110 ;  /* 0x0000006e6f6e723e */ /* 0x000fe200000000ff */
[----:B------:R-:W-:-:S02]  /*98c0*/  FMUL.FTZ R145, R14, R145 ;  /* 0x000000910e917220 */ /* 0x000fc40000410000 */
[----:B------:R-:W-:Y:S01]  /*98d0*/  STS [R21], R96 ;  /* 0x0000006015007388 */ /* 0x000fe20000000800 */
[----:B------:R-:W-:Y:S01]  /*98e0*/  FMUL.FTZ R144, R14, R144 ;  /* 0x000000900e907220 */ /* 0x000fe20000410000 */
[----:B------:R-:W-:Y:S02]  /*98f0*/  F2FP.PACK_AB R116, R117, R116 ;  /* 0x000000747574723e */ /* 0x000fe400000000ff */
[----:B------:R-:W-:Y:S01]  /*9900*/  STS [R21+0x400], R98 ;  /* 0x0004006215007388 */ /* 0x000fe20000000800 */
[----:B------:R-:W-:-:S03]  /*9910*/  F2FP.PACK_AB R118, R119, R118 ;  /* 0x000000767776723e */ /* 0x000fc600000000ff */
[----:B------:R-:W-:Y:S01]  /*9920*/  STS [R15+0x2080], R88 ;  /* 0x002080580f007388 */ /* 0x000fe20000000800 */
[----:B------:R-:W-:-:S03]  /*9930*/  F2FP.PACK_AB R128, R129, R128 ;  /* 0x000000808180723e */ /* 0x000fc600000000ff */
[----:B------:R-:W-:Y:S01]  /*9940*/  STS [R15+0x2480], R90 ;  /* 0x0024805a0f007388 */ /* 0x000fe20000000800 */
[----:B------:R-:W-:-:S03]  /*9950*/  F2FP.PACK_AB R130, R131, R130 ;  /* 0x000000828382723e */ /* 0x000fc600000000ff */
[----:B------:R-:W-:Y:S01]  /*9960*/  STS [R21+0x2000], R92 ;  /* 0x0020005c15007388 */ /* 0x000fe20000000800 */
[----:B------:R-:W-:-:S03]  /*9970*/  F2FP.PACK_AB R120, R121, R120 ;  /* 0x000000787978723e */ /* 0x000fc600000000ff */
[----:B------:R-:W-:Y:S01]  /*9980*/  STS [R21+0x2400], R94 ;  /* 0x0024005e15007388 */ /* 0x000fe20000000800 */
[----:B------:R-:W-:Y:S01]  /*9990*/  F2FP.PACK_AB R122, R123, R122 ;  /* 0x0000007a7b7a723e */ /* 0x000fe200000000ff */
[C---:B------:R-:W-:Y:S02]  /*99a0*/  FMUL.FTZ R149, R14.reuse, R149 ;  /* 0x000000950e957220 */ /* 0x040fe40000410000 */
        /* <DEDUP_REMOVED lines=24> */
[----:B------:R-:W-:Y:S01]  /*9b30*/  FMUL.FTZ R177, R14, R177 ;  /* 0x000000b10eb17220 */ /* 0x000fe20000410000 */
[----:B------:R-:W-:Y:S01]  /*9b40*/  F2FP.PACK_AB R142, R143, R142 ;  /* 0x0000008e8f8e723e */ /* 0x000fe200000000ff */
[----:B------:R-:W-:Y:S01]  /*9b50*/  IMAD.WIDE.U32 R8, R7, c[0x0][0x488], R8 ;  /* 0x0001220007087a25 */ /* 0x000fe200078e0008 */
[----:B------:R-:W-:Y:S01]  /*9b60*/  STS [R13+0x4000], R128 ;  /* 0x004000800d007388 */ /* 0x000fe20000000800 */
[----:B------:R-:W-:-:S02]  /*9b70*/  F2FP.PACK_AB R148, R149, R148 ;  /* 0x000000949594723e */ /* 0x000fc400000000ff */
[----:B------:R-:W-:Y:S01]  /*9b80*/  IMAD R6, R7, c[0x0][0x48c], R6 ;  /* 0x0001230007067a24 */ /* 0x000fe200078e0206 */
[----:B------:R-:W-:Y:S01]  /*9b90*/  STS [R13+0x4400], R130 ;  /* 0x004400820d007388 */ /* 0x000fe20000000800 */
        /* <DEDUP_REMOVED lines=17> */
[----:B------:R-:W-:Y:S02]  /*9cb0*/  F2FP.PACK_AB R166, R167, R166 ;  /* 0x000000a6a7a6723e */ /* 0x000fe400000000ff */
[----:B------:R-:W-:Y:S01]  /*9cc0*/  LEA R7, P0, R8, c[0x0][0x450], 0x2 ;  /* 0x0001140008077a11 */ /* 0x000fe200078010ff */
[----:B------:R-:W-:Y:S01]  /*9cd0*/  STS [R5+0x6080], R136 ;  /* 0x0060808805007388 */ /* 0x000fe20000000800 */
[----:B------:R-:W-:-:S03]  /*9ce0*/  IADD3 R9, R9, R6, RZ ;  /* 0x0000000609097210 */ /* 0x000fc60007ffe0ff */
[----:B------:R-:W-:Y:S01]  /*9cf0*/  STS [R5+0x6480], R138 ;  /* 0x0064808a05007388 */ /* 0x000fe20000000800 */
[----:B------:R-:W-:Y:S02]  /*9d00*/  F2FP.PACK_AB R14, R177, R14 ;  /* 0x0000000eb10e723e */ /* 0x000fe400000000ff */
[----:B------:R-:W-:Y:S01]  /*9d10*/  F2FP.PACK_AB R178, R179, R178 ;  /* 0x000000b2b3b2723e */ /* 0x000fe200000000ff */
[----:B------:R-:W-:Y:S01]  /*9d20*/  STS [R3+0x6000], R140 ;  /* 0x0060008c03007388 */ /* 0x000fe20000000800 */
[----:B------:R-:W-:-:S03]  /*9d30*/  F2FP.PACK_AB R168, R169, R168 ;  /* 0x000000a8a9a8723e */ /* 0x000fc600000000ff */
[----:B------:R2:W-:Y:S01]  /*9d40*/  STS [R3+0x6400], R142 ;  /* 0x0064008e03007388 */ /* 0x0005e20000000800 */
[----:B------:R-:W-:-:S03]  /*9d50*/  F2FP.PACK_AB R170, R171, R170 ;  /* 0x000000aaabaa723e */ /* 0x000fc600000000ff */
[----:B------:R-:W-:Y:S01]  /*9d60*/  STS [R15+0x4080], R148 ;  /* 0x004080940f007388 */ /* 0x000fe20000000800 */
[----:B------:R-:W-:-:S03]  /*9d70*/  F2FP.PACK_AB R174, R175, R174 ;  /* 0x000000aeafae723e */ /* 0x000fc600000000ff */
[----:B------:R-:W-:Y:S01]  /*9d80*/  STS [R15+0x4480], R150 ;  /* 0x004480960f007388 */ /* 0x000fe20000000800 */
[----:B------:R-:W-:-:S03]  /*9d90*/  LEA.HI.X R9, R8, c[0x0][0x454], R9, 0x2, P0 ;  /* 0x0001150008097a11 */ /* 0x000fc600000f1409 */
        /* <DEDUP_REMOVED lines=15> */
[----:B------:R-:W1:Y:S04]  /*9e90*/  SHFL.IDX PT, R31, R9, RZ, 0x1c1f ;  /* 0x001c1fff091f7589 */ /* 0x000e6800000e0000 */
[----:B------:R-:W-:Y:S06]  /*9ea0*/  BAR.SYNC.DEFER_BLOCKING 0x1, 0x80 ;  /* 0x0042000000007b1d */ /* 0x000fec0000010000 */
[----:B------:R-:W-:Y:S04]  /*9eb0*/  SHFL.IDX PT, R12, R7, 0x1, 0x1c1f ;  /* 0x003c1f00070c7f89 */ /* 0x000fe800000e0000 */
[----:B------:R-:W3:Y:S04]  /*9ec0*/  SHFL.IDX PT, R13, R9, 0x1, 0x1c1f ;  /* 0x003c1f00090d7f89 */ /* 0x000ee800000e0000 */
[----:B------:R-:W-:Y:S04]  /*9ed0*/  SHFL.IDX PT, R10, R7, 0x2, 0x1c1f ;  /* 0x005c1f00070a7f89 */ /* 0x000fe800000e0000 */
[----:B------:R-:W4:Y:S04]  /*9ee0*/  SHFL.IDX PT, R11, R9, 0x2, 0x1c1f ;  /* 0x005c1f00090b7f89 */ /* 0x000f2800000e0000 */
[----:B------:R-:W-:Y:S04]  /*9ef0*/  SHFL.IDX PT, R68, R7, 0x3, 0x1c1f ;  /* 0x007c1f0007447f89 */ /* 0x000fe800000e0000 */
[----:B------:R-:W4:Y:S01]  /*9f00*/  SHFL.IDX PT, R69, R9, 0x3, 0x1c1f ;  /* 0x007c1f0009457f89 */ /* 0x000f2200000e0000 */
[----:B--2---:R-:W-:-:S03]  /*9f10*/  SHF.L.U32 R3, R18, 0x1, RZ ;  /* 0x0000000112037819 */ /* 0x004fc600000006ff */
[----:B-1----:R-:W-:Y:S04]  /*9f20*/  @!P6 ST.E [R30.64], R27 ;  /* 0x0000001b1e00e985 */ /* 0x002fe8000c101916 */
[----:B---3--:R-:W-:Y:S04]  /*9f30*/  @!P5 ST.E [R12.64], R26 ;  /* 0x0000001a0c00d985 */ /* 0x008fe8000c101916 */
[----:B----4-:R-:W-:Y:S04]  /*9f40*/  @!P4 ST.E [R10.64], R23 ;  /* 0x000000170a00c985 */ /* 0x010fe8000c101916 */
[----:B------:R1:W-:Y:S04]  /*9f50*/  @!P3 ST.E [R68.64], R19 ;  /* 0x000000134400b985 */ /* 0x0003e8000c101916 */
[----:B------:R2:W3:Y:S04]  /*9f60*/  LDS.128 R64, [R3+0x880] ;  /* 0x0008800003407984 */ /* 0x0004e80000000c00 */
[----:B------:R2:W4:Y:S04]  /*9f70*/  LDS.128 R60, [R3+0x1080] ;  /* 0x00108000033c7984 */ /* 0x0005280000000c00 */
[----:B------:R2:W1:Y:S04]  /*9f80*/  LDS.128 R56, [R3+0x1880] ;  /* 0x0018800003387984 */ /* 0x0004680000000c00 */
[----:B------:R2:W1:Y:S04]  /*9f90*/  LDS.128 R52, [R3+0x2080] ;  /* 0x0020800003347984 */ /* 0x0004680000000c00 */
[----:B------:R2:W1:Y:S04]  /*9fa0*/  LDS.128 R48, [R3+0x2880] ;  /* 0x0028800003307984 */ /* 0x0004680000000c00 */
[----:B------:R2:W2:Y:S04]  /*9fb0*/  LDS.128 R44, [R3+0x3080] ;  /* 0x00308000032c7984 */ /* 0x0004a80000000c00 */
[----:B------:R1:W2:Y:S04]  /*9fc0*/  LDS.128 R40, [R3+0x3880] ;  /* 0x0038800003287984 */ /* 0x0002a80000000c00 */
[----:B------:R1:W2:Y:S04]  /*9fd0*/  LDS.128 R36, [R3+0x4880] ;  /* 0x0048800003247984 */ /* 0x0002a80000000c00 */
[----:B------:R1:W2:Y:S04]  /*9fe0*/  LDS.128 R32, [R3+0x5080] ;  /* 0x0050800003207984 */ /* 0x0002a80000000c00 */
[----:B------:R1:W2:Y:S04]  /*9ff0*/  LDS.128 R28, [R3+0x5880] ;  /* 0x00588000031c7984 */ /* 0x0002a80000000c00 */
[----:B------:R2:W2:Y:S04]  /*a000*/  LDS.128 R24, [R3+0x6080] ;  /* 0x0060800003187984 */ /* 0x0004a80000000c00 */
[----:B------:R2:W2:Y:S04]  /*a010*/  LDS.128 R20, [R3+0x6880] ;  /* 0x0068800003147984 */ /* 0x0004a80000000c00 */
[----:B------:R2:W2:Y:S04]  /*a020*/  LDS.128 R12, [R3+0x7080] ;  /* 0x00708000030c7984 */ /* 0x0004a80000000c00 */
[----:B------:R2:W2:Y:S01]  /*a030*/  LDS.128 R8, [R3+0x7880] ;  /* 0x0078800003087984 */ /* 0x0004a20000000c00 */
[----:B------:R-:W-:-:S02]  /*a040*/  IADD3 R5, R17, R4, RZ ;  /* 0x0000000411057210 */ /* 0x000fc40007ffe0ff */
[----:B------:R-:W-:-:S04]  /*a050*/  LEA R0, P0, R16, c[0x0][0x380], 0x1 ;  /* 0x0000e00010007a11 */ /* 0x000fc800078008ff */
[----:B-1----:R-:W-:Y:S02]  /*a060*/  LEA.HI.X R68, R16, c[0x0][0x384], R5, 0x1, P0 ;  /* 0x0000e10010447a11 */ /* 0x002fe400000f0c05 */
[----:B------:R-:W-:Y:S01]  /*a070*/  ISETP.GE.AND P0, PT, R252, R2, PT ;  /* 0x00000002fc00720c */ /* 0x000fe20003f06270 */
[----:B------:R1:W1:Y:S01]  /*a080*/  SHFL.IDX PT, R70, R0, RZ, 0x181f ;  /* 0x00181fff00467589 */ /* 0x00026200000e0000 */
[----:B------:R-:W-:Y:S03]  /*a090*/  BSSY B0, `(.L_x_647) ;  /* 0x000000e000007945 */ /* 0x000fe60003800000 */
[----:B------:R1:W1:Y:S08]  /*a0a0*/  SHFL.IDX PT, R71, R68, RZ, 0x181f ;  /* 0x00181fff44477589 */ /* 0x00027000000e0000 */
[----:B------:R-:W-:Y:S05]  /*a0b0*/  @P0 BRA `(.L_x_648) ;  /* 0x000000b000000947 */ /* 0x000fea0003800000 */
[----:B---34-:R-:W3:Y:S01]  /*a0c0*/  LDS.128 R16, [R3+0x80] ;  /* 0x0000800003107984 */ /* 0x018ee20000000c00 */
[----:B-----5:R-:W-:-:S02]  /*a0d0*/  ISETP.GE.AND P0, PT, R75, c[0x0][0x3c8], PT ;  /* 0x0000f2004b007a0c */ /* 0x020fc40003f06270 */
[----:B------:R-:W-:Y:S01]  /*a0e0*/  ISETP.GE.AND P1, PT, R172, c[0x0][0x3c8], PT ;  /* 0x0000f200ac007a0c */ /* 0x000fe20003f26270 */
[----:B------:R-:W4:Y:S10]  /*a0f0*/  LDS.128 R4, [R3+0x4080] ;  /* 0x0040800003047984 */ /* 0x000f340000000c00 */
[----:B------:R-:W-:-:S02]  /*a100*/  @!P0 SHF.R.S32.HI R69, RZ, 0x1f, R75 ;  /* 0x0000001fff458819 */ /* 0x000fc4000001144b */
[----:B-1----:R-:W-:Y:S02]  /*a110*/  @!P1 IMAD.WIDE R72, R172, 0x2, R70 ;  /* 0x00000002ac489825 */ /* 0x002fe400078e0246 */
[----:B------:R-:W-:-:S04]  /*a120*/  @!P0 LEA.HI R69, R69, R75, RZ, 0x3 ;  /* 0x0000004b45458211 */ /* 0x000fc800078f18ff */
[----:B------:R-:W-:-:S05]  /*a130*/  @!P0 LOP3.LUT R69, R69, 0xfffffff8, RZ, 0xc0, !PT ;  /* 0xfffffff845458812 */ /* 0x000fca00078ec0ff */
[----:B------:R-:W-:Y:S01]  /*a140*/  @!P0 IMAD.WIDE R70, R69, 0x2, R70 ;  /* 0x0000000245468825 */ /* 0x000fe200078e0246 */
[----:B---3--:R1:W-:Y:S04]  /*a150*/  @!P1 ST.E.128 [R72.64], R16 ;  /* 0x0000001048009985 */ /* 0x0083e8000c101d16 */
[----:B----4-:R1:W-:Y:S02]  /*a160*/  @!P0 ST.E.128 [R70.64], R4 ;  /* 0x0000000446008985 */ /* 0x0103e4000c101d16 */
.L_x_648:
[----:B---34-:R-:W-:Y:S05]  /*a170*/  BSYNC B0 ;  /* 0x0000000000007941 */ /* 0x018fea0003800000 */
.L_x_647:
[----:B--2---:R-:W-:Y:S01]  /*a180*/  IADD3 R3, R252, 0x10, RZ ;  /* 0x00000010fc037810 */ /* 0x004fe20007ffe0ff */
[----:B-1----:R1:W2:Y:S01]  /*a190*/  SHFL.IDX PT, R5, R68, 0x1, 0x181f ;  /* 0x00381f0044057f89 */ /* 0x0022a200000e0000 */
[----:B------:R-:W-:Y:S02]  /*a1a0*/  BSSY B0, `(.L_x_649) ;  /* 0x000000d000007945 */ /* 0x000fe40003800000 */
[----:B------:R-:W-:Y:S01]  /*a1b0*/  ISETP.GE.AND P0, PT, R3, R2, PT ;  /* 0x000000020300720c */ /* 0x000fe20003f06270 */
[----:B------:R1:W3:-:S12]  /*a1c0*/  SHFL.IDX PT, R4, R0, 0x1, 0x181f ;  /* 0x00381f0000047f89 */ /* 0x0002d800000e0000 */
[----:B------:R-:W-:Y:S05]  /*a1d0*/  @P0 BRA `(.L_x_650) ;  /* 0x0000009000000947 */ /* 0x000fea0003800000 */
[----:B-----5:R-:W-:Y:S02]  /*a1e0*/  ISETP.GE.AND P0, PT, R75, c[0x0][0x3c8], PT ;  /* 0x0000f2004b007a0c */ /* 0x020fe40003f06270 */
        /* <DEDUP_REMOVED lines=8> */
.L_x_650:
[----:B------:R-:W-:Y:S05]  /*a270*/  BSYNC B0 ;  /* 0x0000000000007941 */ /* 0x000fea0003800000 */
.L_x_649:
[----:B------:R-:W-:Y:S01]  /*a280*/  IADD3 R3, R252, 0x20, RZ ;  /* 0x00000020fc037810 */ /* 0x000fe20007ffe0ff */
[----:B--2---:R2:W4:Y:S01]  /*a290*/  SHFL.IDX PT, R5, R68, 0x2, 0x181f ;  /* 0x00581f0044057f89 */ /* 0x00452200000e0000 */
[----:B------:R-:W-:Y:S02]  /*a2a0*/  BSSY B0, `(.L_x_651) ;  /* 0x000000d000007945 */ /* 0x000fe40003800000 */
[----:B------:R-:W-:Y:S01]  /*a2b0*/  ISETP.GE.AND P0, PT, R3, R2, PT ;  /* 0x000000020300720c */ /* 0x000fe20003f06270 */
[----:B---3--:R2:W3:-:S12]  /*a2c0*/  SHFL.IDX PT, R4, R0, 0x2, 0x181f ;  /* 0x00581f0000047f89 */ /* 0x0084d800000e0000 */
[----:B------:R-:W-:Y:S05]  /*a2d0*/  @P0 BRA `(.L_x_652) ;  /* 0x0000009000000947 */ /* 0x000fea0003800000 */
[----:B-----5:R-:W-:Y:S02]  /*a2e0*/  ISETP.GE.AND P0, PT, R75, c[0x0][0x3c8], PT ;  /* 0x0000f2004b007a0c */ /* 0x020fe40003f06270 */
        /* <DEDUP_REMOVED lines=8> */
.L_x_652:
[----:B------:R-:W-:Y:S05]  /*a370*/  BSYNC B0 ;  /* 0x0000000000007941 */ /* 0x000fea0003800000 */
.L_x_651:
[----:B------:R-:W-:Y:S01]  /*a380*/  IADD3 R3, R252, 0x30, RZ ;  /* 0x00000030fc037810 */ /* 0x000fe20007ffe0ff */
[----:B---34-:R3:W4:Y:S01]  /*a390*/  SHFL.IDX PT, R5, R68, 0x3, 0x181f ;  /* 0x00781f0044057f89 */ /* 0x01872200000e0000 */
[----:B------:R-:W-:Y:S02]  /*a3a0*/  BSSY B0, `(.L_x_653) ;  /* 0x000000d000007945 */ /* 0x000fe40003800000 */
[----:B------:R-:W-:Y:S01]  /*a3b0*/  ISETP.GE.AND P0, PT, R3, R2, PT ;  /* 0x000000020300720c */ /* 0x000fe20003f06270 */
[----:B------:R3:W1:-:S12]  /*a3c0*/  SHFL.IDX PT, R4, R0, 0x3, 0x181f ;  /* 0x00781f0000047f89 */ /* 0x00065800000e0000 */
[----:B------:R-:W-:Y:S05]  /*a3d0*/  @P0 BRA `(.L_x_654) ;  /* 0x0000009000000947 */ /* 0x000fea0003800000 */
[----:B-----5:R-:W-:Y:S02]  /*a3e0*/  ISETP.GE.AND P0, PT, R75, c[0x0][0x3c8], PT ;  /* 0x0000f2004b007a0c */ /* 0x020fe40003f06270 */
[----:B------:R-:W-:-:S11]  /*a3f0*/  ISETP.GE.AND P1, PT, R172, c[0x0][0x3c8], PT ;  /* 0x0000f200ac007a0c */ /* 0x000fd60003f26270 */
[----:B------:R-:W-:Y:S02]  /*a400*/  @!P0 SHF.R.S32.HI R3, RZ, 0x1f, R75 ;  /* 0x0000001fff038819 */ /* 0x000fe4000001144b */
[----:B-1--4-:R-:W-:Y:S02]  /*a410*/  @!P1 IMAD.WIDE R6, R172, 0x2, R4 ;  /* 0x00000002ac069825 */ /* 0x012fe400078e0204 */
[----:B------:R-:W-:-:S03]  /*a420*/  @!P0 LEA.HI R3, R3, R75, RZ, 0x3 ;  /* 0x0000004b03038211 */ /* 0x000fc600078f18ff */
[----:B------:R1:W-:Y:S01]  /*a430*/  @!P1 ST.E.128 [R6.64], R56 ;  /* 0x0000003806009985 */ /* 0x0003e2000c101d16 */
[----:B------:R-:W-:-:S05]  /*a440*/  @!P0 LOP3.LUT R3, R3, 0xfffffff8, RZ, 0xc0, !PT ;  /* 0xfffffff803038812 */ /* 0x000fca00078ec0ff */
[----:B------:R-:W-:-:S05]  /*a450*/  @!P0 IMAD.WIDE R4, R3, 0x2, R4 ;  /* 0x0000000203048825 */ /* 0x000fca00078e0204 */
[----:B------:R1:W-:Y:S02]  /*a460*/  @!P0 ST.E.128 [R4.64], R28 ;  /* 0x0000001c04008985 */ /* 0x0003e4000c101d16 */
.L_x_654:
[----:B------:R-:W-:Y:S05]  /*a470*/  BSYNC B0 ;  /* 0x0000000000007941 */ /* 0x000fea0003800000 */
.L_x_653:
[----:B------:R-:W-:Y:S01]  /*a480*/  IADD3 R3, R252, 0x40, RZ ;  /* 0x00000040fc037810 */ /* 0x000fe20007ffe0ff */
[----:B-1--4-:R1:W4:Y:S01]  /*a490*/  SHFL.IDX PT, R5, R68, 0x4, 0x181f ;  /* 0x00981f0044057f89 */ /* 0x01232200000e0000 */
[----:B------:R-:W-:Y:S02]  /*a4a0*/  BSSY B0, `(.L_x_655) ;  /* 0x000000d000007945 */ /* 0x000fe40003800000 */
[----:B------:R-:W-:Y:S01]  /*a4b0*/  ISETP.GE.AND P0, PT, R3, R2, PT ;  /* 0x000000020300720c */ /* 0x000fe20003f06270 */
[----:B------:R1:W2:-:S12]  /*a4c0*/  SHFL.IDX PT, R4, R0, 0x4, 0x181f ;  /* 0x00981f0000047f89 */ /* 0x00029800000e0000 */
[----:B------:R-:W-:Y:S05]  /*a4d0*/  @P0 BRA `(.L_x_656) ;  /* 0x0000009000000947 */ /* 0x000fea0003800000 */
[----:B-----5:R-:W-:Y:S02]  /*a4e0*/  ISETP.GE.AND P0, PT, R75, c[0x0][0x3c8], PT ;  /* 0x0000f2004b007a0c */ /* 0x020fe40003f06270 */
[----:B------:R-:W-:-:S11]  /*a4f0*/  ISETP.GE.AND P1, PT, R172, c[0x0][0x3c8], PT ;  /* 0x0000f200ac007a0c */ /* 0x000fd60003f26270 */
[----:B------:R-:W-:Y:S02]  /*a500*/  @!P0 SHF.R.S32.HI R3, RZ, 0x1f, R75 ;  /* 0x0000001fff038819 */ /* 0x000fe4000001144b */
[----:B--2-4-:R-:W-:Y:S02]  /*a510*/  @!P1 IMAD.WIDE R6, R172, 0x2, R4 ;  /* 0x00000002ac069825 */ /* 0x014fe400078e0204 */
[----:B------:R-:W-:-:S03]  /*a520*/  @!P0 LEA.HI R3, R3, R75, RZ, 0x3 ;  /* 0x0000004b03038211 */ /* 0x000fc600078f18ff */
[----:B------:R2:W-:Y:S01]  /*a530*/  @!P1 ST.E.128 [R6.64], R52 ;  /* 0x0000003406009985 */ /* 0x0005e2000c101d16 */
[----:B------:R-:W-:-:S05]  /*a540*/  @!P0 LOP3.LUT R3, R3, 0xfffffff8, RZ, 0xc0, !PT ;  /* 0xfffffff803038812 */ /* 0x000fca00078ec0ff */
[----:B------:R-:W-:-:S05]  /*a550*/  @!P0 IMAD.WIDE R4, R3, 0x2, R4 ;  /* 0x0000000203048825 */ /* 0x000fca00078e0204 */
[----:B------:R2:W-:Y:S02]  /*a560*/  @!P0 ST.E.128 [R4.64], R24 ;  /* 0x0000001804008985 */ /* 0x0005e4000c101d16 */
.L_x_656:
[----:B------:R-:W-:Y:S05]  /*a570*/  BSYNC B0 ;  /* 0x0000000000007941 */ /* 0x000fea0003800000 */
.L_x_655:
[----:B------:R-:W-:Y:S01]  /*a580*/  IADD3 R3, R252, 0x50, RZ ;  /* 0x00000050fc037810 */ /* 0x000fe20007ffe0ff */
[----:B--2-4-:R2:W4:Y:S01]  /*a590*/  SHFL.IDX PT, R5, R68, 0x5, 0x181f ;  /* 0x00b81f0044057f89 */ /* 0x01452200000e0000 */
        /* <DEDUP_REMOVED lines=13> */
.L_x_658:
[----:B------:R-:W-:Y:S05]  /*a670*/  BSYNC B0 ;  /* 0x0000000000007941 */ /* 0x000fea0003800000 */
.L_x_657:
        /* <DEDUP_REMOVED lines=15> */
.L_x_660:
[----:B------:R-:W-:Y:S05]  /*a770*/  BSYNC B0 ;  /* 0x0000000000007941 */ /* 0x000fea0003800000 */
.L_x_659:
[----:B------:R-:W-:Y:S01]  /*a780*/  IADD3 R3, R252, 0x70, RZ ;  /* 0x00000070fc037810 */ /* 0x000fe20007ffe0ff */
[----:B--2-4-:R2:W4:Y:S03]  /*a790*/  SHFL.IDX PT, R5, R68, 0x7, 0x181f ;  /* 0x00f81f0044057f89 */ /* 0x01452600000e0000 */
[----:B------:R-:W-:Y:S01]  /*a7a0*/  ISETP.GE.AND P0, PT, R3, R2, PT ;  /* 0x000000020300720c */ /* 0x000fe20003f06270 */
[----:B------:R2:W1:-:S12]  /*a7b0*/  SHFL.IDX PT, R4, R0, 0x7, 0x181f ;  /* 0x00f81f0000047f89 */ /* 0x00045800000e0000 */
[----:B------:R-:W-:Y:S05]  /*a7c0*/  @P0 EXIT ;  /* 0x000000000000094d */ /* 0x000fea0003800000 */
[----:B-----5:R-:W-:-:S13]  /*a7d0*/  ISETP.GE.AND P0, PT, R172, c[0x0][0x3c8], PT ;  /* 0x0000f200ac007a0c */ /* 0x020fda0003f06270 */
[----:B-1--4-:R-:W-:-:S05]  /*a7e0*/  @!P0 IMAD.WIDE R2, R172, 0x2, R4 ;  /* 0x00000002ac028825 */ /* 0x012fca00078e0204 */
[----:B------:R1:W-:Y:S01]  /*a7f0*/  @!P0 ST.E.128 [R2.64], R40 ;  /* 0x0000002802008985 */ /* 0x0003e2000c101d16 */
[----:B------:R-:W-:-:S13]  /*a800*/  ISETP.GE.AND P0, PT, R75, c[0x0][0x3c8], PT ;  /* 0x0000f2004b007a0c */ /* 0x000fda0003f06270 */
[----:B------:R-:W-:Y:S05]  /*a810*/  @P0 EXIT ;  /* 0x000000000000094d */ /* 0x000fea0003800000 */
[----:B--23--:R-:W-:-:S04]  /*a820*/  SHF.R.S32.HI R0, RZ, 0x1f, R75 ;  /* 0x0000001fff007819 */ /* 0x00cfc8000001144b */
[----:B------:R-:W-:-:S04]  /*a830*/  LEA.HI R0, R0, R75, RZ, 0x3 ;  /* 0x0000004b00007211 */ /* 0x000fc800078f18ff */
[----:B-1----:R-:W-:-:S05]  /*a840*/  LOP3.LUT R3, R0, 0xfffffff8, RZ, 0xc0, !PT ;  /* 0xfffffff800037812 */ /* 0x002fca00078ec0ff */
[----:B------:R-:W-:-:S05]  /*a850*/  IMAD.WIDE R4, R3, 0x2, R4 ;  /* 0x0000000203047825 */ /* 0x000fca00078e0204 */
[----:B------:R-:W-:Y:S01]  /*a860*/  ST.E.128 [R4.64], R8 ;  /* 0x0000000804007985 */ /* 0x000fe2000c101d16 */
[----:B------:R-:W-:Y:S05]  /*a870*/  EXIT ;  /* 0x000000000000794d */ /* 0x000fea0003800000 */
.L_x_661:
        /* <DEDUP_REMOVED lines=16> */
.L_x_1723:


//--------------------- .text._ZN7cutlass13device_kernelIN5flash19enable_sm80_to_sm89INS1_16FlashAttnFwdSm80INS1_25CollectiveMainloopFwdSm80ILi4ELi1ELb0EN4cute5tupleIJNS5_1CILi128EEENS7_ILi64EEES8_EEELi128ENS_6half_tEfNS_4arch4Sm80ELb0ELb0ELb0ELb1ELb0ELb0ELb1ELb0EEENS1_21CollectiveEpilogueFwdINS6_IJS8_S8_S9_EEENS6_IJNS7_ILi1EEESH_SH_EEESB_SD_Li128ELb1ELb1ELb0ELb0EEENS1_19SingleTileSchedulerILb1ELb0ELb1ELi128EEEEEEEEEvNT_6ParamsE --------------------------
	.section	.text._ZN7cutlass13device_kernelIN5flash19enable_sm80_to_sm89INS1_16FlashAttnFwdSm80INS1_25CollectiveMainloopFwdSm80ILi4ELi1ELb0EN4cute5tupleIJNS5_1CILi128EEENS7_ILi64EEES8_EEELi128ENS_6half_tEfNS_4arch4Sm80ELb0ELb0ELb0ELb1ELb0ELb0ELb1ELb0EEENS1_21CollectiveEpilogueFwdINS6_IJS8_S8_S9_EEENS6_IJNS7_ILi1EEESH_SH_EEESB_SD_Li128ELb1ELb1ELb0ELb0EEENS1_19SingleTileSchedulerILb1ELb0ELb1ELi128EEEEEEEEEvNT_6ParamsE,"ax",@progbits
	.sectioninfo	@"SHI_REGISTERS=255"
	.align	128
.text._ZN7cutlass13device_kernelIN5flash19enable_sm80_to_sm89INS1_16FlashAttnFwdSm80INS1_25CollectiveMainloopFwdSm80ILi4ELi1ELb0EN4cute5tupleIJNS5_1CILi128EEENS7_ILi64EEES8_EEELi128ENS_6half_tEfNS_4arch4Sm80ELb0ELb0ELb0ELb1ELb0ELb0ELb1ELb0EEENS1_21CollectiveEpilogueFwdINS6_IJS8_S8_S9_EEENS6_IJNS7_ILi1EEESH_SH_EEESB_SD_Li128ELb1ELb1ELb0ELb0EEENS1_19SingleTileSchedulerILb1ELb0ELb1ELi128EEEEEEEEEvNT_6ParamsE:
        .type           _ZN7cutlass13device_kernelIN5flash19enable_sm80_to_sm89INS1_16FlashAttnFwdSm80INS1_25CollectiveMainloopFwdSm80ILi4ELi1ELb0EN4cute5tupleIJNS5_1CILi128EEENS7_ILi64EEES8_EEELi128ENS_6half_tEfNS_4arch4Sm80ELb0ELb0ELb0ELb1ELb0ELb0ELb1ELb0EEENS1_21CollectiveEpilogueFwdINS6_IJS8_S8_S9_EEENS6_IJNS7_ILi1EEESH_SH_EEESB_SD_Li128ELb1ELb1ELb0ELb0EEENS1_19SingleTileSchedulerILb1ELb0ELb1ELi128EEEEEEEEEvNT_6ParamsE,@function
        .size           _ZN7cutlass13device_kernelIN5flash19enable_sm80_to_sm89INS1_16FlashAttnFwdSm80INS1_25CollectiveMainloopFwdSm80ILi4ELi1ELb0EN4cute5tupleIJNS5_1CILi128EEENS7_ILi64EEES8_EEELi128ENS_6half_tEfNS_4arch4Sm80ELb0ELb0ELb0ELb1ELb0ELb0ELb1ELb0EEENS1_21CollectiveEpilogueFwdINS6_IJS8_S8_S9_EEENS6_IJNS7_ILi1EEESH_SH_EEESB_SD_Li128ELb1ELb1ELb0ELb0EEENS1_19SingleTileSchedulerILb1ELb0ELb1ELi128EEEEEEEEEvNT_6ParamsE,(.L_x_1724 - _ZN7cutlass13device_kernelIN5flash19enable_sm80_to_sm89INS1_16FlashAttnFwdSm80INS1_25CollectiveMainloopFwdSm80ILi4ELi1ELb0EN4cute5tupleIJNS5_1CILi128EEENS7_ILi64EEES8_EEELi128ENS_6half_tEfNS_4arch4Sm80ELb0ELb0ELb0ELb1ELb0ELb0ELb1ELb0EEENS1_21CollectiveEpilogueFwdINS6_IJS8_S8_S9_EEENS6_IJNS7_ILi1EEESH_SH_EEESB_SD_Li128ELb1ELb1ELb0ELb0EEENS1_19SingleTileSchedulerILb1ELb0ELb1ELi128EEEEEEEEEvNT_6ParamsE)
        .other          _ZN7cutlass13device_kernelIN5flash19enable_sm80_to_sm89INS1_16FlashAttnFwdSm80INS1_25CollectiveMainloopFwdSm80ILi4ELi1ELb0EN4cute5tupleIJNS5_1CILi128EEENS7_ILi64EEES8_EEELi128ENS_6half_tEfNS_4arch4Sm80ELb0ELb0ELb0ELb1ELb0ELb0ELb1ELb0EEENS1_21CollectiveEpilogueFwdINS6_IJS8_S8_S9_EEENS6_IJNS7_ILi1EEESH_SH_EEESB_SD_Li128ELb1ELb1ELb0ELb0EEENS1_19SingleTileSchedulerILb1ELb0ELb1ELi128EEEEEEEEEvNT_6ParamsE,@"STO_CUDA_ENTRY STV_DEFAULT"
_ZN7cutlass13device_kernelIN5flash19enable_sm80_to_sm89INS1_16FlashAttnFwdSm80INS1_25CollectiveMainloopFwdSm80ILi4ELi1ELb0EN4cute5tupleIJNS5_1CILi128EEENS7_ILi64EEES8_EEELi128ENS_6half_tEfNS_4arch4Sm80ELb0ELb0ELb0ELb1ELb0ELb0ELb1ELb0EEENS1_21CollectiveEpilogueFwdINS6_IJS8_S8_S9_EEENS6_IJNS7_ILi1EEESH_SH_EEESB_SD_Li128ELb1ELb1ELb0ELb0EEENS1_19SingleTileSchedulerILb1ELb0ELb1ELi128EEEEEEEEEvNT_6ParamsE:
        /* <DEDUP_REMOVED lines=17> */
.L_x_663:
        /* <DEDUP_REMOVED lines=8> */
.L_x_665:
[----:B------:R-:W-:-:S05]  /*0190*/  MOV R0, c[0x0][0x54c] ;  /* 0x0001530000007a02 */ /* 0x000fca0000000f00 */
.L_x_664:
[----:B-----5:R-:W-:Y:S01]  /*01a0*/  IMAD R0, R0, c[0x0][0x548], RZ ;  /* 0x0001520000007a24 */ /* 0x020fe200078e02ff */
[----:B-1----:R-:W-:-:S04]  /*01b0*/  SHF.L.U32 R2, R32, 0x7, RZ ;  /* 0x0000000720027819 */ /* 0x002fc800000006ff */
[----:B------:R-:W-:-:S04]  /*01c0*/  ISETP.GE.AND P0, PT, R2, R0, PT ;  /* 0x000000000200720c */ /* 0x000fc80003f06270 */
[----:B------:R-:W-:-:S05]  /*01d0*/  SEL R0, R5, 0xffffffff, !P0 ;  /* 0xffffffff05007807 */ /* 0x000fca0004000000 */
[----:B------:R1:W-:Y:S01]  /*01e0*/  STL [R1+0x40], R0 ;  /* 0x0000400001007387 */ /* 0x0003e20000100800 */
[----:B------:R-:W-:Y:S05]  /*01f0*/  BRA `(.L_x_666) ;  /* 0x0000013000007947 */ /* 0x000fea0003800000 */
.L_x_662:
[----:B---3--:R-:W-:-:S04]  /*0200*/  ISETP.NE.U32.AND P0, PT, RZ, c[0x0][0x568], PT ;  /* 0x00015a00ff007a0c */ /* 0x008fc80003f05070 */
[----:B------:R-:W-:-:S13]  /*0210*/  ISETP.NE.AND.EX P0, PT, RZ, c[0x0][0x56c], PT, P0 ;  /* 0x00015b00ff007a0c */ /* 0x000fda0003f05300 */
[----:B------:R-:W-:Y:S05]  /*0220*/  @!P0 BRA `(.L_x_667) ;  /* 0x0000002000008947 */ /* 0x000fea0003800000 */
[----:B------:R1:W5:Y:S01]  /*0230*/  LDG.E R0, [R2.64] ;  /* 0x0000001002007981 */ /* 0x000362000c1e1900 */
[----:B------:R-:W-:Y:S05]  /*0240*/  BRA `(.L_x_668) ;  /* 0x0000009000007947 */ /* 0x000fea0003800000 */
.L_x_667:
        /* <DEDUP_REMOVED lines=8> */
.L_x_669:
[----:B------:R-:W-:-:S05]  /*02d0*/  MOV R0, c[0x0][0x54c] ;  /* 0x0001530000007a02 */ /* 0x000fca0000000f00 */
.L_x_668:
[----:B-----5:R-:W-:Y:S01]  /*02e0*/  IMAD R0, R0, c[0x0][0x548], RZ ;  /* 0x0001520000007a24 */ /* 0x020fe200078e02ff */
[----:B-1----:R-:W-:-:S04]  /*02f0*/  SHF.L.U32 R2, R32, 0x7, RZ ;  /* 0x0000000720027819 */ /* 0x002fc800000006ff */
[----:B------:R-:W-:-:S04]  /*0300*/  ISETP.GE.AND P0, PT, R2, R0, PT ;  /* 0x000000000200720c */ /* 0x000fc80003f06270 */
[----:B------:R-:W-:-:S05]  /*0310*/  SEL R0, R5, 0xffffffff, !P0 ;  /* 0xffffffff05007807 */ /* 0x000fca0004000000 */
[----:B------:R1:W-:Y:S04]  /*0320*/  STL [R1+0x40], R0 ;  /* 0x0000400001007387 */ /* 0x0003e80000100800 */
.L_x_666:
[----:B------:R-:W2:Y:S02]  /*0330*/  LDL R60, [R1+0x40] ;  /* 0x00004000013c7983 */ /* 0x000ea40000100800 */
[----:B--2---:R-:W-:-:S13]  /*0340*/  ISETP.GE.AND P0, PT, R60, RZ, PT ;  /* 0x000000ff3c00720c */ /* 0x004fda0003f06270 */
        /* <DEDUP_REMOVED lines=9> */
[----:B------:R-:W-:Y:S01]  /*03e0*/  @P1 IMAD.WIDE R2, R60, R10, c[0x0][0x370] ;  /* 0x0000dc003c021625 */ /* 0x000fe200078e020a */
[----:B------:R-:W-:-:S03]  /*03f0*/  CS2R R8, SRZ ;  /* 0x0000000000087805 */ /* 0x000fc6000001ff00 */
[----:B------:R-:W-:Y:S01]  /*0400*/  IMAD.MOV.U32 R20, RZ, RZ, c[0x0][0x168] ;  /* 0x00005a00ff147624 */ /* 0x000fe200078e00ff */
[----:B-1----:R1:W2:Y:S01]  /*0410*/  @P1 LDG.E R0, [R2.64] ;  /* 0x0000001002001981 */ /* 0x0022a2000c1e1900 */
        /* <DEDUP_REMOVED lines=11> */
[----:B------:R1:W2:Y:S04]  /*04d0*/  LDG.E R0, [R4.64] ;  /* 0x0000001004007981 */ /* 0x0002a8000c1e1900 */
[----:B-1----:R-:W2:Y:S02]  /*04e0*/  LDG.E R4, [R4.64+0x4] ;  /* 0x0000041004047981 */ /* 0x002ea4000c1e1900 */
[----:B--2--5:R-:W-:-:S02]  /*04f0*/  IADD3 R20, -R0, R4, RZ ;  /* 0x0000000400147210 */ /* 0x024fc40007ffe1ff */
.L_x_670:
[----:B------:R-:W-:-:S04]  /*0500*/  ISETP.NE.U32.AND P0, PT, RZ, c[0x0][0x368], PT ;  /* 0x0000da00ff007a0c */ /* 0x000fc80003f05070 */
[----:B------:R-:W-:-:S13]  /*0510*/  ISETP.NE.AND.EX P0, PT, RZ, c[0x0][0x36c], PT, P0 ;  /* 0x0000db00ff007a0c */ /* 0x000fda0003f05300 */
[----:B------:R-:W-:Y:S05]  /*0520*/  @!P0 BRA `(.L_x_671) ;  /* 0x0000004000008947 */ /* 0x000fea0003800000 */
[----:B------:R-:W-:-:S05]  /*0530*/  IMAD.WIDE R2, R60, R10, c[0x0][0x368] ;  /* 0x0000da003c027625 */ /* 0x000fca00078e020a */
[----:B------:R-:W2:Y:S02]  /*0540*/  LDG.E R0, [R2.64] ;  /* 0x0000001002007981 */ /* 0x000ea4000c1e1900 */
[----:B--2---:R1:W2:Y:S02]  /*0550*/  R2UR UR19, R0 ;  /* 0x00000000001373c2 */ /* 0x0042a400000e0000 */
[----:B-12---:R-:W-:Y:S05]  /*0560*/  BRA `(.L_x_672) ;  /* 0x0000006000007947 */ /* 0x006fea0003800000 */
.L_x_671:
[----:B------:R-:W-:Y:S05]  /*0570*/  @!P4 BRA `(.L_x_672) ;  /* 0x000000500000c947 */ /* 0x000fea0003800000 */
[----:B------:R1:W2:Y:S04]  /*0580*/  LDG.E R0, [R2.64] ;  /* 0x0000001002007981 */ /* 0x0002a8000c1e1900 */
[----:B-1----:R-:W3:Y:S01]  /*0590*/  LDG.E R2, [R2.64+0x4] ;  /* 0x0000041002027981 */ /* 0x002ee2000c1e1900 */
[----:B--2---:R-:W1:Y:S08]  /*05a0*/  R2UR UR5, R0 ;  /* 0x00000000000573c2 */ /* 0x004e7000000e0000 */
[----:B---3--:R-:W1:Y:S02]  /*05b0*/  R2UR UR6, R2 ;  /* 0x00000000020673c2 */ /* 0x008e6400000e0000 */
[----:B-1----:R-:W-:-:S06]  /*05c0*/  UIADD3 UR19, -UR5, UR6, URZ ;  /* 0x0000000605137290 */ /* 0x002fcc000fffe13f */
.L_x_672:
[----:B------:R-:W-:Y:S01]  /*05d0*/  UIADD3 UR19, -UR4, UR19, URZ ;  /* 0x0000001304137290 */ /* 0x000fe2000fffe13f */
[----:B-----5:R-:W-:Y:S01]  /*05e0*/  IADD3 R9, R9, UR4, RZ ;  /* 0x0000000409097c10 */ /* 0x020fe2000fffe0ff */
[----:B------:R-:W-:Y:S01]  /*05f0*/  CS2R R14, SRZ ;  /* 0x00000000000e7805 */ /* 0x000fe2000001ff00 */
[----:B------:R-:W-:Y:S01]  /*0600*/  PLOP3.LUT P0, PT, PT, PT, PT, 0x80, 0x0 ;  /* 0x000000000000781c */ /* 0x000fe20003f0f070 */
[----:B------:R-:W-:Y:S01]  /*0610*/  UISETP.GE.AND UP0, UPT, UR19, 0x1, UPT ;  /* 0x000000011300788c */ /* 0x000fe2000bf06270 */
[----:B------:R-:W-:Y:S01]  /*0620*/  IMAD.MOV.U32 R166, RZ, RZ, RZ ;  /* 0x000000ffffa67224 */ /* 0x000fe200078e00ff */
[----:B------:R-:W-:Y:S01]  /*0630*/  UIADD3 UR4, UR19, 0x3f, URZ ;  /* 0x0000003f13047890 */ /* 0x000fe2000fffe03f */
[----:B------:R-:W-:Y:S01]  /*0640*/  IMAD.MOV.U32 R164, RZ, RZ, RZ ;  /* 0x000000ffffa47224 */ /* 0x000fe200078e00ff */
[----:B------:R-:W-:Y:S01]  /*0650*/  CS2R R170, SRZ ;  /* 0x0000000000aa7805 */ /* 0x000fe2000001ff00 */
[----:B------:R-:W-:Y:S01]  /*0660*/  CS2R R168, SRZ ;  /* 0x0000000000a87805 */ /* 0x000fe2000001ff00 */
[----:B------:R-:W-:Y:S01]  /*0670*/  PLOP3.LUT P1, PT, PT, PT, UP0, 0x80, 0x0 ;  /* 0x000000000000781c */ /* 0x000fe20003f2f008 */
[----:B------:R-:W-:Y:S01]  /*0680*/  USHF.R.S32.HI UR18, URZ, 0x1f, UR4 ;  /* 0x0000001f3f127899 */ /* 0x000fe20008011404 */
[----:B------:R-:W-:Y:S01]  /*0690*/  CS2R R16, SRZ ;  /* 0x0000000000107805 */ /* 0x000fe2000001ff00 */
[----:B------:R-:W-:Y:S01]  /*06a0*/  MOV R202, RZ ;  /* 0x000000ff00ca7202 */ /* 0x000fe20000000f00 */
[----:B------:R-:W-:Y:S01]  /*06b0*/  CS2R R200, SRZ ;  /* 0x0000000000c87805 */ /* 0x000fe2000001ff00 */
[----:B------:R-:W-:Y:S01]  /*06c0*/  ULEA.HI UR18, UR18, UR4, URZ, 0x6 ;  /* 0x0000000412127291 */ /* 0x000fe2000f8f303f */
[----:B------:R-:W-:Y:S01]  /*06d0*/  CS2R R12, SRZ ;  /* 0x00000000000c7805 */ /* 0x000fe2000001ff00 */
[----:B------:R-:W-:Y:S01]  /*06e0*/  IMAD.MOV.U32 R198, RZ, RZ, RZ ;  /* 0x000000ffffc67224 */ /* 0x000fe200078e00ff */
[----:B------:R-:W-:Y:S01]  /*06f0*/  MOV R196, RZ ;  /* 0x000000ff00c47202 */ /* 0x000fe20000000f00 */
[----:B------:R-:W-:Y:S01]  /*0700*/  IMAD.MOV.U32 R158, RZ, RZ, RZ ;  /* 0x000000ffff9e7224 */ /* 0x000fe200078e00ff */
[----:B------:R-:W-:Y:S01]  /*0710*/  CS2R R18, SRZ ;  /* 0x0000000000127805 */ /* 0x000fe2000001ff00 */
        /* <DEDUP_REMOVED lines=20> */
[----:B------:R-:W-:Y:S01]  /*0860*/  MOV R33, RZ ;  /* 0x000000ff00217202 */ /* 0x000fe20000000f00 */
[----:B------:R-:W-:Y:S01]  /*0870*/  IMAD.MOV.U32 R132, RZ, RZ, RZ ;  /* 0x000000ffff847224 */ /* 0x000fe200078e00ff */
[----:B------:R-:W-:Y:S01]  /*0880*/  CS2R R126, SRZ ;  /* 0x00000000007e7805 */ /* 0x000fe2000001ff00 */
[----:B------:R-:W-:Y:S01]  /*0890*/  CS2R R34, SRZ ;  /* 0x0000000000227805 */ /* 0x000fe2000001ff00 */
[----:B------:R-:W-:Y:S01]  /*08a0*/  MOV R124, RZ ;  /* 0x000000ff007c7202 */ /* 0x000fe20000000f00 */
[----:B------:R-:W-:Y:S01]  /*08b0*/  IMAD.MOV.U32 R130, RZ, RZ, RZ ;  /* 0x000000ffff827224 */ /* 0x000fe200078e00ff */
[----:B------:R-:W-:Y:S01]  /*08c0*/  CS2R R36, SRZ ;  /* 0x0000000000247805 */ /* 0x000fe2000001ff00 */
[----:B------:R-:W-:Y:S01]  /*08d0*/  MOV R128, RZ ;  /* 0x000000ff00807202 */ /* 0x000fe20000000f00 */
[----:B------:R-:W-:Y:S01]  /*08e0*/  CS2R R122, SRZ ;  /* 0x00000000007a7805 */ /* 0x000fe2000001ff00 */
[----:B------:R-:W-:Y:S01]  /*08f0*/  IMAD.MOV.U32 R120, RZ, RZ, RZ ;  /* 0x000000ffff787224 */ /* 0x000fe200078e00ff */
[----:B------:R-:W-:Y:S01]  /*0900*/  CS2R R38, SRZ ;  /* 0x0000000000267805 */ /* 0x000fe2000001ff00 */
        /* <DEDUP_REMOVED lines=16> */
[----:B------:R-:W-:Y:S01]  /*0a10*/  CS2R R98, SRZ ;  /* 0x0000000000627805 */ /* 0x000fe2000001ff00 */
        /* <DEDUP_REMOVED lines=20> */
[----:B------:R-:W-:Y:S01]  /*0b60*/  MOV R194, RZ ;  /* 0x000000ff00c27202 */ /* 0x000fe20000000f00 */
[----:B------:R-:W-:Y:S01]  /*0b70*/  CS2R R192, SRZ ;  /* 0x0000000000c07805 */ /* 0x000fe2000001ff00 */
[----:B------:R-:W-:Y:S01]  /*0b80*/  CS2R R182, SRZ ;  /* 0x0000000000b67805 */ /* 0x000fe2000001ff00 */
[----:B------:R-:W-:Y:S01]  /*0b90*/  CS2R R58, SRZ ;  /* 0x00000000003a7805 */ /* 0x000fe2000001ff00 */
[----:B------:R-:W-:Y:S01]  /*0ba0*/  IMAD.MOV.U32 R180, RZ, RZ, RZ ;  /* 0x000000ffffb47224 */ /* 0x000fe200078e00ff */
[----:B------:R-:W-:Y:S01]  /*0bb0*/  MOV R186, RZ ;  /* 0x000000ff00ba7202 */ /* 0x000fe20000000f00 */
[----:B------:R-:W-:Y:S01]  /*0bc0*/  IMAD.MOV.U32 R184, RZ, RZ, RZ ;  /* 0x000000ffffb87224 */ /* 0x000fe200078e00ff */
[----:B------:R-:W-:Y:S01]  /*0bd0*/  CS2R R64, SRZ ;  /* 0x0000000000407805 */ /* 0x000fe2000001ff00 */
[----:B------:R-:W-:Y:S01]  /*0be0*/  CS2R R62, SRZ ;  /* 0x00000000003e7805 */ /* 0x000fe2000001ff00 */
[----:B------:R-:W-:Y:S05]  /*0bf0*/  @!P1 BRA `(.L_x_673) ;  /* 0x0000a3c000009947 */ /* 0x000fea0003800000 */
[----:B------:R-:W-:-:S04]  /*0c00*/  ISETP.NE.U32.AND P2, PT, RZ, c[0x0][0x340], PT ;  /* 0x0000d000ff007a0c */ /* 0x000fc80003f45070 */
[----:B------:R-:W-:-:S13]  /*0c10*/  ISETP.NE.AND.EX P2, PT, RZ, c[0x0][0x344], PT, P2 ;  /* 0x0000d100ff007a0c */ /* 0x000fda0003f45320 */
[----:B------:R-:W-:-:S05]  /*0c20*/  @P2 IMAD.WIDE R2, R60, R10, c[0x0][0x340] ;  /* 0x0000d0003c022625 */ /* 0x000fca00078e020a */
[----:B------:R1:W2:Y:S01]  /*0c30*/  @P2 LDG.E R19, [R2.64] ;  /* 0x0000001002132981 */ /* 0x0002a2000c1e1900 */
[----:B------:R-:W-:Y:S01]  /*0c40*/  SHF.R.S32.HI R25, RZ, 0x1f, R157 ;  /* 0x0000001fff197819 */ /* 0x000fe2000001149d */
[----:B------:R-:W-:Y:S01]  /*0c50*/  IMAD.MOV.U32 R6, RZ, RZ, c[0x0][0x2c4] ;  /* 0x0000b100ff067624 */ /* 0x000fe200078e00ff */
[----:B------:R-:W-:Y:S01]  /*0c60*/  SHF.R.S32.HI R0, RZ, 0x1f, R8 ;  /* 0x0000001fff007819 */ /* 0x000fe20000011408 */
[----:B------:R-:W3:Y:S01]  /*0c70*/  S2R R17, SR_CTAID.Y ;  /* 0x0000000000117919 */ /* 0x000ee20000002600 */
[-C--:B------:R-:W-:Y:S01]  /*0c80*/  LEA.HI R4, R25, R157.reuse, RZ, 0x3 ;  /* 0x0000009d19047211 */ /* 0x080fe200078f18ff */
[----:B------:R-:W-:Y:S01]  /*0c90*/  IMAD.MOV.U32 R26, RZ, RZ, 0x20 ;  /* 0x00000020ff1a7424 */ /* 0x000fe200078e00ff */
[----:B------:R-:W-:Y:S01]  /*0ca0*/  ISETP.NE.AND P1, PT, R6, 0x1, PT ;  /* 0x000000010600780c */ /* 0x000fe20003f25270 */
[----:B------:R-:W-:Y:S01]  /*0cb0*/  IMAD R0, R0, c[0x0][0x178], RZ ;  /* 0x00005e0000007a24 */ /* 0x000fe200078e02ff */
[----:B------:R-:W-:Y:S01]  /*0cc0*/  SHF.R.S32.HI R28, RZ, 0x3, R4 ;  /* 0x00000003ff1c7819 */ /* 0x000fe20000011404 */
[----:B------:R-:W-:Y:S01]  /*0cd0*/  BSSY B0, `(.L_x_674) ;  /* 0x0000076000007945 */ /* 0x000fe20003800000 */
[----:B------:R-:W-:Y:S01]  /*0ce0*/  LOP3.LUT R4, R4, 0xfffffff8, RZ, 0xc0, !PT ;  /* 0xfffffff804047812 */ /* 0x000fe200078ec0ff */
[----:B------:R-:W-:Y:S01]  /*0cf0*/  IMAD R0, R8, c[0x0][0x17c], R0 ;  /* 0x00005f0008007a24 */ /* 0x000fe200078e0200 */
[----:B------:R-:W-:Y:S01]  /*0d00*/  SHF.R.S32.HI R7, RZ, 0x1f, R9 ;  /* 0x0000001fff077819 */ /* 0x000fe20000011409 */
[----:B------:R-:W-:Y:S01]  /*0d10*/  IMAD.SHL.U32 R5, R28, 0x40, RZ ;  /* 0x000000401c057824 */ /* 0x000fe200078e00ff */
[----:B------:R-:W-:-:S02]  /*0d20*/  IADD3 R36, -R4, R157, RZ ;  /* 0x0000009d04247210 */ /* 0x000fc40007ffe1ff */
[----:B------:R-:W-:Y:S02]  /*0d30*/  SHF.R.S32.HI R18, RZ, 0x1f, R60 ;  /* 0x0000001fff127819 */ /* 0x000fe4000001143c */
[----:B------:R-:W-:Y:S01]  /*0d40*/  LEA.HI R24, R25, R157, RZ, 0x4 ;  /* 0x0000009d19187211 */ /* 0x000fe200078f20ff */
[----:B------:R-:W-:Y:S01]  /*0d50*/  IMAD.SHL.U32 R12, R36, 0x8, RZ ;  /* 0x00000008240c7824 */ /* 0x000fe200078e00ff */
[----:B------:R-:W-:Y:S01]  /*0d60*/  SEL R10, R18, RZ, !P5 ;  /* 0x000000ff120a7207 */ /* 0x000fe20006800000 */
[----:B-1----:R-:W-:-:S03]  /*0d70*/  IMAD.WIDE.U32 R2, R8, c[0x0][0x178], RZ ;  /* 0x00005e0008027a25 */ /* 0x002fc600078e00ff */
[----:B------:R-:W-:Y:S02]  /*0d80*/  SHF.R.S32.HI R13, RZ, 0x1f, R12 ;  /* 0x0000001fff0d7819 */ /* 0x000fe4000001140c */
[----:B---3--:R-:W-:Y:S01]  /*0d90*/  SHF.R.S32.HI R16, RZ, 0x1f, R17 ;  /* 0x0000001fff107819 */ /* 0x008fe20000011411 */
[----:B------:R-:W-:Y:S01]  /*0da0*/  IMAD.IADD R3, R3, 0x1, R0 ;  /* 0x0000000103037824 */ /* 0x000fe200078e0200 */
[----:B------:R-:W-:Y:S01]  /*0db0*/  LOP3.LUT R0, R5, 0x1c0, RZ, 0xc0, !PT ;  /* 0x000001c005007812 */ /* 0x000fe200078ec0ff */
[----:B------:R-:W-:Y:S01]  /*0dc0*/  IMAD R10, R10, c[0x0][0x1c0], RZ ;  /* 0x000070000a0a7a24 */ /* 0x000fe200078e02ff */
[----:B------:R-:W-:Y:S01]  /*0dd0*/  IADD3 R5, R12, 0x40, RZ ;  /* 0x000000400c057810 */ /* 0x000fe20007ffe0ff */
[----:B------:R-:W-:Y:S01]  /*0de0*/  IMAD R8, R16, c[0x0][0x1b8], RZ ;  /* 0x00006e0010087a24 */ /* 0x000fe200078e02ff */
[----:B------:R-:W-:Y:S01]  /*0df0*/  LOP3.LUT R6, R0, 0x38, R12, 0xf8, !PT ;  /* 0x0000003800067812 */ /* 0x000fe200078ef80c */
[----:B------:R-:W-:Y:S01]  /*0e00*/  IMAD.WIDE.U32 R2, R17, c[0x0][0x1b8], R2 ;  /* 0x00006e0011027a25 */ /* 0x000fe200078e0002 */
[----:B------:R-:W-:-:S02]  /*0e10*/  SHF.R.U32.HI R4, RZ, 0x3, R0 ;  /* 0x00000003ff047819 */ /* 0x000fc40000011600 */
[----:B------:R-:W-:Y:S01]  /*0e20*/  IADD3 R0, P0, R9, R28, RZ ;  /* 0x0000001c09007210 */ /* 0x000fe20007f1e0ff */
[----:B------:R-:W-:Y:S01]  /*0e30*/  IMAD R8, R17, c[0x0][0x1bc], R8 ;  /* 0x00006f0011087a24 */ /* 0x000fe200078e0208 */
[----:B------:R-:W-:Y:S02]  /*0e40*/  LOP3.LUT R21, R6, R4, RZ, 0x3c, !PT ;  /* 0x0000000406157212 */ /* 0x000fe400078e3cff */
[----:B------:R-:W-:Y:S01]  /*0e50*/  LEA R9, R36, R28, 0x4 ;  /* 0x0000001c24097211 */ /* 0x000fe200078e20ff */
[----:B------:R-:W-:Y:S01]  /*0e60*/  IMAD.IADD R3, R3, 0x1, R8 ;  /* 0x0000000103037824 */ /* 0x000fe200078e0208 */
[----:B------:R-:W-:Y:S01]  /*0e70*/  LEA.HI.X.SX32 R4, R28, R7, 0x1, P0 ;  /* 0x000000071c047211 */ /* 0x000fe200000f0eff */
[----:B------:R-:W-:Y:S01]  /*0e80*/  IMAD.WIDE.U32 R6, R0, c[0x0][0x1e0], R12 ;  /* 0x0000780000067a25 */ /* 0x000fe200078e000c */
[----:B------:R-:W-:Y:S02]  /*0e90*/  ISETP.GE.AND P0, PT, R5, c[0x0][0x1d4], PT ;  /* 0x0000750005007a0c */ /* 0x000fe40003f06270 */
[----:B------:R-:W-:Y:S01]  /*0ea0*/  SEL R8, R60, RZ, !P5 ;  /* 0x000000ff3c087207 */ /* 0x000fe20006800000 */
[----:B------:R-:W-:Y:S01]  /*0eb0*/  IMAD R9, R32, 0x80, R9 ;  /* 0x0000008020097824 */ /* 0x000fe200078e0209 */
[----:B------:R-:W-:Y:S01]  /*0ec0*/  ISETP.GE.AND P3, PT, R12, c[0x0][0x1d4], PT ;  /* 0x000075000c007a0c */ /* 0x000fe20003f66270 */
[----:B------:R-:W-:-:S02]  /*0ed0*/  IMAD R5, R4, c[0x0][0x1e0], RZ ;  /* 0x0000780004057a24 */ /* 0x000fc400078e02ff */
[----:B------:R-:W-:Y:S02]  /*0ee0*/  IMAD R4, R4, c[0x0][0x208], RZ ;  /* 0x0000820004047a24 */ /* 0x000fe400078e02ff */
[----:B------:R-:W-:-:S04]  /*0ef0*/  @P1 IMAD.HI.U32 R11, R9, c[0x0][0x2c8], RZ ;  /* 0x0000b200090b1a27 */ /* 0x000fc800078e00ff */
[C---:B------:R-:W-:Y:S02]  /*0f00*/  IMAD R14, R0.reuse, c[0x0][0x1e4], R5 ;  /* 0x00007900000e7a24 */ /* 0x040fe400078e0205 */
[C---:B------:R-:W-:Y:S02]  /*0f10*/  IMAD R15, R0.reuse, c[0x0][0x20c], R4 ;  /* 0x00008300000f7a24 */ /* 0x040fe400078e0204 */
[----:B------:R-:W-:Y:S01]  /*0f20*/  IMAD.WIDE.U32 R4, R0, c[0x0][0x208], R12 ;  /* 0x0000820000047a25 */ /* 0x000fe200078e000c */
[----:B------:R-:W-:Y:S02]  /*0f30*/  MOV R0, R9 ;  /* 0x0000000900007202 */ /* 0x000fe40000000f00 */
[----:B------:R-:W-:Y:S01]  /*0f40*/  @P1 SHF.R.U32.HI R0, RZ, c[0x0][0x2cc], R11 ;  /* 0x0000b300ff001a19 */ /* 0x000fe2000001160b */
[C---:B------:R-:W-:Y:S02]  /*0f50*/  IMAD R11, R8.reuse, c[0x0][0x1c4], R10 ;  /* 0x00007100080b7a24 */ /* 0x040fe400078e020a */
[----:B------:R-:W-:Y:S01]  /*0f60*/  IMAD.WIDE.U32 R2, R8, c[0x0][0x1c0], R2 ;  /* 0x0000700008027a25 */ /* 0x000fe200078e0002 */
[----:B------:R-:W-:-:S02]  /*0f70*/  IADD3 R10, -R0, RZ, RZ ;  /* 0x000000ff000a7210 */ /* 0x000fc40007ffe1ff */
[----:B------:R-:W-:Y:S01]  /*0f80*/  SHF.R.S32.HI R8, RZ, 0x1f, R0 ;  /* 0x0000001fff087819 */ /* 0x000fe20000011400 */
[----:B------:R-:W-:Y:S02]  /*0f90*/  IMAD.IADD R3, R3, 0x1, R11 ;  /* 0x0000000103037824 */ /* 0x000fe400078e020b */
[----:B------:R-:W-:Y:S01]  /*0fa0*/  IMAD R10, R10, c[0x0][0x2c4], R9 ;  /* 0x0000b1000a0a7a24 */ /* 0x000fe200078e0209 */
[----:B------:R-:W-:Y:S01]  /*0fb0*/  LOP3.LUT R9, R24, 0xfffffff0, RZ, 0xc0, !PT ;  /* 0xfffffff018097812 */ /* 0x000fe200078ec0ff */
[----:B------:R-:W-:Y:S02]  /*0fc0*/  IMAD R8, R8, c[0x0][0x1b0], RZ ;  /* 0x00006c0008087a24 */ /* 0x000fe400078e02ff */
[----:B------:R-:W-:Y:S01]  /*0fd0*/  IMAD.WIDE.U32 R2, R0, c[0x0][0x1b0], R2 ;  /* 0x00006c0000027a25 */ /* 0x000fe200078e0002 */
[----:B------:R-:W-:-:S03]  /*0fe0*/  SHF.R.S32.HI R11, RZ, 0x1f, R10 ;  /* 0x0000001fff0b7819 */ /* 0x000fc6000001140a */
[----:B------:R-:W-:Y:S02]  /*0ff0*/  IMAD R8, R0, c[0x0][0x1b4], R8 ;  /* 0x00006d0000087a24 */ /* 0x000fe400078e0208 */
[----:B------:R-:W-:Y:S02]  /*1000*/  IMAD.IADD R7, R7, 0x1, R14 ;  /* 0x0000000107077824 */ /* 0x000fe400078e020e */
[----:B------:R-:W-:Y:S01]  /*1010*/  IMAD.IADD R5, R5, 0x1, R15 ;  /* 0x0000000105057824 */ /* 0x000fe200078e020f */
[----:B------:R-:W-:Y:S01]  /*1020*/  IADD3 R3, R3, R8, RZ ;  /* 0x0000000803037210 */ /* 0x000fe20007ffe0ff */
[----:B------:R-:W-:Y:S02]  /*1030*/  IMAD R11, R11, c[0x0][0x1a8], RZ ;  /* 0x00006a000b0b7a24 */ /* 0x000fe400078e02ff */
[----:B------:R-:W-:Y:S02]  /*1040*/  IMAD.IADD R0, R157, 0x1, -R9 ;  /* 0x000000019d007824 */ /* 0x000fe400078e0a09 */
[----:B------:R-:W-:-:S04]  /*1050*/  IMAD.WIDE.U32 R8, R17, c[0x0][0x1e8], R6 ;  /* 0x00007a0011087a25 */ /* 0x000fc800078e0006 */
[----:B------:R-:W-:-:S04]  /*1060*/  IMAD.WIDE.U32 R6, R17, c[0x0][0x210], R4 ;  /* 0x0000840011067a25 */ /* 0x000fc800078e0004 */
[C---:B------:R-:W-:Y:S02]  /*1070*/  IMAD R14, R16.reuse, c[0x0][0x1e8], RZ ;  /* 0x00007a00100e7a24 */ /* 0x040fe400078e02ff */
[----:B------:R-:W-:Y:S01]  /*1080*/  IMAD R15, R16, c[0x0][0x210], RZ ;  /* 0x00008400100f7a24 */ /* 0x000fe200078e02ff */
[----:B------:R-:W-:Y:S01]  /*1090*/  SHF.R.S32.HI R16, RZ, 0x1f, R0 ;  /* 0x0000001fff107819 */ /* 0x000fe20000011400 */
[C---:B------:R-:W-:Y:S02]  /*10a0*/  IMAD R11, R10.reuse, c[0x0][0x1ac], R11 ;  /* 0x00006b000a0b7a24 */ /* 0x040fe400078e020b */
[----:B------:R-:W-:Y:S01]  /*10b0*/  IMAD.WIDE.U32 R4, R10, c[0x0][0x1a8], R2 ;  /* 0x00006a000a047a25 */ /* 0x000fe200078e0002 */
[----:B------:R-:W-:-:S03]  /*10c0*/  LEA.HI R23, R16, R0, RZ, 0x3 ;  /* 0x0000000010177211 */ /* 0x000fc600078f18ff */
[----:B------:R-:W-:Y:S01]  /*10d0*/  IMAD R14, R17, c[0x0][0x1ec], R14 ;  /* 0x00007b00110e7a24 */ /* 0x000fe200078e020e */
[----:B------:R-:W-:Y:S01]  /*10e0*/  LOP3.LUT R10, R23, 0xfffffff8, RZ, 0xc0, !PT ;  /* 0xfffffff8170a7812 */ /* 0x000fe200078ec0ff */
[----:B------:R-:W-:Y:S01]  /*10f0*/  IMAD R15, R17, c[0x0][0x214], R15 ;  /* 0x00008500110f7a24 */ /* 0x000fe200078e020f */
[----:B------:R-:W-:Y:S01]  /*1100*/  LEA R17, P1, R4, c[0x0][0x160], 0x1 ;  /* 0x0000580004117a11 */ /* 0x000fe200078208ff */
[----:B------:R-:W-:Y:S01]  /*1110*/  IMAD.IADD R2, R5, 0x1, R11 ;  /* 0x0000000105027824 */ /* 0x000fe200078e020b */
[----:B------:R-:W-:Y:S01]  /*1120*/  IADD3 R22, R0, -R10, RZ ;  /* 0x8000000a00167210 */ /* 0x000fe20007ffe0ff */
[----:B------:R-:W-:Y:S01]  /*1130*/  IMAD.IADD R9, R9, 0x1, R14 ;  /* 0x0000000109097824 */ /* 0x000fe200078e020e */
[----:B------:R-:W-:Y:S01]  /*1140*/  IADD3 R7, R7, R15, RZ ;  /* 0x0000000f07077210 */ /* 0x000fe20007ffe0ff */
[----:B------:R-:W-:Y:S01]  /*1150*/  IMAD R15, R20, c[0x0][0x2c4], RZ ;  /* 0x0000b100140f7a24 */ /* 0x000fe200078e02ff */
[----:B------:R-:W-:Y:S01]  /*1160*/  LEA.HI.X R16, R4, c[0x0][0x164], R2, 0x1, P1 ;  /* 0x0000590004107a11 */ /* 0x000fe200008f0c02 */
[----:B------:R-:W-:Y:S01]  /*1170*/  IMAD.SHL.U32 R14, R36, 0x8, RZ ;  /* 0x00000008240e7824 */ /* 0x000fe200078e00ff */
[----:B------:R-:W-:Y:S01]  /*1180*/  LEA.HI R11, R25, R157, RZ, 0x6 ;  /* 0x0000009d190b7211 */ /* 0x000fe200078f30ff */
[----:B------:R1:W3:Y:S01]  /*1190*/  SHFL.IDX PT, R4, R17, RZ, 0x181f ;  /* 0x00181fff11047589 */ /* 0x0002e200000e0000 */
[----:B------:R-:W-:-:S02]  /*11a0*/  MOV R20, 0x10 ;  /* 0x0000001000147802 */ /* 0x000fc40000000f00 */
[----:B------:R-:W-:Y:S01]  /*11b0*/  ISETP.GE.AND P5, PT, R14, c[0x0][0x198], PT ;  /* 0x000066000e007a0c */ /* 0x000fe20003fa6270 */
[----:B------:R1:W4:Y:S01]  /*11c0*/  SHFL.IDX PT, R5, R16, RZ, 0x181f ;  /* 0x00181fff10057589 */ /* 0x00032200000e0000 */
[----:B------:R-:W-:-:S04]  /*11d0*/  SHF.L.U32 R11, R11, 0x3, RZ ;  /* 0x000000030b0b7819 */ /* 0x000fc800000006ff */
[----:B------:R-:W-:Y:S02]  /*11e0*/  LOP3.LUT R11, R21, 0xfffffe00, R11, 0xf8, !PT ;  /* 0xfffffe00150b7812 */ /* 0x000fe400078ef80b */
[--C-:B--2---:R-:W-:Y:S01]  /*11f0*/  @P2 SHF.R.S32.HI R3, RZ, 0x1f, R19.reuse ;  /* 0x0000001fff032819 */ /* 0x104fe20000011413 */
[----:B------:R-:W-:Y:S01]  /*1200*/  @P2 IMAD.MOV.U32 R2, RZ, RZ, R19 ;  /* 0x000000ffff022224 */ /* 0x000fe200078e0013 */
[----:B------:R-:W-:Y:S01]  /*1210*/  @!P2 MOV R2, R60 ;  /* 0x0000003c0002a202 */ /* 0x000fe20000000f00 */
[----:B------:R-:W-:Y:S01]  /*1220*/  @!P2 IMAD.MOV.U32 R3, RZ, RZ, R18 ;  /* 0x000000ffff03a224 */ /* 0x000fe200078e0012 */
[----:B------:R-:W-:Y:S02]  /*1230*/  LEA R19, R32, R28, 0x7 ;  /* 0x0000001c20137211 */ /* 0x000fe400078e38ff */
[----:B------:R-:W-:Y:S02]  /*1240*/  SEL R0, R2, RZ, !P4 ;  /* 0x000000ff02007207 */ /* 0x000fe40006000000 */
[----:B------:R-:W-:-:S02]  /*1250*/  SEL R2, R3, RZ, !P4 ;  /* 0x000000ff03027207 */ /* 0x000fc40006000000 */
[----:B------:R-:W-:Y:S01]  /*1260*/  ISETP.GE.AND P6, PT, R19, R15, PT ;  /* 0x0000000f1300720c */ /* 0x000fe20003fc6270 */
[----:B------:R-:W-:Y:S01]  /*1270*/  IMAD.WIDE.U32 R30, R0, c[0x0][0x218], R6 ;  /* 0x00008600001e7a25 */ /* 0x000fe200078e0006 */
[----:B------:R-:W-:-:S03]  /*1280*/  IADD3 R18, R14, 0x40, RZ ;  /* 0x000000400e127810 */ /* 0x000fc60007ffe0ff */
[----:B------:R-:W-:Y:S01]  /*1290*/  IMAD R3, R2, c[0x0][0x1f0], RZ ;  /* 0x00007c0002037a24 */ /* 0x000fe200078e02ff */
[----:B------:R-:W-:Y:S01]  /*12a0*/  ISETP.GE.AND P4, PT, R18, c[0x0][0x198], PT ;  /* 0x0000660012007a0c */ /* 0x000fe20003f86270 */
[----:B------:R-:W-:Y:S02]  /*12b0*/  IMAD R2, R2, c[0x0][0x218], RZ ;  /* 0x0000860002027a24 */ /* 0x000fe400078e02ff */
[----:B------:R-:W-:Y:S01]  /*12c0*/  IMAD R10, R0, c[0x0][0x1f4], R3 ;  /* 0x00007d00000a7a24 */ /* 0x000fe200078e0203 */
[----:B------:R-:W-:Y:S01]  /*12d0*/  R2P PR, R22, 0x6 ;  /* 0x0000000616007804 */ /* 0x000fe20000000000 */
[C---:B------:R-:W-:Y:S02]  /*12e0*/  IMAD R2, R0.reuse, c[0x0][0x21c], R2 ;  /* 0x0000870000027a24 */ /* 0x040fe400078e0202 */
[----:B------:R-:W-:Y:S02]  /*12f0*/  IMAD.WIDE.U32 R34, R0, c[0x0][0x1f0], R8 ;  /* 0x00007c0000227a25 */ /* 0x000fe400078e0008 */
[----:B------:R-:W-:-:S02]  /*1300*/  SEL R3, R20, 0xfffffff0, !P1 ;  /* 0xfffffff014037807 */ /* 0x000fc40004800000 */
[----:B------:R-:W-:Y:S01]  /*1310*/  IADD3 R29, R31, R2, RZ ;  /* 0x000000021f1d7210 */ /* 0x000fe20007ffe0ff */
[----:B------:R-:W-:Y:S01]  /*1320*/  IMAD.IADD R39, R35, 0x1, R10 ;  /* 0x0000000123277824 */ /* 0x000fe200078e020a */
[----:B------:R1:W-:Y:S01]  /*1330*/  STL.64 [R1+0x38], R34 ;  /* 0x0000382201007387 */ /* 0x0003e20000100a00 */
[----:B------:R-:W-:-:S03]  /*1340*/  SEL R0, R26, 0xffffffe0, !P2 ;  /* 0xffffffe01a007807 */ /* 0x000fc60005000000 */
[----:B------:R1:W-:Y:S04]  /*1350*/  STL.64 [R1+0x30], R30 ;  /* 0x0000301e01007387 */ /* 0x0003e80000100a00 */
[----:B------:R1:W-:Y:S04]  /*1360*/  STL [R1+0x24], R29 ;  /* 0x0000241d01007387 */ /* 0x0003e80000100800 */
[----:B------:R1:W-:Y:S01]  /*1370*/  STL [R1+0x2c], R39 ;  /* 0x00002c2701007387 */ /* 0x0003e20000100800 */
[----:B------:R-:W-:Y:S05]  /*1380*/  @P6 BRA `(.L_x_675) ;  /* 0x000000a000006947 */ /* 0x000fea0003800000 */
[----:B---34-:R-:W-:Y:S02]  /*1390*/  SHF.R.S32.HI R2, RZ, 0x1f, R18 ;  /* 0x0000001fff027819 */ /* 0x018fe40000011412 */
[----:B------:R-:W-:-:S02]  /*13a0*/  LEA R6, P1, R14, R4, 0x1 ;  /* 0x000000040e067211 */ /* 0x000fc400078208ff */
[----:B------:R-:W-:Y:S02]  /*13b0*/  LEA.HI R2, R2, R18, RZ, 0x3 ;  /* 0x0000001202027211 */ /* 0x000fe400078f18ff */
[----:B------:R-:W-:Y:S02]  /*13c0*/  LEA.HI.X R7, R14, R5, R13, 0x1, P1 ;  /* 0x000000050e077211 */ /* 0x000fe400008f0c0d */
[----:B------:R-:W-:Y:S01]  /*13d0*/  LOP3.LUT R8, R2, 0xfffffff8, RZ, 0xc0, !PT ;  /* 0xfffffff802087812 */ /* 0x000fe200078ec0ff */
[----:B------:R-:W-:-:S04]  /*13e0*/  IMAD.SHL.U32 R2, R11, 0x2, RZ ;  /* 0x000000020b027824 */ /* 0x000fc800078e00ff */
[----:B------:R-:W-:Y:S01]  /*13f0*/  IMAD.WIDE R4, R8, 0x2, R4 ;  /* 0x0000000208047825 */ /* 0x000fe200078e0204 */
[----:B------:R-:W-:Y:S01]  /*1400*/  @!PT LDS RZ, [RZ] ;  /* 0x00000000fffff984 */ /* 0x000fe20000000800 */
[----:B------:R2:W-:Y:S04]  /*1410*/  LDGSTS.E.BYPASS.LTC128B.128 [R2+0x8100], [R6.64], !P5 ;  /* 0x0810000006027fae */ /* 0x0005e8000e901d50 */
[----:B------:R2:W-:Y:S02]  /*1420*/  LDGSTS.E.BYPASS.LTC128B.128 [R2+0xc100], [R4.64], !P4 ;  /* 0x0c10000004027fae */ /* 0x0005e4000e101d50 */
.L_x_675:
[----:B---34-:R-:W-:Y:S05]  /*1430*/  BSYNC B0 ;  /* 0x0000000000007941 */ /* 0x018fea0003800000 */
.L_x_674:
[----:B--2---:R-:W-:Y:S01]  /*1440*/  IADD3 R2, R19, 0x10, RZ ;  /* 0x0000001013027810 */ /* 0x004fe20007ffe0ff */
[----:B------:R2:W3:Y:S01]  /*1450*/  SHFL.IDX PT, R5, R16, 0x1, 0x181f ;  /* 0x00381f0010057f89 */ /* 0x0004e200000e0000 */
[----:B------:R-:W-:Y:S02]  /*1460*/  BSSY B0, `(.L_x_676) ;  /* 0x000000e000007945 */ /* 0x000fe40003800000 */
[----:B------:R-:W-:Y:S01]  /*1470*/  ISETP.GE.AND P1, PT, R2, R15, PT ;  /* 0x0000000f0200720c */ /* 0x000fe20003f26270 */
[----:B------:R2:W4:-:S12]  /*1480*/  SHFL.IDX PT, R4, R17, 0x1, 0x181f ;  /* 0x00381f0011047f89 */ /* 0x00051800000e0000 */
[----:B------:R-:W-:Y:S05]  /*1490*/  @P1 BRA `(.L_x_677) ;  /* 0x000000a000001947 */ /* 0x000fea0003800000 */
[----:B------:R-:W-:Y:S02]  /*14a0*/  SHF.R.S32.HI R2, RZ, 0x1f, R18 ;  /* 0x0000001fff027819 */ /* 0x000fe40000011412 */
[----:B----4-:R-:W-:Y:S02]  /*14b0*/  LEA R6, P1, R14, R4, 0x1 ;  /* 0x000000040e067211 */ /* 0x010fe400078208ff */
[----:B------:R-:W-:Y:S02]  /*14c0*/  LEA.HI R2, R2, R18, RZ, 0x3 ;  /* 0x0000001202027211 */ /* 0x000fe400078f18ff */
[----:B---3--:R-:W-:Y:S02]  /*14d0*/  LEA.HI.X R7, R14, R5, R13, 0x1, P1 ;  /* 0x000000050e077211 */ /* 0x008fe400008f0c0d */
[----:B------:R-:W-:Y:S01]  /*14e0*/  LOP3.LUT R8, R2, 0xfffffff8, RZ, 0xc0, !PT ;  /* 0xfffffff802087812 */ /* 0x000fe200078ec0ff */
[----:B------:R-:W-:-:S04]  /*14f0*/  IMAD.SHL.U32 R2, R11, 0x2, RZ ;  /* 0x000000020b027824 */ /* 0x000fc800078e00ff */
[----:B------:R-:W-:Y:S01]  /*1500*/  IMAD.WIDE R4, R8, 0x2, R4 ;  /* 0x0000000208047825 */ /* 0x000fe200078e0204 */
[----:B------:R-:W-:Y:S01]  /*1510*/  @!PT LDS RZ, [RZ] ;  /* 0x00000000fffff984 */ /* 0x000fe20000000800 */
[----:B------:R3:W-:Y:S04]  /*1520*/  LDGSTS.E.BYPASS.LTC128B.128 [R2+0x8900], [R6.64], !P5 ;  /* 0x0890000006027fae */ /* 0x0007e8000e901d50 */
[----:B------:R3:W-:Y:S02]  /*1530*/  LDGSTS.E.BYPASS.LTC128B.128 [R2+0xc900], [R4.64], !P4 ;  /* 0x0c90000004027fae */ /* 0x0007e4000e101d50 */
.L_x_677:
[----:B------:R-:W-:Y:S05]  /*1540*/  BSYNC B0 ;  /* 0x0000000000007941 */ /* 0x000fea0003800000 */
.L_x_676:
[----:B---3--:R-:W-:Y:S01]  /*1550*/  IADD3 R2, R19, 0x20, RZ ;  /* 0x0000002013027810 */ /* 0x008fe20007ffe0ff */
[----:B------:R3:W1:Y:S01]  /*1560*/  SHFL.IDX PT, R5, R16, 0x2, 0x181f ;  /* 0x00581f0010057f89 */ /* 0x00066200000e0000 */
[----:B------:R-:W-:Y:S02]  /*1570*/  BSSY B0, `(.L_x_678) ;  /* 0x000000e000007945 */ /* 0x000fe40003800000 */
[----:B------:R-:W-:Y:S01]  /*1580*/  ISETP.GE.AND P1, PT, R2, R15, PT ;  /* 0x0000000f0200720c */ /* 0x000fe20003f26270 */
[----:B----4-:R3:W4:-:S12]  /*1590*/  SHFL.IDX PT, R4, R17, 0x2, 0x181f ;  /* 0x00581f0011047f89 */ /* 0x01071800000e0000 */
[----:B------:R-:W-:Y:S05]  /*15a0*/  @P1 BRA `(.L_x_679) ;  /* 0x000000a000001947 */ /* 0x000fea0003800000 */
[----:B------:R-:W-:Y:S02]  /*15b0*/  SHF.R.S32.HI R2, RZ, 0x1f, R18 ;  /* 0x0000001fff027819 */ /* 0x000fe40000011412 */
[----:B----4-:R-:W-:Y:S02]  /*15c0*/  LEA R6, P1, R14, R4, 0x1 ;  /* 0x000000040e067211 */ /* 0x010fe400078208ff */
[----:B------:R-:W-:Y:S02]  /*15d0*/  LEA.HI R2, R2, R18, RZ, 0x3 ;  /* 0x0000001202027211 */ /* 0x000fe400078f18ff */
[----:B-1----:R-:W-:Y:S02]  /*15e0*/  LEA.HI.X R7, R14, R5, R13, 0x1, P1 ;  /* 0x000000050e077211 */ /* 0x002fe400008f0c0d */
[----:B------:R-:W-:Y:S01]  /*15f0*/  LOP3.LUT R8, R2, 0xfffffff8, RZ, 0xc0, !PT ;  /* 0xfffffff802087812 */ /* 0x000fe200078ec0ff */
[----:B------:R-:W-:-:S04]  /*1600*/  IMAD.SHL.U32 R2, R11, 0x2, RZ ;  /* 0x000000020b027824 */ /* 0x000fc800078e00ff */
[----:B------:R-:W-:Y:S01]  /*1610*/  IMAD.WIDE R4, R8, 0x2, R4 ;  /* 0x0000000208047825 */ /* 0x000fe200078e0204 */
[----:B------:R-:W-:Y:S01]  /*1620*/  @!PT LDS RZ, [RZ] ;  /* 0x00000000fffff984 */ /* 0x000fe20000000800 */
[----:B------:R1:W-:Y:S04]  /*1630*/  LDGSTS.E.BYPASS.LTC128B.128 [R2+0x9100], [R6.64], !P5 ;  /* 0x0910000006027fae */ /* 0x0003e8000e901d50 */
[----:B------:R1:W-:Y:S02]  /*1640*/  LDGSTS.E.BYPASS.LTC128B.128 [R2+0xd100], [R4.64], !P4 ;  /* 0x0d10000004027fae */ /* 0x0003e4000e101d50 */
.L_x_679:
[----:B------:R-:W-:Y:S05]  /*1650*/  BSYNC B0 ;  /* 0x0000000000007941 */ /* 0x000fea0003800000 */
.L_x_678:
[----:B-1----:R-:W-:Y:S01]  /*1660*/  IADD3 R2, R19, 0x30, RZ ;  /* 0x0000003013027810 */ /* 0x002fe20007ffe0ff */
[----:B------:R1:W2:Y:S01]  /*1670*/  SHFL.IDX PT, R5, R16, 0x3, 0x181f ;  /* 0x00781f0010057f89 */ /* 0x0002a200000e0000 */
[----:B------:R-:W-:Y:S02]  /*1680*/  BSSY B0, `(.L_x_680) ;  /* 0x000000e000007945 */ /* 0x000fe40003800000 */
[----:B------:R-:W-:Y:S01]  /*1690*/  ISETP.GE.AND P1, PT, R2, R15, PT ;  /* 0x0000000f0200720c */ /* 0x000fe20003f26270 */
[----:B----4-:R1:W4:-:S12]  /*16a0*/  SHFL.IDX PT, R4, R17, 0x3, 0x181f ;  /* 0x00781f0011047f89 */ /* 0x01031800000e0000 */
[----:B------:R-:W-:Y:S05]  /*16b0*/  @P1 BRA `(.L_x_681) ;  /* 0x000000a000001947 */ /* 0x000fea0003800000 */
[----:B------:R-:W-:Y:S02]  /*16c0*/  SHF.R.S32.HI R2, RZ, 0x1f, R18 ;  /* 0x0000001fff027819 */ /* 0x000fe40000011412 */
[----:B----4-:R-:W-:Y:S02]  /*16d0*/  LEA R6, P1, R14, R4, 0x1 ;  /* 0x000000040e067211 */ /* 0x010fe400078208ff */
[----:B------:R-:W-:Y:S02]  /*16e0*/  LEA.HI R2, R2, R18, RZ, 0x3 ;  /* 0x0000001202027211 */ /* 0x000fe400078f18ff */
[----:B--2---:R-:W-:Y:S02]  /*16f0*/  LEA.HI.X R7, R14, R5, R13, 0x1, P1 ;  /* 0x000000050e077211 */ /* 0x004fe400008f0c0d */
[----:B------:R-:W-:Y:S01]  /*1700*/  LOP3.LUT R8, R2, 0xfffffff8, RZ, 0xc0, !PT ;  /* 0xfffffff802087812 */ /* 0x000fe200078ec0ff */
[----:B------:R-:W-:-:S04]  /*1710*/  IMAD.SHL.U32 R2, R11, 0x2, RZ ;  /* 0x000000020b027824 */ /* 0x000fc800078e00ff */
[----:B------:R-:W-:Y:S01]  /*1720*/  IMAD.WIDE R4, R8, 0x2, R4 ;  /* 0x0000000208047825 */ /* 0x000fe200078e0204 */
[----:B------:R-:W-:Y:S01]  /*1730*/  @!PT LDS RZ, [RZ] ;  /* 0x00000000fffff984 */ /* 0x000fe20000000800 */
[----:B------:R2:W-:Y:S04]  /*1740*/  LDGSTS.E.BYPASS.LTC128B.128 [R2+0x9900], [R6.64], !P5 ;  /* 0x0990000006027fae */ /* 0x0005e8000e901d50 */
[----:B------:R2:W-:Y:S02]  /*1750*/  LDGSTS.E.BYPASS.LTC128B.128 [R2+0xd900], [R4.64], !P4 ;  /* 0x0d90000004027fae */ /* 0x0005e4000e101d50 */
.L_x_681:
[----:B------:R-:W-:Y:S05]  /*1760*/  BSYNC B0 ;  /* 0x0000000000007941 */ /* 0x000fea0003800000 */
.L_x_680:
[----:B--2---:R-:W-:Y:S01]  /*1770*/  IADD3 R2, R19, 0x40, RZ ;  /* 0x0000004013027810 */ /* 0x004fe20007ffe0ff */
        /* <DEDUP_REMOVED lines=15> */
.L_x_683:
[----:B------:R-:W-:Y:S05]  /*1870*/  BSYNC B0 ;  /* 0x0000000000007941 */ /* 0x000fea0003800000 */
.L_x_682:
        /* <DEDUP_REMOVED lines=16> */
.L_x_685:
[----:B------:R-:W-:Y:S05]  /*1980*/  BSYNC B0 ;  /* 0x0000000000007941 */ /* 0x000fea0003800000 */
.L_x_684:
        /* <DEDUP_REMOVED lines=16> */
.L_x_687:
[----:B------:R-:W-:Y:S05]  /*1a90*/  BSYNC B0 ;  /* 0x0000000000007941 */ /* 0x000fea0003800000 */
.L_x_686:
[----:B-1--4-:R-:W1:Y:S01]  /*1aa0*/  SHFL.IDX PT, R4, R17, 0x7, 0x181f ;  /* 0x00f81f0011047f89 */ /* 0x012e6200000e0000 */
[----:B------:R-:W-:Y:S01]  /*1ab0*/  IADD3 R2, R19, 0x70, RZ ;  /* 0x0000007013027810 */ /* 0x000fe20007ffe0ff */
[----:B------:R-:W-:Y:S01]  /*1ac0*/  ULEA.HI.SX32 UR15, UR18, 0xffffffff, 0x1a ;  /* 0xffffffff120f7891 */ /* 0x000fe2000f8fd23f */
[----:B------:R-:W-:Y:S01]  /*1ad0*/  IMAD.MOV.U32 R158, RZ, RZ, R38 ;  /* 0x000000ffff9e7224 */ /* 0x000fe200078e0026 */
[----:B------:R-:W4:Y:S01]  /*1ae0*/  SHFL.IDX PT, R5, R16, 0x7, 0x181f ;  /* 0x00f81f0010057f89 */ /* 0x000f2200000e0000 */
[----:B------:R-:W-:Y:S01]  /*1af0*/  ISETP.GE.AND P6, PT, R2, R15, PT ;  /* 0x0000000f0200720c */ /* 0x000fe20003fc6270 */
[----:B------:R-:W-:Y:S01]  /*1b00*/  ULDC.64 UR6, c[0x0][0x1e0] ;  /* 0x0000780000067ab9 */ /* 0x000fe20000000a00 */
[----:B------:R-:W-:Y:S01]  /*1b10*/  IADD3 R2, -R28, UR19, RZ ;  /* 0x000000131c027c10 */ /* 0x000fe2000fffe1ff */
[----:B------:R-:W-:Y:S01]  /*1b20*/  IMAD.U32 R7, RZ, RZ, UR15 ;  /* 0x0000000fff077e24 */ /* 0x000fe2000f8e00ff */
[----:B------:R-:W-:Y:S01]  /*1b30*/  UMOV UR20, 0x6 ;  /* 0x0000000600147882 */ /* 0x000fe20000000000 */
[----:B------:R-:W-:Y:S01]  /*1b40*/  IMAD.MOV.U32 R159, RZ, RZ, R39 ;  /* 0x000000ffff9f7224 */ /* 0x000fe200078e0027 */
[----:B------:R-:W-:Y:S01]  /*1b50*/  USHF.L.U32 UR21, UR6, 0x6, URZ ;  /* 0x0000000606157899 */ /* 0x000fe2000800063f */
[----:B------:R-:W-:Y:S01]  /*1b60*/  IMAD R2, R7, -0x40, R2 ;  /* 0xffffffc007027824 */ /* 0x000fe200078e0202 */
[----:B------:R-:W-:Y:S01]  /*1b70*/  USHF.L.U64.HI UR20, UR6, UR20, UR7 ;  /* 0x0000001406147299 */ /* 0x000fe20008010207 */
[----:B------:R-:W-:Y:S01]  /*1b80*/  IMAD.MOV.U32 R158, RZ, RZ, R34 ;  /* 0x000000ffff9e7224 */ /* 0x000fe200078e0022 */
[----:B------:R-:W-:Y:S01]  /*1b90*/  USHF.R.S32.HI UR9, URZ, 0x1f, UR15 ;  /* 0x0000001f3f097899 */ /* 0x000fe2000801140f */
[----:B------:R-:W-:Y:S01]  /*1ba0*/  IMAD.SHL.U32 R239, R11, 0x2, RZ ;  /* 0x000000020bef7824 */ /* 0x000fe200078e00ff */
[----:B------:R-:W-:Y:S01]  /*1bb0*/  ISETP.GE.AND P2, PT, R2, 0x1, PT ;  /* 0x000000010200780c */ /* 0x000fe20003f46270 */
[----:B------:R-:W-:Y:S01]  /*1bc0*/  UIMAD UR4, UR20, UR15, URZ ;  /* 0x0000000f140472a4 */ /* 0x000fe2000f8e023f */
[----:B------:R-:W-:Y:S01]  /*1bd0*/  @!P6 SHF.R.S32.HI R6, RZ, 0x1f, R18 ;  /* 0x0000001fff06e819 */ /* 0x000fe20000011412 */
[----:B------:R-:W-:Y:S01]  /*1be0*/  IMAD.U32 R154, RZ, RZ, UR21 ;  /* 0x00000015ff9a7e24 */ /* 0x000fe2000f8e00ff */
[----:B------:R-:W-:Y:S01]  /*1bf0*/  UIMAD.WIDE.U32 UR10, UR6, 0x20, URZ ;  /* 0x00000020060a78a5 */ /* 0x000fe2000f8e003f */
[----:B------:R-:W-:Y:S01]  /*1c00*/  LEA.HI R155, R25, R157, RZ, 0x5 ;  /* 0x0000009d199b7211 */ /* 0x000fe200078f28ff */
[----:B------:R-:W-:Y:S01]  /*1c10*/  UIMAD UR4, UR9, UR21, UR4 ;  /* 0x00000015090472a4 */ /* 0x000fe2000f8e0204 */
[----:B------:R-:W-:Y:S01]  /*1c20*/  @!P6 LEA.HI R8, R6, R18, RZ, 0x3 ;  /* 0x000000120608e211 */ /* 0x000fe200078f18ff */
[----:B------:R-:W-:Y:S01]  /*1c30*/  USHF.L.U32 UR8, UR7, 0x5, URZ ;  /* 0x0000000507087899 */ /* 0x000fe2000800063f */
[----:B-1----:R-:W-:Y:S01]  /*1c40*/  @!P6 LEA R6, P1, R14, R4, 0x1 ;  /* 0x000000040e06e211 */ /* 0x002fe200078208ff */
[----:B------:R-:W-:Y:S01]  /*1c50*/  STL.64 [R1+0x28], R158 ;  /* 0x0000289e01007387 */ /* 0x000fe20000100a00 */
[----:B------:R-:W-:Y:S01]  /*1c60*/  @!P6 LOP3.LUT R8, R8, 0xfffffff8, RZ, 0xc0, !PT ;  /* 0xfffffff80808e812 */ /* 0x000fe200078ec0ff */
[----:B------:R-:W-:Y:S01]  /*1c70*/  UIADD3 UR8, UR11, UR8, URZ ;  /* 0x000000080b087290 */ /* 0x000fe2000fffe03f */
[----:B----4-:R-:W-:-:S02]  /*1c80*/  @!P6 LEA.HI.X R7, R14, R5, R13, 0x1, P1 ;  /* 0x000000050e07e211 */ /* 0x010fc400008f0c0d */
[----:B------:R-:W-:Y:S01]  /*1c90*/  ISETP.GE.AND P1, PT, R2, 0x11, PT ;  /* 0x000000110200780c */ /* 0x000fe20003f26270 */
[----:B------:R-:W-:Y:S01]  /*1ca0*/  @!P6 IMAD.WIDE R8, R8, 0x2, R4 ;  /* 0x000000020808e825 */ /* 0x000fe200078e0204 */
[----:B------:R-:W-:Y:S01]  /*1cb0*/  SHF.R.S32.HI R14, RZ, 0x4, R24 ;  /* 0x00000004ff0e7819 */ /* 0x000fe20000011418 */
[----:B------:R-:W-:Y:S01]  /*1cc0*/  @!PT LDS RZ, [RZ] ;  /* 0x00000000fffff984 */ /* 0x000fe20000000800 */
[----:B------:R1:W-:Y:S01]  /*1cd0*/  @!P6 LDGSTS.E.BYPASS.LTC128B.128 [R239+0xb900], [R6.64], !P5 ;  /* 0x0b90000006efefae */ /* 0x0003e2000e901d50 */
[----:B------:R-:W-:Y:S01]  /*1ce0*/  ISETP.GE.AND P5, PT, R2, 0x31, PT ;  /* 0x000000310200780c */ /* 0x000fe20003fa6270 */
[----:B------:R-:W-:Y:S02]  /*1cf0*/  IMAD.WIDE.U32 R4, R154, UR15, R158 ;  /* 0x0000000f9a047c25 */ /* 0x000fe4000f8e009e */
[----:B------:R4:W-:Y:S01]  /*1d00*/  @!P6 LDGSTS.E.BYPASS.LTC128B.128 [R239+0xf900], [R8.64], !P4 ;  /* 0x0f90000008efefae */ /* 0x0009e2000e101d50 */
[----:B------:R-:W-:Y:S02]  /*1d10*/  ISETP.GE.AND P6, PT, R2, 0x21, PT ;  /* 0x000000210200780c */ /* 0x000fe40003fc6270 */
[----:B------:R-:W-:Y:S01]  /*1d20*/  IADD3 R5, R5, UR4, RZ ;  /* 0x0000000405057c10 */ /* 0x000fe2000fffe0ff */
[----:B------:R-:W0:Y:S04]  /*1d30*/  LDGDEPBAR ;  /* 0x00000000000079af */ /* 0x000e280000000000 */
[----:B------:R-:W-:Y:S01]  /*1d40*/  BAR.SYNC.DEFER_BLOCKING 0x0 ;  /* 0x0000000000007b1d */ /* 0x000fe20000010000 */
[----:B------:R-:W-:-:S04]  /*1d50*/  @P2 LEA R12, P4, R4, c[0x0][0x1c8], 0x1 ;  /* 0x00007200040c2a11 */ /* 0x000fc800078808ff */
[----:B------:R-:W-:Y:S01]  /*1d60*/  @P2 LEA.HI.X R13, R4, c[0x0][0x1cc], R5, 0x1, P4 ;  /* 0x00007300040d2a11 */ /* 0x000fe200020f0c05 */
[----:B------:R-:W-:-:S05]  /*1d70*/  VOTEU.ANY UP0, P5 ;  /* 0x00000000003f7886 */ /* 0x000fca0002800100 */
[----:B------:R-:W-:Y:S01]  /*1d80*/  @UP0 UIMAD UR4, UR7, 0x30, URZ ;  /* 0x00000030070408a4 */ /* 0x000fe2000f8e023f */
[----:B-1----:R-:W-:Y:S02]  /*1d90*/  IMAD.U32 R6, RZ, RZ, UR7 ;  /* 0x00000007ff067e24 */ /* 0x002fe4000f8e00ff */
[----:B----4-:R-:W-:-:S05]  /*1da0*/  IMAD.MOV.U32 R8, RZ, RZ, c[0x0][0x1e0] ;  /* 0x00007800ff087624 */ /* 0x010fca00078e00ff */
[C---:B------:R-:W-:Y:S01]  /*1db0*/  @P1 LEA R2, P4, R8.reuse, R4, 0x4 ;  /* 0x0000000408021211 */ /* 0x040fe200078820ff */
[----:B------:R-:W-:Y:S01]  /*1dc0*/  @!PT LDS RZ, [RZ] ;  /* 0x00000000fffff984 */ /* 0x000fe20000000800 */
[----:B------:R-:W-:Y:S01]  /*1dd0*/  @!PT LDS RZ, [RZ] ;  /* 0x00000000fffff984 */ /* 0x000fe20000000800 */
[----:B------:R-:W-:Y:S01]  /*1de0*/  @!PT LDS RZ, [RZ] ;  /* 0x00000000fffff984 */ /* 0x000fe20000000800 */
[----:B------:R1:W-:Y:S03]  /*1df0*/  @P2 LDGSTS.E.BYPASS.LTC128B.128 [R239+0x4100], [R12.64], !P3 ;  /* 0x041000000cef2fae */ /* 0x0003e6000d901d50 */
[C---:B------:R-:W-:Y:S01]  /*1e00*/  @P1 LEA.HI.X R6, R8.reuse, R5, R6, 0x4, P4 ;  /* 0x0000000508061211 */ /* 0x040fe200020f2406 */
[----:B------:R-:W-:Y:S01]  /*1e10*/  @P5 IMAD.WIDE.U32 R8, R8, 0x30, R4 ;  /* 0x0000003008085825 */ /* 0x000fe200078e0004 */
[----:B------:R-:W-:Y:S01]  /*1e20*/  @P1 LEA R10, P4, R2, c[0x0][0x1c8], 0x1 ;  /* 0x00007200020a1a11 */ /* 0x000fe200078808ff */
[----:B------:R1:W-:Y:S01]  /*1e30*/  @P2 LDGSTS.E.BYPASS.LTC128B.128 [R239+0x6100], [R12.64+0x80], !P0 ;  /* 0x061000800cef2fae */ /* 0x0003e2000c101d50 */
[----:B------:R-:W-:Y:S02]  /*1e40*/  LOP3.LUT P2, RZ, R36, 0x2, RZ, 0xc0, !PT ;  /* 0x0000000224ff7812 */ /* 0x000fe4000784c0ff */
[----:B------:R-:W-:-:S02]  /*1e50*/  @P1 LEA.HI.X R11, R2, c[0x0][0x1cc], R6, 0x1, P4 ;  /* 0x00007300020b1a11 */ /* 0x000fc400020f0c06 */
[----:B------:R-:W-:-:S03]  /*1e60*/  @P6 IADD3 R2, P4, R4, UR10, RZ ;  /* 0x0000000a04026c10 */ /* 0x000fc6000ff9e0ff */
[----:B------:R4:W-:Y:S01]  /*1e70*/  @P1 LDGSTS.E.BYPASS.LTC128B.128 [R239+0x4900], [R10.64], !P3 ;  /* 0x049000000aef1fae */ /* 0x0009e2000d901d50 */
[----:B------:R-:W-:Y:S02]  /*1e80*/  @P6 IADD3.X R4, R5, UR8, RZ, P4, !PT ;  /* 0x0000000805046c10 */ /* 0x000fe4000a7fe4ff */
[----:B------:R-:W-:Y:S01]  /*1e90*/  LEA.HI R5, R24, R14, RZ, 0x1 ;  /* 0x0000000e18057211 */ /* 0x000fe200078f08ff */
[----:B------:R4:W-:Y:S01]  /*1ea0*/  @P1 LDGSTS.E.BYPASS.LTC128B.128 [R239+0x6900], [R10.64+0x80], !P0 ;  /* 0x069000800aef1fae */ /* 0x0009e2000c101d50 */
[C---:B------:R-:W-:Y:S02]  /*1eb0*/  @P6 LEA R6, P4, R2.reuse, c[0x0][0x1c8], 0x1 ;  /* 0x0000720002066a11 */ /* 0x040fe400078808ff */
[----:B------:R-:W-:Y:S02]  /*1ec0*/  LOP3.LUT R5, R5, 0xfffffffe, RZ, 0xc0, !PT ;  /* 0xfffffffe05057812 */ /* 0x000fe400078ec0ff */
[----:B------:R-:W-:Y:S02]  /*1ed0*/  @P6 LEA.HI.X R7, R2, c[0x0][0x1cc], R4, 0x1, P4 ;  /* 0x0000730002076a11 */ /* 0x000fe400020f0c04 */
[----:B------:R-:W-:Y:S01]  /*1ee0*/  @P5 IADD3 R2, R9, UR4, RZ ;  /* 0x0000000409025c10 */ /* 0x000fe2000fffe0ff */
[----:B------:R-:W-:Y:S01]  /*1ef0*/  IMAD.IADD R9, R14, 0x1, -R5 ;  /* 0x000000010e097824 */ /* 0x000fe200078e0a05 */
[----:B------:R-:W-:Y:S01]  /*1f00*/  @P5 LEA R4, P4, R8, c[0x0][0x1c8], 0x1 ;  /* 0x0000720008045a11 */ /* 0x000fe200078808ff */
[----:B------:R5:W-:Y:S01]  /*1f10*/  @P6 LDGSTS.E.BYPASS.LTC128B.128 [R239+0x5100], [R6.64], !P3 ;  /* 0x0510000006ef6fae */ /* 0x000be2000d901d50 */
[----:B------:R-:W-:-:S02]  /*1f20*/  ULDC.64 UR4, c[0x0][0x208] ;  /* 0x0000820000047ab9 */ /* 0x000fc40000000a00 */
[----:B------:R-:W-:Y:S01]  /*1f30*/  @P5 LEA.HI.X R5, R8, c[0x0][0x1cc], R2, 0x1, P4 ;  /* 0x0000730008055a11 */ /* 0x000fe200020f0c02 */
[----:B------:R5:W-:Y:S01]  /*1f40*/  @P6 LDGSTS.E.BYPASS.LTC128B.128 [R239+0x7100], [R6.64+0x80], !P0 ;  /* 0x0710008006ef6fae */ /* 0x000be2000c101d50 */
[----:B------:R-:W-:Y:S01]  /*1f50*/  IMAD.SHL.U32 R2, R22, 0x40, RZ ;  /* 0x0000004016027824 */ /* 0x000fe200078e00ff */
[----:B------:R-:W-:Y:S01]  /*1f60*/  UIMAD UR9, UR9, UR4, URZ ;  /* 0x00000004090972a4 */ /* 0x000fe2000f8e023f */
[----:B------:R-:W-:Y:S01]  /*1f70*/  IMAD.SHL.U32 R8, R28, 0x8, RZ ;  /* 0x000000081c087824 */ /* 0x000fe200078e00ff */
[----:B------:R2:W-:Y:S01]  /*1f80*/  @P5 LDGSTS.E.BYPASS.LTC128B.128 [R239+0x5900], [R4.64], !P3 ;  /* 0x0590000004ef5fae */ /* 0x0005e2000d901d50 */
[----:B------:R-:W-:Y:S02]  /*1f90*/  UIMAD.WIDE.U32 UR12, UR15, UR4, URZ ;  /* 0x000000040f0c72a5 */ /* 0x000fe4000f8e003f */
[----:B------:R-:W-:Y:S01]  /*1fa0*/  UIMAD UR9, UR15, UR5, UR9 ;  /* 0x000000050f0972a4 */ /* 0x000fe2000f8e0209 */
[----:B------:R2:W-:Y:S01]  /*1fb0*/  @P5 LDGSTS.E.BYPASS.LTC128B.128 [R239+0x7900], [R4.64+0x80], !P0 ;  /* 0x0790008004ef5fae */ /* 0x0005e2000c101d50 */
[----:B------:R-:W-:-:S02]  /*1fc0*/  UIMAD UR15, UR15, -0x40, UR19 ;  /* 0xffffffc00f0f78a4 */ /* 0x000fc4000f8e0213 */
[----:B------:R-:W-:Y:S01]  /*1fd0*/  UIADD3 UR9, UR13, UR9, URZ ;  /* 0x000000090d097290 */ /* 0x000fe2000fffe03f */
[----:B------:R-:W0:Y:S01]  /*1fe0*/  LDGDEPBAR ;  /* 0x00000000000079af */ /* 0x000e220000000000 */
[----:B-----5:R-:W-:Y:S01]  /*1ff0*/  IMAD.SHL.U32 R6, R36, 0x40, RZ ;  /* 0x0000004024067824 */ /* 0x020fe200078e00ff */
[----:B--2---:R-:W-:Y:S01]  /*2000*/  LOP3.LUT R4, R2, 0x1c0, RZ, 0xc0, !PT ;  /* 0x000001c002047812 */ /* 0x004fe200078ec0ff */
[----:B------:R-:W-:-:S04]  /*2010*/  DEPBAR.LE SB0, 0x1 ;  /* 0x000080400000791a */ /* 0x000fc80000000000 */
[----:B------:R-:W-:Y:S01]  /*2020*/  IMAD.SHL.U32 R5, R9, 0x8, RZ ;  /* 0x0000000809057824 */ /* 0x000fe200078e00ff */
[----:B------:R-:W-:-:S04]  /*2030*/  DEPBAR.LE SB0, 0x0 ;  /* 0x000080000000791a */ /* 0x000fc80000000000 */
[----:B------:R-:W-:Y:S02]  /*2040*/  LOP3.LUT R2, R6, 0x1c0, RZ, 0xc0, !PT ;  /* 0x000001c006027812 */ /* 0x000fe400078ec0ff */
[----:B------:R-:W-:Y:S01]  /*2050*/  LOP3.LUT R7, R4, 0x8, R5, 0xf8, !PT ;  /* 0x0000000804077812 */ /* 0x000fe200078ef805 */
[----:B------:R-:W-:Y:S01]  /*2060*/  IMAD.SHL.U32 R5, R23, 0x40, RZ ;  /* 0x0000004017057824 */ /* 0x000fe200078e00ff */
[----:B------:R-:W-:Y:S02]  /*2070*/  LOP3.LUT R8, R2, 0x8, R8, 0xf8, !PT ;  /* 0x0000000802087812 */ /* 0x000fe400078ef808 */
[----:B------:R-:W-:Y:S01]  /*2080*/  SHF.R.U32.HI R6, RZ, 0x3, R2 ;  /* 0x00000003ff067819 */ /* 0x000fe20000011602 */
[----:B------:R-:W-:Y:S01]  /*2090*/  IMAD.SHL.U32 R2, R155, 0x20, RZ ;  /* 0x000000209b027824 */ /* 0x000fe200078e00ff */
[----:B------:R-:W-:Y:S02]  /*20a0*/  SHF.R.U32.HI R4, RZ, 0x3, R4 ;  /* 0x00000003ff047819 */ /* 0x000fe40000011604 */
[----:B------:R-:W-:-:S02]  /*20b0*/  LOP3.LUT R6, R8, R6, RZ, 0x3c, !PT ;  /* 0x0000000608067212 */ /* 0x000fc400078e3cff */
[----:B------:R-:W-:Y:S02]  /*20c0*/  LOP3.LUT R153, R7, R4, RZ, 0x3c, !PT ;  /* 0x0000000407997212 */ /* 0x000fe400078e3cff */
[----:B------:R-:W-:Y:S02]  /*20d0*/  LOP3.LUT R152, R5, 0xfffffe00, RZ, 0xc0, !PT ;  /* 0xfffffe0005987812 */ /* 0x000fe400078ec0ff */
[----:B------:R-:W-:Y:S01]  /*20e0*/  LOP3.LUT R4, R2, 0x7ffffc00, RZ, 0xc0, !PT ;  /* 0x7ffffc0002047812 */ /* 0x000fe200078ec0ff */
[----:B------:R-:W-:-:S03]  /*20f0*/  IMAD R2, R9, 0x200, R6 ;  /* 0x0000020009027824 */ /* 0x000fc600078e0206 */
[----:B------:R-:W-:Y:S01]  /*2100*/  IADD3 R4, R153, R152, R4 ;  /* 0x0000009899047210 */ /* 0x000fe20007ffe004 */
[----:B------:R-:W-:Y:S01]  /*2110*/  IMAD.SHL.U32 R179, R2, 0x2, RZ ;  /* 0x0000000202b37824 */ /* 0x000fe200078e00ff */
[----:B------:R-:W-:Y:S03]  /*2120*/  BAR.SYNC.DEFER_BLOCKING 0x0 ;  /* 0x0000000000007b1d */ /* 0x000fe60000010000 */
[----:B------:R-:W-:Y:S01]  /*2130*/  IMAD.SHL.U32 R226, R4, 0x2, RZ ;  /* 0x0000000204e27824 */ /* 0x000fe200078e00ff */
[----:B------:R-:W-:-:S03]  /*2140*/  IADD3 R230, R179, 0x4120, RZ ;  /* 0x00004120b3e67810 */ /* 0x000fc60007ffe0ff */
[C-C-:B------:R-:W-:Y:S02]  /*2150*/  IMAD R228, R3.reuse, 0x2, R226.reuse ;  /* 0x0000000203e47824 */ /* 0x140fe400078e02e2 */
[C---:B------:R-:W-:Y:S02]  /*2160*/  IMAD R227, R0.reuse, 0x2, R226 ;  /* 0x0000000200e37824 */ /* 0x040fe400078e02e2 */
[----:B------:R-:W-:Y:S02]  /*2170*/  IMAD R229, R0, 0x2, R228 ;  /* 0x0000000200e57824 */ /* 0x000fe400078e02e4 */
[----:B------:R-:W-:Y:S01]  /*2180*/  IMAD R231, R3, 0x2, R227 ;  /* 0x0000000203e77824 */ /* 0x000fe200078e02e3 */
[----:B------:R-:W-:Y:S04]  /*2190*/  LDSM.16.M88.4 R4, [R226+0xa100] ;  /* 0x00a10000e204783b */ /* 0x000fe80000000200 */
[----:B---3--:R-:W2:Y:S04]  /*21a0*/  LDSM.16.M88.4 R16, [R179+0x4100] ;  /* 0x00410000b310783b */ /* 0x008ea80000000200 */
[----:B-1----:R-:W1:Y:S04]  /*21b0*/  LDSM.16.M88.4 R12, [R179+0x4900] ;  /* 0x00490000b30c783b */ /* 0x002e680000000200 */
[----:B------:R-:W3:Y:S04]  /*21c0*/  LDSM.16.M88.4 R20, [R179+0x5100] ;  /* 0x00510000b314783b */ /* 0x000ee80000000200 */
[----:B------:R-:W5:Y:S04]  /*21d0*/  LDSM.16.M88.4 R24, [R179+0x5900] ;  /* 0x00590000b318783b */ /* 0x000f680000000200 */
[----:B----4-:R-:W4:Y:S01]  /*21e0*/  LDSM.16.M88.4 R8, [R226+0x8100] ;  /* 0x00810000e208783b */ /* 0x010f220000000200 */
[C---:B--2---:R-:W-:Y:S08]  /*21f0*/  HMMA.16816.F32 R40, R4.reuse, R16, RZ ;  /* 0x000000100428723c */ /* 0x044ff000000018ff */
[C---:B-1----:R-:W-:Y:S08]  /*2200*/  HMMA.16816.F32 R56, R4.reuse, R12, RZ ;  /* 0x0000000c0438723c */ /* 0x042ff000000018ff */
[C---:B---3--:R-:W-:Y:S08]  /*2210*/  HMMA.16816.F32 R60, R4.reuse, R20, RZ ;  /* 0x00000014043c723c */ /* 0x048ff000000018ff */
[C---:B-----5:R-:W-:Y:S08]  /*2220*/  HMMA.16816.F32 R64, R4.reuse, R24, RZ ;  /* 0x000000180440723c */ /* 0x060ff000000018ff */
[C---:B------:R-:W-:Y:S08]  /*2230*/  HMMA.16816.F32 R44, R4.reuse, R18, RZ ;  /* 0x00000012042c723c */ /* 0x040ff000000018ff */
[C---:B------:R-:W-:Y:S08]  /*2240*/  HMMA.16816.F32 R76, R4.reuse, R14, RZ ;  /* 0x0000000e044c723c */ /* 0x040ff000000018ff */
[C---:B------:R-:W-:Y:S08]  /*2250*/  HMMA.16816.F32 R116, R4.reuse, R22, RZ ;  /* 0x000000160474723c */ /* 0x040ff000000018ff */
[----:B------:R-:W-:Y:S07]  /*2260*/  HMMA.16816.F32 R92, R4, R26, RZ ;  /* 0x0000001a045c723c */ /* 0x000fee00000018ff */
[----:B------:R-:W-:Y:S01]  /*2270*/  IMAD.U32 R6, RZ, RZ, UR12 ;  /* 0x0000000cff067e24 */ /* 0x000fe2000f8e00ff */
[----:B------:R-:W-:Y:S01]  /*2280*/  IADD3 R5, R179, 0x4100, RZ ;  /* 0x00004100b3057810 */ /* 0x000fe20007ffe0ff */
[----:B------:R-:W-:Y:S01]  /*2290*/  IMAD.U32 R4, RZ, RZ, UR9 ;  /* 0x00000009ff047e24 */ /* 0x000fe2000f8e00ff */
[----:B------:R-:W-:Y:S01]  /*22a0*/  USHF.L.U32 UR9, UR4, 0x5, URZ ;  /* 0x0000000504097899 */ /* 0x000fe2000800063f */
[C---:B----4-:R-:W-:Y:S01]  /*22b0*/  HMMA.16816.F32 R100, R8.reuse, R18, RZ ;  /* 0x000000120864723c */ /* 0x050fe200000018ff */
[C---:B------:R-:W-:Y:S01]  /*22c0*/  LEA R2, P1, R6.reuse, R30, 0x6 ;  /* 0x0000001e06027211 */ /* 0x040fe200078230ff */
[----:B------:R-:W-:Y:S01]  /*22d0*/  UMOV UR12, 0x5 ;  /* 0x00000005000c7882 */ /* 0x000fe20000000000 */
[----:B------:R-:W-:Y:S01]  /*22e0*/  @P2 IADD3 R230, R5, -0x20, RZ ;  /* 0xffffffe005e62810 */ /* 0x000fe20007ffe0ff */
[----:B------:R-:W-:Y:S01]  /*22f0*/  USHF.L.U64.HI UR12, UR4, UR12, UR5 ;  /* 0x0000000c040c7299 */ /* 0x000fe20008010205 */
[----:B------:R-:W-:Y:S01]  /*2300*/  LEA.HI.X R6, R6, R29, R4, 0x6, P1 ;  /* 0x0000001d06067211 */ /* 0x000fe200008f3404 */
[----:B------:R-:W-:Y:S01]  /*2310*/  IMAD.U32 R7, RZ, RZ, UR13 ;  /* 0x0000000dff077e24 */ /* 0x000fe2000f8e00ff */
[C---:B------:R-:W-:Y:S01]  /*2320*/  LEA R4, P1, R2.reuse, c[0x0][0x1f8], 0x1 ;  /* 0x00007e0002047a11 */ /* 0x040fe200078208ff */
[----:B------:R-:W-:Y:S01]  /*2330*/  IMAD.U32 R18, RZ, RZ, UR9 ;  /* 0x00000009ff127e24 */ /* 0x000fe2000f8e00ff */
[----:B------:R-:W-:Y:S01]  /*2340*/  HMMA.16816.F32 R120, R8, R16, RZ ;  /* 0x000000100878723c */ /* 0x000fe200000018ff */
[----:B------:R-:W-:Y:S01]  /*2350*/  LDSM.16.M88.4 R32, [R230] ;  /* 0x00000000e620783b */ /* 0x000fe20000000200 */
[----:B------:R-:W-:Y:S01]  /*2360*/  LEA.HI.X R5, R2, c[0x0][0x1fc], R6, 0x1, P1 ;  /* 0x00007f0002057a11 */ /* 0x000fe200008f0c06 */
[----:B------:R-:W-:Y:S01]  /*2370*/  UIADD3 UR14, UP0, UR9, 0x80, URZ ;  /* 0x00000080090e7890 */ /* 0x000fe2000ff1e03f */
[----:B------:R-:W-:-:S02]  /*2380*/  IADD3 R2, -R28, UR15, RZ ;  /* 0x0000000f1c027c10 */ /* 0x000fc4000fffe1ff */
[----:B------:R-:W-:Y:S01]  /*2390*/  IADD3 R6, P1, R4, UR9, RZ ;  /* 0x0000000904067c10 */ /* 0x000fe2000ff3e0ff */
[----:B------:R-:W-:Y:S01]  /*23a0*/  LDSM.16.M88.4 R28, [R230+0x800] ;  /* 0x00080000e61c783b */ /* 0x000fe20000000200 */
[C---:B------:R-:W-:Y:S01]  /*23b0*/  ISETP.LT.OR P5, PT, R2.reuse, 0x1, P3 ;  /* 0x000000010200780c */ /* 0x040fe20001fa1670 */
[C---:B------:R-:W-:Y:S01]  /*23c0*/  HMMA.16816.F32 R88, R8.reuse, R12, RZ ;  /* 0x0000000c0858723c */ /* 0x040fe200000018ff */
[C---:B------:R-:W-:Y:S01]  /*23d0*/  ISETP.LT.OR P4, PT, R2.reuse, 0x1, P0 ;  /* 0x000000010200780c */ /* 0x040fe20000781670 */
[----:B------:R-:W-:Y:S01]  /*23e0*/  UIADD3.X UR13, URZ, UR12, URZ, UP0, !UPT ;  /* 0x0000000c3f0d7290 */ /* 0x000fe200087fe43f */
[----:B------:R-:W-:Y:S01]  /*23f0*/  ISETP.LT.OR P2, PT, R2, 0x11, P3 ;  /* 0x000000110200780c */ /* 0x000fe20001f41670 */
[----:B------:R-:W-:Y:S01]  /*2400*/  UISETP.GE.AND UP0, UPT, UR19, 0x41, UPT ;  /* 0x000000411300788c */ /* 0x000fe2000bf06270 */
[----:B------:R-:W-:Y:S02]  /*2410*/  IADD3.X R7, R5, UR12, RZ, P1, !PT ;  /* 0x0000000c05077c10 */ /* 0x000fe40008ffe4ff */
[----:B------:R-:W-:Y:S01]  /*2420*/  IADD3 R18, P6, P1, R18, 0x80, R4 ;  /* 0x0000008012127810 */ /* 0x000fe200079de004 */
[----:B------:R-:W-:Y:S01]  /*2430*/  HMMA.16816.F32 R96, R8, R14, RZ ;  /* 0x0000000e0860723c */ /* 0x000fe200000018ff */
[----:B------:R-:W1:Y:S01]  /*2440*/  LDSM.16.M88.4 R12, [R228+0xa100] ;  /* 0x00a10000e40c783b */ /* 0x000e620000000200 */
[----:B------:R-:W-:-:S02]  /*2450*/  IADD3 R238, R230, 0x800, RZ ;  /* 0x00000800e6ee7810 */ /* 0x000fc40007ffe0ff */
[----:B------:R-:W-:Y:S02]  /*2460*/  IADD3.X R19, RZ, UR12, R5, P6, P1 ;  /* 0x0000000cff137c10 */ /* 0x000fe4000b7e2405 */
[C---:B------:R-:W-:Y:S02]  /*2470*/  ISETP.LT.OR P1, PT, R2.reuse, 0x21, P3 ;  /* 0x000000210200780c */ /* 0x040fe40001f21670 */
[C---:B------:R-:W-:Y:S01]  /*2480*/  HMMA.16816.F32 R80, R8.reuse, R20, RZ ;  /* 0x000000140850723c */ /* 0x040fe200000018ff */
[----:B------:R-:W-:Y:S02]  /*2490*/  ISETP.LT.OR P6, PT, R2, 0x21, P0 ;  /* 0x000000210200780c */ /* 0x000fe400007c1670 */
[C---:B------:R-:W-:Y:S02]  /*24a0*/  IADD3 R237, R230.reuse, 0x1000, RZ ;  /* 0x00001000e6ed7810 */ /* 0x040fe40007ffe0ff */
[C---:B------:R-:W-:Y:S02]  /*24b0*/  IADD3 R236, R230.reuse, 0x1800, RZ ;  /* 0x00001800e6ec7810 */ /* 0x040fe40007ffe0ff */
[C---:B------:R-:W-:Y:S01]  /*24c0*/  IADD3 R235, R230.reuse, 0x2000, RZ ;  /* 0x00002000e6eb7810 */ /* 0x040fe20007ffe0ff */
[----:B------:R-:W-:Y:S01]  /*24d0*/  HMMA.16816.F32 R84, R8, R22, RZ ;  /* 0x000000160854723c */ /* 0x000fe200000018ff */
[----:B------:R-:W2:Y:S01]  /*24e0*/  LDSM.16.M88.4 R20, [R230+0x1800] ;  /* 0x00180000e614783b */ /* 0x000ea20000000200 */
[----:B------:R-:W-:-:S02]  /*24f0*/  IADD3 R234, R230, 0x2800, RZ ;  /* 0x00002800e6ea7810 */ /* 0x000fc40007ffe0ff */
[C---:B------:R-:W-:Y:S02]  /*2500*/  IADD3 R233, R230.reuse, 0x3000, RZ ;  /* 0x00003000e6e97810 */ /* 0x040fe40007ffe0ff */
[----:B------:R-:W-:Y:S02]  /*2510*/  IADD3 R232, R230, 0x3800, RZ ;  /* 0x00003800e6e87810 */ /* 0x000fe40007ffe0ff */
[C---:B------:R-:W-:Y:S08]  /*2520*/  HMMA.16816.F32 R72, R8.reuse, R24, RZ ;  /* 0x000000180848723c */ /* 0x040ff000000018ff */
[----:B------:R-:W-:Y:S01]  /*2530*/  HMMA.16816.F32 R68, R8, R26, RZ ;  /* 0x0000001a0844723c */ /* 0x000fe200000018ff */
[----:B------:R-:W3:Y:S04]  /*2540*/  LDSM.16.M88.4 R24, [R230+0x1000] ;  /* 0x00100000e618783b */ /* 0x000ee80000000200 */
[----:B------:R-:W4:Y:S04]  /*2550*/  LDSM.16.M88.4 R8, [R228+0x8100] ;  /* 0x00810000e408783b */ /* 0x000f280000000200 */
[----:B------:R-:W-:Y:S01]  /*2560*/  @!PT LDS RZ, [RZ] ;  /* 0x00000000fffff984 */ /* 0x000fe20000000800 */
[----:B------:R-:W-:Y:S01]  /*2570*/  @!PT LDS RZ, [RZ] ;  /* 0x00000000fffff984 */ /* 0x000fe20000000800 */
[----:B------:R-:W-:Y:S01]  /*2580*/  @!PT LDS RZ, [RZ] ;  /* 0x00000000fffff984 */ /* 0x000fe20000000800 */
[----:B------:R5:W-:Y:S01]  /*2590*/  LDGSTS.E.BYPASS.LTC128B.128 [R239+0x100], [R4.64], !P5 ;  /* 0x0010000004ef7fae */ /* 0x000be2000e901d50 */
[C---:B------:R-:W-:Y:S01]  /*25a0*/  ISETP.LT.OR P5, PT, R2.reuse, 0x11, P0 ;  /* 0x000000110200780c */ /* 0x040fe200007a1670 */
[C---:B-1----:R-:W-:Y:S02]  /*25b0*/  HMMA.16816.F32 R128, R12.reuse, R34, R44 ;  /* 0x000000220c80723c */ /* 0x042fe4000000182c */
[----:B------:R5:W-:Y:S04]  /*25c0*/  LDGSTS.E.BYPASS.LTC128B.128 [R239+0x2100], [R4.64+0x80], !P4 ;  /* 0x0210008004ef7fae */ /* 0x000be8000e101d50 */
[----:B------:R1:W-:Y:S02]  /*25d0*/  LDGSTS.E.BYPASS.LTC128B.128 [R239+0x900], [R6.64], !P2 ;  /* 0x0090000006ef7fae */ /* 0x0003e4000d101d50 */
[----:B------:R-:W-:Y:S04]  /*25e0*/  HMMA.16816.F32 R56, R12, R28, R56 ;  /* 0x0000001c0c38723c */ /* 0x000fe80000001838 */
[----:B------:R4:W-:Y:S01]  /*25f0*/  LDGSTS.E.BYPASS.LTC128B.128 [R239+0x2900], [R18.64], !P5 ;  /* 0x0290000012ef7fae */ /* 0x0009e2000e901d50 */
[----:B------:R-:W-:-:S03]  /*2600*/  ISETP.LT.OR P5, PT, R2, 0x31, P3 ;  /* 0x000000310200780c */ /* 0x000fc60001fa1670 */
[C---:B--2---:R-:W-:Y:S08]  /*2610*/  HMMA.16816.F32 R64, R12.reuse, R20, R64 ;  /* 0x000000140c40723c */ /* 0x044ff00000001840 */
[----:B------:R-:W-:Y:S01]  /*2620*/  HMMA.16816.F32 R76, R12, R30, R76 ;  /* 0x0000001e0c4c723c */ /* 0x000fe2000000184c */
[----:B-----5:R-:W-:-:S07]  /*2630*/  IADD3 R4, P4, R6, UR9, RZ ;  /* 0x0000000906047c10 */ /* 0x020fce000ff9e0ff */
[-C--:B---3--:R-:W-:Y:S01]  /*2640*/  HMMA.16816.F32 R60, R12, R24.reuse, R60 ;  /* 0x000000180c3c723c */ /* 0x088fe2000000183c */
[----:B------:R-:W-:Y:S02]  /*2650*/  IADD3.X R5, R7, UR12, RZ, P4, !PT ;  /* 0x0000000c07057c10 */ /* 0x000fe4000a7fe4ff */
[----:B------:R-:W-:Y:S02]  /*2660*/  IADD3 R16, P4, R4, UR9, RZ ;  /* 0x0000000904107c10 */ /* 0x000fe4000ff9e0ff */
[----:B-1----:R-:W-:Y:S01]  /*2670*/  IADD3 R6, P2, R6, UR14, RZ ;  /* 0x0000000e06067c10 */ /* 0x002fe2000ff5e0ff */
[----:B------:R1:W-:Y:S01]  /*2680*/  LDGSTS.E.BYPASS.LTC128B.128 [R239+0x1100], [R4.64], !P1 ;  /* 0x0110000004ef7fae */ /* 0x0003e2000c901d50 */
[----:B------:R-:W-:Y:S01]  /*2690*/  IADD3.X R17, R5, UR12, RZ, P4, !PT ;  /* 0x0000000c05117c10 */ /* 0x000fe2000a7fe4ff */
[----:B----4-:R-:W-:Y:S01]  /*26a0*/  HMMA.16816.F32 R132, R8, R24, R80 ;  /* 0x000000180884723c */ /* 0x010fe20000001850 */
[----:B------:R-:W-:Y:S01]  /*26b0*/  ISETP.LT.OR P4, PT, R2, 0x31, P0 ;  /* 0x000000310200780c */ /* 0x000fe20000781670 */
[----:B------:R-:W-:Y:S01]  /*26c0*/  IMAD.MOV.U32 R2, RZ, RZ, 0x40 ;  /* 0x00000040ff027424 */ /* 0x000fe200078e00ff */
[----:B------:R-:W-:-:S02]  /*26d0*/  IADD3.X R7, R7, UR13, RZ, P2, !PT ;  /* 0x0000000d07077c10 */ /* 0x000fc400097fe4ff */
[----:B------:R-:W-:-:S03]  /*26e0*/  LOP3.LUT P2, RZ, R36, 0x4, RZ, 0xc0, !PT ;  /* 0x0000000424ff7812 */ /* 0x000fc6000784c0ff */
[----:B------:R2:W-:Y:S01]  /*26f0*/  LDGSTS.E.BYPASS.LTC128B.128 [R239+0x3100], [R6.64], !P6 ;  /* 0x0310000006ef7fae */ /* 0x0005e2000f101d50 */
[----:B------:R-:W-:Y:S01]  /*2700*/  SEL R2, R2, 0xffffffc0, !P2 ;  /* 0xffffffc002027807 */ /* 0x000fe20005000000 */
[-C--:B------:R-:W-:Y:S02]  /*2710*/  HMMA.16816.F32 R36, R12, R32.reuse, R40 ;  /* 0x000000200c24723c */ /* 0x080fe40000001828 */
[----:B------:R3:W-:Y:S02]  /*2720*/  LDGSTS.E.BYPASS.LTC128B.128 [R239+0x1900], [R16.64], !P5 ;  /* 0x0190000010ef7fae */ /* 0x0007e4000e901d50 */
[----:B------:R-:W-:Y:S02]  /*2730*/  IMAD.IADD R225, R179, 0x1, R2 ;  /* 0x00000001b3e17824 */ /* 0x000fe400078e0202 */
[----:B------:R-:W-:Y:S02]  /*2740*/  IMAD.IADD R224, R2, 0x1, R230 ;  /* 0x0000000102e07824 */ /* 0x000fe400078e02e6 */
[----:B------:R-:W-:Y:S01]  /*2750*/  HMMA.16816.F32 R120, R8, R32, R120 ;  /* 0x000000200878723c */ /* 0x000fe20000001878 */
[----:B-1----:R-:W-:-:S07]  /*2760*/  IADD3 R4, P1, R4, UR14, RZ ;  /* 0x0000000e04047c10 */ /* 0x002fce000ff3e0ff */
[----:B------:R-:W-:Y:S01]  /*2770*/  HMMA.16816.F32 R80, R8, R34, R100 ;  /* 0x000000220850723c */ /* 0x000fe20000001864 */
[----:B------:R-:W-:Y:S02]  /*2780*/  IADD3.X R5, R5, UR13, RZ, P1, !PT ;  /* 0x0000000d05057c10 */ /* 0x000fe40008ffe4ff */
[----:B------:R-:W-:-:S03]  /*2790*/  PLOP3.LUT P1, PT, PT, PT, UP0, 0x80, 0x0 ;  /* 0x000000000000781c */ /* 0x000fc60003f2f008 */
[----:B------:R2:W-:Y:S02]  /*27a0*/  LDGSTS.E.BYPASS.LTC128B.128 [R239+0x3900], [R4.64], !P4 ;  /* 0x0390000004ef7fae */ /* 0x0005e4000e101d50 */
[C---:B------:R-:W-:Y:S02]  /*27b0*/  HMMA.16816.F32 R124, R8.reuse, R28, R88 ;  /* 0x0000001c087c723c */ /* 0x040fe40000001858 */
[----:B------:R-:W-:Y:S04]  /*27c0*/  LDSM.16.M88.4 R52, [R225+0x4100] ;  /* 0x00410000e134783b */ /* 0x000fe80000000200 */
[----:B---3--:R-:W1:Y:S02]  /*27d0*/  LDSM.16.M88.4 R16, [R227+0xa100] ;  /* 0x00a10000e310783b */ /* 0x008e640000000200 */
[C---:B------:R-:W-:Y:S02]  /*27e0*/  HMMA.16816.F32 R136, R8.reuse, R20, R72 ;  /* 0x000000140888723c */ /* 0x040fe40000001848 */
[----:B------:R-:W3:Y:S04]  /*27f0*/  LDSM.16.M88.4 R48, [R225+0x4900] ;  /* 0x00490000e130783b */ /* 0x000ee80000000200 */
[----:B------:R-:W4:Y:S02]  /*2800*/  LDSM.16.M88.4 R44, [R225+0x5100] ;  /* 0x00510000e12c783b */ /* 0x000f240000000200 */
[C---:B------:R-:W-:Y:S02]  /*2810*/  HMMA.16816.F32 R32, R8.reuse, R30, R96 ;  /* 0x0000001e0820723c */ /* 0x040fe40000001860 */
[----:B------:R-:W-:Y:S04]  /*2820*/  LDSM.16.M88.4 R40, [R225+0x5900] ;  /* 0x00590000e128783b */ /* 0x000fe80000000200 */
[----:B------:R-:W-:Y:S02]  /*2830*/  LDSM.16.M88.4 R28, [R224] ;  /* 0x00000000e01c783b */ /* 0x000fe40000000200 */
[C---:B------:R-:W-:Y:S02]  /*2840*/  HMMA.16816.F32 R104, R8.reuse, R26, R84 ;  /* 0x0000001a0868723c */ /* 0x040fe40000001854 */
[----:B--2---:R-:W-:Y:S04]  /*2850*/  LDSM.16.M88.4 R4, [R229+0xa100] ;  /* 0x00a10000e504783b */ /* 0x004fe80000000200 */
[----:B------:R-:W0:Y:S02]  /*2860*/  LDGDEPBAR ;  /* 0x00000000000079af */ /* 0x000e240000000000 */
[----:B------:R-:W-:Y:S02]  /*2870*/  HMMA.16816.F32 R100, R8, R22, R68 ;  /* 0x000000160864723c */ /* 0x000fe40000001844 */
[----:B------:R-:W2:Y:S06]  /*2880*/  LDSM.16.M88.4 R8, [R227+0x8100] ;  /* 0x00810000e308783b */ /* 0x000eac0000000200 */
[C---:B------:R-:W-:Y:S01]  /*2890*/  HMMA.16816.F32 R116, R12.reuse, R26, R116 ;  /* 0x0000001a0c74723c */ /* 0x040fe20000001874 */
[----:B------:R-:W5:Y:S07]  /*28a0*/  LDSM.16.M88.4 R24, [R224+0x800] ;  /* 0x00080000e018783b */ /* 0x000f6e0000000200 */
[----:B------:R-:W-:Y:S01]  /*28b0*/  HMMA.16816.F32 R112, R12, R22, R92 ;  /* 0x000000160c70723c */ /* 0x000fe2000000185c */
[----:B------:R-:W5:Y:S04]  /*28c0*/  LDSM.16.M88.4 R12, [R229+0x8100] ;  /* 0x00810000e50c783b */ /* 0x000f680000000200 */
[----:B------:R-:W5:Y:S03]  /*28d0*/  LDSM.16.M88.4 R20, [R224+0x1000] ;  /* 0x00100000e014783b */ /* 0x000f660000000200 */
[C---:B-1----:R-:W-:Y:S01]  /*28e0*/  HMMA.16816.F32 R72, R16.reuse, R52, R36 ;  /* 0x000000341048723c */ /* 0x042fe20000001824 */
[----:B------:R-:W1:Y:S07]  /*28f0*/  LDSM.16.M88.4 R36, [R224+0x1800] ;  /* 0x00180000e024783b */ /* 0x000e6e0000000200 */
[C---:B---3--:R-:W-:Y:S08]  /*2900*/  HMMA.16816.F32 R108, R16.reuse, R48, R56 ;  /* 0x00000030106c723c */ /* 0x048ff00000001838 */
[C---:B----4-:R-:W-:Y:S08]  /*2910*/  HMMA.16816.F32 R96, R16.reuse, R44, R60 ;  /* 0x0000002c1060723c */ /* 0x050ff0000000183c */
[----:B------:R-:W-:Y:S08]  /*2920*/  HMMA.16816.F32 R92, R16, R54, R128 ;  /* 0x00000036105c723c */ /* 0x000ff00000001880 */
[C---:B--2---:R-:W-:Y:S08]  /*2930*/  HMMA.16816.F32 R84, R8.reuse, R52, R120 ;  /* 0x000000340854723c */ /* 0x044ff00000001878 */
[----:B------:R-:W-:Y:S08]  /*2940*/  HMMA.16816.F32 R80, R8, R54, R80 ;  /* 0x000000360850723c */ /* 0x000ff00000001850 */
[C---:B------:R-:W-:Y:S08]  /*2950*/  HMMA.16816.F32 R88, R16.reuse, R40, R64 ;  /* 0x000000281058723c */ /* 0x040ff00000001840 */
[C---:B------:R-:W-:Y:S08]  /*2960*/  HMMA.16816.F32 R76, R16.reuse, R50, R76 ;  /* 0x00000032104c723c */ /* 0x040ff0000000184c */
[C---:B------:R-:W-:Y:S08]  /*2970*/  HMMA.16816.F32 R68, R16.reuse, R46, R116 ;  /* 0x0000002e1044723c */ /* 0x040ff00000001874 */
[----:B------:R-:W-:Y:S08]  /*2980*/  HMMA.16816.F32 R56, R16, R42, R112 ;  /* 0x0000002a1038723c */ /* 0x000ff00000001870 */
[C---:B------:R-:W-:Y:S08]  /*2990*/  HMMA.16816.F32 R60, R8.reuse, R50, R32 ;  /* 0x00000032083c723c */ /* 0x040ff00000001820 */
[C---:B------:R-:W-:Y:S08]  /*29a0*/  HMMA.16816.F32 R52, R8.reuse, R44, R132 ;  /* 0x0000002c0834723c */ /* 0x040ff00000001884 */
[C---:B------:R-:W-:Y:S01]  /*29b0*/  HMMA.16816.F32 R64, R8.reuse, R48, R124 ;  /* 0x000000300840723c */ /* 0x040fe2000000187c */
[----:B------:R-:W-:Y:S07]  /*29c0*/  LDSM.16.M88.4 R48, [R179+0x6100] ;  /* 0x00610000b330783b */ /* 0x000fee0000000200 */
[C---:B------:R-:W-:Y:S08]  /*29d0*/  HMMA.16816.F32 R44, R8.reuse, R46, R104 ;  /* 0x0000002e082c723c */ /* 0x040ff00000001868 */
[C---:B------:R-:W-:Y:S08]  /*29e0*/  HMMA.16816.F32 R32, R8.reuse, R40, R136 ;  /* 0x000000280820723c */ /* 0x040ff00000001888 */
[----:B------:R-:W-:Y:S01]  /*29f0*/  HMMA.16816.F32 R16, R8, R42, R100 ;  /* 0x0000002a0810723c */ /* 0x000fe20000001864 */
[----:B------:R-:W-:Y:S04]  /*2a00*/  LDSM.16.M88.4 R8, [R226+0xe100] ;  /* 0x00e10000e208783b */ /* 0x000fe80000000200 */
[----:B------:R-:W2:Y:S03]  /*2a10*/  LDSM.16.M88.4 R40, [R179+0x6900] ;  /* 0x00690000b328783b */ /* 0x000ea60000000200 */
[C---:B------:R-:W-:Y:S08]  /*2a20*/  HMMA.16816.F32 R100, R4.reuse, R30, R92 ;  /* 0x0000001e0464723c */ /* 0x040ff0000000185c */
[----:B-----5:R-:W-:Y:S08]  /*2a30*/  HMMA.16816.F32 R120, R4, R24, R108 ;  /* 0x000000180478723c */ /* 0x020ff0000000186c */
[C---:B------:R-:W-:Y:S08]  /*2a40*/  HMMA.16816.F32 R128, R12.reuse, R28, R84 ;  /* 0x0000001c0c80723c */ /* 0x040ff00000001854 */
[C---:B------:R-:W-:Y:S08]  /*2a50*/  HMMA.16816.F32 R124, R12.reuse, R30, R80 ;  /* 0x0000001e0c7c723c */ /* 0x040ff00000001850 */
[C---:B------:R-:W-:Y:S08]  /*2a60*/  HMMA.16816.F32 R116, R12.reuse, R24, R64 ;  /* 0x000000180c74723c */ /* 0x040ff00000001840 */
[C---:B------:R-:W-:Y:S08]  /*2a70*/  HMMA.16816.F32 R112, R12.reuse, R26, R60 ;  /* 0x0000001a0c70723c */ /* 0x040ff0000000183c */
[C---:B------:R-:W-:Y:S01]  /*2a80*/  HMMA.16816.F32 R108, R12.reuse, R20, R52 ;  /* 0x000000140c6c723c */ /* 0x040fe20000001834 */
[----:B------:R-:W-:Y:S07]  /*2a90*/  LDSM.16.M88.4 R52, [R230+0x3800] ;  /* 0x00380000e634783b */ /* 0x000fee0000000200 */
[C---:B------:R-:W-:Y:S01]  /*2aa0*/  HMMA.16816.F32 R84, R12.reuse, R22, R44 ;  /* 0x000000160c54723c */ /* 0x040fe2000000182c */
[----:B------:R-:W-:Y:S07]  /*2ab0*/  LDSM.16.M88.4 R44, [R230+0x3000] ;  /* 0x00300000e62c783b */ /* 0x000fee0000000200 */
[C---:B-1----:R-:W-:Y:S01]  /*2ac0*/  HMMA.16816.F32 R104, R12.reuse, R36, R32 ;  /* 0x000000240c68723c */ /* 0x042fe20000001820 */
[----:B------:R-:W-:Y:S07]  /*2ad0*/  LDSM.16.M88.4 R32, [R179+0x7100] ;  /* 0x00710000b320783b */ /* 0x000fee0000000200 */
[----:B------:R-:W-:Y:S01]  /*2ae0*/  HMMA.16816.F32 R92, R12, R38, R16 ;  /* 0x000000260c5c723c */ /* 0x000fe20000001810 */
[----:B------:R-:W1:Y:S04]  /*2af0*/  LDSM.16.M88.4 R12, [R226+0xc100] ;  /* 0x00c10000e20c783b */ /* 0x000e680000000200 */
[----:B------:R-:W3:Y:S03]  /*2b00*/  LDSM.16.M88.4 R16, [R179+0x7900] ;  /* 0x00790000b310783b */ /* 0x000ee60000000200 */
[C---:B------:R-:W-:Y:S01]  /*2b10*/  HMMA.16816.F32 R76, R4.reuse, R26, R76 ;  /* 0x0000001a044c723c */ /* 0x040fe2000000184c */
[----:B------:R-:W-:Y:S07]  /*2b20*/  LDSM.16.M88.4 R24, [R230+0x2800] ;  /* 0x00280000e618783b */ /* 0x000fee0000000200 */
[C---:B------:R-:W-:Y:S08]  /*2b30*/  HMMA.16816.F32 R140, R4.reuse, R20, R96 ;  /* 0x00000014048c723c */ /* 0x040ff00000001860 */
[C---:B------:R-:W-:Y:S01]  /*2b40*/  HMMA.16816.F32 R136, R4.reuse, R22, R68 ;  /* 0x000000160488723c */ /* 0x040fe20000001844 */
[----:B------:R-:W4:Y:S07]  /*2b50*/  LDSM.16.M88.4 R20, [R228+0xc100] ;  /* 0x00c10000e414783b */ /* 0x000f2e0000000200 */
[C---:B------:R-:W-:Y:S01]  /*2b60*/  HMMA.16816.F32 R72, R4.reuse, R28, R72 ;  /* 0x0000001c0448723c */ /* 0x040fe20000001848 */
[----:B------:R-:W-:Y:S07]  /*2b70*/  LDSM.16.M88.4 R28, [R230+0x2000] ;  /* 0x00200000e61c783b */ /* 0x000fee0000000200 */
[C---:B------:R-:W-:Y:S08]  /*2b80*/  HMMA.16816.F32 R96, R4.reuse, R36, R88 ;  /* 0x000000240460723c */ /* 0x040ff00000001858 */
[----:B------:R-:W-:Y:S01]  /*2b90*/  HMMA.16816.F32 R132, R4, R38, R56 ;  /* 0x000000260484723c */ /* 0x000fe20000001838 */
[----:B------:R-:W5:Y:S07]  /*2ba0*/  LDSM.16.M88.4 R4, [R228+0xe100] ;  /* 0x00e10000e404783b */ /* 0x000f6e0000000200 */
[C---:B--2---:R-:W-:Y:S08]  /*2bb0*/  HMMA.16816.F32 R60, R8.reuse, R40, R120 ;  /* 0x00000028083c723c */ /* 0x044ff00000001878 */
[----:B------:R-:W-:Y:S08]  /*2bc0*/  HMMA.16816.F32 R56, R8, R42, R76 ;  /* 0x0000002a0838723c */ /* 0x000ff0000000184c */
[C---:B-1----:R-:W-:Y:S08]  /*2bd0*/  HMMA.16816.F32 R36, R12.reuse, R40, R116 ;  /* 0x000000280c24723c */ /* 0x042ff00000001874 */
[----:B------:R-:W-:Y:S08]  /*2be0*/  HMMA.16816.F32 R40, R12, R42, R112 ;  /* 0x0000002a0c28723c */ /* 0x000ff00000001870 */
[C---:B------:R-:W-:Y:S08]  /*2bf0*/  HMMA.16816.F32 R68, R8.reuse, R50, R100 ;  /* 0x000000320844723c */ /* 0x040ff00000001864 */
[C---:B------:R-:W-:Y:S08]  /*2c00*/  HMMA.16816.F32 R72, R8.reuse, R48, R72 ;  /* 0x000000300848723c */ /* 0x040ff00000001848 */
[C---:B------:R-:W-:Y:S08]  /*2c10*/  HMMA.16816.F32 R88, R8.reuse, R32, R140 ;  /* 0x000000200858723c */ /* 0x040ff0000000188c */
[C---:B------:R-:W-:Y:S08]  /*2c20*/  HMMA.16816.F32 R100, R8.reuse, R34, R136 ;  /* 0x000000220864723c */ /* 0x040ff00000001888 */
[C---:B---3--:R-:W-:Y:S08]  /*2c30*/  HMMA.16816.F32 R96, R8.reuse, R16, R96 ;  /* 0x000000100860723c */ /* 0x048ff00000001860 */
[----:B------:R-:W-:Y:S08]  /*2c40*/  HMMA.16816.F32 R80, R8, R18, R132 ;  /* 0x000000120850723c */ /* 0x000ff00000001884 */
[C---:B------:R-:W-:Y:S08]  /*2c50*/  HMMA.16816.F32 R76, R12.reuse, R48, R128 ;  /* 0x000000300c4c723c */ /* 0x040ff00000001880 */
[C---:B------:R-:W-:Y:S01]  /*2c60*/  HMMA.16816.F32 R64, R12.reuse, R50, R124 ;  /* 0x000000320c40723c */ /* 0x040fe2000000187c */
[----:B------:R-:W-:Y:S07]  /*2c70*/  LDSM.16.M88.4 R48, [R225+0x6100] ;  /* 0x00610000e130783b */ /* 0x000fee0000000200 */
[C---:B------:R-:W-:Y:S08]  /*2c80*/  HMMA.16816.F32 R8, R12.reuse, R32, R108 ;  /* 0x000000200c08723c */ /* 0x040ff0000000186c */
[C---:B------:R-:W-:Y:S01]  /*2c90*/  HMMA.16816.F32 R84, R12.reuse, R34, R84 ;  /* 0x000000220c54723c */ /* 0x040fe20000001854 */
[----:B------:R-:W-:Y:S07]  /*2ca0*/  LDSM.16.M88.4 R32, [R225+0x7900] ;  /* 0x00790000e120783b */ /* 0x000fee0000000200 */
[C---:B------:R-:W-:Y:S08]  /*2cb0*/  HMMA.16816.F32 R104, R12.reuse, R16, R104 ;  /* 0x000000100c68723c */ /* 0x040ff00000001868 */
[----:B------:R-:W-:Y:S01]  /*2cc0*/  HMMA.16816.F32 R92, R12, R18, R92 ;  /* 0x000000120c5c723c */ /* 0x000fe2000000185c */
[----:B------:R-:W1:Y:S04]  /*2cd0*/  LDSM.16.M88.4 R16, [R227+0xe100] ;  /* 0x00e10000e310783b */ /* 0x000e680000000200 */
[----:B------:R-:W2:Y:S03]  /*2ce0*/  LDSM.16.M88.4 R12, [R227+0xc100] ;  /* 0x00c10000e30c783b */ /* 0x000ea60000000200 */
[C---:B----4-:R-:W-:Y:S01]  /*2cf0*/  HMMA.16816.F32 R120, R20.reuse, R24, R36 ;  /* 0x000000181478723c */ /* 0x050fe20000001824 */
[----:B------:R-:W-:Y:S07]  /*2d00*/  LDSM.16.M88.4 R36, [R225+0x7100] ;  /* 0x00710000e124783b */ /* 0x000fee0000000200 */
[-C--:B------:R-:W-:Y:S01]  /*2d10*/  HMMA.16816.F32 R112, R20, R26.reuse, R40 ;  /* 0x0000001a1470723c */ /* 0x080fe20000001828 */
[----:B------:R-:W3:Y:S07]  /*2d20*/  LDSM.16.M88.4 R40, [R225+0x6900] ;  /* 0x00690000e128783b */ /* 0x000eee0000000200 */
[C---:B-----5:R-:W-:Y:S08]  /*2d30*/  HMMA.16816.F32 R140, R4.reuse, R26, R56 ;  /* 0x0000001a048c723c */ /* 0x060ff00000001838 */
[C---:B------:R-:W-:Y:S08]  /*2d40*/  HMMA.16816.F32 R116, R4.reuse, R28, R72 ;  /* 0x0000001c0474723c */ /* 0x040ff00000001848 */
[C---:B------:R-:W-:Y:S08]  /*2d50*/  HMMA.16816.F32 R148, R4.reuse, R30, R68 ;  /* 0x0000001e0494723c */ /* 0x040ff00000001844 */
[----:B------:R-:W-:Y:S01]  /*2d60*/  HMMA.16816.F32 R144, R4, R24, R60 ;  /* 0x000000180490723c */ /* 0x000fe2000000183c */
[----:B------:R-:W-:Y:S07]  /*2d70*/  LDSM.16.M88.4 R24, [R224+0x3000] ;  /* 0x00300000e018783b */ /* 0x000fee0000000200 */
[C---:B------:R-:W-:Y:S08]  /*2d80*/  HMMA.16816.F32 R56, R20.reuse, R28, R76 ;  /* 0x0000001c1438723c */ /* 0x040ff0000000184c */
[----:B------:R-:W-:Y:S01]  /*2d90*/  HMMA.16816.F32 R124, R20, R30, R64 ;  /* 0x0000001e147c723c */ /* 0x000fe20000001840 */
[----:B------:R-:W-:Y:S07]  /*2da0*/  LDSM.16.M88.4 R28, [R224+0x2800] ;  /* 0x00280000e01c783b */ /* 0x000fee0000000200 */
[C---:B------:R-:W-:Y:S08]  /*2db0*/  HMMA.16816.F32 R136, R4.reuse, R44, R88 ;  /* 0x0000002c0488723c */ /* 0x040ff00000001858 */
[C---:B------:R-:W-:Y:S08]  /*2dc0*/  HMMA.16816.F32 R132, R4.reuse, R46, R100 ;  /* 0x0000002e0484723c */ /* 0x040ff00000001864 */
[C---:B------:R-:W-:Y:S08]  /*2dd0*/  HMMA.16816.F32 R128, R4.reuse, R52, R96 ;  /* 0x000000340480723c */ /* 0x040ff00000001860 */
[----:B------:R-:W-:Y:S01]  /*2de0*/  HMMA.16816.F32 R60, R4, R54, R80 ;  /* 0x00000036043c723c */ /* 0x000fe20000001850 */
[----:B------:R-:W4:Y:S07]  /*2df0*/  LDSM.16.M88.4 R4, [R231+0xe100] ;  /* 0x00e10000e704783b */ /* 0x000f2e0000000200 */
[C---:B------:R-:W-:Y:S01]  /*2e00*/  HMMA.16816.F32 R108, R20.reuse, R44, R8 ;  /* 0x0000002c146c723c */ /* 0x040fe20000001808 */
[----:B------:R-:W5:Y:S07]  /*2e10*/  LDSM.16.M88.4 R8, [R229+0xc100] ;  /* 0x00c10000e508783b */ /* 0x000f6e0000000200 */
[C---:B------:R-:W-:Y:S01]  /*2e20*/  HMMA.16816.F32 R68, R20.reuse, R46, R84 ;  /* 0x0000002e1444723c */ /* 0x040fe20000001854 */
[----:B------:R-:W3:Y:S07]  /*2e30*/  LDSM.16.M88.4 R44, [R224+0x2000] ;  /* 0x00200000e02c783b */ /* 0x000eee0000000200 */
[C---:B------:R-:W-:Y:S08]  /*2e40*/  HMMA.16816.F32 R72, R20.reuse, R52, R104 ;  /* 0x000000341448723c */ /* 0x040ff00000001868 */
[----:B------:R-:W-:Y:S01]  /*2e50*/  HMMA.16816.F32 R64, R20, R54, R92 ;  /* 0x000000361440723c */ /* 0x000fe2000000185c */
[----:B------:R-:W4:Y:S01]  /*2e60*/  LDSM.16.M88.4 R20, [R224+0x3800] ;  /* 0x00380000e014783b */ /* 0x000f220000000200 */
[----:B------:R-:W-:-:S06]  /*2e70*/  DEPBAR.LE SB0, 0x0 ;  /* 0x000080000000791a */ /* 0x000fcc0000000000 */
[C---:B-1----:R-:W-:Y:S08]  /*2e80*/  HMMA.16816.F32 R100, R16.reuse, R48, R116 ;  /* 0x000000301064723c */ /* 0x042ff00000001874 */
[----:B------:R-:W-:Y:S08]  /*2e90*/  HMMA.16816.F32 R96, R16, R50, R148 ;  /* 0x000000321060723c */ /* 0x000ff00000001894 */
[C---:B--2---:R-:W-:Y:S08]  /*2ea0*/  HMMA.16816.F32 R56, R12.reuse, R48, R56 ;  /* 0x000000300c38723c */ /* 0x044ff00000001838 */
[----:B------:R-:W-:Y:S08]  /*2eb0*/  HMMA.16816.F32 R52, R12, R50, R124 ;  /* 0x000000320c34723c */ /* 0x000ff0000000187c */
[C---:B---3--:R-:W-:Y:S08]  /*2ec0*/  HMMA.16816.F32 R92, R16.reuse, R40, R144 ;  /* 0x00000028105c723c */ /* 0x048ff00000001890 */
        /* <DEDUP_REMOVED lines=10> */
[----:B------:R-:W-:Y:S08]  /*2f70*/  HMMA.16816.F32 R12, R12, R34, R64 ;  /* 0x000000220c0c723c */ /* 0x000ff00000001840 */
[C---:B----4-:R-:W-:Y:S08]  /*2f80*/  HMMA.16816.F32 R92, R4.reuse, R28, R92 ;  /* 0x0000001c045c723c */ /* 0x050ff0000000185c */
[----:B------:R-:W-:Y:S08]  /*2f90*/  HMMA.16816.F32 R88, R4, R30, R88 ;  /* 0x0000001e0458723c */ /* 0x000ff00000001858 */
[----:B-----5:R-:W-:Y:S08]  /*2fa0*/  HMMA.16816.F32 R48, R8, R28, R48 ;  /* 0x0000001c0830723c */ /* 0x020ff00000001830 */
[C---:B------:R-:W-:Y:S08]  /*2fb0*/  HMMA.16816.F32 R100, R4.reuse, R44, R100 ;  /* 0x0000002c0464723c */ /* 0x040ff00000001864 */
[C---:B------:R-:W-:Y:S08]  /*2fc0*/  HMMA.16816.F32 R96, R4.reuse, R46, R96 ;  /* 0x0000002e0460723c */ /* 0x040ff00000001860 */
[C---:B------:R-:W-:Y:S08]  /*2fd0*/  HMMA.16816.F32 R84, R4.reuse, R24, R84 ;  /* 0x000000180454723c */ /* 0x040ff00000001854 */
[C---:B------:R-:W-:Y:S08]  /*2fe0*/  HMMA.16816.F32 R80, R4.reuse, R26, R80 ;  /* 0x0000001a0450723c */ /* 0x040ff00000001850 */
[C---:B------:R-:W-:Y:S08]  /*2ff0*/  HMMA.16816.F32 R76, R4.reuse, R20, R76 ;  /* 0x00000014044c723c */ /* 0x040ff0000000184c */
[----:B------:R-:W-:Y:S07]  /*3000*/  HMMA.16816.F32 R60, R4, R22, R60 ;  /* 0x00000016043c723c */ /* 0x000fee000000183c */
[----:B------:R-:W-:Y:S01]  /*3010*/  LOP3.LUT R4, R153, R152, RZ, 0xfc, !PT ;  /* 0x0000009899047212 */ /* 0x000fe200078efcff */
        /* <DEDUP_REMOVED lines=19> */
[----:B------:R-:W-:-:S03]  /*3150*/  IADD3 R2, R9, UR4, RZ ;  /* 0x0000000409027c10 */ /* 0x000fc6000fffe0ff */
[----:B------:R-:W-:Y:S01]  /*3160*/  UIADD3.X UR4, URZ, UR8, URZ, UP0, !UPT ;  /* 0x000000083f047290 */ /* 0x000fe200087fe43f */
        /* <DEDUP_REMOVED lines=15> */
[C---:B------:R-:W-:Y:S02]  /*3260*/  IADD3 R10, P4, R6.reuse, UR5, RZ ;  /* 0x00000005060a7c10 */ /* 0x040fe4000ff9e0ff */
[----:B------:R-:W-:Y:S02]  /*3270*/  IADD3.X R7, R9, UR6, RZ, P6, !PT ;  /* 0x0000000609077c10 */ /* 0x000fe4000b7fe4ff */
[----:B--2---:R-:W-:Y:S02]  /*3280*/  IADD3 R8, P2, R6, UR7, RZ ;  /* 0x0000000706087c10 */ /* 0x004fe4000ff5e0ff */
[C---:B------:R-:W-:Y:S01]  /*3290*/  IADD3.X R11, R7.reuse, UR6, RZ, P4, !PT ;  /* 0x00000006070b7c10 */ /* 0x040fe2000a7fe4ff */
[----:B------:R3:W-:Y:S01]  /*32a0*/  LDGSTS.E.BYPASS.LTC128B.128 [R239+0x5100], [R6.64], !P3 ;  /* 0x0510000006ef7fae */ /* 0x0007e2000d901d50 */
[----:B------:R-:W-:-:S03]  /*32b0*/  IADD3.X R9, R7, UR4, RZ, P2, !PT ;  /* 0x0000000407097c10 */ /* 0x000fc600097fe4ff */
[----:B------:R3:W-:Y:S04]  /*32c0*/  LDGSTS.E.BYPASS.LTC128B.128 [R239+0x7100], [R12.64], !P0 ;  /* 0x071000000cef7fae */ /* 0x0007e8000c101d50 */
[----:B------:R3:W-:Y:S04]  /*32d0*/  LDGSTS.E.BYPASS.LTC128B.128 [R239+0x5900], [R10.64], !P3 ;  /* 0x059000000aef7fae */ /* 0x0007e8000d901d50 */
[----:B------:R3:W-:Y:S02]  /*32e0*/  LDGSTS.E.BYPASS.LTC128B.128 [R239+0x7900], [R8.64], !P0 ;  /* 0x0790000008ef7fae */ /* 0x0007e4000c101d50 */
.L_x_688:
[----:B------:R-:W-:Y:S01]  /*32f0*/  LOP3.LUT R2, R155, 0xffffffe0, RZ, 0xc0, !PT ;  /* 0xffffffe09b027812 */ /* 0x000fe200078ec0ff */
[----:B---3--:R-:W-:Y:S01]  /*3300*/  IMAD.U32 R6, RZ, RZ, UR15 ;  /* 0x0000000fff067e24 */ /* 0x008fe2000f8e00ff */
[----:B------:R-:W-:Y:S01]  /*3310*/  STL [R1+0x84], R239 ;  /* 0x000084ef01007387 */ /* 0x000fe20000100800 */
[----:B------:R-:W-:-:S02]  /*3320*/  IMAD.SHL.U32 R220, R4, 0x2, RZ ;  /* 0x0000000204dc7824 */ /* 0x000fc400078e00ff */
[----:B------:R-:W-:Y:S01]  /*3330*/  IMAD.IADD R2, R157, 0x1, -R2 ;  /* 0x000000019d027824 */ /* 0x000fe200078e0a02 */
[----:B------:R-:W-:Y:S01]  /*3340*/  STL [R1+0x80], R238 ;  /* 0x000080ee01007387 */ /* 0x000fe20000100800 */
[----:B------:R-:W-:Y:S01]  /*3350*/  IMAD R221, R3, 0x2, R220 ;  /* 0x0000000203dd7824 */ /* 0x000fe200078e02dc */
[C---:B------:R-:W-:Y:S02]  /*3360*/  LEA R223, R0.reuse, R220, 0x1 ;  /* 0x000000dc00df7211 */ /* 0x040fe400078e08ff */
[----:B------:R-:W-:Y:S01]  /*3370*/  SHF.R.S32.HI R5, RZ, 0x1f, R2 ;  /* 0x0000001fff057819 */ /* 0x000fe20000011402 */
[----:B------:R-:W-:Y:S01]  /*3380*/  IMAD R222, R0, 0x2, R221 ;  /* 0x0000000200de7824 */ /* 0x000fe200078e02dd */
[----:B------:R-:W-:Y:S02]  /*3390*/  STL [R1+0x7c], R237 ;  /* 0x00007ced01007387 */ /* 0x000fe40000100800 */
[----:B------:R-:W-:Y:S02]  /*33a0*/  LEA.HI R5, R5, R2, RZ, 0x2 ;  /* 0x0000000205057211 */ /* 0x000fe400078f10ff */
[----:B------:R-:W-:Y:S02]  /*33b0*/  STL [R1+0x78], R236 ;  /* 0x000078ec01007387 */ /* 0x000fe40000100800 */
[----:B------:R-:W-:-:S02]  /*33c0*/  LOP3.LUT R5, R5, 0x7ffffffc, RZ, 0xc0, !PT ;  /* 0x7ffffffc05057812 */ /* 0x000fc400078ec0ff */
[----:B------:R-:W-:Y:S02]  /*33d0*/  STL [R1+0x74], R235 ;  /* 0x000074eb01007387 */ /* 0x000fe40000100800 */
[----:B------:R-:W-:Y:S02]  /*33e0*/  IADD3 R2, R2, -R5, RZ ;  /* 0x8000000502027210 */ /* 0x000fe40007ffe0ff */
[----:B------:R-:W-:Y:S03]  /*33f0*/  STL [R1+0x70], R234 ;  /* 0x000070ea01007387 */ /* 0x000fe60000100800 */
[----:B------:R-:W-:Y:S01]  /*3400*/  IMAD R8, R2, -0x2, R6 ;  /* 0xfffffffe02087824 */ /* 0x000fe200078e0206 */
[----:B------:R-:W-:Y:S04]  /*3410*/  STL [R1+0x6c], R233 ;  /* 0x00006ce901007387 */ /* 0x000fe80000100800 */
[C---:B------:R-:W-:Y:S01]  /*3420*/  ISETP.GT.AND P4, PT, R8.reuse, RZ, PT ;  /* 0x000000ff0800720c */ /* 0x040fe20003f84270 */
[----:B------:R-:W-:Y:S01]  /*3430*/  STL [R1+0x68], R232 ;  /* 0x000068e801007387 */ /* 0x000fe20000100800 */
[----:B------:R-:W-:-:S02]  /*3440*/  ISETP.GT.AND P2, PT, R8, 0x1, PT ;  /* 0x000000010800780c */ /* 0x000fc40003f44270 */
[----:B------:R-:W-:Y:S01]  /*3450*/  FSEL R6, R100, -INF , P4 ;  /* 0xff80000064067808 */ /* 0x000fe20002000000 */
[----:B------:R-:W-:Y:S01]  /*3460*/  STL [R1+0x64], R231 ;  /* 0x000064e701007387 */ /* 0x000fe20000100800 */
[----:B------:R-:W-:Y:S02]  /*3470*/  FSEL R7, R101, -INF , P2 ;  /* 0xff80000065077808 */ /* 0x000fe40001000000 */
[C---:B------:R-:W-:Y:S01]  /*3480*/  ISETP.GT.AND P6, PT, R8.reuse, 0x8, PT ;  /* 0x000000080800780c */ /* 0x040fe20003fc4270 */
[----:B------:R-:W-:Y:S01]  /*3490*/  STL [R1+0x60], R230 ;  /* 0x000060e601007387 */ /* 0x000fe20000100800 */
[----:B------:R-:W-:Y:S02]  /*34a0*/  ISETP.GT.AND P5, PT, R8, 0x9, PT ;  /* 0x000000090800780c */ /* 0x000fe40003fa4270 */
[----:B------:R-:W-:Y:S01]  /*34b0*/  FSEL R9, R96, -INF , P6 ;  /* 0xff80000060097808 */ /* 0x000fe20003000000 */
[----:B------:R-:W-:Y:S01]  /*34c0*/  STL [R1+0x5c], R229 ;  /* 0x00005ce501007387 */ /* 0x000fe20000100800 */
[----:B------:R-:W-:-:S02]  /*34d0*/  FMNMX.FTZ R2, R6, R7, !PT ;  /* 0x0000000706027209 */ /* 0x000fc40007810000 */
[----:B------:R-:W-:Y:S01]  /*34e0*/  FSEL R11, R102, -INF , P4 ;  /* 0xff800000660b7808 */ /* 0x000fe20002000000 */
[----:B------:R-:W-:Y:S01]  /*34f0*/  STL [R1+0x58], R228 ;  /* 0x000058e401007387 */ /* 0x000fe20000100800 */
[----:B------:R-:W-:Y:S02]  /*3500*/  FSEL R159, R58, -INF , P4 ;  /* 0xff8000003a9f7808 */ /* 0x000fe40002000000 */
[----:B------:R-:W-:Y:S01]  /*3510*/  FSEL R146, R56, -INF , P4 ;  /* 0xff80000038927808 */ /* 0x000fe20002000000 */
[----:B------:R-:W-:Y:S01]  /*3520*/  STL [R1+0x54], R227 ;  /* 0x000054e301007387 */ /* 0x000fe20000100800 */
[----:B------:R-:W-:Y:S02]  /*3530*/  FSEL R10, R97, -INF , P5 ;  /* 0xff800000610a7808 */ /* 0x000fe40002800000 */
[----:B------:R-:W-:Y:S01]  /*3540*/  ISETP.GT.AND P4, PT, R8, 0x10, PT ;  /* 0x000000100800780c */ /* 0x000fe20003f84270 */
[----:B------:R-:W-:Y:S01]  /*3550*/  STL [R1+0x50], R226 ;  /* 0x000050e201007387 */ /* 0x000fe20000100800 */
[----:B------:R-:W-:-:S02]  /*3560*/  FMNMX.FTZ R2, R9, R2, !PT ;  /* 0x0000000209027209 */ /* 0x000fc40007810000 */
[----:B------:R-:W-:Y:S01]  /*3570*/  FSEL R14, R103, -INF , P2 ;  /* 0xff800000670e7808 */ /* 0x000fe20001000000 */
[----:B------:R-:W-:Y:S01]  /*3580*/  STL [R1+0x4c], R225 ;  /* 0x00004ce101007387 */ /* 0x000fe20000100800 */
[----:B------:R-:W-:Y:S02]  /*3590*/  FSEL R158, R59, -INF , P2 ;  /* 0xff8000003b9e7808 */ /* 0x000fe40001000000 */
[----:B------:R-:W-:Y:S01]  /*35a0*/  FSEL R145, R57, -INF , P2 ;  /* 0xff80000039917808 */ /* 0x000fe20001000000 */
[----:B------:R-:W-:Y:S01]  /*35b0*/  STL [R1+0x48], R224 ;  /* 0x000048e001007387 */ /* 0x000fe20000100800 */
[----:B------:R-:W-:Y:S02]  /*35c0*/  ISETP.GT.AND P2, PT, R8, 0x11, PT ;  /* 0x000000110800780c */ /* 0x000fe40003f44270 */
[----:B------:R-:W-:Y:S01]  /*35d0*/  FSEL R17, R92, -INF , P4 ;  /* 0xff8000005c117808 */ /* 0x000fe20002000000 */
[----:B------:R-:W-:Y:S01]  /*35e0*/  STL [R1+0x44], R179 ;  /* 0x000044b301007387 */ /* 0x000fe20000100800 */
[----:B------:R-:W-:-:S02]  /*35f0*/  FMNMX.FTZ R2, R10, R2, !PT ;  /* 0x000000020a027209 */ /* 0x000fc40007810000 */
[----:B------:R-:W-:Y:S01]  /*3600*/  FSEL R16, R99, -INF , P5 ;  /* 0xff80000063107808 */ /* 0x000fe20002800000 */
[----:B------:R-:W-:Y:S01]  /*3610*/  LDSM.16.MT88.4 R100, [R221+0x2100] ;  /* 0x00210000dd64783b */ /* 0x000fe20000004200 */
[----:B------:R-:W-:Y:S02]  /*3620*/  FSEL R156, R55, -INF , P5 ;  /* 0xff800000379c7808 */ /* 0x000fe40002800000 */
[----:B------:R-:W-:Y:S01]  /*3630*/  FSEL R136, R53, -INF , P5 ;  /* 0xff80000035887808 */ /* 0x000fe20002800000 */
[----:B------:R-:W-:Y:S01]  /*3640*/  LDSM.16.MT88.4 R44, [R220+0x100] ;  /* 0x00010000dc2c783b */ /* 0x000fe20000004200 */
[----:B------:R-:W-:Y:S02]  /*3650*/  FSEL R18, R93, -INF , P2 ;  /* 0xff8000005d127808 */ /* 0x000fe40001000000 */
[----:B------:R-:W-:Y:S01]  /*3660*/  ISETP.GT.AND P5, PT, R8, 0x18, PT ;  /* 0x000000180800780c */ /* 0x000fe20003fa4270 */
[----:B------:R-:W-:Y:S01]  /*3670*/  LDSM.16.MT88.4 R104, [R223+0x2100] ;  /* 0x00210000df68783b */ /* 0x000fe20000004200 */
[----:B------:R-:W-:-:S02]  /*3680*/  FMNMX.FTZ R2, R17, R2, !PT ;  /* 0x0000000211027209 */ /* 0x000fc40007810000 */
[----:B------:R-:W-:Y:S01]  /*3690*/  FSEL R21, R94, -INF , P4 ;  /* 0xff8000005e157808 */ /* 0x000fe20002000000 */
[----:B------:R-:W-:Y:S01]  /*36a0*/  LDSM.16.MT88.4 R108, [R222+0x2100] ;  /* 0x00210000de6c783b */ /* 0x000fe20000004200 */
[----:B------:R-:W-:Y:S02]  /*36b0*/  FSEL R147, R50, -INF , P4 ;  /* 0xff80000032937808 */ /* 0x000fe40002000000 */
[----:B------:R-:W-:Y:S01]  /*36c0*/  FSEL R119, R48, -INF , P4 ;  /* 0xff80000030777808 */ /* 0x000fe20002000000 */
[----:B------:R-:W-:Y:S01]  /*36d0*/  LDSM.16.MT88.4 R72, [R220+0x2900] ;  /* 0x00290000dc48783b */ /* 0x000fe20000004200 */
[----:B------:R-:W-:Y:S02]  /*36e0*/  ISETP.GT.AND P4, PT, R8, 0x19, PT ;  /* 0x000000190800780c */ /* 0x000fe40003f84270 */
[----:B------:R-:W-:Y:S01]  /*36f0*/  FSEL R19, R88, -INF , P5 ;  /* 0xff80000058137808 */ /* 0x000fe20002800000 */
[----:B------:R-:W0:Y:S01]  /*3700*/  LDGDEPBAR ;  /* 0x00000000000079af */ /* 0x000e220000000000 */
[----:B------:R-:W-:-:S02]  /*3710*/  FMNMX.FTZ R2, R18, R2, !PT ;  /* 0x0000000212027209 */ /* 0x000fc40007810000 */
[----:B------:R-:W-:Y:S02]  /*3720*/  FSEL R22, R95, -INF , P2 ;  /* 0xff8000005f167808 */ /* 0x000fe40001000000 */
[----:B------:R-:W-:Y:S01]  /*3730*/  FSEL R144, R51, -INF , P2 ;  /* 0xff80000033907808 */ /* 0x000fe20001000000 */
[----:B------:R-:W-:Y:S01]  /*3740*/  LDSM.16.MT88.4 R92, [R220+0x2100] ;  /* 0x00210000dc5c783b */ /* 0x000fe20000004200 */
[----:B------:R-:W-:Y:S02]  /*3750*/  FSEL R118, R49, -INF , P2 ;  /* 0xff80000031767808 */ /* 0x000fe40001000000 */
[----:B------:R-:W-:Y:S01]  /*3760*/  FSEL R20, R89, -INF , P4 ;  /* 0xff80000059147808 */ /* 0x000fe20002000000 */
[----:B------:R-:W-:Y:S01]  /*3770*/  LDSM.16.MT88.4 R48, [R221+0x900] ;  /* 0x00090000dd30783b */ /* 0x000fe20000004200 */
[----:B------:R-:W-:Y:S02]  /*3780*/  ISETP.GT.AND P2, PT, R8, 0x20, PT ;  /* 0x000000200800780c */ /* 0x000fe40003f44270 */
[----:B------:R-:W-:-:S02]  /*3790*/  FMNMX.FTZ R2, R19, R2, !PT ;  /* 0x0000000213027209 */ /* 0x000fc40007810000 */
[----:B------:R-:W-:Y:S02]  /*37a0*/  FSEL R23, R90, -INF , P5 ;  /* 0xff8000005a177808 */ /* 0x000fe40002800000 */
[----:B------:R-:W-:Y:S02]  /*37b0*/  FSEL R138, R30, -INF , P5 ;  /* 0xff8000001e8a7808 */ /* 0x000fe40002800000 */
[----:B------:R-:W-:Y:S02]  /*37c0*/  FSEL R117, R28, -INF , P5 ;  /* 0xff8000001c757808 */ /* 0x000fe40002800000 */
[----:B------:R-:W-:Y:S02]  /*37d0*/  ISETP.GT.AND P5, PT, R8, 0x21, PT ;  /* 0x000000210800780c */ /* 0x000fe40003fa4270 */
[----:B------:R-:W-:Y:S02]  /*37e0*/  FSEL R171, R84, -INF , P2 ;  /* 0xff80000054ab7808 */ /* 0x000fe40001000000 */
[----:B------:R-:W-:-:S02]  /*37f0*/  FMNMX.FTZ R2, R20, R2, !PT ;  /* 0x0000000214027209 */ /* 0x000fc40007810000 */
[----:B------:R-:W-:Y:S02]  /*3800*/  FSEL R24, R91, -INF , P4 ;  /* 0xff8000005b187808 */ /* 0x000fe40002000000 */
[----:B------:R-:W-:Y:S01]  /*3810*/  FSEL R139, R31, -INF , P4 ;  /* 0xff8000001f8b7808 */ /* 0x000fe20002000000 */
[----:B------:R-:W-:Y:S01]  /*3820*/  LDSM.16.MT88.4 R88, [R222+0x100] ;  /* 0x00010000de58783b */ /* 0x000fe20000004200 */
[----:B------:R-:W-:Y:S02]  /*3830*/  FSEL R116, R29, -INF , P4 ;  /* 0xff8000001d747808 */ /* 0x000fe40002000000 */
[----:B------:R-:W-:Y:S02]  /*3840*/  FSEL R170, R85, -INF , P5 ;  /* 0xff80000055aa7808 */ /* 0x000fe40002800000 */
        /* <DEDUP_REMOVED lines=18> */
[----:B------:R-:W-:Y:S01]  /*3970*/  ISETP.GT.AND P6, PT, R8, 0x31, PT ;  /* 0x000000310800780c */ /* 0x000fe20003fc4270 */
[----:B------:R-:W-:Y:S01]  /*3980*/  LDSM.16.MT88.4 R52, [R223+0x2900] ;  /* 0x00290000df34783b */ /* 0x000fe20000004200 */
[----:B------:R-:W-:Y:S02]  /*3990*/  FSEL R248, R76, -INF , P5 ;  /* 0xff8000004cf87808 */ /* 0x000fe40002800000 */
[----:B------:R-:W-:-:S02]  /*39a0*/  FMNMX.FTZ R2, R169, R2, !PT ;  /* 0x00000002a9027209 */ /* 0x000fc40007810000 */
[----:B------:R-:W-:Y:S02]  /*39b0*/  ISETP.GT.AND P5, PT, R8, 0x38, PT ;  /* 0x000000380800780c */ /* 0x000fe40003fa4270 */
[----:B------:R-:W-:Y:S02]  /*39c0*/  FSEL R204, R77, -INF , P6 ;  /* 0xff8000004dcc7808 */ /* 0x000fe40003000000 */
[----:B------:R-:W-:Y:S02]  /*39d0*/  FMNMX.FTZ R2, R248, R2, !PT ;  /* 0x00000002f8027209 */ /* 0x000fe40007810000 */
[----:B------:R-:W-:Y:S02]  /*39e0*/  FSEL R181, R82, -INF , P4 ;  /* 0xff80000052b57808 */ /* 0x000fe40002000000 */
[----:B------:R-:W-:Y:S02]  /*39f0*/  FSEL R163, R38, -INF , P4 ;  /* 0xff80000026a37808 */ /* 0x000fe40002000000 */
[----:B------:R-:W-:-:S02]  /*3a00*/  FSEL R161, R36, -INF , P4 ;  /* 0xff80000024a17808 */ /* 0x000fc40002000000 */
[----:B------:R-:W-:Y:S02]  /*3a10*/  ISETP.GT.AND P4, PT, R8, 0x39, PT ;  /* 0x000000390800780c */ /* 0x000fe40003f84270 */
[----:B------:R-:W-:Y:S02]  /*3a20*/  FSEL R249, R60, -INF , P5 ;  /* 0xff8000003cf97808 */ /* 0x000fe40002800000 */
[----:B------:R-:W-:Y:S02]  /*3a30*/  FMNMX.FTZ R2, R204, R2, !PT ;  /* 0x00000002cc027209 */ /* 0x000fe40007810000 */
[----:B------:R-:W-:Y:S02]  /*3a40*/  FSEL R187, R61, -INF , P4 ;  /* 0xff8000003dbb7808 */ /* 0x000fe40002000000 */
[----:B------:R-:W-:Y:S02]  /*3a50*/  FMNMX.FTZ R2, R249, R2, !PT ;  /* 0x00000002f9027209 */ /* 0x000fe40007810000 */
[----:B------:R-:W-:-:S02]  /*3a60*/  FSEL R180, R83, -INF , P2 ;  /* 0xff80000053b47808 */ /* 0x000fc40001000000 */
[----:B------:R-:W-:Y:S01]  /*3a70*/  FMNMX.FTZ R2, R187, R2, !PT ;  /* 0x00000002bb027209 */ /* 0x000fe20007810000 */
[----:B------:R-:W-:Y:S01]  /*3a80*/  LDSM.16.MT88.4 R80, [R221+0x100] ;  /* 0x00010000dd50783b */ /* 0x000fe20000004200 */
[----:B------:R-:W-:Y:S02]  /*3a90*/  FSEL R162, R39, -INF , P2 ;  /* 0xff80000027a27808 */ /* 0x000fe40001000000 */
[----:B------:R-:W-:Y:S01]  /*3aa0*/  FSEL R160, R37, -INF , P2 ;  /* 0xff80000025a07808 */ /* 0x000fe20001000000 */
[----:B------:R-:W1:Y:S01]  /*3ab0*/  SHFL.BFLY PT, R5, R2, 0x2, 0x1f ;  /* 0x0c401f0002057f89 */ /* 0x000e6200000e0000 */
[----:B------:R-:W-:Y:S02]  /*3ac0*/  FSEL R184, R79, -INF , P6 ;  /* 0xff8000004fb87808 */ /* 0x000fe40003000000 */
[----:B------:R-:W-:Y:S02]  /*3ad0*/  FSEL R12, R62, -INF , P5 ;  /* 0xff8000003e0c7808 */ /* 0x000fe40002800000 */
[----:B------:R-:W-:-:S02]  /*3ae0*/  FSEL R208, R63, -INF , P4 ;  /* 0xff8000003fd07808 */ /* 0x000fc40002000000 */
[----:B------:R-:W-:Y:S01]  /*3af0*/  FMNMX.FTZ R0, R146, R145, !PT ;  /* 0x0000009192007209 */ /* 0x000fe20007810000 */
[----:B------:R-:W-:Y:S01]  /*3b00*/  LDSM.16.MT88.4 R60, [R222+0x900] ;  /* 0x00090000de3c783b */ /* 0x000fe20000004200 */
        /* <DEDUP_REMOVED lines=8> */
[----:B-1----:R-:W-:Y:S02]  /*3b90*/  FMNMX.FTZ R2, R2, R5, !PT ;  /* 0x0000000502027209 */ /* 0x002fe40007810000 */
[----:B------:R-:W-:Y:S02]  /*3ba0*/  FMNMX.FTZ R0, R117, R0, !PT ;  /* 0x0000000075007209 */ /* 0x000fe40007810000 */
[----:B------:R-:W-:Y:S01]  /*3bb0*/  FSEL R192, R71, -INF , P4 ;  /* 0xff80000047c07808 */ /* 0x000fe20002000000 */
[----:B------:R-:W1:Y:S01]  /*3bc0*/  SHFL.BFLY PT, R5, R2, 0x1, 0x1f ;  /* 0x0c201f0002057f89 */ /* 0x000e6200000e0000 */
[----:B------:R-:W-:-:S02]  /*3bd0*/  FMNMX.FTZ R0, R116, R0, !PT ;  /* 0x0000000074007209 */ /* 0x000fc40007810000 */
[----:B------:R-:W-:Y:S01]  /*3be0*/  FSEL R194, R67, -INF , P6 ;  /* 0xff80000043c27808 */ /* 0x000fe20003000000 */
[----:B------:R-:W-:Y:S01]  /*3bf0*/  LDSM.16.MT88.4 R68, [R221+0x2900] ;  /* 0x00290000dd44783b */ /* 0x000fe20000004200 */
[----:B------:R-:W-:-:S04]  /*3c00*/  FMNMX.FTZ R0, R165, R0, !PT ;  /* 0x00000000a5007209 */ /* 0x000fc80007810000 */
[----:B------:R-:W-:-:S04]  /*3c10*/  FMNMX.FTZ R0, R164, R0, !PT ;  /* 0x00000000a4007209 */ /* 0x000fc80007810000 */
[----:B------:R-:W-:-:S04]  /*3c20*/  FMNMX.FTZ R0, R161, R0, !PT ;  /* 0x00000000a1007209 */ /* 0x000fc80007810000 */
[----:B------:R-:W-:Y:S02]  /*3c30*/  FMNMX.FTZ R0, R160, R0, !PT ;  /* 0x00000000a0007209 */ /* 0x000fe40007810000 */
[----:B-1----:R-:W-:-:S04]  /*3c40*/  FMNMX.FTZ R175, R2, R5, !PT ;  /* 0x0000000502af7209 */ /* 0x002fc80007810000 */
[C---:B------:R-:W-:Y:S01]  /*3c50*/  FSETP.NEU.FTZ.AND P2, PT, R175.reuse, -INF , PT ;  /* 0xff800000af00780b */ /* 0x040fe20003f5d000 */
[----:B------:R-:W-:Y:S01]  /*3c60*/  FMUL.FTZ R2, R175, c[0x0][0x2d0] ;  /* 0x0000b400af027a20 */ /* 0x000fe20000410000 */
[----:B------:R-:W-:Y:S04]  /*3c70*/  STL [R1+0x88], R175 ;  /* 0x000088af01007387 */ /* 0x000fe80000100800 */
[----:B------:R-:W-:Y:S01]  /*3c80*/  FSEL R13, R2, RZ, P2 ;  /* 0x000000ff020d7208 */ /* 0x000fe20001000000 */
[----:B------:R-:W-:Y:S01]  /*3c90*/  STL [R1], R12 ;  /* 0x0000000c01007387 */ /* 0x000fe20000100800 */
[----:B------:R-:W-:Y:S02]  /*3ca0*/  FMNMX.FTZ R2, R11, R14, !PT ;  /* 0x0000000e0b027209 */ /* 0x000fe40007810000 */
[----:B------:R-:W-:-:S02]  /*3cb0*/  ISETP.GT.AND P2, PT, R8, 0x30, PT ;  /* 0x000000300800780c */ /* 0x000fc40003f44270 */
[----:B------:R-:W-:Y:S02]  /*3cc0*/  FMNMX.FTZ R2, R15, R2, !PT ;  /* 0x000000020f027209 */ /* 0x000fe40007810000 */
[----:B------:R-:W-:Y:S02]  /*3cd0*/  FSEL R186, R78, -INF , P2 ;  /* 0xff8000004eba7808 */ /* 0x000fe40001000000 */
[----:B------:R-:W-:Y:S01]  /*3ce0*/  FMNMX.FTZ R2, R16, R2, !PT ;  /* 0x0000000210027209 */ /* 0x000fe20007810000 */
[----:B------:R-:W-:Y:S03]  /*3cf0*/  LDSM.16.MT88.4 R76, [R223+0x900] ;  /* 0x00090000df4c783b */ /* 0x000fe60000004200 */
[----:B------:R-:W-:-:S04]  /*3d00*/  FMNMX.FTZ R2, R21, R2, !PT ;  /* 0x0000000215027209 */ /* 0x000fc80007810000 */
        /* <DEDUP_REMOVED lines=10> */
[----:B------:R-:W-:-:S05]  /*3db0*/  FMNMX.FTZ R2, R208, R2, !PT ;  /* 0x00000002d0027209 */ /* 0x000fca0007810000 */
[----:B------:R-:W1:Y:S02]  /*3dc0*/  SHFL.BFLY PT, R5, R2, 0x2, 0x1f ;  /* 0x0c401f0002057f89 */ /* 0x000e6400000e0000 */
[----:B-1----:R-:W-:-:S05]  /*3dd0*/  FMNMX.FTZ R2, R2, R5, !PT ;  /* 0x0000000502027209 */ /* 0x002fca0007810000 */
[----:B------:R-:W1:Y:S02]  /*3de0*/  SHFL.BFLY PT, R5, R2, 0x1, 0x1f ;  /* 0x0c201f0002057f89 */ /* 0x000e6400000e0000 */
[----:B-1----:R-:W-:-:S04]  /*3df0*/  FMNMX.FTZ R2, R2, R5, !PT ;  /* 0x0000000502027209 */ /* 0x002fc80007810000 */
[C---:B------:R-:W-:Y:S01]  /*3e00*/  FSETP.NEU.FTZ.AND P2, PT, R2.reuse, -INF , PT ;  /* 0xff8000000200780b */ /* 0x040fe20003f5d000 */
[----:B------:R-:W-:-:S05]  /*3e10*/  FMUL.FTZ R5, R2, c[0x0][0x2d0] ;  /* 0x0000b40002057a20 */ /* 0x000fca0000410000 */
[----:B------:R-:W-:Y:S01]  /*3e20*/  FSEL R12, R5, RZ, P2 ;  /* 0x000000ff050c7208 */ /* 0x000fe20001000000 */
[----:B------:R-:W-:Y:S01]  /*3e30*/  FFMA.FTZ R5, R6, c[0x0][0x2d0], -R13 ;  /* 0x0000b40006057a23 */ /* 0x000fe2000001080d */
[----:B------:R-:W-:Y:S02]  /*3e40*/  ISETP.GT.AND P2, PT, R8, 0x30, PT ;  /* 0x000000300800780c */ /* 0x000fe40003f44270 */
[----:B------:R-:W-:Y:S01]  /*3e50*/  FMNMX.FTZ R8, R159, R158, !PT ;  /* 0x0000009e9f087209 */ /* 0x000fe20007810000 */
[--C-:B------:R-:W-:Y:S01]  /*3e60*/  FFMA.FTZ R3, R15, c[0x0][0x2d0], -R12.reuse ;  /* 0x0000b4000f037a23 */ /* 0x100fe2000001080c */
[----:B------:R-:W-:Y:S01]  /*3e70*/  FSEL R198, R64, -INF , P2 ;  /* 0xff80000040c67808 */ /* 0x000fe20001000000 */
[----:B------:R1:W-:Y:S01]  /*3e80*/  MUFU.EX2 R179, R5 ;  /* 0x0000000500b37308 */ /* 0x0003e20000000800 */
[----:B------:R-:W-:Y:S01]  /*3e90*/  FMNMX.FTZ R8, R157, R8, !PT ;  /* 0x000000089d087209 */ /* 0x000fe20007810000 */
[----:B------:R-:W-:Y:S01]  /*3ea0*/  FFMA.FTZ R4, R14, c[0x0][0x2d0], -R12 ;  /* 0x0000b4000e047a23 */ /* 0x000fe2000001080c */
[----:B------:R-:W-:-:S02]  /*3eb0*/  FMNMX.FTZ R0, R198, R0, !PT ;  /* 0x00000000c6007209 */ /* 0x000fc40007810000 */
[----:B------:R-:W-:Y:S02]  /*3ec0*/  FMNMX.FTZ R8, R156, R8, !PT ;  /* 0x000000089c087209 */ /* 0x000fe40007810000 */
[----:B------:R-:W-:Y:S01]  /*3ed0*/  FMNMX.FTZ R0, R197, R0, !PT ;  /* 0x00000000c5007209 */ /* 0x000fe20007810000 */
[----:B------:R2:W-:Y:S01]  /*3ee0*/  MUFU.EX2 R237, R3 ;  /* 0x0000000300ed7308 */ /* 0x0005e20000000800 */
[----:B------:R-:W-:Y:S02]  /*3ef0*/  FMNMX.FTZ R8, R147, R8, !PT ;  /* 0x0000000893087209 */ /* 0x000fe40007810000 */
[----:B------:R-:W-:Y:S02]  /*3f00*/  FMNMX.FTZ R0, R199, R0, !PT ;  /* 0x00000000c7007209 */ /* 0x000fe40007810000 */
[----:B------:R-:W-:Y:S02]  /*3f10*/  FSEL R195, R66, -INF , P2 ;  /* 0xff80000042c37808 */ /* 0x000fe40001000000 */
[----:B------:R-:W-:Y:S01]  /*3f20*/  FMNMX.FTZ R0, R196, R0, !PT ;  /* 0x00000000c4007209 */ /* 0x000fe20007810000 */
[----:B-1----:R-:W-:Y:S01]  /*3f30*/  FFMA.FTZ R5, R7, c[0x0][0x2d0], -R13 ;  /* 0x0000b40007057a23 */ /* 0x002fe2000001080d */
[----:B------:R-:W-:Y:S01]  /*3f40*/  MUFU.EX2 R227, R4 ;  /* 0x0000000400e37308 */ /* 0x000fe20000000800 */
[----:B------:R-:W-:Y:S01]  /*3f50*/  LDSM.16.MT88.4 R64, [R220+0x900] ;  /* 0x00090000dc40783b */ /* 0x000fe20000004200 */
[----:B--2---:R-:W-:-:S06]  /*3f60*/  FFMA.FTZ R3, R16, c[0x0][0x2d0], -R12 ;  /* 0x0000b40010037a23 */ /* 0x004fcc000001080c */
[----:B------:R1:W2:Y:S08]  /*3f70*/  MUFU.EX2 R224, R5 ;  /* 0x0000000500e07308 */ /* 0x0002b00000000800 */
[----:B------:R3:W4:Y:S01]  /*3f80*/  MUFU.EX2 R250, R3 ;  /* 0x0000000300fa7308 */ /* 0x0007220000000800 */
[--C-:B-1----:R-:W-:Y:S01]  /*3f90*/  FFMA.FTZ R5, R9, c[0x0][0x2d0], -R13.reuse ;  /* 0x0000b40009057a23 */ /* 0x102fe2000001080d */
[----:B--2---:R-:W-:Y:S01]  /*3fa0*/  F2FP.PACK_AB R4, R224, R179 ;  /* 0x000000b3e004723e */ /* 0x004fe200000000ff */
[----:B------:R-:W1:Y:S05]  /*3fb0*/  SHFL.BFLY PT, R9, R0, 0x2, 0x1f ;  /* 0x0c401f0000097f89 */ /* 0x000e6a00000e0000 */
[----:B------:R2:W-:Y:S01]  /*3fc0*/  MUFU.EX2 R236, R5 ;  /* 0x0000000500ec7308 */ /* 0x0005e20000000800 */
[----:B---3--:R-:W-:Y:S01]  /*3fd0*/  FFMA.FTZ R3, R17, c[0x0][0x2d0], -R13 ;  /* 0x0000b40011037a23 */ /* 0x008fe2000001080d */
[----:B----4-:R-:W-:-:S06]  /*3fe0*/  F2FP.PACK_AB R7, R250, R237 ;  /* 0x000000edfa07723e */ /* 0x010fcc00000000ff */
[----:B------:R3:W-:Y:S01]  /*3ff0*/  MUFU.EX2 R251, R3 ;  /* 0x0000000300fb7308 */ /* 0x0007e20000000800 */
[----:B--2---:R-:W-:-:S07]  /*4000*/  FFMA.FTZ R5, R10, c[0x0][0x2d0], -R13 ;  /* 0x0000b4000a057a23 */ /* 0x004fce000001080d */
[----:B------:R2:W4:Y:S01]  /*4010*/  MUFU.EX2 R175, R5 ;  /* 0x0000000500af7308 */ /* 0x0005220000000800 */
[----:B-1----:R-:W-:Y:S01]  /*4020*/  FMNMX.FTZ R0, R0, R9, !PT ;  /* 0x0000000900007209 */ /* 0x002fe20007810000 */
[----:B---3--:R-:W-:-:S04]  /*4030*/  FFMA.FTZ R3, R18, c[0x0][0x2d0], -R13 ;  /* 0x0000b40012037a23 */ /* 0x008fc8000001080d */
[----:B------:R-:W1:Y:S02]  /*4040*/  SHFL.BFLY PT, R16, R0, 0x1, 0x1f ;  /* 0x0c201f0000107f89 */ /* 0x000e6400000e0000 */
[----:B------:R3:W-:Y:S01]  /*4050*/  MUFU.EX2 R234, R3 ;  /* 0x0000000300ea7308 */ /* 0x0007e20000000800 */
[----:B--2---:R-:W-:Y:S01]  /*4060*/  FFMA.FTZ R5, R11, c[0x0][0x2d0], -R12 ;  /* 0x0000b4000b057a23 */ /* 0x004fe2000001080c */
[----:B----4-:R-:W-:-:S06]  /*4070*/  F2FP.PACK_AB R6, R175, R236 ;  /* 0x000000ecaf06723e */ /* 0x010fcc00000000ff */
[----:B------:R-:W2:Y:S01]  /*4080*/  MUFU.EX2 R226, R5 ;  /* 0x0000000500e27308 */ /* 0x000ea20000000800 */
[----:B---3--:R-:W-:-:S07]  /*4090*/  FFMA.FTZ R3, R19, c[0x0][0x2d0], -R13 ;  /* 0x0000b40013037a23 */ /* 0x008fce000001080d */
[----:B------:R3:W-:Y:S01]  /*40a0*/  MUFU.EX2 R231, R3 ;  /* 0x0000000300e77308 */ /* 0x0007e20000000800 */
[----:B-1----:R-:W-:-:S04]  /*40b0*/  FMNMX.FTZ R177, R0, R16, !PT ;  /* 0x0000001000b17209 */ /* 0x002fc80007810000 */
[----:B------:R-:W-:Y:S02]  /*40c0*/  FSETP.NEU.FTZ.AND P2, PT, R177, -INF , PT ;  /* 0xff800000b100780b */ /* 0x000fe40003f5d000 */
[----:B--2---:R-:W-:Y:S02]  /*40d0*/  F2FP.PACK_AB R5, R227, R226 ;  /* 0x000000e2e305723e */ /* 0x004fe400000000ff */
[----:B---3--:R-:W-:Y:S01]  /*40e0*/  FMNMX.FTZ R3, R144, R8, !PT ;  /* 0x0000000890037209 */ /* 0x008fe20007810000 */
[----:B------:R-:W-:-:S04]  /*40f0*/  FFMA.FTZ R8, R20, c[0x0][0x2d0], -R13 ;  /* 0x0000b40014087a23 */ /* 0x000fc8000001080d */
[----:B------:R-:W-:Y:S01]  /*4100*/  HMMA.16816.F32 R128, R4, R100, RZ ;  /* 0x000000640480723c */ /* 0x000fe200000018ff */
[----:B------:R-:W-:Y:S01]  /*4110*/  FMNMX.FTZ R3, R138, R3, !PT ;  /* 0x000000038a037209 */ /* 0x000fe20007810000 */
[----:B------:R1:W2:Y:S03]  /*4120*/  MUFU.EX2 R229, R8 ;  /* 0x0000000800e57308 */ /* 0x0002a60000000800 */
[----:B------:R-:W-:-:S03]  /*4130*/  FMNMX.FTZ R3, R139, R3, !PT ;  /* 0x000000038b037209 */ /* 0x000fc60007810000 */
[----:B------:R-:W-:Y:S01]  /*4140*/  HMMA.16816.F32 R56, R4, R44, RZ ;  /* 0x0000002c0438723c */ /* 0x000fe200000018ff */
[----:B------:R-:W-:-:S07]  /*4150*/  FMNMX.FTZ R3, R167, R3, !PT ;  /* 0x00000003a7037209 */ /* 0x000fce0007810000 */
[----:B------:R-:W-:Y:S01]  /*4160*/  HMMA.16816.F32 R132, R4, R92, RZ ;  /* 0x0000005c0484723c */ /* 0x000fe200000018ff */
[----:B-1----:R-:W-:Y:S01]  /*4170*/  FFMA.FTZ R8, R21, c[0x0][0x2d0], -R12 ;  /* 0x0000b40015087a23 */ /* 0x002fe2000001080c */
[----:B--2---:R-:W-:-:S03]  /*4180*/  F2FP.PACK_AB R10, R229, R231 ;  /* 0x000000e7e50a723e */ /* 0x004fc600000000ff */
[----:B------:R1:W-:Y:S03]  /*4190*/  MUFU.EX2 R185, R8 ;  /* 0x0000000800b97308 */ /* 0x0003e60000000800 */
[C---:B------:R-:W-:Y:S08]  /*41a0*/  HMMA.16816.F32 R124, R4.reuse, R104, RZ ;  /* 0x00000068047c723c */ /* 0x040ff000000018ff */
[----:B------:R-:W-:Y:S01]  /*41b0*/  HMMA.16816.F32 R140, R4, R80, RZ ;  /* 0x00000050048c723c */ /* 0x000fe200000018ff */
[----:B-1----:R-:W-:Y:S01]  /*41c0*/  FMNMX.FTZ R8, R166, R3, !PT ;  /* 0x00000003a6087209 */ /* 0x002fe20007810000 */
[----:B------:R-:W-:-:S06]  /*41d0*/  FFMA.FTZ R3, R22, c[0x0][0x2d0], -R12 ;  /* 0x0000b40016037a23 */ /* 0x000fcc000001080c */
[C---:B------:R-:W-:Y:S01]  /*41e0*/  HMMA.16816.F32 R152, R4.reuse, R84, RZ ;  /* 0x000000540498723c */ /* 0x040fe200000018ff */
[----:B------:R-:W-:Y:S01]  /*41f0*/  FMNMX.FTZ R8, R163, R8, !PT ;  /* 0x00000008a3087209 */ /* 0x000fe20007810000 */
[----:B------:R1:W2:Y:S06]  /*4200*/  MUFU.EX2 R233, R3 ;  /* 0x0000000300e97308 */ /* 0x0002ac0000000800 */
[C---:B------:R-:W-:Y:S08]  /*4210*/  HMMA.16816.F32 R148, R4.reuse, R88, RZ ;  /* 0x000000580494723c */ /* 0x040ff000000018ff */
[----:B------:R-:W-:Y:S01]  /*4220*/  HMMA.16816.F32 R120, R4, R108, RZ ;  /* 0x0000006c0478723c */ /* 0x000fe200000018ff */
[----:B-1----:R-:W-:Y:S01]  /*4230*/  FMNMX.FTZ R3, R162, R8, !PT ;  /* 0x00000008a2037209 */ /* 0x002fe20007810000 */
[----:B------:R-:W-:Y:S01]  /*4240*/  FFMA.FTZ R8, R23, c[0x0][0x2d0], -R12 ;  /* 0x0000b40017087a23 */ /* 0x000fe2000001080c */
[----:B--2---:R-:W-:-:S02]  /*4250*/  F2FP.PACK_AB R9, R233, R185 ;  /* 0x000000b9e909723e */ /* 0x004fc400000000ff */
[----:B------:R-:W-:Y:S01]  /*4260*/  FMNMX.FTZ R3, R195, R3, !PT ;  /* 0x00000003c3037209 */ /* 0x000fe20007810000 */
[----:B------:R1:W-:Y:S02]  /*4270*/  MUFU.EX2 R230, R8 ;  /* 0x0000000800e67308 */ /* 0x0003e40000000800 */
[----:B------:R-:W-:Y:S01]  /*4280*/  HMMA.16816.F32 R112, R4, R46, RZ ;  /* 0x0000002e0470723c */ /* 0x000fe200000018ff */
[----:B------:R-:W-:-:S04]  /*4290*/  FMNMX.FTZ R3, R194, R3, !PT ;  /* 0x00000003c2037209 */ /* 0x000fc80007810000 */
[----:B------:R-:W-:-:S03]  /*42a0*/  FMNMX.FTZ R3, R193, R3, !PT ;  /* 0x00000003c1037209 */ /* 0x000fc60007810000 */
[C---:B------:R-:W-:Y:S01]  /*42b0*/  HMMA.16816.F32 R96, R4.reuse, R82, RZ ;  /* 0x000000520460723c */ /* 0x040fe200000018ff */
[----:B------:R-:W-:Y:S01]  /*42c0*/  FMNMX.FTZ R14, R192, R3, !PT ;  /* 0x00000003c00e7209 */ /* 0x000fe20007810000 */
[----:B------:R-:W-:Y:S02]  /*42d0*/  FMUL.FTZ R3, R177, c[0x0][0x2d0] ;  /* 0x0000b400b1037a20 */ /* 0x000fe40000410000 */
[----:B-1----:R-:W-:Y:S02]  /*42e0*/  FFMA.FTZ R8, R24, c[0x0][0x2d0], -R12 ;  /* 0x0000b40018087a23 */ /* 0x002fe4000001080c */
[----:B------:R-:W1:Y:S01]  /*42f0*/  SHFL.BFLY PT, R15, R14, 0x2, 0x1f ;  /* 0x0c401f000e0f7f89 */ /* 0x000e6200000e0000 */
[----:B------:R-:W-:Y:S01]  /*4300*/  FSEL R3, R3, RZ, P2 ;  /* 0x000000ff03037208 */ /* 0x000fe20001000000 */
[C---:B------:R-:W-:Y:S01]  /*4310*/  HMMA.16816.F32 R40, R4.reuse, R86, RZ ;  /* 0x000000560428723c */ /* 0x040fe200000018ff */
[----:B------:R2:W3:Y:S07]  /*4320*/  MUFU.EX2 R228, R8 ;  /* 0x0000000800e47308 */ /* 0x0004ee0000000800 */
[C---:B------:R-:W-:Y:S08]  /*4330*/  HMMA.16816.F32 R36, R4.reuse, R90, RZ ;  /* 0x0000005a0424723c */ /* 0x040ff000000018ff */
[----:B------:R-:W-:Y:S01]  /*4340*/  HMMA.16816.F32 R32, R4, R94, RZ ;  /* 0x0000005e0420723c */ /* 0x000fe200000018ff */
[----:B--2---:R-:W-:-:S02]  /*4350*/  F2FP.PACK_AB R8, R234, R251 ;  /* 0x000000fbea08723e */ /* 0x004fc400000000ff */
[----:B---3--:R-:W-:Y:S02]  /*4360*/  F2FP.PACK_AB R11, R228, R230 ;  /* 0x000000e6e40b723e */ /* 0x008fe400000000ff */
[----:B-1----:R-:W-:-:S03]  /*4370*/  FMNMX.FTZ R0, R14, R15, !PT ;  /* 0x0000000f0e007209 */ /* 0x002fc60007810000 */
[----:B------:R-:W-:Y:S08]  /*4380*/  HMMA.16816.F32 R28, R4, R102, RZ ;  /* 0x00000066041c723c */ /* 0x000ff000000018ff */
[----:B------:R-:W-:Y:S08]  /*4390*/  HMMA.16816.F32 R16, R8, R68, R128 ;  /* 0x000000440810723c */ /* 0x000ff00000001880 */
[C---:B------:R-:W-:Y:S08]  /*43a0*/  HMMA.16816.F32 R24, R4.reuse, R106, RZ ;  /* 0x0000006a0418723c */ /* 0x040ff000000018ff */
[----:B------:R-:W-:Y:S01]  /*43b0*/  HMMA.16816.F32 R20, R4, R110, RZ ;  /* 0x0000006e0414723c */ /* 0x000fe200000018ff */
[----:B------:R-:W1:Y:S06]  /*43c0*/  SHFL.BFLY PT, R5, R0, 0x1, 0x1f ;  /* 0x0c201f0000057f89 */ /* 0x000e6c00000e0000 */
[----:B------:R-:W-:Y:S01]  /*43d0*/  FFMA.FTZ R4, R146, c[0x0][0x2d0], -R3 ;  /* 0x0000b40092047a23 */ /* 0x000fe20000010803 */
[C---:B------:R-:W-:Y:S01]  /*43e0*/  HMMA.16816.F32 R200, R8.reuse, R64, R56 ;  /* 0x0000004008c8723c */ /* 0x040fe20000001838 */
[----:B------:R-:W2:Y:S02]  /*43f0*/  LDSM.16.MT88.4 R56, [R222+0x2900] ;  /* 0x00290000de38783b */ /* 0x000ea40000004200 */
[----:B------:R3:W-:Y:S05]  /*4400*/  MUFU.EX2 R212, R4 ;  /* 0x0000000400d47308 */ /* 0x0007ea0000000800 */
[C---:B------:R-:W-:Y:S07]  /*4410*/  HMMA.16816.F32 R188, R8.reuse, R72, R132 ;  /* 0x0000004808bc723c */ /* 0x040fee0000001884 */
[----:B------:R-:W-:Y:S01]  /*4420*/  MOV R133, R18 ;  /* 0x0000001200857202 */ /* 0x000fe20000000f00 */
[----:B------:R-:W-:Y:S01]  /*4430*/  IMAD.MOV.U32 R132, RZ, RZ, R19 ;  /* 0x000000ffff847224 */ /* 0x000fe200078e0013 */
[----:B-1----:R-:W-:Y:S01]  /*4440*/  FMNMX.FTZ R176, R0, R5, !PT ;  /* 0x0000000500b07209 */ /* 0x002fe20007810000 */
[--C-:B------:R-:W-:Y:S01]  /*4450*/  FFMA.FTZ R0, R118, c[0x0][0x2d0], -R3.reuse ;  /* 0x0000b40076007a23 */ /* 0x100fe20000010803 */
[C---:B------:R-:W-:Y:S01]  /*4460*/  HMMA.16816.F32 R240, R8.reuse, R60, R148 ;  /* 0x0000003c08f0723c */ /* 0x040fe20000001894 */
[----:B---3--:R-:W-:Y:S01]  /*4470*/  FFMA.FTZ R4, R145, c[0x0][0x2d0], -R3 ;  /* 0x0000b40091047a23 */ /* 0x008fe20000010803 */
[----:B------:R-:W-:Y:S01]  /*4480*/  FSETP.NEU.FTZ.AND P2, PT, R176, -INF , PT ;  /* 0xff800000b000780b */ /* 0x000fe20003f5d000 */
[----:B------:R1:W-:Y:S04]  /*4490*/  MUFU.EX2 R235, R0 ;  /* 0x0000000000eb7308 */ /* 0x0003e80000000800 */
[----:B------:R-:W-:Y:S01]  /*44a0*/  MOV R151, R208 ;  /* 0x000000d000977202 */ /* 0x000fe20000000f00 */
[----:B------:R-:W-:Y:S01]  /*44b0*/  HMMA.16816.F32 R216, R8, R48, R140 ;  /* 0x0000003008d8723c */ /* 0x000fe2000000188c */
[----:B------:R-:W-:-:S02]  /*44c0*/  IMAD.MOV.U32 R149, RZ, RZ, R187 ;  /* 0x000000ffff957224 */ /* 0x000fc400078e00bb */
[----:B------:R3:W-:Y:S01]  /*44d0*/  MUFU.EX2 R14, R4 ;  /* 0x00000004000e7308 */ /* 0x0007e20000000800 */
[----:B------:R-:W-:Y:S01]  /*44e0*/  IMAD.MOV.U32 R150, RZ, RZ, R186 ;  /* 0x000000ffff967224 */ /* 0x000fe200078e00ba */
[----:B------:R-:W-:Y:S01]  /*44f0*/  MOV R246, R189 ;  /* 0x000000bd00f67202 */ /* 0x000fe20000000f00 */
[----:B------:R-:W-:Y:S02]  /*4500*/  IMAD.MOV.U32 R247, RZ, RZ, R188 ;  /* 0x000000fffff77224 */ /* 0x000fe400078e00bc */
[----:B------:R-:W-:Y:S01]  /*4510*/  IMAD.MOV.U32 R245, RZ, RZ, R190 ;  /* 0x000000fffff57224 */ /* 0x000fe200078e00be */
[----:B------:R-:W-:Y:S01]  /*4520*/  HMMA.16816.F32 R152, R8, R76, R152 ;  /* 0x0000004c0898723c */ /* 0x000fe20000001898 */
[----:B------:R-:W-:Y:S02]  /*4530*/  IMAD.MOV.U32 R244, RZ, RZ, R191 ;  /* 0x000000fffff47224 */ /* 0x000fe400078e00bf */
[----:B-1----:R-:W-:-:S05]  /*4540*/  FMUL.FTZ R0, R176, c[0x0][0x2d0] ;  /* 0x0000b400b0007a20 */ /* 0x002fca0000410000 */
[----:B------:R-:W-:Y:S01]  /*4550*/  FSEL R0, R0, RZ, P2 ;  /* 0x000000ff00007208 */ /* 0x000fe20001000000 */
[----:B------:R-:W-:Y:S01]  /*4560*/  HMMA.16816.F32 R188, R8, R66, R112 ;  /* 0x0000004208bc723c */ /* 0x000fe20000001870 */
[----:B---3--:R-:W-:Y:S01]  /*4570*/  FFMA.FTZ R4, R137, c[0x0][0x2d0], -R3 ;  /* 0x0000b40089047a23 */ /* 0x008fe20000010803 */
[----:B------:R-:W-:-:S03]  /*4580*/  MOV R137, R17 ;  /* 0x0000001100897202 */ /* 0x000fc60000000f00 */
[----:B------:R1:W3:Y:S03]  /*4590*/  MUFU.EX2 R6, R4 ;  /* 0x0000000400067308 */ /* 0x0002e60000000800 */
[C---:B------:R-:W-:Y:S08]  /*45a0*/  HMMA.16816.F32 R140, R8.reuse, R62, R36 ;  /* 0x0000003e088c723c */ /* 0x040ff00000001824 */
[----:B--2---:R-:W-:Y:S01]  /*45b0*/  HMMA.16816.F32 R208, R8, R58, R20 ;  /* 0x0000003a08d0723c */ /* 0x004fe20000001814 */
[----:B-1----:R-:W-:-:S02]  /*45c0*/  FFMA.FTZ R4, R136, c[0x0][0x2d0], -R3 ;  /* 0x0000b40088047a23 */ /* 0x002fc40000010803 */
[----:B------:R-:W-:-:S05]  /*45d0*/  IMAD.MOV.U32 R136, RZ, RZ, R16 ;  /* 0x000000ffff887224 */ /* 0x000fca00078e0010 */
[----:B------:R-:W-:Y:S01]  /*45e0*/  HMMA.16816.F32 R16, R8, R52, R124 ;  /* 0x000000340810723c */ /* 0x000fe2000000187c */
[----:B------:R1:W-:Y:S01]  /*45f0*/  MUFU.EX2 R238, R4 ;  /* 0x0000000400ee7308 */ /* 0x0003e20000000800 */
[----:B---3--:R-:W-:-:S06]  /*4600*/  IMAD.MOV.U32 R131, RZ, RZ, R6 ;  /* 0x000000ffff837224 */ /* 0x008fcc00078e0006 */
[----:B------:R-:W-:Y:S01]  /*4610*/  HMMA.16816.F32 R124, R8, R78, R40 ;  /* 0x0000004e087c723c */ /* 0x000fe20000001828 */
[----:B-1----:R-:W-:-:S04]  /*4620*/  FFMA.FTZ R4, R119, c[0x0][0x2d0], -R3 ;  /* 0x0000b40077047a23 */ /* 0x002fc80000010803 */
[----:B------:R1:W-:Y:S11]  /*4630*/  MUFU.EX2 R15, R4 ;  /* 0x00000004000f7308 */ /* 0x0003f60000000800 */
[----:B------:R-:W-:Y:S01]  /*4640*/  IMAD.MOV.U32 R146, RZ, RZ, R16 ;  /* 0x000000ffff927224 */ /* 0x000fe200078e0010 */
[----:B------:R-:W-:Y:S01]  /*4650*/  MOV R145, R17 ;  /* 0x0000001100917202 */ /* 0x000fe20000000f00 */
[----:B------:R-:W-:-:S02]  /*4660*/  IMAD.MOV.U32 R134, RZ, RZ, R19 ;  /* 0x000000ffff867224 */ /* 0x000fc400078e0013 */
[----:B------:R-:W-:Y:S02]  /*4670*/  IMAD.MOV.U32 R119, RZ, RZ, R18 ;  /* 0x000000ffff777224 */ /* 0x000fe400078e0012 */
[----:B------:R-:W-:Y:S01]  /*4680*/  HMMA.16816.F32 R16, R8, R56, R120 ;  /* 0x000000380810723c */ /* 0x000fe20000001878 */
[----:B-1----:R-:W-:-:S07]  /*4690*/  FFMA.FTZ R4, R117, c[0x0][0x2d0], -R3 ;  /* 0x0000b40075047a23 */ /* 0x002fce0000010803 */
[C---:B------:R-:W-:Y:S01]  /*46a0*/  HMMA.16816.F32 R120, R8.reuse, R50, R96 ;  /* 0x000000320878723c */ /* 0x040fe20000001860 */
[----:B------:R1:W-:Y:S11]  /*46b0*/  MUFU.EX2 R232, R4 ;  /* 0x0000000400e87308 */ /* 0x0003f60000000800 */
[----:B------:R-:W-:Y:S04]  /*46c0*/  @!UPT UIADD3 URZ, URZ, URZ, URZ ;  /* 0x0000003f3f3ff290 */ /* 0x000fe8000fffe03f */
[----:B------:R-:W-:Y:S01]  /*46d0*/  MOV R148, R16 ;  /* 0x0000001000947202 */ /* 0x000fe20000000f00 */
[----:B------:R-:W-:Y:S01]  /*46e0*/  IMAD.MOV.U32 R135, RZ, RZ, R19 ;  /* 0x000000ffff877224 */ /* 0x000fe200078e0013 */
[----:B------:R-:W-:Y:S01]  /*46f0*/  MOV R205, R18 ;  /* 0x0000001200cd7202 */ /* 0x000fe20000000f00 */
[----:B------:R-:W-:Y:S02]  /*4700*/  IMAD.MOV.U32 R118, RZ, RZ, R17 ;  /* 0x000000ffff767224 */ /* 0x000fe400078e0011 */
[----:B------:R-:W-:Y:S01]  /*4710*/  HMMA.16816.F32 R16, R8, R74, R32 ;  /* 0x0000004a0810723c */ /* 0x000fe20000001820 */
[----:B-1----:R-:W-:-:S04]  /*4720*/  FFMA.FTZ R4, R116, c[0x0][0x2d0], -R3 ;  /* 0x0000b40074047a23 */ /* 0x002fc80000010803 */
[----:B------:R1:W2:Y:S02]  /*4730*/  MUFU.EX2 R130, R4 ;  /* 0x0000000400827308 */ /* 0x0002a40000000800 */
[----:B-1----:R-:W-:Y:S01]  /*4740*/  FFMA.FTZ R4, R159, c[0x0][0x2d0], -R0 ;  /* 0x0000b4009f047a23 */ /* 0x002fe20000010800 */
[----:B--2---:R-:W-:Y:S11]  /*4750*/  F2FP.PACK_AB R6, R130, R232 ;  /* 0x000000e88206723e */ /* 0x004ff600000000ff */
[----:B------:R-:W-:Y:S05]  /*4760*/  @!UPT UIADD3 URZ, URZ, URZ, URZ ;  /* 0x0000003f3f3ff290 */ /* 0x000fea000fffe03f */
[----:B------:R-:W-:Y:S01]  /*4770*/  IMAD.MOV.U32 R41, RZ, RZ, R16 ;  /* 0x000000ffff297224 */ /* 0x000fe200078e0010 */
[----:B------:R1:W-:Y:S01]  /*4780*/  MUFU.EX2 R129, R4 ;  /* 0x0000000400817308 */ /* 0x0003e20000000800 */
[----:B------:R-:W-:Y:S01]  /*4790*/  IMAD.MOV.U32 R40, RZ, RZ, R17 ;  /* 0x000000ffff287224 */ /* 0x000fe200078e0011 */
[----:B------:R-:W-:Y:S01]  /*47a0*/  MOV R174, R19 ;  /* 0x0000001300ae7202 */ /* 0x000fe20000000f00 */
[----:B------:R-:W-:Y:S02]  /*47b0*/  IMAD.MOV.U32 R178, RZ, RZ, R18 ;  /* 0x000000ffffb27224 */ /* 0x000fe400078e0012 */
[----:B------:R-:W-:Y:S01]  /*47c0*/  HMMA.16816.F32 R16, R8, R70, R28 ;  /* 0x000000460810723c */ /* 0x000fe2000000181c */
[----:B-1----:R-:W-:-:S04]  /*47d0*/  FFMA.FTZ R4, R158, c[0x0][0x2d0], -R0 ;  /* 0x0000b4009e047a23 */ /* 0x002fc80000010800 */
[----:B------:R1:W2:Y:S11]  /*47e0*/  MUFU.EX2 R128, R4 ;  /* 0x0000000400807308 */ /* 0x0002b60000000800 */
[----:B------:R-:W-:Y:S08]  /*47f0*/  @!UPT UIADD3 URZ, URZ, URZ, URZ ;  /* 0x0000003f3f3ff290 */ /* 0x000ff0000fffe03f */
[----:B------:R-:W-:Y:S01]  /*4800*/  IMAD.MOV.U32 R206, RZ, RZ, R19 ;  /* 0x000000ffffce7224 */ /* 0x000fe200078e0013 */
[----:B------:R-:W-:Y:S01]  /*4810*/  MOV R207, R18 ;  /* 0x0000001200cf7202 */ /* 0x000fe20000000f00 */
[----:B------:R-:W-:Y:S02]  /*4820*/  IMAD.MOV.U32 R172, RZ, RZ, R17 ;  /* 0x000000ffffac7224 */ /* 0x000fe400078e0011 */
[----:B------:R-:W-:Y:S02]  /*4830*/  IMAD.MOV.U32 R173, RZ, RZ, R16 ;  /* 0x000000ffffad7224 */ /* 0x000fe400078e0010 */
[----:B-1----:R-:W-:-:S04]  /*4840*/  FFMA.FTZ R4, R157, c[0x0][0x2d0], -R0 ;  /* 0x0000b4009d047a23 */ /* 0x002fc80000010800 */
[----:B------:R1:W-:Y:S02]  /*4850*/  MUFU.EX2 R225, R4 ;  /* 0x0000000400e17308 */ /* 0x0003e40000000800 */
[----:B-1----:R-:W-:Y:S02]  /*4860*/  FFMA.FTZ R4, R156, c[0x0][0x2d0], -R0 ;  /* 0x0000b4009c047a23 */ /* 0x002fe40000010800 */
[----:B------:R-:W-:Y:S04]  /*4870*/  HMMA.16816.F32 R156, R8, R54, R24 ;  /* 0x00000036089c723c */ /* 0x000fe80000001818 */
[----:B------:R1:W3:Y:S03]  /*4880*/  MUFU.EX2 R239, R4 ;  /* 0x0000000400ef7308 */ /* 0x0002e60000000800 */
[----:B------:R-:W-:-:S02]  /*4890*/  F2FP.PACK_AB R8, R14, R212 ;  /* 0x000000d40e08723e */ /* 0x000fc400000000ff */
[----:B------:R-:W-:Y:S02]  /*48a0*/  F2FP.PACK_AB R10, R238, R131 ;  /* 0x00000083ee0a723e */ /* 0x000fe400000000ff */
[----:B--2---:R-:W-:Y:S01]  /*48b0*/  F2FP.PACK_AB R9, R128, R129 ;  /* 0x000000818009723e */ /* 0x004fe200000000ff */
[----:B-1----:R-:W-:Y:S01]  /*48c0*/  FFMA.FTZ R4, R147, c[0x0][0x2d0], -R0 ;  /* 0x0000b40093047a23 */ /* 0x002fe20000010800 */
[----:B---3--:R-:W-:-:S03]  /*48d0*/  F2FP.PACK_AB R11, R239, R225 ;  /* 0x000000e1ef0b723e */ /* 0x008fc600000000ff */
[----:B------:R1:W-:Y:S04]  /*48e0*/  MUFU.EX2 R252, R4 ;  /* 0x0000000400fc7308 */ /* 0x0003e80000000800 */
[C---:B------:R-:W-:Y:S07]  /*48f0*/  HMMA.16816.F32 R20, R8.reuse, R44, RZ ;  /* 0x0000002c0814723c */ /* 0x040fee00000018ff */
[----:B------:R-:W-:Y:S01]  /*4900*/  MOV R44, R150 ;  /* 0x00000096002c7202 */ /* 0x000fe20000000f00 */
[----:B------:R-:W-:Y:S01]  /*4910*/  HMMA.16816.F32 R16, R8, R80, RZ ;  /* 0x000000500810723c */ /* 0x000fe200000018ff */
[----:B------:R-:W-:-:S02]  /*4920*/  IMAD.MOV.U32 R45, RZ, RZ, R151 ;  /* 0x000000ffff2d7224 */ /* 0x000fc400078e0097 */
[----:B-1----:R-:W-:-:S04]  /*4930*/  FFMA.FTZ R4, R144, c[0x0][0x2d0], -R0 ;  /* 0x0000b40090047a23 */ /* 0x002fc80000010800 */
[----:B------:R-:W-:Y:S01]  /*4940*/  MOV R81, R185 ;  /* 0x000000b900517202 */ /* 0x000fe20000000f00 */
[----:B------:R1:W2:Y:S01]  /*4950*/  MUFU.EX2 R213, R4 ;  /* 0x0000000400d57308 */ /* 0x0002a20000000800 */
[----:B------:R-:W-:Y:S01]  /*4960*/  IMAD.MOV.U32 R80, RZ, RZ, R184 ;  /* 0x000000ffff507224 */ /* 0x000fe200078e00b8 */
[C---:B------:R-:W-:Y:S07]  /*4970*/  HMMA.16816.F32 R36, R8.reuse, R84, RZ ;  /* 0x000000540824723c */ /* 0x040fee00000018ff */
[----:B------:R-:W-:Y:S01]  /*4980*/  IMAD.MOV.U32 R85, RZ, RZ, R146 ;  /* 0x000000ffff557224 */ /* 0x000fe200078e0092 */
[----:B------:R-:W-:Y:S01]  /*4990*/  HMMA.16816.F32 R32, R8, R88, RZ ;  /* 0x000000580820723c */ /* 0x000fe200000018ff */
[----:B------:R-:W-:-:S02]  /*49a0*/  IMAD.MOV.U32 R84, RZ, RZ, R134 ;  /* 0x000000ffff547224 */ /* 0x000fc400078e0086 */
[----:B-1----:R-:W-:Y:S01]  /*49b0*/  FFMA.FTZ R4, R138, c[0x0][0x2d0], -R0 ;  /* 0x0000b4008a047a23 */ /* 0x002fe20000010800 */
[----:B--2---:R-:W-:-:S04]  /*49c0*/  F2FP.PACK_AB R5, R213, R252 ;  /* 0x000000fcd505723e */ /* 0x004fc800000000ff */
[----:B------:R-:W-:Y:S01]  /*49d0*/  HMMA.16816.F32 R28, R8, R92, RZ ;  /* 0x0000005c081c723c */ /* 0x000fe200000018ff */
[----:B------:R-:W-:Y:S01]  /*49e0*/  MOV R89, R119 ;  /* 0x0000007700597202 */ /* 0x000fe20000000f00 */
[----:B------:R1:W-:Y:S01]  /*49f0*/  MUFU.EX2 R215, R4 ;  /* 0x0000000400d77308 */ /* 0x0003e20000000800 */
[----:B------:R-:W-:Y:S01]  /*4a00*/  IMAD.MOV.U32 R138, RZ, RZ, R133 ;  /* 0x000000ffff8a7224 */ /* 0x000fe200078e0085 */
[----:B------:R-:W-:-:S03]  /*4a10*/  MOV R88, R41 ;  /* 0x0000002900587202 */ /* 0x000fc60000000f00 */
[----:B------:R-:W-:Y:S01]  /*4a20*/  IMAD.MOV.U32 R93, RZ, RZ, R40 ;  /* 0x000000ffff5d7224 */ /* 0x000fe200078e0028 */
[----:B------:R-:W-:Y:S01]  /*4a30*/  HMMA.16816.F32 R24, R8, R100, RZ ;  /* 0x000000640818723c */ /* 0x000fe200000018ff */
[----:B------:R-:W-:-:S06]  /*4a40*/  IMAD.MOV.U32 R92, RZ, RZ, R250 ;  /* 0x000000ffff5c7224 */ /* 0x000fcc00078e00fa */
[----:B------:R-:W-:Y:S01]  /*4a50*/  IMAD.MOV.U32 R101, RZ, RZ, R149 ;  /* 0x000000ffff657224 */ /* 0x000fe200078e0095 */
[----:B------:R-:W-:Y:S01]  /*4a60*/  HMMA.16816.F32 R40, R8, R46, RZ ;  /* 0x0000002e0828723c */ /* 0x000fe200000018ff */
[----:B------:R-:W-:Y:S02]  /*4a70*/  IMAD.MOV.U32 R100, RZ, RZ, R251 ;  /* 0x000000ffff647224 */ /* 0x000fe400078e00fb */
[----:B-1----:R-:W-:Y:S02]  /*4a80*/  FFMA.FTZ R4, R139, c[0x0][0x2d0], -R0 ;  /* 0x0000b4008b047a23 */ /* 0x002fe40000010800 */
[----:B------:R-:W-:Y:S02]  /*4a90*/  IMAD.MOV.U32 R139, RZ, RZ, R132 ;  /* 0x000000ffff8b7224 */ /* 0x000fe400078e0084 */
[----:B------:R1:W2:Y:S02]  /*4aa0*/  MUFU.EX2 R214, R4 ;  /* 0x0000000400d67308 */ /* 0x0002a40000000800 */
[----:B-1----:R-:W-:-:S02]  /*4ab0*/  F2FP.PACK_AB R4, R235, R15 ;  /* 0x0000000feb04723e */ /* 0x002fc400000000ff */
[----:B--2---:R-:W-:-:S07]  /*4ac0*/  F2FP.PACK_AB R7, R214, R215 ;  /* 0x000000d7d607723e */ /* 0x004fce00000000ff */
[----:B------:R-:W-:Y:S07]  /*4ad0*/  HMMA.16816.F32 R184, R4, R64, R20 ;  /* 0x0000004004b8723c */ /* 0x000fee0000001814 */
[----:B------:R-:W-:Y:S01]  /*4ae0*/  IMAD.MOV.U32 R64, RZ, RZ, R145 ;  /* 0x000000ffff407224 */ /* 0x000fe200078e0091 */
[----:B------:R-:W-:Y:S01]  /*4af0*/  HMMA.16816.F32 R20, R8, R104, RZ ;  /* 0x000000680814723c */ /* 0x000fe200000018ff */
[----:B------:R-:W-:-:S06]  /*4b00*/  MOV R65, R135 ;  /* 0x0000008700417202 */ /* 0x000fcc0000000f00 */
[----:B------:R-:W-:Y:S01]  /*4b10*/  MOV R104, R249 ;  /* 0x000000f900687202 */ /* 0x000fe20000000f00 */
[----:B------:R-:W-:Y:S01]  /*4b20*/  HMMA.16816.F32 R112, R4, R48, R16 ;  /* 0x000000300470723c */ /* 0x000fe20000001810 */
[----:B------:R-:W-:-:S06]  /*4b30*/  IMAD.MOV.U32 R105, RZ, RZ, R248 ;  /* 0x000000ffff697224 */ /* 0x000fcc00078e00f8 */
[----:B------:R-:W-:Y:S01]  /*4b40*/  MOV R49, R148 ;  /* 0x0000009400317202 */ /* 0x000fe20000000f00 */
[----:B------:R-:W-:Y:S01]  /*4b50*/  HMMA.16816.F32 R16, R8, R108, RZ ;  /* 0x0000006c0810723c */ /* 0x000fe200000018ff */
[----:B------:R-:W-:-:S07]  /*4b60*/  IMAD.MOV.U32 R48, RZ, RZ, R118 ;  /* 0x000000ffff307224 */ /* 0x000fce00078e0076 */
[C---:B------:R-:W-:Y:S08]  /*4b70*/  HMMA.16816.F32 R96, R4.reuse, R76, R36 ;  /* 0x0000004c0460723c */ /* 0x040ff00000001824 */
[----:B------:R-:W-:Y:S08]  /*4b80*/  HMMA.16816.F32 R144, R4, R52, R20 ;  /* 0x000000340490723c */ /* 0x000ff00000001814 */
[C---:B------:R-:W-:Y:S07]  /*4b90*/  HMMA.16816.F32 R36, R8.reuse, R82, RZ ;  /* 0x000000520824723c */ /* 0x040fee00000018ff */
[----:B------:R-:W-:Y:S01]  /*4ba0*/  MOV R83, R44 ;  /* 0x0000002c00537202 */ /* 0x000fe20000000f00 */
[----:B------:R-:W-:Y:S01]  /*4bb0*/  HMMA.16816.F32 R20, R8, R102, RZ ;  /* 0x000000660814723c */ /* 0x000fe200000018ff */
[----:B------:R-:W-:-:S02]  /*4bc0*/  IMAD.MOV.U32 R82, RZ, RZ, R92 ;  /* 0x000000ffff527224 */ /* 0x000fc400078e005c */
[----:B------:R-:W-:Y:S01]  /*4bd0*/  IMAD.MOV.U32 R92, RZ, RZ, R93 ;  /* 0x000000ffff5c7224 */ /* 0x000fe200078e005d */
[----:B------:R-:W-:Y:S01]  /*4be0*/  MOV R93, R88 ;  /* 0x00000058005d7202 */ /* 0x000fe20000000f00 */
[----:B------:R-:W-:Y:S02]  /*4bf0*/  IMAD.MOV.U32 R88, RZ, RZ, R89 ;  /* 0x000000ffff587224 */ /* 0x000fe400078e0059 */
[----:B------:R-:W-:Y:S01]  /*4c00*/  IMAD.MOV.U32 R102, RZ, RZ, R45 ;  /* 0x000000ffff667224 */ /* 0x000fe200078e002d */
[C---:B------:R-:W-:Y:S01]  /*4c10*/  HMMA.16816.F32 R116, R4.reuse, R60, R32 ;  /* 0x0000003c0474723c */ /* 0x040fe20000001820 */
[----:B------:R-:W-:Y:S01]  /*4c20*/  IMAD.MOV.U32 R89, RZ, RZ, R84 ;  /* 0x000000ffff597224 */ /* 0x000fe200078e0054 */
[----:B------:R-:W-:Y:S01]  /*4c30*/  MOV R84, R85 ;  /* 0x0000005500547202 */ /* 0x000fe20000000f00 */
[----:B------:R-:W-:Y:S02]  /*4c40*/  IMAD.MOV.U32 R85, RZ, RZ, R64 ;  /* 0x000000ffff557224 */ /* 0x000fe400078e0040 */
[----:B------:R-:W-:Y:S01]  /*4c50*/  IMAD.MOV.U32 R64, RZ, RZ, R65 ;  /* 0x000000ffff407224 */ /* 0x000fe200078e0041 */
[----:B------:R-:W-:Y:S01]  /*4c60*/  MOV R65, R205 ;  /* 0x000000cd00417202 */ /* 0x000fe20000000f00 */
[----:B------:R-:W-:Y:S01]  /*4c70*/  IMAD.MOV.U32 R103, RZ, RZ, R104 ;  /* 0x000000ffff677224 */ /* 0x000fe200078e0068 */
[C---:B------:R-:W-:Y:S08]  /*4c80*/  HMMA.16816.F32 R148, R4.reuse, R72, R28 ;  /* 0x000000480494723c */ /* 0x040ff0000000181c */
[C---:B------:R-:W-:Y:S08]  /*4c90*/  HMMA.16816.F32 R132, R4.reuse, R68, R24 ;  /* 0x000000440484723c */ /* 0x040ff00000001818 */
[----:B------:R-:W-:Y:S08]  /*4ca0*/  HMMA.16816.F32 R248, R4, R56, R16 ;  /* 0x0000003804f8723c */ /* 0x000ff00000001810 */
[C---:B------:R-:W-:Y:S08]  /*4cb0*/  HMMA.16816.F32 R32, R8.reuse, R86, RZ ;  /* 0x000000560820723c */ /* 0x040ff000000018ff */
[C---:B------:R-:W-:Y:S08]  /*4cc0*/  HMMA.16816.F32 R28, R8.reuse, R90, RZ ;  /* 0x0000005a081c723c */ /* 0x040ff000000018ff */
[C---:B------:R-:W-:Y:S08]  /*4cd0*/  HMMA.16816.F32 R24, R8.reuse, R94, RZ ;  /* 0x0000005e0818723c */ /* 0x040ff000000018ff */
[C---:B------:R-:W-:Y:S08]  /*4ce0*/  HMMA.16816.F32 R16, R8.reuse, R106, RZ ;  /* 0x0000006a0810723c */ /* 0x040ff000000018ff */
[----:B------:R-:W-:Y:S07]  /*4cf0*/  HMMA.16816.F32 R44, R8, R110, RZ ;  /* 0x0000006e082c723c */ /* 0x000fee00000018ff */
[----:B------:R-:W-:Y:S01]  /*4d00*/  FFMA.FTZ R8, R165, c[0x0][0x2d0], -R3 ;  /* 0x0000b400a5087a23 */ /* 0x000fe20000010803 */
[----:B------:R-:W-:Y:S01]  /*4d10*/  HMMA.16816.F32 R40, R4, R66, R40 ;  /* 0x000000420428723c */ /* 0x000fe20000001828 */
[----:B------:R-:W-:-:S02]  /*4d20*/  IMAD.MOV.U32 R165, RZ, RZ, R204 ;  /* 0x000000ffffa57224 */ /* 0x000fc400078e00cc */
[----:B------:R1:W-:Y:S05]  /*4d30*/  MUFU.EX2 R204, R8 ;  /* 0x0000000800cc7308 */ /* 0x0003ea0000000800 */
[C---:B------:R-:W-:Y:S08]  /*4d40*/  HMMA.16816.F32 R36, R4.reuse, R50, R36 ;  /* 0x000000320424723c */ /* 0x040ff00000001824 */
[----:B------:R-:W-:Y:S01]  /*4d50*/  HMMA.16816.F32 R32, R4, R78, R32 ;  /* 0x0000004e0420723c */ /* 0x000fe20000001820 */
[----:B-1----:R-:W-:Y:S01]  /*4d60*/  FFMA.FTZ R8, R164, c[0x0][0x2d0], -R3 ;  /* 0x0000b400a4087a23 */ /* 0x002fe20000010803 */
[----:B------:R-:W-:-:S03]  /*4d70*/  MOV R164, R105 ;  /* 0x0000006900a47202 */ /* 0x000fc60000000f00 */
[----:B------:R1:W-:Y:S03]  /*4d80*/  MUFU.EX2 R205, R8 ;  /* 0x0000000800cd7308 */ /* 0x0003e60000000800 */
[C---:B------:R-:W-:Y:S08]  /*4d90*/  HMMA.16816.F32 R28, R4.reuse, R62, R28 ;  /* 0x0000003e041c723c */ /* 0x040ff0000000181c */
[----:B------:R-:W-:Y:S01]  /*4da0*/  HMMA.16816.F32 R72, R4, R74, R24 ;  /* 0x0000004a0448723c */ /* 0x000fe20000001818 */
[----:B------:R-:W-:Y:S01]  /*4db0*/  LDSM.16.MT88.4 R24, [R221+0x1100] ;  /* 0x00110000dd18783b */ /* 0x000fe20000004200 */
[----:B-1----:R-:W-:-:S06]  /*4dc0*/  FFMA.FTZ R8, R161, c[0x0][0x2d0], -R3 ;  /* 0x0000b400a1087a23 */ /* 0x002fcc0000010803 */
[C---:B------:R-:W-:Y:S01]  /*4dd0*/  HMMA.16816.F32 R68, R4.reuse, R70, R20 ;  /* 0x000000460444723c */ /* 0x040fe20000001814 */
[----:B------:R-:W-:Y:S01]  /*4de0*/  IMAD.MOV.U32 R161, RZ, RZ, R206 ;  /* 0x000000ffffa17224 */ /* 0x000fe200078e00ce */
[----:B------:R-:W-:Y:S01]  /*4df0*/  LDSM.16.MT88.4 R20, [R223+0x1100] ;  /* 0x00110000df14783b */ /* 0x000fe20000004200 */
[----:B------:R1:W-:Y:S05]  /*4e00*/  MUFU.EX2 R206, R8 ;  /* 0x0000000800ce7308 */ /* 0x0003ea0000000800 */
[C---:B------:R-:W-:Y:S01]  /*4e10*/  HMMA.16816.F32 R52, R4.reuse, R54, R16 ;  /* 0x000000360434723c */ /* 0x040fe20000001810 */
[----:B------:R-:W2:Y:S07]  /*4e20*/  LDSM.16.MT88.4 R16, [R220+0x1100] ;  /* 0x00110000dc10783b */ /* 0x000eae0000004200 */
[----:B------:R-:W-:Y:S01]  /*4e30*/  HMMA.16816.F32 R44, R4, R58, R44 ;  /* 0x0000003a042c723c */ /* 0x000fe2000000182c */
[----:B-1----:R-:W-:-:S02]  /*4e40*/  FFMA.FTZ R8, R160, c[0x0][0x2d0], -R3 ;  /* 0x0000b400a0087a23 */ /* 0x002fc40000010803 */
[----:B------:R-:W-:Y:S02]  /*4e50*/  IMAD.MOV.U32 R160, RZ, RZ, R207 ;  /* 0x000000ffffa07224 */ /* 0x000fe400078e00cf */
[----:B------:R1:W3:Y:S02]  /*4e60*/  MUFU.EX2 R207, R8 ;  /* 0x0000000800cf7308 */ /* 0x0002e40000000800 */
[----:B------:R-:W-:Y:S01]  /*4e70*/  FFMA.FTZ R4, R168, c[0x0][0x2d0], -R13 ;  /* 0x0000b400a8047a23 */ /* 0x000fe2000001080d */
[----:B------:R-:W-:-:S05]  /*4e80*/  MOV R168, R64 ;  /* 0x0000004000a87202 */ /* 0x000fca0000000f00 */
[----:B------:R4:W-:Y:S01]  /*4e90*/  MUFU.EX2 R64, R4 ;  /* 0x0000000400407308 */ /* 0x0009e20000000800 */
[----:B-1----:R-:W-:Y:S01]  /*4ea0*/  FFMA.FTZ R8, R167, c[0x0][0x2d0], -R0 ;  /* 0x0000b400a7087a23 */ /* 0x002fe20000010800 */
[----:B------:R-:W-:Y:S02]  /*4eb0*/  MOV R167, R172 ;  /* 0x000000ac00a77202 */ /* 0x000fe40000000f00 */
[----:B---3--:R-:W-:-:S04]  /*4ec0*/  F2FP.PACK_AB R10, R207, R206 ;  /* 0x000000cecf0a723e */ /* 0x008fc800000000ff */
[----:B------:R1:W-:Y:S01]  /*4ed0*/  MUFU.EX2 R172, R8 ;  /* 0x0000000800ac7308 */ /* 0x0003e20000000800 */
[----:B----4-:R-:W-:Y:S02]  /*4ee0*/  FFMA.FTZ R4, R169, c[0x0][0x2d0], -R13 ;  /* 0x0000b400a9047a23 */ /* 0x010fe4000001080d */
[----:B------:R-:W-:-:S05]  /*4ef0*/  IMAD.MOV.U32 R169, RZ, RZ, R65 ;  /* 0x000000ffffa97224 */ /* 0x000fca00078e0041 */
[----:B------:R3:W4:Y:S01]  /*4f00*/  MUFU.EX2 R65, R4 ;  /* 0x0000000400417308 */ /* 0x0007220000000800 */
[----:B-1----:R-:W-:Y:S02]  /*4f10*/  FFMA.FTZ R8, R166, c[0x0][0x2d0], -R0 ;  /* 0x0000b400a6087a23 */ /* 0x002fe40000010800 */
[----:B------:R-:W-:-:S05]  /*4f20*/  IMAD.MOV.U32 R166, RZ, RZ, R173 ;  /* 0x000000ffffa67224 */ /* 0x000fca00078e00ad */
[----:B------:R1:W1:Y:S01]  /*4f30*/  MUFU.EX2 R173, R8 ;  /* 0x0000000800ad7308 */ /* 0x0002620000000800 */
[----:B---3--:R-:W-:Y:S01]  /*4f40*/  FFMA.FTZ R4, R183, c[0x0][0x2d0], -R12 ;  /* 0x0000b400b7047a23 */ /* 0x008fe2000001080c */
[----:B----4-:R-:W-:-:S06]  /*4f50*/  F2FP.PACK_AB R6, R65, R64 ;  /* 0x000000404106723e */ /* 0x010fcc00000000ff */
[----:B------:R3:W-:Y:S01]  /*4f60*/  MUFU.EX2 R60, R4 ;  /* 0x00000004003c7308 */ /* 0x0007e20000000800 */
[----:B-1----:R-:W-:Y:S01]  /*4f70*/  FFMA.FTZ R8, R163, c[0x0][0x2d0], -R0 ;  /* 0x0000b400a3087a23 */ /* 0x002fe20000010800 */
[----:B------:R-:W-:Y:S01]  /*4f80*/  F2FP.PACK_AB R9, R173, R172 ;  /* 0x000000acad09723e */ /* 0x000fe200000000ff */
[----:B------:R-:W-:-:S05]  /*4f90*/  IMAD.MOV.U32 R163, RZ, RZ, R174 ;  /* 0x000000ffffa37224 */ /* 0x000fca00078e00ae */
[----:B------:R1:W-:Y:S01]  /*4fa0*/  MUFU.EX2 R174, R8 ;  /* 0x0000000800ae7308 */ /* 0x0003e20000000800 */
[----:B---3--:R-:W-:-:S07]  /*4fb0*/  FFMA.FTZ R4, R182, c[0x0][0x2d0], -R12 ;  /* 0x0000b400b6047a23 */ /* 0x008fce000001080c */
[----:B------:R3:W4:Y:S01]  /*4fc0*/  MUFU.EX2 R61, R4 ;  /* 0x00000004003d7308 */ /* 0x0007220000000800 */
[----:B-1----:R-:W-:Y:S01]  /*4fd0*/  FFMA.FTZ R8, R162, c[0x0][0x2d0], -R0 ;  /* 0x0000b400a2087a23 */ /* 0x002fe20000010800 */
[----:B------:R-:W-:-:S06]  /*4fe0*/  MOV R162, R178 ;  /* 0x000000b200a27202 */ /* 0x000fcc0000000f00 */
        /* <DEDUP_REMOVED lines=9> */
[----:B------:R-:W3:Y:S01]  /*5080*/  MUFU.EX2 R63, R4 ;  /* 0x00000004003f7308 */ /* 0x000ee20000000800 */
[----:B-1----:R-:W-:Y:S02]  /*5090*/  FFMA.FTZ R8, R170, c[0x0][0x2d0], -R13 ;  /* 0x0000b400aa087a23 */ /* 0x002fe4000001080d */
[----:B------:R-:W-:-:S05]  /*50a0*/  IMAD.MOV.U32 R170, RZ, RZ, R93 ;  /* 0x000000ffffaa7224 */ /* 0x000fca00078e005d */
[----:B------:R-:W1:Y:S01]  /*50b0*/  MUFU.EX2 R67, R8 ;  /* 0x0000000800437308 */ /* 0x000e620000000800 */
[----:B---3--:R-:W-:Y:S02]  /*50c0*/  F2FP.PACK_AB R7, R63, R62 ;  /* 0x0000003e3f07723e */ /* 0x008fe400000000ff */
[----:B-1----:R-:W-:Y:S02]  /*50d0*/  F2FP.PACK_AB R4, R67, R66 ;  /* 0x000000424304723e */ /* 0x002fe400000000ff */
[----:B------:R-:W-:-:S05]  /*50e0*/  F2FP.PACK_AB R8, R205, R204 ;  /* 0x000000cccd08723e */ /* 0x000fca00000000ff */
[-C--:B--2---:R-:W-:Y:S07]  /*50f0*/  HMMA.16816.F32 R180, R4, R16.reuse, R200 ;  /* 0x0000001004b4723c */ /* 0x084fee00000018c8 */
[----:B------:R-:W-:Y:S01]  /*5100*/  IMAD.MOV.U32 R200, RZ, RZ, R88 ;  /* 0x000000ffffc87224 */ /* 0x000fe200078e0058 */
[----:B------:R-:W-:Y:S01]  /*5110*/  HMMA.16816.F32 R184, R8, R16, R184 ;  /* 0x0000001008b8723c */ /* 0x000fe200000018b8 */
[----:B------:R-:W-:Y:S01]  /*5120*/  IMAD.MOV.U32 R202, RZ, RZ, R49 ;  /* 0x000000ffffca7224 */ /* 0x000fe200078e0031 */
[----:B------:R-:W-:Y:S01]  /*5130*/  MOV R201, R89 ;  /* 0x0000005900c97202 */ /* 0x000fe20000000f00 */
[----:B------:R-:W-:-:S05]  /*5140*/  IMAD.MOV.U32 R203, RZ, RZ, R48 ;  /* 0x000000ffffcb7224 */ /* 0x000fca00078e0030 */
[----:B------:R-:W-:Y:S07]  /*5150*/  HMMA.16816.F32 R48, R8, R24, R112 ;  /* 0x000000180830723c */ /* 0x000fee0000001870 */
[----:B------:R-:W-:Y:S01]  /*5160*/  IMAD.MOV.U32 R112, RZ, RZ, R200 ;  /* 0x000000ffff707224 */ /* 0x000fe200078e00c8 */
[-C--:B------:R-:W-:Y:S01]  /*5170*/  HMMA.16816.F32 R188, R4, R18.reuse, R188 ;  /* 0x0000001204bc723c */ /* 0x080fe200000018bc */
[----:B------:R-:W-:Y:S01]  /*5180*/  IMAD.MOV.U32 R200, RZ, RZ, R202 ;  /* 0x000000ffffc87224 */ /* 0x000fe200078e00ca */
[----:B------:R-:W-:Y:S01]  /*5190*/  MOV R202, R169 ;  /* 0x000000a900ca7202 */ /* 0x000fe20000000f00 */
[----:B------:R-:W-:Y:S01]  /*51a0*/  IMAD.MOV.U32 R169, RZ, RZ, R162 ;  /* 0x000000ffffa97224 */ /* 0x000fe200078e00a2 */
[----:B------:R-:W-:Y:S01]  /*51b0*/  MOV R114, R84 ;  /* 0x0000005400727202 */ /* 0x000fe20000000f00 */
[----:B------:R-:W-:Y:S01]  /*51c0*/  IMAD.MOV.U32 R162, RZ, RZ, R160 ;  /* 0x000000ffffa27224 */ /* 0x000fe200078e00a0 */
[----:B------:R-:W-:Y:S01]  /*51d0*/  MOV R160, R102 ;  /* 0x0000006600a07202 */ /* 0x000fe20000000f00 */
[----:B------:R-:W-:Y:S01]  /*51e0*/  IMAD.MOV.U32 R102, RZ, RZ, R81 ;  /* 0x000000ffff667224 */ /* 0x000fe200078e0051 */
[----:B------:R-:W-:Y:S01]  /*51f0*/  HMMA.16816.F32 R40, R8, R18, R40 ;  /* 0x000000120828723c */ /* 0x000fe20000001828 */
[----:B------:R-:W2:Y:S01]  /*5200*/  LDL.LU R81, [R1] ;  /* 0x0000000001517983 */ /* 0x000ea20000300800 */
[----:B------:R-:W-:Y:S01]  /*5210*/  IMAD.MOV.U32 R115, RZ, RZ, R85 ;  /* 0x000000ffff737224 */ /* 0x000fe200078e0055 */
[----:B------:R-:W-:Y:S01]  /*5220*/  MOV R113, R201 ;  /* 0x000000c900717202 */ /* 0x000fe20000000f00 */
[----:B------:R-:W-:Y:S01]  /*5230*/  IMAD.MOV.U32 R201, RZ, RZ, R203 ;  /* 0x000000ffffc97224 */ /* 0x000fe200078e00cb */
[----:B------:R-:W1:Y:S01]  /*5240*/  LDSM.16.MT88.4 R16, [R222+0x1100] ;  /* 0x00110000de10783b */ /* 0x000e620000004200 */
[----:B------:R-:W-:-:S02]  /*5250*/  IMAD.MOV.U32 R203, RZ, RZ, R168 ;  /* 0x000000ffffcb7224 */ /* 0x000fc400078e00a8 */
[----:B------:R-:W-:Y:S01]  /*5260*/  HMMA.16816.F32 R56, R4, R24, R216 ;  /* 0x000000180438723c */ /* 0x000fe200000018d8 */
[----:B------:R-:W-:Y:S01]  /*5270*/  IMAD.MOV.U32 R168, RZ, RZ, R163 ;  /* 0x000000ffffa87224 */ /* 0x000fe200078e00a3 */
[----:B------:R-:W-:Y:S01]  /*5280*/  MOV R163, R161 ;  /* 0x000000a100a37202 */ /* 0x000fe20000000f00 */
[----:B------:R-:W-:-:S04]  /*5290*/  IMAD.MOV.U32 R161, RZ, RZ, R103 ;  /* 0x000000ffffa17224 */ /* 0x000fc800078e0067 */
[----:B------:R-:W-:Y:S01]  /*52a0*/  IMAD.MOV.U32 R216, RZ, RZ, R247 ;  /* 0x000000ffffd87224 */ /* 0x000fe200078e00f7 */
[----:B------:R-:W-:Y:S01]  /*52b0*/  HMMA.16816.F32 R76, R4, R26, R120 ;  /* 0x0000001a044c723c */ /* 0x000fe20000001878 */
[----:B------:R-:W-:Y:S01]  /*52c0*/  MOV R217, R246 ;  /* 0x000000f600d97202 */ /* 0x000fe20000000f00 */
[----:B------:R-:W-:Y:S02]  /*52d0*/  IMAD.MOV.U32 R218, RZ, RZ, R245 ;  /* 0x000000ffffda7224 */ /* 0x000fe400078e00f5 */
[----:B------:R-:W-:-:S04]  /*52e0*/  IMAD.MOV.U32 R219, RZ, RZ, R244 ;  /* 0x000000ffffdb7224 */ /* 0x000fc800078e00f4 */
[C---:B------:R-:W-:Y:S01]  /*52f0*/  HMMA.16816.F32 R36, R8.reuse, R26, R36 ;  /* 0x0000001a0824723c */ /* 0x040fe20000001824 */
[----:B------:R-:W3:Y:S07]  /*5300*/  LDSM.16.MT88.4 R24, [R220+0x3100] ;  /* 0x00310000dc18783b */ /* 0x000eee0000004200 */
[-C--:B------:R-:W-:Y:S08]  /*5310*/  HMMA.16816.F32 R84, R8, R20.reuse, R96 ;  /* 0x000000140854723c */ /* 0x080ff00000001860 */
[C---:B------:R-:W-:Y:S08]  /*5320*/  HMMA.16816.F32 R88, R4.reuse, R20, R152 ;  /* 0x000000140458723c */ /* 0x040ff00000001898 */
[-C--:B-1----:R-:W-:Y:S08]  /*5330*/  HMMA.16816.F32 R104, R4, R16.reuse, R240 ;  /* 0x000000100468723c */ /* 0x082ff000000018f0 */
[----:B------:R-:W-:Y:S08]  /*5340*/  HMMA.16816.F32 R244, R8, R16, R116 ;  /* 0x0000001008f4723c */ /* 0x000ff00000001874 */
[-C--:B------:R-:W-:Y:S08]  /*5350*/  HMMA.16816.F32 R108, R4, R18.reuse, R140 ;  /* 0x00000012046c723c */ /* 0x080ff0000000188c */
[----:B------:R-:W-:Y:S01]  /*5360*/  HMMA.16816.F32 R240, R8, R18, R28 ;  /* 0x0000001208f0723c */ /* 0x000fe2000000181c */
[----:B------:R-:W1:Y:S04]  /*5370*/  LDSM.16.MT88.4 R16, [R223+0x3100] ;  /* 0x00310000df10783b */ /* 0x000e680000004200 */
[----:B------:R-:W-:Y:S03]  /*5380*/  LDSM.16.MT88.4 R28, [R222+0x3100] ;  /* 0x00310000de1c783b */ /* 0x000fe60000004200 */
[-C--:B------:R-:W-:Y:S08]  /*5390*/  HMMA.16816.F32 R92, R4, R22.reuse, R124 ;  /* 0x00000016045c723c */ /* 0x080ff0000000187c */
[----:B------:R-:W-:Y:S01]  /*53a0*/  HMMA.16816.F32 R32, R8, R22, R32 ;  /* 0x000000160820723c */ /* 0x000fe20000001820 */
[----:B------:R-:W4:Y:S01]  /*53b0*/  LDSM.16.MT88.4 R20, [R221+0x3100] ;  /* 0x00310000dd14783b */ /* 0x000f220000004200 */
[----:B------:R-:W-:-:S06]  /*53c0*/  IMAD.MOV.U32 R98, RZ, RZ, R112 ;  /* 0x000000ffff627224 */ /* 0x000fcc00078e0070 */
[----:B---3--:R-:W-:Y:S01]  /*53d0*/  HMMA.16816.F32 R120, R4, R24, R216 ;  /* 0x000000180478723c */ /* 0x008fe200000018d8 */
[----:B------:R-:W-:-:S06]  /*53e0*/  IMAD.MOV.U32 R99, RZ, RZ, R113 ;  /* 0x000000ffff637224 */ /* 0x000fcc00078e0071 */
[----:B------:R-:W-:Y:S01]  /*53f0*/  MOV R218, R114 ;  /* 0x0000007200da7202 */ /* 0x000fe20000000f00 */
[----:B------:R-:W-:Y:S01]  /*5400*/  IMAD.MOV.U32 R219, RZ, RZ, R115 ;  /* 0x000000ffffdb7224 */ /* 0x000fe200078e0073 */
[----:B------:R-:W-:Y:S01]  /*5410*/  MOV R115, R171 ;  /* 0x000000ab00737202 */ /* 0x000fe20000000f00 */
[----:B------:R-:W-:Y:S01]  /*5420*/  IMAD.MOV.U32 R114, RZ, RZ, R170 ;  /* 0x000000ffff727224 */ /* 0x000fe200078e00aa */
[----:B------:R-:W-:Y:S01]  /*5430*/  MOV R170, R166 ;  /* 0x000000a600aa7202 */ /* 0x000fe20000000f00 */
[----:B------:R-:W-:Y:S01]  /*5440*/  IMAD.MOV.U32 R171, RZ, RZ, R167 ;  /* 0x000000ffffab7224 */ /* 0x000fe200078e00a7 */
[----:B------:R-:W-:Y:S01]  /*5450*/  MOV R97, R219 ;  /* 0x000000db00617202 */ /* 0x000fe20000000f00 */
[----:B------:R-:W-:Y:S01]  /*5460*/  IMAD.MOV.U32 R167, RZ, RZ, R165 ;  /* 0x000000ffffa77224 */ /* 0x000fe200078e00a5 */
[----:B------:R-:W-:Y:S01]  /*5470*/  MOV R165, R101 ;  /* 0x0000006500a57202 */ /* 0x000fe20000000f00 */
[----:B------:R-:W-:Y:S02]  /*5480*/  IMAD.MOV.U32 R96, RZ, RZ, R218 ;  /* 0x000000ffff607224 */ /* 0x000fe400078e00da */
[----:B------:R-:W-:Y:S01]  /*5490*/  IMAD.MOV.U32 R166, RZ, RZ, R164 ;  /* 0x000000ffffa67224 */ /* 0x000fe200078e00a4 */
[----:B------:R-:W-:Y:S01]  /*54a0*/  MOV R218, R114 ;  /* 0x0000007200da7202 */ /* 0x000fe20000000f00 */
[----:B------:R-:W-:Y:S01]  /*54b0*/  IMAD.MOV.U32 R164, RZ, RZ, R100 ;  /* 0x000000ffffa47224 */ /* 0x000fe200078e0064 */
[----:B------:R-:W-:Y:S01]  /*54c0*/  MOV R100, R239 ;  /* 0x000000ef00647202 */ /* 0x000fe20000000f00 */
[----:B------:R-:W-:Y:S01]  /*54d0*/  IMAD.MOV.U32 R103, RZ, RZ, R175 ;  /* 0x000000ffff677224 */ /* 0x000fe200078e00af */
[----:B------:R-:W-:Y:S01]  /*54e0*/  MOV R113, R168 ;  /* 0x000000a800717202 */ /* 0x000fe20000000f00 */
[----:B------:R-:W-:-:S02]  /*54f0*/  IMAD.MOV.U32 R219, RZ, RZ, R115 ;  /* 0x000000ffffdb7224 */ /* 0x000fc400078e0073 */
[----:B------:R-:W-:Y:S01]  /*5500*/  IMAD.MOV.U32 R112, RZ, RZ, R169 ;  /* 0x000000ffff707224 */ /* 0x000fe200078e00a9 */
[----:B------:R-:W-:Y:S01]  /*5510*/  MOV R169, R162 ;  /* 0x000000a200a97202 */ /* 0x000fe20000000f00 */
[----:B------:R-:W-:Y:S01]  /*5520*/  IMAD.MOV.U32 R101, RZ, RZ, R238 ;  /* 0x000000ffff657224 */ /* 0x000fe200078e00ee */
[C---:B-1----:R-:W-:Y:S01]  /*5530*/  HMMA.16816.F32 R152, R4.reuse, R16, R96 ;  /* 0x000000100498723c */ /* 0x042fe20000001860 */
[----:B------:R-:W-:Y:S01]  /*5540*/  IMAD.MOV.U32 R114, RZ, RZ, R170 ;  /* 0x000000ffff727224 */ /* 0x000fe200078e00aa */
[----:B------:R1:W5:Y:S01]  /*5550*/  LDL.LU R175, [R1+0x88] ;  /* 0x0000880001af7983 */ /* 0x0003620000300800 */
[----:B------:R-:W-:Y:S01]  /*5560*/  IMAD.MOV.U32 R115, RZ, RZ, R171 ;  /* 0x000000ffff737224 */ /* 0x000fe200078e00ab */
[----:B------:R-:W-:Y:S01]  /*5570*/  MOV R171, R167 ;  /* 0x000000a700ab7202 */ /* 0x000fe20000000f00 */
[----:B------:R-:W-:Y:S01]  /*5580*/  IMAD.MOV.U32 R168, RZ, RZ, R163 ;  /* 0x000000ffffa87224 */ /* 0x000fe200078e00a3 */
[----:B------:R-:W-:Y:S01]  /*5590*/  MOV R216, R112 ;  /* 0x0000007000d87202 */ /* 0x000fe20000000f00 */
[----:B------:R-:W-:Y:S01]  /*55a0*/  IMAD.MOV.U32 R170, RZ, RZ, R166 ;  /* 0x000000ffffaa7224 */ /* 0x000fe200078e00a6 */
[----:B------:R-:W-:Y:S01]  /*55b0*/  MOV R166, R164 ;  /* 0x000000a400a67202 */ /* 0x000fe20000000f00 */
[----:B------:R-:W-:Y:S01]  /*55c0*/  IMAD.MOV.U32 R162, RZ, RZ, R160 ;  /* 0x000000ffffa27224 */ /* 0x000fe200078e00a0 */
[C---:B----4-:R-:W-:Y:S01]  /*55d0*/  HMMA.16816.F32 R136, R4.reuse, R20, R136 ;  /* 0x000000140488723c */ /* 0x050fe20000001888 */
[----:B------:R-:W-:Y:S01]  /*55e0*/  IMAD.MOV.U32 R163, RZ, RZ, R161 ;  /* 0x000000ffffa37224 */ /* 0x000fe200078e00a1 */
[----:B------:R-:W-:Y:S01]  /*55f0*/  MOV R161, R103 ;  /* 0x0000006700a17202 */ /* 0x000fe20000000f00 */
[----:B------:R-:W-:Y:S01]  /*5600*/  IMAD.MOV.U32 R167, RZ, RZ, R165 ;  /* 0x000000ffffa77224 */ /* 0x000fe200078e00a5 */
[----:B------:R1:W5:Y:S01]  /*5610*/  LDL.LU R239, [R1+0x84] ;  /* 0x0000840001ef7983 */ /* 0x0003620000300800 */
[----:B------:R-:W-:Y:S01]  /*5620*/  IMAD.MOV.U32 R160, RZ, RZ, R102 ;  /* 0x000000ffffa07224 */ /* 0x000fe200078e0066 */
[----:B------:R-:W-:Y:S01]  /*5630*/  MOV R102, R237 ;  /* 0x000000ed00667202 */ /* 0x000fe20000000f00 */
[----:B------:R-:W-:Y:S01]  /*5640*/  IMAD.MOV.U32 R164, RZ, RZ, R100 ;  /* 0x000000ffffa47224 */ /* 0x000fe200078e0064 */
[----:B------:R-:W-:Y:S01]  /*5650*/  HMMA.16816.F32 R200, R4, R28, R200 ;  /* 0x0000001c04c8723c */ /* 0x000fe200000018c8 */
[----:B------:R-:W-:-:S02]  /*5660*/  IMAD.MOV.U32 R165, RZ, RZ, R101 ;  /* 0x000000ffffa57224 */ /* 0x000fc400078e0065 */
[----:B------:R-:W-:Y:S02]  /*5670*/  IMAD.MOV.U32 R98, RZ, RZ, R218 ;  /* 0x000000ffff627224 */ /* 0x000fe400078e00da */
[----:B------:R-:W-:Y:S01]  /*5680*/  IMAD.MOV.U32 R99, RZ, RZ, R219 ;  /* 0x000000ffff637224 */ /* 0x000fe200078e00db */
[----:B------:R-:W-:Y:S01]  /*5690*/  MOV R219, R115 ;  /* 0x0000007300db7202 */ /* 0x000fe20000000f00 */
[----:B------:R-:W-:Y:S01]  /*56a0*/  IMAD.MOV.U32 R217, RZ, RZ, R113 ;  /* 0x000000ffffd97224 */ /* 0x000fe200078e0071 */
[----:B------:R-:W-:Y:S01]  /*56b0*/  MOV R101, R234 ;  /* 0x000000ea00657202 */ /* 0x000fe20000000f00 */
[----:B------:R-:W-:Y:S01]  /*56c0*/  IMAD.MOV.U32 R100, RZ, RZ, R235 ;  /* 0x000000ffff647224 */ /* 0x000fe200078e00eb */
[----:B------:R-:W-:Y:S01]  /*56d0*/  HMMA.16816.F32 R156, R4, R18, R156 ;  /* 0x00000012049c723c */ /* 0x000fe2000000189c */
[----:B------:R-:W-:Y:S01]  /*56e0*/  IMAD.MOV.U32 R218, RZ, RZ, R114 ;  /* 0x000000ffffda7224 */ /* 0x000fe200078e0072 */
[----:B------:R-:W-:Y:S01]  /*56f0*/  MOV R114, R170 ;  /* 0x000000aa00727202 */ /* 0x000fe20000000f00 */
[----:B------:R-:W-:Y:S01]  /*5700*/  IMAD.MOV.U32 R112, RZ, RZ, R169 ;  /* 0x000000ffff707224 */ /* 0x000fe200078e00a9 */
[----:B------:R1:W5:Y:S01]  /*5710*/  LDL.LU R238, [R1+0x80] ;  /* 0x0000800001ee7983 */ /* 0x0003620000300800 */
[----:B------:R-:W-:-:S02]  /*5720*/  IMAD.MOV.U32 R103, RZ, RZ, R236 ;  /* 0x000000ffff677224 */ /* 0x000fc400078e00ec */
        /* <DEDUP_REMOVED lines=12> */
[----:B------:R-:W-:-:S02]  /*57f0*/  IMAD.MOV.U32 R166, RZ, RZ, R164 ;  /* 0x000000ffffa67224 */ /* 0x000fc400078e00a4 */
[----:B------:R-:W-:Y:S02]  /*5800*/  IMAD.MOV.U32 R125, RZ, RZ, R99 ;  /* 0x000000ffff7d7224 */ /* 0x000fe400078e0063 */
        /* <DEDUP_REMOVED lines=21> */
[----:B------:R1:W5:Y:S01]  /*5960*/  LDL.LU R236, [R1+0x78] ;  /* 0x0000780001ec7983 */ /* 0x0003620000300800 */
[----:B------:R-:W-:Y:S01]  /*5970*/  IMAD.MOV.U32 R113, RZ, RZ, R169 ;  /* 0x000000ffff717224 */ /* 0x000fe200078e00a9 */
[----:B------:R-:W-:Y:S01]  /*5980*/  MOV R169, R166 ;  /* 0x000000a600a97202 */ /* 0x000fe20000000f00 */
        /* <DEDUP_REMOVED lines=37> */
[----:B------:R1:W5:Y:S03]  /*5be0*/  LDL.LU R234, [R1+0x70] ;  /* 0x0000700001ea7983 */ /* 0x0003660000300800 */
[----:B------:R-:W-:Y:S01]  /*5bf0*/  MOV R119, R99 ;  /* 0x0000006300777202 */ /* 0x000fe20000000f00 */
[----:B------:R-:W-:Y:S01]  /*5c00*/  IMAD.MOV.U32 R99, RZ, RZ, R160 ;  /* 0x000000ffff637224 */ /* 0x000fe200078e00a0 */
[----:B------:R-:W-:Y:S01]  /*5c10*/  MOV R160, R103 ;  /* 0x0000006700a07202 */ /* 0x000fe20000000f00 */
[----:B------:R-:W-:Y:S01]  /*5c20*/  IMAD.MOV.U32 R97, RZ, RZ, R100 ;  /* 0x000000ffff617224 */ /* 0x000fe200078e0064 */
[----:B------:R-:W-:Y:S01]  /*5c30*/  MOV R96, R101 ;  /* 0x0000006500607202 */ /* 0x000fe20000000f00 */
[-C--:B------:R-:W-:Y:S01]  /*5c40*/  HMMA.16816.F32 R44, R8, R30.reuse, R44 ;  /* 0x0000001e082c723c */ /* 0x080fe2000000182c */
[----:B------:R-:W-:Y:S01]  /*5c50*/  IMAD.MOV.U32 R130, RZ, RZ, R227 ;  /* 0x000000ffff827224 */ /* 0x000fe200078e00e3 */
[----:B------:R1:W5:Y:S04]  /*5c60*/  LDL.LU R233, [R1+0x6c] ;  /* 0x00006c0001e97983 */ /* 0x0003680000300800 */
[----:B------:R1:W5:Y:S02]  /*5c70*/  LDL.LU R232, [R1+0x68] ;  /* 0x0000680001e87983 */ /* 0x0003640000300800 */
[----:B------:R-:W-:Y:S02]  /*5c80*/  HMMA.16816.F32 R100, R4, R30, R208 ;  /* 0x0000001e0464723c */ /* 0x000fe400000018d0 */
[----:B------:R1:W5:Y:S04]  /*5c90*/  LDL.LU R231, [R1+0x64] ;  /* 0x0000640001e77983 */ /* 0x0003680000300800 */
[----:B------:R1:W5:Y:S01]  /*5ca0*/  LDL.LU R230, [R1+0x60] ;  /* 0x0000600001e67983 */ /* 0x0003620000300800 */
[----:B------:R-:W-:Y:S01]  /*5cb0*/  IMAD.MOV.U32 R210, RZ, RZ, R119 ;  /* 0x000000ffffd27224 */ /* 0x000fe200078e0077 */
[----:B------:R-:W-:Y:S01]  /*5cc0*/  MOV R211, R216 ;  /* 0x000000d800d37202 */ /* 0x000fe20000000f00 */
[----:B------:R-:W-:Y:S01]  /*5cd0*/  IMAD.MOV.U32 R7, RZ, RZ, R217 ;  /* 0x000000ffff077224 */ /* 0x000fe200078e00d9 */
[----:B------:R-:W-:Y:S01]  /*5ce0*/  MOV R5, R218 ;  /* 0x000000da00057202 */ /* 0x000fe20000000f00 */
[----:B------:R-:W-:-:S02]  /*5cf0*/  IMAD.MOV.U32 R6, RZ, RZ, R219 ;  /* 0x000000ffff067224 */ /* 0x000fc400078e00db */
[----:B------:R-:W-:Y:S01]  /*5d00*/  FFMA.FTZ R4, R198, c[0x0][0x2d0], -R3 ;  /* 0x0000b400c6047a23 */ /* 0x000fe20000010803 */
[C---:B------:R-:W-:Y:S01]  /*5d10*/  HMMA.16816.F32 R216, R8.reuse, R26, R72 ;  /* 0x0000001a08d8723c */ /* 0x040fe20000001848 */
[----:B------:R-:W-:Y:S01]  /*5d20*/  IMAD.MOV.U32 R31, RZ, RZ, R167 ;  /* 0x000000ffff1f7224 */ /* 0x000fe200078e00a7 */
[----:B------:R-:W-:Y:S01]  /*5d30*/  MOV R30, R164 ;  /* 0x000000a4001e7202 */ /* 0x000fe20000000f00 */
[----:B------:R1:W5:Y:S04]  /*5d40*/  LDL.LU R229, [R1+0x5c] ;  /* 0x00005c0001e57983 */ /* 0x0003680000300800 */
[----:B------:R-:W-:Y:S01]  /*5d50*/  MOV R74, R210 ;  /* 0x000000d2004a7202 */ /* 0x000fe20000000f00 */
[----:B------:R-:W-:Y:S01]  /*5d60*/  IMAD.MOV.U32 R75, RZ, RZ, R211 ;  /* 0x000000ffff4b7224 */ /* 0x000fe200078e00d3 */
[C---:B------:R-:W-:Y:S01]  /*5d70*/  HMMA.16816.F32 R116, R8.reuse, R24, R148 ;  /* 0x000000180874723c */ /* 0x040fe20000001894 */
[----:B------:R1:W5:Y:S04]  /*5d80*/  LDL.LU R228, [R1+0x58] ;  /* 0x0000580001e47983 */ /* 0x0003680000300800 */
[----:B------:R1:W5:Y:S03]  /*5d90*/  LDL.LU R227, [R1+0x54] ;  /* 0x0000540001e37983 */ /* 0x0003660000300800 */
[C---:B------:R-:W-:Y:S01]  /*5da0*/  HMMA.16816.F32 R208, R8.reuse, R22, R68 ;  /* 0x0000001608d0723c */ /* 0x040fe20000001844 */
[----:B------:R3:W-:Y:S01]  /*5db0*/  MUFU.EX2 R23, R4 ;  /* 0x0000000400177308 */ /* 0x0007e20000000800 */
[----:B------:R1:W5:Y:S04]  /*5dc0*/  LDL.LU R226, [R1+0x50] ;  /* 0x0000500001e27983 */ /* 0x0003680000300800 */
[----:B------:R1:W5:Y:S02]  /*5dd0*/  LDL.LU R225, [R1+0x4c] ;  /* 0x00004c0001e17983 */ /* 0x0003640000300800 */
[----:B------:R-:W-:Y:S02]  /*5de0*/  HMMA.16816.F32 R148, R8, R16, R144 ;  /* 0x000000100894723c */ /* 0x000fe40000001890 */
[----:B------:R-:W-:Y:S04]  /*5df0*/  LDSM.16.MT88.4 R144, [R221+0x3900] ;  /* 0x00390000dd90783b */ /* 0x000fe80000004200 */
[----:B------:R1:W5:Y:S01]  /*5e00*/  LDL.LU R224, [R1+0x48] ;  /* 0x0000480001e07983 */ /* 0x0003620000300800 */
[----:B---3--:R-:W-:-:S03]  /*5e10*/  FFMA.FTZ R4, R197, c[0x0][0x2d0], -R3 ;  /* 0x0000b400c5047a23 */ /* 0x008fc60000010803 */
[----:B------:R1:W5:Y:S01]  /*5e20*/  LDL.LU R179, [R1+0x44] ;  /* 0x0000440001b37983 */ /* 0x0003620000300800 */
[----:B------:R3:W4:Y:S02]  /*5e30*/  MUFU.EX2 R24, R4 ;  /* 0x0000000400187308 */ /* 0x0007240000000800 */
[--C-:B---3--:R-:W-:Y:S02]  /*5e40*/  FFMA.FTZ R4, R199, c[0x0][0x2d0], -R3.reuse ;  /* 0x0000b400c7047a23 */ /* 0x108fe40000010803 */
[----:B------:R-:W-:-:S04]  /*5e50*/  FFMA.FTZ R3, R196, c[0x0][0x2d0], -R3 ;  /* 0x0000b400c4037a23 */ /* 0x000fc80000010803 */
[----:B------:R3:W-:Y:S02]  /*5e60*/  MUFU.EX2 R25, R3 ;  /* 0x0000000300197308 */ /* 0x0007e40000000800 */
[----:B---3--:R-:W-:-:S06]  /*5e70*/  FFMA.FTZ R3, R195, c[0x0][0x2d0], -R0 ;  /* 0x0000b400c3037a23 */ /* 0x008fcc0000010800 */
[----:B------:R3:W-:Y:S02]  /*5e80*/  MUFU.EX2 R20, R3 ;  /* 0x0000000300147308 */ /* 0x0007e40000000800 */
[----:B---3--:R-:W-:-:S06]  /*5e90*/  FFMA.FTZ R3, R194, c[0x0][0x2d0], -R0 ;  /* 0x0000b400c2037a23 */ /* 0x008fcc0000010800 */
[----:B------:R3:W1:Y:S02]  /*5ea0*/  MUFU.EX2 R21, R3 ;  /* 0x0000000300157308 */ /* 0x0006640000000800 */
[--C-:B---3--:R-:W-:Y:S02]  /*5eb0*/  FFMA.FTZ R3, R193, c[0x0][0x2d0], -R0.reuse ;  /* 0x0000b400c1037a23 */ /* 0x108fe40000010800 */
[----:B------:R-:W-:Y:S02]  /*5ec0*/  FFMA.FTZ R0, R192, c[0x0][0x2d0], -R0 ;  /* 0x0000b400c0007a23 */ /* 0x000fe40000010800 */
[----:B------:R-:W3:Y:S02]  /*5ed0*/  LDSM.16.MT88.4 R192, [R220+0x1900] ;  /* 0x00190000dcc0783b */ /* 0x000ee40000004200 */
[----:B------:R1:W-:Y:S02]  /*5ee0*/  MUFU.EX2 R19, R0 ;  /* 0x0000000000137308 */ /* 0x0003e40000000800 */
[----:B-1----:R-:W-:-:S06]  /*5ef0*/  FFMA.FTZ R0, R74, c[0x0][0x2d0], -R13 ;  /* 0x0000b4004a007a23 */ /* 0x002fcc000001080d */
[----:B------:R1:W-:Y:S02]  /*5f00*/  MUFU.EX2 R16, R0 ;  /* 0x0000000000107308 */ /* 0x0003e40000000800 */
[----:B-1----:R-:W-:-:S06]  /*5f10*/  FFMA.FTZ R0, R75, c[0x0][0x2d0], -R13 ;  /* 0x0000b4004b007a23 */ /* 0x002fcc000001080d */
[----:B------:R1:W-:Y:S02]  /*5f20*/  MUFU.EX2 R17, R0 ;  /* 0x0000000000117308 */ /* 0x0003e40000000800 */
[----:B-1----:R-:W-:Y:S01]  /*5f30*/  FFMA.FTZ R0, R5, c[0x0][0x2d0], -R13 ;  /* 0x0000b40005007a23 */ /* 0x002fe2000001080d */
[----:B------:R-:W-:Y:S02]  /*5f40*/  MOV R5, R7 ;  /* 0x0000000700057202 */ /* 0x000fe40000000f00 */
[----:B------:R-:W-:-:S03]  /*5f50*/  MOV R7, R97 ;  /* 0x0000006100077202 */ /* 0x000fc60000000f00 */
[----:B------:R1:W-:Y:S01]  /*5f60*/  MUFU.EX2 R18, R0 ;  /* 0x0000000000127308 */ /* 0x0003e20000000800 */
[----:B------:R-:W-:Y:S02]  /*5f70*/  MOV R97, R99 ;  /* 0x0000006300617202 */ /* 0x000fe40000000f00 */
[----:B------:R-:W-:Y:S01]  /*5f80*/  MOV R99, R113 ;  /* 0x0000007100637202 */ /* 0x000fe20000000f00 */
[----:B------:R-:W-:Y:S02]  /*5f90*/  IMAD.MOV.U32 R113, RZ, RZ, R168 ;  /* 0x000000ffff717224 */ /* 0x000fe400078e00a8 */
[----:B------:R-:W-:Y:S02]  /*5fa0*/  IMAD.MOV.U32 R168, RZ, RZ, R15 ;  /* 0x000000ffffa87224 */ /* 0x000fe400078e000f */
[----:B-1----:R-:W-:-:S04]  /*5fb0*/  FFMA.FTZ R0, R6, c[0x0][0x2d0], -R13 ;  /* 0x0000b40006007a23 */ /* 0x002fc8000001080d */
[----:B------:R1:W-:Y:S01]  /*5fc0*/  MUFU.EX2 R15, R0 ;  /* 0x00000000000f7308 */ /* 0x0003e20000000800 */
[----:B------:R-:W-:Y:S01]  /*5fd0*/  HMMA.16816.F32 R196, R8, R28, R248 ;  /* 0x0000001c08c4723c */ /* 0x000fe200000018f8 */
[----:B-1----:R-:W-:-:S06]  /*5fe0*/  FFMA.FTZ R0, R83, c[0x0][0x2d0], -R12 ;  /* 0x0000b40053007a23 */ /* 0x002fcc000001080c */
[----:B------:R1:W-:Y:S01]  /*5ff0*/  MUFU.EX2 R27, R0 ;  /* 0x00000000001b7308 */ /* 0x0003e20000000800 */
[----:B------:R-:W-:-:S07]  /*6000*/  FADD.FTZ R9, R212, R14 ;  /* 0x0000000ed4097221 */ /* 0x000fce0000010000 */
[----:B------:R2:W-:Y:S01]  /*6010*/  MUFU.EX2 R22, R3 ;  /* 0x0000000300167308 */ /* 0x0005e20000000800 */
[----:B-1----:R-:W-:-:S07]  /*6020*/  FFMA.FTZ R0, R80, c[0x0][0x2d0], -R12 ;  /* 0x0000b40050007a23 */ /* 0x002fce000001080c */
[----:B------:R1:W-:Y:S01]  /*6030*/  MUFU.EX2 R13, R0 ;  /* 0x00000000000d7308 */ /* 0x0003e20000000800 */
[----:B--2---:R-:W-:-:S07]  /*6040*/  FFMA.FTZ R3, R81, c[0x0][0x2d0], -R12 ;  /* 0x0000b40051037a23 */ /* 0x004fce000001080c */
[----:B------:R-:W2:Y:S01]  /*6050*/  MUFU.EX2 R26, R4 ;  /* 0x00000004001a7308 */ /* 0x000ea20000000800 */
[----:B-1----:R-:W-:-:S07]  /*6060*/  FFMA.FTZ R0, R5, c[0x0][0x2d0], -R12 ;  /* 0x0000b40005007a23 */ /* 0x002fce000001080c */
[----:B------:R-:W-:Y:S01]  /*6070*/  MUFU.EX2 R12, R3 ;  /* 0x00000003000c7308 */ /* 0x000fe20000000800 */
[----:B------:R-:W-:-:S07]  /*6080*/  IMAD.MOV.U32 R6, RZ, RZ, R96 ;  /* 0x000000ffff067224 */ /* 0x000fce00078e0060 */
[----:B------:R-:W1:Y:S01]  /*6090*/  MUFU.EX2 R14, R0 ;  /* 0x00000000000e7308 */ /* 0x000e620000000800 */
[----:B------:R-:W-:Y:S02]  /*60a0*/  IMAD.MOV.U32 R96, RZ, RZ, R98 ;  /* 0x000000ffff607224 */ /* 0x000fe400078e0062 */
[----:B------:R-:W-:Y:S02]  /*60b0*/  IMAD.MOV.U32 R98, RZ, RZ, R112 ;  /* 0x000000ffff627224 */ /* 0x000fe400078e0070 */
[----:B------:R-:W-:Y:S01]  /*60c0*/  IMAD.MOV.U32 R112, RZ, RZ, R114 ;  /* 0x000000ffff707224 */ /* 0x000fe200078e0072 */
[----:B------:R-:W-:Y:S02]  /*60d0*/  MOV R114, R169 ;  /* 0x000000a900727202 */ /* 0x000fe40000000f00 */
[----:B------:R-:W-:Y:S02]  /*60e0*/  MOV R169, R82 ;  /* 0x0000005200a97202 */ /* 0x000fe40000000f00 */
[----:B------:R-:W3:Y:S01]  /*60f0*/  LDSM.16.MT88.4 R80, [R221+0x1900] ;  /* 0x00190000dd50783b */ /* 0x000ee20000004200 */
        /* <DEDUP_REMOVED lines=8> */
[----:B------:R-:W-:-:S02]  /*6180*/  MOV R28, R166 ;  /* 0x000000a6001c7202 */ /* 0x000fc40000000f00 */
[----:B----4-:R-:W-:Y:S02]  /*6190*/  F2FP.PACK_AB R168, R24, R23 ;  /* 0x0000001718a8723e */ /* 0x010fe400000000ff */
[----:B------:R-:W-:Y:S02]  /*61a0*/  F2FP.PACK_AB R169, R21, R20 ;  /* 0x0000001415a9723e */ /* 0x000fe400000000ff */
[----:B--2---:R-:W-:Y:S02]  /*61b0*/  F2FP.PACK_AB R170, R25, R26 ;  /* 0x0000001a19aa723e */ /* 0x004fe400000000ff */
[----:B------:R-:W-:Y:S02]  /*61c0*/  F2FP.PACK_AB R171, R19, R22 ;  /* 0x0000001613ab723e */ /* 0x000fe400000000ff */
[----:B------:R-:W-:Y:S02]  /*61d0*/  F2FP.PACK_AB R164, R17, R16 ;  /* 0x0000001011a4723e */ /* 0x000fe400000000ff */
[----:B------:R-:W-:-:S02]  /*61e0*/  F2FP.PACK_AB R165, R13, R27 ;  /* 0x0000001b0da5723e */ /* 0x000fc400000000ff */
[----:B------:R-:W-:Y:S02]  /*61f0*/  F2FP.PACK_AB R166, R15, R18 ;  /* 0x000000120fa6723e */ /* 0x000fe400000000ff */
[----:B-1----:R-:W-:Y:S01]  /*6200*/  F2FP.PACK_AB R167, R14, R12 ;  /* 0x0000000c0ea7723e */ /* 0x002fe200000000ff */
[-C--:B---3--:R-:W-:Y:S08]  /*6210*/  HMMA.16816.F32 R184, R168, R192.reuse, R184 ;  /* 0x000000c0a8b8723c */ /* 0x088ff000000018b8 */
[C---:B------:R-:W-:Y:S08]  /*6220*/  HMMA.16816.F32 R180, R164.reuse, R192, R180 ;  /* 0x000000c0a4b4723c */ /* 0x040ff000000018b4 */
[-C--:B------:R-:W-:Y:S08]  /*6230*/  HMMA.16816.F32 R188, R164, R194.reuse, R188 ;  /* 0x000000c2a4bc723c */ /* 0x080ff000000018bc */
[----:B------:R-:W-:Y:S07]  /*6240*/  HMMA.16816.F32 R192, R168, R194, R40 ;  /* 0x000000c2a8c0723c */ /* 0x000fee0000001828 */
[----:B------:R-:W-:Y:S01]  /*6250*/  MOV R43, R5 ;  /* 0x00000005002b7202 */ /* 0x000fe20000000f00 */
[----:B------:R-:W-:Y:S01]  /*6260*/  IMAD.MOV.U32 R42, RZ, RZ, R6 ;  /* 0x000000ffff2a7224 */ /* 0x000fe200078e0006 */
[----:B------:R-:W-:-:S02]  /*6270*/  MOV R41, R7 ;  /* 0x0000000700297202 */ /* 0x000fc40000000f00 */
[----:B------:R-:W1:Y:S01]  /*6280*/  LDSM.16.MT88.4 R4, [R222+0x3900] ;  /* 0x00390000de04783b */ /* 0x000e620000004200 */
[----:B------:R-:W-:Y:S01]  /*6290*/  IMAD.MOV.U32 R72, RZ, RZ, R97 ;  /* 0x000000ffff487224 */ /* 0x000fe200078e0061 */
[----:B------:R-:W-:Y:S01]  /*62a0*/  MOV R73, R98 ;  /* 0x0000006200497202 */ /* 0x000fe20000000f00 */
[----:B------:R-:W-:Y:S01]  /*62b0*/  IMAD.MOV.U32 R74, RZ, RZ, R99 ;  /* 0x000000ffff4a7224 */ /* 0x000fe200078e0063 */
[----:B------:R-:W-:Y:S01]  /*62c0*/  MOV R71, R96 ;  /* 0x0000006000477202 */ /* 0x000fe20000000f00 */
[----:B------:R-:W-:Y:S01]  /*62d0*/  IMAD.MOV.U32 R29, RZ, RZ, R75 ;  /* 0x000000ffff1d7224 */ /* 0x000fe200078e004b */
[----:B------:R-:W-:Y:S01]  /*62e0*/  MOV R250, R72 ;  /* 0x0000004800fa7202 */ /* 0x000fe20000000f00 */
[----:B------:R-:W-:Y:S01]  /*62f0*/  IMAD.MOV.U32 R249, RZ, RZ, R73 ;  /* 0x000000fffff97224 */ /* 0x000fe200078e0049 */
[----:B------:R-:W-:Y:S02]  /*6300*/  MOV R248, R74 ;  /* 0x0000004a00f87202 */ /* 0x000fe40000000f00 */
[----:B------:R-:W-:Y:S01]  /*6310*/  MOV R3, R161 ;  /* 0x000000a100037202 */ /* 0x000fe20000000f00 */
[----:B------:R-:W-:Y:S01]  /*6320*/  HMMA.16816.F32 R72, R164, R80, R56 ;  /* 0x00000050a448723c */ /* 0x000fe20000001838 */
[----:B------:R-:W-:Y:S01]  /*6330*/  MOV R0, R131 ;  /* 0x0000008300007202 */ /* 0x000fe20000000f00 */
[----:B------:R-:W-:Y:S01]  /*6340*/  FADD.FTZ R11, R70, R69 ;  /* 0x00000045460b7221 */ /* 0x000fe20000010000 */
[----:B------:R-:W2:Y:S01]  /*6350*/  LDSM.16.MT88.4 R96, [R223+0x1900] ;  /* 0x00190000df60783b */ /* 0x000ea20000004200 */
[----:B------:R-:W-:-:S03]  /*6360*/  IMAD.MOV.U32 R251, RZ, RZ, R71 ;  /* 0x000000fffffb7224 */ /* 0x000fc600078e0047 */
[----:B------:R-:W-:Y:S01]  /*6370*/  IMAD.MOV.U32 R58, RZ, RZ, R130 ;  /* 0x000000ffff3a7224 */ /* 0x000fe200078e0082 */
[----:B------:R-:W-:Y:S01]  /*6380*/  HMMA.16816.F32 R68, R168, R80, R48 ;  /* 0x00000050a844723c */ /* 0x000fe20000001830 */
[----:B------:R-:W-:Y:S02]  /*6390*/  IMAD.MOV.U32 R10, RZ, RZ, R162 ;  /* 0x000000ffff0a7224 */ /* 0x000fe400078e00a2 */
[----:B------:R-:W-:Y:S02]  /*63a0*/  FADD.FTZ R3, R3, R58 ;  /* 0x0000003a03037221 */ /* 0x000fe40000010000 */
[----:B------:R-:W-:Y:S02]  /*63b0*/  FADD.FTZ R0, R0, R9 ;  /* 0x0000000900007221 */ /* 0x000fe40000010000 */
[----:B------:R-:W-:Y:S01]  /*63c0*/  MOV R49, R115 ;  /* 0x0000007300317202 */ /* 0x000fe20000000f00 */
[----:B------:R-:W-:Y:S01]  /*63d0*/  FADD.FTZ R8, R129, R128 ;  /* 0x0000008081087221 */ /* 0x000fe20000010000 */
[----:B------:R-:W-:Y:S01]  /*63e0*/  MOV R48, R163 ;  /* 0x000000a300307202 */ /* 0x000fe20000000f00 */
[----:B------:R-:W-:-:S02]  /*63f0*/  IMAD.MOV.U32 R59, RZ, RZ, R160 ;  /* 0x000000ffff3b7224 */ /* 0x000fc400078e00a0 */
[----:B------:R-:W-:Y:S01]  /*6400*/  IMAD.MOV.U32 R40, RZ, RZ, R112 ;  /* 0x000000ffff287224 */ /* 0x000fe200078e0070 */
[----:B------:R-:W-:Y:S01]  /*6410*/  MOV R51, R113 ;  /* 0x0000007100337202 */ /* 0x000fe20000000f00 */
[----:B------:R-:W-:Y:S01]  /*6420*/  FADD.FTZ R10, R10, R3 ;  /* 0x000000030a0a7221 */ /* 0x000fe20000010000 */
[----:B------:R-:W-:Y:S01]  /*6430*/  LDSM.16.MT88.4 R128, [R220+0x3900] ;  /* 0x00390000dc80783b */ /* 0x000fe20000004200 */
[----:B------:R-:W-:Y:S02]  /*6440*/  FADD.FTZ R9, R49, R0 ;  /* 0x0000000031097221 */ /* 0x000fe40000010000 */
[----:B------:R-:W-:Y:S01]  /*6450*/  IMAD.MOV.U32 R50, RZ, RZ, R114 ;  /* 0x000000ffff327224 */ /* 0x000fe200078e0072 */
[----:B------:R-:W-:Y:S01]  /*6460*/  LDSM.16.MT88.4 R160, [R223+0x3900] ;  /* 0x00390000dfa0783b */ /* 0x000fe20000004200 */
[----:B------:R-:W-:Y:S01]  /*6470*/  FADD.FTZ R8, R59, R8 ;  /* 0x000000083b087221 */ /* 0x000fe20000010000 */
[----:B-1----:R-:W-:Y:S01]  /*6480*/  HMMA.16816.F32 R200, R164, R4, R200 ;  /* 0x00000004a4c8723c */ /* 0x002fe200000018c8 */
[----:B------:R-:W-:Y:S01]  /*6490*/  FADD.FTZ R11, R48, R11 ;  /* 0x0000000b300b7221 */ /* 0x000fe20000010000 */
[----:B------:R-:W1:Y:S01]  /*64a0*/  LDSM.16.MT88.4 R112, [R222+0x1900] ;  /* 0x00190000de70783b */ /* 0x000e620000004200 */
[----:B------:R-:W-:-:S02]  /*64b0*/  FADD.FTZ R0, R40, R10 ;  /* 0x0000000a28007221 */ /* 0x000fc40000010000 */
[----:B------:R-:W-:-:S03]  /*64c0*/  FADD.FTZ R9, R41, R9 ;  /* 0x0000000929097221 */ /* 0x000fc60000010000 */
[----:B------:R-:W-:Y:S01]  /*64d0*/  HMMA.16816.F32 R196, R168, R4, R196 ;  /* 0x00000004a8c4723c */ /* 0x000fe200000018c4 */
[----:B------:R-:W-:-:S06]  /*64e0*/  FADD.FTZ R3, R51, R11 ;  /* 0x0000000b33037221 */ /* 0x000fcc0000010000 */
[----:B------:R-:W-:Y:S02]  /*64f0*/  FADD.FTZ R4, R50, R8 ;  /* 0x0000000832047221 */ /* 0x000fe40000010000 */
[----:B------:R-:W-:Y:S02]  /*6500*/  FADD.FTZ R5, R43, R0 ;  /* 0x000000002b057221 */ /* 0x000fe40000010000 */
[----:B------:R-:W-:Y:S02]  /*6510*/  FADD.FTZ R0, R212, R9 ;  /* 0x00000009d4007221 */ /* 0x000fe40000010000 */
[----:B------:R-:W-:Y:S02]  /*6520*/  FADD.FTZ R8, R252, R4 ;  /* 0x00000004fc087221 */ /* 0x000fe40000010000 */
[----:B------:R-:W-:Y:S02]  /*6530*/  FADD.FTZ R4, R42, R3 ;  /* 0x000000032a047221 */ /* 0x000fe40000010000 */
[----:B------:R-:W-:-:S02]  /*6540*/  FADD.FTZ R0, R28, R0 ;  /* 0x000000001c007221 */ /* 0x000fc40000010000 */
        /* <DEDUP_REMOVED lines=33> */
[----:B------:R-:W-:Y:S01]  /*6760*/  FADD.FTZ R5, R13, R5 ;  /* 0x000000050d057221 */ /* 0x000fe20000010000 */
[----:B------:R-:W-:Y:S01]  /*6770*/  HMMA.16816.F32 R76, R164, R82, R76 ;  /* 0x00000052a44c723c */ /* 0x000fe2000000184c */
[----:B------:R-:W-:Y:S02]  /*6780*/  FADD.FTZ R4, R17, R4 ;  /* 0x0000000411047221 */ /* 0x000fe40000010000 */
[----:B------:R-:W-:-:S02]  /*6790*/  FADD.FTZ R0, R25, R0 ;  /* 0x0000000019007221 */ /* 0x000fc40000010000 */
[----:B------:R-:W-:-:S03]  /*67a0*/  FADD.FTZ R3, R22, R3 ;  /* 0x0000000316037221 */ /* 0x000fc60000010000 */
[----:B--2---:R-:W-:Y:S01]  /*67b0*/  HMMA.16816.F32 R88, R164, R96, R88 ;  /* 0x00000060a458723c */ /* 0x004fe20000001858 */
[----:B------:R-:W-:Y:S02]  /*67c0*/  FADD.FTZ R5, R12, R5 ;  /* 0x000000050c057221 */ /* 0x000fe40000010000 */
[----:B------:R-:W-:-:S05]  /*67d0*/  FADD.FTZ R4, R18, R4 ;  /* 0x0000000412047221 */ /* 0x000fca0000010000 */
[C---:B------:R-:W-:Y:S01]  /*67e0*/  HMMA.16816.F32 R92, R164.reuse, R98, R92 ;  /* 0x00000062a45c723c */ /* 0x040fe2000000185c */
[----:B------:R2:W-:Y:S07]  /*67f0*/  STL [R1+0x4], R0 ;  /* 0x0000040001007387 */ /* 0x0005ee0000100800 */
[C---:B-1----:R-:W-:Y:S08]  /*6800*/  HMMA.16816.F32 R104, R164.reuse, R112, R104 ;  /* 0x00000070a468723c */ /* 0x042ff00000001868 */
[C---:B------:R-:W-:Y:S08]  /*6810*/  HMMA.16816.F32 R108, R164.reuse, R114, R108 ;  /* 0x00000072a46c723c */ /* 0x040ff0000000186c */
[----:B------:R-:W-:Y:S01]  /*6820*/  HMMA.16816.F32 R120, R164, R128, R120 ;  /* 0x00000080a478723c */ /* 0x000fe20000001878 */
[----:B--2---:R-:W-:-:S07]  /*6830*/  FADD.FTZ R0, R14, R5 ;  /* 0x000000050e007221 */ /* 0x004fce0000010000 */
        /* <DEDUP_REMOVED lines=17> */
[----:B------:R-:W-:Y:S07]  /*6950*/  HMMA.16816.F32 R168, R168, R6, R44 ;  /* 0x00000006a8a8723c */ /* 0x000fee000000182c */
[----:B------:R-:W-:-:S02]  /*6960*/  FADD.FTZ R6, R19, R3 ;  /* 0x0000000313067221 */ /* 0x000fc40000010000 */
[----:B------:R-:W-:-:S03]  /*6970*/  FADD.FTZ R3, R15, R4 ;  /* 0x000000040f037221 */ /* 0x000fc60000010000 */
[----:B------:R1:W-:Y:S04]  /*6980*/  STL [R1+0x8], R6 ;  /* 0x0000080601007387 */ /* 0x0003e80000100800 */
[----:B------:R1:W-:Y:S04]  /*6990*/  STL [R1+0xc], R0 ;  /* 0x00000c0001007387 */ /* 0x0003e80000100800 */
[----:B------:R1:W-:Y:S01]  /*69a0*/  STL [R1+0x10], R3 ;  /* 0x0000100301007387 */ /* 0x0003e20000100800 */
[----:B------:R-:W-:Y:S05]  /*69b0*/  @!P1 BRA `(.L_x_689) ;  /* 0x00003a7000009947 */ /* 0x000fea0003800000 */
[----:B------:R-:W2:Y:S04]  /*69c0*/  LDL.64 R30, [R1+0x30] ;  /* 0x00003000011e7983 */ /* 0x000ea80000100a00 */
[----:B------:R-:W3:Y:S04]  /*69d0*/  LDL.64 R28, [R1+0x38] ;  /* 0x00003800011c7983 */ /* 0x000ee80000100a00 */
[----:B------:R-:W4:Y:S04]  /*69e0*/  LDL R249, [R1+0x24] ;  /* 0x0000240001f97983 */ /* 0x000f280000100800 */
[----:B------:R-:W4:Y:S01]  /*69f0*/  LDL.64 R250, [R1+0x28] ;  /* 0x0000280001fa7983 */ /* 0x000f220000100a00 */
[----:B------:R-:W-:Y:S01]  /*6a00*/  MOV R178, R2 ;  /* 0x0000000200b27202 */ /* 0x000fe20000000f00 */
[----:B-1----:R-:W-:Y:S01]  /*6a10*/  IMAD.MOV.U32 R3, RZ, RZ, R176 ;  /* 0x000000ffff037224 */ /* 0x002fe200078e00b0 */
[----:B------:R-:W-:Y:S01]  /*6a20*/  ULEA.HI.SX32 UR21, UR18, 0xfffffffe, 0x1a ;  /* 0xfffffffe12157891 */ /* 0x000fe2000f8fd23f */
[----:B------:R-:W-:Y:S01]  /*6a30*/  IMAD.MOV.U32 R0, RZ, RZ, R177 ;  /* 0x000000ffff007224 */ /* 0x000fe200078e00b1 */
[----:B------:R-:W-:Y:S01]  /*6a40*/  ULDC.64 UR6, c[0x0][0x208] ;  /* 0x0000820000067ab9 */ /* 0x000fe20000000a00 */
[----:B-----5:R-:W-:Y:S01]  /*6a50*/  IMAD.MOV.U32 R173, RZ, RZ, R175 ;  /* 0x000000ffffad7224 */ /* 0x020fe200078e00af */
[----:B------:R-:W-:Y:S01]  /*6a60*/  ULDC.64 UR4, c[0x0][0x1e0] ;  /* 0x0000780000047ab9 */ /* 0x000fe20000000a00 */
[----:B--2---:R-:W-:-:S02]  /*6a70*/  IADD3 R5, P2, R30, 0x40, RZ ;  /* 0x000000401e057810 */ /* 0x004fc40007f5e0ff */
[----:B---3--:R-:W-:-:S03]  /*6a80*/  IADD3 R4, P1, R28, 0x40, RZ ;  /* 0x000000401c047810 */ /* 0x008fc60007f3e0ff */
[----:B------:R-:W-:Y:S04]  /*6a90*/  STL [R1+0x20], R5 ;  /* 0x0000200501007387 */ /* 0x000fe80000100800 */
[----:B------:R1:W-:Y:S01]  /*6aa0*/  STL [R1+0x18], R4 ;  /* 0x0000180401007387 */ /* 0x0003e20000100800 */
[----:B----4-:R-:W-:Y:S01]  /*6ab0*/  IMAD.X R2, RZ, RZ, R251, P1 ;  /* 0x000000ffff027224 */ /* 0x010fe200008e06fb */
[----:B-1----:R-:W-:-:S05]  /*6ac0*/  IADD3.X R4, RZ, R249, RZ, P2, !PT ;  /* 0x000000f9ff047210 */ /* 0x002fca00017fe4ff */
[----:B------:R1:W-:Y:S04]  /*6ad0*/  STL [R1+0x1c], R4 ;  /* 0x00001c0401007387 */ /* 0x0003e80000100800 */
[----:B------:R1:W-:Y:S02]  /*6ae0*/  STL [R1+0x14], R2 ;  /* 0x0000140201007387 */ /* 0x0003e40000100800 */
.L_x_690:
[----:B------:R-:W2:Y:S01]  /*6af0*/  LDL.64 R174, [R1+0x30] ;  /* 0x0000300001ae7983 */ /* 0x000ea20000100a00 */
[----:B------:R-:W-:Y:S04]  /*6b00*/  DEPBAR.LE SB0, 0x0 ;  /* 0x000080000000791a */ /* 0x000fe80000000000 */
[----:B------:R-:W-:Y:S01]  /*6b10*/  USHF.R.S32.HI UR15, URZ, 0x1f, UR21 ;  /* 0x0000001f3f0f7899 */ /* 0x000fe20008011415 */
[----:B------:R-:W3:Y:S01]  /*6b20*/  LDL R172, [R1+0x24] ;  /* 0x0000240001ac7983 */ /* 0x000ee20000100800 */
[----:B------:R-:W-:Y:S02]  /*6b30*/  UIMAD.WIDE.U32 UR22, UR21, UR6, URZ ;  /* 0x00000006151672a5 */ /* 0x000fe4000f8e003f */
[----:B------:R-:W-:Y:S01]  /*6b40*/  UIMAD UR15, UR15, UR6, URZ ;  /* 0x000000060f0f72a4 */ /* 0x000fe2000f8e023f */
[----:B------:R-:W4:Y:S01]  /*6b50*/  LDL R176, [R1+0x20] ;  /* 0x0000200001b07983 */ /* 0x000f220000100800 */
[----:B------:R-:W-:Y:S02]  /*6b60*/  USHF.L.U32 UR18, UR22, 0x6, URZ ;  /* 0x0000000616127899 */ /* 0x000fe4000800063f */
[----:B------:R-:W-:Y:S01]  /*6b70*/  UIMAD UR15, UR21, UR7, UR15 ;  /* 0x00000007150f72a4 */ /* 0x000fe2000f8e020f */
[----:B------:R-:W5:Y:S01]  /*6b80*/  LDL R240, [R1+0x1c] ;  /* 0x00001c0001f07983 */ /* 0x000f620000100800 */
[----:B------:R-:W-:Y:S02]  /*6b90*/  UISETP.GT.AND UP1, UPT, UR21, URZ, UPT ;  /* 0x0000003f1500728c */ /* 0x000fe4000bf24270 */
[----:B------:R-:W-:Y:S01]  /*6ba0*/  UIADD3 UR15, UR23, UR15, URZ ;  /* 0x0000000f170f7290 */ /* 0x000fe2000fffe03f */
[----:B------:R-:W-:Y:S01]  /*6bb0*/  BAR.SYNC.DEFER_BLOCKING 0x0 ;  /* 0x0000000000007b1d */ /* 0x000fe20000010000 */
[----:B------:R-:W-:Y:S02]  /*6bc0*/  UIADD3 UR21, UR21, -0x1, URZ ;  /* 0xffffffff15157890 */ /* 0x000fe4000fffe03f */
[----:B------:R-:W-:Y:S05]  /*6bd0*/  USHF.L.U64.HI UR15, UR22, 0x6, UR15 ;  /* 0x00000006160f7899 */ /* 0x000fea000801020f */
[----:B------:R-:W-:Y:S02]  /*6be0*/  @UP1 USHF.L.U32 UR19, UR4, 0x5, URZ ;  /* 0x0000000504131899 */ /* 0x000fe4000800063f */
[----:B------:R-:W-:Y:S02]  /*6bf0*/  @UP1 USHF.L.U64.HI UR20, UR4, 0x5, UR5 ;  /* 0x0000000504141899 */ /* 0x000fe40008010205 */
[----:B------:R-:W-:Y:S01]  /*6c00*/  @UP1 UIMAD.WIDE.U32 UR22, UR21, UR4, URZ ;  /* 0x00000004151612a5 */ /* 0x000fe2000f8e003f */
[----:B------:R-:W-:Y:S08]  /*6c10*/  LDSM.16.M88.4 R64, [R226+0x8100] ;  /* 0x00810000e240783b */ /* 0x000ff00000000200 */
[----:B------:R-:W1:Y:S08]  /*6c20*/  LDSM.16.M88.4 R16, [R179+0x4100] ;  /* 0x00410000b310783b */ /* 0x000e700000000200 */
[----:B------:R-:W1:Y:S08]  /*6c30*/  LDSM.16.M88.4 R60, [R226+0xa100] ;  /* 0x00a10000e23c783b */ /* 0x000e700000000200 */
[----:B------:R-:W1:Y:S08]  /*6c40*/  LDSM.16.M88.4 R32, [R179+0x4900] ;  /* 0x00490000b320783b */ /* 0x000e700000000200 */
[----:B------:R-:W5:Y:S06]  /*6c50*/  LDL.64 R250, [R1+0x38] ;  /* 0x0000380001fa7983 */ /* 0x000f6c0000100a00 */
[----:B------:R-:W1:Y:S08]  /*6c60*/  LDSM.16.M88.4 R48, [R179+0x5100] ;  /* 0x00510000b330783b */ /* 0x000e700000000200 */
[----:B------:R-:W5:Y:S01]  /*6c70*/  LDL.64 R248, [R1+0x28] ;  /* 0x0000280001f87983 */ /* 0x000f620000100a00 */
[-C--:B-1----:R-:W-:Y:S05]  /*6c80*/  HMMA.16816.F32 R4, R64, R16.reuse, RZ ;  /* 0x000000104004723c */ /* 0x082fea00000018ff */
[----:B------:R-:W1:Y:S03]  /*6c90*/  LDSM.16.M88.4 R204, [R179+0x5900] ;  /* 0x00590000b3cc783b */ /* 0x000e660000000200 */
[C---:B------:R-:W-:Y:S05]  /*6ca0*/  HMMA.16816.F32 R8, R60.reuse, R16, RZ ;  /* 0x000000103c08723c */ /* 0x040fea00000018ff */
[----:B------:R-:W5:Y:S03]  /*6cb0*/  LDL R242, [R1+0x18] ;  /* 0x0000180001f27983 */ /* 0x000f660000100800 */
[-C--:B------:R-:W-:Y:S01]  /*6cc0*/  HMMA.16816.F32 R12, R60, R18.reuse, RZ ;  /* 0x000000123c0c723c */ /* 0x080fe200000018ff */
[----:B------:R-:W-:Y:S07]  /*6cd0*/  LDSM.16.M88.4 R208, [R228+0x8100] ;  /* 0x00810000e4d0783b */ /* 0x000fee0000000200 */
[C---:B------:R-:W-:Y:S01]  /*6ce0*/  HMMA.16816.F32 R16, R64.reuse, R18, RZ ;  /* 0x000000124010723c */ /* 0x040fe200000018ff */
[----:B------:R-:W1:Y:S07]  /*6cf0*/  LDSM.16.M88.4 R212, [R230] ;  /* 0x00000000e6d4783b */ /* 0x000e6e0000000200 */
[-C--:B------:R-:W-:Y:S01]  /*6d00*/  HMMA.16816.F32 R20, R64, R32.reuse, RZ ;  /* 0x000000204014723c */ /* 0x080fe200000018ff */
[----:B------:R-:W1:Y:S07]  /*6d10*/  LDSM.16.M88.4 R216, [R228+0xa100] ;  /* 0x00a10000e4d8783b */ /* 0x000e6e0000000200 */
[C---:B------:R-:W-:Y:S08]  /*6d20*/  HMMA.16816.F32 R24, R60.reuse, R32, RZ ;  /* 0x000000203c18723c */ /* 0x040ff000000018ff */
[-C--:B------:R-:W-:Y:S08]  /*6d30*/  HMMA.16816.F32 R28, R60, R34.reuse, RZ ;  /* 0x000000223c1c723c */ /* 0x080ff000000018ff */
[C---:B------:R-:W-:Y:S08]  /*6d40*/  HMMA.16816.F32 R32, R64.reuse, R34, RZ ;  /* 0x000000224020723c */ /* 0x040ff000000018ff */
[-C--:B------:R-:W-:Y:S08]  /*6d50*/  HMMA.16816.F32 R36, R64, R48.reuse, RZ ;  /* 0x000000304024723c */ /* 0x080ff000000018ff */
[C---:B------:R-:W-:Y:S08]  /*6d60*/  HMMA.16816.F32 R40, R60.reuse, R48, RZ ;  /* 0x000000303c28723c */ /* 0x040ff000000018ff */
[-C--:B------:R-:W-:Y:S08]  /*6d70*/  HMMA.16816.F32 R44, R60, R50.reuse, RZ ;  /* 0x000000323c2c723c */ /* 0x080ff000000018ff */
[C---:B------:R-:W-:Y:S08]  /*6d80*/  HMMA.16816.F32 R48, R64.reuse, R50, RZ ;  /* 0x000000324030723c */ /* 0x040ff000000018ff */
[-C--:B-1----:R-:W-:Y:S08]  /*6d90*/  HMMA.16816.F32 R52, R64, R204.reuse, RZ ;  /* 0x000000cc4034723c */ /* 0x082ff000000018ff */
[C---:B------:R-:W-:Y:S08]  /*6da0*/  HMMA.16816.F32 R56, R60.reuse, R204, RZ ;  /* 0x000000cc3c38723c */ /* 0x040ff000000018ff */
[-C--:B------:R-:W-:Y:S08]  /*6db0*/  HMMA.16816.F32 R60, R60, R206.reuse, RZ ;  /* 0x000000ce3c3c723c */ /* 0x080ff000000018ff */
[----:B------:R-:W-:Y:S01]  /*6dc0*/  HMMA.16816.F32 R64, R64, R206, RZ ;  /* 0x000000ce4040723c */ /* 0x000fe200000018ff */
[----:B------:R-:W1:Y:S07]  /*6dd0*/  LDSM.16.M88.4 R204, [R238] ;  /* 0x00000000eecc783b */ /* 0x000e6e0000000200 */
[-C--:B------:R-:W-:Y:S08]  /*6de0*/  HMMA.16816.F32 R4, R208, R212.reuse, R4 ;  /* 0x000000d4d004723c */ /* 0x080ff00000001804 */
[C---:B------:R-:W-:Y:S08]  /*6df0*/  HMMA.16816.F32 R8, R216.reuse, R212, R8 ;  /* 0x000000d4d808723c */ /* 0x040ff00000001808 */
[-C--:B------:R-:W-:Y:S08]  /*6e00*/  HMMA.16816.F32 R12, R216, R214.reuse, R12 ;  /* 0x000000d6d80c723c */ /* 0x080ff0000000180c */
[C---:B------:R-:W-:Y:S01]  /*6e10*/  HMMA.16816.F32 R16, R208.reuse, R214, R16 ;  /* 0x000000d6d010723c */ /* 0x040fe20000001810 */
[----:B------:R-:W2:Y:S07]  /*6e20*/  LDSM.16.M88.4 R212, [R237] ;  /* 0x00000000edd4783b */ /* 0x000eae0000000200 */
[-C--:B-1----:R-:W-:Y:S08]  /*6e30*/  HMMA.16816.F32 R20, R208, R204.reuse, R20 ;  /* 0x000000ccd014723c */ /* 0x082ff00000001814 */
[C---:B------:R-:W-:Y:S08]  /*6e40*/  HMMA.16816.F32 R24, R216.reuse, R204, R24 ;  /* 0x000000ccd818723c */ /* 0x040ff00000001818 */
[-C--:B------:R-:W-:Y:S08]  /*6e50*/  HMMA.16816.F32 R28, R216, R206.reuse, R28 ;  /* 0x000000ced81c723c */ /* 0x080ff0000000181c */
[C---:B------:R-:W-:Y:S01]  /*6e60*/  HMMA.16816.F32 R32, R208.reuse, R206, R32 ;  /* 0x000000ced020723c */ /* 0x040fe20000001820 */
[----:B------:R-:W1:Y:S07]  /*6e70*/  LDSM.16.M88.4 R204, [R236] ;  /* 0x00000000eccc783b */ /* 0x000e6e0000000200 */
[-C--:B--2---:R-:W-:Y:S08]  /*6e80*/  HMMA.16816.F32 R36, R208, R212.reuse, R36 ;  /* 0x000000d4d024723c */ /* 0x084ff00000001824 */
[C---:B------:R-:W-:Y:S08]  /*6e90*/  HMMA.16816.F32 R40, R216.reuse, R212, R40 ;  /* 0x000000d4d828723c */ /* 0x040ff00000001828 */
[-C--:B------:R-:W-:Y:S04]  /*6ea0*/  HMMA.16816.F32 R44, R216, R214.reuse, R44 ;  /* 0x000000d6d82c723c */ /* 0x080fe8000000182c */
[----:B------:R-:W-:Y:S04]  /*6eb0*/  IADD3 R2, P2, R174, UR18, RZ ;  /* 0x00000012ae027c10 */ /* 0x000fe8000ff5e0ff */
[C---:B------:R-:W-:Y:S04]  /*6ec0*/  HMMA.16816.F32 R48, R208.reuse, R214, R48 ;  /* 0x000000d6d030723c */ /* 0x040fe80000001830 */
[----:B------:R-:W-:Y:S02]  /*6ed0*/  LEA R174, P1, R2, c[0x0][0x1f8], 0x1 ;  /* 0x00007e0002ae7a11 */ /* 0x000fe400078208ff */
[----:B---3--:R-:W-:Y:S02]  /*6ee0*/  IADD3.X R172, R172, UR15, RZ, P2, !PT ;  /* 0x0000000facac7c10 */ /* 0x008fe400097fe4ff */
[-C--:B-1----:R-:W-:Y:S04]  /*6ef0*/  HMMA.16816.F32 R52, R208, R204.reuse, R52 ;  /* 0x000000ccd034723c */ /* 0x082fe80000001834 */
[----:B------:R-:W-:Y:S02]  /*6f00*/  LEA.HI.X R175, R2, c[0x0][0x1fc], R172, 0x1, P1 ;  /* 0x00007f0002af7a11 */ /* 0x000fe400008f0cac */
[----:B----4-:R-:W-:Y:S01]  /*6f10*/  IADD3 R2, P2, R176, UR18, RZ ;  /* 0x00000012b0027c10 */ /* 0x010fe2000ff5e0ff */
[----:B------:R-:W-:Y:S01]  /*6f20*/  @UP1 USHF.L.U32 UR18, UR22, 0x6, URZ ;  /* 0x0000000616121899 */ /* 0x000fe2000800063f */
[C---:B------:R-:W-:Y:S01]  /*6f30*/  HMMA.16816.F32 R56, R216.reuse, R204, R56 ;  /* 0x000000ccd838723c */ /* 0x040fe20000001838 */
[----:B------:R-:W-:Y:S01]  /*6f40*/  @!PT LDS RZ, [RZ] ;  /* 0x00000000fffff984 */ /* 0x000fe20000000800 */
[----:B------:R-:W-:Y:S01]  /*6f50*/  @!PT LDS RZ, [RZ] ;  /* 0x00000000fffff984 */ /* 0x000fe20000000800 */
[----:B------:R-:W-:Y:S01]  /*6f60*/  @!PT LDS RZ, [RZ] ;  /* 0x00000000fffff984 */ /* 0x000fe20000000800 */
[----:B------:R1:W-:Y:S03]  /*6f70*/  LDGSTS.E.BYPASS.LTC128B.128 [R239+0x100], [R174.64], !P3 ;  /* 0x00100000aeef7fae */ /* 0x0003e6000d901d50 */
[----:B------:R-:W-:Y:S02]  /*6f80*/  LEA R176, P1, R2, c[0x0][0x1f8], 0x1 ;  /* 0x00007e0002b07a11 */ /* 0x000fe400078208ff */
[----:B-----5:R-:W-:Y:S01]  /*6f90*/  IADD3.X R172, R240, UR15, RZ, P2, !PT ;  /* 0x0000000ff0ac7c10 */ /* 0x020fe200097fe4ff */
[----:B------:R-:W-:Y:S01]  /*6fa0*/  @UP1 USHF.R.S32.HI UR15, URZ, 0x1f, UR21 ;  /* 0x0000001f3f0f1899 */ /* 0x000fe20008011415 */
[-C--:B------:R-:W-:Y:S01]  /*6fb0*/  HMMA.16816.F32 R60, R216, R206.reuse, R60 ;  /* 0x000000ced83c723c */ /* 0x080fe2000000183c */
[----:B------:R-:W2:Y:S02]  /*6fc0*/  LDL R240, [R1+0x14] ;  /* 0x0000140001f07983 */ /* 0x000ea40000100800 */
[----:B------:R-:W-:Y:S01]  /*6fd0*/  @UP1 UIMAD UR15, UR15, UR4, URZ ;  /* 0x000000040f0f12a4 */ /* 0x000fe2000f8e023f */
[----:B------:R-:W-:Y:S03]  /*6fe0*/  LEA.HI.X R177, R2, c[0x0][0x1fc], R172, 0x1, P1 ;  /* 0x00007f0002b17a11 */ /* 0x000fe600008f0cac */
[----:B------:R-:W-:Y:S01]  /*6ff0*/  @UP1 UIMAD UR15, UR21, UR5, UR15 ;  /* 0x00000005150f12a4 */ /* 0x000fe2000f8e020f */
[----:B------:R-:W-:Y:S01]  /*7000*/  HMMA.16816.F32 R64, R208, R206, R64 ;  /* 0x000000ced040723c */ /* 0x000fe20000001840 */
[----:B------:R3:W-:Y:S02]  /*7010*/  LDGSTS.E.BYPASS.LTC128B.128 [R239+0x2100], [R176.64], !P0 ;  /* 0x02100000b0ef7fae */ /* 0x0007e4000c101d50 */
[----:B------:R-:W-:Y:S04]  /*7020*/  @UP1 UIADD3 UR15, UR23, UR15, URZ ;  /* 0x0000000f170f1290 */ /* 0x000fe8000fffe03f */
[----:B------:R-:W-:Y:S01]  /*7030*/  @UP1 USHF.L.U64.HI UR15, UR22, 0x6, UR15 ;  /* 0x00000006160f1899 */ /* 0x000fe2000801020f */
[----:B-1----:R-:W-:Y:S04]  /*7040*/  IADD3 R174, P1, R174, UR9, RZ ;  /* 0x00000009aeae7c10 */ /* 0x002fe8000ff3e0ff */
[----:B------:R-:W-:Y:S02]  /*7050*/  IADD3.X R175, R175, UR12, RZ, P1, !PT ;  /* 0x0000000cafaf7c10 */ /* 0x000fe40008ffe4ff */
[C---:B------:R-:W-:Y:S03]  /*7060*/  IADD3 R212, P4, R174.reuse, UR14, RZ ;  /* 0x0000000eaed47c10 */ /* 0x040fe6000ff9e0ff */
[----:B------:R1:W-:Y:S01]  /*7070*/  LDGSTS.E.BYPASS.LTC128B.128 [R239+0x900], [R174.64], !P3 ;  /* 0x00900000aeef7fae */ /* 0x0003e2000d901d50 */
[C---:B------:R-:W-:Y:S02]  /*7080*/  IADD3.X R213, R175.reuse, UR13, RZ, P4, !PT ;  /* 0x0000000dafd57c10 */ /* 0x040fe4000a7fe4ff */
[----:B---3--:R-:W-:Y:S05]  /*7090*/  IADD3 R176, P1, R174, UR9, RZ ;  /* 0x00000009aeb07c10 */ /* 0x008fea000ff3e0ff */
[----:B------:R1:W-:Y:S01]  /*70a0*/  LDGSTS.E.BYPASS.LTC128B.128 [R239+0x2900], [R174.64+0x80], !P0 ;  /* 0x02900080aeef7fae */ /* 0x0003e2000c101d50 */
[----:B------:R-:W-:Y:S02]  /*70b0*/  IADD3.X R177, R175, UR12, RZ, P1, !PT ;  /* 0x0000000cafb17c10 */ /* 0x000fe40008ffe4ff */
[C---:B------:R-:W-:Y:S05]  /*70c0*/  IADD3 R204, P2, R176.reuse, UR9, RZ ;  /* 0x00000009b0cc7c10 */ /* 0x040fea000ff5e0ff */
[----:B------:R3:W-:Y:S01]  /*70d0*/  LDGSTS.E.BYPASS.LTC128B.128 [R239+0x1100], [R176.64], !P3 ;  /* 0x01100000b0ef7fae */ /* 0x0007e2000d901d50 */
[C---:B------:R-:W-:Y:S07]  /*70e0*/  IADD3.X R205, R177.reuse, UR12, RZ, P2, !PT ;  /* 0x0000000cb1cd7c10 */ /* 0x040fee00097fe4ff */
[----:B------:R4:W-:Y:S08]  /*70f0*/  LDGSTS.E.BYPASS.LTC128B.128 [R239+0x3100], [R212.64], !P0 ;  /* 0x03100000d4ef7fae */ /* 0x0009f0000c101d50 */
[----:B------:R5:W-:Y:S01]  /*7100*/  LDGSTS.E.BYPASS.LTC128B.128 [R239+0x1900], [R204.64], !P3 ;  /* 0x01900000ccef7fae */ /* 0x000be2000d901d50 */
[----:B-1----:R-:W-:Y:S04]  /*7110*/  IADD3 R174, P1, R176, UR14, RZ ;  /* 0x0000000eb0ae7c10 */ /* 0x002fe8000ff3e0ff */
[----:B------:R-:W-:Y:S02]  /*7120*/  IADD3.X R175, R177, UR13, RZ, P1, !PT ;  /* 0x0000000db1af7c10 */ /* 0x000fe40008ffe4ff */
[----:B------:R-:W-:Y:S03]  /*7130*/  PLOP3.LUT P1, PT, PT, PT, UP1, 0x80, 0x0 ;  /* 0x000000000000781c */ /* 0x000fe60003f2f018 */
[----:B------:R1:W-:Y:S08]  /*7140*/  LDGSTS.E.BYPASS.LTC128B.128 [R239+0x3900], [R174.64], !P0 ;  /* 0x03900000aeef7fae */ /* 0x0003f0000c101d50 */
[----:B----4-:R-:W-:Y:S08]  /*7150*/  LDSM.16.M88.4 R212, [R227+0x8100] ;  /* 0x00810000e3d4783b */ /* 0x010ff00000000200 */
[----:B------:R-:W4:Y:S08]  /*7160*/  LDSM.16.M88.4 R216, [R225+0x4100] ;  /* 0x00410000e1d8783b */ /* 0x000f300000000200 */
[----:B-----5:R-:W5:Y:S08]  /*7170*/  LDSM.16.M88.4 R204, [R227+0xa100] ;  /* 0x00a10000e3cc783b */ /* 0x020f700000000200 */
[----:B------:R-:W1:Y:S08]  /*7180*/  LDSM.16.M88.4 R208, [R225+0x4900] ;  /* 0x00490000e1d0783b */ /* 0x000e700000000200 */
[----:B------:R-:W0:Y:S01]  /*7190*/  LDGDEPBAR ;  /* 0x00000000000079af */ /* 0x000e220000000000 */
[-C--:B----4-:R-:W-:Y:S08]  /*71a0*/  HMMA.16816.F32 R4, R212, R216.reuse, R4 ;  /* 0x000000d8d404723c */ /* 0x090ff00000001804 */
[C---:B-----5:R-:W-:Y:S08]  /*71b0*/  HMMA.16816.F32 R8, R204.reuse, R216, R8 ;  /* 0x000000d8cc08723c */ /* 0x060ff00000001808 */
[-C--:B------:R-:W-:Y:S08]  /*71c0*/  HMMA.16816.F32 R12, R204, R218.reuse, R12 ;  /* 0x000000dacc0c723c */ /* 0x080ff0000000180c */
[C---:B------:R-:W-:Y:S01]  /*71d0*/  HMMA.16816.F32 R16, R212.reuse, R218, R16 ;  /* 0x000000dad410723c */ /* 0x040fe20000001810 */
[----:B------:R-:W4:Y:S07]  /*71e0*/  LDSM.16.M88.4 R216, [R225+0x5100] ;  /* 0x00510000e1d8783b */ /* 0x000f2e0000000200 */
[-C--:B-1----:R-:W-:Y:S08]  /*71f0*/  HMMA.16816.F32 R20, R212, R208.reuse, R20 ;  /* 0x000000d0d414723c */ /* 0x082ff00000001814 */
[C---:B------:R-:W-:Y:S08]  /*7200*/  HMMA.16816.F32 R24, R204.reuse, R208, R24 ;  /* 0x000000d0cc18723c */ /* 0x040ff00000001818 */
[-C--:B------:R-:W-:Y:S08]  /*7210*/  HMMA.16816.F32 R28, R204, R210.reuse, R28 ;  /* 0x000000d2cc1c723c */ /* 0x080ff0000000181c */
[C---:B------:R-:W-:Y:S01]  /*7220*/  HMMA.16816.F32 R32, R212.reuse, R210, R32 ;  /* 0x000000d2d420723c */ /* 0x040fe20000001820 */
[----:B------:R-:W1:Y:S07]  /*7230*/  LDSM.16.M88.4 R208, [R225+0x5900] ;  /* 0x00590000e1d0783b */ /* 0x000e6e0000000200 */
[-C--:B----4-:R-:W-:Y:S08]  /*7240*/  HMMA.16816.F32 R36, R212, R216.reuse, R36 ;  /* 0x000000d8d424723c */ /* 0x090ff00000001824 */
[C---:B------:R-:W-:Y:S08]  /*7250*/  HMMA.16816.F32 R40, R204.reuse, R216, R40 ;  /* 0x000000d8cc28723c */ /* 0x040ff00000001828 */
[-C--:B------:R-:W-:Y:S08]  /*7260*/  HMMA.16816.F32 R44, R204, R218.reuse, R44 ;  /* 0x000000dacc2c723c */ /* 0x080ff0000000182c */
[C---:B------:R-:W-:Y:S01]  /*7270*/  HMMA.16816.F32 R48, R212.reuse, R218, R48 ;  /* 0x000000dad430723c */ /* 0x040fe20000001830 */
[----:B------:R-:W-:Y:S07]  /*7280*/  LDSM.16.M88.4 R216, [R224] ;  /* 0x00000000e0d8783b */ /* 0x000fee0000000200 */
[-C--:B-1----:R-:W-:Y:S08]  /*7290*/  HMMA.16816.F32 R52, R212, R208.reuse, R52 ;  /* 0x000000d0d434723c */ /* 0x082ff00000001834 */
[C---:B------:R-:W-:Y:S08]  /*72a0*/  HMMA.16816.F32 R56, R204.reuse, R208, R56 ;  /* 0x000000d0cc38723c */ /* 0x040ff00000001838 */
[-C--:B------:R-:W-:Y:S01]  /*72b0*/  HMMA.16816.F32 R60, R204, R210.reuse, R60 ;  /* 0x000000d2cc3c723c */ /* 0x080fe2000000183c */
[----:B------:R-:W1:Y:S07]  /*72c0*/  LDSM.16.M88.4 R204, [R229+0x8100] ;  /* 0x00810000e5cc783b */ /* 0x000e6e0000000200 */
[----:B------:R-:W-:Y:S01]  /*72d0*/  HMMA.16816.F32 R64, R212, R210, R64 ;  /* 0x000000d2d440723c */ /* 0x000fe20000001840 */
[----:B------:R-:W4:Y:S08]  /*72e0*/  LDSM.16.M88.4 R208, [R229+0xa100] ;  /* 0x00a10000e5d0783b */ /* 0x000f300000000200 */
[----:B------:R-:W5:Y:S01]  /*72f0*/  LDSM.16.M88.4 R212, [R224+0x800] ;  /* 0x00080000e0d4783b */ /* 0x000f620000000200 */
[-C--:B-1----:R-:W-:Y:S08]  /*7300*/  HMMA.16816.F32 R4, R204, R216.reuse, R4 ;  /* 0x000000d8cc04723c */ /* 0x082ff00000001804 */
[C---:B----4-:R-:W-:Y:S08]  /*7310*/  HMMA.16816.F32 R8, R208.reuse, R216, R8 ;  /* 0x000000d8d008723c */ /* 0x050ff00000001808 */
[-C--:B------:R-:W-:Y:S08]  /*7320*/  HMMA.16816.F32 R12, R208, R218.reuse, R12 ;  /* 0x000000dad00c723c */ /* 0x080ff0000000180c */
[C---:B------:R-:W-:Y:S01]  /*7330*/  HMMA.16816.F32 R16, R204.reuse, R218, R16 ;  /* 0x000000dacc10723c */ /* 0x040fe20000001810 */
[----:B------:R-:W1:Y:S07]  /*7340*/  LDSM.16.M88.4 R216, [R224+0x1000] ;  /* 0x00100000e0d8783b */ /* 0x000e6e0000000200 */
[-C--:B-----5:R-:W-:Y:S08]  /*7350*/  HMMA.16816.F32 R20, R204, R212.reuse, R20 ;  /* 0x000000d4cc14723c */ /* 0x0a0ff00000001814 */
[C---:B------:R-:W-:Y:S08]  /*7360*/  HMMA.16816.F32 R24, R208.reuse, R212, R24 ;  /* 0x000000d4d018723c */ /* 0x040ff00000001818 */
[-C--:B------:R-:W-:Y:S08]  /*7370*/  HMMA.16816.F32 R28, R208, R214.reuse, R28 ;  /* 0x000000d6d01c723c */ /* 0x080ff0000000181c */
[C---:B------:R-:W-:Y:S01]  /*7380*/  HMMA.16816.F32 R32, R204.reuse, R214, R32 ;  /* 0x000000d6cc20723c */ /* 0x040fe20000001820 */
[----:B------:R-:W4:Y:S07]  /*7390*/  LDSM.16.M88.4 R212, [R224+0x1800] ;  /* 0x00180000e0d4783b */ /* 0x000f2e0000000200 */
[-C--:B-1----:R-:W-:Y:S08]  /*73a0*/  HMMA.16816.F32 R36, R204, R216.reuse, R36 ;  /* 0x000000d8cc24723c */ /* 0x082ff00000001824 */
[C---:B------:R-:W-:Y:S08]  /*73b0*/  HMMA.16816.F32 R40, R208.reuse, R216, R40 ;  /* 0x000000d8d028723c */ /* 0x040ff00000001828 */
[-C--:B------:R-:W-:Y:S08]  /*73c0*/  HMMA.16816.F32 R44, R208, R218.reuse, R44 ;  /* 0x000000dad02c723c */ /* 0x080ff0000000182c */
[C---:B------:R-:W-:Y:S01]  /*73d0*/  HMMA.16816.F32 R48, R204.reuse, R218, R48 ;  /* 0x000000dacc30723c */ /* 0x040fe20000001830 */
[----:B------:R-:W-:Y:S07]  /*73e0*/  LDSM.16.M88.4 R216, [R179+0x6100] ;  /* 0x00610000b3d8783b */ /* 0x000fee0000000200 */
[-C--:B----4-:R-:W-:Y:S08]  /*73f0*/  HMMA.16816.F32 R52, R204, R212.reuse, R52 ;  /* 0x000000d4cc34723c */ /* 0x090ff00000001834 */
        /* <DEDUP_REMOVED lines=20> */
[----:B------:R-:W-:Y:S07]  /*7540*/  LDSM.16.M88.4 R216, [R235] ;  /* 0x00000000ebd8783b */ /* 0x000fee0000000200 */
[-C--:B----4-:R-:W-:Y:S08]  /*7550*/  HMMA.16816.F32 R52, R208, R212.reuse, R52 ;  /* 0x000000d4d034723c */ /* 0x090ff00000001834 */
[C---:B------:R-:W-:Y:S08]  /*7560*/  HMMA.16816.F32 R56, R204.reuse, R212, R56 ;  /* 0x000000d4cc38723c */ /* 0x040ff00000001838 */
[-C--:B------:R-:W-:Y:S01]  /*7570*/  HMMA.16816.F32 R60, R204, R214.reuse, R60 ;  /* 0x000000d6cc3c723c */ /* 0x080fe2000000183c */
[----:B------:R-:W1:Y:S07]  /*7580*/  LDSM.16.M88.4 R204, [R228+0xc100] ;  /* 0x00c10000e4cc783b */ /* 0x000e6e0000000200 */
[----:B------:R-:W-:Y:S01]  /*7590*/  HMMA.16816.F32 R64, R208, R214, R64 ;  /* 0x000000d6d040723c */ /* 0x000fe20000001840 */
[----:B------:R-:W4:Y:S08]  /*75a0*/  LDSM.16.M88.4 R208, [R228+0xe100] ;  /* 0x00e10000e4d0783b */ /* 0x000f300000000200 */
[----:B------:R-:W5:Y:S01]  /*75b0*/  LDSM.16.M88.4 R212, [R234] ;  /* 0x00000000ead4783b */ /* 0x000f620000000200 */
[-C--:B-1----:R-:W-:Y:S08]  /*75c0*/  HMMA.16816.F32 R4, R204, R216.reuse, R4 ;  /* 0x000000d8cc04723c */ /* 0x082ff00000001804 */
[C---:B----4-:R-:W-:Y:S08]  /*75d0*/  HMMA.16816.F32 R8, R208.reuse, R216, R8 ;  /* 0x000000d8d008723c */ /* 0x050ff00000001808 */
[-C--:B------:R-:W-:Y:S08]  /*75e0*/  HMMA.16816.F32 R12, R208, R218.reuse, R12 ;  /* 0x000000dad00c723c */ /* 0x080ff0000000180c */
[C---:B------:R-:W-:Y:S01]  /*75f0*/  HMMA.16816.F32 R16, R204.reuse, R218, R16 ;  /* 0x000000dacc10723c */ /* 0x040fe20000001810 */
[----:B------:R-:W1:Y:S07]  /*7600*/  LDSM.16.M88.4 R216, [R233] ;  /* 0x00000000e9d8783b */ /* 0x000e6e0000000200 */
[-C--:B-----5:R-:W-:Y:S08]  /*7610*/  HMMA.16816.F32 R20, R204, R212.reuse, R20 ;  /* 0x000000d4cc14723c */ /* 0x0a0ff00000001814 */
[C---:B------:R-:W-:Y:S08]  /*7620*/  HMMA.16816.F32 R24, R208.reuse, R212, R24 ;  /* 0x000000d4d018723c */ /* 0x040ff00000001818 */
[-C--:B------:R-:W-:Y:S08]  /*7630*/  HMMA.16816.F32 R28, R208, R214.reuse, R28 ;  /* 0x000000d6d01c723c */ /* 0x080ff0000000181c */
[C---:B------:R-:W-:Y:S01]  /*7640*/  HMMA.16816.F32 R32, R204.reuse, R214, R32 ;  /* 0x000000d6cc20723c */ /* 0x040fe20000001820 */
[----:B------:R-:W4:Y:S07]  /*7650*/  LDSM.16.M88.4 R212, [R232] ;  /* 0x00000000e8d4783b */ /* 0x000f2e0000000200 */
        /* <DEDUP_REMOVED lines=38> */
[----:B------:R-:W1:Y:S03]  /*78c0*/  LDSM.16.M88.4 R216, [R224+0x3000] ;  /* 0x00300000e0d8783b */ /* 0x000e660000000200 */
[----:B------:R-:W-:Y:S02]  /*78d0*/  FMNMX.FTZ R172, R6, R3, !PT ;  /* 0x0000000306ac7209 */ /* 0x000fe40007810000 */
[----:B------:R-:W-:Y:S02]  /*78e0*/  FMNMX.FTZ R2, R4, R0, !PT ;  /* 0x0000000004027209 */ /* 0x000fe40007810000 */
[-C--:B-----5:R-:W-:Y:S04]  /*78f0*/  HMMA.16816.F32 R20, R204, R212.reuse, R20 ;  /* 0x000000d4cc14723c */ /* 0x0a0fe80000001814 */
[----:B------:R-:W-:Y:S02]  /*7900*/  FMNMX.FTZ R172, R7, R172, !PT ;  /* 0x000000ac07ac7209 */ /* 0x000fe40007810000 */
[----:B------:R-:W-:Y:S02]  /*7910*/  FMNMX.FTZ R174, R8, R173, !PT ;  /* 0x000000ad08ae7209 */ /* 0x000fe40007810000 */
[C---:B------:R-:W-:Y:S04]  /*7920*/  HMMA.16816.F32 R24, R208.reuse, R212, R24 ;  /* 0x000000d4d018723c */ /* 0x040fe80000001818 */
[----:B------:R-:W-:Y:S02]  /*7930*/  FMNMX.FTZ R174, R9, R174, !PT ;  /* 0x000000ae09ae7209 */ /* 0x000fe40007810000 */
[----:B------:R-:W-:Y:S02]  /*7940*/  FMNMX.FTZ R2, R5, R2, !PT ;  /* 0x0000000205027209 */ /* 0x000fe40007810000 */
[-C--:B------:R-:W-:Y:S04]  /*7950*/  HMMA.16816.F32 R28, R208, R214.reuse, R28 ;  /* 0x000000d6d01c723c */ /* 0x080fe8000000181c */
[----:B------:R-:W-:Y:S02]  /*7960*/  FMNMX.FTZ R2, R16, R2, !PT ;  /* 0x0000000210027209 */ /* 0x000fe40007810000 */
[----:B------:R-:W-:Y:S02]  /*7970*/  FMNMX.FTZ R174, R12, R174, !PT ;  /* 0x000000ae0cae7209 */ /* 0x000fe40007810000 */
[C---:B------:R-:W-:Y:S01]  /*7980*/  HMMA.16816.F32 R32, R204.reuse, R214, R32 ;  /* 0x000000d6cc20723c */ /* 0x040fe20000001820 */
[----:B------:R-:W4:Y:S01]  /*7990*/  LDSM.16.M88.4 R212, [R224+0x3800] ;  /* 0x00380000e0d4783b */ /* 0x000f220000000200 */
[----:B------:R-:W-:Y:S04]  /*79a0*/  DEPBAR.LE SB0, 0x0 ;  /* 0x000080000000791a */ /* 0x000fe80000000000 */
[----:B------:R-:W-:Y:S02]  /*79b0*/  FMNMX.FTZ R175, R13, R174, !PT ;  /* 0x000000ae0daf7209 */ /* 0x000fe40007810000 */
[----:B------:R-:W-:Y:S01]  /*79c0*/  FMNMX.FTZ R172, R18, R172, !PT ;  /* 0x000000ac12ac7209 */ /* 0x000fe20007810000 */
[-C--:B-1----:R-:W-:Y:S01]  /*79d0*/  HMMA.16816.F32 R36, R204, R216.reuse, R36 ;  /* 0x000000d8cc24723c */ /* 0x082fe20000001824 */
[----:B------:R-:W-:Y:S04]  /*79e0*/  BAR.SYNC.DEFER_BLOCKING 0x0 ;  /* 0x0000000000007b1d */ /* 0x000fe80000010000 */
[----:B------:R-:W-:Y:S02]  /*79f0*/  FMNMX.FTZ R2, R17, R2, !PT ;  /* 0x0000000211027209 */ /* 0x000fe40007810000 */
[----:B------:R-:W-:Y:S01]  /*7a00*/  FMNMX.FTZ R172, R19, R172, !PT ;  /* 0x000000ac13ac7209 */ /* 0x000fe20007810000 */
[C---:B------:R-:W-:Y:S04]  /*7a10*/  HMMA.16816.F32 R40, R208.reuse, R216, R40 ;  /* 0x000000d8d028723c */ /* 0x040fe80000001828 */
[----:B------:R-:W-:Y:S02]  /*7a20*/  FMNMX.FTZ R2, R20, R2, !PT ;  /* 0x0000000214027209 */ /* 0x000fe40007810000 */
[----:B------:R-:W-:Y:S02]  /*7a30*/  FMNMX.FTZ R172, R22, R172, !PT ;  /* 0x000000ac16ac7209 */ /* 0x000fe40007810000 */
[-C--:B------:R-:W-:Y:S04]  /*7a40*/  HMMA.16816.F32 R44, R208, R218.reuse, R44 ;  /* 0x000000dad02c723c */ /* 0x080fe8000000182c */
[----:B------:R-:W-:Y:S02]  /*7a50*/  FMNMX.FTZ R2, R21, R2, !PT ;  /* 0x0000000215027209 */ /* 0x000fe40007810000 */
[----:B------:R-:W-:Y:S02]  /*7a60*/  FMNMX.FTZ R174, R23, R172, !PT ;  /* 0x000000ac17ae7209 */ /* 0x000fe40007810000 */
[C---:B------:R-:W-:Y:S04]  /*7a70*/  HMMA.16816.F32 R48, R204.reuse, R218, R48 ;  /* 0x000000dacc30723c */ /* 0x040fe80000001830 */
[----:B------:R-:W-:Y:S02]  /*7a80*/  FMNMX.FTZ R2, R32, R2, !PT ;  /* 0x0000000220027209 */ /* 0x000fe40007810000 */
[----:B------:R-:W-:Y:S02]  /*7a90*/  FMNMX.FTZ R172, R24, R175, !PT ;  /* 0x000000af18ac7209 */ /* 0x000fe40007810000 */
[-C--:B----4-:R-:W-:Y:S04]  /*7aa0*/  HMMA.16816.F32 R52, R204, R212.reuse, R52 ;  /* 0x000000d4cc34723c */ /* 0x090fe80000001834 */
[----:B---3--:R-:W-:Y:S02]  /*7ab0*/  FMNMX.FTZ R177, R33, R2, !PT ;  /* 0x0000000221b17209 */ /* 0x008fe40007810000 */
[----:B------:R-:W-:Y:S02]  /*7ac0*/  FMNMX.FTZ R2, R34, R174, !PT ;  /* 0x000000ae22027209 */ /* 0x000fe40007810000 */
[C---:B------:R-:W-:Y:S04]  /*7ad0*/  HMMA.16816.F32 R56, R208.reuse, R212, R56 ;  /* 0x000000d4d038723c */ /* 0x040fe80000001838 */
[----:B------:R-:W-:Y:S02]  /*7ae0*/  FMNMX.FTZ R177, R36, R177, !PT ;  /* 0x000000b124b17209 */ /* 0x000fe40007810000 */
[----:B------:R-:W-:Y:S02]  /*7af0*/  FMNMX.FTZ R174, R10, R178, !PT ;  /* 0x000000b20aae7209 */ /* 0x000fe40007810000 */
[-C--:B------:R-:W-:Y:S04]  /*7b00*/  HMMA.16816.F32 R60, R208, R214.reuse, R60 ;  /* 0x000000d6d03c723c */ /* 0x080fe8000000183c */
        /* <DEDUP_REMOVED lines=27> */
[----:B------:R-:W-:Y:S02]  /*7cc0*/  FMNMX.FTZ R172, R41, R172, !PT ;  /* 0x000000ac29ac7209 */ /* 0x000fe40007810000 */
[----:B------:R-:W-:Y:S02]  /*7cd0*/  FMNMX.FTZ R174, R27, R174, !PT ;  /* 0x000000ae1bae7209 */ /* 0x000fe40007810000 */
[----:B------:R-:W-:Y:S02]  /*7ce0*/  FMNMX.FTZ R172, R44, R172, !PT ;  /* 0x000000ac2cac7209 */ /* 0x000fe40007810000 */
[----:B------:R-:W-:Y:S02]  /*7cf0*/  FMNMX.FTZ R174, R30, R174, !PT ;  /* 0x000000ae1eae7209 */ /* 0x000fe40007810000 */
[----:B-1----:R-:W-:Y:S02]  /*7d00*/  FMNMX.FTZ R177, R177, R176, !PT ;  /* 0x000000b0b1b17209 */ /* 0x002fe40007810000 */
[----:B------:R-:W-:Y:S02]  /*7d10*/  FMNMX.FTZ R172, R45, R172, !PT ;  /* 0x000000ac2dac7209 */ /* 0x000fe40007810000 */
[----:B------:R-:W-:Y:S01]  /*7d20*/  FMNMX.FTZ R174, R31, R174, !PT ;  /* 0x000000ae1fae7209 */ /* 0x000fe20007810000 */
[----:B------:R-:W1:Y:S01]  /*7d30*/  SHFL.BFLY PT, R204, R177, 0x1, 0x1f ;  /* 0x0c201f00b1cc7f89 */ /* 0x000e6200000e0000 */
[----:B------:R-:W-:Y:S02]  /*7d40*/  FMNMX.FTZ R172, R56, R172, !PT ;  /* 0x000000ac38ac7209 */ /* 0x000fe40007810000 */
[----:B------:R-:W-:Y:S02]  /*7d50*/  FMNMX.FTZ R174, R42, R174, !PT ;  /* 0x000000ae2aae7209 */ /* 0x000fe40007810000 */
[----:B---3--:R-:W-:Y:S02]  /*7d60*/  FMNMX.FTZ R2, R2, R175, !PT ;  /* 0x000000af02027209 */ /* 0x008fe40007810000 */
[----:B------:R-:W-:Y:S02]  /*7d70*/  FMNMX.FTZ R172, R57, R172, !PT ;  /* 0x000000ac39ac7209 */ /* 0x000fe40007810000 */
[----:B------:R-:W-:Y:S01]  /*7d80*/  FMNMX.FTZ R174, R43, R174, !PT ;  /* 0x000000ae2bae7209 */ /* 0x000fe20007810000 */
[----:B------:R-:W3:Y:S01]  /*7d90*/  SHFL.BFLY PT, R176, R2, 0x1, 0x1f ;  /* 0x0c201f0002b07f89 */ /* 0x000ee200000e0000 */
[----:B------:R-:W-:Y:S02]  /*7da0*/  FMNMX.FTZ R172, R60, R172, !PT ;  /* 0x000000ac3cac7209 */ /* 0x000fe40007810000 */
[----:B------:R-:W-:Y:S02]  /*7db0*/  FMNMX.FTZ R174, R46, R174, !PT ;  /* 0x000000ae2eae7209 */ /* 0x000fe40007810000 */
[----:B------:R-:W-:Y:S02]  /*7dc0*/  FMNMX.FTZ R172, R61, R172, !PT ;  /* 0x000000ac3dac7209 */ /* 0x000fe40007810000 */
[----:B------:R-:W-:Y:S03]  /*7dd0*/  FMNMX.FTZ R174, R47, R174, !PT ;  /* 0x000000ae2fae7209 */ /* 0x000fe60007810000 */
[----:B------:R-:W4:Y:S01]  /*7de0*/  SHFL.BFLY PT, R205, R172, 0x2, 0x1f ;  /* 0x0c401f00accd7f89 */ /* 0x000f2200000e0000 */
[----:B-1----:R-:W-:Y:S05]  /*7df0*/  FMNMX.FTZ R177, R177, R204, !PT ;  /* 0x000000ccb1b17209 */ /* 0x002fea0007810000 */
[C---:B------:R-:W-:Y:S02]  /*7e00*/  FADD.FTZ R0, -R177.reuse, R0 ;  /* 0x00000000b1007221 */ /* 0x040fe40000010100 */
[----:B------:R-:W-:Y:S02]  /*7e10*/  FMUL.FTZ R208, R177, c[0x0][0x2d0] ;  /* 0x0000b400b1d07a20 */ /* 0x000fe40000410000 */
[----:B------:R-:W-:Y:S01]  /*7e20*/  FMUL.FTZ R0, R0, c[0x0][0x2d0] ;  /* 0x0000b40000007a20 */ /* 0x000fe20000410000 */
[----:B---3--:R-:W-:Y:S01]  /*7e30*/  FMNMX.FTZ R176, R2, R176, !PT ;  /* 0x000000b002b07209 */ /* 0x008fe20007810000 */
[--C-:B------:R-:W-:Y:S01]  /*7e40*/  FFMA.FTZ R5, R5, c[0x0][0x2d0], -R208.reuse ;  /* 0x0000b40005057a23 */ /* 0x100fe200000108d0 */
[----:B------:R-:W-:Y:S01]  /*7e50*/  FMNMX.FTZ R2, R58, R174, !PT ;  /* 0x000000ae3a027209 */ /* 0x000fe20007810000 */
[--C-:B------:R-:W-:Y:S01]  /*7e60*/  FFMA.FTZ R4, R4, c[0x0][0x2d0], -R208.reuse ;  /* 0x0000b40004047a23 */ /* 0x100fe200000108d0 */
[----:B------:R1:W3:Y:S01]  /*7e70*/  MUFU.EX2 R174, R0 ;  /* 0x0000000000ae7308 */ /* 0x0002e20000000800 */
[----:B------:R-:W-:Y:S02]  /*7e80*/  FMUL.FTZ R210, R176, c[0x0][0x2d0] ;  /* 0x0000b400b0d27a20 */ /* 0x000fe40000410000 */
[----:B------:R-:W-:Y:S02]  /*7e90*/  FFMA.FTZ R16, R16, c[0x0][0x2d0], -R208 ;  /* 0x0000b40010107a23 */ /* 0x000fe400000108d0 */
[--C-:B------:R-:W-:Y:S01]  /*7ea0*/  FFMA.FTZ R6, R6, c[0x0][0x2d0], -R210.reuse ;  /* 0x0000b40006067a23 */ /* 0x100fe200000108d2 */
[----:B----4-:R-:W-:Y:S01]  /*7eb0*/  FMNMX.FTZ R172, R172, R205, !PT ;  /* 0x000000cdacac7209 */ /* 0x010fe20007810000 */
[----:B------:R-:W-:Y:S02]  /*7ec0*/  FFMA.FTZ R7, R7, c[0x0][0x2d0], -R210 ;  /* 0x0000b40007077a23 */ /* 0x000fe400000108d2 */
[----:B------:R-:W-:Y:S01]  /*7ed0*/  FFMA.FTZ R17, R17, c[0x0][0x2d0], -R208 ;  /* 0x0000b40011117a23 */ /* 0x000fe200000108d0 */
[----:B------:R-:W-:Y:S01]  /*7ee0*/  MUFU.EX2 R215, R6 ;  /* 0x0000000600d77308 */ /* 0x000fe20000000800 */
[----:B------:R-:W4:Y:S01]  /*7ef0*/  SHFL.BFLY PT, R175, R172, 0x1, 0x1f ;  /* 0x0c201f00acaf7f89 */ /* 0x000f2200000e0000 */
[--C-:B------:R-:W-:Y:S02]  /*7f00*/  FFMA.FTZ R18, R18, c[0x0][0x2d0], -R210.reuse ;  /* 0x0000b40012127a23 */ /* 0x100fe400000108d2 */
[----:B------:R-:W-:Y:S02]  /*7f10*/  FFMA.FTZ R19, R19, c[0x0][0x2d0], -R210 ;  /* 0x0000b40013137a23 */ /* 0x000fe400000108d2 */
[--C-:B------:R-:W-:Y:S02]  /*7f20*/  FFMA.FTZ R20, R20, c[0x0][0x2d0], -R208.reuse ;  /* 0x0000b40014147a23 */ /* 0x100fe400000108d0 */
[----:B------:R-:W-:Y:S02]  /*7f30*/  FFMA.FTZ R21, R21, c[0x0][0x2d0], -R208 ;  /* 0x0000b40015157a23 */ /* 0x000fe400000108d0 */
[----:B------:R-:W-:Y:S01]  /*7f40*/  MUFU.EX2 R241, R5 ;  /* 0x0000000500f17308 */ /* 0x000fe20000000800 */
[--C-:B------:R-:W-:Y:S02]  /*7f50*/  FFMA.FTZ R22, R22, c[0x0][0x2d0], -R210.reuse ;  /* 0x0000b40016167a23 */ /* 0x100fe400000108d2 */
[----:B------:R-:W-:Y:S01]  /*7f60*/  FFMA.FTZ R23, R23, c[0x0][0x2d0], -R210 ;  /* 0x0000b40017177a23 */ /* 0x000fe200000108d2 */
[----:B-1----:R-:W-:Y:S01]  /*7f70*/  FMNMX.FTZ R0, R59, R2, !PT ;  /* 0x000000023b007209 */ /* 0x002fe20007810000 */
[----:B------:R-:W-:Y:S02]  /*7f80*/  FADD.FTZ R2, -R176, R3 ;  /* 0x00000003b0027221 */ /* 0x000fe40000010100 */
[----:B---3--:R-:W-:Y:S01]  /*7f90*/  FMUL.FTZ R68, R174, R68 ;  /* 0x00000044ae447220 */ /* 0x008fe20000410000 */
[----:B------:R-:W-:Y:S01]  /*7fa0*/  FMNMX.FTZ R0, R62, R0, !PT ;  /* 0x000000003e007209 */ /* 0x000fe20007810000 */
[----:B------:R-:W-:Y:S01]  /*7fb0*/  FMUL.FTZ R2, R2, c[0x0][0x2d0] ;  /* 0x0000b40002027a20 */ /* 0x000fe20000410000 */
[----:B------:R-:W-:Y:S01]  /*7fc0*/  MUFU.EX2 R247, R7 ;  /* 0x0000000700f77308 */ /* 0x000fe20000000800 */
[C---:B------:R-:W-:Y:S01]  /*7fd0*/  FMUL.FTZ R69, R174.reuse, R69 ;  /* 0x00000045ae457220 */ /* 0x040fe20000410000 */
[----:B------:R-:W-:Y:S01]  /*7fe0*/  FMNMX.FTZ R0, R63, R0, !PT ;  /* 0x000000003f007209 */ /* 0x000fe20007810000 */
[----:B------:R-:W-:Y:S01]  /*7ff0*/  FMUL.FTZ R80, R174, R80 ;  /* 0x00000050ae507220 */ /* 0x000fe20000410000 */
[----:B----4-:R-:W-:Y:S01]  /*8000*/  FMNMX.FTZ R175, R172, R175, !PT ;  /* 0x000000afacaf7209 */ /* 0x010fe20007810000 */
[C---:B------:R-:W-:Y:S02]  /*8010*/  FMUL.FTZ R81, R174.reuse, R81 ;  /* 0x00000051ae517220 */ /* 0x040fe40000410000 */
[----:B------:R-:W1:Y:S01]  /*8020*/  SHFL.BFLY PT, R3, R0, 0x2, 0x1f ;  /* 0x0c401f0000037f89 */ /* 0x000e6200000e0000 */
[C---:B------:R-:W-:Y:S02]  /*8030*/  FMUL.FTZ R84, R174.reuse, R84 ;  /* 0x00000054ae547220 */ /* 0x040fe40000410000 */
[----:B------:R3:W-:Y:S01]  /*8040*/  MUFU.EX2 R217, R4 ;  /* 0x0000000400d97308 */ /* 0x0007e20000000800 */
[----:B------:R-:W-:Y:S02]  /*8050*/  FMUL.FTZ R209, R175, c[0x0][0x2d0] ;  /* 0x0000b400afd17a20 */ /* 0x000fe40000410000 */
[----:B------:R-:W-:Y:S02]  /*8060*/  FMUL.FTZ R85, R174, R85 ;  /* 0x00000055ae557220 */ /* 0x000fe40000410000 */
[--C-:B------:R-:W-:Y:S02]  /*8070*/  FFMA.FTZ R12, R12, c[0x0][0x2d0], -R209.reuse ;  /* 0x0000b4000c0c7a23 */ /* 0x100fe400000108d1 */
[--C-:B------:R-:W-:Y:S02]  /*8080*/  FFMA.FTZ R8, R8, c[0x0][0x2d0], -R209.reuse ;  /* 0x0000b40008087a23 */ /* 0x100fe400000108d1 */
[----:B------:R-:W-:Y:S01]  /*8090*/  FFMA.FTZ R9, R9, c[0x0][0x2d0], -R209 ;  /* 0x0000b40009097a23 */ /* 0x000fe200000108d1 */
[----:B------:R4:W-:Y:S01]  /*80a0*/  MUFU.EX2 R246, R16 ;  /* 0x0000001000f67308 */ /* 0x0009e20000000800 */
[C---:B------:R-:W-:Y:S02]  /*80b0*/  FMUL.FTZ R96, R174.reuse, R96 ;  /* 0x00000060ae607220 */ /* 0x040fe40000410000 */
[C---:B------:R-:W-:Y:S02]  /*80c0*/  FMUL.FTZ R97, R174.reuse, R97 ;  /* 0x00000061ae617220 */ /* 0x040fe40000410000 */
[C---:B------:R-:W-:Y:S02]  /*80d0*/  FMUL.FTZ R100, R174.reuse, R100 ;  /* 0x00000064ae647220 */ /* 0x040fe40000410000 */
[C---:B------:R-:W-:Y:S02]  /*80e0*/  FMUL.FTZ R101, R174.reuse, R101 ;  /* 0x00000065ae657220 */ /* 0x040fe40000410000 */
[----:B------:R-:W-:Y:S01]  /*80f0*/  FMUL.FTZ R112, R174, R112 ;  /* 0x00000070ae707220 */ /* 0x000fe20000410000 */
[----:B------:R2:W-:Y:S01]  /*8100*/  MUFU.EX2 R244, R17 ;  /* 0x0000001100f47308 */ /* 0x0005e20000000800 */
[----:B-1----:R-:W-:Y:S01]  /*8110*/  FMNMX.FTZ R0, R0, R3, !PT ;  /* 0x0000000300007209 */ /* 0x002fe20007810000 */
[----:B------:R-:W-:Y:S01]  /*8120*/  FMUL.FTZ R113, R174, R113 ;  /* 0x00000071ae717220 */ /* 0x000fe20000410000 */
[----:B------:R-:W-:Y:S01]  /*8130*/  @P1 IADD3 R3, P6, R250, UR18, RZ ;  /* 0x00000012fa031c10 */ /* 0x000fe2000ffde0ff */
[----:B------:R-:W-:Y:S01]  /*8140*/  FMUL.FTZ R116, R174, R116 ;  /* 0x00000074ae747220 */ /* 0x000fe20000410000 */
[----:B---3--:R-:W-:Y:S01]  /*8150*/  @P1 IADD3 R4, P4, R242, UR18, RZ ;  /* 0x00000012f2041c10 */ /* 0x008fe2000ff9e0ff */
[----:B------:R-:W-:Y:S01]  /*8160*/  @UP1 UIADD3 UR18, UP0, UR10, 0x80, URZ ;  /* 0x000000800a121890 */ /* 0x000fe2000ff1e03f */
[----:B------:R-:W-:Y:S01]  /*8170*/  @P1 LEA R6, P5, R3, c[0x0][0x1c8], 0x1 ;  /* 0x0000720003061a11 */ /* 0x000fe200078a08ff */
[C---:B------:R-:W-:Y:S01]  /*8180*/  FMUL.FTZ R117, R174.reuse, R117 ;  /* 0x00000075ae757220 */ /* 0x040fe20000410000 */
[----:B------:R-:W-:Y:S01]  /*8190*/  @P1 IADD3.X R5, R249, UR15, RZ, P6, !PT ;  /* 0x0000000ff9051c10 */ /* 0x000fe2000b7fe4ff */
[----:B------:R1:W3:Y:S01]  /*81a0*/  MUFU.EX2 R172, R2 ;  /* 0x0000000200ac7308 */ /* 0x0002e20000000800 */
[----:B------:R-:W-:Y:S02]  /*81b0*/  FMUL.FTZ R128, R174, R128 ;  /* 0x00000080ae807220 */ /* 0x000fe40000410000 */
[----:B------:R-:W-:Y:S01]  /*81c0*/  @P1 LEA.HI.X R7, R3, c[0x0][0x1cc], R5, 0x1, P5 ;  /* 0x0000730003071a11 */ /* 0x000fe200028f0c05 */
[----:B------:R-:W-:Y:S01]  /*81d0*/  FFMA.FTZ R3, R13, c[0x0][0x2d0], -R209 ;  /* 0x0000b4000d037a23 */ /* 0x000fe200000108d1 */
[----:B----4-:R-:W-:Y:S01]  /*81e0*/  @P1 LEA R16, P2, R4, c[0x0][0x1c8], 0x1 ;  /* 0x0000720004101a11 */ /* 0x010fe200078408ff */
[C---:B------:R-:W-:Y:S02]  /*81f0*/  FMUL.FTZ R129, R174.reuse, R129 ;  /* 0x00000081ae817220 */ /* 0x040fe40000410000 */
[----:B------:R4:W-:Y:S01]  /*8200*/  @P1 LDGSTS.E.BYPASS.LTC128B.128 [R239+0x4100], [R6.64], !P3 ;  /* 0x0410000006ef1fae */ /* 0x0009e2000d901d50 */
[C---:B------:R-:W-:Y:S01]  /*8210*/  FMUL.FTZ R132, R174.reuse, R132 ;  /* 0x00000084ae847220 */ /* 0x040fe20000410000 */
[----:B------:R5:W-:Y:S01]  /*8220*/  MUFU.EX2 R212, R12 ;  /* 0x0000000c00d47308 */ /* 0x000be20000000800 */
[C---:B------:R-:W-:Y:S02]  /*8230*/  FMUL.FTZ R133, R174.reuse, R133 ;  /* 0x00000085ae857220 */ /* 0x040fe40000410000 */
[----:B------:R-:W-:Y:S01]  /*8240*/  FMUL.FTZ R144, R174, R144 ;  /* 0x00000090ae907220 */ /* 0x000fe20000410000 */
[----:B--2---:R-:W-:Y:S01]  /*8250*/  @P1 IADD3.X R17, R240, UR15, RZ, P4, !PT ;  /* 0x0000000ff0111c10 */ /* 0x004fe2000a7fe4ff */
[----:B------:R-:W-:Y:S01]  /*8260*/  @UP1 UIADD3.X UR15, URZ, UR8, URZ, UP0, !UPT ;  /* 0x000000083f0f1290 */ /* 0x000fe200087fe43f */
[----:B------:R-:W-:Y:S02]  /*8270*/  FMUL.FTZ R145, R174, R145 ;  /* 0x00000091ae917220 */ /* 0x000fe40000410000 */
[----:B------:R-:W-:Y:S01]  /*8280*/  @P1 LEA.HI.X R17, R4, c[0x0][0x1cc], R17, 0x1, P2 ;  /* 0x0000730004111a11 */ /* 0x000fe200010f0c11 */
[----:B------:R-:W-:Y:S01]  /*8290*/  FMUL.FTZ R148, R174, R148 ;  /* 0x00000094ae947220 */ /* 0x000fe20000410000 */
[----:B------:R-:W-:Y:S01]  /*82a0*/  @P1 IADD3 R4, P4, R6, UR19, RZ ;  /* 0x0000001306041c10 */ /* 0x000fe2000ff9e0ff */
[----:B------:R2:W-:Y:S01]  /*82b0*/  MUFU.EX2 R213, R8 ;  /* 0x0000000800d57308 */ /* 0x0005e20000000800 */
[----:B------:R-:W-:Y:S01]  /*82c0*/  FMUL.FTZ R149, R174, R149 ;  /* 0x00000095ae957220 */ /* 0x000fe20000410000 */
[----:B------:R2:W-:Y:S01]  /*82d0*/  @P1 LDGSTS.E.BYPASS.LTC128B.128 [R239+0x6100], [R16.64], !P0 ;  /* 0x0610000010ef1fae */ /* 0x0005e2000c101d50 */
[----:B-1----:R-:W-:Y:S01]  /*82e0*/  FADD.FTZ R2, -R175, R173 ;  /* 0x000000adaf027221 */ /* 0x002fe20000010100 */
[----:B------:R-:W-:Y:S01]  /*82f0*/  @P1 IADD3.X R5, R7, UR20, RZ, P4, !PT ;  /* 0x0000001407051c10 */ /* 0x000fe2000a7fe4ff */
[----:B---3--:R-:W-:Y:S02]  /*8300*/  FMUL.FTZ R70, R172, R70 ;  /* 0x00000046ac467220 */ /* 0x008fe40000410000 */
[----:B------:R-:W-:Y:S02]  /*8310*/  FMUL.FTZ R2, R2, c[0x0][0x2d0] ;  /* 0x0000b40002027a20 */ /* 0x000fe40000410000 */
[C---:B------:R-:W-:Y:S01]  /*8320*/  FMUL.FTZ R71, R172.reuse, R71 ;  /* 0x00000047ac477220 */ /* 0x040fe20000410000 */
[----:B------:R1:W-:Y:S01]  /*8330*/  @P1 LDGSTS.E.BYPASS.LTC128B.128 [R239+0x4900], [R4.64], !P3 ;  /* 0x0490000004ef1fae */ /* 0x0003e2000d901d50 */
[----:B------:R-:W3:Y:S01]  /*8340*/  MUFU.EX2 R173, R2 ;  /* 0x0000000200ad7308 */ /* 0x000ee20000000800 */
[----:B------:R-:W-:Y:S01]  /*8350*/  FMUL.FTZ R82, R172, R82 ;  /* 0x00000052ac527220 */ /* 0x000fe20000410000 */
[----:B----4-:R-:W-:Y:S01]  /*8360*/  @P1 IADD3 R6, P2, R4, UR19, RZ ;  /* 0x0000001304061c10 */ /* 0x010fe2000ff5e0ff */
[C---:B------:R-:W-:Y:S02]  /*8370*/  FMUL.FTZ R83, R172.reuse, R83 ;  /* 0x00000053ac537220 */ /* 0x040fe40000410000 */
[C---:B------:R-:W-:Y:S02]  /*8380*/  FMUL.FTZ R86, R172.reuse, R86 ;  /* 0x00000056ac567220 */ /* 0x040fe40000410000 */
[----:B------:R1:W-:Y:S01]  /*8390*/  @P1 LDGSTS.E.BYPASS.LTC128B.128 [R239+0x6900], [R4.64+0x80], !P0 ;  /* 0x0690008004ef1fae */ /* 0x0003e2000c101d50 */
[C---:B------:R-:W-:Y:S01]  /*83a0*/  @P1 IADD3.X R7, R5.reuse, UR20, RZ, P2, !PT ;  /* 0x0000001405071c10 */ /* 0x040fe200097fe4ff */
[----:B------:R-:W-:Y:S01]  /*83b0*/  FMUL.FTZ R87, R172, R87 ;  /* 0x00000057ac577220 */ /* 0x000fe20000410000 */
[----:B------:R4:W1:Y:S01]  /*83c0*/  MUFU.EX2 R214, R9 ;  /* 0x0000000900d67308 */ /* 0x0008620000000800 */
[----:B-----5:R-:W-:Y:S01]  /*83d0*/  @P1 IADD3 R12, P2, R4, UR18, RZ ;  /* 0x00000012040c1c10 */ /* 0x020fe2000ff5e0ff */
[----:B------:R-:W-:Y:S01]  /*83e0*/  FMUL.FTZ R98, R172, R98 ;  /* 0x00000062ac627220 */ /* 0x000fe20000410000 */
[----:B--2---:R-:W-:Y:S01]  /*83f0*/  @P1 IADD3 R8, P4, R6, UR19, RZ ;  /* 0x0000001306081c10 */ /* 0x004fe2000ff9e0ff */
[C---:B------:R-:W-:Y:S01]  /*8400*/  FMUL.FTZ R99, R172.reuse, R99 ;  /* 0x00000063ac637220 */ /* 0x040fe20000410000 */
[----:B------:R2:W-:Y:S01]  /*8410*/  @P1 LDGSTS.E.BYPASS.LTC128B.128 [R239+0x5100], [R6.64], !P3 ;  /* 0x0510000006ef1fae */ /* 0x0005e2000d901d50 */
[----:B------:R-:W-:Y:S01]  /*8420*/  @P1 IADD3.X R13, R5, UR15, RZ, P2, !PT ;  /* 0x0000000f050d1c10 */ /* 0x000fe200097fe4ff */
[----:B------:R-:W-:Y:S02]  /*8430*/  FMUL.FTZ R102, R172, R102 ;  /* 0x00000066ac667220 */ /* 0x000fe40000410000 */
[C---:B------:R-:W-:Y:S01]  /*8440*/  FMUL.FTZ R16, R174.reuse, R192 ;  /* 0x000000c0ae107220 */ /* 0x040fe20000410000 */
[----:B------:R-:W-:Y:S01]  /*8450*/  MUFU.EX2 R242, R3 ;  /* 0x0000000300f27308 */ /* 0x000fe20000000800 */
[----:B------:R-:W-:Y:S02]  /*8460*/  FMUL.FTZ R17, R174, R193 ;  /* 0x000000c1ae117220 */ /* 0x000fe40000410000 */
[----:B------:R5:W-:Y:S01]  /*8470*/  @P1 LDGSTS.E.BYPASS.LTC128B.128 [R239+0x7100], [R12.64], !P0 ;  /* 0x071000000cef1fae */ /* 0x000be2000c101d50 */
[C---:B---3--:R-:W-:Y:S02]  /*8480*/  FMUL.FTZ R72, R173.reuse, R72 ;  /* 0x00000048ad487220 */ /* 0x048fe40000410000 */
[C---:B------:R-:W-:Y:S02]  /*8490*/  FMUL.FTZ R73, R173.reuse, R73 ;  /* 0x00000049ad497220 */ /* 0x040fe40000410000 */
[C---:B------:R-:W-:Y:S02]  /*84a0*/  FMUL.FTZ R76, R173.reuse, R76 ;  /* 0x0000004cad4c7220 */ /* 0x040fe40000410000 */
[----:B------:R3:W-:Y:S01]  /*84b0*/  MUFU.EX2 R245, R18 ;  /* 0x0000001200f57308 */ /* 0x0007e20000000800 */
[----:B------:R-:W3:Y:S01]  /*84c0*/  SHFL.BFLY PT, R2, R0, 0x1, 0x1f ;  /* 0x0c201f0000027f89 */ /* 0x000ee200000e0000 */
[----:B------:R-:W-:Y:S01]  /*84d0*/  FMUL.FTZ R77, R173, R77 ;  /* 0x0000004dad4d7220 */ /* 0x000fe20000410000 */
[----:B----4-:R-:W-:Y:S01]  /*84e0*/  @P1 IADD3.X R9, R7, UR20, RZ, P4, !PT ;  /* 0x0000001407091c10 */ /* 0x010fe2000a7fe4ff */
[C---:B------:R-:W-:Y:S01]  /*84f0*/  FMUL.FTZ R88, R173.reuse, R88 ;  /* 0x00000058ad587220 */ /* 0x040fe20000410000 */
[----:B-1----:R-:W-:Y:S01]  /*8500*/  @P1 IADD3 R4, P2, R6, UR18, RZ ;  /* 0x0000001206041c10 */ /* 0x002fe2000ff5e0ff */
[----:B------:R-:W-:Y:S01]  /*8510*/  FMUL.FTZ R89, R173, R89 ;  /* 0x00000059ad597220 */ /* 0x000fe20000410000 */
[----:B------:R-:W-:Y:S02]  /*8520*/  MOV R193, R214 ;  /* 0x000000d600c17202 */ /* 0x000fe40000000f00 */
[----:B------:R1:W-:Y:S01]  /*8530*/  @P1 LDGSTS.E.BYPASS.LTC128B.128 [R239+0x5900], [R8.64], !P3 ;  /* 0x0590000008ef1fae */ /* 0x0003e2000d901d50 */
[----:B------:R-:W-:Y:S01]  /*8540*/  @P1 IADD3.X R5, R7, UR15, RZ, P2, !PT ;  /* 0x0000000f07051c10 */ /* 0x000fe200097fe4ff */
[----:B------:R-:W4:Y:S01]  /*8550*/  MUFU.EX2 R243, R19 ;  /* 0x0000001300f37308 */ /* 0x000f220000000800 */
[----:B--2---:R-:W-:Y:S01]  /*8560*/  FMUL.FTZ R6, R172, R186 ;  /* 0x000000baac067220 */ /* 0x004fe20000410000 */
[----:B------:R-:W-:Y:S01]  /*8570*/  F2FP.PACK_AB R186, R244, R246 ;  /* 0x000000f6f4ba723e */ /* 0x000fe200000000ff */
[C---:B------:R-:W-:Y:S02]  /*8580*/  FMUL.FTZ R7, R172.reuse, R187 ;  /* 0x000000bbac077220 */ /* 0x040fe40000410000 */
[C---:B------:R-:W-:Y:S01]  /*8590*/  FMUL.FTZ R92, R173.reuse, R92 ;  /* 0x0000005cad5c7220 */ /* 0x040fe20000410000 */
[----:B------:R2:W-:Y:S01]  /*85a0*/  @P1 LDGSTS.E.BYPASS.LTC128B.128 [R239+0x7900], [R4.64], !P0 ;  /* 0x0790000004ef1fae */ /* 0x0005e2000c101d50 */
[C---:B------:R-:W-:Y:S02]  /*85b0*/  FMUL.FTZ R93, R173.reuse, R93 ;  /* 0x0000005dad5d7220 */ /* 0x040fe40000410000 */
[C---:B-----5:R-:W-:Y:S01]  /*85c0*/  FMUL.FTZ R12, R173.reuse, R188 ;  /* 0x000000bcad0c7220 */ /* 0x060fe20000410000 */
[----:B------:R-:W-:Y:S01]  /*85d0*/  MUFU.EX2 R192, R23 ;  /* 0x0000001700c07308 */ /* 0x000fe20000000800 */
[C---:B------:R-:W-:Y:S02]  /*85e0*/  FMUL.FTZ R13, R173.reuse, R189 ;  /* 0x000000bdad0d7220 */ /* 0x040fe40000410000 */
[----:B---3--:R-:W-:Y:S01]  /*85f0*/  FMUL.FTZ R18, R172, R194 ;  /* 0x000000c2ac127220 */ /* 0x008fe20000410000 */
[----:B------:R-:W-:Y:S01]  /*8600*/  FMNMX.FTZ R2, R0, R2, !PT ;  /* 0x0000000200027209 */ /* 0x000fe20007810000 */
[----:B------:R-:W3:Y:S01]  /*8610*/  LDSM.16.MT88.4 R204, [R220+0x100] ;  /* 0x00010000dccc783b */ /* 0x000ee20000004200 */
[----:B------:R-:W-:Y:S01]  /*8620*/  FMUL.FTZ R103, R172, R103 ;  /* 0x00000067ac677220 */ /* 0x000fe20000410000 */
[----:B------:R-:W-:Y:S01]  /*8630*/  MOV R194, R246 ;  /* 0x000000f600c27202 */ /* 0x000fe20000000f00 */
[----:B------:R-:W-:Y:S02]  /*8640*/  FMUL.FTZ R104, R173, R104 ;  /* 0x00000068ad687220 */ /* 0x000fe40000410000 */
[C---:B------:R-:W-:Y:S01]  /*8650*/  FADD.FTZ R0, -R2.reuse, R178 ;  /* 0x000000b202007221 */ /* 0x040fe20000010100 */
[----:B------:R-:W-:Y:S01]  /*8660*/  MUFU.EX2 R252, R22 ;  /* 0x0000001600fc7308 */ /* 0x000fe20000000800 */
[----:B------:R-:W-:Y:S01]  /*8670*/  FMUL.FTZ R3, R2, c[0x0][0x2d0] ;  /* 0x0000b40002037a20 */ /* 0x000fe20000410000 */
[----:B------:R-:W0:Y:S01]  /*8680*/  LDGDEPBAR ;  /* 0x00000000000079af */ /* 0x000e220000000000 */
[----:B------:R-:W-:Y:S01]  /*8690*/  FMUL.FTZ R0, R0, c[0x0][0x2d0] ;  /* 0x0000b40000007a20 */ /* 0x000fe20000410000 */
[----:B----4-:R-:W-:Y:S01]  /*86a0*/  F2FP.PACK_AB R187, R243, R245 ;  /* 0x000000f5f3bb723e */ /* 0x010fe200000000ff */
[--C-:B------:R-:W-:Y:S02]  /*86b0*/  FFMA.FTZ R14, R14, c[0x0][0x2d0], -R3.reuse ;  /* 0x0000b4000e0e7a23 */ /* 0x100fe40000010803 */
[--C-:B------:R-:W-:Y:S02]  /*86c0*/  FFMA.FTZ R15, R15, c[0x0][0x2d0], -R3.reuse ;  /* 0x0000b4000f0f7a23 */ /* 0x100fe40000010803 */
[--C-:B------:R-:W-:Y:S01]  /*86d0*/  FFMA.FTZ R10, R10, c[0x0][0x2d0], -R3.reuse ;  /* 0x0000b4000a0a7a23 */ /* 0x100fe20000010803 */
[----:B------:R-:W4:Y:S01]  /*86e0*/  MUFU.EX2 R0, R0 ;  /* 0x0000000000007308 */ /* 0x000f220000000800 */
[----:B------:R-:W-:Y:S02]  /*86f0*/  FFMA.FTZ R11, R11, c[0x0][0x2d0], -R3 ;  /* 0x0000b4000b0b7a23 */ /* 0x000fe40000010803 */
[C---:B--2---:R-:W-:Y:S01]  /*8700*/  FMUL.FTZ R4, R174.reuse, R184 ;  /* 0x000000b8ae047220 */ /* 0x044fe20000410000 */
[----:B------:R-:W-:Y:S01]  /*8710*/  F2FP.PACK_AB R184, R241, R217 ;  /* 0x000000d9f1b8723e */ /* 0x000fe200000000ff */
[----:B------:R-:W-:Y:S01]  /*8720*/  FMUL.FTZ R5, R174, R185 ;  /* 0x000000b9ae057220 */ /* 0x000fe20000410000 */
[----:B------:R-:W-:Y:S01]  /*8730*/  F2FP.PACK_AB R185, R247, R215 ;  /* 0x000000d7f7b9723e */ /* 0x000fe200000000ff */
[--C-:B------:R-:W-:Y:S02]  /*8740*/  FFMA.FTZ R37, R37, c[0x0][0x2d0], -R208.reuse ;  /* 0x0000b40025257a23 */ /* 0x100fe400000108d0 */
[--C-:B------:R-:W-:Y:S01]  /*8750*/  FFMA.FTZ R48, R48, c[0x0][0x2d0], -R208.reuse ;  /* 0x0000b40030307a23 */ /* 0x100fe200000108d0 */
[----:B------:R4:W-:Y:S01]  /*8760*/  MUFU.EX2 R219, R14 ;  /* 0x0000000e00db7308 */ /* 0x0009e20000000800 */
[----:B------:R-:W-:Y:S02]  /*8770*/  FFMA.FTZ R49, R49, c[0x0][0x2d0], -R208 ;  /* 0x0000b40031317a23 */ /* 0x000fe400000108d0 */
[--C-:B------:R-:W-:Y:S02]  /*8780*/  FFMA.FTZ R40, R40, c[0x0][0x2d0], -R209.reuse ;  /* 0x0000b40028287a23 */ /* 0x100fe400000108d1 */
[----:B------:R-:W-:Y:S02]  /*8790*/  FFMA.FTZ R41, R41, c[0x0][0x2d0], -R209 ;  /* 0x0000b40029297a23 */ /* 0x000fe400000108d1 */
[--C-:B------:R-:W-:Y:S02]  /*87a0*/  FFMA.FTZ R42, R42, c[0x0][0x2d0], -R3.reuse ;  /* 0x0000b4002a2a7a23 */ /* 0x100fe40000010803 */
[----:B------:R-:W-:Y:S01]  /*87b0*/  FFMA.FTZ R43, R43, c[0x0][0x2d0], -R3 ;  /* 0x0000b4002b2b7a23 */ /* 0x000fe20000010803 */
[----:B------:R2:W-:Y:S01]  /*87c0*/  MUFU.EX2 R240, R15 ;  /* 0x0000000f00f07308 */ /* 0x0005e20000000800 */
[--C-:B------:R-:W-:Y:S02]  /*87d0*/  FFMA.FTZ R50, R50, c[0x0][0x2d0], -R210.reuse ;  /* 0x0000b40032327a23 */ /* 0x100fe400000108d2 */
[--C-:B------:R-:W-:Y:S01]  /*87e0*/  FFMA.FTZ R51, R51, c[0x0][0x2d0], -R210.reuse ;  /* 0x0000b40033337a23 */ /* 0x100fe200000108d2 */
[-C--:B---3--:R-:W-:Y:S05]  /*87f0*/  HMMA.16816.F32 R4, R184, R204.reuse, R4 ;  /* 0x000000ccb804723c */ /* 0x088fea0000001804 */
[C---:B-1----:R-:W-:Y:S01]  /*8800*/  FMUL.FTZ R8, R173.reuse, R180 ;  /* 0x000000b4ad087220 */ /* 0x042fe20000410000 */
[----:B------:R1:W-:Y:S01]  /*8810*/  MUFU.EX2 R211, R10 ;  /* 0x0000000a00d37308 */ /* 0x0003e20000000800 */
[----:B------:R-:W-:Y:S01]  /*8820*/  F2FP.PACK_AB R180, R214, R213 ;  /* 0x000000d5d6b4723e */ /* 0x000fe200000000ff */
[C---:B------:R-:W-:Y:S04]  /*8830*/  FMUL.FTZ R9, R173.reuse, R181 ;  /* 0x000000b5ad097220 */ /* 0x040fe80000410000 */
[----:B----4-:R-:W-:Y:S02]  /*8840*/  FMUL.FTZ R14, R0, R190 ;  /* 0x000000be000e7220 */ /* 0x010fe40000410000 */
[----:B------:R-:W-:Y:S01]  /*8850*/  FMUL.FTZ R19, R172, R195 ;  /* 0x000000c3ac137220 */ /* 0x000fe20000410000 */
[----:B------:R-:W-:Y:S01]  /*8860*/  MOV R195, R245 ;  /* 0x000000f500c37202 */ /* 0x000fe20000000f00 */
[----:B------:R-:W3:Y:S01]  /*8870*/  MUFU.EX2 R218, R11 ;  /* 0x0000000b00da7308 */ /* 0x000ee20000000800 */
[C---:B------:R-:W-:Y:S02]  /*8880*/  FMUL.FTZ R74, R0.reuse, R74 ;  /* 0x0000004a004a7220 */ /* 0x040fe40000410000 */
[C---:B------:R-:W-:Y:S02]  /*8890*/  FMUL.FTZ R75, R0.reuse, R75 ;  /* 0x0000004b004b7220 */ /* 0x040fe40000410000 */
[C---:B--2---:R-:W-:Y:S02]  /*88a0*/  FMUL.FTZ R15, R0.reuse, R191 ;  /* 0x000000bf000f7220 */ /* 0x044fe40000410000 */
[----:B------:R-:W2:Y:S01]  /*88b0*/  LDSM.16.MT88.4 R188, [R221+0x100] ;  /* 0x00010000ddbc783b */ /* 0x000ea20000004200 */
[C---:B------:R-:W-:Y:S02]  /*88c0*/  FMUL.FTZ R78, R0.reuse, R78 ;  /* 0x0000004e004e7220 */ /* 0x040fe40000410000 */
[C---:B------:R-:W-:Y:S01]  /*88d0*/  FMUL.FTZ R79, R0.reuse, R79 ;  /* 0x0000004f004f7220 */ /* 0x040fe20000410000 */
[----:B------:R4:W5:Y:S01]  /*88e0*/  MUFU.EX2 R178, R20 ;  /* 0x0000001400b27308 */ /* 0x0009620000000800 */
[C---:B------:R-:W-:Y:S02]  /*88f0*/  FMUL.FTZ R90, R0.reuse, R90 ;  /* 0x0000005a005a7220 */ /* 0x040fe40000410000 */
[----:B-1----:R-:W-:Y:S01]  /*8900*/  FMUL.FTZ R10, R0, R182 ;  /* 0x000000b6000a7220 */ /* 0x002fe20000410000 */
[----:B------:R-:W-:Y:S01]  /*8910*/  F2FP.PACK_AB R182, R242, R212 ;  /* 0x000000d4f2b6723e */ /* 0x000fe200000000ff */
[C---:B------:R-:W-:Y:S02]  /*8920*/  FMUL.FTZ R91, R0.reuse, R91 ;  /* 0x0000005b005b7220 */ /* 0x040fe40000410000 */
[C---:B------:R-:W-:Y:S02]  /*8930*/  FMUL.FTZ R94, R0.reuse, R94 ;  /* 0x0000005e005e7220 */ /* 0x040fe40000410000 */
[----:B------:R-:W-:Y:S01]  /*8940*/  FMUL.FTZ R95, R0, R95 ;  /* 0x0000005f005f7220 */ /* 0x000fe20000410000 */
[----:B------:R-:W-:Y:S01]  /*8950*/  MUFU.EX2 R245, R50 ;  /* 0x0000003200f57308 */ /* 0x000fe20000000800 */
[----:B------:R-:W-:Y:S01]  /*8960*/  FMUL.FTZ R105, R173, R105 ;  /* 0x00000069ad697220 */ /* 0x000fe20000410000 */
[----:B---3--:R-:W-:Y:S01]  /*8970*/  F2FP.PACK_AB R181, R218, R211 ;  /* 0x000000d3dab5723e */ /* 0x008fe200000000ff */
[----:B------:R-:W-:Y:S01]  /*8980*/  FMUL.FTZ R11, R0, R183 ;  /* 0x000000b7000b7220 */ /* 0x000fe20000410000 */
[----:B------:R-:W-:Y:S01]  /*8990*/  F2FP.PACK_AB R183, R240, R219 ;  /* 0x000000dbf0b7723e */ /* 0x000fe200000000ff */
[--C-:B------:R-:W-:Y:S02]  /*89a0*/  FFMA.FTZ R44, R44, c[0x0][0x2d0], -R209.reuse ;  /* 0x0000b4002c2c7a23 */ /* 0x100fe400000108d1 */
[----:B------:R-:W-:Y:S03]  /*89b0*/  FFMA.FTZ R45, R45, c[0x0][0x2d0], -R209 ;  /* 0x0000b4002d2d7a23 */ /* 0x000fe600000108d1 */
[----:B------:R-:W-:Y:S01]  /*89c0*/  MUFU.EX2 R246, R51 ;  /* 0x0000003300f67308 */ /* 0x000fe20000000800 */
[--C-:B------:R-:W-:Y:S01]  /*89d0*/  FFMA.FTZ R46, R46, c[0x0][0x2d0], -R3.reuse ;  /* 0x0000b4002e2e7a23 */ /* 0x100fe20000010803 */
[C---:B------:R-:W-:Y:S04]  /*89e0*/  HMMA.16816.F32 R8, R180.reuse, R204, R8 ;  /* 0x000000ccb408723c */ /* 0x040fe80000001808 */
[----:B------:R-:W-:Y:S02]  /*89f0*/  FFMA.FTZ R47, R47, c[0x0][0x2d0], -R3 ;  /* 0x0000b4002f2f7a23 */ /* 0x000fe40000010803 */
[--C-:B------:R-:W-:Y:S02]  /*8a00*/  FFMA.FTZ R54, R54, c[0x0][0x2d0], -R210.reuse ;  /* 0x0000b40036367a23 */ /* 0x100fe400000108d2 */
[-C--:B------:R-:W-:Y:S01]  /*8a10*/  HMMA.16816.F32 R12, R180, R206.reuse, R12 ;  /* 0x000000ceb40c723c */ /* 0x080fe2000000180c */
[----:B------:R1:W-:Y:S03]  /*8a20*/  MUFU.EX2 R204, R21 ;  /* 0x0000001500cc7308 */ /* 0x0003e60000000800 */
[----:B------:R-:W-:Y:S02]  /*8a30*/  FFMA.FTZ R55, R55, c[0x0][0x2d0], -R210 ;  /* 0x0000b40037377a23 */ /* 0x000fe400000108d2 */
[--C-:B------:R-:W-:Y:S02]  /*8a40*/  FFMA.FTZ R56, R56, c[0x0][0x2d0], -R209.reuse ;  /* 0x0000b40038387a23 */ /* 0x100fe400000108d1 */
[C---:B------:R-:W-:Y:S04]  /*8a50*/  HMMA.16816.F32 R16, R184.reuse, R206, R16 ;  /* 0x000000ceb810723c */ /* 0x040fe80000001810 */
[----:B------:R-:W-:Y:S02]  /*8a60*/  FFMA.FTZ R57, R57, c[0x0][0x2d0], -R209 ;  /* 0x0000b40039397a23 */ /* 0x000fe400000108d1 */
[--C-:B------:R-:W-:Y:S01]  /*8a70*/  FFMA.FTZ R58, R58, c[0x0][0x2d0], -R3.reuse ;  /* 0x0000b4003a3a7a23 */ /* 0x100fe20000010803 */
[----:B------:R-:W-:Y:S01]  /*8a80*/  MOV R207, R212 ;  /* 0x000000d400cf7202 */ /* 0x000fe20000000f00 */
[-C--:B--2---:R-:W-:Y:S04]  /*8a90*/  HMMA.16816.F32 R68, R184, R188.reuse, R68 ;  /* 0x000000bcb844723c */ /* 0x084fe80000001844 */
[----:B------:R-:W-:Y:S01]  /*8aa0*/  FFMA.FTZ R212, R52, c[0x0][0x2d0], -R208 ;  /* 0x0000b40034d47a23 */ /* 0x000fe200000108d0 */
[----:B------:R-:W-:Y:S01]  /*8ab0*/  MOV R206, R244 ;  /* 0x000000f400ce7202 */ /* 0x000fe20000000f00 */
[----:B------:R-:W2:Y:S01]  /*8ac0*/  LDL.LU R52, [R1+0xc] ;  /* 0x00000c0001347983 */ /* 0x000ea20000300800 */
[----:B------:R-:W-:Y:S01]  /*8ad0*/  MUFU.EX2 R244, R45 ;  /* 0x0000002d00f47308 */ /* 0x000fe20000000800 */
[C---:B------:R-:W-:Y:S04]  /*8ae0*/  HMMA.16816.F32 R72, R180.reuse, R188, R72 ;  /* 0x000000bcb448723c */ /* 0x040fe80000001848 */
[----:B------:R-:W-:Y:S02]  /*8af0*/  FFMA.FTZ R59, R59, c[0x0][0x2d0], -R3 ;  /* 0x0000b4003b3b7a23 */ /* 0x000fe40000010803 */
[C---:B------:R-:W-:Y:S02]  /*8b00*/  FMUL.FTZ R106, R0.reuse, R106 ;  /* 0x0000006a006a7220 */ /* 0x040fe40000410000 */
[-C--:B------:R-:W-:Y:S01]  /*8b10*/  HMMA.16816.F32 R76, R180, R190.reuse, R76 ;  /* 0x000000beb44c723c */ /* 0x080fe2000000184c */
[----:B------:R-:W-:Y:S03]  /*8b20*/  MUFU.EX2 R212, R212 ;  /* 0x000000d400d47308 */ /* 0x000fe60000000800 */
[C---:B------:R-:W-:Y:S02]  /*8b30*/  FMUL.FTZ R107, R0.reuse, R107 ;  /* 0x0000006b006b7220 */ /* 0x040fe40000410000 */
[C---:B------:R-:W-:Y:S02]  /*8b40*/  FMUL.FTZ R108, R173.reuse, R108 ;  /* 0x0000006cad6c7220 */ /* 0x040fe40000410000 */
[C---:B------:R-:W-:Y:S01]  /*8b50*/  HMMA.16816.F32 R80, R184.reuse, R190, R80 ;  /* 0x000000beb850723c */ /* 0x040fe20000001850 */
[----:B------:R-:W3:Y:S03]  /*8b60*/  LDSM.16.MT88.4 R188, [R223+0x100] ;  /* 0x00010000dfbc783b */ /* 0x000ee60000004200 */
[C---:B------:R-:W-:Y:S02]  /*8b70*/  FMUL.FTZ R109, R173.reuse, R109 ;  /* 0x0000006dad6d7220 */ /* 0x040fe40000410000 */
[C---:B------:R-:W-:Y:S02]  /*8b80*/  FMUL.FTZ R110, R0.reuse, R110 ;  /* 0x0000006e006e7220 */ /* 0x040fe40000410000 */
[----:B------:R-:W-:Y:S04]  /*8b90*/  FMUL.FTZ R111, R0, R111 ;  /* 0x0000006f006f7220 */ /* 0x000fe80000410000 */
[C---:B------:R-:W-:Y:S02]  /*8ba0*/  FMUL.FTZ R114, R172.reuse, R114 ;  /* 0x00000072ac727220 */ /* 0x040fe40000410000 */
[C---:B------:R-:W-:Y:S02]  /*8bb0*/  FMUL.FTZ R115, R172.reuse, R115 ;  /* 0x00000073ac737220 */ /* 0x040fe40000410000 */
[C---:B------:R-:W-:Y:S02]  /*8bc0*/  FMUL.FTZ R118, R172.reuse, R118 ;  /* 0x00000076ac767220 */ /* 0x040fe40000410000 */
[----:B------:R-:W-:Y:S02]  /*8bd0*/  FMUL.FTZ R119, R172, R119 ;  /* 0x00000077ac777220 */ /* 0x000fe40000410000 */
[C---:B------:R-:W-:Y:S02]  /*8be0*/  FMUL.FTZ R120, R173.reuse, R120 ;  /* 0x00000078ad787220 */ /* 0x040fe40000410000 */
[C---:B------:R-:W-:Y:S02]  /*8bf0*/  FMUL.FTZ R121, R173.reuse, R121 ;  /* 0x00000079ad797220 */ /* 0x040fe40000410000 */
[C---:B------:R-:W-:Y:S02]  /*8c00*/  FMUL.FTZ R122, R0.reuse, R122 ;  /* 0x0000007a007a7220 */ /* 0x040fe40000410000 */
[C---:B------:R-:W-:Y:S02]  /*8c10*/  FMUL.FTZ R123, R0.reuse, R123 ;  /* 0x0000007b007b7220 */ /* 0x040fe40000410000 */
[C---:B------:R-:W-:Y:S02]  /*8c20*/  FMUL.FTZ R124, R173.reuse, R124 ;  /* 0x0000007cad7c7220 */ /* 0x040fe40000410000 */
[C---:B------:R-:W-:Y:S02]  /*8c30*/  FMUL.FTZ R125, R173.reuse, R125 ;  /* 0x0000007dad7d7220 */ /* 0x040fe40000410000 */
[C---:B------:R-:W-:Y:S02]  /*8c40*/  FMUL.FTZ R126, R0.reuse, R126 ;  /* 0x0000007e007e7220 */ /* 0x040fe40000410000 */
[----:B------:R-:W-:Y:S02]  /*8c50*/  FMUL.FTZ R127, R0, R127 ;  /* 0x0000007f007f7220 */ /* 0x000fe40000410000 */
[C---:B------:R-:W-:Y:S02]  /*8c60*/  FMUL.FTZ R130, R172.reuse, R130 ;  /* 0x00000082ac827220 */ /* 0x040fe40000410000 */
[C---:B------:R-:W-:Y:S02]  /*8c70*/  FMUL.FTZ R131, R172.reuse, R131 ;  /* 0x00000083ac837220 */ /* 0x040fe40000410000 */
[C---:B------:R-:W-:Y:S01]  /*8c80*/  FMUL.FTZ R134, R172.reuse, R134 ;  /* 0x00000086ac867220 */ /* 0x040fe20000410000 */
[-C--:B---3--:R-:W-:Y:S03]  /*8c90*/  HMMA.16816.F32 R84, R184, R188.reuse, R84 ;  /* 0x000000bcb854723c */ /* 0x088fe60000001854 */
[----:B------:R-:W-:Y:S02]  /*8ca0*/  FMUL.FTZ R135, R172, R135 ;  /* 0x00000087ac877220 */ /* 0x000fe40000410000 */
[C---:B------:R-:W-:Y:S02]  /*8cb0*/  FMUL.FTZ R136, R173.reuse, R136 ;  /* 0x00000088ad887220 */ /* 0x040fe40000410000 */
[C---:B------:R-:W-:Y:S01]  /*8cc0*/  FMUL.FTZ R137, R173.reuse, R137 ;  /* 0x00000089ad897220 */ /* 0x040fe20000410000 */
[C---:B------:R-:W-:Y:S04]  /*8cd0*/  HMMA.16816.F32 R88, R180.reuse, R188, R88 ;  /* 0x000000bcb458723c */ /* 0x040fe80000001858 */
[C---:B------:R-:W-:Y:S02]  /*8ce0*/  FMUL.FTZ R138, R0.reuse, R138 ;  /* 0x0000008a008a7220 */ /* 0x040fe40000410000 */
[C---:B------:R-:W-:Y:S02]  /*8cf0*/  FMUL.FTZ R139, R0.reuse, R139 ;  /* 0x0000008b008b7220 */ /* 0x040fe40000410000 */
[-C--:B------:R-:W-:Y:S04]  /*8d00*/  HMMA.16816.F32 R92, R180, R190.reuse, R92 ;  /* 0x000000beb45c723c */ /* 0x080fe8000000185c */
[C---:B------:R-:W-:Y:S02]  /*8d10*/  FMUL.FTZ R140, R173.reuse, R140 ;  /* 0x0000008cad8c7220 */ /* 0x040fe40000410000 */
[C---:B------:R-:W-:Y:S02]  /*8d20*/  FMUL.FTZ R141, R173.reuse, R141 ;  /* 0x0000008dad8d7220 */ /* 0x040fe40000410000 */
[C---:B------:R-:W-:Y:S01]  /*8d30*/  HMMA.16816.F32 R96, R184.reuse, R190, R96 ;  /* 0x000000beb860723c */ /* 0x040fe20000001860 */
[----:B------:R-:W3:Y:S03]  /*8d40*/  LDSM.16.MT88.4 R188, [R222+0x100] ;  /* 0x00010000debc783b */ /* 0x000ee60000004200 */
[C---:B------:R-:W-:Y:S02]  /*8d50*/  FMUL.FTZ R142, R0.reuse, R142 ;  /* 0x0000008e008e7220 */ /* 0x040fe40000410000 */
[----:B------:R-:W-:Y:S02]  /*8d60*/  FMUL.FTZ R143, R0, R143 ;  /* 0x0000008f008f7220 */ /* 0x000fe40000410000 */
[C---:B------:R-:W-:Y:S04]  /*8d70*/  FMUL.FTZ R146, R172.reuse, R146 ;  /* 0x00000092ac927220 */ /* 0x040fe80000410000 */
        /* <DEDUP_REMOVED lines=12> */
[----:B------:R-:W-:Y:S02]  /*8e40*/  FMUL.FTZ R161, R174, R161 ;  /* 0x000000a1aea17220 */ /* 0x000fe40000410000 */
[C---:B------:R-:W-:Y:S02]  /*8e50*/  FMUL.FTZ R162, R172.reuse, R162 ;  /* 0x000000a2aca27220 */ /* 0x040fe40000410000 */
[----:B------:R-:W-:Y:S01]  /*8e60*/  FMUL.FTZ R163, R172, R163 ;  /* 0x000000a3aca37220 */ /* 0x000fe20000410000 */
[-C--:B---3--:R-:W-:Y:S03]  /*8e70*/  HMMA.16816.F32 R100, R184, R188.reuse, R100 ;  /* 0x000000bcb864723c */ /* 0x088fe60000001864 */
[C---:B----4-:R-:W-:Y:S02]  /*8e80*/  FMUL.FTZ R20, R174.reuse, R196 ;  /* 0x000000c4ae147220 */ /* 0x050fe40000410000 */
[----:B-1----:R-:W-:Y:S02]  /*8e90*/  FMUL.FTZ R21, R174, R197 ;  /* 0x000000c5ae157220 */ /* 0x002fe40000410000 */
        /* <DEDUP_REMOVED lines=10> */
[--C-:B------:R-:W-:Y:S02]  /*8f40*/  FFMA.FTZ R28, R28, c[0x0][0x2d0], -R209.reuse ;  /* 0x0000b4001c1c7a23 */ /* 0x100fe400000108d1 */
[----:B------:R-:W-:Y:S02]  /*8f50*/  FFMA.FTZ R29, R29, c[0x0][0x2d0], -R209 ;  /* 0x0000b4001d1d7a23 */ /* 0x000fe400000108d1 */
[----:B------:R-:W-:Y:S02]  /*8f60*/  MUFU.EX2 R199, R28 ;  /* 0x0000001c00c77308 */ /* 0x000fe40000000800 */
[--C-:B------:R-:W-:Y:S02]  /*8f70*/  FFMA.FTZ R30, R30, c[0x0][0x2d0], -R3.reuse ;  /* 0x0000b4001e1e7a23 */ /* 0x100fe40000010803 */
[----:B------:R-:W-:Y:S02]  /*8f80*/  FFMA.FTZ R31, R31, c[0x0][0x2d0], -R3 ;  /* 0x0000b4001f1f7a23 */ /* 0x000fe40000010803 */
[C---:B------:R-:W-:Y:S02]  /*8f90*/  FMUL.FTZ R168, R174.reuse, R168 ;  /* 0x000000a8aea87220 */ /* 0x040fe40000410000 */
[----:B------:R-:W-:Y:S02]  /*8fa0*/  FMUL.FTZ R169, R174, R169 ;  /* 0x000000a9aea97220 */ /* 0x000fe40000410000 */
[C---:B------:R-:W-:Y:S01]  /*8fb0*/  FMUL.FTZ R170, R172.reuse, R170 ;  /* 0x000000aaacaa7220 */ /* 0x040fe20000410000 */
[----:B------:R-:W3:Y:S01]  /*8fc0*/  MUFU.EX2 R198, R29 ;  /* 0x0000001d00c67308 */ /* 0x000ee20000000800 */
[----:B------:R-:W-:Y:S02]  /*8fd0*/  FMUL.FTZ R171, R172, R171 ;  /* 0x000000abacab7220 */ /* 0x000fe40000410000 */
[--C-:B------:R-:W-:Y:S02]  /*8fe0*/  FFMA.FTZ R38, R38, c[0x0][0x2d0], -R210.reuse ;  /* 0x0000b40026267a23 */ /* 0x100fe400000108d2 */
[----:B------:R-:W-:Y:S02]  /*8ff0*/  FFMA.FTZ R39, R39, c[0x0][0x2d0], -R210 ;  /* 0x0000b40027277a23 */ /* 0x000fe400000108d2 */
[--C-:B------:R-:W-:Y:S01]  /*9000*/  FFMA.FTZ R214, R53, c[0x0][0x2d0], -R208.reuse ;  /* 0x0000b40035d67a23 */ /* 0x100fe200000108d0 */
[----:B-----5:R-:W-:Y:S01]  /*9010*/  MOV R53, R178 ;  /* 0x000000b200357202 */ /* 0x020fe20000000f00 */
[--C-:B------:R-:W-:Y:S01]  /*9020*/  FFMA.FTZ R32, R32, c[0x0][0x2d0], -R208.reuse ;  /* 0x0000b40020207a23 */ /* 0x100fe200000108d0 */
[----:B------:R3:W-:Y:S01]  /*9030*/  MUFU.EX2 R197, R30 ;  /* 0x0000001e00c57308 */ /* 0x0007e20000000800 */
[----:B------:R-:W-:Y:S02]  /*9040*/  FFMA.FTZ R33, R33, c[0x0][0x2d0], -R208 ;  /* 0x0000b40021217a23 */ /* 0x000fe400000108d0 */
[--C-:B------:R-:W-:Y:S02]  /*9050*/  FFMA.FTZ R34, R34, c[0x0][0x2d0], -R210.reuse ;  /* 0x0000b40022227a23 */ /* 0x100fe400000108d2 */
[----:B------:R-:W-:Y:S02]  /*9060*/  FFMA.FTZ R35, R35, c[0x0][0x2d0], -R210 ;  /* 0x0000b40023237a23 */ /* 0x000fe400000108d2 */
[--C-:B------:R-:W-:Y:S02]  /*9070*/  FFMA.FTZ R24, R24, c[0x0][0x2d0], -R209.reuse ;  /* 0x0000b40018187a23 */ /* 0x100fe400000108d1 */
[----:B------:R-:W-:Y:S01]  /*9080*/  FFMA.FTZ R25, R25, c[0x0][0x2d0], -R209 ;  /* 0x0000b40019197a23 */ /* 0x000fe200000108d1 */
[-C--:B-1----:R-:W-:Y:S01]  /*9090*/  HMMA.16816.F32 R116, R184, R188.reuse, R116 ;  /* 0x000000bcb874723c */ /* 0x082fe20000001874 */
[----:B------:R1:W-:Y:S02]  /*90a0*/  MUFU.EX2 R248, R32 ;  /* 0x0000002000f87308 */ /* 0x0003e40000000800 */
[--C-:B------:R-:W-:Y:S02]  /*90b0*/  FFMA.FTZ R26, R26, c[0x0][0x2d0], -R3.reuse ;  /* 0x0000b4001a1a7a23 */ /* 0x100fe40000010803 */
[----:B------:R-:W-:Y:S02]  /*90c0*/  FFMA.FTZ R27, R27, c[0x0][0x2d0], -R3 ;  /* 0x0000b4001b1b7a23 */ /* 0x000fe40000010803 */
[----:B------:R-:W-:Y:S01]  /*90d0*/  FFMA.FTZ R36, R36, c[0x0][0x2d0], -R208 ;  /* 0x0000b40024247a23 */ /* 0x000fe200000108d0 */
[C---:B------:R-:W-:Y:S03]  /*90e0*/  HMMA.16816.F32 R120, R180.reuse, R188, R120 ;  /* 0x000000bcb478723c */ /* 0x040fe60000001878 */
[----:B------:R4:W-:Y:S01]  /*90f0*/  MUFU.EX2 R250, R33 ;  /* 0x0000002100fa7308 */ /* 0x0009e20000000800 */
[--C-:B------:R-:W-:Y:S01]  /*9100*/  FFMA.FTZ R66, R66, c[0x0][0x2d0], -R210.reuse ;  /* 0x0000b40042427a23 */ /* 0x100fe200000108d2 */
[----:B---3--:R-:W-:Y:S01]  /*9110*/  F2FP.PACK_AB R30, R198, R199 ;  /* 0x000000c7c61e723e */ /* 0x008fe200000000ff */
[----:B------:R-:W-:Y:S02]  /*9120*/  FFMA.FTZ R210, R67, c[0x0][0x2d0], -R210 ;  /* 0x0000b40043d27a23 */ /* 0x000fe400000108d2 */
[-C--:B------:R-:W-:Y:S04]  /*9130*/  HMMA.16816.F32 R124, R180, R190.reuse, R124 ;  /* 0x000000beb47c723c */ /* 0x080fe8000000187c */
[----:B------:R-:W-:Y:S01]  /*9140*/  MOV R67, R195 ;  /* 0x000000c300437202 */ /* 0x000fe20000000f00 */
[----:B------:R3:W-:Y:S01]  /*9150*/  MUFU.EX2 R205, R35 ;  /* 0x0000002300cd7308 */ /* 0x0007e20000000800 */
[--C-:B------:R-:W-:Y:S02]  /*9160*/  FFMA.FTZ R60, R60, c[0x0][0x2d0], -R209.reuse ;  /* 0x0000b4003c3c7a23 */ /* 0x100fe400000108d1 */
[C---:B------:R-:W-:Y:S01]  /*9170*/  HMMA.16816.F32 R128, R184.reuse, R190, R128 ;  /* 0x000000beb880723c */ /* 0x040fe20000001880 */
[----:B------:R-:W5:Y:S03]  /*9180*/  LDSM.16.MT88.4 R188, [R221+0x2100] ;  /* 0x00210000ddbc783b */ /* 0x000f660000004200 */
[----:B-1----:R-:W-:Y:S02]  /*9190*/  FMUL.FTZ R32, R173, R200 ;  /* 0x000000c8ad207220 */ /* 0x002fe40000410000 */
[----:B------:R-:W-:Y:S01]  /*91a0*/  FFMA.FTZ R209, R61, c[0x0][0x2d0], -R209 ;  /* 0x0000b4003dd17a23 */ /* 0x000fe200000108d1 */
[----:B------:R-:W-:Y:S01]  /*91b0*/  MUFU.EX2 R200, R42 ;  /* 0x0000002a00c87308 */ /* 0x000fe20000000800 */
[--C-:B------:R-:W-:Y:S04]  /*91c0*/  FFMA.FTZ R61, R62, c[0x0][0x2d0], -R3.reuse ;  /* 0x0000b4003e3d7a23 */ /* 0x100fe80000010803 */
[----:B----4-:R-:W-:Y:S02]  /*91d0*/  FMUL.FTZ R33, R173, R201 ;  /* 0x000000c9ad217220 */ /* 0x010fe40000410000 */
[----:B------:R-:W-:Y:S03]  /*91e0*/  FFMA.FTZ R3, R63, c[0x0][0x2d0], -R3 ;  /* 0x0000b4003f037a23 */ /* 0x000fe60000010803 */
[----:B------:R-:W-:Y:S01]  /*91f0*/  MUFU.EX2 R63, R58 ;  /* 0x0000003a003f7308 */ /* 0x000fe20000000800 */
[C---:B---3--:R-:W-:Y:S09]  /*9200*/  FMUL.FTZ R35, R0.reuse, R203 ;  /* 0x000000cb00237220 */ /* 0x048ff20000410000 */
[----:B------:R-:W-:Y:S10]  /*9210*/  MUFU.EX2 R62, R59 ;  /* 0x0000003b003e7308 */ /* 0x000ff40000000800 */
[----:B------:R-:W-:Y:S01]  /*9220*/  MUFU.EX2 R251, R24 ;  /* 0x0000001800fb7308 */ /* 0x000fe20000000800 */
[-C--:B-----5:R-:W-:Y:S09]  /*9230*/  HMMA.16816.F32 R132, R184, R188.reuse, R132 ;  /* 0x000000bcb884723c */ /* 0x0a0ff20000001884 */
[----:B------:R-:W-:Y:S01]  /*9240*/  MUFU.EX2 R196, R27 ;  /* 0x0000001b00c47308 */ /* 0x000fe20000000800 */
[C---:B------:R-:W-:Y:S08]  /*9250*/  HMMA.16816.F32 R136, R180.reuse, R188, R136 ;  /* 0x000000bcb488723c */ /* 0x040ff00000001888 */
[-C--:B------:R-:W-:Y:S01]  /*9260*/  HMMA.16816.F32 R140, R180, R190.reuse, R140 ;  /* 0x000000beb48c723c */ /* 0x080fe2000000188c */
[----:B------:R-:W1:Y:S07]  /*9270*/  MUFU.EX2 R201, R31 ;  /* 0x0000001f00c97308 */ /* 0x000e6e0000000800 */
[C---:B------:R-:W-:Y:S01]  /*9280*/  HMMA.16816.F32 R144, R184.reuse, R190, R144 ;  /* 0x000000beb890723c */ /* 0x040fe20000001890 */
[----:B------:R-:W3:Y:S02]  /*9290*/  LDSM.16.MT88.4 R188, [R223+0x2100] ;  /* 0x00210000dfbc783b */ /* 0x000ee40000004200 */
[----:B------:R-:W-:Y:S10]  /*92a0*/  MUFU.EX2 R203, R38 ;  /* 0x0000002600cb7308 */ /* 0x000ff40000000800 */
[----:B------:R-:W-:Y:S01]  /*92b0*/  MUFU.EX2 R210, R210 ;  /* 0x000000d200d27308 */ /* 0x000fe20000000800 */
[----:B-1----:R-:W-:Y:S01]  /*92c0*/  F2FP.PACK_AB R31, R201, R197 ;  /* 0x000000c5c91f723e */ /* 0x002fe200000000ff */
[C---:B--2---:R-:W-:Y:S08]  /*92d0*/  FFMA.FTZ R52, R0.reuse, R52, R211 ;  /* 0x0000003400347223 */ /* 0x044ff000000100d3 */
[----:B------:R-:W-:Y:S10]  /*92e0*/  MUFU.EX2 R209, R209 ;  /* 0x000000d100d17308 */ /* 0x000ff40000000800 */
[----:B------:R-:W-:Y:S01]  /*92f0*/  MUFU.EX2 R211, R54 ;  /* 0x0000003600d37308 */ /* 0x000fe20000000800 */
[-C--:B---3--:R-:W-:Y:S09]  /*9300*/  HMMA.16816.F32 R148, R184, R188.reuse, R148 ;  /* 0x000000bcb894723c */ /* 0x088ff20000001894 */
[----:B------:R1:W2:Y:S01]  /*9310*/  MUFU.EX2 R249, R34 ;  /* 0x0000002200f97308 */ /* 0x0002a20000000800 */
[C---:B------:R-:W-:Y:S09]  /*9320*/  HMMA.16816.F32 R152, R180.reuse, R188, R152 ;  /* 0x000000bcb498723c */ /* 0x040ff20000001898 */
[----:B------:R3:W4:Y:S01]  /*9330*/  MUFU.EX2 R216, R25 ;  /* 0x0000001900d87308 */ /* 0x0007220000000800 */
[-C--:B------:R-:W-:Y:S09]  /*9340*/  HMMA.16816.F32 R156, R180, R190.reuse, R156 ;  /* 0x000000beb49c723c */ /* 0x080ff2000000189c */
[----:B------:R-:W-:Y:S01]  /*9350*/  MUFU.EX2 R214, R214 ;  /* 0x000000d600d67308 */ /* 0x000fe20000000800 */
[C---:B------:R-:W-:Y:S01]  /*9360*/  HMMA.16816.F32 R160, R184.reuse, R190, R160 ;  /* 0x000000beb8a0723c */ /* 0x040fe200000018a0 */
[----:B------:R-:W5:Y:S03]  /*9370*/  LDSM.16.MT88.4 R188, [R222+0x2100] ;  /* 0x00210000debc783b */ /* 0x000f660000004200 */
[----:B-1----:R-:W-:Y:S05]  /*9380*/  FMUL.FTZ R34, R0, R202 ;  /* 0x000000ca00227220 */ /* 0x002fea0000410000 */
[----:B------:R-:W-:Y:S10]  /*9390*/  MUFU.EX2 R202, R40 ;  /* 0x0000002800ca7308 */ /* 0x000ff40000000800 */
[----:B------:R-:W-:Y:S01]  /*93a0*/  MUFU.EX2 R61, R61 ;  /* 0x0000003d003d7308 */ /* 0x000fe20000000800 */
[-C--:B-----5:R-:W-:Y:S08]  /*93b0*/  HMMA.16816.F32 R20, R184, R188.reuse, R20 ;  /* 0x000000bcb814723c */ /* 0x0a0ff00000001814 */
[C---:B------:R-:W-:Y:S01]  /*93c0*/  HMMA.16816.F32 R32, R180.reuse, R188, R32 ;  /* 0x000000bcb420723c */ /* 0x040fe20000001820 */
[----:B------:R1:W5:Y:S06]  /*93d0*/  MUFU.EX2 R188, R26 ;  /* 0x0000001a00bc7308 */ /* 0x00036c0000000800 */
[----:B------:R-:W-:Y:S01]  /*93e0*/  MOV R189, R192 ;  /* 0x000000c000bd7202 */ /* 0x000fe20000000f00 */
[-C--:B------:R-:W-:Y:S01]  /*93f0*/  HMMA.16816.F32 R164, R180, R190.reuse, R164 ;  /* 0x000000beb4a4723c */ /* 0x080fe200000018a4 */
[----:B------:R-:W5:Y:S03]  /*9400*/  LDSM.16.MT88.4 R180, [R220+0x900] ;  /* 0x00090000dcb4783b */ /* 0x000f660000004200 */
[----:B------:R-:W-:Y:S02]  /*9410*/  MOV R192, R247 ;  /* 0x000000f700c07202 */ /* 0x000fe40000000f00 */
[----:B------:R-:W-:Y:S01]  /*9420*/  MUFU.EX2 R247, R49 ;  /* 0x0000003100f77308 */ /* 0x000fe20000000800 */
[----:B---3--:R-:W-:Y:S01]  /*9430*/  F2FP.PACK_AB R25, R189, R252 ;  /* 0x000000fcbd19723e */ /* 0x008fe200000000ff */
[----:B------:R-:W-:Y:S04]  /*9440*/  HMMA.16816.F32 R168, R184, R190, R168 ;  /* 0x000000beb8a8723c */ /* 0x000fe800000018a8 */
[----:B------:R-:W-:Y:S03]  /*9450*/  MOV R0, R192 ;  /* 0x000000c000007202 */ /* 0x000fe60000000f00 */
[----:B------:R-:W-:Y:S02]  /*9460*/  MOV R184, R204 ;  /* 0x000000cc00b87202 */ /* 0x000fe40000000f00 */
[----:B------:R-:W-:Y:S01]  /*9470*/  MOV R185, R205 ;  /* 0x000000cd00b97202 */ /* 0x000fe20000000f00 */
[----:B------:R-:W-:Y:S02]  /*9480*/  MUFU.EX2 R204, R46 ;  /* 0x0000002e00cc7308 */ /* 0x000fe40000000800 */
[----:B------:R-:W-:Y:S02]  /*9490*/  MOV R186, R250 ;  /* 0x000000fa00ba7202 */ /* 0x000fe40000000f00 */
[----:B--2---:R-:W-:Y:S02]  /*94a0*/  MOV R187, R249 ;  /* 0x000000f900bb7202 */ /* 0x004fe40000000f00 */
[----:B------:R-:W-:Y:S02]  /*94b0*/  MOV R190, R248 ;  /* 0x000000f800be7202 */ /* 0x000fe40000000f00 */
[----:B------:R-:W-:Y:S02]  /*94c0*/  F2FP.PACK_AB R24, R184, R178 ;  /* 0x000000b2b818723e */ /* 0x000fe400000000ff */
[----:B-1----:R-:W-:Y:S01]  /*94d0*/  F2FP.PACK_AB R26, R186, R190 ;  /* 0x000000beba1a723e */ /* 0x002fe200000000ff */
[----:B------:R1:W-:Y:S01]  /*94e0*/  MUFU.EX2 R250, R37 ;  /* 0x0000002500fa7308 */ /* 0x0003e20000000800 */
[----:B------:R-:W-:Y:S02]  /*94f0*/  F2FP.PACK_AB R27, R185, R187 ;  /* 0x000000bbb91b723e */ /* 0x000fe400000000ff */
[----:B----4-:R-:W-:Y:S01]  /*9500*/  MOV R191, R216 ;  /* 0x000000d800bf7202 */ /* 0x010fe20000000f00 */
[--C-:B------:R-:W-:Y:S01]  /*9510*/  FFMA.FTZ R216, R64, c[0x0][0x2d0], -R208.reuse ;  /* 0x0000b40040d87a23 */ /* 0x100fe200000108d0 */
[----:B-----5:R-:W-:Y:S01]  /*9520*/  F2FP.PACK_AB R29, R196, R188 ;  /* 0x000000bcc41d723e */ /* 0x020fe200000000ff */
[----:B------:R-:W-:Y:S01]  /*9530*/  FFMA.FTZ R208, R65, c[0x0][0x2d0], -R208 ;  /* 0x0000b40041d07a23 */ /* 0x000fe200000108d0 */
[----:B------:R-:W-:Y:S02]  /*9540*/  F2FP.PACK_AB R28, R191, R251 ;  /* 0x000000fbbf1c723e */ /* 0x000fe400000000ff */
[----:B------:R-:W-:Y:S01]  /*9550*/  MOV R64, R242 ;  /* 0x000000f200407202 */ /* 0x000fe20000000f00 */
[----:B------:R2:W-:Y:S01]  /*9560*/  MUFU.EX2 R248, R48 ;  /* 0x0000003000f87308 */ /* 0x0005e20000000800 */
[----:B------:R-:W-:Y:S01]  /*9570*/  MOV R65, R243 ;  /* 0x000000f300417202 */ /* 0x000fe20000000f00 */
[-C--:B------:R-:W-:Y:S08]  /*9580*/  HMMA.16816.F32 R4, R24, R180.reuse, R4 ;  /* 0x000000b41804723c */ /* 0x080ff00000001804 */
[C---:B------:R-:W-:Y:S01]  /*9590*/  HMMA.16816.F32 R8, R28.reuse, R180, R8 ;  /* 0x000000b41c08723c */ /* 0x040fe20000001808 */
[----:B------:R-:W-:Y:S01]  /*95a0*/  MUFU.EX2 R178, R43 ;  /* 0x0000002b00b27308 */ /* 0x000fe20000000800 */
[----:B-1----:R-:W3:Y:S06]  /*95b0*/  LDL.LU R37, [R1+0x10] ;  /* 0x0000100001257983 */ /* 0x002eec0000300800 */
[-C--:B------:R-:W-:Y:S03]  /*95c0*/  HMMA.16816.F32 R12, R28, R182.reuse, R12 ;  /* 0x000000b61c0c723c */ /* 0x080fe6000000180c */
[----:B------:R-:W1:Y:S01]  /*95d0*/  MUFU.EX2 R242, R44 ;  /* 0x0000002c00f27308 */ /* 0x000e620000000800 */
[----:B--2---:R-:W2:Y:S04]  /*95e0*/  LDL.LU R48, [R1+0x8] ;  /* 0x0000080001307983 */ /* 0x004ea80000300800 */
[C---:B------:R-:W-:Y:S01]  /*95f0*/  HMMA.16816.F32 R16, R24.reuse, R182, R16 ;  /* 0x000000b61810723c */ /* 0x040fe20000001810 */
[----:B------:R-:W4:Y:S04]  /*9600*/  LDSM.16.MT88.4 R180, [R221+0x900] ;  /* 0x00090000ddb4783b */ /* 0x000f280000004200 */
[----:B------:R5:W5:Y:S04]  /*9610*/  MUFU.EX2 R205, R47 ;  /* 0x0000002f00cd7308 */ /* 0x000b680000000800 */
[----:B------:R-:W2:Y:S06]  /*9620*/  LDL.LU R49, [R1+0x4] ;  /* 0x0000040001317983 */ /* 0x000eac0000300800 */
[----:B------:R4:W-:Y:S01]  /*9630*/  MUFU.EX2 R243, R39 ;  /* 0x0000002700f37308 */ /* 0x0009e20000000800 */
[----:B-1----:R-:W-:Y:S09]  /*9640*/  F2FP.PACK_AB R38, R244, R242 ;  /* 0x000000f2f426723e */ /* 0x002ff200000000ff */
[----:B------:R1:W-:Y:S01]  /*9650*/  MUFU.EX2 R249, R36 ;  /* 0x0000002400f97308 */ /* 0x0003e20000000800 */
[----:B-----5:R-:W-:Y:S09]  /*9660*/  LDSM.16.MT88.4 R44, [R223+0x1100] ;  /* 0x00110000df2c783b */ /* 0x020ff20000004200 */
[----:B------:R-:W-:Y:S01]  /*9670*/  MUFU.EX2 R216, R216 ;  /* 0x000000d800d87308 */ /* 0x000fe20000000800 */
[----:B----4-:R-:W-:Y:S01]  /*9680*/  F2FP.PACK_AB R39, R205, R204 ;  /* 0x000000cccd27723e */ /* 0x010fe200000000ff */
[-C--:B------:R-:W-:Y:S03]  /*9690*/  HMMA.16816.F32 R68, R24, R180.reuse, R68 ;  /* 0x000000b41844723c */ /* 0x080fe60000001844 */
[----:B-1----:R-:W-:Y:S05]  /*96a0*/  MOV R36, R241 ;  /* 0x000000f100247202 */ /* 0x002fea0000000f00 */
[C---:B------:R-:W-:Y:S01]  /*96b0*/  HMMA.16816.F32 R72, R28.reuse, R180, R72 ;  /* 0x000000b41c48723c */ /* 0x040fe20000001848 */
[----:B------:R1:W4:Y:S07]  /*96c0*/  MUFU.EX2 R241, R41 ;  /* 0x0000002900f17308 */ /* 0x00032e0000000800 */
[-C--:B------:R-:W-:Y:S08]  /*96d0*/  HMMA.16816.F32 R76, R28, R182.reuse, R76 ;  /* 0x000000b61c4c723c */ /* 0x080ff0000000184c */
[C---:B------:R-:W-:Y:S01]  /*96e0*/  HMMA.16816.F32 R80, R24.reuse, R182, R80 ;  /* 0x000000b61850723c */ /* 0x040fe20000001850 */
[----:B------:R-:W5:Y:S08]  /*96f0*/  LDSM.16.MT88.4 R180, [R223+0x900] ;  /* 0x00090000dfb4783b */ /* 0x000f700000004200 */
[----:B-1----:R-:W-:Y:S01]  /*9700*/  LDSM.16.MT88.4 R40, [R221+0x1100] ;  /* 0x00110000dd28783b */ /* 0x002fe20000004200 */
[-C--:B-----5:R-:W-:Y:S08]  /*9710*/  HMMA.16816.F32 R84, R24, R180.reuse, R84 ;  /* 0x000000b41854723c */ /* 0x0a0ff00000001854 */
        /* <DEDUP_REMOVED lines=13> */
[----:B------:R-:W1:Y:S03]  /*97f0*/  LDSM.16.MT88.4 R180, [R221+0x2900] ;  /* 0x00290000ddb4783b */ /* 0x000e660000004200 */
[----:B---3--:R-:W-:Y:S01]  /*9800*/  FFMA.FTZ R173, R173, R37, R213 ;  /* 0x00000025adad7223 */ /* 0x008fe200000100d5 */
[----:B------:R-:W-:Y:S01]  /*9810*/  F2FP.PACK_AB R37, R178, R200 ;  /* 0x000000c8b225723e */ /* 0x000fe200000000ff */
[----:B------:R-:W-:Y:S01]  /*9820*/  MUFU.EX2 R213, R55 ;  /* 0x0000003700d57308 */ /* 0x000fe20000000800 */
[----:B--2---:R-:W-:Y:S09]  /*9830*/  FFMA.FTZ R172, R172, R48, R215 ;  /* 0x00000030acac7223 */ /* 0x004ff200000100d7 */
[----:B------:R-:W-:Y:S01]  /*9840*/  MUFU.EX2 R215, R66 ;  /* 0x0000004200d77308 */ /* 0x000fe20000000800 */
[-C--:B-1----:R-:W-:Y:S08]  /*9850*/  HMMA.16816.F32 R132, R24, R180.reuse, R132 ;  /* 0x000000b41884723c */ /* 0x082ff00000001884 */
[C---:B------:R-:W-:Y:S04]  /*9860*/  HMMA.16816.F32 R136, R28.reuse, R180, R136 ;  /* 0x000000b41c88723c */ /* 0x040fe80000001888 */
[----:B------:R-:W-:Y:S02]  /*9870*/  FFMA.FTZ R174, R174, R49, R217 ;  /* 0x00000031aeae7223 */ /* 0x000fe400000100d9 */
[----:B------:R-:W-:Y:S01]  /*9880*/  LDSM.16.MT88.4 R48, [R222+0x1100] ;  /* 0x00110000de30783b */ /* 0x000fe20000004200 */
[----:B------:R-:W-:Y:S01]  /*9890*/  MUFU.EX2 R217, R208 ;  /* 0x000000d000d97308 */ /* 0x000fe20000000800 */
[-C--:B------:R-:W-:Y:S04]  /*98a0*/  HMMA.16816.F32 R140, R28, R182.reuse, R140 ;  /* 0x000000b61c8c723c */ /* 0x080fe8000000188c */
[----:B------:R-:W-:Y:S01]  /*98b0*/  FADD.FTZ R174, R36, R174 ;  /* 0x000000ae24ae7221 */ /* 0x000fe20000010000 */
[----:B----4-:R-:W-:Y:S03]  /*98c0*/  F2FP.PACK_AB R36, R241, R202 ;  /* 0x000000caf124723e */ /* 0x010fe600000000ff */
[C---:B------:R-:W-:Y:S01]  /*98d0*/  HMMA.16816.F32 R144, R24.reuse, R182, R144 ;  /* 0x000000b61890723c */ /* 0x040fe20000001890 */
[----:B------:R-:W1:Y:S01]  /*98e0*/  LDSM.16.MT88.4 R180, [R223+0x2900] ;  /* 0x00290000dfb4783b */ /* 0x000e620000004200 */
[----:B------:R-:W-:Y:S06]  /*98f0*/  MUFU.EX2 R208, R56 ;  /* 0x0000003800d07308 */ /* 0x000fec0000000800 */
[-C--:B-1----:R-:W-:Y:S08]  /*9900*/  HMMA.16816.F32 R148, R24, R180.reuse, R148 ;  /* 0x000000b41894723c */ /* 0x082ff00000001894 */
[C---:B------:R-:W-:Y:S08]  /*9910*/  HMMA.16816.F32 R152, R28.reuse, R180, R152 ;  /* 0x000000b41c98723c */ /* 0x040ff00000001898 */
[-C--:B------:R-:W-:Y:S08]  /*9920*/  HMMA.16816.F32 R156, R28, R182.reuse, R156 ;  /* 0x000000b61c9c723c */ /* 0x080ff0000000189c */
[C---:B------:R-:W-:Y:S01]  /*9930*/  HMMA.16816.F32 R160, R24.reuse, R182, R160 ;  /* 0x000000b618a0723c */ /* 0x040fe200000018a0 */
[----:B------:R-:W1:Y:S07]  /*9940*/  LDSM.16.MT88.4 R180, [R222+0x2900] ;  /* 0x00290000deb4783b */ /* 0x000e6e0000004200 */
[-C--:B-1----:R-:W-:Y:S08]  /*9950*/  HMMA.16816.F32 R20, R24, R180.reuse, R20 ;  /* 0x000000b41814723c */ /* 0x082ff00000001814 */
[C---:B------:R-:W-:Y:S07]  /*9960*/  HMMA.16816.F32 R32, R28.reuse, R180, R32 ;  /* 0x000000b41c20723c */ /* 0x040fee0000001820 */
[----:B------:R-:W-:Y:S01]  /*9970*/  MOV R180, R207 ;  /* 0x000000cf00b47202 */ /* 0x000fe20000000f00 */
[-C--:B------:R-:W-:Y:S01]  /*9980*/  HMMA.16816.F32 R164, R28, R182.reuse, R164 ;  /* 0x000000b61ca4723c */ /* 0x080fe200000018a4 */
[----:B------:R-:W1:Y:S01]  /*9990*/  LDSM.16.MT88.4 R28, [R220+0x1100] ;  /* 0x00110000dc1c783b */ /* 0x000e620000004200 */
[----:B------:R2:W-:Y:S02]  /*99a0*/  MUFU.EX2 R207, R57 ;  /* 0x0000003900cf7308 */ /* 0x0005e40000000800 */
[----:B------:R-:W-:Y:S04]  /*99b0*/  MOV R181, R206 ;  /* 0x000000ce00b57202 */ /* 0x000fe80000000f00 */
[----:B------:R-:W-:Y:S04]  /*99c0*/  HMMA.16816.F32 R168, R24, R182, R168 ;  /* 0x000000b618a8723c */ /* 0x000fe800000018a8 */
[----:B------:R-:W-:Y:S03]  /*99d0*/  MUFU.EX2 R206, R60 ;  /* 0x0000003c00ce7308 */ /* 0x000fe60000000800 */
[----:B------:R-:W-:Y:S02]  /*99e0*/  F2FP.PACK_AB R24, R250, R249 ;  /* 0x000000f9fa18723e */ /* 0x000fe400000000ff */
[----:B------:R-:W-:Y:S03]  /*99f0*/  F2FP.PACK_AB R26, R247, R248 ;  /* 0x000000f8f71a723e */ /* 0x000fe600000000ff */
[----:B------:R-:W-:Y:S02]  /*9a00*/  F2FP.PACK_AB R25, R243, R203 ;  /* 0x000000cbf319723e */ /* 0x000fe400000000ff */
[----:B------:R-:W-:Y:S01]  /*9a10*/  F2FP.PACK_AB R27, R246, R245 ;  /* 0x000000f5f61b723e */ /* 0x000fe200000000ff */
[----:B------:R-:W3:Y:S01]  /*9a20*/  MUFU.EX2 R60, R3 ;  /* 0x00000003003c7308 */ /* 0x000ee20000000800 */
[----:B------:R-:W-:Y:S01]  /*9a30*/  MOV R183, R194 ;  /* 0x000000c200b77202 */ /* 0x000fe20000000f00 */
[----:B--2---:R-:W-:Y:S01]  /*9a40*/  LDSM.16.MT88.4 R56, [R223+0x3900] ;  /* 0x00390000df38783b */ /* 0x004fe20000004200 */
[----:B------:R-:W-:Y:S07]  /*9a50*/  MOV R182, R193 ;  /* 0x000000c100b67202 */ /* 0x000fee0000000f00 */
[----:B------:R-:W-:Y:S01]  /*9a60*/  LDSM.16.MT88.4 R192, [R220+0x1900] ;  /* 0x00190000dcc0783b */ /* 0x000fe20000004200 */
        /* <DEDUP_REMOVED lines=14> */
[----:B------:R-:W4:Y:S07]  /*9b50*/  LDSM.16.MT88.4 R44, [R223+0x3100] ;  /* 0x00310000df2c783b */ /* 0x000f2e0000004200 */
[-C--:B------:R-:W-:Y:S08]  /*9b60*/  HMMA.16816.F32 R100, R24, R48.reuse, R100 ;  /* 0x000000301864723c */ /* 0x080ff00000001864 */
[C---:B------:R-:W-:Y:S08]  /*9b70*/  HMMA.16816.F32 R104, R36.reuse, R48, R104 ;  /* 0x000000302468723c */ /* 0x040ff00000001868 */
[-C--:B------:R-:W-:Y:S08]  /*9b80*/  HMMA.16816.F32 R108, R36, R50.reuse, R108 ;  /* 0x00000032246c723c */ /* 0x080ff0000000186c */
[C---:B------:R-:W-:Y:S01]  /*9b90*/  HMMA.16816.F32 R112, R24.reuse, R50, R112 ;  /* 0x000000321870723c */ /* 0x040fe20000001870 */
[----:B------:R-:W5:Y:S07]  /*9ba0*/  LDSM.16.MT88.4 R48, [R222+0x3100] ;  /* 0x00310000de30783b */ /* 0x000f6e0000004200 */
[-C--:B-1----:R-:W-:Y:S08]  /*9bb0*/  HMMA.16816.F32 R116, R24, R28.reuse, R116 ;  /* 0x0000001c1874723c */ /* 0x082ff00000001874 */
[C---:B------:R-:W-:Y:S07]  /*9bc0*/  HMMA.16816.F32 R120, R36.reuse, R28, R120 ;  /* 0x0000001c2478723c */ /* 0x040fee0000001878 */
[----:B------:R-:W-:Y:S01]  /*9bd0*/  FADD.FTZ R29, R218, R52 ;  /* 0x00000034da1d7221 */ /* 0x000fe20000010000 */
[-C--:B------:R-:W-:Y:S04]  /*9be0*/  HMMA.16816.F32 R124, R36, R30.reuse, R124 ;  /* 0x0000001e247c723c */ /* 0x080fe8000000187c */
[----:B------:R-:W-:Y:S01]  /*9bf0*/  MOV R218, R187 ;  /* 0x000000bb00da7202 */ /* 0x000fe20000000f00 */
[----:B------:R-:W-:Y:S01]  /*9c00*/  FADD.FTZ R28, R0, R172 ;  /* 0x000000ac001c7221 */ /* 0x000fe20000010000 */
[----:B------:R-:W-:Y:S01]  /*9c10*/  MOV R172, R185 ;  /* 0x000000b900ac7202 */ /* 0x000fe20000000f00 */
[----:B------:R-:W-:Y:S01]  /*9c20*/  FADD.FTZ R0, R182, R173 ;  /* 0x000000adb6007221 */ /* 0x000fe20000010000 */
[C---:B------:R-:W-:Y:S04]  /*9c30*/  HMMA.16816.F32 R128, R24.reuse, R30, R128 ;  /* 0x0000001e1880723c */ /* 0x040fe80000001880 */
[----:B------:R-:W-:Y:S01]  /*9c40*/  MOV R173, R186 ;  /* 0x000000ba00ad7202 */ /* 0x000fe20000000f00 */
[----:B------:R-:W-:Y:S02]  /*9c50*/  FADD.FTZ R0, R180, R0 ;  /* 0x00000000b4007221 */ /* 0x000fe40000010000 */
[----:B------:R-:W-:Y:S01]  /*9c60*/  FADD.FTZ R30, R183, R174 ;  /* 0x000000aeb71e7221 */ /* 0x000fe20000010000 */
[-C--:B--2---:R-:W-:Y:S04]  /*9c70*/  HMMA.16816.F32 R132, R24, R40.reuse, R132 ;  /* 0x000000281884723c */ /* 0x084fe80000001884 */
[----:B------:R-:W-:Y:S01]  /*9c80*/  FADD.FTZ R30, R181, R30 ;  /* 0x0000001eb51e7221 */ /* 0x000fe20000010000 */
[----:B---3--:R-:W-:Y:S01]  /*9c90*/  F2FP.PACK_AB R31, R60, R61 ;  /* 0x0000003d3c1f723e */ /* 0x008fe200000000ff */
[----:B------:R-:W-:Y:S01]  /*9ca0*/  FADD.FTZ R3, R64, R0 ;  /* 0x0000000040037221 */ /* 0x000fe20000010000 */
[----:B------:R-:W-:Y:S01]  /*9cb0*/  MOV R174, R190 ;  /* 0x000000be00ae7202 */ /* 0x000fe20000000f00 */
[C---:B------:R-:W-:Y:S04]  /*9cc0*/  HMMA.16816.F32 R136, R36.reuse, R40, R136 ;  /* 0x000000282488723c */ /* 0x040fe80000001888 */
[----:B------:R-:W-:Y:S02]  /*9cd0*/  FADD.FTZ R30, R53, R30 ;  /* 0x0000001e351e7221 */ /* 0x000fe40000010000 */
[----:B------:R-:W-:Y:S01]  /*9ce0*/  LDSM.16.MT88.4 R52, [R221+0x3900] ;  /* 0x00390000dd34783b */ /* 0x000fe20000004200 */
[----:B------:R-:W-:Y:S01]  /*9cf0*/  FADD.FTZ R29, R219, R29 ;  /* 0x0000001ddb1d7221 */ /* 0x000fe20000010000 */
[-C--:B------:R-:W-:Y:S04]  /*9d00*/  HMMA.16816.F32 R140, R36, R42.reuse, R140 ;  /* 0x0000002a248c723c */ /* 0x080fe8000000188c */
[----:B------:R-:W-:Y:S01]  /*9d10*/  FADD.FTZ R64, R184, R30 ;  /* 0x0000001eb8407221 */ /* 0x000fe20000010000 */
[----:B------:R-:W-:Y:S01]  /*9d20*/  F2FP.PACK_AB R30, R209, R206 ;  /* 0x000000ced11e723e */ /* 0x000fe200000000ff */
[----:B------:R-:W-:Y:S01]  /*9d30*/  FADD.FTZ R0, R240, R29 ;  /* 0x0000001df0007221 */ /* 0x000fe20000010000 */
[----:B------:R-:W-:Y:S01]  /*9d40*/  F2FP.PACK_AB R29, R62, R63 ;  /* 0x0000003f3e1d723e */ /* 0x000fe200000000ff */
[C---:B------:R-:W-:Y:S01]  /*9d50*/  HMMA.16816.F32 R144, R24.reuse, R42, R144 ;  /* 0x0000002a1890723c */ /* 0x040fe20000001890 */
[----:B------:R-:W1:Y:S03]  /*9d60*/  LDSM.16.MT88.4 R40, [R221+0x1900] ;  /* 0x00190000dd28783b */ /* 0x000e660000004200 */
[----:B------:R-:W-:Y:S01]  /*9d70*/  FADD.FTZ R28, R67, R28 ;  /* 0x0000001c431c7221 */ /* 0x000fe20000010000 */
[----:B------:R-:W-:Y:S01]  /*9d80*/  MOV R219, R191 ;  /* 0x000000bf00db7202 */ /* 0x000fe20000000f00 */
[----:B------:R-:W-:Y:S01]  /*9d90*/  FADD.FTZ R66, R251, R3 ;  /* 0x00000003fb427221 */ /* 0x000fe20000010000 */
[----:B------:R-:W-:Y:S01]  /*9da0*/  MOV R240, R189 ;  /* 0x000000bd00f07202 */ /* 0x000fe20000000f00 */
[-C--:B----4-:R-:W-:Y:S04]  /*9db0*/  HMMA.16816.F32 R148, R24, R44.reuse, R148 ;  /* 0x0000002c1894723c */ /* 0x090fe80000001894 */
[----:B------:R-:W-:Y:S02]  /*9dc0*/  FADD.FTZ R28, R65, R28 ;  /* 0x0000001c411c7221 */ /* 0x000fe40000010000 */
[----:B------:R-:W-:Y:S02]  /*9dd0*/  FADD.FTZ R65, R188, R0 ;  /* 0x00000000bc417221 */ /* 0x000fe40000010000 */
[C---:B------:R-:W-:Y:S04]  /*9de0*/  HMMA.16816.F32 R152, R36.reuse, R44, R152 ;  /* 0x0000002c2498723c */ /* 0x040fe80000001898 */
[----:B------:R-:W-:Y:S01]  /*9df0*/  FADD.FTZ R67, R252, R28 ;  /* 0x0000001cfc437221 */ /* 0x000fe20000010000 */
[----:B------:R-:W-:Y:S01]  /*9e00*/  F2FP.PACK_AB R28, R207, R208 ;  /* 0x000000d0cf1c723e */ /* 0x000fe200000000ff */
[----:B------:R-:W-:Y:S02]  /*9e10*/  FADD.FTZ R0, R219, R66 ;  /* 0x00000042db007221 */ /* 0x000fe40000010000 */
[-C--:B------:R-:W-:Y:S04]  /*9e20*/  HMMA.16816.F32 R156, R36, R46.reuse, R156 ;  /* 0x0000002e249c723c */ /* 0x080fe8000000189c */
[----:B------:R-:W-:Y:S02]  /*9e30*/  FADD.FTZ R0, R199, R0 ;  /* 0x00000000c7007221 */ /* 0x000fe40000010000 */
[----:B------:R-:W-:Y:S02]  /*9e40*/  FADD.FTZ R3, R240, R67 ;  /* 0x00000043f0037221 */ /* 0x000fe40000010000 */
[C---:B------:R-:W-:Y:S01]  /*9e50*/  HMMA.16816.F32 R160, R24.reuse, R46, R160 ;  /* 0x0000002e18a0723c */ /* 0x040fe200000018a0 */
[----:B------:R-:W-:Y:S03]  /*9e60*/  LDSM.16.MT88.4 R44, [R222+0x1900] ;  /* 0x00190000de2c783b */ /* 0x000fe60000004200 */
[----:B------:R-:W-:Y:S04]  /*9e70*/  FADD.FTZ R3, R218, R3 ;  /* 0x00000003da037221 */ /* 0x000fe80000010000 */
[-C--:B-----5:R-:W-:Y:S08]  /*9e80*/  HMMA.16816.F32 R20, R24, R48.reuse, R20 ;  /* 0x000000301814723c */ /* 0x0a0ff00000001814 */
[C---:B------:R-:W-:Y:S08]  /*9e90*/  HMMA.16816.F32 R32, R36.reuse, R48, R32 ;  /* 0x000000302420723c */ /* 0x040ff00000001820 */
[-C--:B------:R-:W-:Y:S01]  /*9ea0*/  HMMA.16816.F32 R164, R36, R50.reuse, R164 ;  /* 0x0000003224a4723c */ /* 0x080fe200000018a4 */
[----:B------:R-:W2:Y:S07]  /*9eb0*/  LDSM.16.MT88.4 R36, [R223+0x1900] ;  /* 0x00190000df24783b */ /* 0x000eae0000004200 */
[----:B------:R-:W-:Y:S01]  /*9ec0*/  HMMA.16816.F32 R168, R24, R50, R168 ;  /* 0x0000003218a8723c */ /* 0x000fe200000018a8 */
[----:B------:R-:W3:Y:S06]  /*9ed0*/  LDSM.16.MT88.4 R48, [R220+0x3900] ;  /* 0x00390000dc30783b */ /* 0x000eec0000004200 */
[----:B------:R-:W-:Y:S02]  /*9ee0*/  F2FP.PACK_AB R24, R214, R212 ;  /* 0x000000d4d618723e */ /* 0x000fe400000000ff */
[----:B------:R-:W-:Y:S03]  /*9ef0*/  F2FP.PACK_AB R26, R217, R216 ;  /* 0x000000d8d91a723e */ /* 0x000fe600000000ff */
[----:B------:R-:W-:Y:S02]  /*9f00*/  F2FP.PACK_AB R25, R213, R211 ;  /* 0x000000d3d519723e */ /* 0x000fe400000000ff */
[----:B------:R-:W-:Y:S07]  /*9f10*/  F2FP.PACK_AB R27, R210, R215 ;  /* 0x000000d7d21b723e */ /* 0x000fee00000000ff */
[-C--:B------:R-:W-:Y:S01]  /*9f20*/  HMMA.16816.F32 R184, R24, R192.reuse, R4 ;  /* 0x000000c018b8723c */ /* 0x080fe20000001804 */
[----:B------:R-:W4:Y:S07]  /*9f30*/  LDSM.16.MT88.4 R4, [R222+0x3900] ;  /* 0x00390000de04783b */ /* 0x000f2e0000004200 */
[C---:B------:R-:W-:Y:S07]  /*9f40*/  HMMA.16816.F32 R180, R28.reuse, R192, R8 ;  /* 0x000000c01cb4723c */ /* 0x040fee0000001808 */
[----:B------:R-:W-:Y:S01]  /*9f50*/  FADD.FTZ R8, R174, R64 ;  /* 0x00000040ae087221 */ /* 0x000fe20000010000 */
[-C--:B------:R-:W-:Y:S04]  /*9f60*/  HMMA.16816.F32 R188, R28, R194.reuse, R12 ;  /* 0x000000c21cbc723c */ /* 0x080fe8000000180c */
[----:B------:R-:W-:Y:S02]  /*9f70*/  FADD.FTZ R9, R198, R0 ;  /* 0x00000000c6097221 */ /* 0x000fe40000010000 */
[----:B------:R-:W-:Y:S01]  /*9f80*/  FADD.FTZ R11, R173, R8 ;  /* 0x00000008ad0b7221 */ /* 0x000fe20000010000 */
[----:B------:R-:W-:Y:S01]  /*9f90*/  MOV R173, R175 ;  /* 0x000000af00ad7202 */ /* 0x000fe20000000f00 */
        /* <DEDUP_REMOVED lines=10> */
[----:B------:R-:W-:Y:S02]  /*a040*/  FADD.FTZ R11, R202, R9 ;  /* 0x00000009ca0b7221 */ /* 0x000fe40000010000 */
[----:B------:R-:W-:Y:S02]  /*a050*/  FADD.FTZ R10, R200, R8 ;  /* 0x00000008c80a7221 */ /* 0x000fe40000010000 */
[C---:B------:R-:W-:Y:S04]  /*a060*/  HMMA.16816.F32 R80, R24.reuse, R42, R80 ;  /* 0x0000002a1850723c */ /* 0x040fe80000001850 */
[----:B------:R-:W-:Y:S02]  /*a070*/  FADD.FTZ R9, R250, R3 ;  /* 0x00000003fa097221 */ /* 0x000fe40000010000 */
[----:B------:R-:W-:Y:S01]  /*a080*/  FADD.FTZ R3, R178, R10 ;  /* 0x0000000ab2037221 */ /* 0x000fe20000010000 */
[----:B------:R-:W-:Y:S01]  /*a090*/  MOV R178, R2 ;  /* 0x0000000200b27202 */ /* 0x000fe20000000f00 */
[-C--:B--2---:R-:W-:Y:S04]  /*a0a0*/  HMMA.16816.F32 R84, R24, R36.reuse, R84 ;  /* 0x000000241854723c */ /* 0x084fe80000001854 */
        /* <DEDUP_REMOVED lines=24> */
[-C--:B----4-:R-:W-:Y:S08]  /*a230*/  HMMA.16816.F32 R196, R24, R4.reuse, R20 ;  /* 0x0000000418c4723c */ /* 0x090ff00000001814 */
[C---:B------:R-:W-:Y:S07]  /*a240*/  HMMA.16816.F32 R200, R28.reuse, R4, R32 ;  /* 0x000000041cc8723c */ /* 0x040fee0000001820 */
[----:B------:R-:W-:Y:S01]  /*a250*/  FADD.FTZ R4, R241, R11 ;  /* 0x0000000bf1047221 */ /* 0x000fe20000010000 */
[-C--:B------:R-:W-:Y:S04]  /*a260*/  HMMA.16816.F32 R164, R28, R6.reuse, R164 ;  /* 0x000000061ca4723c */ /* 0x080fe800000018a4 */
        /* <DEDUP_REMOVED lines=17> */
[----:B------:R-:W-:Y:S01]  /*a380*/  STL [R1+0x4], R5 ;  /* 0x0000040501007387 */ /* 0x000fe20000100800 */
[----:B------:R-:W-:Y:S02]  /*a390*/  FADD.FTZ R3, R209, R3 ;  /* 0x00000003d1037221 */ /* 0x000fe40000010000 */
[----:B------:R-:W-:Y:S02]  /*a3a0*/  FADD.FTZ R4, R210, R4 ;  /* 0x00000004d2047221 */ /* 0x000fe40000010000 */
[----:B------:R-:W-:Y:S03]  /*a3b0*/  FADD.FTZ R0, R61, R7 ;  /* 0x000000073d007221 */ /* 0x000fe60000010000 */
[----:B------:R-:W-:Y:S01]  /*a3c0*/  STL [R1+0x8], R4 ;  /* 0x0000080401007387 */ /* 0x000fe20000100800 */
[----:B------:R-:W-:Y:S03]  /*a3d0*/  FADD.FTZ R0, R60, R0 ;  /* 0x000000003c007221 */ /* 0x000fe60000010000 */
[----:B------:R1:W-:Y:S04]  /*a3e0*/  STL [R1+0x10], R3 ;  /* 0x0000100301007387 */ /* 0x0003e80000100800 */
[----:B------:R2:W-:Y:S01]  /*a3f0*/  STL [R1+0xc], R0 ;  /* 0x00000c0001007387 */ /* 0x0005e20000100800 */
[----:B-1----:R-:W-:Y:S02]  /*a400*/  MOV R3, R176 ;  /* 0x000000b000037202 */ /* 0x002fe40000000f00 */
[----:B--2---:R-:W-:Y:S01]  /*a410*/  MOV R0, R177 ;  /* 0x000000b100007202 */ /* 0x004fe20000000f00 */
[----:B------:R-:W-:-:S05]  /*a420*/  @P1 BRA `(.L_x_690) ;  /* 0xffffc6c000001947 */ /* 0x000fca000383ffff */
.L_x_689:
[----:B-1----:R-:W2:Y:S04]  /*a430*/  LDL.LU R6, [R1+0x4] ;  /* 0x0000040001067983 */ /* 0x002ea80000300800 */
[----:B------:R-:W3:Y:S04]  /*a440*/  LDL.LU R4, [R1+0x8] ;  /* 0x0000080001047983 */ /* 0x000ee80000300800 */
[----:B------:R-:W4:Y:S04]  /*a450*/  LDL.LU R8, [R1+0x10] ;  /* 0x0000100001087983 */ /* 0x000f280000300800 */
[----:B------:R-:W4:Y:S01]  /*a460*/  LDL.LU R5, [R1+0xc] ;  /* 0x00000c0001057983 */ /* 0x000f220000300800 */
[----:B------:R-:W-:-:S02]  /*a470*/  MOV R62, 0xff800000 ;  /* 0xff800000003e7802 */ /* 0x000fc40000000f00 */
[----:B------:R-:W-:Y:S02]  /*a480*/  MOV R63, 0xff800000 ;  /* 0xff800000003f7802 */ /* 0x000fe40000000f00 */
[----:B------:R-:W-:Y:S02]  /*a490*/  MOV R64, 0xff800000 ;  /* 0xff80000000407802 */ /* 0x000fe40000000f00 */
[----:B------:R-:W-:Y:S02]  /*a4a0*/  MOV R65, 0xff800000 ;  /* 0xff80000000417802 */ /* 0x000fe40000000f00 */
[----:B------:R-:W-:Y:S01]  /*a4b0*/  PLOP3.LUT P0, PT, PT, PT, PT, 0x8, 0x0 ;  /* 0x000000000000781c */ /* 0x000fe20003f0e170 */
[----:B--2---:R-:W1:Y:S04]  /*a4c0*/  SHFL.BFLY PT, R11, R6, 0x2, 0x1f ;  /* 0x0c401f00060b7f89 */ /* 0x004e6800000e0000 */
[----:B---3--:R-:W2:Y:S04]  /*a4d0*/  SHFL.BFLY PT, R9, R4, 0x2, 0x1f ;  /* 0x0c401f0004097f89 */ /* 0x008ea800000e0000 */
[----:B----4-:R-:W3:Y:S01]  /*a4e0*/  SHFL.BFLY PT, R7, R8, 0x2, 0x1f ;  /* 0x0c401f0008077f89 */ /* 0x010ee200000e0000 */
[----:B-1----:R-:W-:-:S03]  /*a4f0*/  FADD.FTZ R11, R11, R6 ;  /* 0x000000060b0b7221 */ /* 0x002fc60000010000 */
[----:B------:R-:W1:Y:S01]  /*a500*/  SHFL.BFLY PT, R6, R5, 0x2, 0x1f ;  /* 0x0c401f0005067f89 */ /* 0x000e6200000e0000 */
[----:B--2---:R-:W-:-:S03]  /*a510*/  FADD.FTZ R9, R9, R4 ;  /* 0x0000000409097221 */ /* 0x004fc60000010000 */
[----:B------:R-:W2:Y:S01]  /*a520*/  SHFL.BFLY PT, R0, R11, 0x1, 0x1f ;  /* 0x0c201f000b007f89 */ /* 0x000ea200000e0000 */
[----:B---3--:R-:W-:-:S03]  /*a530*/  FADD.FTZ R7, R7, R8 ;  /* 0x0000000807077221 */ /* 0x008fc60000010000 */
[----:B------:R-:W3:Y:S04]  /*a540*/  SHFL.BFLY PT, R4, R9, 0x1, 0x1f ;  /* 0x0c201f0009047f89 */ /* 0x000ee800000e0000 */
[----:B------:R-:W4:Y:S01]  /*a550*/  SHFL.BFLY PT, R3, R7, 0x1, 0x1f ;  /* 0x0c201f0007037f89 */ /* 0x000f2200000e0000 */
[----:B-1----:R-:W-:Y:S02]  /*a560*/  FADD.FTZ R6, R6, R5 ;  /* 0x0000000506067221 */ /* 0x002fe40000010000 */
[----:B--2---:R-:W-:-:S03]  /*a570*/  FADD.FTZ R11, R11, R0 ;  /* 0x000000000b0b7221 */ /* 0x004fc60000010000 */
[----:B------:R-:W1:Y:S01]  /*a580*/  SHFL.BFLY PT, R5, R6, 0x1, 0x1f ;  /* 0x0c201f0006057f89 */ /* 0x000e6200000e0000 */
[----:B------:R-:W-:Y:S01]  /*a590*/  MOV R0, RZ ;  /* 0x000000ff00007202 */ /* 0x000fe20000000f00 */
[----:B---3--:R-:W-:Y:S01]  /*a5a0*/  FADD.FTZ R9, R9, R4 ;  /* 0x0000000409097221 */ /* 0x008fe20000010000 */
[----:B------:R-:W-:Y:S02]  /*a5b0*/  FSETP.NE.FTZ.AND P4, PT, R11, RZ, PT ;  /* 0x000000ff0b00720b */ /* 0x000fe40003f95000 */
[----:B------:R-:W-:Y:S01]  /*a5c0*/  MOV R4, RZ ;  /* 0x000000ff00047202 */ /* 0x000fe20000000f00 */
[----:B----4-:R-:W-:Y:S01]  /*a5d0*/  FADD.FTZ R7, R7, R3 ;  /* 0x0000000307077221 */ /* 0x010fe20000010000 */
[----:B------:R-:W-:Y:S02]  /*a5e0*/  FSETP.NE.FTZ.AND P3, PT, R9, RZ, PT ;  /* 0x000000ff0900720b */ /* 0x000fe40003f75000 */
[----:B------:R-:W-:Y:S02]  /*a5f0*/  MOV R3, RZ ;  /* 0x000000ff00037202 */ /* 0x000fe40000000f00 */
[----:B------:R-:W-:-:S05]  /*a600*/  FSETP.NE.FTZ.AND P2, PT, R7, RZ, PT ;  /* 0x000000ff0700720b */ /* 0x000fca0003f55000 */
[----:B------:R-:W2:Y:S01]  /*a610*/  @P4 MUFU.RCP R0, R11 ;  /* 0x0000000b00004308 */ /* 0x000ea20000001000 */
[----:B-1----:R-:W-:-:S07]  /*a620*/  FADD.FTZ R6, R5, R6 ;  /* 0x0000000605067221 */ /* 0x002fce0000010000 */
[----:B------:R-:W1:Y:S01]  /*a630*/  @P2 MUFU.RCP R3, R7 ;  /* 0x0000000700032308 */ /* 0x000e620000001000 */
[----:B------:R-:W-:Y:S01]  /*a640*/  FSETP.NE.FTZ.AND P1, PT, R6, RZ, PT ;  /* 0x000000ff0600720b */ /* 0x000fe20003f35000 */
[----:B--2---:R-:W-:-:S06]  /*a650*/  FMUL.FTZ R184, R0, R184 ;  /* 0x000000b800b87220 */ /* 0x004fcc0000410000 */
[----:B------:R-:W2:Y:S01]  /*a660*/  @P3 MUFU.RCP R4, R9 ;  /* 0x0000000900043308 */ /* 0x000ea20000001000 */
[C---:B------:R-:W-:Y:S02]  /*a670*/  FMUL.FTZ R58, R0.reuse, R185 ;  /* 0x000000b9003a7220 */ /* 0x040fe40000410000 */
[C---:B------:R-:W-:Y:S02]  /*a680*/  FMUL.FTZ R192, R0.reuse, R192 ;  /* 0x000000c000c07220 */ /* 0x040fe40000410000 */
[C---:B------:R-:W-:Y:S02]  /*a690*/  FMUL.FTZ R193, R0.reuse, R193 ;  /* 0x000000c100c17220 */ /* 0x040fe40000410000 */
[C---:B------:R-:W-:Y:S01]  /*a6a0*/  FMUL.FTZ R68, R0.reuse, R68 ;  /* 0x0000004400447220 */ /* 0x040fe20000410000 */
[----:B------:R-:W-:Y:S01]  /*a6b0*/  @P4 MUFU.LG2 R11, R11 ;  /* 0x0000000b000b4308 */ /* 0x000fe20000000c00 */
[C---:B------:R-:W-:Y:S01]  /*a6c0*/  FMUL.FTZ R52, R0.reuse, R69 ;  /* 0x0000004500347220 */ /* 0x040fe20000410000 */
[----:B------:R-:W-:Y:S01]  /*a6d0*/  @P1 MOV R8, 0x3f317218 ;  /* 0x3f31721800081802 */ /* 0x000fe20000000f00 */
[----:B------:R-:W-:-:S02]  /*a6e0*/  FMUL.FTZ R80, R0, R80 ;  /* 0x0000005000507220 */ /* 0x000fc40000410000 */
[C---:B------:R-:W-:Y:S02]  /*a6f0*/  FMUL.FTZ R81, R0.reuse, R81 ;  /* 0x0000005100517220 */ /* 0x040fe40000410000 */
[C---:B------:R-:W-:Y:S01]  /*a700*/  FMUL.FTZ R84, R0.reuse, R84 ;  /* 0x0000005400547220 */ /* 0x040fe20000410000 */
[----:B------:R-:W-:Y:S01]  /*a710*/  @P3 MUFU.LG2 R9, R9 ;  /* 0x0000000900093308 */ /* 0x000fe20000000c00 */
[C---:B------:R-:W-:Y:S02]  /*a720*/  FMUL.FTZ R50, R0.reuse, R85 ;  /* 0x0000005500327220 */ /* 0x040fe40000410000 */
[C---:B------:R-:W-:Y:S02]  /*a730*/  FMUL.FTZ R96, R0.reuse, R96 ;  /* 0x0000006000607220 */ /* 0x040fe40000410000 */
[C---:B------:R-:W-:Y:S02]  /*a740*/  FMUL.FTZ R46, R0.reuse, R97 ;  /* 0x00000061002e7220 */ /* 0x040fe40000410000 */
[C---:B------:R-:W-:Y:S01]  /*a750*/  FMUL.FTZ R100, R0.reuse, R100 ;  /* 0x0000006400647220 */ /* 0x040fe20000410000 */
[----:B------:R-:W-:Y:S01]  /*a760*/  @P2 MUFU.LG2 R7, R7 ;  /* 0x0000000700072308 */ /* 0x000fe20000000c00 */
        /* <DEDUP_REMOVED lines=18> */
[----:B------:R-:W-:Y:S01]  /*a890*/  FMUL.FTZ R169, R0, R169 ;  /* 0x000000a900a97220 */ /* 0x000fe20000410000 */
[----:B------:R-:W-:Y:S01]  /*a8a0*/  MOV R0, RZ ;  /* 0x000000ff00007202 */ /* 0x000fe20000000f00 */
[----:B-1----:R-:W-:-:S02]  /*a8b0*/  FMUL.FTZ R180, R3, R180 ;  /* 0x000000b403b47220 */ /* 0x002fc40000410000 */
[C---:B------:R-:W-:Y:S02]  /*a8c0*/  FMUL.FTZ R59, R3.reuse, R181 ;  /* 0x000000b5033b7220 */ /* 0x040fe40000410000 */
[C---:B------:R-:W-:Y:S01]  /*a8d0*/  FMUL.FTZ R188, R3.reuse, R188 ;  /* 0x000000bc03bc7220 */ /* 0x040fe20000410000 */
[----:B------:R-:W1:Y:S01]  /*a8e0*/  @P1 MUFU.RCP R0, R6 ;  /* 0x0000000600001308 */ /* 0x000e620000001000 */
[C---:B------:R-:W-:Y:S02]  /*a8f0*/  FMUL.FTZ R56, R3.reuse, R189 ;  /* 0x000000bd03387220 */ /* 0x040fe40000410000 */
[C---:B------:R-:W-:Y:S02]  /*a900*/  FMUL.FTZ R72, R3.reuse, R72 ;  /* 0x0000004803487220 */ /* 0x040fe40000410000 */
[C---:B------:R-:W-:Y:S02]  /*a910*/  FMUL.FTZ R55, R3.reuse, R73 ;  /* 0x0000004903377220 */ /* 0x040fe40000410000 */
[C---:B------:R-:W-:Y:S01]  /*a920*/  FMUL.FTZ R76, R3.reuse, R76 ;  /* 0x0000004c034c7220 */ /* 0x040fe20000410000 */
[----:B------:R-:W3:Y:S01]  /*a930*/  @P1 MUFU.LG2 R6, R6 ;  /* 0x0000000600061308 */ /* 0x000ee20000000c00 */
        /* <DEDUP_REMOVED lines=25> */
[----:B------:R-:W-:Y:S01]  /*aad0*/  @P3 MOV R3, 0x3f317218 ;  /* 0x3f31721800033802 */ /* 0x000fe20000000f00 */
[----:B--2---:R-:W-:-:S02]  /*aae0*/  FMUL.FTZ R186, R4, R186 ;  /* 0x000000ba04ba7220 */ /* 0x004fc40000410000 */
        /* <DEDUP_REMOVED lines=32> */
[C---:B-1----:R-:W-:Y:S02]  /*acf0*/  FMUL.FTZ R182, R0.reuse, R182 ;  /* 0x000000b600b67220 */ /* 0x042fe40000410000 */
        /* <DEDUP_REMOVED lines=31> */
[----:B------:R-:W-:Y:S01]  /*aef0*/  @P2 MOV R0, 0x3f317218 ;  /* 0x3f31721800002802 */ /* 0x000fe20000000f00 */
[----:B------:R-:W-:Y:S02]  /*af00*/  @P3 FMUL.FTZ R5, R3, c[0x0][0x2d0] ;  /* 0x0000b40003053a20 */ /* 0x000fe40000410000 */
[----:B------:R-:W-:Y:S02]  /*af10*/  @P4 FMUL.FTZ R10, R4, c[0x0][0x2d0] ;  /* 0x0000b400040a4a20 */ /* 0x000fe40000410000 */
[----:B------:R-:W-:-:S02]  /*af20*/  @P2 FMUL.FTZ R3, R0, c[0x0][0x2d0] ;  /* 0x0000b40000032a20 */ /* 0x000fc40000410000 */
[----:B------:R-:W-:Y:S02]  /*af30*/  @P4 FMUL.FTZ R11, R11, 0.69314718246459960938 ;  /* 0x3f3172180b0b4820 */ /* 0x000fe40000410000 */
[----:B------:R-:W-:Y:S02]  /*af40*/  @P3 FMUL.FTZ R9, R9, 0.69314718246459960938 ;  /* 0x3f31721809093820 */ /* 0x000fe40000410000 */
[----:B------:R-:W-:Y:S02]  /*af50*/  @P2 FMUL.FTZ R7, R7, 0.69314718246459960938 ;  /* 0x3f31721807072820 */ /* 0x000fe40000410000 */
[----:B---3--:R-:W-:Y:S02]  /*af60*/  @P1 FMUL.FTZ R4, R6, 0.69314718246459960938 ;  /* 0x3f31721806041820 */ /* 0x008fe40000410000 */
[----:B------:R-:W-:Y:S02]  /*af70*/  @P1 FMUL.FTZ R0, R8, c[0x0][0x2d0] ;  /* 0x0000b40008001a20 */ /* 0x000fe40000410000 */
[----:B------:R-:W-:-:S02]  /*af80*/  @P4 FFMA.FTZ R62, R10, R177, R11 ;  /* 0x000000b10a3e4223 */ /* 0x000fc4000001000b */
[----:B------:R-:W-:Y:S02]  /*af90*/  @P3 FFMA.FTZ R63, R5, R176, R9 ;  /* 0x000000b0053f3223 */ /* 0x000fe40000010009 */
[----:B-----5:R-:W-:Y:S02]  /*afa0*/  @P2 FFMA.FTZ R64, R3, R175, R7 ;  /* 0x000000af03402223 */ /* 0x020fe40000010007 */
[----:B------:R-:W-:Y:S02]  /*afb0*/  @P1 FFMA.FTZ R65, R0, R2, R4 ;  /* 0x0000000200411223 */ /* 0x000fe40000010004 */
.L_x_673:
[----:B------:R-:W-:Y:S05]  /*afc0*/  @P0 BRA `(.L_x_691) ;  /* 0x00001c6000000947 */ /* 0x000fea0003800000 */
[----:B------:R-:W2:Y:S01]  /*afd0*/  LDL R69, [R1+0x40] ;  /* 0x0000400001457983 */ /* 0x000ea20000100800 */
[----:B------:R-:W-:Y:S02]  /*afe0*/  F2FP.PACK_AB R58, R58, R184 ;  /* 0x000000b83a3a723e */ /* 0x000fe400000000ff */
[----:B------:R-:W-:Y:S01]  /*aff0*/  F2FP.PACK_AB R57, R57, R186 ;  /* 0x000000ba3939723e */ /* 0x000fe200000000ff */
[----:B------:R-:W1:Y:S01]  /*b000*/  S2R R67, SR_TID.X ;  /* 0x0000000000437919 */ /* 0x000e620000002100 */
        /* <DEDUP_REMOVED lines=12> */
[----:B-1----:R-:W-:Y:S02]  /*b0d0*/  SHF.R.S32.HI R66, RZ, 0x1f, R67 ;  /* 0x0000001fff427819 */ /* 0x002fe40000011443 */
[----:B------:R-:W-:-:S02]  /*b0e0*/  F2FP.PACK_AB R54, R54, R76 ;  /* 0x0000004c3636723e */ /* 0x000fc400000000ff */
[CC--:B------:R-:W-:Y:S02]  /*b0f0*/  LEA.HI R2, R66.reuse, R67.reuse, RZ, 0x2 ;  /* 0x0000004342027211 */ /* 0x0c0fe400078f10ff */
[----:B------:R-:W-:Y:S02]  /*b100*/  LEA.HI R61, R66, R67, RZ, 0x5 ;  /* 0x00000043423d7211 */ /* 0x000fe400078f28ff */
[--C-:B------:R-:W-:Y:S02]  /*b110*/  SHF.R.S32.HI R4, RZ, 0x2, R2.reuse ;  /* 0x00000002ff047819 */ /* 0x100fe40000011402 */
[----:B------:R-:W-:Y:S02]  /*b120*/  SHF.R.S32.HI R0, RZ, 0x1f, R2 ;  /* 0x0000001fff007819 */ /* 0x000fe40000011402 */
[----:B------:R-:W-:Y:S02]  /*b130*/  SHF.R.S32.HI R60, RZ, 0x5, R61 ;  /* 0x00000005ff3c7819 */ /* 0x000fe4000001143d */
[----:B------:R-:W-:-:S02]  /*b140*/  LEA.HI R0, R0, R4, RZ, 0x3 ;  /* 0x0000000400007211 */ /* 0x000fc400078f18ff */
[----:B------:R-:W-:Y:S02]  /*b150*/  F2FP.PACK_AB R78, R79, R78 ;  /* 0x0000004e4f4e723e */ /* 0x000fe400000000ff */
        /* <DEDUP_REMOVED lines=21> */
[----:B------:R-:W-:Y:S01]  /*b2b0*/  BAR.SYNC.DEFER_BLOCKING 0x1, 0x80 ;  /* 0x0042000000007b1d */ /* 0x000fe20000010000 */
[----:B------:R-:W-:Y:S02]  /*b2c0*/  F2FP.PACK_AB R47, R47, R92 ;  /* 0x0000005c2f2f723e */ /* 0x000fe400000000ff */
[----:B------:R-:W-:Y:S02]  /*b2d0*/  F2FP.PACK_AB R94, R95, R94 ;  /* 0x0000005e5f5e723e */ /* 0x000fe400000000ff */
[C---:B------:R-:W-:Y:S02]  /*b2e0*/  IADD3 R3, R0.reuse, 0x80, RZ ;  /* 0x0000008000037810 */ /* 0x040fe40007ffe0ff */
[C---:B------:R-:W-:Y:S02]  /*b2f0*/  IADD3 R2, R0.reuse, 0x70, RZ ;  /* 0x0000007000027810 */ /* 0x040fe40007ffe0ff */
[----:B------:R-:W-:Y:S01]  /*b300*/  @P0 IADD3 R2, R3, 0x10, RZ ;  /* 0x0000001003020810 */ /* 0x000fe20007ffe0ff */
[----:B------:R-:W-:Y:S01]  /*b310*/  IMAD.IADD R3, R0, 0x1, R4 ;  /* 0x0000000100037824 */ /* 0x000fe200078e0204 */
[----:B------:R-:W-:-:S02]  /*b320*/  F2FP.PACK_AB R45, R45, R100 ;  /* 0x000000642d2d723e */ /* 0x000fc400000000ff */
[----:B------:R-:W-:Y:S01]  /*b330*/  F2FP.PACK_AB R44, R44, R102 ;  /* 0x000000662c2c723e */ /* 0x000fe200000000ff */
[----:B------:R-:W-:Y:S01]  /*b340*/  IMAD.IADD R4, R4, 0x1, R2 ;  /* 0x0000000104047824 */ /* 0x000fe200078e0202 */
[----:B------:R-:W-:Y:S02]  /*b350*/  F2FP.PACK_AB R42, R42, R112 ;  /* 0x000000702a2a723e */ /* 0x000fe400000000ff */
[----:B------:R-:W-:Y:S02]  /*b360*/  F2FP.PACK_AB R41, R41, R114 ;  /* 0x000000722929723e */ /* 0x000fe400000000ff */
[----:B------:R-:W-:Y:S02]  /*b370*/  F2FP.PACK_AB R43, R43, R104 ;  /* 0x000000682b2b723e */ /* 0x000fe400000000ff */
[----:B------:R-:W-:Y:S02]  /*b380*/  F2FP.PACK_AB R106, R107, R106 ;  /* 0x0000006a6b6a723e */ /* 0x000fe400000000ff */
[----:B------:R-:W-:Y:S01]  /*b390*/  F2FP.PACK_AB R40, R40, R108 ;  /* 0x0000006c2828723e */ /* 0x000fe200000000ff */
[----:B------:R-:W-:Y:S01]  /*b3a0*/  STS [R0+0x80], R58 ;  /* 0x0000803a00007388 */ /* 0x000fe20000000800 */
[----:B------:R-:W-:-:S02]  /*b3b0*/  F2FP.PACK_AB R110, R111, R110 ;  /* 0x0000006e6f6e723e */ /* 0x000fc400000000ff */
[----:B------:R-:W-:Y:S01]  /*b3c0*/  F2FP.PACK_AB R39, R39, R116 ;  /* 0x000000742727723e */ /* 0x000fe200000000ff */
[----:B------:R-:W-:Y:S01]  /*b3d0*/  STS [R0+0x480], R57 ;  /* 0x0004803900007388 */ /* 0x000fe20000000800 */
[----:B------:R-:W-:Y:S02]  /*b3e0*/  F2FP.PACK_AB R38, R38, R118 ;  /* 0x000000762626723e */ /* 0x000fe400000000ff */
[----:B------:R-:W-:Y:S01]  /*b3f0*/  F2FP.PACK_AB R36, R36, R128 ;  /* 0x000000802424723e */ /* 0x000fe200000000ff */
[----:B------:R1:W-:Y:S01]  /*b400*/  STS [R2], R7 ;  /* 0x0000000702007388 */ /* 0x0003e20000000800 */
        /* <DEDUP_REMOVED lines=18> */
[----:B-1----:R-:W-:Y:S01]  /*b530*/  IMAD.MOV.U32 R7, RZ, RZ, 0x40 ;  /* 0x00000040ff077424 */ /* 0x002fe200078e00ff */
[----:B------:R-:W-:Y:S02]  /*b540*/  F2FP.PACK_AB R25, R25, R142 ;  /* 0x0000008e1919723e */ /* 0x000fe400000000ff */
[----:B------:R-:W-:Y:S01]  /*b550*/  STS [R3+0x480], R51 ;  /* 0x0004803303007388 */ /* 0x000fe20000000800 */
[----:B------:R-:W-:-:S02]  /*b560*/  F2FP.PACK_AB R24, R24, R148 ;  /* 0x000000941818723e */ /* 0x000fc400000000ff */
[----:B------:R-:W-:Y:S01]  /*b570*/  SEL R7, R7, 0xffffffc0, !P2 ;  /* 0xffffffc007077807 */ /* 0x000fe20005000000 */
[----:B------:R1:W-:Y:S01]  /*b580*/  STS [R4+0x400], R6 ;  /* 0x0004000604007388 */ /* 0x0003e20000000800 */
        /* <DEDUP_REMOVED lines=17> */
[----:B-1----:R-:W-:Y:S01]  /*b6a0*/  IMAD.IADD R6, R0, 0x1, R7 ;  /* 0x0000000100067824 */ /* 0x002fe200078e0207 */
[----:B------:R-:W-:Y:S02]  /*b6b0*/  F2FP.PACK_AB R16, R16, R202 ;  /* 0x000000ca1010723e */ /* 0x000fe400000000ff */
[----:B------:R-:W-:Y:S01]  /*b6c0*/  F2FP.PACK_AB R15, R15, R164 ;  /* 0x000000a40f0f723e */ /* 0x000fe200000000ff */
[----:B---3--:R-:W-:Y:S01]  /*b6d0*/  IMAD.IADD R8, R7, 0x1, R2 ;  /* 0x0000000107087824 */ /* 0x008fe200078e0202 */
[----:B------:R-:W-:Y:S01]  /*b6e0*/  STS [R6+0x80], R50 ;  /* 0x0000803206007388 */ /* 0x000fe20000000800 */
[----:B------:R-:W-:Y:S02]  /*b6f0*/  F2FP.PACK_AB R14, R14, R166 ;  /* 0x000000a60e0e723e */ /* 0x000fe400000000ff */
[----:B------:R-:W-:Y:S01]  /*b700*/  ISETP.NE.U32.AND P1, PT, RZ, c[0x0][0x500], PT ;  /* 0x00014000ff007a0c */ /* 0x000fe20003f25070 */
[----:B------:R-:W-:Y:S01]  /*b710*/  STS [R6+0x480], R49 ;  /* 0x0004803106007388 */ /* 0x000fe20000000800 */
[----:B------:R-:W-:-:S02]  /*b720*/  ISETP.NE.U32.AND P0, PT, RZ, c[0x0][0x508], PT ;  /* 0x00014200ff007a0c */ /* 0x000fc40003f05070 */
[----:B------:R-:W-:Y:S01]  /*b730*/  ISETP.NE.AND.EX P1, PT, RZ, c[0x0][0x504], PT, P1 ;  /* 0x00014100ff007a0c */ /* 0x000fe20003f25310 */
[----:B------:R1:W-:Y:S01]  /*b740*/  STS [R8+0x400], R5 ;  /* 0x0004000508007388 */ /* 0x0003e20000000800 */
[----:B------:R-:W-:-:S03]  /*b750*/  ISETP.NE.AND.EX P0, PT, RZ, c[0x0][0x50c], PT, P0 ;  /* 0x00014300ff007a0c */ /* 0x000fc60003f05300 */
[----:B------:R-:W-:Y:S04]  /*b760*/  STS [R8], R46 ;  /* 0x0000002e08007388 */ /* 0x000fe80000000800 */
[----:B------:R-:W-:Y:S04]  /*b770*/  STS [R6+0x2080], R48 ;  /* 0x0020803006007388 */ /* 0x000fe80000000800 */
[----:B------:R-:W-:Y:S04]  /*b780*/  STS [R6+0x2480], R90 ;  /* 0x0024805a06007388 */ /* 0x000fe80000000800 */
[----:B------:R-:W-:Y:S04]  /*b790*/  STS [R8+0x2000], R47 ;  /* 0x0020002f08007388 */ /* 0x000fe80000000800 */
[----:B------:R-:W-:Y:S01]  /*b7a0*/  STS [R8+0x2400], R94 ;  /* 0x0024005e08007388 */ /* 0x000fe20000000800 */
[----:B-1----:R-:W-:-:S02]  /*b7b0*/  IMAD.IADD R5, R7, 0x1, R3 ;  /* 0x0000000107057824 */ /* 0x002fc400078e0203 */
        /* <DEDUP_REMOVED lines=22> */
[----:B------:R-:W-:Y:S01]  /*b920*/  STS [R3+0x6480], R29 ;  /* 0x0064801d03007388 */ /* 0x000fe20000000800 */
[----:B-1----:R-:W-:-:S03]  /*b930*/  IMAD.MOV.U32 R2, RZ, RZ, 0x4 ;  /* 0x00000004ff027424 */ /* 0x002fc600078e00ff */
        /* <DEDUP_REMOVED lines=14> */
[----:B------:R1:W-:Y:S04]  /*ba20*/  STS [R5+0x6080], R11 ;  /* 0x0060800b05007388 */ /* 0x0003e80000000800 */
[----:B------:R1:W-:Y:S04]  /*ba30*/  STS [R5+0x6480], R16 ;  /* 0x0064801005007388 */ /* 0x0003e80000000800 */
[----:B------:R1:W-:Y:S04]  /*ba40*/  STS [R7+0x6000], R15 ;  /* 0x0060000f07007388 */ /* 0x0003e80000000800 */
[----:B------:R1:W-:Y:S01]  /*ba50*/  STS [R7+0x6400], R14 ;  /* 0x0064000e07007388 */ /* 0x0003e20000000800 */
[----:B--2---:R-:W-:-:S03]  /*ba60*/  IMAD.WIDE R8, R69, R2, c[0x0][0x500] ;  /* 0x0001400045087625 */ /* 0x004fc600078e0202 */
[----:B------:R-:W-:Y:S06]  /*ba70*/  BAR.SYNC.DEFER_BLOCKING 0x1, 0x80 ;  /* 0x0042000000007b1d */ /* 0x000fec0000010000 */
[----:B------:R-:W2:Y:S01]  /*ba80*/  @P1 LDG.E R0, [R8.64] ;  /* 0x0000001008001981 */ /* 0x000ea2000c1e1900 */
[----:B------:R-:W-:Y:S02]  /*ba90*/  IMAD.MOV.U32 R20, RZ, RZ, c[0x0][0x388] ;  /* 0x0000e200ff147624 */ /* 0x000fe400078e00ff */
[----:B------:R-:W-:-:S05]  /*baa0*/  @P0 IMAD.WIDE R2, R69, R2, c[0x0][0x508] ;  /* 0x0001420045020625 */ /* 0x000fca00078e0202 */
[----:B------:R3:W5:Y:S02]  /*bab0*/  @P0 LDG.E R20, [R2.64] ;  /* 0x0000001002140981 */ /* 0x000764000c1e1900 */
[----:B---3--:R-:W-:Y:S02]  /*bac0*/  CS2R R2, SRZ ;  /* 0x0000000000027805 */ /* 0x008fe4000001ff00 */
[--C-:B--2---:R-:W-:Y:S01]  /*bad0*/  @P1 SHF.R.S32.HI R3, RZ, 0x1f, R0.reuse ;  /* 0x0000001fff031819 */ /* 0x104fe20000011400 */
[----:B------:R-:W-:Y:S01]  /*bae0*/  @P1 IMAD.MOV.U32 R2, RZ, RZ, R0 ;  /* 0x000000ffff021224 */ /* 0x000fe200078e0000 */
[----:B------:R-:W-:Y:S05]  /*baf0*/  @P0 BRA `(.L_x_692) ;  /* 0x0000004000000947 */ /* 0x000fea0003800000 */
[----:B-1----:R-:W-:Y:S05]  /*bb00*/  @!P1 BRA `(.L_x_692) ;  /* 0x0000003000009947 */ /* 0x002fea0003800000 */
[----:B------:R-:W2:Y:S04]  /*bb10*/  LDG.E R4, [R8.64] ;  /* 0x0000001008047981 */ /* 0x000ea8000c1e1900 */
[----:B------:R-:W2:Y:S02]  /*bb20*/  LDG.E R0, [R8.64+0x4] ;  /* 0x0000041008007981 */ /* 0x000ea4000c1e1900 */
[----:B--2--5:R-:W-:-:S02]  /*bb30*/  IADD3 R20, -R4, R0, RZ ;  /* 0x0000000004147210 */ /* 0x024fc40007ffe1ff */
.L_x_692:
[----:B-1----:R-:W-:Y:S01]  /*bb40*/  LOP3.LUT R0, R61, 0xffffffe0, RZ, 0xc0, !PT ;  /* 0xffffffe03d007812 */ /* 0x002fe200078ec0ff */
[----:B------:R-:W-:Y:S01]  /*bb50*/  IMAD.MOV.U32 R6, RZ, RZ, c[0x0][0x4e8] ;  /* 0x00013a00ff067624 */ /* 0x000fe200078e00ff */
[----:B------:R-:W-:Y:S01]  /*bb60*/  SHF.R.S32.HI R5, RZ, 0x1f, R60 ;  /* 0x0000001fff057819 */ /* 0x000fe2000001143c */
[----:B------:R-:W1:Y:S01]  /*bb70*/  S2R R23, SR_CTAID.X ;  /* 0x0000000000177919 */ /* 0x000e620000002500 */
[----:B------:R-:W-:Y:S01]  /*bb80*/  LEA.HI R4, R32, R32, RZ, 0x1 ;  /* 0x0000002020047211 */ /* 0x000fe200078f08ff */
[----:B------:R-:W-:Y:S01]  /*bb90*/  IMAD.IADD R0, R67, 0x1, -R0 ;  /* 0x0000000143007824 */ /* 0x000fe200078e0a00 */
[----:B------:R-:W-:Y:S01]  /*bba0*/  LEA.HI R5, R5, R60, RZ, 0x2 ;  /* 0x0000003c05057211 */ /* 0x000fe200078f10ff */
[----:B------:R-:W2:Y:S01]  /*bbb0*/  S2R R13, SR_CTAID.Y ;  /* 0x00000000000d7919 */ /* 0x000ea20000002600 */
[----:B------:R-:W-:Y:S01]  /*bbc0*/  ISETP.NE.AND P2, PT, R6, 0x1, PT ;  /* 0x000000010600780c */ /* 0x000fe20003f45270 */
[----:B-----5:R-:W-:Y:S01]  /*bbd0*/  IMAD R20, R20, c[0x0][0x4e8], RZ ;  /* 0x00013a0014147a24 */ /* 0x020fe200078e02ff */
[----:B------:R-:W-:Y:S01]  /*bbe0*/  SHF.R.S32.HI R8, RZ, 0x1f, R0 ;  /* 0x0000001fff087819 */ /* 0x000fe20000011400 */
[----:B------:R-:W-:Y:S01]  /*bbf0*/  BSSY B0, `(.L_x_693) ;  /* 0x000008c000007945 */ /* 0x000fe20003800000 */
[C---:B------:R-:W-:Y:S01]  /*bc00*/  LOP3.LUT R6, R4.reuse, 0x1ffffffe, RZ, 0xc0, !PT ;  /* 0x1ffffffe04067812 */ /* 0x040fe200078ec0ff */
[----:B------:R-:W-:Y:S01]  /*bc10*/  IMAD.SHL.U32 R4, R4, 0x20, RZ ;  /* 0x0000002004047824 */ /* 0x000fe200078e00ff */
[----:B------:R-:W-:-:S02]  /*bc20*/  LOP3.LUT R7, R5, 0xffffffc, RZ, 0xc0, !PT ;  /* 0x0ffffffc05077812 */ /* 0x000fc400078ec0ff */
[----:B------:R-:W-:Y:S02]  /*bc30*/  LEA.HI R5, R8, R0, RZ, 0x2 ;  /* 0x0000000008057211 */ /* 0x000fe400078f10ff */
[----:B------:R-:W-:Y:S01]  /*bc40*/  IADD3 R6, R32, -R6, RZ ;  /* 0x8000000620067210 */ /* 0x000fe20007ffe0ff */
[----:B------:R-:W-:Y:S01]  /*bc50*/  IMAD.IADD R7, R60, 0x1, -R7 ;  /* 0x000000013c077824 */ /* 0x000fe200078e0a07 */
[----:B------:R-:W-:Y:S02]  /*bc60*/  LOP3.LUT R4, R4, 0xffffffc0, RZ, 0xc0, !PT ;  /* 0xffffffc004047812 */ /* 0x000fe400078ec0ff */
[----:B------:R-:W-:Y:S02]  /*bc70*/  SHF.R.S32.HI R5, RZ, 0x2, R5 ;  /* 0x00000002ff057819 */ /* 0x000fe40000011405 */
[----:B------:R-:W-:Y:S01]  /*bc80*/  LOP3.LUT P0, RZ, R0, 0x3, RZ, 0xc0, !PT ;  /* 0x0000000300ff7812 */ /* 0x000fe2000780c0ff */
[----:B------:R-:W-:Y:S01]  /*bc90*/  IMAD R0, R6, 0x8, R4 ;  /* 0x0000000806007824 */ /* 0x000fe200078e0204 */
[-C--:B------:R-:W-:Y:S01]  /*bca0*/  LEA.HI R19, R66, R67.reuse, RZ, 0x3 ;  /* 0x0000004342137211 */ /* 0x080fe200078f18ff */
[----:B------:R-:W-:Y:S01]  /*bcb0*/  IMAD R17, R7, 0x10, R5 ;  /* 0x0000001007117824 */ /* 0x000fe200078e0205 */
[----:B------:R-:W-:Y:S01]  /*bcc0*/  SEL R18, R69, RZ, !P1 ;  /* 0x000000ff45127207 */ /* 0x000fe20004800000 */
[----:B------:R-:W-:Y:S01]  /*bcd0*/  IMAD R6, R3, c[0x0][0x3a0], RZ ;  /* 0x0000e80003067a24 */ /* 0x000fe200078e02ff */
[----:B------:R-:W-:Y:S01]  /*bce0*/  LOP3.LUT R4, R19, 0xfffffff8, RZ, 0xc0, !PT ;  /* 0xfffffff813047812 */ /* 0x000fe200078ec0ff */
[----:B------:R-:W-:Y:S01]  /*bcf0*/  IMAD.IADD R0, R17, 0x1, R0 ;  /* 0x0000000111007824 */ /* 0x000fe200078e0200 */
[----:B--2---:R-:W-:Y:S01]  /*bd00*/  SHF.R.S32.HI R7, RZ, 0x1f, R13 ;  /* 0x0000001fff077819 */ /* 0x004fe2000001140d */
[----:B------:R-:W-:Y:S01]  /*bd10*/  IMAD R6, R2, c[0x0][0x3a4], R6 ;  /* 0x0000e90002067a24 */ /* 0x000fe200078e0206 */
[-C--:B------:R-:W-:Y:S01]  /*bd20*/  IADD3 R12, -R4, R67.reuse, RZ ;  /* 0x00000043040c7210 */ /* 0x080fe20007ffe1ff */
[----:B-1----:R-:W-:Y:S01]  /*bd30*/  IMAD R8, R23, 0x80, R0 ;  /* 0x0000008017087824 */ /* 0x002fe200078e0200 */
[----:B------:R-:W-:Y:S01]  /*bd40*/  SHF.R.S32.HI R19, RZ, 0x3, R19 ;  /* 0x00000003ff137819 */ /* 0x000fe20000011413 */
[----:B------:R-:W-:Y:S01]  /*bd50*/  IMAD.WIDE.U32 R4, R2, c[0x0][0x3a0], RZ ;  /* 0x0000e80002047a25 */ /* 0x000fe200078e00ff */
[----:B------:R-:W-:-:S03]  /*bd60*/  LEA.HI R22, R66, R67, RZ, 0x6 ;  /* 0x0000004342167211 */ /* 0x000fc600078f30ff */
[----:B------:R-:W-:-:S04]  /*bd70*/  @P2 IMAD.HI.U32 R0, R8, c[0x0][0x4ec], RZ ;  /* 0x00013b0008002a27 */ /* 0x000fc800078e00ff */
[----:B------:R-:W-:Y:S01]  /*bd80*/  IMAD.WIDE.U32 R10, R13, c[0x0][0x490], R2 ;  /* 0x000124000d0a7a25 */ /* 0x000fe200078e0002 */
[----:B------:R-:W-:-:S03]  /*bd90*/  IADD3 R3, R5, R6, RZ ;  /* 0x0000000605037210 */ /* 0x000fc60007ffe0ff */
[----:B------:R-:W-:Y:S02]  /*bda0*/  IMAD R5, R7, c[0x0][0x490], RZ ;  /* 0x0001240007057a24 */ /* 0x000fe400078e02ff */
[----:B------:R-:W-:Y:S01]  /*bdb0*/  IMAD.MOV.U32 R9, RZ, RZ, R8 ;  /* 0x000000ffff097224 */ /* 0x000fe200078e0008 */
[----:B------:R-:W-:Y:S01]  /*bdc0*/  @P2 SHF.R.U32.HI R9, RZ, c[0x0][0x4f0], R0 ;  /* 0x00013c00ff092a19 */ /* 0x000fe20000011600 */
[----:B------:R-:W-:Y:S01]  /*bdd0*/  IMAD R5, R13, c[0x0][0x494], R5 ;  /* 0x000125000d057a24 */ /* 0x000fe200078e0205 */
[----:B------:R-:W-:Y:S01]  /*bde0*/  SHF.R.S32.HI R0, RZ, 0x1f, R69 ;  /* 0x0000001fff007819 */ /* 0x000fe20000011445 */
[----:B------:R-:W-:Y:S02]  /*bdf0*/  IMAD.MOV.U32 R2, RZ, RZ, R4 ;  /* 0x000000ffff027224 */ /* 0x000fe400078e0004 */
[----:B------:R-:W-:Y:S01]  /*be00*/  IMAD R16, R7, c[0x0][0x3e8], RZ ;  /* 0x0000fa0007107a24 */ /* 0x000fe200078e02ff */
[----:B------:R-:W-:Y:S01]  /*be10*/  SEL R14, R0, RZ, !P1 ;  /* 0x000000ff000e7207 */ /* 0x000fe20004800000 */
[----:B------:R-:W-:Y:S01]  /*be20*/  IMAD.WIDE.U32 R6, R13, c[0x0][0x3e8], R2 ;  /* 0x0000fa000d067a25 */ /* 0x000fe200078e0002 */
[----:B------:R-:W-:-:S02]  /*be30*/  IADD3 R5, R11, R5, RZ ;  /* 0x000000050b057210 */ /* 0x000fc40007ffe0ff */
[----:B------:R-:W-:Y:S01]  /*be40*/  SHF.L.U32 R11, R19, 0x6, RZ ;  /* 0x00000006130b7819 */ /* 0x000fe200000006ff */
[----:B------:R-:W-:Y:S02]  /*be50*/  IMAD.MOV R0, RZ, RZ, -R9 ;  /* 0x000000ffff007224 */ /* 0x000fe400078e0a09 */
[----:B------:R-:W-:Y:S02]  /*be60*/  IMAD R2, R12, 0x10, R19 ;  /* 0x000000100c027824 */ /* 0x000fe400078e0213 */
[----:B------:R-:W-:Y:S02]  /*be70*/  IMAD R3, R14, c[0x0][0x498], RZ ;  /* 0x000126000e037a24 */ /* 0x000fe400078e02ff */
[----:B------:R-:W-:Y:S02]  /*be80*/  IMAD.MOV.U32 R4, RZ, RZ, R10 ;  /* 0x000000ffff047224 */ /* 0x000fe400078e000a */
[----:B------:R-:W-:Y:S01]  /*be90*/  IMAD R10, R0, c[0x0][0x4e8], R8 ;  /* 0x00013a00000a7a24 */ /* 0x000fe200078e0208 */
[----:B------:R-:W-:Y:S01]  /*bea0*/  LOP3.LUT R0, R11, 0x1c0, RZ, 0xc0, !PT ;  /* 0x000001c00b007812 */ /* 0x000fe200078ec0ff */
[C---:B------:R-:W-:Y:S01]  /*beb0*/  IMAD R15, R18.reuse, c[0x0][0x49c], R3 ;  /* 0x00012700120f7a24 */ /* 0x040fe200078e0203 */
[----:B------:R-:W-:Y:S01]  /*bec0*/  LEA R11, R23, R2, 0x7 ;  /* 0x00000002170b7211 */ /* 0x000fe200078e38ff */
[----:B------:R-:W-:Y:S01]  /*bed0*/  IMAD R16, R13, c[0x0][0x3ec], R16 ;  /* 0x0000fb000d107a24 */ /* 0x000fe200078e0210 */
[----:B------:R-:W-:Y:S01]  /*bee0*/  SHF.R.U32.HI R13, RZ, 0x3, R0 ;  /* 0x00000003ff0d7819 */ /* 0x000fe20000011600 */
[----:B------:R-:W-:-:S04]  /*bef0*/  IMAD.WIDE.U32 R2, R18, c[0x0][0x498], R4 ;  /* 0x0001260012027a25 */ /* 0x000fc800078e0004 */
[----:B------:R-:W-:Y:S01]  /*bf00*/  IMAD.SHL.U32 R8, R12, 0x8, RZ ;  /* 0x000000080c087824 */ /* 0x000fe200078e00ff */
[----:B------:R-:W-:Y:S01]  /*bf10*/  SHF.R.S32.HI R12, RZ, 0x1f, R9 ;  /* 0x0000001fff0c7819 */ /* 0x000fe20000011409 */
[----:B------:R-:W-:Y:S01]  /*bf20*/  IMAD.IADD R5, R7, 0x1, R16 ;  /* 0x0000000107057824 */ /* 0x000fe200078e0210 */
[----:B------:R-:W-:Y:S01]  /*bf30*/  IADD3 R2, P1, R9, R2, RZ ;  /* 0x0000000209027210 */ /* 0x000fe20007f3e0ff */
[----:B------:R-:W-:Y:S01]  /*bf40*/  IMAD.MOV.U32 R16, RZ, RZ, R11 ;  /* 0x000000ffff107224 */ /* 0x000fe200078e000b */
[----:B------:R-:W-:Y:S01]  /*bf50*/  SHF.R.S32.HI R7, RZ, 0x1f, R10 ;  /* 0x0000001fff077819 */ /* 0x000fe2000001140a */
[----:B------:R-:W-:Y:S01]  /*bf60*/  IMAD R17, R23, 0x80, R17 ;  /* 0x0000008017117824 */ /* 0x000fe200078e0211 */
[----:B------:R-:W-:Y:S02]  /*bf70*/  IADD3.X R3, R12, R3, R15, P1, !PT ;  /* 0x000000030c037210 */ /* 0x000fe40000ffe40f */
[----:B------:R-:W-:Y:S01]  /*bf80*/  LOP3.LUT R4, R0, 0x38, R8, 0xf8, !PT ;  /* 0x0000003800047812 */ /* 0x000fe200078ef808 */
[----:B------:R-:W-:Y:S01]  /*bf90*/  IMAD R7, R7, c[0x0][0x488], RZ ;  /* 0x0001220007077a24 */ /* 0x000fe200078e02ff */
[----:B------:R-:W-:Y:S01]  /*bfa0*/  IADD3 R9, R17, 0x8, RZ ;  /* 0x0000000811097810 */ /* 0x000fe20007ffe0ff */
[----:B------:R-:W-:Y:S01]  /*bfb0*/  @P2 IMAD.HI.U32 R0, R11, c[0x0][0x4ec], RZ ;  /* 0x00013b000b002a27 */ /* 0x000fe200078e00ff */
[----:B------:R-:W-:-:S02]  /*bfc0*/  LOP3.LUT R21, R4, R13, RZ, 0x3c, !PT ;  /* 0x0000000d04157212 */ /* 0x000fc400078e3cff */
[----:B------:R-:W-:Y:S01]  /*bfd0*/  MOV R4, R6 ;  /* 0x0000000600047202 */ /* 0x000fe20000000f00 */
[C---:B------:R-:W-:Y:S01]  /*bfe0*/  IMAD.WIDE.U32 R2, R10.reuse, c[0x0][0x488], R2 ;  /* 0x000122000a027a25 */ /* 0x040fe200078e0002 */
[----:B------:R-:W-:Y:S02]  /*bff0*/  @P2 SHF.R.U32.HI R16, RZ, c[0x0][0x4f0], R0 ;  /* 0x00013c00ff102a19 */ /* 0x000fe40000011600 */
[-C--:B------:R-:W-:Y:S01]  /*c000*/  ISETP.GE.OR P2, PT, R9, R20.reuse, P0 ;  /* 0x000000140900720c */ /* 0x080fe20000746670 */
[----:B------:R-:W-:Y:S01]  /*c010*/  IMAD R7, R10, c[0x0][0x48c], R7 ;  /* 0x000123000a077a24 */ /* 0x000fe200078e0207 */
[----:B------:R-:W-:Y:S01]  /*c020*/  LEA R0, P1, R2, c[0x0][0x450], 0x2 ;  /* 0x0001140002007a11 */ /* 0x000fe200078210ff */
[----:B------:R-:W-:Y:S01]  /*c030*/  IMAD R6, R14, c[0x0][0x3f0], RZ ;  /* 0x0000fc000e067a24 */ /* 0x000fe200078e02ff */
[----:B------:R-:W-:Y:S01]  /*c040*/  ISETP.GE.OR P3, PT, R17, R20, P0 ;  /* 0x000000141100720c */ /* 0x000fe20000766670 */
[----:B------:R-:W-:Y:S01]  /*c050*/  IMAD.MOV R10, RZ, RZ, -R16 ;  /* 0x000000ffff0a7224 */ /* 0x000fe200078e0a10 */
[----:B------:R-:W-:Y:S01]  /*c060*/  IADD3 R7, R3, R7, RZ ;  /* 0x0000000703077210 */ /* 0x000fe20007ffe0ff */
[C---:B------:R-:W-:Y:S01]  /*c070*/  IMAD R3, R18.reuse, c[0x0][0x3f4], R6 ;  /* 0x0000fd0012037a24 */ /* 0x040fe200078e0206 */
[----:B------:R-:W-:Y:S01]  /*c080*/  SHF.R.S32.HI R6, RZ, 0x1f, R16 ;  /* 0x0000001fff067819 */ /* 0x000fe20000011410 */
[----:B------:R-:W-:Y:S01]  /*c090*/  IMAD.WIDE.U32 R4, R18, c[0x0][0x3f0], R4 ;  /* 0x0000fc0012047a25 */ /* 0x000fe200078e0004 */
[----:B------:R-:W-:Y:S01]  /*c0a0*/  LEA.HI.X R2, R2, c[0x0][0x454], R7, 0x2, P1 ;  /* 0x0001150002027a11 */ /* 0x000fe200008f1407 */
[----:B------:R-:W-:Y:S02]  /*c0b0*/  SHFL.IDX PT, R12, R0, RZ, 0x1c1f ;  /* 0x001c1fff000c7589 */ /* 0x000fe400000e0000 */
[----:B------:R-:W-:-:S02]  /*c0c0*/  IMAD R9, R10, c[0x0][0x4e8], R11 ;  /* 0x00013a000a097a24 */ /* 0x000fc400078e020b */
[----:B------:R-:W1:Y:S01]  /*c0d0*/  SHFL.IDX PT, R13, R2, RZ, 0x1c1f ;  /* 0x001c1fff020d7589 */ /* 0x000e6200000e0000 */
[----:B------:R-:W-:Y:S02]  /*c0e0*/  IMAD.IADD R3, R5, 0x1, R3 ;  /* 0x0000000105037824 */ /* 0x000fe400078e0203 */
[----:B------:R-:W-:Y:S01]  /*c0f0*/  IMAD R5, R6, c[0x0][0x3e0], RZ ;  /* 0x0000f80006057a24 */ /* 0x000fe200078e02ff */
[----:B------:R-:W-:Y:S03]  /*c100*/  SHFL.IDX PT, R10, R0, 0x1, 0x1c1f ;  /* 0x003c1f00000a7f89 */ /* 0x000fe600000e0000 */
[----:B------:R-:W-:Y:S01]  /*c110*/  IMAD R18, R16, c[0x0][0x3e4], R5 ;  /* 0x0000f90010127a24 */ /* 0x000fe200078e0205 */
[----:B------:R-:W2:Y:S01]  /*c120*/  SHFL.IDX PT, R11, R2, 0x1, 0x1c1f ;  /* 0x003c1f00020b7f89 */ /* 0x000ea200000e0000 */
[----:B------:R-:W-:-:S03]  /*c130*/  SHF.L.U32 R5, R22, 0x3, RZ ;  /* 0x0000000316057819 */ /* 0x000fc600000006ff */
[----:B------:R-:W-:Y:S01]  /*c140*/  SHFL.IDX PT, R14, R0, 0x2, 0x1c1f ;  /* 0x005c1f00000e7f89 */ /* 0x000fe200000e0000 */
[----:B------:R-:W-:-:S03]  /*c150*/  LOP3.LUT R5, R21, 0x7ffffe00, R5, 0xf8, !PT ;  /* 0x7ffffe0015057812 */ /* 0x000fc600078ef805 */
[----:B------:R-:W3:Y:S04]  /*c160*/  SHFL.IDX PT, R15, R2, 0x2, 0x1c1f ;  /* 0x005c1f00020f7f89 */ /* 0x000ee800000e0000 */
[----:B------:R4:W-:Y:S04]  /*c170*/  SHFL.IDX PT, R6, R0, 0x3, 0x1c1f ;  /* 0x007c1f0000067f89 */ /* 0x0009e800000e0000 */
[----:B------:R3:W3:Y:S04]  /*c180*/  SHFL.IDX PT, R7, R2, 0x3, 0x1c1f ;  /* 0x007c1f0002077f89 */ /* 0x0006e800000e0000 */
[----:B-1----:R-:W-:Y:S04]  /*c190*/  @!P3 ST.E [R12.64], R62 ;  /* 0x0000003e0c00b985 */ /* 0x002fe8000c101910 */
[----:B--2---:R-:W-:Y:S01]  /*c1a0*/  @!P2 ST.E [R10.64], R63 ;  /* 0x0000003f0a00a985 */ /* 0x004fe2000c101910 */
[----:B----4-:R-:W-:Y:S01]  /*c1b0*/  SHF.R.S32.HI R0, RZ, 0x1f, R9 ;  /* 0x0000001fff007819 */ /* 0x010fe20000011409 */
[----:B---3--:R-:W-:Y:S01]  /*c1c0*/  IMAD.MOV.U32 R2, RZ, RZ, R4 ;  /* 0x000000ffff027224 */ /* 0x008fe200078e0004 */
[----:B------:R-:W-:-:S03]  /*c1d0*/  IADD3 R4, R17, 0x40, RZ ;  /* 0x0000004011047810 */ /* 0x000fc60007ffe0ff */
[----:B------:R-:W-:Y:S01]  /*c1e0*/  IMAD R0, R0, c[0x0][0x3d8], RZ ;  /* 0x0000f60000007a24 */ /* 0x000fe200078e02ff */
[----:B------:R-:W-:Y:S01]  /*c1f0*/  IADD3 R17, R17, 0x48, RZ ;  /* 0x0000004811117810 */ /* 0x000fe20007ffe0ff */
[----:B------:R-:W-:Y:S01]  /*c200*/  IMAD.WIDE.U32 R2, R16, c[0x0][0x3e0], R2 ;  /* 0x0000f80010027a25 */ /* 0x000fe200078e0002 */
[-C--:B------:R-:W-:Y:S02]  /*c210*/  ISETP.GE.OR P1, PT, R4, R20.reuse, P0 ;  /* 0x000000140400720c */ /* 0x080fe40000726670 */
[----:B------:R-:W-:Y:S01]  /*c220*/  ISETP.GE.OR P0, PT, R17, R20, P0 ;  /* 0x000000141100720c */ /* 0x000fe20000706670 */
[----:B------:R-:W-:Y:S02]  /*c230*/  IMAD R4, R9, c[0x0][0x3dc], R0 ;  /* 0x0000f70009047a24 */ /* 0x000fe400078e0200 */
[----:B------:R-:W-:Y:S02]  /*c240*/  IMAD.SHL.U32 R0, R5, 0x2, RZ ;  /* 0x0000000205007824 */ /* 0x000fe400078e00ff */
[----:B------:R-:W-:-:S04]  /*c250*/  IMAD.IADD R3, R3, 0x1, R18 ;  /* 0x0000000103037824 */ /* 0x000fc800078e0212 */
[----:B------:R-:W-:Y:S02]  /*c260*/  IMAD.WIDE.U32 R2, R9, c[0x0][0x3d8], R2 ;  /* 0x0000f60009027a25 */ /* 0x000fe400078e0002 */
[----:B------:R-:W-:Y:S03]  /*c270*/  @!P1 ST.E [R14.64], R64 ;  /* 0x000000400e009985 */ /* 0x000fe6000c101910 */
[----:B------:R-:W-:Y:S01]  /*c280*/  IADD3 R3, R3, R4, RZ ;  /* 0x0000000403037210 */ /* 0x000fe20007ffe0ff */
[----:B------:R1:W-:Y:S01]  /*c290*/  @!P0 ST.E [R6.64], R65 ;  /* 0x0000004106008985 */ /* 0x0003e2000c101910 */
[----:B------:R-:W-:-:S03]  /*c2a0*/  LEA R9, P0, R2, c[0x0][0x380], 0x1 ;  /* 0x0000e00002097a11 */ /* 0x000fc600078008ff */
[----:B------:R2:W3:Y:S04]  /*c2b0*/  LDS.128 R28, [R0+0x880] ;  /* 0x00088000001c7984 */ /* 0x0004e80000000c00 */
[----:B------:R2:W4:Y:S04]  /*c2c0*/  LDS.128 R36, [R0+0x1080] ;  /* 0x0010800000247984 */ /* 0x0005280000000c00 */
[----:B------:R2:W2:Y:S04]  /*c2d0*/  LDS.128 R44, [R0+0x1880] ;  /* 0x00188000002c7984 */ /* 0x0004a80000000c00 */
[----:B------:R2:W2:Y:S04]  /*c2e0*/  LDS.128 R52, [R0+0x2080] ;  /* 0x0020800000347984 */ /* 0x0004a80000000c00 */
[----:B------:R2:W2:Y:S04]  /*c2f0*/  LDS.128 R60, [R0+0x2880] ;  /* 0x00288000003c7984 */ /* 0x0004a80000000c00 */
[----:B------:R2:W2:Y:S01]  /*c300*/  LDS.128 R68, [R0+0x3080] ;  /* 0x0030800000447984 */ /* 0x0004a20000000c00 */
[----:B-1----:R-:W-:-:S03]  /*c310*/  IMAD R6, R23, 0x80, R19 ;  /* 0x0000008017067824 */ /* 0x002fc600078e0213 */
[----:B------:R1:W1:Y:S01]  /*c320*/  LDS.128 R72, [R0+0x3880] ;  /* 0x0038800000487984 */ /* 0x0002620000000c00 */
[----:B------:R-:W-:-:S03]  /*c330*/  LEA.HI.X R7, R2, c[0x0][0x384], R3, 0x1, P0 ;  /* 0x0000e10002077a11 */ /* 0x000fc600000f0c03 */
[----:B------:R1:W1:Y:S01]  /*c340*/  LDS.128 R24, [R0+0x4880] ;  /* 0x0048800000187984 */ /* 0x0002620000000c00 */
[----:B------:R-:W-:-:S03]  /*c350*/  ISETP.GE.AND P0, PT, R6, R20, PT ;  /* 0x000000140600720c */ /* 0x000fc60003f06270 */
[----:B------:R1:W1:Y:S04]  /*c360*/  LDS.128 R32, [R0+0x5080] ;  /* 0x0050800000207984 */ /* 0x0002680000000c00 */
[----:B------:R1:W1:Y:S04]  /*c370*/  LDS.128 R40, [R0+0x5880] ;  /* 0x0058800000287984 */ /* 0x0002680000000c00 */
[----:B------:R1:W1:Y:S04]  /*c380*/  LDS.128 R48, [R0+0x6080] ;  /* 0x0060800000307984 */ /* 0x0002680000000c00 */
[----:B------:R1:W1:Y:S04]  /*c390*/  LDS.128 R56, [R0+0x6880] ;  /* 0x0068800000387984 */ /* 0x0002680000000c00 */
[----:B------:R1:W1:Y:S04]  /*c3a0*/  LDS.128 R64, [R0+0x7080] ;  /* 0x0070800000407984 */ /* 0x0002680000000c00 */
[----:B------:R1:W1:Y:S04]  /*c3b0*/  LDS.128 R76, [R0+0x7880] ;  /* 0x00788000004c7984 */ /* 0x0002680000000c00 */
[----:B------:R1:W1:Y:S04]  /*c3c0*/  SHFL.IDX PT, R2, R9, RZ, 0x181f ;  /* 0x00181fff09027589 */ /* 0x00026800000e0000 */
[----:B------:R1:W1:Y:S01]  /*c3d0*/  SHFL.IDX PT, R3, R7, RZ, 0x181f ;  /* 0x00181fff07037589 */ /* 0x00026200000e0000 */
[----:B------:R-:W-:Y:S05]  /*c3e0*/  @P0 BRA `(.L_x_694) ;  /* 0x000000c000000947 */ /* 0x000fea0003800000 */
[----:B--234-:R-:W2:Y:S01]  /*c3f0*/  LDS.128 R16, [R0+0x80] ;  /* 0x0000800000107984 */ /* 0x01cea20000000c00 */
[----:B------:R-:W-:-:S02]  /*c400*/  IADD3 R4, R8, 0x40, RZ ;  /* 0x0000004008047810 */ /* 0x000fc40007ffe0ff */
[----:B------:R-:W-:Y:S01]  /*c410*/  ISETP.GE.AND P1, PT, R8, c[0x0][0x3c8], PT ;  /* 0x0000f20008007a0c */ /* 0x000fe20003f26270 */
[----:B------:R3:W4:Y:S01]  /*c420*/  LDS.128 R12, [R0+0x4080] ;  /* 0x00408000000c7984 */ /* 0x0007220000000c00 */
[----:B------:R-:W-:-:S13]  /*c430*/  ISETP.GE.AND P0, PT, R4, c[0x0][0x3c8], PT ;  /* 0x0000f20004007a0c */ /* 0x000fda0003f06270 */
[----:B-1-3--:R-:W-:-:S04]  /*c440*/  @!P0 SHF.R.S32.HI R0, RZ, 0x1f, R4 ;  /* 0x0000001fff008819 */ /* 0x00afc80000011404 */
[----:B------:R-:W-:Y:S01]  /*c450*/  @!P0 LEA.HI R0, R0, R4, RZ, 0x3 ;  /* 0x0000000400008211 */ /* 0x000fe200078f18ff */
[----:B------:R-:W-:-:S03]  /*c460*/  @!P1 IMAD.WIDE R4, R8, 0x2, R2 ;  /* 0x0000000208049825 */ /* 0x000fc600078e0202 */
[----:B------:R-:W-:-:S05]  /*c470*/  @!P0 LOP3.LUT R0, R0, 0xfffffff8, RZ, 0xc0, !PT ;  /* 0xfffffff800008812 */ /* 0x000fca00078ec0ff */
[----:B------:R-:W-:Y:S01]  /*c480*/  @!P0 IMAD.WIDE R2, R0, 0x2, R2 ;  /* 0x0000000200028825 */ /* 0x000fe200078e0202 */
[----:B--2---:R1:W-:Y:S04]  /*c490*/  @!P1 ST.E.128 [R4.64], R16 ;  /* 0x0000001004009985 */ /* 0x0043e8000c101d10 */
[----:B----4-:R1:W-:Y:S02]  /*c4a0*/  @!P0 ST.E.128 [R2.64], R12 ;  /* 0x0000000c02008985 */ /* 0x0103e4000c101d10 */
.L_x_694:
[----:B--234-:R-:W-:Y:S05]  /*c4b0*/  BSYNC B0 ;  /* 0x0000000000007941 */ /* 0x01cfea0003800000 */
.L_x_693:
[----:B-1----:R-:W-:Y:S01]  /*c4c0*/  IADD3 R0, R6, 0x10, RZ ;  /* 0x0000001006007810 */ /* 0x002fe20007ffe0ff */
[----:B------:R1:W2:Y:S01]  /*c4d0*/  SHFL.IDX PT, R3, R7, 0x1, 0x181f ;  /* 0x00381f0007037f89 */ /* 0x0002a200000e0000 */
[----:B------:R-:W-:Y:S02]  /*c4e0*/  BSSY B0, `(.L_x_695) ;  /* 0x000000e000007945 */ /* 0x000fe40003800000 */
[----:B------:R-:W-:Y:S01]  /*c4f0*/  ISETP.GE.AND P0, PT, R0, R20, PT ;  /* 0x000000140000720c */ /* 0x000fe20003f06270 */
[----:B------:R1:W3:-:S12]  /*c500*/  SHFL.IDX PT, R2, R9, 0x1, 0x181f ;  /* 0x00381f0009027f89 */ /* 0x0002d800000e0000 */
[----:B------:R-:W-:Y:S05]  /*c510*/  @P0 BRA `(.L_x_696) ;  /* 0x000000a000000947 */ /* 0x000fea0003800000 */
[C---:B------:R-:W-:Y:S02]  /*c520*/  IADD3 R4, R8.reuse, 0x40, RZ ;  /* 0x0000004008047810 */ /* 0x040fe40007ffe0ff */
[----:B------:R-:W-:Y:S02]  /*c530*/  ISETP.GE.AND P1, PT, R8, c[0x0][0x3c8], PT ;  /* 0x0000f20008007a0c */ /* 0x000fe40003f26270 */
[----:B------:R-:W-:-:S13]  /*c540*/  ISETP.GE.AND P0, PT, R4, c[0x0][0x3c8], PT ;  /* 0x0000f20004007a0c */ /* 0x000fda0003f06270 */
[----:B------:R-:W-:-:S04]  /*c550*/  @!P0 SHF.R.S32.HI R0, RZ, 0x1f, R4 ;  /* 0x0000001fff008819 */ /* 0x000fc80000011404 */
[----:B------:R-:W-:Y:S01]  /*c560*/  @!P0 LEA.HI R0, R0, R4, RZ, 0x3 ;  /* 0x0000000400008211 */ /* 0x000fe200078f18ff */
[----:B--23--:R-:W-:-:S03]  /*c570*/  @!P1 IMAD.WIDE R4, R8, 0x2, R2 ;  /* 0x0000000208049825 */ /* 0x00cfc600078e0202 */
[----:B------:R-:W-:Y:S02]  /*c580*/  @!P0 LOP3.LUT R0, R0, 0xfffffff8, RZ, 0xc0, !PT ;  /* 0xfffffff800008812 */ /* 0x000fe400078ec0ff */
[----:B------:R2:W-:Y:S03]  /*c590*/  @!P1 ST.E.128 [R4.64], R28 ;  /* 0x0000001c04009985 */ /* 0x0005e6000c101d10 */
[----:B------:R-:W-:-:S05]  /*c5a0*/  @!P0 IMAD.WIDE R2, R0, 0x2, R2 ;  /* 0x0000000200028825 */ /* 0x000fca00078e0202 */
[----:B------:R2:W-:Y:S02]  /*c5b0*/  @!P0 ST.E.128 [R2.64], R24 ;  /* 0x0000001802008985 */ /* 0x0005e4000c101d10 */
.L_x_696:
[----:B------:R-:W-:Y:S05]  /*c5c0*/  BSYNC B0 ;  /* 0x0000000000007941 */ /* 0x000fea0003800000 */
.L_x_695:
[----:B------:R-:W-:Y:S01]  /*c5d0*/  IADD3 R0, R6, 0x20, RZ ;  /* 0x0000002006007810 */ /* 0x000fe20007ffe0ff */
[----:B--2---:R2:W4:Y:S01]  /*c5e0*/  SHFL.IDX PT, R3, R7, 0x2, 0x181f ;  /* 0x00581f0007037f89 */ /* 0x00452200000e0000 */
[----:B------:R-:W-:Y:S02]  /*c5f0*/  BSSY B0, `(.L_x_697) ;  /* 0x000000e000007945 */ /* 0x000fe40003800000 */
[----:B------:R-:W-:Y:S01]  /*c600*/  ISETP.GE.AND P0, PT, R0, R20, PT ;  /* 0x000000140000720c */ /* 0x000fe20003f06270 */
[----:B---3--:R2:W3:-:S12]  /*c610*/  SHFL.IDX PT, R2, R9, 0x2, 0x181f ;  /* 0x00581f0009027f89 */ /* 0x0084d800000e0000 */
[----:B------:R-:W-:Y:S05]  /*c620*/  @P0 BRA `(.L_x_698) ;  /* 0x000000a000000947 */ /* 0x000fea0003800000 */
[C---:B------:R-:W-:Y:S02]  /*c630*/  IADD3 R4, R8.reuse, 0x40, RZ ;  /* 0x0000004008047810 */ /* 0x040fe40007ffe0ff */
[----:B------:R-:W-:Y:S02]  /*c640*/  ISETP.GE.AND P1, PT, R8, c[0x0][0x3c8], PT ;  /* 0x0000f20008007a0c */ /* 0x000fe40003f26270 */
[----:B------:R-:W-:-:S13]  /*c650*/  ISETP.GE.AND P0, PT, R4, c[0x0][0x3c8], PT ;  /* 0x0000f20004007a0c */ /* 0x000fda0003f06270 */
[----:B------:R-:W-:-:S04]  /*c660*/  @!P0 SHF.R.S32.HI R0, RZ, 0x1f, R4 ;  /* 0x0000001fff008819 */ /* 0x000fc80000011404 */
[----:B------:R-:W-:Y:S01]  /*c670*/  @!P0 LEA.HI R0, R0, R4, RZ, 0x3 ;  /* 0x0000000400008211 */ /* 0x000fe200078f18ff */
[----:B---34-:R-:W-:-:S03]  /*c680*/  @!P1 IMAD.WIDE R4, R8, 0x2, R2 ;  /* 0x0000000208049825 */ /* 0x018fc600078e0202 */
[----:B------:R-:W-:Y:S02]  /*c690*/  @!P0 LOP3.LUT R0, R0, 0xfffffff8, RZ, 0xc0, !PT ;  /* 0xfffffff800008812 */ /* 0x000fe400078ec0ff */
[----:B------:R3:W-:Y:S03]  /*c6a0*/  @!P1 ST.E.128 [R4.64], R36 ;  /* 0x0000002404009985 */ /* 0x0007e6000c101d10 */
[----:B------:R-:W-:-:S05]  /*c6b0*/  @!P0 IMAD.WIDE R2, R0, 0x2, R2 ;  /* 0x0000000200028825 */ /* 0x000fca00078e0202 */
[----:B------:R3:W-:Y:S02]  /*c6c0*/  @!P0 ST.E.128 [R2.64], R32 ;  /* 0x0000002002008985 */ /* 0x0007e4000c101d10 */
.L_x_698:
[----:B------:R-:W-:Y:S05]  /*c6d0*/  BSYNC B0 ;  /* 0x0000000000007941 */ /* 0x000fea0003800000 */
.L_x_697:
[----:B------:R-:W-:Y:S01]  /*c6e0*/  IADD3 R0, R6, 0x30, RZ ;  /* 0x0000003006007810 */ /* 0x000fe20007ffe0ff */
[----:B---34-:R3:W4:Y:S01]  /*c6f0*/  SHFL.IDX PT, R3, R7, 0x3, 0x181f ;  /* 0x00781f0007037f89 */ /* 0x01872200000e0000 */
[----:B------:R-:W-:Y:S02]  /*c700*/  BSSY B0, `(.L_x_699) ;  /* 0x000000e000007945 */ /* 0x000fe40003800000 */
[----:B------:R-:W-:Y:S01]  /*c710*/  ISETP.GE.AND P0, PT, R0, R20, PT ;  /* 0x000000140000720c */ /* 0x000fe20003f06270 */
[----:B------:R3:W1:-:S12]  /*c720*/  SHFL.IDX PT, R2, R9, 0x3, 0x181f ;  /* 0x00781f0009027f89 */ /* 0x00065800000e0000 */
[----:B------:R-:W-:Y:S05]  /*c730*/  @P0 BRA `(.L_x_700) ;  /* 0x000000a000000947 */ /* 0x000fea0003800000 */
[C---:B------:R-:W-:Y:S02]  /*c740*/  IADD3 R4, R8.reuse, 0x40, RZ ;  /* 0x0000004008047810 */ /* 0x040fe40007ffe0ff */
[----:B------:R-:W-:Y:S02]  /*c750*/  ISETP.GE.AND P1, PT, R8, c[0x0][0x3c8], PT ;  /* 0x0000f20008007a0c */ /* 0x000fe40003f26270 */
[----:B------:R-:W-:-:S13]  /*c760*/  ISETP.GE.AND P0, PT, R4, c[0x0][0x3c8], PT ;  /* 0x0000f20004007a0c */ /* 0x000fda0003f06270 */
[----:B------:R-:W-:-:S04]  /*c770*/  @!P0 SHF.R.S32.HI R0, RZ, 0x1f, R4 ;  /* 0x0000001fff008819 */ /* 0x000fc80000011404 */
[----:B------:R-:W-:Y:S01]  /*c780*/  @!P0 LEA.HI R0, R0, R4, RZ, 0x3 ;  /* 0x0000000400008211 */ /* 0x000fe200078f18ff */
[----:B-1--4-:R-:W-:-:S03]  /*c790*/  @!P1 IMAD.WIDE R4, R8, 0x2, R2 ;  /* 0x0000000208049825 */ /* 0x012fc600078e0202 */
[----:B------:R-:W-:Y:S02]  /*c7a0*/  @!P0 LOP3.LUT R0, R0, 0xfffffff8, RZ, 0xc0, !PT ;  /* 0xfffffff800008812 */ /* 0x000fe400078ec0ff */
[----:B------:R1:W-:Y:S03]  /*c7b0*/  @!P1 ST.E.128 [R4.64], R44 ;  /* 0x0000002c04009985 */ /* 0x0003e6000c101d10 */
[----:B------:R-:W-:-:S05]  /*c7c0*/  @!P0 IMAD.WIDE R2, R0, 0x2, R2 ;  /* 0x0000000200028825 */ /* 0x000fca00078e0202 */
[----:B------:R1:W-:Y:S02]  /*c7d0*/  @!P0 ST.E.128 [R2.64], R40 ;  /* 0x0000002802008985 */ /* 0x0003e4000c101d10 */
.L_x_700:
[----:B------:R-:W-:Y:S05]  /*c7e0*/  BSYNC B0 ;  /* 0x0000000000007941 */ /* 0x000fea0003800000 */
.L_x_699:
[----:B------:R-:W-:Y:S01]  /*c7f0*/  IADD3 R0, R6, 0x40, RZ ;  /* 0x0000004006007810 */ /* 0x000fe20007ffe0ff */
[----:B-1--4-:R1:W4:Y:S01]  /*c800*/  SHFL.IDX PT, R3, R7, 0x4, 0x181f ;  /* 0x00981f0007037f89 */ /* 0x01232200000e0000 */
[----:B------:R-:W-:Y:S02]  /*c810*/  BSSY B0, `(.L_x_701) ;  /* 0x000000e000007945 */ /* 0x000fe40003800000 */
[----:B------:R-:W-:Y:S01]  /*c820*/  ISETP.GE.AND P0, PT, R0, R20, PT ;  /* 0x000000140000720c */ /* 0x000fe20003f06270 */
[----:B------:R1:W2:-:S12]  /*c830*/  SHFL.IDX PT, R2, R9, 0x4, 0x181f ;  /* 0x00981f0009027f89 */ /* 0x00029800000e0000 */
[----:B------:R-:W-:Y:S05]  /*c840*/  @P0 BRA `(.L_x_702) ;  /* 0x000000a000000947 */ /* 0x000fea0003800000 */
[C---:B------:R-:W-:Y:S02]  /*c850*/  IADD3 R4, R8.reuse, 0x40, RZ ;  /* 0x0000004008047810 */ /* 0x040fe40007ffe0ff */
[----:B------:R-:W-:Y:S02]  /*c860*/  ISETP.GE.AND P1, PT, R8, c[0x0][0x3c8], PT ;  /* 0x0000f20008007a0c */ /* 0x000fe40003f26270 */
[----:B------:R-:W-:-:S13]  /*c870*/  ISETP.GE.AND P0, PT, R4, c[0x0][0x3c8], PT ;  /* 0x0000f20004007a0c */ /* 0x000fda0003f06270 */
[----:B------:R-:W-:-:S04]  /*c880*/  @!P0 SHF.R.S32.HI R0, RZ, 0x1f, R4 ;  /* 0x0000001fff008819 */ /* 0x000fc80000011404 */
[----:B------:R-:W-:Y:S01]  /*c890*/  @!P0 LEA.HI R0, R0, R4, RZ, 0x3 ;  /* 0x0000000400008211 */ /* 0x000fe200078f18ff */
[----:B--2-4-:R-:W-:-:S03]  /*c8a0*/  @!P1 IMAD.WIDE R4, R8, 0x2, R2 ;  /* 0x0000000208049825 */ /* 0x014fc600078e0202 */
[----:B------:R-:W-:Y:S02]  /*c8b0*/  @!P0 LOP3.LUT R0, R0, 0xfffffff8, RZ, 0xc0, !PT ;  /* 0xfffffff800008812 */ /* 0x000fe400078ec0ff */
[----:B------:R2:W-:Y:S03]  /*c8c0*/  @!P1 ST.E.128 [R4.64], R52 ;  /* 0x0000003404009985 */ /* 0x0005e6000c101d10 */
[----:B------:R-:W-:-:S05]  /*c8d0*/  @!P0 IMAD.WIDE R2, R0, 0x2, R2 ;  /* 0x0000000200028825 */ /* 0x000fca00078e0202 */
[----:B------:R2:W-:Y:S02]  /*c8e0*/  @!P0 ST.E.128 [R2.64], R48 ;  /* 0x0000003002008985 */ /* 0x0005e4000c101d10 */
.L_x_702:
[----:B------:R-:W-:Y:S05]  /*c8f0*/  BSYNC B0 ;  /* 0x0000000000007941 */ /* 0x000fea0003800000 */
.L_x_701:
[----:B------:R-:W-:Y:S01]  /*c900*/  IADD3 R0, R6, 0x50, RZ ;  /* 0x0000005006007810 */ /* 0x000fe20007ffe0ff */
[----:B--2-4-:R2:W4:Y:S01]  /*c910*/  SHFL.IDX PT, R3, R7, 0x5, 0x181f ;  /* 0x00b81f0007037f89 */ /* 0x01452200000e0000 */
        /* <DEDUP_REMOVED lines=14> */
.L_x_704:
[----:B------:R-:W-:Y:S05]  /*ca00*/  BSYNC B0 ;  /* 0x0000000000007941 */ /* 0x000fea0003800000 */
.L_x_703:
        /* <DEDUP_REMOVED lines=16> */
.L_x_706:
[----:B------:R-:W-:Y:S05]  /*cb10*/  BSYNC B0 ;  /* 0x0000000000007941 */ /* 0x000fea0003800000 */
.L_x_705:
[----:B------:R-:W-:Y:S01]  /*cb20*/  IADD3 R0, R6, 0x70, RZ ;  /* 0x0000007006007810 */ /* 0x000fe20007ffe0ff */
[----:B--2-4-:R2:W4:Y:S03]  /*cb30*/  SHFL.IDX PT, R3, R7, 0x7, 0x181f ;  /* 0x00f81f0007037f89 */ /* 0x01452600000e0000 */
[----:B------:R-:W-:Y:S01]  /*cb40*/  ISETP.GE.AND P0, PT, R0, R20, PT ;  /* 0x000000140000720c */ /* 0x000fe20003f06270 */
[----:B------:R2:W1:-:S12]  /*cb50*/  SHFL.IDX PT, R2, R9, 0x7, 0x181f ;  /* 0x00f81f0009027f89 */ /* 0x00045800000e0000 */
[----:B------:R-:W-:Y:S05]  /*cb60*/  @P0 EXIT ;  /* 0x000000000000094d */ /* 0x000fea0003800000 */
[C---:B------:R-:W-:Y:S02]  /*cb70*/  ISETP.GE.AND P0, PT, R8.reuse, c[0x0][0x3c8], PT ;  /* 0x0000f20008007a0c */ /* 0x040fe40003f06270 */
[----:B------:R-:W-:-:S11]  /*cb80*/  IADD3 R0, R8, 0x40, RZ ;  /* 0x0000004008007810 */ /* 0x000fd60007ffe0ff */
        /* <DEDUP_REMOVED lines=10> */
.L_x_691:
        /* <DEDUP_REMOVED lines=19> */
.L_x_707:
        /* <DEDUP_REMOVED lines=15> */
[----:B------:R-:W-:Y:S02]  /*ce50*/  MOV R2, R4 ;  /* 0x0000000400027202 */ /* 0x000fe40000000f00 */
[----:B------:R-:W-:-:S13]  /*ce60*/  ISETP.NE.AND P0, PT, R0, 0x1, PT ;  /* 0x000000010000780c */ /* 0x000fda0003f05270 */
[----:B------:R-:W-:Y:S01]  /*ce70*/  @P0 IMAD.HI.U32 R7, R9, c[0x0][0x4ec], RZ ;  /* 0x00013b0009070a27 */ /* 0x000fe200078e00ff */
[----:B-1----:R-:W-:-:S03]  /*ce80*/  SHF.R.S32.HI R0, RZ, 0x1f, R8 ;  /* 0x0000001fff007819 */ /* 0x002fc60000011408 */
[----:B------:R-:W-:-:S04]  /*ce90*/  IMAD.WIDE.U32 R2, R8, c[0x0][0x490], R2 ;  /* 0x0001240008027a25 */ /* 0x000fc800078e0002 */
[----:B------:R-:W-:Y:S02]  /*cea0*/  IMAD R6, R0, c[0x0][0x490], RZ ;  /* 0x0001240000067a24 */ /* 0x000fe400078e02ff */
[----:B------:R-:W-:Y:S01]  /*ceb0*/  IMAD.MOV.U32 R0, RZ, RZ, R9 ;  /* 0x000000ffff007224 */ /* 0x000fe200078e0009 */
[----:B------:R-:W-:Y:S01]  /*cec0*/  @P0 SHF.R.U32.HI R0, RZ, c[0x0][0x4f0], R7 ;  /* 0x00013c00ff000a19 */ /* 0x000fe20000011607 */
[----:B------:R-:W-:Y:S02]  /*ced0*/  IMAD R6, R8, c[0x0][0x494], R6 ;  /* 0x0001250008067a24 */ /* 0x000fe400078e0206 */
[----:B------:R-:W-:Y:S01]  /*cee0*/  IMAD R8, R11, c[0x0][0x498], RZ ;  /* 0x000126000b087a24 */ /* 0x000fe200078e02ff */
[----:B------:R-:W-:Y:S01]  /*cef0*/  IADD3 R7, -R0, RZ, RZ ;  /* 0x000000ff00077210 */ /* 0x000fe20007ffe1ff */
[----:B------:R-:W-:Y:S02]  /*cf00*/  IMAD.IADD R3, R6, 0x1, R3 ;  /* 0x0000000106037824 */ /* 0x000fe400078e0203 */
[----:B------:R-:W-:-:S02]  /*cf10*/  IMAD R8, R10, c[0x0][0x49c], R8 ;  /* 0x000127000a087a24 */ /* 0x000fc400078e0208 */
[----:B------:R-:W-:Y:S01]  /*cf20*/  IMAD R6, R7, c[0x0][0x4e8], R9 ;  /* 0x00013a0007067a24 */ /* 0x000fe200078e0209 */
[----:B------:R-:W-:Y:S01]  /*cf30*/  SHF.R.S32.HI R9, RZ, 0x1f, R0 ;  /* 0x0000001fff097819 */ /* 0x000fe20000011400 */
[----:B------:R-:W-:-:S03]  /*cf40*/  IMAD.WIDE.U32 R2, R10, c[0x0][0x498], R2 ;  /* 0x000126000a027a25 */ /* 0x000fc600078e0002 */
[----:B------:R-:W-:Y:S02]  /*cf50*/  SHF.R.S32.HI R7, RZ, 0x1f, R6 ;  /* 0x0000001fff077819 */ /* 0x000fe40000011406 */
[----:B------:R-:W-:-:S03]  /*cf60*/  IADD3 R2, P0, R0, R2, RZ ;  /* 0x0000000200027210 */ /* 0x000fc60007f1e0ff */
[----:B------:R-:W-:Y:S01]  /*cf70*/  IMAD R0, R7, c[0x0][0x488], RZ ;  /* 0x0001220007007a24 */ /* 0x000fe200078e02ff */
[----:B------:R-:W-:-:S03]  /*cf80*/  IADD3.X R3, R9, R3, R8, P0, !PT ;  /* 0x0000000309037210 */ /* 0x000fc600007fe408 */
[C---:B------:R-:W-:Y:S02]  /*cf90*/  IMAD R0, R6.reuse, c[0x0][0x48c], R0 ;  /* 0x0001230006007a24 */ /* 0x040fe400078e0200 */
[----:B------:R-:W-:-:S05]  /*cfa0*/  IMAD.WIDE.U32 R2, R6, c[0x0][0x488], R2 ;  /* 0x0001220006027a25 */ /* 0x000fca00078e0002 */
[----:B------:R-:W-:Y:S02]  /*cfb0*/  IADD3 R0, R3, R0, RZ ;  /* 0x0000000003007210 */ /* 0x000fe40007ffe0ff */
[----:B------:R-:W-:-:S04]  /*cfc0*/  LEA R6, P0, R2, c[0x0][0x450], 0x2 ;  /* 0x0001140002067a11 */ /* 0x000fc800078010ff */
[----:B------:R-:W-:Y:S02]  /*cfd0*/  LEA.HI.X R7, R2, c[0x0][0x454], R0, 0x2, P0 ;  /* 0x0001150002077a11 */ /* 0x000fe400000f1400 */
[----:B------:R-:W-:-:S05]  /*cfe0*/  MOV R0, 0xff800000 ;  /* 0xff80000000007802 */ /* 0x000fca0000000f00 */
[----:B------:R1:W-:Y:S02]  /*cff0*/  STG.E [R6.64], R0 ;  /* 0x0000000006007986 */ /* 0x0003e4000c101910 */
.L_x_709:
[----:B------:R-:W-:Y:S05]  /*d000*/  BSYNC B0 ;  /* 0x0000000000007941 */ /* 0x000fea0003800000 */
.L_x_708:
[----:B-1----:R-:W1:Y:S01]  /*d010*/  S2R R6, SR_CTAID.Y ;  /* 0x0000000000067919 */ /* 0x002e620000002600 */
[----:B------:R-:W-:Y:S01]  /*d020*/  IMAD R0, R5, c[0x0][0x3a0], RZ ;  /* 0x0000e80005007a24 */ /* 0x000fe200078e02ff */
[----:B------:R-:W-:Y:S01]  /*d030*/  SHF.R.S32.HI R5, RZ, 0x1f, R12 ;  /* 0x0000001fff057819 */ /* 0x000fe2000001140c */
[C---:B------:R-:W-:Y:S01]  /*d040*/  IMAD.WIDE.U32 R2, R4.reuse, c[0x0][0x3a0], RZ ;  /* 0x0000e80004027a25 */ /* 0x040fe200078e00ff */
[----:B------:R-:W2:Y:S01]  /*d050*/  S2R R14, SR_CTAID.X ;  /* 0x00000000000e7919 */ /* 0x000ea20000002500 */
[----:B------:R-:W-:Y:S01]  /*d060*/  MOV R8, c[0x0][0x4e8] ;  /* 0x00013a0000087a02 */ /* 0x000fe20000000f00 */
[----:B------:R-:W-:Y:S01]  /*d070*/  BSSY B0, `(.L_x_710) ;  /* 0x0000035000007945 */ /* 0x000fe20003800000 */
[----:B------:R-:W-:Y:S01]  /*d080*/  LEA.HI R5, R5, R12, RZ, 0x3 ;  /* 0x0000000c05057211 */ /* 0x000fe200078f18ff */
[----:B------:R-:W-:Y:S01]  /*d090*/  IMAD R0, R4, c[0x0][0x3a4], R0 ;  /* 0x0000e90004007a24 */ /* 0x000fe200078e0200 */
[----:B------:R-:W-:Y:S02]  /*d0a0*/  ISETP.NE.AND P0, PT, R8, 0x1, PT ;  /* 0x000000010800780c */ /* 0x000fe40003f05270 */
[----:B------:R-:W-:-:S02]  /*d0b0*/  LOP3.LUT R4, R5, 0xfffffff8, RZ, 0xc0, !PT ;  /* 0xfffffff805047812 */ /* 0x000fc400078ec0ff */
[----:B------:R-:W-:Y:S02]  /*d0c0*/  SHF.R.S32.HI R8, RZ, 0x3, R5 ;  /* 0x00000003ff087819 */ /* 0x000fe40000011405 */
[----:B------:R-:W-:Y:S01]  /*d0d0*/  IADD3 R3, R3, R0, RZ ;  /* 0x0000000003037210 */ /* 0x000fe20007ffe0ff */
[----:B------:R-:W-:-:S05]  /*d0e0*/  IMAD.IADD R12, R12, 0x1, -R4 ;  /* 0x000000010c0c7824 */ /* 0x000fca00078e0a04 */
[-C--:B------:R-:W-:Y:S02]  /*d0f0*/  LEA R4, R12, R8.reuse, 0x4 ;  /* 0x000000080c047211 */ /* 0x080fe400078e20ff */
[----:B-1----:R-:W-:Y:S01]  /*d100*/  SHF.R.S32.HI R7, RZ, 0x1f, R6 ;  /* 0x0000001fff077819 */ /* 0x002fe20000011406 */
[----:B------:R-:W-:Y:S01]  /*d110*/  IMAD.WIDE.U32 R2, R6, c[0x0][0x3e8], R2 ;  /* 0x0000fa0006027a25 */ /* 0x000fe200078e0002 */
[----:B--2---:R-:W-:-:S03]  /*d120*/  LEA R8, R14, R8, 0x7 ;  /* 0x000000080e087211 */ /* 0x004fc600078e38ff */
[----:B------:R-:W-:Y:S02]  /*d130*/  IMAD R0, R7, c[0x0][0x3e8], RZ ;  /* 0x0000fa0007007a24 */ /* 0x000fe400078e02ff */
[----:B------:R-:W-:Y:S02]  /*d140*/  IMAD R4, R14, 0x80, R4 ;  /* 0x000000800e047824 */ /* 0x000fe400078e0204 */
[----:B------:R-:W-:Y:S02]  /*d150*/  IMAD R0, R6, c[0x0][0x3ec], R0 ;  /* 0x0000fb0006007a24 */ /* 0x000fe400078e0200 */
[----:B------:R-:W-:-:S03]  /*d160*/  @P0 IMAD.HI.U32 R5, R4, c[0x0][0x4ec], RZ ;  /* 0x00013b0004050a27 */ /* 0x000fc600078e00ff */
[----:B------:R-:W-:Y:S01]  /*d170*/  IADD3 R3, R0, R3, RZ ;  /* 0x0000000300037210 */ /* 0x000fe20007ffe0ff */
[----:B------:R-:W-:Y:S01]  /*d180*/  IMAD R6, R11, c[0x0][0x3f0], RZ ;  /* 0x0000fc000b067a24 */ /* 0x000fe200078e02ff */
[----:B------:R-:W-:Y:S02]  /*d190*/  MOV R0, R4 ;  /* 0x0000000400007202 */ /* 0x000fe40000000f00 */
[----:B------:R-:W-:Y:S01]  /*d1a0*/  @P0 SHF.R.U32.HI R0, RZ, c[0x0][0x4f0], R5 ;  /* 0x00013c00ff000a19 */ /* 0x000fe20000011605 */
[C---:B------:R-:W-:Y:S02]  /*d1b0*/  IMAD R7, R10.reuse, c[0x0][0x3f4], R6 ;  /* 0x0000fd000a077a24 */ /* 0x040fe400078e0206 */
[----:B------:R-:W-:Y:S01]  /*d1c0*/  IMAD.WIDE.U32 R2, R10, c[0x0][0x3f0], R2 ;  /* 0x0000fc000a027a25 */ /* 0x000fe200078e0002 */
[----:B------:R-:W-:-:S03]  /*d1d0*/  SHF.R.S32.HI R6, RZ, 0x1f, R0 ;  /* 0x0000001fff067819 */ /* 0x000fc60000011400 */
[----:B------:R-:W-:Y:S01]  /*d1e0*/  IMAD.MOV R5, RZ, RZ, -R0 ;  /* 0x000000ffff057224 */ /* 0x000fe200078e0a00 */
[----:B------:R-:W-:Y:S01]  /*d1f0*/  IADD3 R3, R3, R7, RZ ;  /* 0x0000000703037210 */ /* 0x000fe20007ffe0ff */
[----:B------:R-:W-:Y:S02]  /*d200*/  IMAD R6, R6, c[0x0][0x3e0], RZ ;  /* 0x0000f80006067a24 */ /* 0x000fe400078e02ff */
[----:B------:R-:W-:Y:S02]  /*d210*/  IMAD R5, R5, c[0x0][0x4e8], R4 ;  /* 0x00013a0005057a24 */ /* 0x000fe400078e0204 */
[----:B------:R-:W-:-:S03]  /*d220*/  IMAD.WIDE.U32 R2, R0, c[0x0][0x3e0], R2 ;  /* 0x0000f80000027a25 */ /* 0x000fc600078e0002 */
[----:B------:R-:W-:Y:S01]  /*d230*/  SHF.R.S32.HI R4, RZ, 0x1f, R5 ;  /* 0x0000001fff047819 */ /* 0x000fe20000011405 */
[----:B------:R-:W-:Y:S01]  /*d240*/  IMAD R0, R0, c[0x0][0x3e4], R6 ;  /* 0x0000f90000007a24 */ /* 0x000fe200078e0206 */
[----:B------:R-:W-:Y:S01]  /*d250*/  SHF.L.U32 R6, R12, 0x3, RZ ;  /* 0x000000030c067819 */ /* 0x000fe200000006ff */
[----:B-----5:R-:W-:-:S03]  /*d260*/  IMAD R10, R13, c[0x0][0x4e8], RZ ;  /* 0x00013a000d0a7a24 */ /* 0x020fc600078e02ff */
[----:B------:R-:W-:Y:S01]  /*d270*/  IADD3 R3, R3, R0, RZ ;  /* 0x0000000003037210 */ /* 0x000fe20007ffe0ff */
[----:B------:R-:W-:Y:S01]  /*d280*/  IMAD R0, R4, c[0x0][0x3d8], RZ ;  /* 0x0000f60004007a24 */ /* 0x000fe200078e02ff */
[----:B------:R-:W-:-:S03]  /*d290*/  IADD3 R7, R6, 0x40, RZ ;  /* 0x0000004006077810 */ /* 0x000fc60007ffe0ff */
[C---:B------:R-:W-:Y:S02]  /*d2a0*/  IMAD R0, R5.reuse, c[0x0][0x3dc], R0 ;  /* 0x0000f70005007a24 */ /* 0x040fe400078e0200 */
[----:B------:R-:W-:-:S04]  /*d2b0*/  IMAD.WIDE.U32 R2, R5, c[0x0][0x3d8], R2 ;  /* 0x0000f60005027a25 */ /* 0x000fc800078e0002 */
[----:B------:R-:W-:Y:S01]  /*d2c0*/  IMAD.IADD R0, R3, 0x1, R0 ;  /* 0x0000000103007824 */ /* 0x000fe200078e0200 */
[----:B------:R-:W-:-:S04]  /*d2d0*/  LEA R11, P0, R2, c[0x0][0x380], 0x1 ;  /* 0x0000e000020b7a11 */ /* 0x000fc800078008ff */
[----:B------:R-:W-:Y:S02]  /*d2e0*/  LEA.HI.X R9, R2, c[0x0][0x384], R0, 0x1, P0 ;  /* 0x0000e10002097a11 */ /* 0x000fe400000f0c00 */
[----:B------:R-:W-:Y:S01]  /*d2f0*/  ISETP.GE.AND P0, PT, R8, R10, PT ;  /* 0x0000000a0800720c */ /* 0x000fe20003f06270 */
[----:B------:R1:W2:Y:S04]  /*d300*/  SHFL.IDX PT, R2, R11, RZ, 0x181f ;  /* 0x00181fff0b027589 */ /* 0x0002a800000e0000 */
[----:B------:R1:W3:Y:S08]  /*d310*/  SHFL.IDX PT, R3, R9, RZ, 0x181f ;  /* 0x00181fff09037589 */ /* 0x0002f000000e0000 */
        /* <DEDUP_REMOVED lines=10> */
.L_x_711:
[----:B------:R-:W-:Y:S05]  /*d3c0*/  BSYNC B0 ;  /* 0x0000000000007941 */ /* 0x000fea0003800000 */
.L_x_710:
[----:B------:R-:W-:Y:S01]  /*d3d0*/  IADD3 R0, R8, 0x10, RZ ;  /* 0x0000001008007810 */ /* 0x000fe20007ffe0ff */
[----:B--23--:R2:W3:Y:S01]  /*d3e0*/  SHFL.IDX PT, R3, R9, 0x1, 0x181f ;  /* 0x00381f0009037f89 */ /* 0x00c4e200000e0000 */
        /* <DEDUP_REMOVED lines=13> */
.L_x_713:
[----:B------:R-:W-:Y:S05]  /*d4c0*/  BSYNC B0 ;  /* 0x0000000000007941 */ /* 0x000fea0003800000 */
.L_x_712:
[----:B------:R-:W-:Y:S01]  /*d4d0*/  IADD3 R0, R8, 0x20, RZ ;  /* 0x0000002008007810 */ /* 0x000fe20007ffe0ff */
[----:B---3--:R3:W1:Y:S01]  /*d4e0*/  SHFL.IDX PT, R3, R9, 0x2, 0x181f ;  /* 0x00581f0009037f89 */ /* 0x00866200000e0000 */
        /* <DEDUP_REMOVED lines=13> */
.L_x_715:
[----:B------:R-:W-:Y:S05]  /*d5c0*/  BSYNC B0 ;  /* 0x0000000000007941 */ /* 0x000fea0003800000 */
.L_x_714:
[----:B------:R-:W-:Y:S01]  /*d5d0*/  IADD3 R0, R8, 0x30, RZ ;  /* 0x0000003008007810 */ /* 0x000fe20007ffe0ff */
[----:B-1----:R1:W2:Y:S01]  /*d5e0*/  SHFL.IDX PT, R3, R9, 0x3, 0x181f ;  /* 0x00781f0009037f89 */ /* 0x0022a200000e0000 */
[----:B------:R-:W-:Y:S02]  /*d5f0*/  BSSY B0, `(.L_x_716) ;  /* 0x000000d000007945 */ /* 0x000fe40003800000 */
[----:B------:R-:W-:Y:S01]  /*d600*/  ISETP.GE.AND P0, PT, R0, R10, PT ;  /* 0x0000000a0000720c */ /* 0x000fe20003f06270 */
[----:B----4-:R1:W4:-:S12]  /*d610*/  SHFL.IDX PT, R2, R11, 0x3, 0x181f ;  /* 0x00781f000b027f89 */ /* 0x01031800000e0000 */
        /* <DEDUP_REMOVED lines=10> */
.L_x_717:
[----:B------:R-:W-:Y:S05]  /*d6c0*/  BSYNC B0 ;  /* 0x0000000000007941 */ /* 0x000fea0003800000 */
.L_x_716:
[----:B------:R-:W-:Y:S01]  /*d6d0*/  IADD3 R0, R8, 0x40, RZ ;  /* 0x0000004008007810 */ /* 0x000fe20007ffe0ff */
[----:B--2---:R2:W1:Y:S01]  /*d6e0*/  SHFL.IDX PT, R3, R9, 0x4, 0x181f ;  /* 0x00981f0009037f89 */ /* 0x00446200000e0000 */
        /* <DEDUP_REMOVED lines=13> */
.L_x_719:
[----:B------:R-:W-:Y:S05]  /*d7c0*/  BSYNC B0 ;  /* 0x0000000000007941 */ /* 0x000fea0003800000 */
.L_x_718:
        /* <DEDUP_REMOVED lines=15> */
.L_x_721:
[----:B------:R-:W-:Y:S05]  /*d8c0*/  BSYNC B0 ;  /* 0x0000000000007941 */ /* 0x000fea0003800000 */
.L_x_720:
        /* <DEDUP_REMOVED lines=15> */
.L_x_723:
[----:B------:R-:W-:Y:S05]  /*d9c0*/  BSYNC B0 ;  /* 0x0000000000007941 */ /* 0x000fea0003800000 */
.L_x_722:
[----:B------:R-:W-:Y:S01]  /*d9d0*/  IADD3 R0, R8, 0x70, RZ ;  /* 0x0000007008007810 */ /* 0x000fe20007ffe0ff */
[----:B-1----:R1:W2:Y:S03]  /*d9e0*/  SHFL.IDX PT, R3, R9, 0x7, 0x181f ;  /* 0x00f81f0009037f89 */ /* 0x0022a600000e0000 */
        /* <DEDUP_REMOVED lines=14> */
.L_x_724:
        /* <DEDUP_REMOVED lines=11> */
.L_x_1724:


//--------------------- .text._ZN7cutlass13device_kernelIN5flash19enable_sm80_to_sm89INS1_16FlashAttnFwdSm80INS1_25CollectiveMainloopFwdSm80ILi4ELi1ELb0EN4cute5tupleIJNS5_1CILi128EEENS7_ILi64EEES8_EEELi128ENS_6half_tEfNS_4arch4Sm80ELb0ELb0ELb0ELb1ELb0ELb1ELb1ELb0EEENS1_21CollectiveEpilogueFwdINS6_IJS8_S8_S9_EEENS6_IJNS7_ILi1EEESH_SH_EEESB_SD_Li128ELb1ELb1ELb0ELb0EEENS1_19SingleTileSchedulerILb1ELb0ELb1ELi128EEEEEEEEEvNT_6ParamsE --------------------------
	.section	.text._ZN7cutlass13device_kernelIN5flash19enable_sm80_to_sm89INS1_16FlashAttnFwdSm80INS1_25CollectiveMainloopFwdSm80ILi4ELi1ELb0EN4cute5tupleIJNS5_1CILi128EEENS7_ILi64EEES8_EEELi128ENS_6half_tEfNS_4arch4Sm80ELb0ELb0ELb0ELb1ELb0ELb1ELb1ELb0EEENS1_21CollectiveEpilogueFwdINS6_IJS8_S8_S9_EEENS6_IJNS7_ILi1EEESH_SH_EEESB_SD_Li128ELb1ELb1ELb0ELb0EEENS1_19SingleTileSchedulerILb1ELb0ELb1ELi128EEEEEEEEEvNT_6ParamsE,"ax",@progbits
	.sectioninfo	@"SHI_REGISTERS=255"
	.align	128
.text._ZN7cutlass13device_kernelIN5flash19enable_sm80_to_sm89INS1_16FlashAttnFwdSm80INS1_25CollectiveMainloopFwdSm80ILi4ELi1ELb0EN4cute5tupleIJNS5_1CILi128EEENS7_ILi64EEES8_EEELi128ENS_6half_tEfNS_4arch4Sm80ELb0ELb0ELb0ELb1ELb0ELb1ELb1ELb0EEENS1_21CollectiveEpilogueFwdINS6_IJS8_S8_S9_EEENS6_IJNS7_ILi1EEESH_SH_EEESB_SD_Li128ELb1ELb1ELb0ELb0EEENS1_19SingleTileSchedulerILb1ELb0ELb1ELi128EEEEEEEEEvNT_6ParamsE:
        .type           _ZN7cutlass13device_kernelIN5flash19enable_sm80_to_sm89INS1_16FlashAttnFwdSm80INS1_25CollectiveMainloopFwdSm80ILi4ELi1ELb0EN4cute5tupleIJNS5_1CILi128EEENS7_ILi64EEES8_EEELi128ENS_6half_tEfNS_4arch4Sm80ELb0ELb0ELb0ELb1ELb0ELb1ELb1ELb0EEENS1_21CollectiveEpilogueFwdINS6_IJS8_S8_S9_EEENS6_IJNS7_ILi1EEESH_SH_EEESB_SD_Li128ELb1ELb1ELb0ELb0EEENS1_19SingleTileSchedulerILb1ELb0ELb1ELi128EEEEEEEEEvNT_6ParamsE,@function
        .size           _ZN7cutlass13device_kernelIN5flash19enable_sm80_to_sm89INS1_16FlashAttnFwdSm80INS1_25CollectiveMainloopFwdSm80ILi4ELi1ELb0EN4cute5tupleIJNS5_1CILi128EEENS7_ILi64EEES8_EEELi128ENS_6half_tEfNS_4arch4Sm80ELb0ELb0ELb0ELb1ELb0ELb1ELb1ELb0EEENS1_21CollectiveEpilogueFwdINS6_IJS8_S8_S9_EEENS6_IJNS7_ILi1EEESH_SH_EEESB_SD_Li128ELb1ELb1ELb0ELb0EEENS1_19SingleTileSchedulerILb1ELb0ELb1ELi128EEEEEEEEEvNT_6ParamsE,(.L_x_1725 - _ZN7cutlass13device_kernelIN5flash19enable_sm80_to_sm89INS1_16FlashAttnFwdSm80INS1_25CollectiveMainloopFwdSm80ILi4ELi1ELb0EN4cute5tupleIJNS5_1CILi128EEENS7_ILi64EEES8_EEELi128ENS_6half_tEfNS_4arch4Sm80ELb0ELb0ELb0ELb1ELb0ELb1ELb1ELb0EEENS1_21CollectiveEpilogueFwdINS6_IJS8_S8_S9_EEENS6_IJNS7_ILi1EEESH_SH_EEESB_SD_Li128ELb1ELb1ELb0ELb0EEENS1_19SingleTileSchedulerILb1ELb0ELb1ELi128EEEEEEEEEvNT_6ParamsE)
        .other          _ZN7cutlass13device_kernelIN5flash19enable_sm80_to_sm89INS1_16FlashAttnFwdSm80INS1_25CollectiveMainloopFwdSm80ILi4ELi1ELb0EN4cute5tupleIJNS5_1CILi128EEENS7_ILi64EEES8_EEELi128ENS_6half_tEfNS_4arch4Sm80ELb0ELb0ELb0ELb1ELb0ELb1ELb1ELb0EEENS1_21CollectiveEpilogueFwdINS6_IJS8_S8_S9_EEENS6_IJNS7_ILi1EEESH_SH_EEESB_SD_Li128ELb1ELb1ELb0ELb0EEENS1_19SingleTileSchedulerILb1ELb0ELb1ELi128EEEEEEEEEvNT_6ParamsE,@"STO_CUDA_ENTRY STV_DEFAULT"
_ZN7cutlass13device_kernelIN5flash19enable_sm80_to_sm89INS1_16FlashAttnFwdSm80INS1_25CollectiveMainloopFwdSm80ILi4ELi1ELb0EN4cute5tupleIJNS5_1CILi128EEENS7_ILi64EEES8_EEELi128ENS_6half_tEfNS_4arch4Sm80ELb0ELb0ELb0ELb1ELb0ELb1ELb1ELb0EEENS1_21CollectiveEpilogueFwdINS6_IJS8_S8_S9_EEENS6_IJNS7_ILi1EEESH_SH_EEESB_SD_Li128ELb1ELb1ELb0ELb0EEENS1_19SingleTileSchedulerILb1ELb0ELb1ELi128EEEEEEEEEvNT_6ParamsE:
        /* <DEDUP_REMOVED lines=17> */
.L_x_726:
        /* <DEDUP_REMOVED lines=8> */
.L_x_728:
[----:B------:R-:W-:-:S05]  /*0190*/  MOV R0, c[0x0][0x54c] ;  /* 0x0001530000007a02 */ /* 0x000fca0000000f00 */
.L_x_727:
[----:B-----5:R-:W-:Y:S01]  /*01a0*/  IMAD R0, R0, c[0x0][0x548], RZ ;  /* 0x0001520000007a24 */ /* 0x020fe200078e02ff */
[----:B-1----:R-:W-:-:S04]  /*01b0*/  SHF.L.U32 R2, R210, 0x7, RZ ;  /* 0x00000007d2027819 */ /* 0x002fc800000006ff */
[----:B------:R-:W-:-:S04]  /*01c0*/  ISETP.GE.AND P0, PT, R2, R0, PT ;  /* 0x000000000200720c */ /* 0x000fc80003f06270 */
[----:B------:R-:W-:-:S05]  /*01d0*/  SEL R0, R5, 0xffffffff, !P0 ;  /* 0xffffffff05007807 */ /* 0x000fca0004000000 */
[----:B------:R1:W-:Y:S01]  /*01e0*/  STL [R1+0x4c], R0 ;  /* 0x00004c0001007387 */ /* 0x0003e20000100800 */
[----:B------:R-:W-:Y:S05]  /*01f0*/  BRA `(.L_x_729) ;  /* 0x0000013000007947 */ /* 0x000fea0003800000 */
.L_x_725:
[----:B---3--:R-:W-:-:S04]  /*0200*/  ISETP.NE.U32.AND P0, PT, RZ, c[0x0][0x568], PT ;  /* 0x00015a00ff007a0c */ /* 0x008fc80003f05070 */
[----:B------:R-:W-:-:S13]  /*0210*/  ISETP.NE.AND.EX P0, PT, RZ, c[0x0][0x56c], PT, P0 ;  /* 0x00015b00ff007a0c */ /* 0x000fda0003f05300 */
[----:B------:R-:W-:Y:S05]  /*0220*/  @!P0 BRA `(.L_x_730) ;  /* 0x0000002000008947 */ /* 0x000fea0003800000 */
[----:B------:R1:W5:Y:S01]  /*0230*/  LDG.E R0, [R2.64] ;  /* 0x0000000802007981 */ /* 0x000362000c1e1900 */
[----:B------:R-:W-:Y:S05]  /*0240*/  BRA `(.L_x_731) ;  /* 0x0000009000007947 */ /* 0x000fea0003800000 */
.L_x_730:
        /* <DEDUP_REMOVED lines=8> */
.L_x_732:
[----:B------:R-:W-:-:S05]  /*02d0*/  MOV R0, c[0x0][0x54c] ;  /* 0x0001530000007a02 */ /* 0x000fca0000000f00 */
.L_x_731:
[----:B-----5:R-:W-:Y:S01]  /*02e0*/  IMAD R0, R0, c[0x0][0x548], RZ ;  /* 0x0001520000007a24 */ /* 0x020fe200078e02ff */
[----:B-1----:R-:W-:-:S04]  /*02f0*/  SHF.L.U32 R2, R210, 0x7, RZ ;  /* 0x00000007d2027819 */ /* 0x002fc800000006ff */
[----:B------:R-:W-:-:S04]  /*0300*/  ISETP.GE.AND P0, PT, R2, R0, PT ;  /* 0x000000000200720c */ /* 0x000fc80003f06270 */
[----:B------:R-:W-:-:S05]  /*0310*/  SEL R0, R5, 0xffffffff, !P0 ;  /* 0xffffffff05007807 */ /* 0x000fca0004000000 */
[----:B------:R1:W-:Y:S04]  /*0320*/  STL [R1+0x4c], R0 ;  /* 0x00004c0001007387 */ /* 0x0003e80000100800 */
.L_x_729:
[----:B------:R-:W2:Y:S02]  /*0330*/  LDL R13, [R1+0x4c] ;  /* 0x00004c00010d7983 */ /* 0x000ea40000100800 */
[----:B--2---:R-:W-:-:S13]  /*0340*/  ISETP.GE.AND P0, PT, R13, RZ, PT ;  /* 0x000000ff0d00720c */ /* 0x004fda0003f06270 */
[----:B------:R-:W-:Y:S05]  /*0350*/  @!P0 EXIT ;  /* 0x000000000000894d */ /* 0x000fea0003800000 */
[----:B------:R-:W-:Y:S01]  /*0360*/  ISETP.NE.U32.AND P0, PT, RZ, c[0x0][0x370], PT ;  /* 0x0000dc00ff007a0c */ /* 0x000fe20003f05070 */
[----:B------:R-:W-:Y:S01]  /*0370*/  CS2R R178, SRZ ;  /* 0x0000000000b27805 */ /* 0x000fe2000001ff00 */
        /* <DEDUP_REMOVED lines=15> */
[----:B------:R-:W2:Y:S03]  /*0470*/  S2R R26, SR_CTAID.Y ;  /* 0x00000000001a7919 */ /* 0x000ea60000002600 */
[----:B------:R-:W-:Y:S01]  /*0480*/  IMAD.MOV.U32 R187, RZ, RZ, c[0x0][0x168] ;  /* 0x00005a00ffbb7624 */ /* 0x000fe200078e00ff */
[----:B------:R3:W5:Y:S01]  /*0490*/  @P2 LDG.E R178, [R10.64] ;  /* 0x000000080ab22981 */ /* 0x000762000c1e1900 */
[----:B------:R-:W-:-:S03]  /*04a0*/  @P0 IMAD.WIDE R8, R13, R40, c[0x0][0x360] ;  /* 0x0000d8000d080625 */ /* 0x000fc600078e0228 */
[----:B------:R3:W5:Y:S04]  /*04b0*/  @P1 LDG.E R179, [R6.64] ;  /* 0x0000000806b31981 */ /* 0x000768000c1e1900 */
[----:B------:R3:W5:Y:S04]  /*04c0*/  @P5 LDG.E R182, [R4.64] ;  /* 0x0000000804b65981 */ /* 0x000768000c1e1900 */
[----:B------:R3:W5:Y:S01]  /*04d0*/  @P3 LDG.E R12, [R2.64] ;  /* 0x00000008020c3981 */ /* 0x000762000c1e1900 */
[----:B------:R-:W-:-:S03]  /*04e0*/  IMAD.MOV.U32 R127, RZ, RZ, c[0x0][0x228] ;  /* 0x00008a00ff7f7624 */ /* 0x000fc600078e00ff */
[----:B------:R4:W5:Y:S01]  /*04f0*/  @P0 LDG.E R187, [R8.64] ;  /* 0x0000000808bb0981 */ /* 0x000962000c1e1900 */
[----:B--2---:R-:W-:Y:S01]  /*0500*/  SHF.R.S32.HI R215, RZ, 0x1f, R26 ;  /* 0x0000001fffd77819 */ /* 0x004fe2000001141a */
[----:B----4-:R-:W-:Y:S01]  /*0510*/  IMAD.MOV.U32 R8, RZ, RZ, c[0x0][0x1d0] ;  /* 0x00007400ff087624 */ /* 0x010fe200078e00ff */
[----:B------:R-:W-:Y:S05]  /*0520*/  @P0 BRA `(.L_x_733) ;  /* 0x0000004000000947 */ /* 0x000fea0003800000 */
[----:B---3--:R-:W-:Y:S05]  /*0530*/  @!P1 BRA `(.L_x_733) ;  /* 0x0000003000009947 */ /* 0x008fea0003800000 */
[----:B-1----:R1:W2:Y:S04]  /*0540*/  LDG.E R0, [R6.64] ;  /* 0x0000000806007981 */ /* 0x0022a8000c1e1900 */
[----:B-1----:R-:W2:Y:S02]  /*0550*/  LDG.E R6, [R6.64+0x4] ;  /* 0x0000040806067981 */ /* 0x002ea4000c1e1900 */
[----:B--2--5:R-:W-:Y:S02]  /*0560*/  IADD3 R187, -R0, R6, RZ ;  /* 0x0000000600bb7210 */ /* 0x024fe40007ffe1ff */
.L_x_733:
[----:B---3--:R-:W-:-:S04]  /*0570*/  ISETP.NE.U32.AND P0, PT, RZ, c[0x0][0x368], PT ;  /* 0x0000da00ff007a0c */ /* 0x008fc80003f05070 */
[----:B------:R-:W-:-:S13]  /*0580*/  ISETP.NE.AND.EX P0, PT, RZ, c[0x0][0x36c], PT, P0 ;  /* 0x0000db00ff007a0c */ /* 0x000fda0003f05300 */
[----:B------:R-:W-:Y:S05]  /*0590*/  @!P0 BRA `(.L_x_734) ;  /* 0x0000003000008947 */ /* 0x000fea0003800000 */
[----:B------:R-:W-:-:S05]  /*05a0*/  IMAD.WIDE R4, R13, R40, c[0x0][0x368] ;  /* 0x0000da000d047625 */ /* 0x000fca00078e0228 */
[----:B------:R2:W5:Y:S01]  /*05b0*/  LDG.E R8, [R4.64] ;  /* 0x0000000804087981 */ /* 0x000562000c1e1900 */
[----:B------:R-:W-:Y:S05]  /*05c0*/  BRA `(.L_x_735) ;  /* 0x0000004000007947 */ /* 0x000fea0003800000 */
.L_x_734:
[----:B------:R-:W-:Y:S05]  /*05d0*/  @!P5 BRA `(.L_x_735) ;  /* 0x000000300000d947 */ /* 0x000fea0003800000 */
[----:B-1----:R1:W2:Y:S04]  /*05e0*/  LDG.E R0, [R4.64] ;  /* 0x0000000804007981 */ /* 0x0022a8000c1e1900 */
[----:B-1----:R-:W2:Y:S02]  /*05f0*/  LDG.E R4, [R4.64+0x4] ;  /* 0x0000040804047981 */ /* 0x002ea4000c1e1900 */
[----:B--2---:R-:W-:Y:S02]  /*0600*/  IADD3 R8, -R0, R4, RZ ;  /* 0x0000000400087210 */ /* 0x004fe40007ffe1ff */
.L_x_735:
[----:B--2---:R2:W3:Y:S04]  /*0610*/  @P3 LDG.E R5, [R2.64] ;  /* 0x0000000802053981 */ /* 0x0044e8000c1e1900 */
[----:B------:R2:W3:Y:S01]  /*0620*/  @P3 LDG.E R4, [R2.64+0x4] ;  /* 0x0000040802043981 */ /* 0x0004e2000c1e1900 */
[----:B------:R-:W-:Y:S01]  /*0630*/  ISETP.NE.U32.AND P0, PT, RZ, c[0x0][0x378], PT ;  /* 0x0000de00ff007a0c */ /* 0x000fe20003f05070 */
[----:B-----5:R-:W-:-:S03]  /*0640*/  IMAD.MOV.U32 R166, RZ, RZ, R8 ;  /* 0x000000ffffa67224 */ /* 0x020fc600078e0008 */
[----:B------:R-:W-:Y:S01]  /*0650*/  ISETP.NE.AND.EX P0, PT, RZ, c[0x0][0x37c], PT, P0 ;  /* 0x0000df00ff007a0c */ /* 0x000fe20003f05300 */
[----:B-1----:R-:W-:-:S12]  /*0660*/  IMAD.IADD R0, R8, 0x1, -R178 ;  /* 0x0000000108007824 */ /* 0x002fd800078e0ab2 */
[----:B--2---:R-:W-:-:S05]  /*0670*/  @P0 IMAD.WIDE R2, R13, R40, c[0x0][0x378] ;  /* 0x0000de000d020625 */ /* 0x004fca00078e0228 */
[----:B------:R1:W5:Y:S01]  /*0680*/  @P0 LDG.E R166, [R2.64] ;  /* 0x0000000802a60981 */ /* 0x000362000c1e1900 */
[----:B---3--:R-:W-:-:S04]  /*0690*/  @P3 IMAD.IADD R127, R4, 0x1, -R5 ;  /* 0x00000001047f3824 */ /* 0x008fc800078e0a05 */
        /* <DEDUP_REMOVED lines=112> */
[----:B------:R-:W-:Y:S02]  /*0da0*/  IMAD.MOV.U32 R176, RZ, RZ, 0x5 ;  /* 0x00000005ffb07424 */ /* 0x000fe400078e00ff */
[----:B------:R1:W-:Y:S01]  /*0db0*/  @P0 LDGSTS.E.BYPASS.LTC128B.128 [R75+0x6100], [R2.64+0x80], !P6 ;  /* 0x06100080024b0fae */ /* 0x0003e2000f101d48 */
[----:B------:R-:W-:Y:S02]  /*0dc0*/  IMAD.SHL.U32 R171, R170, 0x20, RZ ;  /* 0x00000020aaab7824 */ /* 0x000fe400078e00ff */
[----:B------:R-:W-:-:S04]  /*0dd0*/  IMAD.WIDE.U32 R180, R97, c[0x0][0x1e0], RZ ;  /* 0x0000780061b47a25 */ /* 0x000fc800078e00ff */
[----:B------:R-:W-:Y:S02]  /*0de0*/  IMAD.MOV.U32 R186, RZ, RZ, c[0x0][0x1e4] ;  /* 0x00007900ffba7624 */ /* 0x000fe400078e00ff */
[----:B------:R-:W-:-:S04]  /*0df0*/  IMAD.WIDE.U32 R190, R169, c[0x0][0x1e0], RZ ;  /* 0x00007800a9be7a25 */ /* 0x000fc800078e00ff */
[----:B------:R-:W-:Y:S02]  /*0e00*/  IMAD R186, R186, 0x30, RZ ;  /* 0x00000030baba7824 */ /* 0x000fe400078e02ff */
[----:B------:R-:W-:-:S04]  /*0e10*/  IMAD.WIDE.U32 R188, R168, c[0x0][0x1e0], RZ ;  /* 0x00007800a8bc7a25 */ /* 0x000fc800078e00ff */
[----:B------:R-:W-:-:S04]  /*0e20*/  IMAD.WIDE.U32 R184, R167, c[0x0][0x1e0], RZ ;  /* 0x00007800a7b87a25 */ /* 0x000fc800078e00ff */
[----:B-1----:R-:W-:Y:S01]  /*0e30*/  IMAD.IADD R3, R7, 0x1, R4 ;  /* 0x0000000107037824 */ /* 0x002fe200078e0204 */
[C---:B------:R-:W-:Y:S02]  /*0e40*/  @P2 LEA R4, P0, R0.reuse, c[0x0][0x220], 0x1 ;  /* 0x0000880000042a11 */ /* 0x040fe400078008ff */
[----:B------:R-:W-:Y:S02]  /*0e50*/  MOV R2, R6 ;  /* 0x0000000600027202 */ /* 0x000fe40000000f00 */
[----:B------:R-:W-:Y:S01]  /*0e60*/  @P2 LEA.HI.X R5, R0, c[0x0][0x224], R5, 0x1, P0 ;  /* 0x0000890000052a11 */ /* 0x000fe200000f0c05 */
[----:B------:R-:W-:Y:S01]  /*0e70*/  IMAD.SHL.U32 R0, R214, 0x2, RZ ;  /* 0x00000002d6007824 */ /* 0x000fe200078e00ff */
[----:B------:R-:W-:Y:S01]  /*0e80*/  ISETP.GE.AND P0, PT, R32, c[0x0][0x27c], PT ;  /* 0x00009f0020007a0c */ /* 0x000fe20003f06270 */
[----:B------:R-:W-:Y:S01]  /*0e90*/  IMAD.WIDE.U32 R2, R26, c[0x0][0x1e8], R2 ;  /* 0x00007a001a027a25 */ /* 0x000fe200078e0002 */
[----:B------:R-:W-:-:S03]  /*0ea0*/  @P1 IADD3 R6, P3, R20, R10, RZ ;  /* 0x0000000a14061210 */ /* 0x000fc60007f7e0ff */
[----:B------:R-:W-:-:S08]  /*0eb0*/  IMAD.MOV.U32 R94, RZ, RZ, R2 ;  /* 0x000000ffff5e7224 */ /* 0x000fd000078e0002 */
[----:B------:R-:W-:Y:S02]  /*0ec0*/  @P0 IADD3 R0, -R0, c[0x0][0x1d4], RZ ;  /* 0x0000750000000a10 */ /* 0x000fe40007ffe1ff */
[----:B--2---:R-:W-:Y:S01]  /*0ed0*/  @P4 SHF.R.S32.HI R17, RZ, 0x1f, R16 ;  /* 0x0000001fff114819 */ /* 0x004fe20000011410 */
[----:B------:R-:W-:Y:S02]  /*0ee0*/  @!P4 IMAD.MOV.U32 R16, RZ, RZ, R13 ;  /* 0x000000ffff10c224 */ /* 0x000fe400078e000d */
[----:B------:R-:W-:Y:S01]  /*0ef0*/  @!P4 IMAD.MOV.U32 R17, RZ, RZ, R9 ;  /* 0x000000ffff11c224 */ /* 0x000fe200078e0009 */
[----:B------:R-:W-:Y:S01]  /*0f00*/  ISETP.NE.AND P4, PT, R148, RZ, PT ;  /* 0x000000ff9400720c */ /* 0x000fe20003f85270 */
[----:B------:R-:W-:-:S04]  /*0f10*/  IMAD.WIDE.U32 R12, R97, c[0x0][0x280], R28 ;  /* 0x0000a000610c7a25 */ /* 0x000fc800078e001c */
[----:B------:R-:W-:Y:S02]  /*0f20*/  IMAD.MOV.U32 R110, RZ, RZ, R12 ;  /* 0x000000ffff6e7224 */ /* 0x000fe400078e000c */
[----:B------:R-:W-:-:S04]  /*0f30*/  IMAD.IADD R111, R13, 0x1, R14 ;  /* 0x000000010d6f7824 */ /* 0x000fc800078e020e */
[----:B-----5:R-:W-:Y:S02]  /*0f40*/  IMAD.WIDE.U32 R110, R166, c[0x0][0x280], R110 ;  /* 0x0000a000a66e7a25 */ /* 0x020fe400078e006e */
        /* <DEDUP_REMOVED lines=136> */
[----:B------:R-:W-:Y:S01]  /*17d0*/  IMAD.MOV.U32 R4, RZ, RZ, c[0x0][0x280] ;  /* 0x0000a000ff047624 */ /* 0x000fe200078e00ff */
[----:B------:R-:W-:Y:S01]  /*17e0*/  SHF.L.U64.HI R174, R3, R40, c[0x0][0x294] ;  /* 0x0000a50003ae7619 */ /* 0x000fe20000010228 */
[----:B------:R-:W-:Y:S01]  /*17f0*/  IMAD R0, R0, c[0x0][0x290], RZ ;  /* 0x0000a40000007a24 */ /* 0x000fe200078e02ff */
[-C--:B------:R-:W-:Y:S01]  /*1800*/  SHF.L.U64.HI R195, R5, R176.reuse, c[0x0][0x1e4] ;  /* 0x0000790005c37619 */ /* 0x080fe200000102b0 */
[C---:B------:R-:W-:Y:S01]  /*1810*/  IMAD.SHL.U32 R203, R4.reuse, 0x20, RZ ;  /* 0x0000002004cb7824 */ /* 0x040fe200078e00ff */
[C---:B------:R-:W-:Y:S01]  /*1820*/  SHF.L.U64.HI R175, R4.reuse, R176, c[0x0][0x284] ;  /* 0x0000a10004af7619 */ /* 0x040fe200000102b0 */
[C---:B------:R-:W-:Y:S01]  /*1830*/  IMAD.SHL.U32 R207, R4.reuse, 0x10, RZ ;  /* 0x0000001004cf7824 */ /* 0x040fe200078e00ff */
[C---:B------:R-:W-:Y:S01]  /*1840*/  SHF.L.U64.HI R193, R4.reuse, R194, c[0x0][0x284] ;  /* 0x0000a10004c17619 */ /* 0x040fe200000102c2 */
[C---:B------:R-:W-:Y:S01]  /*1850*/  IMAD.WIDE.U32 R198, R4.reuse, 0x30, RZ ;  /* 0x0000003004c67825 */ /* 0x040fe200078e00ff */
[----:B------:R-:W-:-:S02]  /*1860*/  SHF.L.U64.HI R177, R4, R40, c[0x0][0x284] ;  /* 0x0000a10004b17619 */ /* 0x000fc40000010228 */
[----:B------:R-:W-:Y:S01]  /*1870*/  SHF.L.U32 R206, R4, 0x6, RZ ;  /* 0x0000000604ce7819 */ /* 0x000fe200000006ff */
        /* <DEDUP_REMOVED lines=14> */
[----:B------:R-:W-:Y:S01]  /*1960*/  IADD3 R143, P0, R32, R180, RZ ;  /* 0x000000b4208f7210 */ /* 0x000fe20007f1e0ff */
[----:B------:R-:W-:Y:S01]  /*1970*/  IMAD.SHL.U32 R202, R3, 0x10, RZ ;  /* 0x0000001003ca7824 */ /* 0x000fe200078e00ff */
[----:B------:R-:W-:Y:S01]  /*1980*/  IADD3 R129, R199, UR5, RZ ;  /* 0x00000005c7817c10 */ /* 0x000fe2000fffe0ff */
[----:B------:R-:W-:Y:S01]  /*1990*/  IMAD.WIDE.U32 R196, R3, 0x30, RZ ;  /* 0x0000003003c47825 */ /* 0x000fe200078e00ff */
[----:B------:R-:W-:-:S02]  /*19a0*/  IADD3 R31, R28, 0x20, RZ ;  /* 0x000000201c1f7810 */ /* 0x000fc40007ffe0ff */
        /* <DEDUP_REMOVED lines=41> */
.L_x_783:
        /* <DEDUP_REMOVED lines=50> */
.L_x_741:
[----:B------:R-:W-:Y:S05]  /*1f60*/  BSYNC B0 ;  /* 0x0000000000007941 */ /* 0x000fea0003800000 */
.L_x_740:
        /* <DEDUP_REMOVED lines=40> */
.L_x_743:
[----:B------:R-:W-:Y:S05]  /*21f0*/  BSYNC B0 ;  /* 0x0000000000007941 */ /* 0x000fea0003800000 */
.L_x_742:
        /* <DEDUP_REMOVED lines=40> */
.L_x_745:
[----:B------:R-:W-:Y:S05]  /*2480*/  BSYNC B0 ;  /* 0x0000000000007941 */ /* 0x000fea0003800000 */
.L_x_744:
        /* <DEDUP_REMOVED lines=38> */
.L_x_747:
[----:B------:R-:W-:Y:S05]  /*26f0*/  BSYNC B0 ;  /* 0x0000000000007941 */ /* 0x000fea0003800000 */
.L_x_746:
        /* <DEDUP_REMOVED lines=74> */
.L_x_751:
[----:B------:R-:W-:Y:S05]  /*2ba0*/  BSYNC B0 ;  /* 0x0000000000007941 */ /* 0x000fea0003800000 */
.L_x_750:
        /* <DEDUP_REMOVED lines=59> */
.L_x_749:
[----:B------:R-:W-:Y:S05]  /*2f60*/  BSYNC B1 ;  /* 0x0000000000017941 */ /* 0x000fea0003800000 */
.L_x_748:
        /* <DEDUP_REMOVED lines=62> */
.L_x_755:
[----:B------:R-:W-:Y:S05]  /*3350*/  BSYNC B0 ;  /* 0x0000000000007941 */ /* 0x000fea0003800000 */
.L_x_754:
        /* <DEDUP_REMOVED lines=59> */
.L_x_753:
[----:B------:R-:W-:Y:S05]  /*3710*/  BSYNC B1 ;  /* 0x0000000000017941 */ /* 0x000fea0003800000 */
.L_x_752:
        /* <DEDUP_REMOVED lines=62> */
.L_x_759:
[----:B------:R-:W-:Y:S05]  /*3b00*/  BSYNC B0 ;  /* 0x0000000000007941 */ /* 0x000fea0003800000 */
.L_x_758:
        /* <DEDUP_REMOVED lines=59> */
.L_x_757:
[----:B------:R-:W-:Y:S05]  /*3ec0*/  BSYNC B1 ;  /* 0x0000000000017941 */ /* 0x000fea0003800000 */
.L_x_756:
        /* <DEDUP_REMOVED lines=60> */
.L_x_762:
[----:B------:R-:W-:Y:S05]  /*4290*/  BSYNC B0 ;  /* 0x0000000000007941 */ /* 0x000fea0003800000 */
.L_x_761:
        /* <DEDUP_REMOVED lines=59> */
.L_x_739:
        /* <DEDUP_REMOVED lines=224> */
.L_x_764:
[----:B-1----:R-:W-:Y:S05]  /*5450*/  BSYNC B0 ;  /* 0x0000000000007941 */ /* 0x002fea0003800000 */
.L_x_763:
        /* <DEDUP_REMOVED lines=115> */
.L_x_766:
[----:B------:R-:W-:Y:S05]  /*5b90*/  BSYNC B0 ;  /* 0x0000000000007941 */ /* 0x000fea0003800000 */
.L_x_765:
        /* <DEDUP_REMOVED lines=115> */
.L_x_768:
[----:B------:R-:W-:Y:S05]  /*62d0*/  BSYNC B0 ;  /* 0x0000000000007941 */ /* 0x000fea0003800000 */
.L_x_767:
        /* <DEDUP_REMOVED lines=116> */
.L_x_738:
        /* <DEDUP_REMOVED lines=19> */
.L_x_770:
[----:B------:R-:W-:Y:S05]  /*6b50*/  BSYNC B0 ;  /* 0x0000000000007941 */ /* 0x000fea0003800000 */
.L_x_769:
        /* <DEDUP_REMOVED lines=19> */
.L_x_772:
[----:B------:R-:W-:Y:S05]  /*6c90*/  BSYNC B0 ;  /* 0x0000000000007941 */ /* 0x000fea0003800000 */
.L_x_771:
        /* <DEDUP_REMOVED lines=19> */
.L_x_774:
[----:B------:R-:W-:Y:S05]  /*6dd0*/  BSYNC B0 ;  /* 0x0000000000007941 */ /* 0x000fea0003800000 */
.L_x_773:
        /* <DEDUP_REMOVED lines=18> */
.L_x_760:
[----:B------:R-:W-:Y:S05]  /*6f00*/  BSYNC B2 ;  /* 0x0000000000027941 */ /* 0x000fea0003800000 */
.L_x_737:
        /* <DEDUP_REMOVED lines=63> */
[----:B--2---:R-:W-:Y:S01]  /*7300*/  IMNMX R7, R0, 0x40, PT ;  /* 0x0000004000077817 */ /* 0x004fe20003800200 */
[----:B------:R-:W-:Y:S04]  /*7310*/  DEPBAR.LE SB0, 0x0 ;  /* 0x000080000000791a */ /* 0x000fe80000000000 */
[----:B------:R-:W-:Y:S01]  /*7320*/  BAR.SYNC.DEFER_BLOCKING 0x0 ;  /* 0x0000000000007b1d */ /* 0x000fe20000010000 */
[----:B------:R-:W-:Y:S02]  /*7330*/  ISETP.GE.AND P1, PT, R97, R7, PT ;  /* 0x000000076100720c */ /* 0x000fe40003f26270 */
[----:B------:R-:W-:Y:S05]  /*7340*/  IADD3 R6, P0, R14, R162, RZ ;  /* 0x000000a20e067210 */ /* 0x000fea0007f1e0ff */
[----:B------:R-:W-:Y:S06]  /*7350*/  IMAD.X R16, R16, 0x1, R161, P0 ;  /* 0x0000000110107824 */ /* 0x000fec00000e06a1 */
        /* <DEDUP_REMOVED lines=14> */
.L_x_776:
[----:B-1----:R-:W-:Y:S05]  /*7440*/  BSYNC B0 ;  /* 0x0000000000007941 */ /* 0x002fea0003800000 */
.L_x_775:
        /* <DEDUP_REMOVED lines=19> */
.L_x_778:
[----:B------:R-:W-:Y:S05]  /*7580*/  BSYNC B0 ;  /* 0x0000000000007941 */ /* 0x000fea0003800000 */
.L_x_777:
        /* <DEDUP_REMOVED lines=19> */
.L_x_780:
[----:B------:R-:W-:Y:S05]  /*76c0*/  BSYNC B0 ;  /* 0x0000000000007941 */ /* 0x000fea0003800000 */
.L_x_779:
        /* <DEDUP_REMOVED lines=19> */
.L_x_782:
[----:B------:R-:W-:Y:S05]  /*7800*/  BSYNC B0 ;  /* 0x0000000000007941 */ /* 0x000fea0003800000 */
.L_x_781:
        /* <DEDUP_REMOVED lines=37> */
.L_x_736:
[----:B-1----:R-:W-:Y:S01]  /*7a60*/  ISETP.GE.AND P0, PT, R205, 0x1, PT ;  /* 0x00000001cd00780c */ /* 0x002fe20003f06270 */
[----:B------:R-:W-:Y:S01]  /*7a70*/  IMAD.IADD R18, R182, 0x1, R178 ;  /* 0x00000001b6127824 */ /* 0x000fe200078e02b2 */
[----:B------:R-:W-:Y:S01]  /*7a80*/  PLOP3.LUT P4, PT, PT, PT, PT, 0x80, 0x0 ;  /* 0x000000000000781c */ /* 0x000fe20003f8f070 */
[----:B------:R-:W-:Y:S01]  /*7a90*/  CS2R R14, SRZ ;  /* 0x00000000000e7805 */ /* 0x000fe2000001ff00 */
[----:B------:R-:W-:Y:S01]  /*7aa0*/  MOV R198, RZ ;  /* 0x000000ff00c67202 */ /* 0x000fe20000000f00 */
[----:B------:R-:W-:Y:S01]  /*7ab0*/  IMAD.MOV.U32 R196, RZ, RZ, RZ ;  /* 0x000000ffffc47224 */ /* 0x000fe200078e00ff */
[----:B------:R-:W-:Y:S01]  /*7ac0*/  CS2R R202, SRZ ;  /* 0x0000000000ca7805 */ /* 0x000fe2000001ff00 */
[----:B------:R-:W-:Y:S01]  /*7ad0*/  CS2R R200, SRZ ;  /* 0x0000000000c87805 */ /* 0x000fe2000001ff00 */
[----:B------:R-:W-:Y:S01]  /*7ae0*/  CS2R R16, SRZ ;  /* 0x0000000000107805 */ /* 0x000fe2000001ff00 */
[----:B------:R-:W-:Y:S01]  /*7af0*/  MOV R162, RZ ;  /* 0x000000ff00a27202 */ /* 0x000fe20000000f00 */
[----:B------:R-:W-:Y:S01]  /*7b00*/  CS2R R160, SRZ ;  /* 0x0000000000a07805 */ /* 0x000fe2000001ff00 */
[----:B--2---:R-:W-:Y:S01]  /*7b10*/  CS2R R12, SRZ ;  /* 0x00000000000c7805 */ /* 0x004fe2000001ff00 */
        /* <DEDUP_REMOVED lines=62> */
[----:B------:R-:W-:Y:S01]  /*7f00*/  CS2R R80, SRZ ;  /* 0x0000000000507805 */ /* 0x000fe2000001ff00 */
[----:B------:R-:W-:Y:S01]  /*7f10*/  CS2R R74, SRZ ;  /* 0x00000000004a7805 */ /* 0x000fe2000001ff00 */
[----:B------:R-:W-:Y:S01]  /*7f20*/  CS2R R54, SRZ ;  /* 0x0000000000367805 */ /* 0x000fe2000001ff00 */
        /* <DEDUP_REMOVED lines=13> */
[----:B------:R-:W-:Y:S01]  /*8000*/  IMAD.MOV.U32 R176, RZ, RZ, RZ ;  /* 0x000000ffffb07224 */ /* 0x000fe200078e00ff */
[----:B------:R-:W-:Y:S01]  /*8010*/  MOV R64, RZ ;  /* 0x000000ff00407202 */ /* 0x000fe20000000f00 */
[----:B------:R-:W-:Y:S01]  /*8020*/  CS2R R62, SRZ ;  /* 0x00000000003e7805 */ /* 0x000fe2000001ff00 */
[----:B------:R-:W-:Y:S01]  /*8030*/  IMAD.MOV.U32 R61, RZ, RZ, RZ ;  /* 0x000000ffff3d7224 */ /* 0x000fe200078e00ff */
[----:B------:R-:W-:Y:S05]  /*8040*/  @!P0 BRA `(.L_x_784) ;  /* 0x00010ad000008947 */ /* 0x000fea0003800000 */
[----:B------:R-:W2:Y:S01]  /*8050*/  LDL R59, [R1+0x4c] ;  /* 0x00004c00013b7983 */ /* 0x000ea20000100800 */
[----:B------:R-:W-:-:S03]  /*8060*/  ISETP.NE.U32.AND P0, PT, RZ, c[0x0][0x340], PT ;  /* 0x0000d000ff007a0c */ /* 0x000fc60003f05070 */
[----:B------:R-:W3:Y:S01]  /*8070*/  LDL R170, [R1+0x58] ;  /* 0x0000580001aa7983 */ /* 0x000ee20000100800 */
[----:B------:R-:W-:-:S13]  /*8080*/  ISETP.NE.AND.EX P5, PT, RZ, c[0x0][0x344], PT, P0 ;  /* 0x0000d100ff007a0c */ /* 0x000fda0003fa5300 */
[----:B------:R-:W-:Y:S01]  /*8090*/  @P5 IMAD.MOV.U32 R2, RZ, RZ, 0x4 ;  /* 0x00000004ff025424 */ /* 0x000fe200078e00ff */
[----:B------:R-:W-:Y:S01]  /*80a0*/  SHF.R.S32.HI R0, RZ, 0x1f, R179 ;  /* 0x0000001fff007819 */ /* 0x000fe200000114b3 */
[----:B------:R-:W1:Y:S01]  /*80b0*/  S2R R60, SR_CTAID.Y ;  /* 0x00000000003c7919 */ /* 0x000e620000002600 */
[----:B------:R-:W-:-:S03]  /*80c0*/  SHF.R.S32.HI R159, RZ, 0x1f, R213 ;  /* 0x0000001fff9f7819 */ /* 0x000fc600000114d5 */
[----:B------:R-:W-:Y:S01]  /*80d0*/  IMAD R0, R0, c[0x0][0x178], RZ ;  /* 0x00005e0000007a24 */ /* 0x000fe200078e02ff */
[----:B------:R-:W-:-:S03]  /*80e0*/  LEA.HI R4, R159, R213, RZ, 0x3 ;  /* 0x000000d59f047211 */ /* 0x000fc600078f18ff */
[----:B------:R-:W-:Y:S02]  /*80f0*/  IMAD R0, R179, c[0x0][0x17c], R0 ;  /* 0x00005f00b3007a24 */ /* 0x000fe400078e0200 */
[----:B------:R-:W-:Y:S01]  /*8100*/  IMAD.MOV.U32 R5, RZ, RZ, c[0x0][0x2c4] ;  /* 0x0000b100ff057624 */ /* 0x000fe200078e00ff */
[----:B------:R-:W-:-:S04]  /*8110*/  SHF.R.S32.HI R48, RZ, 0x3, R4 ;  /* 0x00000003ff307819 */ /* 0x000fc80000011404 */
[----:B------:R-:W-:Y:S02]  /*8120*/  ISETP.NE.AND P1, PT, R5, 0x1, PT ;  /* 0x000000010500780c */ /* 0x000fe40003f25270 */
[----:B------:R-:W-:-:S04]  /*8130*/  ISETP.NE.U32.AND P0, PT, RZ, c[0x0][0x348], PT ;  /* 0x0000d200ff007a0c */ /* 0x000fc80003f05070 */
[----:B------:R-:W-:Y:S01]  /*8140*/  ISETP.NE.AND.EX P0, PT, RZ, c[0x0][0x34c], PT, P0 ;  /* 0x0000d300ff007a0c */ /* 0x000fe20003f05300 */
[----:B------:R-:W-:Y:S02]  /*8150*/  IMAD R17, R210, 0x80, R48 ;  /* 0x00000080d2117824 */ /* 0x000fe400078e0230 */
[----:B------:R-:W-:-:S05]  /*8160*/  IMAD R24, R187, c[0x0][0x2c4], RZ ;  /* 0x0000b100bb187a24 */ /* 0x000fca00078e02ff */
[C---:B------:R-:W-:Y:S02]  /*8170*/  ISETP.GE.AND P6, PT, R17.reuse, R24, PT ;  /* 0x000000181100720c */ /* 0x040fe40003fc6270 */
[----:B------:R-:W-:Y:S01]  /*8180*/  IADD3 R16, R17, 0x30, RZ ;  /* 0x0000003011107810 */ /* 0x000fe20007ffe0ff */
[----:B--2---:R-:W-:-:S05]  /*8190*/  @P5 IMAD.WIDE R2, R59, R2, c[0x0][0x340] ;  /* 0x0000d0003b025625 */ /* 0x004fca00078e0202 */
[----:B------:R2:W4:Y:S01]  /*81a0*/  @P5 LDG.E R22, [R2.64] ;  /* 0x0000000802165981 */ /* 0x000522000c1e1900 */
[----:B------:R-:W-:Y:S01]  /*81b0*/  SHF.R.S32.HI R19, RZ, 0x1f, R59 ;  /* 0x0000001fff137819 */ /* 0x000fe2000001143b */
[----:B------:R-:W-:Y:S01]  /*81c0*/  IMAD.MOV.U32 R162, RZ, RZ, c[0x0][0x1e0] ;  /* 0x00007800ffa27624 */ /* 0x000fe200078e00ff */
[----:B---3--:R-:W-:Y:S02]  /*81d0*/  LEA.HI.SX32 R55, R170, 0xffffffff, 0x1a ;  /* 0xffffffffaa377811 */ /* 0x008fe400078fd2ff */
[----:B------:R-:W-:Y:S01]  /*81e0*/  SEL R6, R19, RZ, !P0 ;  /* 0x000000ff13067207 */ /* 0x000fe20004000000 */
[C---:B------:R-:W-:Y:S01]  /*81f0*/  IMAD.SHL.U32 R163, R162.reuse, 0x40, RZ ;  /* 0x00000040a2a37824 */ /* 0x040fe200078e00ff */
[----:B------:R-:W-:Y:S01]  /*8200*/  SHF.R.S32.HI R58, RZ, 0x1f, R55 ;  /* 0x0000001fff3a7819 */ /* 0x000fe20000011437 */
[----:B------:R-:W-:-:S04]  /*8210*/  IMAD.WIDE.U32 R164, R162, 0x20, RZ ;  /* 0x00000020a2a47825 */ /* 0x000fc800078e00ff */
[----:B------:R-:W-:Y:S02]  /*8220*/  IMAD R6, R6, c[0x0][0x1c0], RZ ;  /* 0x0000700006067a24 */ /* 0x000fe400078e02ff */
[----:B--2---:R-:W-:-:S04]  /*8230*/  IMAD.WIDE.U32 R2, R179, c[0x0][0x178], RZ ;  /* 0x00005e00b3027a25 */ /* 0x004fc800078e00ff */
[----:B------:R-:W-:Y:S01]  /*8240*/  IMAD.IADD R3, R3, 0x1, R0 ;  /* 0x0000000103037824 */ /* 0x000fe200078e0200 */
[----:B------:R-:W-:Y:S02]  /*8250*/  LOP3.LUT R0, R4, 0xfffffff8, RZ, 0xc0, !PT ;  /* 0xfffffff804007812 */ /* 0x000fe400078ec0ff */
[----:B------:R-:W-:Y:S01]  /*8260*/  SEL R4, R59, RZ, !P0 ;  /* 0x000000ff3b047207 */ /* 0x000fe20004000000 */
[----:B-1----:R-:W-:-:S04]  /*8270*/  IMAD.WIDE.U32 R2, R60, c[0x0][0x1b8], R2 ;  /* 0x00006e003c027a25 */ /* 0x002fc800078e0002 */
        /* <DEDUP_REMOVED lines=20> */
[----:B------:R-:W-:Y:S01]  /*83c0*/  IMAD.IADD R3, R3, 0x1, R6 ;  /* 0x0000000103037824 */ /* 0x000fe200078e0206 */
[----:B------:R-:W-:Y:S01]  /*83d0*/  IADD3 R6, R17, 0x20, RZ ;  /* 0x0000002011067810 */ /* 0x000fe20007ffe0ff */
[----:B------:R-:W-:Y:S01]  /*83e0*/  IMAD R0, R5, c[0x0][0x1a8], RZ ;  /* 0x00006a0005007a24 */ /* 0x000fe200078e02ff */
[----:B------:R-:W-:Y:S01]  /*83f0*/  IADD3 R21, R20, 0x40, RZ ;  /* 0x0000004014157810 */ /* 0x000fe20007ffe0ff */
[----:B------:R-:W-:Y:S01]  /*8400*/  IMAD.WIDE.U32 R2, R4, c[0x0][0x1a8], R2 ;  /* 0x00006a0004027a25 */ /* 0x000fe200078e0002 */
[----:B------:R-:W-:Y:S02]  /*8410*/  ISETP.GE.AND P4, PT, R20, c[0x0][0x198], PT ;  /* 0x0000660014007a0c */ /* 0x000fe40003f86270 */
[----:B------:R-:W-:Y:S01]  /*8420*/  ISETP.GE.AND P1, PT, R6, R24, PT ;  /* 0x000000180600720c */ /* 0x000fe20003f26270 */
[----:B------:R-:W-:Y:S01]  /*8430*/  IMAD R0, R4, c[0x0][0x1ac], R0 ;  /* 0x00006b0004007a24 */ /* 0x000fe200078e0200 */
[----:B------:R-:W-:Y:S01]  /*8440*/  LEA R14, P0, R2, c[0x0][0x160], 0x1 ;  /* 0x00005800020e7a11 */ /* 0x000fe200078008ff */
[----:B------:R-:W-:Y:S01]  /*8450*/  IMAD.SHL.U32 R7, R48, 0x40, RZ ;  /* 0x0000004030077824 */ /* 0x000fe200078e00ff */
[----:B------:R-:W-:Y:S01]  /*8460*/  ISETP.GE.AND P3, PT, R21, c[0x0][0x198], PT ;  /* 0x0000660015007a0c */ /* 0x000fe20003f66270 */
[----:B------:R-:W-:Y:S01]  /*8470*/  IMAD.IADD R0, R3, 0x1, R0 ;  /* 0x0000000103007824 */ /* 0x000fe200078e0200 */
[----:B------:R-:W-:Y:S01]  /*8480*/  LEA.HI R3, R159, R213, RZ, 0x6 ;  /* 0x000000d59f037211 */ /* 0x000fe200078f30ff */
[----:B------:R-:W1:Y:S01]  /*8490*/  SHFL.IDX PT, R4, R14, RZ, 0x181f ;  /* 0x00181fff0e047589 */ /* 0x000e6200000e0000 */
[----:B------:R-:W-:Y:S01]  /*84a0*/  IMAD.SHL.U32 R42, R49, 0x8, RZ ;  /* 0x00000008312a7824 */ /* 0x000fe200078e00ff */
[----:B------:R-:W-:-:S02]  /*84b0*/  LOP3.LUT R25, R7, 0x1c0, RZ, 0xc0, !PT ;  /* 0x000001c007197812 */ /* 0x000fc400078ec0ff */
[----:B------:R-:W-:Y:S01]  /*84c0*/  LEA.HI.X R15, R2, c[0x0][0x164], R0, 0x1, P0 ;  /* 0x00005900020f7a11 */ /* 0x000fe200000f0c00 */
[----:B------:R-:W-:Y:S01]  /*84d0*/  SHFL.IDX PT, R8, R14, 0x2, 0x181f ;  /* 0x00581f000e087f89 */ /* 0x000fe200000e0000 */
[----:B------:R-:W-:Y:S02]  /*84e0*/  IADD3 R0, R17, 0x10, RZ ;  /* 0x0000001011007810 */ /* 0x000fe40007ffe0ff */
[--C-:B------:R-:W-:Y:S01]  /*84f0*/  LOP3.LUT R13, R25, 0x38, R42.reuse, 0xf8, !PT ;  /* 0x00000038190d7812 */ /* 0x100fe200078ef82a */
[----:B------:R-:W2:Y:S01]  /*8500*/  SHFL.IDX PT, R5, R15, RZ, 0x181f ;  /* 0x00181fff0f057589 */ /* 0x000ea200000e0000 */
[----:B------:R-:W-:Y:S01]  /*8510*/  ISETP.GE.AND P2, PT, R0, R24, PT ;  /* 0x000000180000720c */ /* 0x000fe20003f46270 */
[----:B------:R-:W-:Y:S01]  /*8520*/  IMAD.SHL.U32 R0, R3, 0x8, RZ ;  /* 0x0000000803007824 */ /* 0x000fe200078e00ff */
[----:B------:R-:W-:Y:S01]  /*8530*/  SHF.R.U32.HI R27, RZ, 0x3, R25 ;  /* 0x00000003ff1b7819 */ /* 0x000fe20000011619 */
[----:B------:R-:W3:Y:S01]  /*8540*/  SHFL.IDX PT, R2, R14, 0x1, 0x181f ;  /* 0x00381f000e027f89 */ /* 0x000ee200000e0000 */
[----:B------:R-:W-:-:S02]  /*8550*/  SHF.R.S32.HI R43, RZ, 0x1f, R42 ;  /* 0x0000001fff2b7819 */ /* 0x000fc4000001142a */
[----:B------:R-:W-:Y:S01]  /*8560*/  LOP3.LUT R26, R0, 0xfffffe00, RZ, 0xc0, !PT ;  /* 0xfffffe00001a7812 */ /* 0x000fe200078ec0ff */
[----:B------:R-:W3:Y:S01]  /*8570*/  SHFL.IDX PT, R3, R15, 0x1, 0x181f ;  /* 0x00381f000f037f89 */ /* 0x000ee200000e0000 */
[----:B------:R-:W-:Y:S02]  /*8580*/  @!P6 SHF.R.S32.HI R0, RZ, 0x1f, R21 ;  /* 0x0000001fff00e819 */ /* 0x000fe40000011415 */
[----:B------:R-:W-:Y:S02]  /*8590*/  LOP3.LUT R247, R26, R13, R27, 0xf6, !PT ;  /* 0x0000000d1af77212 */ /* 0x000fe400078ef61b */
[----:B------:R-:W-:Y:S02]  /*85a0*/  @!P6 LEA.HI R12, R0, R21, RZ, 0x3 ;  /* 0x00000015000ce211 */ /* 0x000fe400078f18ff */
[----:B------:R-:W-:Y:S02]  /*85b0*/  @!P2 SHF.R.S32.HI R9, RZ, 0x1f, R21 ;  /* 0x0000001fff09a819 */ /* 0x000fe40000011415 */
[----:B-1----:R-:W-:-:S02]  /*85c0*/  @!P6 LEA R6, P0, R20, R4, 0x1 ;  /* 0x000000041406e211 */ /* 0x002fc400078008ff */
[----:B------:R-:W-:Y:S02]  /*85d0*/  @!P2 LEA.HI R0, R9, R21, RZ, 0x3 ;  /* 0x000000150900a211 */ /* 0x000fe400078f18ff */
[----:B------:R-:W1:Y:S01]  /*85e0*/  SHFL.IDX PT, R9, R15, 0x2, 0x181f ;  /* 0x00581f000f097f89 */ /* 0x000e6200000e0000 */
[----:B------:R-:W-:Y:S02]  /*85f0*/  @!P6 LOP3.LUT R12, R12, 0xfffffff8, RZ, 0xc0, !PT ;  /* 0xfffffff80c0ce812 */ /* 0x000fe400078ec0ff */
[----:B--2---:R-:W-:Y:S02]  /*8600*/  @!P6 LEA.HI.X R7, R20, R5, R43, 0x1, P0 ;  /* 0x000000051407e211 */ /* 0x004fe400000f0c2b */
[----:B------:R-:W-:Y:S01]  /*8610*/  @!P2 LOP3.LUT R0, R0, 0xfffffff8, RZ, 0xc0, !PT ;  /* 0xfffffff80000a812 */ /* 0x000fe200078ec0ff */
[----:B------:R-:W-:Y:S01]  /*8620*/  @!P6 IMAD.WIDE R12, R12, 0x2, R4 ;  /* 0x000000020c0ce825 */ /* 0x000fe200078e0204 */
[C---:B---3--:R-:W-:Y:S01]  /*8630*/  @!P2 LEA R10, P0, R20.reuse, R2, 0x1 ;  /* 0x00000002140aa211 */ /* 0x048fe200078008ff */
[----:B------:R-:W2:Y:S02]  /*8640*/  SHFL.IDX PT, R4, R14, 0x3, 0x181f ;  /* 0x00781f000e047f89 */ /* 0x000ea400000e0000 */
[----:B------:R-:W-:Y:S01]  /*8650*/  @!P6 IMAD.SHL.U32 R5, R247, 0x2, RZ ;  /* 0x00000002f705e824 */ /* 0x000fe200078e00ff */
[----:B------:R-:W-:Y:S01]  /*8660*/  @!P2 LEA.HI.X R11, R20, R3, R43, 0x1, P0 ;  /* 0x00000003140ba211 */ /* 0x000fe200000f0c2b */
[----:B------:R-:W-:Y:S01]  /*8670*/  @!P2 IMAD.WIDE R2, R0, 0x2, R2 ;  /* 0x000000020002a825 */ /* 0x000fe200078e0202 */
[----:B------:R-:W-:-:S02]  /*8680*/  ISETP.GE.AND P0, PT, R16, R24, PT ;  /* 0x000000181000720c */ /* 0x000fc40003f06270 */
[----:B------:R3:W-:Y:S01]  /*8690*/  @!P6 LDGSTS.E.BYPASS.LTC128B.128 [R5+0x8100], [R6.64], !P4 ;  /* 0x081000000605efae */ /* 0x0007e2000e101d48 */
[----:B------:R-:W-:-:S03]  /*86a0*/  @!P2 IMAD.SHL.U32 R0, R247, 0x2, RZ ;  /* 0x00000002f700a824 */ /* 0x000fc600078e00ff */
[----:B------:R1:W-:Y:S04]  /*86b0*/  @!P6 LDGSTS.E.BYPASS.LTC128B.128 [R5+0xc100], [R12.64], !P3 ;  /* 0x0c1000000c05efae */ /* 0x0003e8000d901d48 */
[----:B------:R2:W-:Y:S04]  /*86c0*/  @!P2 LDGSTS.E.BYPASS.LTC128B.128 [R0+0x8900], [R10.64], !P4 ;  /* 0x089000000a00afae */ /* 0x0005e8000e101d48 */
[----:B------:R2:W-:Y:S01]  /*86d0*/  @!P2 LDGSTS.E.BYPASS.LTC128B.128 [R0+0xc900], [R2.64], !P3 ;  /* 0x0c9000000200afae */ /* 0x0005e2000d901d48 */
[--C-:B---3--:R-:W-:Y:S02]  /*86e0*/  @!P1 SHF.R.S32.HI R7, RZ, 0x1f, R21.reuse ;  /* 0x0000001fff079819 */ /* 0x108fe40000011415 */
[----:B------:R-:W-:Y:S01]  /*86f0*/  @!P1 LEA R6, P2, R20, R8, 0x1 ;  /* 0x0000000814069211 */ /* 0x000fe200078408ff */
[----:B-1----:R-:W1:Y:S01]  /*8700*/  SHFL.IDX PT, R5, R15, 0x3, 0x181f ;  /* 0x00781f000f057f89 */ /* 0x002e6200000e0000 */
[----:B------:R-:W-:Y:S01]  /*8710*/  IMAD R12, R215, c[0x0][0x1e8], RZ ;  /* 0x00007a00d70c7a24 */ /* 0x000fe200078e02ff */
[----:B--2---:R-:W-:-:S03]  /*8720*/  @!P0 SHF.R.S32.HI R10, RZ, 0x1f, R21 ;  /* 0x0000001fff0a8819 */ /* 0x004fc60000011415 */
[----:B------:R-:W-:Y:S01]  /*8730*/  IMAD R12, R60, c[0x0][0x1ec], R12 ;  /* 0x00007b003c0c7a24 */ /* 0x000fe200078e020c */
[----:B------:R-:W-:Y:S02]  /*8740*/  @!P1 LEA.HI R0, R7, R21, RZ, 0x3 ;  /* 0x0000001507009211 */ /* 0x000fe400078f18ff */
[----:B------:R-:W-:Y:S02]  /*8750*/  IADD3 R2, R17, 0x40, RZ ;  /* 0x0000004011027810 */ /* 0x000fe40007ffe0ff */
[----:B------:R-:W-:Y:S01]  /*8760*/  @!P1 LOP3.LUT R3, R0, 0xfffffff8, RZ, 0xc0, !PT ;  /* 0xfffffff800039812 */ /* 0x000fe200078ec0ff */
[----:B------:R-:W-:Y:S01]  /*8770*/  @!P1 IMAD.SHL.U32 R0, R247, 0x2, RZ ;  /* 0x00000002f7009824 */ /* 0x000fe200078e00ff */
[----:B------:R-:W-:Y:S02]  /*8780*/  @!P1 LEA.HI.X R7, R20, R9, R43, 0x1, P2 ;  /* 0x0000000914079211 */ /* 0x000fe400010f0c2b */
[----:B------:R-:W-:Y:S01]  /*8790*/  ISETP.GE.AND P2, PT, R2, R24, PT ;  /* 0x000000180200720c */ /* 0x000fe20003f46270 */
[----:B------:R-:W-:Y:S01]  /*87a0*/  @!P1 IMAD.WIDE R8, R3, 0x2, R8 ;  /* 0x0000000203089825 */ /* 0x000fe200078e0208 */
[----:B------:R-:W2:Y:S01]  /*87b0*/  SHFL.IDX PT, R2, R14, 0x4, 0x181f ;  /* 0x00981f000e027f89 */ /* 0x000ea200000e0000 */
[----:B------:R-:W-:-:S03]  /*87c0*/  @!P0 LEA.HI R10, R10, R21, RZ, 0x3 ;  /* 0x000000150a0a8211 */ /* 0x000fc600078f18ff */
[----:B------:R-:W3:Y:S04]  /*87d0*/  SHFL.IDX PT, R3, R15, 0x4, 0x181f ;  /* 0x00981f000f037f89 */ /* 0x000ee800000e0000 */
[----:B------:R1:W-:Y:S04]  /*87e0*/  @!P1 LDGSTS.E.BYPASS.LTC128B.128 [R0+0x9100], [R6.64], !P4 ;  /* 0x0910000006009fae */ /* 0x0003e8000e101d48 */
[----:B------:R2:W-:Y:S01]  /*87f0*/  @!P1 LDGSTS.E.BYPASS.LTC128B.128 [R0+0xd100], [R8.64], !P3 ;  /* 0x0d10000008009fae */ /* 0x0005e2000d901d48 */
[----:B-1----:R-:W-:Y:S02]  /*8800*/  @!P0 LEA R6, P1, R20, R4, 0x1 ;  /* 0x0000000414068211 */ /* 0x002fe400078208ff */
[----:B--2---:R-:W-:Y:S01]  /*8810*/  @!P0 LOP3.LUT R0, R10, 0xfffffff8, RZ, 0xc0, !PT ;  /* 0xfffffff80a008812 */ /* 0x004fe200078ec0ff */
[----:B------:R-:W-:Y:S01]  /*8820*/  @!P0 IMAD.SHL.U32 R9, R247, 0x2, RZ ;  /* 0x00000002f7098824 */ /* 0x000fe200078e00ff */
[----:B------:R-:W-:Y:S01]  /*8830*/  @!P0 LEA.HI.X R7, R20, R5, R43, 0x1, P1 ;  /* 0x0000000514078211 */ /* 0x000fe200008f0c2b */
[----:B------:R-:W1:Y:S02]  /*8840*/  SHFL.IDX PT, R8, R14, 0x5, 0x181f ;  /* 0x00b81f000e087f89 */ /* 0x000e6400000e0000 */
[----:B------:R-:W-:Y:S01]  /*8850*/  @!P0 IMAD.WIDE R4, R0, 0x2, R4 ;  /* 0x0000000200048825 */ /* 0x000fe200078e0204 */
[----:B------:R-:W-:Y:S01]  /*8860*/  @!P2 SHF.R.S32.HI R0, RZ, 0x1f, R21 ;  /* 0x0000001fff00a819 */ /* 0x000fe20000011415 */
[----:B------:R2:W-:Y:S03]  /*8870*/  @!P0 LDGSTS.E.BYPASS.LTC128B.128 [R9+0x9900], [R6.64], !P4 ;  /* 0x0990000006098fae */ /* 0x0005e6000e101d48 */
[----:B------:R-:W-:Y:S01]  /*8880*/  @!P2 LEA.HI R0, R0, R21, RZ, 0x3 ;  /* 0x000000150000a211 */ /* 0x000fe200078f18ff */
[----:B------:R1:W-:Y:S01]  /*8890*/  @!P0 LDGSTS.E.BYPASS.LTC128B.128 [R9+0xd900], [R4.64], !P3 ;  /* 0x0d90000004098fae */ /* 0x0003e2000d901d48 */
[----:B------:R-:W-:-:S02]  /*88a0*/  IADD3 R16, P3, R48, R18, RZ ;  /* 0x0000001230107210 */ /* 0x000fc40007f7e0ff */
[----:B--2---:R-:W-:Y:S02]  /*88b0*/  SHF.R.S32.HI R7, RZ, 0x1f, R18 ;  /* 0x0000001fff077819 */ /* 0x004fe40000011412 */
[----:B------:R-:W-:Y:S01]  /*88c0*/  IADD3 R6, R17, 0x50, RZ ;  /* 0x0000005011067810 */ /* 0x000fe20007ffe0ff */
[----:B-1----:R-:W1:Y:S01]  /*88d0*/  SHFL.IDX PT, R9, R15, 0x5, 0x181f ;  /* 0x00b81f000f097f89 */ /* 0x002e6200000e0000 */
[----:B------:R-:W-:Y:S02]  /*88e0*/  LEA.HI.X.SX32 R18, R48, R7, 0x1, P3 ;  /* 0x0000000730127211 */ /* 0x000fe400018f0eff */
[----:B------:R-:W-:Y:S02]  /*88f0*/  @!P2 LEA R4, P0, R20, R2, 0x1 ;  /* 0x000000021404a211 */ /* 0x000fe400078008ff */
[----:B------:R-:W-:Y:S02]  /*8900*/  ISETP.GE.AND P3, PT, R21, c[0x0][0x198], PT ;  /* 0x0000660015007a0c */ /* 0x000fe40003f66270 */
[----:B------:R-:W-:-:S02]  /*8910*/  ISETP.GE.AND P1, PT, R6, R24, PT ;  /* 0x000000180600720c */ /* 0x000fc40003f26270 */
[----:B------:R-:W-:Y:S01]  /*8920*/  @!P2 LOP3.LUT R6, R0, 0xfffffff8, RZ, 0xc0, !PT ;  /* 0xfffffff80006a812 */ /* 0x000fe200078ec0ff */
[----:B------:R-:W-:Y:S01]  /*8930*/  @!P2 IMAD.SHL.U32 R0, R247, 0x2, RZ ;  /* 0x00000002f700a824 */ /* 0x000fe200078e00ff */
[----:B---3--:R-:W-:Y:S02]  /*8940*/  @!P2 LEA.HI.X R5, R20, R3, R43, 0x1, P0 ;  /* 0x000000031405a211 */ /* 0x008fe400000f0c2b */
[----:B------:R-:W-:Y:S01]  /*8950*/  IADD3 R7, R17, 0x60, RZ ;  /* 0x0000006011077810 */ /* 0x000fe20007ffe0ff */
[----:B------:R-:W-:Y:S02]  /*8960*/  @!P2 IMAD.WIDE R2, R6, 0x2, R2 ;  /* 0x000000020602a825 */ /* 0x000fe400078e0202 */
[----:B------:R2:W-:Y:S01]  /*8970*/  @!P2 LDGSTS.E.BYPASS.LTC128B.128 [R0+0xa100], [R4.64], !P4 ;  /* 0x0a1000000400afae */ /* 0x0005e2000e101d48 */
[----:B------:R-:W-:-:S03]  /*8980*/  ISETP.GE.AND P0, PT, R7, R24, PT ;  /* 0x000000180700720c */ /* 0x000fc60003f06270 */
[----:B------:R3:W-:Y:S01]  /*8990*/  @!P2 LDGSTS.E.BYPASS.LTC128B.128 [R0+0xe100], [R2.64], !P3 ;  /* 0x0e1000000200afae */ /* 0x0007e2000d901d48 */
[----:B------:R-:W-:-:S03]  /*89a0*/  @!P1 LEA R10, P2, R20, R8, 0x1 ;  /* 0x00000008140a9211 */ /* 0x000fc600078408ff */
[----:B------:R-:W-:Y:S01]  /*89b0*/  SHFL.IDX PT, R6, R14, 0x6, 0x181f ;  /* 0x00d81f000e067f89 */ /* 0x000fe200000e0000 */
[----:B-1----:R-:W-:-:S03]  /*89c0*/  @!P1 LEA.HI.X R11, R20, R9, R43, 0x1, P2 ;  /* 0x00000009140b9211 */ /* 0x002fc600010f0c2b */
[----:B------:R-:W1:Y:S01]  /*89d0*/  SHFL.IDX PT, R7, R15, 0x6, 0x181f ;  /* 0x00d81f000f077f89 */ /* 0x000e6200000e0000 */
[----:B--2---:R-:W-:-:S04]  /*89e0*/  IMAD R4, R18, c[0x0][0x1e0], RZ ;  /* 0x0000780012047a24 */ /* 0x004fc800078e02ff */
[C---:B------:R-:W-:Y:S01]  /*89f0*/  IMAD R4, R16.reuse, c[0x0][0x1e4], R4 ;  /* 0x0000790010047a24 */ /* 0x040fe200078e0204 */
[----:B---3--:R-:W-:Y:S01]  /*8a00*/  IADD3 R0, R17, 0x70, RZ ;  /* 0x0000007011007810 */ /* 0x008fe20007ffe0ff */
[----:B------:R-:W-:-:S03]  /*8a10*/  IMAD.WIDE.U32 R2, R16, c[0x0][0x1e0], R42 ;  /* 0x0000780010027a25 */ /* 0x000fc600078e002a */
[----:B------:R-:W-:Y:S01]  /*8a20*/  ISETP.GE.AND P2, PT, R0, R24, PT ;  /* 0x000000180000720c */ /* 0x000fe20003f46270 */
[----:B------:R-:W-:Y:S01]  /*8a30*/  IMAD.IADD R3, R3, 0x1, R4 ;  /* 0x0000000103037824 */ /* 0x000fe200078e0204 */
[--C-:B------:R-:W-:Y:S02]  /*8a40*/  @!P1 SHF.R.S32.HI R4, RZ, 0x1f, R21.reuse ;  /* 0x0000001fff049819 */ /* 0x100fe40000011415 */
[----:B------:R-:W-:Y:S01]  /*8a50*/  @!P0 SHF.R.S32.HI R0, RZ, 0x1f, R21 ;  /* 0x0000001fff008819 */ /* 0x000fe20000011415 */
[----:B------:R-:W-:Y:S01]  /*8a60*/  IMAD.WIDE.U32 R2, R60, c[0x0][0x1e8], R2 ;  /* 0x00007a003c027a25 */ /* 0x000fe200078e0002 */
[-C--:B------:R-:W-:Y:S02]  /*8a70*/  @!P1 LEA.HI R4, R4, R21.reuse, RZ, 0x3 ;  /* 0x0000001504049211 */ /* 0x080fe400078f18ff */
[----:B------:R-:W-:Y:S01]  /*8a80*/  @!P0 LEA.HI R13, R0, R21, RZ, 0x3 ;  /* 0x00000015000d8211 */ /* 0x000fe200078f18ff */
[----:B------:R-:W-:Y:S01]  /*8a90*/  @!P1 IMAD.SHL.U32 R0, R247, 0x2, RZ ;  /* 0x00000002f7009824 */ /* 0x000fe200078e00ff */
[----:B------:R-:W-:-:S03]  /*8aa0*/  @!P1 LOP3.LUT R4, R4, 0xfffffff8, RZ, 0xc0, !PT ;  /* 0xfffffff804049812 */ /* 0x000fc600078ec0ff */
[----:B------:R-:W-:Y:S01]  /*8ab0*/  @!P2 SHF.R.S32.HI R5, RZ, 0x1f, R21 ;  /* 0x0000001fff05a819 */ /* 0x000fe20000011415 */
[----:B------:R2:W-:Y:S01]  /*8ac0*/  @!P1 LDGSTS.E.BYPASS.LTC128B.128 [R0+0xa900], [R10.64], !P4 ;  /* 0x0a9000000a009fae */ /* 0x0005e2000e101d48 */
[----:B------:R-:W-:Y:S02]  /*8ad0*/  @!P1 IMAD.WIDE R8, R4, 0x2, R8 ;  /* 0x0000000204089825 */ /* 0x000fe400078e0208 */
[----:B------:R-:W-:Y:S02]  /*8ae0*/  @!P2 LEA.HI R17, R5, R21, RZ, 0x3 ;  /* 0x000000150511a211 */ /* 0x000fe400078f18ff */
[----:B------:R-:W-:Y:S01]  /*8af0*/  IMAD.IADD R5, R12, 0x1, R3 ;  /* 0x000000010c057824 */ /* 0x000fe200078e0203 */
[----:B------:R3:W-:Y:S01]  /*8b00*/  @!P1 LDGSTS.E.BYPASS.LTC128B.128 [R0+0xe900], [R8.64], !P3 ;  /* 0x0e90000008009fae */ /* 0x0007e2000d901d48 */
[----:B----4-:R-:W-:Y:S01]  /*8b10*/  @P5 SHF.R.S32.HI R3, RZ, 0x1f, R22 ;  /* 0x0000001fff035819 */ /* 0x010fe20000011416 */
[----:B------:R-:W-:Y:S02]  /*8b20*/  @!P5 IMAD.MOV.U32 R3, RZ, RZ, R19 ;  /* 0x000000ffff03d224 */ /* 0x000fe400078e0013 */
[----:B------:R-:W-:-:S02]  /*8b30*/  IMAD.MOV.U32 R4, RZ, RZ, R2 ;  /* 0x000000ffff047224 */ /* 0x000fc400078e0002 */
[----:B------:R-:W-:Y:S02]  /*8b40*/  @P5 IMAD.MOV.U32 R2, RZ, RZ, R22 ;  /* 0x000000ffff025224 */ /* 0x000fe400078e0016 */
[----:B------:R-:W-:Y:S01]  /*8b50*/  @!P5 IMAD.MOV.U32 R2, RZ, RZ, R59 ;  /* 0x000000ffff02d224 */ /* 0x000fe200078e003b */
[----:B------:R-:W-:Y:S01]  /*8b60*/  LEA.HI R59, R159, R213, RZ, 0x4 ;  /* 0x000000d59f3b7211 */ /* 0x000fe200078f20ff */
[----:B------:R-:W-:Y:S01]  /*8b70*/  IMAD.MOV.U32 R12, RZ, RZ, c[0x0][0x1e4] ;  /* 0x00007900ff0c7624 */ /* 0x000fe200078e00ff */
[----:B--2---:R-:W-:-:S05]  /*8b80*/  @!P0 LOP3.LUT R10, R13, 0xfffffff8, RZ, 0xc0, !PT ;  /* 0xfffffff80d0a8812 */ /* 0x004fca00078ec0ff */
[----:B-1----:R-:W-:Y:S01]  /*8b90*/  @!P0 IMAD.WIDE R10, R10, 0x2, R6 ;  /* 0x000000020a0a8825 */ /* 0x002fe200078e0206 */
[C---:B---3--:R-:W-:Y:S02]  /*8ba0*/  @!P0 LEA R8, P1, R20.reuse, R6, 0x1 ;  /* 0x0000000614088211 */ /* 0x048fe400078208ff */
[----:B------:R1:W2:Y:S01]  /*8bb0*/  SHFL.IDX PT, R6, R14, 0x7, 0x181f ;  /* 0x00f81f000e067f89 */ /* 0x0002a200000e0000 */
[----:B------:R-:W-:Y:S01]  /*8bc0*/  @!P0 IMAD.SHL.U32 R0, R247, 0x2, RZ ;  /* 0x00000002f7008824 */ /* 0x000fe200078e00ff */
[----:B------:R-:W-:Y:S02]  /*8bd0*/  @!P0 LEA.HI.X R9, R20, R7, R43, 0x1, P1 ;  /* 0x0000000714098211 */ /* 0x000fe400008f0c2b */
[----:B------:R-:W-:Y:S01]  /*8be0*/  ISETP.NE.U32.AND P1, PT, RZ, c[0x0][0x350], PT ;  /* 0x0000d400ff007a0c */ /* 0x000fe20003f25070 */
[----:B------:R-:W3:Y:S04]  /*8bf0*/  SHFL.IDX PT, R7, R15, 0x7, 0x181f ;  /* 0x00f81f000f077f89 */ /* 0x000ee800000e0000 */
[----:B------:R4:W-:Y:S04]  /*8c00*/  @!P0 LDGSTS.E.BYPASS.LTC128B.128 [R0+0xb100], [R8.64], !P4 ;  /* 0x0b10000008008fae */ /* 0x0009e8000e101d48 */
[----:B------:R4:W-:Y:S01]  /*8c10*/  @!P0 LDGSTS.E.BYPASS.LTC128B.128 [R0+0xf100], [R10.64], !P3 ;  /* 0x0f1000000a008fae */ /* 0x0009e2000d901d48 */
[----:B------:R-:W-:-:S04]  /*8c20*/  ISETP.NE.AND.EX P0, PT, RZ, c[0x0][0x354], PT, P1 ;  /* 0x0000d500ff007a0c */ /* 0x000fc80003f05310 */
[----:B------:R-:W-:Y:S02]  /*8c30*/  SEL R13, R2, RZ, !P0 ;  /* 0x000000ff020d7207 */ /* 0x000fe40004000000 */
[----:B-1----:R-:W-:Y:S01]  /*8c40*/  SEL R14, R3, RZ, !P0 ;  /* 0x000000ff030e7207 */ /* 0x002fe20004000000 */
[----:B------:R-:W-:Y:S02]  /*8c50*/  IMAD.MOV.U32 R3, RZ, RZ, 0x6 ;  /* 0x00000006ff037424 */ /* 0x000fe400078e00ff */
[----:B------:R-:W-:Y:S01]  /*8c60*/  IMAD.WIDE.U32 R22, R13, c[0x0][0x1f0], R4 ;  /* 0x00007c000d167a25 */ /* 0x000fe200078e0004 */
[----:B--2---:R-:W-:Y:S02]  /*8c70*/  @!P2 LEA R4, P1, R20, R6, 0x1 ;  /* 0x000000061404a211 */ /* 0x004fe400078208ff */
[----:B------:R-:W-:Y:S01]  /*8c80*/  SHF.L.U64.HI R161, R162, R3, c[0x0][0x1e4] ;  /* 0x00007900a2a17619 */ /* 0x000fe20000010203 */
[----:B------:R-:W-:Y:S01]  /*8c90*/  IMAD.MOV.U32 R168, RZ, RZ, R22 ;  /* 0x000000ffffa87224 */ /* 0x000fe200078e0016 */
[----:B---3--:R-:W-:Y:S01]  /*8ca0*/  @!P2 LEA.HI.X R5, R20, R7, R43, 0x1, P1 ;  /* 0x000000071405a211 */ /* 0x008fe200008f0c2b */
[----:B------:R1:W-:Y:S01]  /*8cb0*/  STL.64 [R1+0x40], R22 ;  /* 0x0000401601007387 */ /* 0x0003e20000100a00 */
[----:B----4-:R-:W-:-:S04]  /*8cc0*/  IMAD.IADD R8, R205, 0x1, -R48 ;  /* 0x00000001cd087824 */ /* 0x010fc800078e0a30 */
[----:B------:R-:W-:Y:S02]  /*8cd0*/  IMAD R8, R55, -0x40, R8 ;  /* 0xffffffc037087824 */ /* 0x000fe400078e0208 */
[----:B------:R-:W-:Y:S02]  /*8ce0*/  IMAD R0, R14, c[0x0][0x1f0], RZ ;  /* 0x00007c000e007a24 */ /* 0x000fe400078e02ff */
[----:B------:R-:W-:Y:S01]  /*8cf0*/  @!P2 IMAD.SHL.U32 R10, R247, 0x2, RZ ;  /* 0x00000002f70aa824 */ /* 0x000fe200078e00ff */
[C---:B------:R-:W-:Y:S01]  /*8d00*/  ISETP.GE.AND P0, PT, R8.reuse, 0x1, PT ;  /* 0x000000010800780c */ /* 0x040fe20003f06270 */
[----:B------:R-:W-:Y:S01]  /*8d10*/  IMAD R2, R13, c[0x0][0x1f4], R0 ;  /* 0x00007d000d027a24 */ /* 0x000fe200078e0200 */
[----:B------:R-:W-:Y:S01]  /*8d20*/  ISETP.GE.AND P5, PT, R8, 0x11, PT ;  /* 0x000000110800780c */ /* 0x000fe20003fa6270 */
[----:B------:R-:W-:Y:S01]  /*8d30*/  IMAD R0, R161, R55, RZ ;  /* 0x00000037a1007224 */ /* 0x000fe200078e02ff */
[----:B------:R2:W-:Y:S01]  /*8d40*/  @!P2 LDGSTS.E.BYPASS.LTC128B.128 [R10+0xb900], [R4.64], !P4 ;  /* 0x0b900000040aafae */ /* 0x0005e2000e101d48 */
[----:B------:R-:W-:Y:S01]  /*8d50*/  IMAD.IADD R169, R23, 0x1, R2 ;  /* 0x0000000117a97824 */ /* 0x000fe200078e0202 */
[----:B------:R-:W-:Y:S01]  /*8d60*/  ISETP.GE.AND P4, PT, R42, c[0x0][0x1d4], PT ;  /* 0x000075002a007a0c */ /* 0x000fe20003f86270 */
[-C--:B------:R-:W-:Y:S01]  /*8d70*/  IMAD R9, R58, R163.reuse, R0 ;  /* 0x000000a33a097224 */ /* 0x080fe200078e0200 */
[----:B------:R-:W-:Y:S01]  /*8d80*/  IADD3 R0, R42, 0x40, RZ ;  /* 0x000000402a007810 */ /* 0x000fe20007ffe0ff */
[----:B------:R-:W-:Y:S01]  /*8d90*/  IMAD.WIDE.U32 R2, R55, R163, R168 ;  /* 0x000000a337027225 */ /* 0x000fe200078e00a8 */
[----:B------:R1:W-:Y:S02]  /*8da0*/  STL.64 [R1+0x30], R168 ;  /* 0x000030a801007387 */ /* 0x0003e40000100a00 */
[----:B------:R-:W-:Y:S01]  /*8db0*/  ISETP.GE.AND P3, PT, R0, c[0x0][0x1d4], PT ;  /* 0x0000750000007a0c */ /* 0x000fe20003f66270 */
[----:B------:R-:W-:Y:S01]  /*8dc0*/  IMAD.IADD R3, R3, 0x1, R9 ;  /* 0x0000000103037824 */ /* 0x000fe200078e0209 */
[----:B------:R-:W-:-:S05]  /*8dd0*/  @!P2 LOP3.LUT R0, R17, 0xfffffff8, RZ, 0xc0, !PT ;  /* 0xfffffff81100a812 */ /* 0x000fca00078ec0ff */
[----:B------:R-:W-:-:S04]  /*8de0*/  @!P2 IMAD.WIDE R6, R0, 0x2, R6 ;  /* 0x000000020006a825 */ /* 0x000fc800078e0206 */
[----:B------:R-:W-:Y:S01]  /*8df0*/  @P0 IMAD.SHL.U32 R0, R247, 0x2, RZ ;  /* 0x00000002f7000824 */ /* 0x000fe200078e00ff */
[----:B--2---:R-:W-:-:S04]  /*8e00*/  @P0 LEA R4, P1, R2, c[0x0][0x1c8], 0x1 ;  /* 0x0000720002040a11 */ /* 0x004fc800078208ff */
[----:B------:R-:W-:Y:S02]  /*8e10*/  @P0 LEA.HI.X R5, R2, c[0x0][0x1cc], R3, 0x1, P1 ;  /* 0x0000730002050a11 */ /* 0x000fe400008f0c03 */
[----:B------:R-:W-:-:S13]  /*8e20*/  ISETP.GE.AND P1, PT, R21, c[0x0][0x198], PT ;  /* 0x0000660015007a0c */ /* 0x000fda0003f26270 */
[----:B------:R2:W-:Y:S01]  /*8e30*/  @!P2 LDGSTS.E.BYPASS.LTC128B.128 [R10+0xf900], [R6.64], !P1 ;  /* 0x0f900000060aafae */ /* 0x0005e2000c901d48 */
[----:B------:R-:W-:-:S03]  /*8e40*/  ISETP.GE.AND P1, PT, R8, 0x21, PT ;  /* 0x000000210800780c */ /* 0x000fc60003f26270 */
[----:B------:R-:W0:Y:S04]  /*8e50*/  LDGDEPBAR ;  /* 0x00000000000079af */ /* 0x000e280000000000 */
[----:B------:R-:W-:Y:S01]  /*8e60*/  BAR.SYNC.DEFER_BLOCKING 0x0 ;  /* 0x0000000000007b1d */ /* 0x000fe20000010000 */
[----:B--2---:R-:W-:-:S04]  /*8e70*/  IMAD.SHL.U32 R6, R12, 0x20, RZ ;  /* 0x000000200c067824 */ /* 0x004fc800078e00ff */
[----:B------:R-:W-:Y:S01]  /*8e80*/  IMAD.IADD R167, R165, 0x1, R6 ;  /* 0x00000001a5a77824 */ /* 0x000fe200078e0206 */
[----:B------:R-:W-:Y:S01]  /*8e90*/  @!PT LDS RZ, [RZ] ;  /* 0x00000000fffff984 */ /* 0x000fe20000000800 */
[----:B------:R-:W-:Y:S01]  /*8ea0*/  @!PT LDS RZ, [RZ] ;  /* 0x00000000fffff984 */ /* 0x000fe20000000800 */
[----:B------:R-:W-:Y:S01]  /*8eb0*/  @!PT LDS RZ, [RZ] ;  /* 0x00000000fffff984 */ /* 0x000fe20000000800 */
[----:B------:R2:W-:Y:S04]  /*8ec0*/  @P0 LDGSTS.E.BYPASS.LTC128B.128 [R0+0x4100], [R4.64], !P4 ;  /* 0x0410000004000fae */ /* 0x0005e8000e101d48 */
[----:B------:R2:W-:Y:S01]  /*8ed0*/  @P0 LDGSTS.E.BYPASS.LTC128B.128 [R0+0x6100], [R4.64+0x80], !P3 ;  /* 0x0610008004000fae */ /* 0x0005e2000d901d48 */
[----:B------:R-:W-:-:S03]  /*8ee0*/  ISETP.GE.AND P0, PT, R8, 0x31, PT ;  /* 0x000000310800780c */ /* 0x000fc60003f06270 */
[----:B------:R1:W-:Y:S01]  /*8ef0*/  STL [R1+0x50], R167 ;  /* 0x000050a701007387 */ /* 0x0003e20000100800 */
[----:B--2---:R-:W-:Y:S01]  /*8f00*/  @P5 LEA R0, P2, R162, R2, 0x4 ;  /* 0x00000002a2005211 */ /* 0x004fe200078420ff */
[----:B------:R-:W-:-:S03]  /*8f10*/  IMAD R4, R18, c[0x0][0x208], RZ ;  /* 0x0000820012047a24 */ /* 0x000fc600078e02ff */
[----:B------:R-:W-:Y:S01]  /*8f20*/  @P5 LEA.HI.X R5, R162, R3, R12, 0x4, P2 ;  /* 0x00000003a2055211 */ /* 0x000fe200010f240c */
[----:B------:R-:W-:Y:S01]  /*8f30*/  IMAD R6, R16, c[0x0][0x20c], R4 ;  /* 0x0000830010067a24 */ /* 0x000fe200078e0204 */
[----:B------:R-:W-:-:S03]  /*8f40*/  @P5 LEA R10, P2, R0, c[0x0][0x1c8], 0x1 ;  /* 0x00007200000a5a11 */ /* 0x000fc600078408ff */
[----:B------:R-:W-:Y:S01]  /*8f50*/  @P0 IMAD R12, R12, 0x30, RZ ;  /* 0x000000300c0c0824 */ /* 0x000fe200078e02ff */
[----:B------:R-:W-:Y:S01]  /*8f60*/  @P5 LEA.HI.X R11, R0, c[0x0][0x1cc], R5, 0x1, P2 ;  /* 0x00007300000b5a11 */ /* 0x000fe200010f0c05 */
[----:B------:R-:W-:Y:S01]  /*8f70*/  IMAD.WIDE.U32 R4, R16, c[0x0][0x208], R42 ;  /* 0x0000820010047a25 */ /* 0x000fe200078e002a */
[----:B------:R-:W-:-:S03]  /*8f80*/  @P1 IADD3 R0, P2, R2, R164, RZ ;  /* 0x000000a402001210 */ /* 0x000fc60007f5e0ff */
[----:B------:R-:W-:Y:S02]  /*8f90*/  IMAD.IADD R5, R5, 0x1, R6 ;  /* 0x0000000105057824 */ /* 0x000fe400078e0206 */
[--C-:B------:R-:W-:Y:S01]  /*8fa0*/  @P1 IMAD.X R7, R167, 0x1, R3.reuse, P2 ;  /* 0x00000001a7071824 */ /* 0x100fe200010e0603 */
[----:B------:R-:W-:Y:S01]  /*8fb0*/  @P1 LEA R8, P2, R0, c[0x0][0x1c8], 0x1 ;  /* 0x0000720000081a11 */ /* 0x000fe200078408ff */
[----:B------:R-:W-:-:S03]  /*8fc0*/  @P0 IMAD.WIDE.U32 R2, R162, 0x30, R2 ;  /* 0x00000030a2020825 */ /* 0x000fc600078e0002 */
[----:B------:R-:W-:Y:S01]  /*8fd0*/  @P1 LEA.HI.X R9, R0, c[0x0][0x1cc], R7, 0x1, P2 ;  /* 0x0000730000091a11 */ /* 0x000fe200010f0c07 */
[----:B------:R-:W-:Y:S01]  /*8fe0*/  @P0 IMAD.IADD R0, R12, 0x1, R3 ;  /* 0x000000010c000824 */ /* 0x000fe200078e0203 */
[C---:B------:R-:W-:Y:S01]  /*8ff0*/  @P0 LEA R6, P2, R2.reuse, c[0x0][0x1c8], 0x1 ;  /* 0x0000720002060a11 */ /* 0x040fe200078408ff */
[----:B------:R-:W-:Y:S01]  /*9000*/  @P5 IMAD.SHL.U32 R3, R247, 0x2, RZ ;  /* 0x00000002f7035824 */ /* 0x000fe200078e00ff */
[----:B------:R-:W-:Y:S02]  /*9010*/  LOP3.LUT R12, R59, 0xfffffff0, RZ, 0xc0, !PT ;  /* 0xfffffff03b0c7812 */ /* 0x000fe400078ec0ff */
[----:B------:R-:W-:Y:S01]  /*9020*/  @P0 LEA.HI.X R7, R2, c[0x0][0x1cc], R0, 0x1, P2 ;  /* 0x0000730002070a11 */ /* 0x000fe200010f0c00 */
[----:B------:R-:W-:Y:S01]  /*9030*/  @P1 IMAD.SHL.U32 R0, R247, 0x2, RZ ;  /* 0x00000002f7001824 */ /* 0x000fe200078e00ff */
[----:B------:R2:W-:Y:S01]  /*9040*/  @P5 LDGSTS.E.BYPASS.LTC128B.128 [R3+0x4900], [R10.64], !P4 ;  /* 0x049000000a035fae */ /* 0x0005e2000e101d48 */
[----:B------:R-:W-:-:S03]  /*9050*/  IMAD.IADD R12, R213, 0x1, -R12 ;  /* 0x00000001d50c7824 */ /* 0x000fc600078e0a0c */
[----:B------:R2:W-:Y:S02]  /*9060*/  @P5 LDGSTS.E.BYPASS.LTC128B.128 [R3+0x6900], [R10.64+0x80], !P3 ;  /* 0x069000800a035fae */ /* 0x0005e4000d901d48 */
[----:B------:R-:W-:Y:S02]  /*9070*/  SHF.R.S32.HI R2, RZ, 0x1f, R12 ;  /* 0x0000001fff027819 */ /* 0x000fe4000001140c */
[----:B------:R3:W-:Y:S02]  /*9080*/  @P1 LDGSTS.E.BYPASS.LTC128B.128 [R0+0x5100], [R8.64], !P4 ;  /* 0x0510000008001fae */ /* 0x0007e4000e101d48 */
[----:B------:R-:W-:Y:S02]  /*9090*/  LEA.HI R57, R2, R12, RZ, 0x3 ;  /* 0x0000000c02397211 */ /* 0x000fe400078f18ff */
[----:B------:R3:W-:Y:S01]  /*90a0*/  @P1 LDGSTS.E.BYPASS.LTC128B.128 [R0+0x7100], [R8.64+0x80], !P3 ;  /* 0x0710008008001fae */ /* 0x0007e2000d901d48 */
[----:B--2---:R-:W-:Y:S02]  /*90b0*/  IMAD R3, R215, c[0x0][0x210], RZ ;  /* 0x00008400d7037a24 */ /* 0x004fe400078e02ff */
[----:B---3--:R-:W-:-:S02]  /*90c0*/  @P0 IMAD.SHL.U32 R0, R247, 0x2, RZ ;  /* 0x00000002f7000824 */ /* 0x008fc400078e00ff */
[C---:B------:R-:W-:Y:S02]  /*90d0*/  IMAD R8, R60.reuse, c[0x0][0x214], R3 ;  /* 0x000085003c087a24 */ /* 0x040fe400078e0203 */
[----:B------:R-:W-:Y:S01]  /*90e0*/  IMAD.WIDE.U32 R2, R60, c[0x0][0x210], R4 ;  /* 0x000084003c027a25 */ /* 0x000fe200078e0004 */
[----:B------:R2:W-:Y:S01]  /*90f0*/  @P0 LDGSTS.E.BYPASS.LTC128B.128 [R0+0x5900], [R6.64], !P4 ;  /* 0x0590000006000fae */ /* 0x0005e2000e101d48 */
[----:B------:R-:W-:Y:S02]  /*9100*/  LOP3.LUT R4, R57, 0xfffffff8, RZ, 0xc0, !PT ;  /* 0xfffffff839047812 */ /* 0x000fe400078ec0ff */
[----:B------:R-:W-:Y:S01]  /*9110*/  IMAD.IADD R3, R8, 0x1, R3 ;  /* 0x0000000108037824 */ /* 0x000fe200078e0203 */
[----:B------:R2:W-:Y:S01]  /*9120*/  @P0 LDGSTS.E.BYPASS.LTC128B.128 [R0+0x7900], [R6.64+0x80], !P3 ;  /* 0x0790008006000fae */ /* 0x0005e2000d901d48 */
[----:B------:R-:W-:Y:S01]  /*9130*/  ISETP.LT.AND P0, PT, RZ, c[0x0][0x27c], PT ;  /* 0x00009f00ff007a0c */ /* 0x000fe20003f01270 */
[----:B------:R-:W-:Y:S02]  /*9140*/  IMAD.IADD R56, R12, 0x1, -R4 ;  /* 0x000000010c387824 */ /* 0x000fe400078e0a04 */
[----:B------:R-:W-:Y:S01]  /*9150*/  IMAD.WIDE.U32 R82, R13, c[0x0][0x218], R2 ;  /* 0x000086000d527a25 */ /* 0x000fe200078e0002 */
[----:B------:R-:W0:Y:S02]  /*9160*/  LDGDEPBAR ;  /* 0x00000000000079af */ /* 0x000e240000000000 */
[----:B------:R-:W-:Y:S01]  /*9170*/  R2P PR, R56, 0x6 ;  /* 0x0000000638007804 */ /* 0x000fe20000000000 */
[----:B------:R-:W-:Y:S01]  /*9180*/  IMAD.MOV.U32 R4, RZ, RZ, 0x10 ;  /* 0x00000010ff047424 */ /* 0x000fe200078e00ff */
[----:B------:R1:W-:Y:S01]  /*9190*/  STL.64 [R1+0x38], R82 ;  /* 0x0000385201007387 */ /* 0x0003e20000100a00 */
[----:B------:R-:W-:-:S03]  /*91a0*/  IMAD.MOV.U32 R3, RZ, RZ, 0x20 ;  /* 0x00000020ff037424 */ /* 0x000fc600078e00ff */
[----:B------:R-:W-:Y:S02]  /*91b0*/  SEL R4, R4, 0xfffffff0, !P1 ;  /* 0xfffffff004047807 */ /* 0x000fe40004800000 */
[----:B------:R-:W-:Y:S01]  /*91c0*/  SEL R3, R3, 0xffffffe0, !P2 ;  /* 0xffffffe003037807 */ /* 0x000fe20005000000 */
[----:B--2---:R-:W-:-:S04]  /*91d0*/  IMAD R0, R14, c[0x0][0x218], RZ ;  /* 0x000086000e007a24 */ /* 0x004fc800078e02ff */
[----:B------:R-:W-:-:S04]  /*91e0*/  IMAD R0, R13, c[0x0][0x21c], R0 ;  /* 0x000087000d007a24 */ /* 0x000fc800078e0200 */
[----:B------:R-:W-:-:S05]  /*91f0*/  IMAD.IADD R80, R83, 0x1, R0 ;  /* 0x0000000153507824 */ /* 0x000fca00078e0200 */
[----:B------:R1:W-:Y:S01]  /*9200*/  STL [R1+0x48], R80 ;  /* 0x0000485001007387 */ /* 0x0003e20000100800 */
[----:B------:R-:W-:Y:S05]  /*9210*/  @P0 BRA `(.L_x_785) ;  /* 0x0000002000000947 */ /* 0x000fea0003800000 */
[----:B------:R-:W-:-:S04]  /*9220*/  DEPBAR.LE SB0, 0x1 ;  /* 0x000080400000791a */ /* 0x000fc80000000000 */
[----:B------:R-:W-:Y:S05]  /*9230*/  BRA `(.L_x_786) ;  /* 0x0000657000007947 */ /* 0x000fea0003800000 */
.L_x_785:
        /* <DEDUP_REMOVED lines=41> */
.L_x_789:
[----:B------:R-:W-:Y:S05]  /*94d0*/  BSYNC B0 ;  /* 0x0000000000007941 */ /* 0x000fea0003800000 */
.L_x_788:
[----:B------:R-:W-:Y:S01]  /*94e0*/  IMAD R2, R210, -0x80, R24 ;  /* 0xffffff80d2027824 */ /* 0x000fe200078e0218 */
[--C-:B--2--5:R-:W-:Y:S01]  /*94f0*/  SHF.R.U64 R20, R12, 0x10, R13.reuse ;  /* 0x000000100c147819 */ /* 0x124fe2000000120d */
[----:B-1----:R-:W-:Y:S01]  /*9500*/  IMAD.MOV.U32 R22, RZ, RZ, R12 ;  /* 0x000000ffff167224 */ /* 0x002fe200078e000c */
[--C-:B------:R-:W-:Y:S01]  /*9510*/  SHF.R.U32.HI R17, RZ, 0x10, R13.reuse ;  /* 0x00000010ff117819 */ /* 0x100fe2000001160d */
[----:B------:R-:W-:Y:S01]  /*9520*/  IMAD.MOV.U32 R21, RZ, RZ, R13 ;  /* 0x000000ffff157224 */ /* 0x000fe200078e000d */
[----:B------:R-:W-:Y:S01]  /*9530*/  IMNMX R23, R2, 0x80, PT ;  /* 0x0000008002177817 */ /* 0x000fe20003800200 */
[----:B------:R-:W-:Y:S01]  /*9540*/  IMAD.MOV.U32 R19, RZ, RZ, R8 ;  /* 0x000000ffff137224 */ /* 0x000fe200078e0008 */
[--C-:B------:R-:W-:Y:S01]  /*9550*/  SHF.R.U64 R16, R8, 0x10, R9.reuse ;  /* 0x0000001008107819 */ /* 0x100fe20000001209 */
[--C-:B------:R-:W-:Y:S01]  /*9560*/  IMAD.MOV.U32 R18, RZ, RZ, R9.reuse ;  /* 0x000000ffff127224 */ /* 0x100fe200078e0009 */
[----:B------:R-:W-:Y:S01]  /*9570*/  ISETP.GE.AND P0, PT, R48, R23, PT ;  /* 0x000000173000720c */ /* 0x000fe20003f06270 */
[----:B------:R-:W-:Y:S01]  /*9580*/  IMAD.MOV.U32 R15, RZ, RZ, R10 ;  /* 0x000000ffff0f7224 */ /* 0x000fe200078e000a */
[----:B------:R-:W-:Y:S01]  /*9590*/  SHF.R.U32.HI R13, RZ, 0x10, R9 ;  /* 0x00000010ff0d7819 */ /* 0x000fe20000011609 */
[--C-:B------:R-:W-:Y:S01]  /*95a0*/  IMAD.MOV.U32 R14, RZ, RZ, R11.reuse ;  /* 0x000000ffff0e7224 */ /* 0x100fe200078e000b */
[--C-:B------:R-:W-:Y:S01]  /*95b0*/  SHF.R.U64 R12, R10, 0x10, R11.reuse ;  /* 0x000000100a0c7819 */ /* 0x100fe2000000120b */
[----:B------:R-:W-:Y:S01]  /*95c0*/  IMAD.MOV.U32 R10, RZ, RZ, R6 ;  /* 0x000000ffff0a7224 */ /* 0x000fe200078e0006 */
[----:B------:R-:W-:Y:S01]  /*95d0*/  SHF.R.U32.HI R8, RZ, 0x10, R11 ;  /* 0x00000010ff087819 */ /* 0x000fe2000001160b */
[--C-:B------:R-:W-:Y:S01]  /*95e0*/  IMAD.MOV.U32 R9, RZ, RZ, R7.reuse ;  /* 0x000000ffff097224 */ /* 0x100fe200078e0007 */
[----:B------:R-:W-:Y:S01]  /*95f0*/  SHF.R.U64 R5, R6, 0x10, R7 ;  /* 0x0000001006057819 */ /* 0x000fe20000001207 */
[----:B------:R-:W-:-:S04]  /*9600*/  DEPBAR.LE SB0, 0x1 ;  /* 0x000080400000791a */ /* 0x000fc80000000000 */
[----:B------:R-:W-:Y:S01]  /*9610*/  SHF.R.U32.HI R0, RZ, 0x10, R7 ;  /* 0x00000010ff007819 */ /* 0x000fe20000011607 */
[----:B------:R-:W-:Y:S01]  /*9620*/  BSSY B1, `(.L_x_790) ;  /* 0x000005e000017945 */ /* 0x000fe20003800000 */
[----:B------:R-:W-:Y:S02]  /*9630*/  PRMT R25, R16, 0x5410, R19 ;  /* 0x0000541010197816 */ /* 0x000fe40000000013 */
        /* <DEDUP_REMOVED lines=15> */
[----:B------:R-:W-:Y:S02]  /*9730*/  HADD2.F32 R5, -RZ, R22.H0_H0 ;  /* 0x20000016ff057230 */ /* 0x000fe40000004100 */
        /* <DEDUP_REMOVED lines=8> */
[--C-:B------:R-:W-:Y:S02]  /*97c0*/  HADD2.F32 R16, -RZ, R11.reuse.H0_H0 ;  /* 0x2000000bff107230 */ /* 0x100fe40000004100 */
[----:B------:R-:W-:Y:S01]  /*97d0*/  HADD2.F32 R15, -RZ, R11.H1_H1 ;  /* 0x3000000bff0f7230 */ /* 0x000fe20000004100 */
[----:B------:R-:W-:-:S02]  /*97e0*/  FMUL.FTZ R11, R8, R7 ;  /* 0x00000007080b7220 */ /* 0x000fc40000410000 */
[CC--:B------:R-:W-:Y:S02]  /*97f0*/  FMUL.FTZ R7, R9.reuse, R0.reuse ;  /* 0x0000000009077220 */ /* 0x0c0fe40000410000 */
[----:B------:R-:W-:Y:S02]  /*9800*/  FMUL.FTZ R0, R6, R0 ;  /* 0x0000000006007220 */ /* 0x000fe40000410000 */
[-C--:B------:R-:W-:Y:S02]  /*9810*/  FFMA.FTZ R17, R12, R5.reuse, -R11 ;  /* 0x000000050c117223 */ /* 0x080fe4000001080b */
[-C--:B------:R-:W-:Y:S01]  /*9820*/  FFMA.FTZ R11, R6, R2.reuse, -R7 ;  /* 0x00000002060b7223 */ /* 0x080fe20000010807 */
[--C-:B------:R-:W-:Y:S01]  /*9830*/  HADD2.F32 R6, -RZ, R19.reuse.H1_H1 ;  /* 0x30000013ff067230 */ /* 0x100fe20000004100 */
[----:B------:R-:W-:Y:S01]  /*9840*/  FFMA.FTZ R9, R9, R2, R0 ;  /* 0x0000000209097223 */ /* 0x000fe20000010000 */
[----:B------:R-:W-:Y:S01]  /*9850*/  HADD2.F32 R0, -RZ, R19.H0_H0 ;  /* 0x20000013ff007230 */ /* 0x000fe20000004100 */
[----:B------:R-:W-:Y:S01]  /*9860*/  FFMA.FTZ R12, R8, R5, R10 ;  /* 0x00000005080c7223 */ /* 0x000fe2000001000a */
[----:B------:R-:W-:Y:S01]  /*9870*/  HADD2.F32 R5, -RZ, R21.H0_H0 ;  /* 0x20000015ff057230 */ /* 0x000fe20000004100 */
[-C--:B------:R-:W-:Y:S01]  /*9880*/  FMUL.FTZ R8, R13, R6.reuse ;  /* 0x000000060d087220 */ /* 0x080fe20000410000 */
[----:B------:R-:W-:Y:S01]  /*9890*/  HADD2.F32 R2, -RZ, R20.H1_H1 ;  /* 0x30000014ff027230 */ /* 0x000fe20000004100 */
[----:B------:R-:W-:Y:S01]  /*98a0*/  FMUL.FTZ R7, R14, R6 ;  /* 0x000000060e077220 */ /* 0x000fe20000410000 */
[----:B------:R-:W-:Y:S01]  /*98b0*/  F2FP.PACK_AB R9, R9, R11 ;  /* 0x0000000b0909723e */ /* 0x000fe200000000ff */
[----:B------:R-:W-:-:S02]  /*98c0*/  FMUL.FTZ R6, R15, R0 ;  /* 0x000000000f067220 */ /* 0x000fc40000410000 */
[----:B------:R-:W-:Y:S02]  /*98d0*/  FMUL.FTZ R0, R16, R0 ;  /* 0x0000000010007220 */ /* 0x000fe40000410000 */
[----:B------:R-:W-:Y:S01]  /*98e0*/  FFMA.FTZ R10, R14, R5, -R8 ;  /* 0x000000050e0a7223 */ /* 0x000fe20000010808 */
[----:B------:R-:W-:Y:S01]  /*98f0*/  F2FP.PACK_AB R8, R12, R17 ;  /* 0x000000110c08723e */ /* 0x000fe200000000ff */
[----:B------:R-:W-:Y:S02]  /*9900*/  FFMA.FTZ R7, R13, R5, R7 ;  /* 0x000000050d077223 */ /* 0x000fe40000010007 */
[-C--:B------:R-:W-:Y:S02]  /*9910*/  FFMA.FTZ R6, R16, R2.reuse, -R6 ;  /* 0x0000000210067223 */ /* 0x080fe40000010806 */
[----:B------:R-:W-:Y:S01]  /*9920*/  FFMA.FTZ R0, R15, R2, R0 ;  /* 0x000000020f007223 */ /* 0x000fe20000010000 */
[----:B------:R-:W-:-:S04]  /*9930*/  F2FP.PACK_AB R10, R7, R10 ;  /* 0x0000000a070a723e */ /* 0x000fc800000000ff */
[----:B------:R-:W-:-:S05]  /*9940*/  F2FP.PACK_AB R11, R0, R6 ;  /* 0x00000006000b723e */ /* 0x000fca00000000ff */
[----:B------:R1:W-:Y:S02]  /*9950*/  STS.128 [R32+0x8100], R8 ;  /* 0x0081000820007388 */ /* 0x0003e40000000c00 */
.L_x_793:
[----:B------:R-:W-:Y:S05]  /*9960*/  BSYNC B0 ;  /* 0x0000000000007941 */ /* 0x000fea0003800000 */
.L_x_792:
[----:B------:R-:W-:-:S04]  /*9970*/  IADD3 R0, R27, 0x20, RZ ;  /* 0x000000201b007810 */ /* 0x000fc80007ffe0ff */
[----:B------:R-:W-:-:S13]  /*9980*/  ISETP.GE.AND P0, PT, R0, c[0x0][0x27c], PT ;  /* 0x00009f0000007a0c */ /* 0x000fda0003f06270 */
[----:B------:R-:W-:Y:S05]  /*9990*/  @P0 BRA `(.L_x_791) ;  /* 0x0000026000000947 */ /* 0x000fea0003800000 */
[----:B-1----:R-:W1:Y:S01]  /*99a0*/  LDS.128 R8, [R32+0xc100] ;  /* 0x00c1000020087984 */ /* 0x002e620000000c00 */
[----:B------:R-:W-:Y:S02]  /*99b0*/  HADD2.F32 R7, -RZ, R21.H1_H1 ;  /* 0x30000015ff077230 */ /* 0x000fe40000004100 */
        /* <DEDUP_REMOVED lines=21> */
[--C-:B------:R-:W-:Y:S01]  /*9b10*/  HADD2.F32 R5, -RZ, R26.reuse.H1_H1 ;  /* 0x3000001aff057230 */ /* 0x100fe20000004100 */
[-C--:B------:R-:W-:Y:S01]  /*9b20*/  FMUL.FTZ R8, R13, R6.reuse ;  /* 0x000000060d087220 */ /* 0x080fe20000410000 */
[----:B------:R-:W-:Y:S01]  /*9b30*/  HADD2.F32 R2, -RZ, R26.H0_H0 ;  /* 0x2000001aff027230 */ /* 0x000fe20000004100 */
        /* <DEDUP_REMOVED lines=12> */
.L_x_791:
[----:B------:R-:W-:Y:S05]  /*9c00*/  BSYNC B1 ;  /* 0x0000000000017941 */ /* 0x000fea0003800000 */
.L_x_790:
        /* <DEDUP_REMOVED lines=19> */
[--C-:B------:R-:W-:Y:S02]  /*9d40*/  HADD2.F32 R16, -RZ, R11.reuse.H0_H0 ;  /* 0x2000000bff107230 */ /* 0x100fe40000004100 */
[----:B------:R-:W-:Y:S01]  /*9d50*/  HADD2.F32 R15, -RZ, R11.H1_H1 ;  /* 0x3000000bff0f7230 */ /* 0x000fe20000004100 */
[----:B------:R-:W-:-:S02]  /*9d60*/  FMUL.FTZ R11, R7, R8 ;  /* 0x00000008070b7220 */ /* 0x000fc40000410000 */
[CC--:B------:R-:W-:Y:S02]  /*9d70*/  FMUL.FTZ R7, R0.reuse, R9.reuse ;  /* 0x0000000900077220 */ /* 0x0c0fe40000410000 */
[----:B------:R-:W-:Y:S02]  /*9d80*/  FMUL.FTZ R0, R0, R6 ;  /* 0x0000000600007220 */ /* 0x000fe40000410000 */
[C---:B------:R-:W-:Y:S02]  /*9d90*/  FFMA.FTZ R17, R5.reuse, R12, -R11 ;  /* 0x0000000c05117223 */ /* 0x040fe4000001080b */
[C---:B------:R-:W-:Y:S01]  /*9da0*/  FFMA.FTZ R11, R2.reuse, R6, -R7 ;  /* 0x00000006020b7223 */ /* 0x040fe20000010807 */
[--C-:B------:R-:W-:Y:S01]  /*9db0*/  HADD2.F32 R6, -RZ, R19.reuse.H1_H1 ;  /* 0x30000013ff067230 */ /* 0x100fe20000004100 */
[----:B------:R-:W-:Y:S01]  /*9dc0*/  FFMA.FTZ R9, R2, R9, R0 ;  /* 0x0000000902097223 */ /* 0x000fe20000010000 */
[----:B------:R-:W-:Y:S01]  /*9dd0*/  HADD2.F32 R0, -RZ, R19.H0_H0 ;  /* 0x20000013ff007230 */ /* 0x000fe20000004100 */
[----:B------:R-:W-:Y:S01]  /*9de0*/  FFMA.FTZ R12, R5, R8, R10 ;  /* 0x00000008050c7223 */ /* 0x000fe2000001000a */
[----:B------:R-:W-:Y:S01]  /*9df0*/  HADD2.F32 R5, -RZ, R21.H0_H0 ;  /* 0x20000015ff057230 */ /* 0x000fe20000004100 */
[C---:B------:R-:W-:Y:S01]  /*9e00*/  FMUL.FTZ R8, R6.reuse, R13 ;  /* 0x0000000d06087220 */ /* 0x040fe20000410000 */
[----:B------:R-:W-:Y:S01]  /*9e10*/  HADD2.F32 R2, -RZ, R20.H1_H1 ;  /* 0x30000014ff027230 */ /* 0x000fe20000004100 */
[----:B------:R-:W-:Y:S01]  /*9e20*/  FMUL.FTZ R7, R6, R14 ;  /* 0x0000000e06077220 */ /* 0x000fe20000410000 */
[----:B------:R-:W-:Y:S01]  /*9e30*/  F2FP.PACK_AB R9, R9, R11 ;  /* 0x0000000b0909723e */ /* 0x000fe200000000ff */
[----:B------:R-:W-:-:S02]  /*9e40*/  FMUL.FTZ R6, R0, R15 ;  /* 0x0000000f00067220 */ /* 0x000fc40000410000 */
[----:B------:R-:W-:Y:S02]  /*9e50*/  FMUL.FTZ R0, R0, R16 ;  /* 0x0000001000007220 */ /* 0x000fe40000410000 */
[C---:B------:R-:W-:Y:S01]  /*9e60*/  FFMA.FTZ R10, R5.reuse, R14, -R8 ;  /* 0x0000000e050a7223 */ /* 0x040fe20000010808 */
[----:B------:R-:W-:Y:S01]  /*9e70*/  F2FP.PACK_AB R8, R12, R17 ;  /* 0x000000110c08723e */ /* 0x000fe200000000ff */
[----:B------:R-:W-:Y:S02]  /*9e80*/  FFMA.FTZ R7, R5, R13, R7 ;  /* 0x0000000d05077223 */ /* 0x000fe40000010007 */
[C---:B------:R-:W-:Y:S02]  /*9e90*/  FFMA.FTZ R6, R2.reuse, R16, -R6 ;  /* 0x0000001002067223 */ /* 0x040fe40000010806 */
[----:B------:R-:W-:Y:S01]  /*9ea0*/  FFMA.FTZ R0, R2, R15, R0 ;  /* 0x0000000f02007223 */ /* 0x000fe20000010000 */
[----:B------:R-:W-:-:S04]  /*9eb0*/  F2FP.PACK_AB R10, R7, R10 ;  /* 0x0000000a070a723e */ /* 0x000fc800000000ff */
[----:B------:R-:W-:-:S05]  /*9ec0*/  F2FP.PACK_AB R11, R0, R6 ;  /* 0x00000006000b723e */ /* 0x000fca00000000ff */
[----:B------:R1:W-:Y:S02]  /*9ed0*/  STS.128 [R32+0x8900], R8 ;  /* 0x0089000820007388 */ /* 0x0003e40000000c00 */
.L_x_797:
[----:B------:R-:W-:Y:S05]  /*9ee0*/  BSYNC B0 ;  /* 0x0000000000007941 */ /* 0x000fea0003800000 */
.L_x_796:
        /* <DEDUP_REMOVED lines=26> */
[--C-:B------:R-:W-:Y:S01]  /*a090*/  HADD2.F32 R5, -RZ, R26.reuse.H1_H1 ;  /* 0x3000001aff057230 */ /* 0x100fe20000004100 */
[C---:B------:R-:W-:Y:S01]  /*a0a0*/  FMUL.FTZ R8, R6.reuse, R13 ;  /* 0x0000000d06087220 */ /* 0x040fe20000410000 */
[----:B------:R-:W-:Y:S01]  /*a0b0*/  HADD2.F32 R2, -RZ, R26.H0_H0 ;  /* 0x2000001aff027230 */ /* 0x000fe20000004100 */
        /* <DEDUP_REMOVED lines=12> */
.L_x_795:
[----:B------:R-:W-:Y:S05]  /*a180*/  BSYNC B1 ;  /* 0x0000000000017941 */ /* 0x000fea0003800000 */
.L_x_794:
        /* <DEDUP_REMOVED lines=45> */
.L_x_801:
[----:B------:R-:W-:Y:S05]  /*a460*/  BSYNC B0 ;  /* 0x0000000000007941 */ /* 0x000fea0003800000 */
.L_x_800:
        /* <DEDUP_REMOVED lines=41> */
.L_x_799:
[----:B------:R-:W-:Y:S05]  /*a700*/  BSYNC B1 ;  /* 0x0000000000017941 */ /* 0x000fea0003800000 */
.L_x_798:
        /* <DEDUP_REMOVED lines=45> */
.L_x_805:
[----:B------:R-:W-:Y:S05]  /*a9e0*/  BSYNC B0 ;  /* 0x0000000000007941 */ /* 0x000fea0003800000 */
.L_x_804:
        /* <DEDUP_REMOVED lines=41> */
.L_x_803:
[----:B------:R-:W-:Y:S05]  /*ac80*/  BSYNC B1 ;  /* 0x0000000000017941 */ /* 0x000fea0003800000 */
.L_x_802:
        /* <DEDUP_REMOVED lines=45> */
.L_x_809:
[----:B------:R-:W-:Y:S05]  /*af60*/  BSYNC B0 ;  /* 0x0000000000007941 */ /* 0x000fea0003800000 */
.L_x_808:
        /* <DEDUP_REMOVED lines=41> */
.L_x_807:
[----:B------:R-:W-:Y:S05]  /*b200*/  BSYNC B1 ;  /* 0x0000000000017941 */ /* 0x000fea0003800000 */
.L_x_806:
        /* <DEDUP_REMOVED lines=45> */
.L_x_813:
[----:B------:R-:W-:Y:S05]  /*b4e0*/  BSYNC B0 ;  /* 0x0000000000007941 */ /* 0x000fea0003800000 */
.L_x_812:
        /* <DEDUP_REMOVED lines=41> */
.L_x_811:
[----:B------:R-:W-:Y:S05]  /*b780*/  BSYNC B1 ;  /* 0x0000000000017941 */ /* 0x000fea0003800000 */
.L_x_810:
        /* <DEDUP_REMOVED lines=45> */
.L_x_817:
[----:B------:R-:W-:Y:S05]  /*ba60*/  BSYNC B0 ;  /* 0x0000000000007941 */ /* 0x000fea0003800000 */
.L_x_816:
        /* <DEDUP_REMOVED lines=41> */
.L_x_815:
[----:B------:R-:W-:Y:S05]  /*bd00*/  BSYNC B1 ;  /* 0x0000000000017941 */ /* 0x000fea0003800000 */
.L_x_814:
        /* <DEDUP_REMOVED lines=44> */
.L_x_820:
[----:B------:R-:W-:Y:S05]  /*bfd0*/  BSYNC B0 ;  /* 0x0000000000007941 */ /* 0x000fea0003800000 */
.L_x_819:
        /* <DEDUP_REMOVED lines=40> */
[----:B------:R1:W-:Y:S01]  /*c260*/  STS.128 [R32+0xf900], R8 ;  /* 0x00f9000820007388 */ /* 0x0003e20000000c00 */
[----:B------:R-:W-:Y:S05]  /*c270*/  BRA `(.L_x_818) ;  /* 0x0000352000007947 */ /* 0x000fea0003800000 */
.L_x_787:
        /* <DEDUP_REMOVED lines=17> */
.L_x_822:
[----:B------:R-:W-:Y:S05]  /*c390*/  BSYNC B0 ;  /* 0x0000000000007941 */ /* 0x000fea0003800000 */
.L_x_821:
[----:B------:R-:W-:Y:S01]  /*c3a0*/  IMAD R2, R210, -0x80, R24 ;  /* 0xffffff80d2027824 */ /* 0x000fe200078e0218 */
[----:B------:R-:W-:Y:S01]  /*c3b0*/  ISETP.GE.AND P0, PT, R20, c[0x0][0x27c], PT ;  /* 0x00009f0014007a0c */ /* 0x000fe20003f06270 */
[--C-:B-1---5:R-:W-:Y:S01]  /*c3c0*/  IMAD.MOV.U32 R22, RZ, RZ, R13.reuse ;  /* 0x000000ffff167224 */ /* 0x122fe200078e000d */
[----:B------:R-:W-:Y:S01]  /*c3d0*/  SHF.R.U64 R21, R12, 0x10, R13 ;  /* 0x000000100c157819 */ /* 0x000fe2000000120d */
[----:B------:R-:W-:Y:S01]  /*c3e0*/  IMAD.MOV.U32 R23, RZ, RZ, R12 ;  /* 0x000000ffff177224 */ /* 0x000fe200078e000c */
[----:B------:R-:W-:Y:S01]  /*c3f0*/  IMNMX R44, R2, 0x80, PT ;  /* 0x00000080022c7817 */ /* 0x000fe20003800200 */
[----:B--2---:R-:W-:Y:S01]  /*c400*/  IMAD.MOV.U32 R18, RZ, RZ, R15 ;  /* 0x000000ffff127224 */ /* 0x004fe200078e000f */
[----:B------:R-:W-:Y:S01]  /*c410*/  SHF.R.U32.HI R17, RZ, 0x10, R13 ;  /* 0x00000010ff117819 */ /* 0x000fe2000001160d */
[----:B------:R-:W-:Y:S01]  /*c420*/  IMAD.MOV.U32 R19, RZ, RZ, R14 ;  /* 0x000000ffff137224 */ /* 0x000fe200078e000e */
[----:B------:R-:W-:Y:S01]  /*c430*/  ISETP.GE.OR P1, PT, R48, R44, P0 ;  /* 0x0000002c3000720c */ /* 0x000fe20000726670 */
[----:B------:R-:W-:Y:S01]  /*c440*/  IMAD.MOV.U32 R7, RZ, RZ, R11 ;  /* 0x000000ffff077224 */ /* 0x000fe200078e000b */
[----:B------:R-:W-:Y:S01]  /*c450*/  SHF.R.U64 R16, R14, 0x10, R15 ;  /* 0x000000100e107819 */ /* 0x000fe2000000120f */
        /* <DEDUP_REMOVED lines=43> */
[--C-:B------:R-:W-:Y:S02]  /*c710*/  HADD2.F32 R27, -RZ, R14.reuse.H0_H0 ;  /* 0x2000000eff1b7230 */ /* 0x100fe40000004100 */
[----:B------:R-:W-:Y:S02]  /*c720*/  HADD2.F32 R26, -RZ, R14.H1_H1 ;  /* 0x3000000eff1a7230 */ /* 0x000fe40000004100 */
[----:B------:R-:W-:-:S02]  /*c730*/  HADD2.F32 R24, -RZ, R13.H1_H1 ;  /* 0x3000000dff187230 */ /* 0x000fc40000004100 */
[--C-:B------:R-:W-:Y:S02]  /*c740*/  HADD2.F32 R29, -RZ, R15.reuse.H0_H0 ;  /* 0x2000000fff1d7230 */ /* 0x100fe40000004100 */
[----:B------:R-:W-:Y:S02]  /*c750*/  HADD2.F32 R28, -RZ, R15.H1_H1 ;  /* 0x3000000fff1c7230 */ /* 0x000fe40000004100 */
[--C-:B--2---:R-:W-:Y:S02]  /*c760*/  HADD2.F32 R7, -RZ, R8.reuse.H0_H0 ;  /* 0x20000008ff077230 */ /* 0x104fe40000004100 */
[----:B------:R-:W-:Y:S02]  /*c770*/  HADD2.F32 R8, -RZ, R8.H1_H1 ;  /* 0x30000008ff087230 */ /* 0x000fe40000004100 */
[--C-:B------:R-:W-:Y:S01]  /*c780*/  HADD2.F32 R12, -RZ, R9.reuse.H0_H0 ;  /* 0x20000009ff0c7230 */ /* 0x100fe20000004100 */
[C---:B------:R-:W-:Y:S01]  /*c790*/  FFMA.FTZ R41, R7.reuse, R18, R2 ;  /* 0x0000001207297223 */ /* 0x040fe20000010002 */
[----:B------:R-:W-:Y:S01]  /*c7a0*/  HADD2.F32 R14, -RZ, R9.H1_H1 ;  /* 0x30000009ff0e7230 */ /* 0x000fe20000004100 */
[-C--:B------:R-:W-:Y:S01]  /*c7b0*/  FMUL.FTZ R2, R22, R0.reuse ;  /* 0x0000000016027220 */ /* 0x080fe20000410000 */
[----:B------:R-:W-:Y:S01]  /*c7c0*/  HADD2.F32 R13, -RZ, R10.H0_H0 ;  /* 0x2000000aff0d7230 */ /* 0x000fe20000004100 */
[C---:B------:R-:W-:Y:S01]  /*c7d0*/  FMUL.FTZ R36, R8.reuse, R0 ;  /* 0x0000000008247220 */ /* 0x040fe20000410000 */
[----:B------:R-:W-:Y:S01]  /*c7e0*/  HADD2.F32 R0, -RZ, R47.H1_H1 ;  /* 0x3000002fff007230 */ /* 0x000fe20000004100 */
[----:B------:R-:W-:Y:S01]  /*c7f0*/  FMUL.FTZ R38, R7, R6 ;  /* 0x0000000607267220 */ /* 0x000fe20000410000 */
[----:B------:R-:W-:Y:S01]  /*c800*/  HADD2.F32 R9, -RZ, R52.H1_H1 ;  /* 0x30000034ff097230 */ /* 0x000fe20000004100 */
[-C--:B------:R-:W-:Y:S01]  /*c810*/  FMUL.FTZ R6, R25, R5.reuse ;  /* 0x0000000519067220 */ /* 0x080fe20000410000 */
[----:B------:R-:W-:Y:S01]  /*c820*/  HADD2.F32 R15, -RZ, R10.H1_H1 ;  /* 0x3000000aff0f7230 */ /* 0x000fe20000004100 */
[----:B------:R-:W-:Y:S01]  /*c830*/  FFMA.FTZ R40, R8, R16, R2 ;  /* 0x0000001008287223 */ /* 0x000fe20000010002 */
[----:B------:R-:W-:Y:S01]  /*c840*/  HADD2.F32 R2, -RZ, R46.H1_H1 ;  /* 0x3000002eff027230 */ /* 0x000fe20000004100 */
[C---:B------:R-:W-:Y:S01]  /*c850*/  FMUL.FTZ R34, R12.reuse, R5 ;  /* 0x000000050c227220 */ /* 0x040fe20000410000 */
[----:B------:R-:W-:Y:S01]  /*c860*/  HADD2.F32 R8, -RZ, R50.H0_H0 ;  /* 0x20000032ff087230 */ /* 0x000fe20000004100 */
[----:B------:R-:W-:Y:S01]  /*c870*/  FMUL.FTZ R5, R27, R0 ;  /* 0x000000001b057220 */ /* 0x000fe20000410000 */
[----:B------:R-:W-:Y:S01]  /*c880*/  HADD2.F32 R10, -RZ, R52.H0_H0 ;  /* 0x20000034ff0a7230 */ /* 0x000fe20000004100 */
[----:B------:R-:W-:Y:S01]  /*c890*/  FFMA.FTZ R39, R12, R17, R6 ;  /* 0x000000110c277223 */ /* 0x000fe20000010006 */
[----:B------:R-:W-:Y:S01]  /*c8a0*/  HADD2.F32 R7, -RZ, R53.H1_H1 ;  /* 0x30000035ff077230 */ /* 0x000fe20000004100 */
[C---:B------:R-:W-:Y:S01]  /*c8b0*/  FFMA.FTZ R33, R13.reuse, R9, R5 ;  /* 0x000000090d217223 */ /* 0x040fe20000010005 */
[--C-:B------:R-:W-:Y:S01]  /*c8c0*/  HADD2.F32 R20, -RZ, R11.reuse.H0_H0 ;  /* 0x2000000bff147230 */ /* 0x100fe20000004100 */
[-C--:B------:R-:W-:Y:S01]  /*c8d0*/  FMUL.FTZ R6, R24, R2.reuse ;  /* 0x0000000218067220 */ /* 0x080fe20000410000 */
[----:B------:R-:W-:Y:S01]  /*c8e0*/  HADD2.F32 R19, -RZ, R11.H1_H1 ;  /* 0x3000000bff137230 */ /* 0x000fe20000004100 */
        /* <DEDUP_REMOVED lines=10> */
[----:B------:R-:W-:Y:S02]  /*c990*/  FMUL.FTZ R8, R29, R2 ;  /* 0x000000021d087220 */ /* 0x000fe40000410000 */
[----:B------:R-:W-:Y:S02]  /*c9a0*/  FMUL.FTZ R11, R28, R0 ;  /* 0x000000001c0b7220 */ /* 0x000fe40000410000 */
[----:B------:R-:W-:-:S02]  /*c9b0*/  FMUL.FTZ R2, R20, R2 ;  /* 0x0000000214027220 */ /* 0x000fc40000410000 */
[C---:B------:R-:W-:Y:S02]  /*c9c0*/  FMUL.FTZ R0, R19.reuse, R0 ;  /* 0x0000000013007220 */ /* 0x040fe40000410000 */
[----:B------:R-:W-:Y:S02]  /*c9d0*/  FFMA.FTZ R19, R19, R5, R11 ;  /* 0x0000000513137223 */ /* 0x000fe4000001000b */
[----:B------:R-:W-:Y:S02]  /*c9e0*/  FFMA.FTZ R15, R25, R17, -R34 ;  /* 0x00000011190f7223 */ /* 0x000fe40000010822 */
[----:B------:R-:W-:Y:S01]  /*c9f0*/  FFMA.FTZ R13, R24, R10, -R31 ;  /* 0x0000000a180d7223 */ /* 0x000fe2000001081f */
[----:B------:R-:W-:Y:S01]  /*ca00*/  F2FP.PACK_AB R10, R30, R33 ;  /* 0x000000211e0a723e */ /* 0x000fe200000000ff */
        /* <DEDUP_REMOVED lines=9> */
[----:B------:R-:W-:Y:S01]  /*caa0*/  F2FP.PACK_AB R14, R14, R11 ;  /* 0x0000000b0e0e723e */ /* 0x000fe200000000ff */
[----:B------:R-:W-:Y:S01]  /*cab0*/  FFMA.FTZ R20, R20, R6, R8 ;  /* 0x0000000614147223 */ /* 0x000fe20000010008 */
[----:B------:R-:W-:Y:S02]  /*cac0*/  F2FP.PACK_AB R8, R40, R41 ;  /* 0x000000292808723e */ /* 0x000fe400000000ff */
[----:B------:R-:W-:Y:S02]  /*cad0*/  F2FP.PACK_AB R15, R0, R2 ;  /* 0x00000002000f723e */ /* 0x000fe400000000ff */
[----:B------:R-:W-:-:S03]  /*cae0*/  F2FP.PACK_AB R11, R19, R20 ;  /* 0x00000014130b723e */ /* 0x000fc600000000ff */
[----:B------:R1:W-:Y:S04]  /*caf0*/  STS.128 [R32+0x8100], R12 ;  /* 0x0081000c20007388 */ /* 0x0003e80000000c00 */
[----:B------:R1:W-:Y:S02]  /*cb00*/  STS.128 [R37+0x8100], R8 ;  /* 0x0081000825007388 */ /* 0x0003e40000000c00 */
.L_x_824:
[----:B------:R-:W-:Y:S05]  /*cb10*/  BSYNC B0 ;  /* 0x0000000000007941 */ /* 0x000fea0003800000 */
.L_x_823:
        /* <DEDUP_REMOVED lines=37> */
[----:B------:R-:W-:Y:S02]  /*cd70*/  HADD2.F32 R12, -RZ, R12.H1_H1 ;  /* 0x3000000cff0c7230 */ /* 0x000fe40000004100 */
[--C-:B------:R-:W-:Y:S01]  /*cd80*/  HADD2.F32 R19, -RZ, R15.reuse.H0_H0 ;  /* 0x2000000fff137230 */ /* 0x100fe20000004100 */
[-C--:B------:R-:W-:Y:S01]  /*cd90*/  FMUL.FTZ R37, R2, R5.reuse ;  /* 0x0000000502257220 */ /* 0x080fe20000410000 */
[----:B------:R-:W-:Y:S01]  /*cda0*/  HADD2.F32 R18, -RZ, R15.H1_H1 ;  /* 0x3000000fff127230 */ /* 0x000fe20000004100 */
[----:B------:R-:W-:Y:S01]  /*cdb0*/  FFMA.FTZ R41, R17, R5, R7 ;  /* 0x0000000511297223 */ /* 0x000fe20000010007 */
[----:B------:R-:W-:Y:S01]  /*cdc0*/  HADD2.F32 R8, -RZ, R13.H0_H0 ;  /* 0x2000000dff087230 */ /* 0x000fe20000004100 */
[C---:B------:R-:W-:Y:S01]  /*cdd0*/  FMUL.FTZ R2, R0.reuse, R22 ;  /* 0x0000001600027220 */ /* 0x040fe20000410000 */
[----:B------:R-:W-:Y:S01]  /*cde0*/  HADD2.F32 R15, -RZ, R50.H1_H1 ;  /* 0x30000032ff0f7230 */ /* 0x000fe20000004100 */
[-C--:B------:R-:W-:Y:S01]  /*cdf0*/  FMUL.FTZ R35, R0, R12.reuse ;  /* 0x0000000c00237220 */ /* 0x080fe20000410000 */
[----:B------:R-:W-:Y:S01]  /*ce00*/  HADD2.F32 R27, -RZ, R10.H0_H0 ;  /* 0x2000000aff1b7230 */ /* 0x000fe20000004100 */
[C---:B------:R-:W-:Y:S01]  /*ce10*/  FMUL.FTZ R5, R6.reuse, R25 ;  /* 0x0000001906057220 */ /* 0x040fe20000410000 */
[----:B------:R-:W-:Y:S01]  /*ce20*/  HADD2.F32 R0, -RZ, R47.H1_H1 ;  /* 0x3000002fff007230 */ /* 0x000fe20000004100 */
[C---:B------:R-:W-:Y:S01]  /*ce30*/  FFMA.FTZ R40, R15.reuse, R12, R2 ;  /* 0x0000000c0f287223 */ /* 0x040fe20000010002 */
[----:B------:R-:W-:Y:S01]  /*ce40*/  HADD2.F32 R24, -RZ, R9.H1_H1 ;  /* 0x30000009ff187230 */ /* 0x000fe20000004100 */
[-C--:B------:R-:W-:Y:S01]  /*ce50*/  FMUL.FTZ R33, R6, R8.reuse ;  /* 0x0000000806217220 */ /* 0x080fe20000410000 */
[--C-:B------:R-:W-:Y:S01]  /*ce60*/  HADD2.F32 R29, -RZ, R11.reuse.H0_H0 ;  /* 0x2000000bff1d7230 */ /* 0x100fe20000004100 */
[----:B------:R-:W-:Y:S01]  /*ce70*/  FFMA.FTZ R39, R16, R8, R5 ;  /* 0x0000000810277223 */ /* 0x000fe20000010005 */
[----:B------:R-:W-:Y:S01]  /*ce80*/  HADD2.F32 R28, -RZ, R11.H1_H1 ;  /* 0x3000000bff1c7230 */ /* 0x000fe20000004100 */
[----:B------:R-:W-:Y:S01]  /*ce90*/  FMUL.FTZ R5, R0, R27 ;  /* 0x0000001b00057220 */ /* 0x000fe20000410000 */
[----:B------:R-:W-:Y:S01]  /*cea0*/  HADD2.F32 R11, -RZ, R14.H0_H0 ;  /* 0x2000000eff0b7230 */ /* 0x000fe20000004100 */
[----:B------:R-:W-:Y:S01]  /*ceb0*/  FFMA.FTZ R12, R15, R22, -R35 ;  /* 0x000000160f0c7223 */ /* 0x000fe20000010823 */
[----:B------:R-:W-:Y:S01]  /*cec0*/  HADD2.F32 R9, -RZ, R52.H1_H1 ;  /* 0x30000034ff097230 */ /* 0x000fe20000004100 */
[----:B------:R-:W-:Y:S01]  /*ced0*/  FFMA.FTZ R15, R16, R25, -R33 ;  /* 0x00000019100f7223 */ /* 0x000fe20000010821 */
[----:B------:R-:W-:Y:S01]  /*cee0*/  HADD2.F32 R26, -RZ, R10.H1_H1 ;  /* 0x3000000aff1a7230 */ /* 0x000fe20000004100 */
[-C--:B------:R-:W-:Y:S01]  /*cef0*/  FMUL.FTZ R21, R0, R11.reuse ;  /* 0x0000000b00157220 */ /* 0x080fe20000410000 */
[----:B------:R-:W-:Y:S01]  /*cf00*/  HADD2.F32 R13, -RZ, R13.H1_H1 ;  /* 0x3000000dff0d7230 */ /* 0x000fe20000004100 */
[----:B------:R-:W-:Y:S01]  /*cf10*/  FFMA.FTZ R32, R9, R11, R5 ;  /* 0x0000000b09207223 */ /* 0x000fe20000010005 */
[----:B------:R-:W-:Y:S01]  /*cf20*/  HADD2.F32 R2, -RZ, R46.H1_H1 ;  /* 0x3000002eff027230 */ /* 0x000fe20000004100 */
[----:B------:R-:W-:Y:S01]  /*cf30*/  FFMA.FTZ R17, R17, R23, -R37 ;  /* 0x0000001711117223 */ /* 0x000fe20000010825 */
[----:B------:R-:W-:-:S02]  /*cf40*/  HADD2.F32 R8, -RZ, R50.H0_H0 ;  /* 0x20000032ff087230 */ /* 0x000fc40000004100 */
[----:B------:R-:W-:Y:S01]  /*cf50*/  HADD2.F32 R14, -RZ, R14.H1_H1 ;  /* 0x3000000eff0e7230 */ /* 0x000fe20000004100 */
[C---:B------:R-:W-:Y:S01]  /*cf60*/  FMUL.FTZ R6, R2.reuse, R24 ;  /* 0x0000001802067220 */ /* 0x040fe20000410000 */
[--C-:B------:R-:W-:Y:S01]  /*cf70*/  HADD2.F32 R7, -RZ, R53.reuse.H1_H1 ;  /* 0x30000035ff077230 */ /* 0x100fe20000004100 */
[-C--:B------:R-:W-:Y:S01]  /*cf80*/  FMUL.FTZ R31, R2, R13.reuse ;  /* 0x0000000d021f7220 */ /* 0x080fe20000410000 */
[----:B------:R-:W-:Y:S01]  /*cf90*/  HADD2.F32 R10, -RZ, R52.H0_H0 ;  /* 0x20000034ff0a7230 */ /* 0x000fe20000004100 */
[C---:B------:R-:W-:Y:S01]  /*cfa0*/  FMUL.FTZ R5, R8.reuse, R26 ;  /* 0x0000001a08057220 */ /* 0x040fe20000410000 */
[----:B------:R-:W-:Y:S01]  /*cfb0*/  HADD2.F32 R2, -RZ, R53.H0_H0 ;  /* 0x20000035ff027230 */ /* 0x000fe20000004100 */
[-C--:B------:R-:W-:Y:S01]  /*cfc0*/  FMUL.FTZ R20, R8, R14.reuse ;  /* 0x0000000e08147220 */ /* 0x080fe20000410000 */
[----:B------:R-:W-:Y:S01]  /*cfd0*/  HADD2.F32 R0, -RZ, R51.H1_H1 ;  /* 0x30000033ff007230 */ /* 0x000fe20000004100 */
[----:B------:R-:W-:Y:S01]  /*cfe0*/  FFMA.FTZ R30, R7, R14, R5 ;  /* 0x0000000e071e7223 */ /* 0x000fe20000010005 */
[--C-:B------:R-:W-:Y:S01]  /*cff0*/  HADD2.F32 R5, -RZ, R54.reuse.H0_H0 ;  /* 0x20000036ff057230 */ /* 0x100fe20000004100 */
[----:B------:R-:W-:Y:S01]  /*d000*/  FFMA.FTZ R34, R10, R13, R6 ;  /* 0x0000000d0a227223 */ /* 0x000fe20000010006 */
[----:B------:R-:W-:Y:S01]  /*d010*/  HADD2.F32 R6, -RZ, R54.H1_H1 ;  /* 0x30000036ff067230 */ /* 0x000fe20000004100 */
[----:B------:R-:W-:Y:S01]  /*d020*/  FMUL.FTZ R8, R2, R29 ;  /* 0x0000001d02087220 */ /* 0x000fe20000410000 */
[----:B------:R-:W-:Y:S01]  /*d030*/  F2FP.PACK_AB R12, R12, R17 ;  /* 0x000000110c0c723e */ /* 0x000fe200000000ff */
[----:B------:R-:W-:-:S02]  /*d040*/  FMUL.FTZ R11, R0, R28 ;  /* 0x0000001c000b7220 */ /* 0x000fc40000410000 */
[----:B------:R-:W-:Y:S02]  /*d050*/  FMUL.FTZ R2, R2, R19 ;  /* 0x0000001302027220 */ /* 0x000fe40000410000 */
[-C--:B------:R-:W-:Y:S02]  /*d060*/  FMUL.FTZ R0, R0, R18.reuse ;  /* 0x0000001200007220 */ /* 0x080fe40000410000 */
[----:B------:R-:W-:Y:S02]  /*d070*/  FFMA.FTZ R18, R5, R18, R11 ;  /* 0x0000001205127223 */ /* 0x000fe4000001000b */
        /* <DEDUP_REMOVED lines=15> */
.L_x_826:
[----:B------:R-:W-:Y:S05]  /*d170*/  BSYNC B0 ;  /* 0x0000000000007941 */ /* 0x000fea0003800000 */
.L_x_825:
        /* <DEDUP_REMOVED lines=101> */
.L_x_828:
[----:B------:R-:W-:Y:S05]  /*d7d0*/  BSYNC B0 ;  /* 0x0000000000007941 */ /* 0x000fea0003800000 */
.L_x_827:
        /* <DEDUP_REMOVED lines=101> */
.L_x_830:
[----:B------:R-:W-:Y:S05]  /*de30*/  BSYNC B0 ;  /* 0x0000000000007941 */ /* 0x000fea0003800000 */
.L_x_829:
[----:B------:R-:W-:Y:S01]  /*de40*/  IADD3 R0, R48, 0x40, RZ ;  /* 0x0000004030007810 */ /* 0x000fe20007ffe0ff */
[----:B------:R-:W-:Y:S03]  /*de50*/  BSSY B0, `(.L_x_831) ;  /* 0x0000064000007945 */ /* 0x000fe60003800000 */
[----:B------:R-:W-:-:S13]  /*de60*/  ISETP.GE.OR P1, PT, R0, R44, P0 ;  /* 0x0000002c0000720c */ /* 0x000fda0000726670 */
[----:B------:R-:W-:Y:S05]  /*de70*/  @P1 BRA `(.L_x_832) ;  /* 0x0000061000001947 */ /* 0x000fea0003800000 */
[----:B------:R-:W-:Y:S01]  /*de80*/  SHF.R.S32.HI R2, RZ, 0x1f, R0 ;  /* 0x0000001fff027819 */ /* 0x000fe20000011400 */
[----:B------:R-:W-:Y:S01]  /*de90*/  HADD2.F32 R17, -RZ, R47.H0_H0 ;  /* 0x2000002fff117230 */ /* 0x000fe20000004100 */
[----:B-1----:R-:W-:Y:S01]  /*dea0*/  MOV R9, c[0x0][0x27c] ;  /* 0x00009f0000097a02 */ /* 0x002fe20000000f00 */
[----:B------:R-:W-:Y:S01]  /*deb0*/  HADD2.F32 R16, -RZ, R51.H0_H0 ;  /* 0x20000033ff107230 */ /* 0x000fe20000004100 */
[----:B------:R-:W-:Y:S02]  /*dec0*/  SHF.L.U32 R5, R0, 0x6, RZ ;  /* 0x0000000600057819 */ /* 0x000fe400000006ff */
[----:B------:R-:W-:Y:S02]  /*ded0*/  LEA.HI R2, R2, R0, RZ, 0x3 ;  /* 0x0000000002027211 */ /* 0x000fe400078f18ff */
[----:B------:R-:W-:Y:S02]  /*dee0*/  LEA.HI R9, R9, R49, RZ, 0x1d ;  /* 0x0000003109097211 */ /* 0x000fe400078fe8ff */
[----:B------:R-:W-:-:S02]  /*def0*/  LOP3.LUT R0, R5, 0x1c0, RZ, 0xc0, !PT ;  /* 0x000001c005007812 */ /* 0x000fc400078ec0ff */
[----:B------:R-:W-:Y:S02]  /*df00*/  SHF.L.U32 R5, R2, 0x6, RZ ;  /* 0x0000000602057819 */ /* 0x000fe400000006ff */
[----:B------:R-:W-:Y:S02]  /*df10*/  SHF.R.S32.HI R10, RZ, 0x1f, R9 ;  /* 0x0000001fff0a7819 */ /* 0x000fe40000011409 */
[----:B------:R-:W-:Y:S02]  /*df20*/  SHF.L.U32 R7, R9, 0x3, RZ ;  /* 0x0000000309077819 */ /* 0x000fe400000006ff */
[----:B------:R-:W-:Y:S02]  /*df30*/  LOP3.LUT R6, R5, 0xfffffe00, RZ, 0xc0, !PT ;  /* 0xfffffe0005067812 */ /* 0x000fe400078ec0ff */
[----:B------:R-:W-:Y:S02]  /*df40*/  LEA.HI R5, R10, R9, RZ, 0x3 ;  /* 0x000000090a057211 */ /* 0x000fe400078f18ff */
[----:B------:R-:W-:-:S02]  /*df50*/  LOP3.LUT R8, R0, 0x38, R42, 0xf8, !PT ;  /* 0x0000003800087812 */ /* 0x000fc400078ef82a */
[----:B------:R-:W-:Y:S02]  /*df60*/  SHF.R.U32.HI R2, RZ, 0x3, R0 ;  /* 0x00000003ff027819 */ /* 0x000fe40000011600 */
[----:B------:R-:W-:Y:S02]  /*df70*/  LOP3.LUT R7, R0, 0x38, R7, 0xf8, !PT ;  /* 0x0000003800077812 */ /* 0x000fe400078ef807 */
[----:B------:R-:W-:Y:S02]  /*df80*/  SHF.L.U32 R0, R5, 0xa, RZ ;  /* 0x0000000a05007819 */ /* 0x000fe400000006ff */
        /* <DEDUP_REMOVED lines=8> */
[----:B------:R-:W-:Y:S02]  /*e010*/  HADD2.F32 R0, -RZ, R45.H1_H1 ;  /* 0x3000002dff007230 */ /* 0x000fe40000004100 */
[----:B------:R-:W-:Y:S02]  /*e020*/  HADD2.F32 R6, -RZ, R46.H0_H0 ;  /* 0x2000002eff067230 */ /* 0x000fe40000004100 */
[----:B------:R-:W2:Y:S01]  /*e030*/  LDS.128 R12, [R36+0x8100] ;  /* 0x00810000240c7984 */ /* 0x000ea20000000c00 */
[----:B-1----:R-:W-:-:S02]  /*e040*/  HADD2.F32 R23, -RZ, R8.H0_H0 ;  /* 0x20000008ff177230 */ /* 0x002fc40000004100 */
        /* <DEDUP_REMOVED lines=68> */
.L_x_832:
[----:B------:R-:W-:Y:S05]  /*e490*/  BSYNC B0 ;  /* 0x0000000000007941 */ /* 0x000fea0003800000 */
.L_x_831:
        /* <DEDUP_REMOVED lines=101> */
.L_x_834:
[----:B------:R-:W-:Y:S05]  /*eaf0*/  BSYNC B0 ;  /* 0x0000000000007941 */ /* 0x000fea0003800000 */
.L_x_833:
        /* <DEDUP_REMOVED lines=101> */
.L_x_836:
[----:B------:R-:W-:Y:S05]  /*f150*/  BSYNC B0 ;  /* 0x0000000000007941 */ /* 0x000fea0003800000 */
.L_x_835:
[----:B------:R-:W-:-:S04]  /*f160*/  IADD3 R2, R48, 0x70, RZ ;  /* 0x0000007030027810 */ /* 0x000fc80007ffe0ff */
        /* <DEDUP_REMOVED lines=9> */
[----:B------:R-:W-:-:S02]  /*f200*/  SHF.L.U32 R5, R2, 0x6, RZ ;  /* 0x0000000602057819 */ /* 0x000fc400000006ff */
[----:B------:R-:W-:Y:S02]  /*f210*/  SHF.R.S32.HI R10, RZ, 0x1f, R9 ;  /* 0x0000001fff0a7819 */ /* 0x000fe40000011409 */
[----:B------:R-:W-:Y:S02]  /*f220*/  LOP3.LUT R0, R0, 0x1c0, RZ, 0xc0, !PT ;  /* 0x000001c000007812 */ /* 0x000fe400078ec0ff */
        /* <DEDUP_REMOVED lines=87> */
.L_x_818:
[----:B------:R-:W-:Y:S05]  /*f7a0*/  BSYNC B2 ;  /* 0x0000000000027941 */ /* 0x000fea0003800000 */
.L_x_786:
[----:B------:R-:W-:Y:S01]  /*f7b0*/  SHF.R.S32.HI R7, RZ, 0x4, R59 ;  /* 0x00000004ff077819 */ /* 0x000fe2000001143b */
[----:B------:R-:W-:Y:S01]  /*f7c0*/  IMAD.SHL.U32 R5, R49, 0x40, RZ ;  /* 0x0000004031057824 */ /* 0x000fe200078e00ff */
[----:B------:R-:W-:-:S04]  /*f7d0*/  DEPBAR.LE SB0, 0x0 ;  /* 0x000080000000791a */ /* 0x000fc80000000000 */
[----:B------:R-:W-:Y:S01]  /*f7e0*/  LEA.HI R0, R59, R7, RZ, 0x1 ;  /* 0x000000073b007211 */ /* 0x000fe200078f08ff */
[----:B------:R-:W-:Y:S01]  /*f7f0*/  IMAD.SHL.U32 R2, R56, 0x40, RZ ;  /* 0x0000004038027824 */ /* 0x000fe200078e00ff */
[----:B------:R-:W-:Y:S01]  /*f800*/  LEA.HI R159, R159, R213, RZ, 0x5 ;  /* 0x000000d59f9f7211 */ /* 0x000fe200078f28ff */
[----:B-1----:R-:W-:Y:S01]  /*f810*/  IMAD.SHL.U32 R9, R48, 0x8, RZ ;  /* 0x0000000830097824 */ /* 0x002fe200078e00ff */
[----:B------:R-:W-:Y:S01]  /*f820*/  LOP3.LUT R0, R0, 0xfffffffe, RZ, 0xc0, !PT ;  /* 0xfffffffe00007812 */ /* 0x000fe200078ec0ff */
[----:B------:R-:W-:Y:S01]  /*f830*/  IMAD.MOV.U32 R160, RZ, RZ, 0x5 ;  /* 0x00000005ffa07424 */ /* 0x000fe200078e00ff */
[----:B------:R-:W-:Y:S01]  /*f840*/  LOP3.LUT R2, R2, 0x1c0, RZ, 0xc0, !PT ;  /* 0x000001c002027812 */ /* 0x000fe200078ec0ff */
[----:B------:R-:W-:Y:S01]  /*f850*/  IMAD R158, R55, -0x40, R205 ;  /* 0xffffffc0379e7824 */ /* 0x000fe200078e02cd */
[----:B------:R-:W-:Y:S01]  /*f860*/  BAR.SYNC.DEFER_BLOCKING 0x0 ;  /* 0x0000000000007b1d */ /* 0x000fe20000010000 */
[----:B------:R-:W-:Y:S01]  /*f870*/  IMAD.IADD R7, R7, 0x1, -R0 ;  /* 0x0000000107077824 */ /* 0x000fe200078e0a00 */
[----:B------:R-:W-:Y:S01]  /*f880*/  LOP3.LUT R0, R5, 0x1c0, RZ, 0xc0, !PT ;  /* 0x000001c005007812 */ /* 0x000fe200078ec0ff */
[----:B------:R-:W-:Y:S01]  /*f890*/  IMAD.SHL.U32 R247, R247, 0x2, RZ ;  /* 0x00000002f7f77824 */ /* 0x000fe200078e00ff */
[----:B------:R-:W-:Y:S01]  /*f8a0*/  LOP3.LUT P1, RZ, R49, 0x2, RZ, 0xc0, !PT ;  /* 0x0000000231ff7812 */ /* 0x000fe2000782c0ff */
[----:B------:R-:W-:Y:S01]  /*f8b0*/  IMAD.SHL.U32 R5, R7, 0x8, RZ ;  /* 0x0000000807057824 */ /* 0x000fe200078e00ff */
[----:B------:R-:W-:-:S02]  /*f8c0*/  LOP3.LUT R9, R0, 0x8, R9, 0xf8, !PT ;  /* 0x0000000800097812 */ /* 0x000fc400078ef809 */
[----:B------:R-:W-:Y:S01]  /*f8d0*/  SHF.R.U32.HI R6, RZ, 0x3, R0 ;  /* 0x00000003ff067819 */ /* 0x000fe20000011600 */
[----:B------:R-:W-:Y:S01]  /*f8e0*/  IMAD.SHL.U32 R0, R159, 0x20, RZ ;  /* 0x000000209f007824 */ /* 0x000fe200078e00ff */
[----:B------:R-:W-:Y:S01]  /*f8f0*/  LOP3.LUT R8, R2, 0x8, R5, 0xf8, !PT ;  /* 0x0000000802087812 */ /* 0x000fe200078ef805 */
[----:B------:R-:W-:Y:S01]  /*f900*/  IMAD.SHL.U32 R5, R57, 0x40, RZ ;  /* 0x0000004039057824 */ /* 0x000fe200078e00ff */
[----:B------:R-:W-:Y:S02]  /*f910*/  SHF.R.U32.HI R2, RZ, 0x3, R2 ;  /* 0x00000003ff027819 */ /* 0x000fe40000011602 */
[----:B------:R-:W-:Y:S02]  /*f920*/  LOP3.LUT R6, R9, R6, RZ, 0x3c, !PT ;  /* 0x0000000609067212 */ /* 0x000fe400078e3cff */
[----:B------:R-:W-:Y:S02]  /*f930*/  LOP3.LUT R157, R8, R2, RZ, 0x3c, !PT ;  /* 0x00000002089d7212 */ /* 0x000fe400078e3cff */
[----:B------:R-:W-:-:S02]  /*f940*/  LOP3.LUT R156, R5, 0xfffffe00, RZ, 0xc0, !PT ;  /* 0xfffffe00059c7812 */ /* 0x000fc400078ec0ff */
[----:B------:R-:W-:Y:S01]  /*f950*/  LOP3.LUT R2, R0, 0x7ffffc00, RZ, 0xc0, !PT ;  /* 0x7ffffc0000027812 */ /* 0x000fe200078ec0ff */
[----:B------:R-:W-:Y:S02]  /*f960*/  IMAD R0, R7, 0x200, R6 ;  /* 0x0000020007007824 */ /* 0x000fe400078e0206 */
[----:B------:R-:W-:Y:S01]  /*f970*/  IMAD.WIDE.U32 R6, R55, c[0x0][0x208], RZ ;  /* 0x0000820037067a25 */ /* 0x000fe200078e00ff */
[----:B------:R-:W-:-:S03]  /*f980*/  IADD3 R2, R157, R156, R2 ;  /* 0x0000009c9d027210 */ /* 0x000fc60007ffe002 */
[----:B------:R-:W-:Y:S02]  /*f990*/  IMAD.SHL.U32 R171, R0, 0x2, RZ ;  /* 0x0000000200ab7824 */ /* 0x000fe400078e00ff */
[----:B------:R-:W-:Y:S02]  /*f9a0*/  IMAD.SHL.U32 R234, R2, 0x2, RZ ;  /* 0x0000000202ea7824 */ /* 0x000fe400078e00ff */
[----:B------:R-:W-:Y:S01]  /*f9b0*/  IMAD R0, R58, c[0x0][0x208], RZ ;  /* 0x000082003a007a24 */ /* 0x000fe200078e02ff */
[----:B------:R-:W-:Y:S01]  /*f9c0*/  LDSM.16.M88.4 R24, [R171+0x5100] ;  /* 0x00510000ab18783b */ /* 0x000fe20000000200 */
[----:B------:R-:W-:Y:S01]  /*f9d0*/  IADD3 R238, R171, 0x4120, RZ ;  /* 0x00004120abee7810 */ /* 0x000fe20007ffe0ff */
[----:B------:R-:W-:Y:S02]  /*f9e0*/  IMAD R236, R4, 0x2, R234 ;  /* 0x0000000204ec7824 */ /* 0x000fe400078e02ea */
[----:B------:R-:W1:Y:S01]  /*f9f0*/  LDSM.16.M88.4 R8, [R234+0xa100] ;  /* 0x00a10000ea08783b */ /* 0x000e620000000200 */
[----:B------:R-:W-:Y:S01]  /*fa00*/  IMAD R2, R55, c[0x0][0x20c], R0 ;  /* 0x0000830037027a24 */ /* 0x000fe200078e0200 */
[----:B------:R-:W-:Y:S01]  /*fa10*/  LEA R0, P0, R6, R82, 0x6 ;  /* 0x0000005206007211 */ /* 0x000fe200078030ff */
[----:B------:R-:W-:Y:S01]  /*fa20*/  IMAD R235, R3, 0x2, R234 ;  /* 0x0000000203eb7824 */ /* 0x000fe200078e02ea */
[----:B------:R-:W2:Y:S01]  /*fa30*/  LDSM.16.M88.4 R12, [R234+0x8100] ;  /* 0x00810000ea0c783b */ /* 0x000ea20000000200 */
[----:B------:R-:W-:Y:S01]  /*fa40*/  IMAD.IADD R5, R7, 0x1, R2 ;  /* 0x0000000107057824 */ /* 0x000fe200078e0202 */
[----:B------:R-:W-:Y:S01]  /*fa50*/  IADD3 R2, R171, 0x4100, RZ ;  /* 0x00004100ab027810 */ /* 0x000fe20007ffe0ff */
[----:B------:R-:W-:Y:S01]  /*fa60*/  IMAD R237, R3, 0x2, R236 ;  /* 0x0000000203ed7824 */ /* 0x000fe200078e02ec */
[----:B------:R-:W3:Y:S01]  /*fa70*/  LDSM.16.M88.4 R20, [R171+0x4100] ;  /* 0x00410000ab14783b */ /* 0x000ee20000000200 */
[----:B------:R-:W-:Y:S01]  /*fa80*/  IMAD R239, R4, 0x2, R235 ;  /* 0x0000000204ef7824 */ /* 0x000fe200078e02eb */
[----:B------:R-:W-:Y:S01]  /*fa90*/  @P1 IADD3 R238, R2, -0x20, RZ ;  /* 0xffffffe002ee1810 */ /* 0x000fe20007ffe0ff */
[----:B------:R-:W-:Y:S01]  /*faa0*/  IMAD.MOV.U32 R2, RZ, RZ, c[0x0][0x208] ;  /* 0x00008200ff027624 */ /* 0x000fe200078e00ff */
[----:B------:R-:W4:Y:S01]  /*fab0*/  LDSM.16.M88.4 R16, [R171+0x4900] ;  /* 0x00490000ab10783b */ /* 0x000f220000000200 */
[----:B------:R-:W-:-:S02]  /*fac0*/  LEA.HI.X R6, R6, R80, R5, 0x6, P0 ;  /* 0x0000005006067211 */ /* 0x000fc400000f3405 */
[----:B------:R-:W-:Y:S01]  /*fad0*/  IADD3 R246, R238, 0x800, RZ ;  /* 0x00000800eef67810 */ /* 0x000fe20007ffe0ff */
[----:B------:R-:W3:Y:S01]  /*fae0*/  LDSM.16.M88.4 R28, [R171+0x5900] ;  /* 0x00590000ab1c783b */ /* 0x000ee20000000200 */
[----:B------:R-:W-:Y:S02]  /*faf0*/  SHF.L.U64.HI R50, R2, R160, c[0x0][0x20c] ;  /* 0x0000830002327619 */ /* 0x000fe400000102a0 */
[C---:B------:R-:W-:Y:S01]  /*fb00*/  IADD3 R245, R238.reuse, 0x1000, RZ ;  /* 0x00001000eef57810 */ /* 0x040fe20007ffe0ff */
[----:B------:R-:W-:Y:S01]  /*fb10*/  LDSM.16.M88.4 R40, [R238] ;  /* 0x00000000ee28783b */ /* 0x000fe20000000200 */
[C---:B------:R-:W-:Y:S02]  /*fb20*/  IADD3 R244, R238.reuse, 0x1800, RZ ;  /* 0x00001800eef47810 */ /* 0x040fe40007ffe0ff */
[C---:B------:R-:W-:Y:S01]  /*fb30*/  IADD3 R243, R238.reuse, 0x2000, RZ ;  /* 0x00002000eef37810 */ /* 0x040fe20007ffe0ff */
[----:B------:R-:W-:Y:S01]  /*fb40*/  LDSM.16.M88.4 R32, [R238+0x1000] ;  /* 0x00100000ee20783b */ /* 0x000fe20000000200 */
[----:B------:R-:W-:-:S02]  /*fb50*/  IADD3 R242, R238, 0x2800, RZ ;  /* 0x00002800eef27810 */ /* 0x000fc40007ffe0ff */
[C---:B------:R-:W-:Y:S01]  /*fb60*/  IADD3 R241, R238.reuse, 0x3000, RZ ;  /* 0x00003000eef17810 */ /* 0x040fe20007ffe0ff */
[----:B------:R-:W-:Y:S01]  /*fb70*/  LDSM.16.M88.4 R36, [R238+0x800] ;  /* 0x00080000ee24783b */ /* 0x000fe20000000200 */
[----:B------:R-:W-:-:S03]  /*fb80*/  IADD3 R240, R238, 0x3800, RZ ;  /* 0x00003800eef07810 */ /* 0x000fc60007ffe0ff */
[----:B------:R-:W-:Y:S01]  /*fb90*/  STL [R1+0x54], R50 ;  /* 0x0000543201007387 */ /* 0x000fe20000100800 */
[-C--:B-1----:R-:W-:Y:S08]  /*fba0*/  HMMA.16816.F32 R64, R8, R24.reuse, RZ ;  /* 0x000000180840723c */ /* 0x082ff000000018ff */
[----:B--2---:R-:W-:Y:S07]  /*fbb0*/  HMMA.16816.F32 R88, R12, R24, RZ ;  /* 0x000000180c58723c */ /* 0x004fee00000018ff */
[----:B------:R-:W-:Y:S01]  /*fbc0*/  IMAD.SHL.U32 R24, R2, 0x20, RZ ;  /* 0x0000002002187824 */ /* 0x000fe200078e00ff */
[C---:B---3--:R-:W-:Y:S08]  /*fbd0*/  HMMA.16816.F32 R60, R8.reuse, R20, RZ ;  /* 0x00000014083c723c */ /* 0x048ff000000018ff */
[C---:B----4-:R-:W-:Y:S08]  /*fbe0*/  HMMA.16816.F32 R44, R8.reuse, R16, RZ ;  /* 0x00000010082c723c */ /* 0x050ff000000018ff */
[C---:B------:R-:W-:Y:S08]  /*fbf0*/  HMMA.16816.F32 R68, R8.reuse, R28, RZ ;  /* 0x0000001c0844723c */ /* 0x040ff000000018ff */
[C---:B------:R-:W-:Y:S08]  /*fc00*/  HMMA.16816.F32 R72, R8.reuse, R22, RZ ;  /* 0x000000160848723c */ /* 0x040ff000000018ff */
[C---:B------:R-:W-:Y:S08]  /*fc10*/  HMMA.16816.F32 R76, R8.reuse, R18, RZ ;  /* 0x00000012084c723c */ /* 0x040ff000000018ff */
[C---:B------:R-:W-:Y:S08]  /*fc20*/  HMMA.16816.F32 R92, R8.reuse, R26, RZ ;  /* 0x0000001a085c723c */ /* 0x040ff000000018ff */
[----:B------:R-:W-:Y:S07]  /*fc30*/  HMMA.16816.F32 R104, R8, R30, RZ ;  /* 0x0000001e0868723c */ /* 0x000fee00000018ff */
[C---:B------:R-:W-:Y:S01]  /*fc40*/  LEA R10, P0, R0.reuse, c[0x0][0x1f8], 0x1 ;  /* 0x00007e00000a7a11 */ /* 0x040fe200078008ff */
[----:B------:R-:W-:Y:S03]  /*fc50*/  HMMA.16816.F32 R112, R12, R22, RZ ;  /* 0x000000160c70723c */ /* 0x000fe600000018ff */
[----:B------:R-:W-:Y:S01]  /*fc60*/  LEA.HI.X R11, R0, c[0x0][0x1fc], R6, 0x1, P0 ;  /* 0x00007f00000b7a11 */ /* 0x000fe200000f0c06 */
[----:B------:R-:W-:Y:S01]  /*fc70*/  IMAD.IADD R0, R158, 0x1, -R48 ;  /* 0x000000019e007824 */ /* 0x000fe200078e0a30 */
[----:B------:R-:W-:-:S02]  /*fc80*/  IADD3 R8, P1, R24, R10, RZ ;  /* 0x0000000a18087210 */ /* 0x000fc40007f3e0ff */
[C---:B------:R-:W-:Y:S01]  /*fc90*/  IADD3 R5, P0, R24.reuse, 0x80, RZ ;  /* 0x0000008018057810 */ /* 0x040fe20007f1e0ff */
[C---:B------:R-:W-:Y:S01]  /*fca0*/  HMMA.16816.F32 R120, R12.reuse, R20, RZ ;  /* 0x000000140c78723c */ /* 0x040fe200000018ff */
[----:B------:R-:W-:Y:S01]  /*fcb0*/  IADD3 R22, P5, P2, R24, 0x80, R10 ;  /* 0x0000008018167810 */ /* 0x000fe20007abe00a */
[--C-:B------:R-:W-:Y:S01]  /*fcc0*/  IMAD.X R9, R50, 0x1, R11.reuse, P1 ;  /* 0x0000000132097824 */ /* 0x100fe200008e060b */
[----:B------:R-:W-:Y:S01]  /*fcd0*/  ISETP.LT.OR P6, PT, R0, 0x1, P4 ;  /* 0x000000010000780c */ /* 0x000fe200027c1670 */
[----:B------:R-:W-:Y:S01]  /*fce0*/  IMAD.X R2, RZ, RZ, R50, P0 ;  /* 0x000000ffff027224 */ /* 0x000fe200000e0632 */
[----:B------:R-:W-:Y:S02]  /*fcf0*/  IADD3.X R23, R50, RZ, R11, P5, P2 ;  /* 0x000000ff32177210 */ /* 0x000fe40002fe440b */
[----:B------:R-:W-:Y:S01]  /*fd00*/  IADD3 R20, P1, R5, R8, RZ ;  /* 0x0000000805147210 */ /* 0x000fe20007f3e0ff */
[----:B------:R-:W-:Y:S01]  /*fd10*/  HMMA.16816.F32 R96, R12, R16, RZ ;  /* 0x000000100c60723c */ /* 0x000fe200000018ff */
[----:B------:R-:W-:-:S02]  /*fd20*/  IADD3 R6, P0, R8, R24, RZ ;  /* 0x0000001808067210 */ /* 0x000fc40007f1e0ff */
[----:B------:R-:W-:Y:S01]  /*fd30*/  ISETP.LT.OR P5, PT, R0, 0x1, P3 ;  /* 0x000000010000780c */ /* 0x000fe20001fa1670 */
[----:B------:R-:W-:Y:S01]  /*fd40*/  IMAD.X R21, R2, 0x1, R9, P1 ;  /* 0x0000000102157824 */ /* 0x000fe200008e0609 */
[C---:B------:R-:W-:Y:S01]  /*fd50*/  ISETP.LT.OR P2, PT, R0.reuse, 0x11, P4 ;  /* 0x000000110000780c */ /* 0x040fe20002741670 */
[----:B------:R-:W-:Y:S01]  /*fd60*/  IMAD.X R7, R9, 0x1, R50, P0 ;  /* 0x0000000109077824 */ /* 0x000fe200000e0632 */
[----:B------:R-:W-:Y:S01]  /*fd70*/  ISETP.LT.OR P1, PT, R0, 0x11, P3 ;  /* 0x000000110000780c */ /* 0x000fe20001f21670 */
[C---:B------:R-:W-:Y:S01]  /*fd80*/  HMMA.16816.F32 R108, R12.reuse, R18, RZ ;  /* 0x000000120c6c723c */ /* 0x040fe200000018ff */
[----:B------:R-:W1:Y:S07]  /*fd90*/  LDSM.16.M88.4 R16, [R236+0xa100] ;  /* 0x00a10000ec10783b */ /* 0x000e6e0000000200 */
[C---:B------:R-:W-:Y:S07]  /*fda0*/  HMMA.16816.F32 R116, R12.reuse, R26, RZ ;  /* 0x0000001a0c74723c */ /* 0x040fee00000018ff */
[----:B------:R-:W-:Y:S01]  /*fdb0*/  IADD3 R26, P0, R5, R6, RZ ;  /* 0x00000006051a7210 */ /* 0x000fe20007f1e0ff */
[----:B------:R-:W-:Y:S04]  /*fdc0*/  HMMA.16816.F32 R84, R12, R28, RZ ;  /* 0x0000001c0c54723c */ /* 0x000fe800000018ff */
[----:B------:R-:W-:Y:S01]  /*fdd0*/  IMAD.X R27, R2, 0x1, R7, P0 ;  /* 0x00000001021b7824 */ /* 0x000fe200000e0607 */
[----:B------:R-:W-:-:S03]  /*fde0*/  IADD3 R24, P0, R6, R24, RZ ;  /* 0x0000001806187210 */ /* 0x000fc60007f1e0ff */
[----:B------:R-:W-:Y:S01]  /*fdf0*/  HMMA.16816.F32 R80, R12, R30, RZ ;  /* 0x0000001e0c50723c */ /* 0x000fe200000018ff */
[----:B------:R-:W2:Y:S01]  /*fe00*/  LDSM.16.M88.4 R12, [R236+0x8100] ;  /* 0x00810000ec0c783b */ /* 0x000ea20000000200 */
[----:B------:R-:W-:Y:S01]  /*fe10*/  IMAD.X R25, R7, 0x1, R50, P0 ;  /* 0x0000000107197824 */ /* 0x000fe200000e0632 */
[----:B------:R-:W-:Y:S02]  /*fe20*/  LOP3.LUT P0, RZ, R49, 0x4, RZ, 0xc0, !PT ;  /* 0x0000000431ff7812 */ /* 0x000fe4000780c0ff */
[----:B------:R-:W3:Y:S04]  /*fe30*/  LDSM.16.M88.4 R28, [R238+0x1800] ;  /* 0x00180000ee1c783b */ /* 0x000ee80000000200 */
[----:B------:R-:W-:Y:S01]  /*fe40*/  @!PT LDS RZ, [RZ] ;  /* 0x00000000fffff984 */ /* 0x000fe20000000800 */
[----:B------:R-:W-:Y:S01]  /*fe50*/  @!PT LDS RZ, [RZ] ;  /* 0x00000000fffff984 */ /* 0x000fe20000000800 */
[----:B------:R-:W-:Y:S01]  /*fe60*/  @!PT LDS RZ, [RZ] ;  /* 0x00000000fffff984 */ /* 0x000fe20000000800 */
[----:B------:R4:W-:Y:S01]  /*fe70*/  LDGSTS.E.BYPASS.LTC128B.128 [R247+0x100], [R10.64], !P6 ;  /* 0x001000000af77fae */ /* 0x0009e2000f101d48 */
[----:B------:R-:W-:-:S03]  /*fe80*/  ISETP.LT.OR P6, PT, R0, 0x21, P4 ;  /* 0x000000210000780c */ /* 0x000fc600027c1670 */
[----:B------:R4:W-:Y:S01]  /*fe90*/  LDGSTS.E.BYPASS.LTC128B.128 [R247+0x2100], [R10.64+0x80], !P5 ;  /* 0x021000800af77fae */ /* 0x0009e2000e901d48 */
[----:B------:R-:W-:-:S03]  /*fea0*/  ISETP.LT.OR P5, PT, R0, 0x21, P3 ;  /* 0x000000210000780c */ /* 0x000fc60001fa1670 */
[----:B------:R4:W-:Y:S01]  /*feb0*/  LDGSTS.E.BYPASS.LTC128B.128 [R247+0x900], [R8.64], !P2 ;  /* 0x0090000008f77fae */ /* 0x0009e2000d101d48 */
[C---:B------:R-:W-:Y:S01]  /*fec0*/  ISETP.LT.OR P2, PT, R0.reuse, 0x31, P4 ;  /* 0x000000310000780c */ /* 0x040fe20002741670 */
[C---:B-1----:R-:W-:Y:S02]  /*fed0*/  HMMA.16816.F32 R100, R16.reuse, R42, R72 ;  /* 0x0000002a1064723c */ /* 0x042fe40000001848 */
[----:B------:R1:W-:Y:S01]  /*fee0*/  LDGSTS.E.BYPASS.LTC128B.128 [R247+0x2900], [R22.64], !P1 ;  /* 0x0290000016f77fae */ /* 0x0003e2000c901d48 */
[----:B------:R-:W-:Y:S01]  /*fef0*/  ISETP.LT.OR P1, PT, R0, 0x31, P3 ;  /* 0x000000310000780c */ /* 0x000fe20001f21670 */
[----:B------:R-:W-:Y:S02]  /*ff00*/  IMAD.MOV.U32 R0, RZ, RZ, 0x40 ;  /* 0x00000040ff007424 */ /* 0x000fe400078e00ff */
[----:B------:R1:W-:Y:S01]  /*ff10*/  LDGSTS.E.BYPASS.LTC128B.128 [R247+0x1100], [R6.64], !P6 ;  /* 0x0110000006f77fae */ /* 0x0003e2000f101d48 */
[----:B------:R-:W-:Y:S01]  /*ff20*/  ISETP.GE.AND P6, PT, R205, 0x41, PT ;  /* 0x00000041cd00780c */ /* 0x000fe20003fc6270 */
[C---:B------:R-:W-:Y:S01]  /*ff30*/  HMMA.16816.F32 R72, R16.reuse, R34, R92 ;  /* 0x000000221048723c */ /* 0x040fe2000000185c */
[----:B------:R-:W-:Y:S01]  /*ff40*/  SEL R0, R0, 0xffffffc0, !P0 ;  /* 0xffffffc000007807 */ /* 0x000fe20004000000 */
[----:B------:R1:W-:Y:S04]  /*ff50*/  LDGSTS.E.BYPASS.LTC128B.128 [R247+0x3100], [R20.64], !P5 ;  /* 0x0310000014f77fae */ /* 0x0003e8000e901d48 */
[----:B------:R-:W-:Y:S01]  /*ff60*/  IMAD.IADD R233, R171, 0x1, R0 ;  /* 0x00000001abe97824 */ /* 0x000fe200078e0200 */
[----:B------:R3:W-:Y:S01]  /*ff70*/  LDGSTS.E.BYPASS.LTC128B.128 [R247+0x1900], [R24.64], !P2 ;  /* 0x0190000018f77fae */ /* 0x0007e2000d101d48 */
[----:B------:R-:W-:Y:S01]  /*ff80*/  HMMA.16816.F32 R76, R16, R38, R76 ;  /* 0x00000026104c723c */ /* 0x000fe2000000184c */
[----:B------:R-:W-:Y:S01]  /*ff90*/  IMAD.IADD R232, R0, 0x1, R238 ;  /* 0x0000000100e87824 */ /* 0x000fe200078e02ee */
[----:B------:R-:W-:Y:S01]  /*ffa0*/  LOP3.LUT R0, R157, R156, RZ, 0xfc, !PT ;  /* 0x0000009c9d007212 */ /* 0x000fe200078efcff */
[----:B------:R3:W-:Y:S04]  /*ffb0*/  LDGSTS.E.BYPASS.LTC128B.128 [R247+0x3900], [R26.64], !P1 ;  /* 0x039000001af77fae */ /* 0x0007e8000c901d48 */
[----:B------:R-:W-:Y:S01]  /*ffc0*/  LDSM.16.M88.4 R52, [R233+0x4900] ;  /* 0x00490000e934783b */ /* 0x000fe20000000200 */
[-C--:B--2---:R-:W-:Y:S03]  /*ffd0*/  HMMA.16816.F32 R132, R12, R36.reuse, R96 ;  /* 0x000000240c84723c */ /* 0x084fe60000001860 */
[----:B------:R-:W-:Y:S04]  /*ffe0*/  LDSM.16.M88.4 R56, [R233+0x4100] ;  /* 0x00410000e938783b */ /* 0x000fe80000000200 */
[----:B------:R-:W-:Y:S01]  /*fff0*/  LDSM.16.M88.4 R48, [R233+0x5100] ;  /* 0x00510000e930783b */ /* 0x000fe20000000200 */
[----:B----4-:R-:W-:Y:S03]  /*10000*/  HMMA.16816.F32 R8, R16, R36, R44 ;  /* 0x000000241008723c */ /* 0x010fe6000000182c */
[----:B------:R-:W-:Y:S04]  /*10010*/  LDSM.16.M88.4 R44, [R233+0x5900] ;  /* 0x00590000e92c783b */ /* 0x000fe80000000200 */
[----:B-1----:R-:W1:Y:S01]  /*10020*/  LDSM.16.M88.4 R20, [R235+0xa100] ;  /* 0x00a10000eb14783b */ /* 0x002e620000000200 */
[C---:B------:R-:W-:Y:S03]  /*10030*/  HMMA.16816.F32 R92, R12.reuse, R42, R112 ;  /* 0x0000002a0c5c723c */ /* 0x040fe60000001870 */
[----:B------:R-:W0:Y:S04]  /*10040*/  LDGDEPBAR ;  /* 0x00000000000079af */ /* 0x000e280000000000 */
[----:B---3--:R-:W-:Y:S01]  /*10050*/  LDSM.16.M88.4 R24, [R232+0x1000] ;  /* 0x00100000e818783b */ /* 0x008fe20000000200 */
[C---:B------:R-:W-:Y:S08]  /*10060*/  HMMA.16816.F32 R120, R12.reuse, R40, R120 ;  /* 0x000000280c78723c */ /* 0x040ff00000001878 */
[C---:B------:R-:W-:Y:S08]  /*10070*/  HMMA.16816.F32 R136, R12.reuse, R32, R88 ;  /* 0x000000200c88723c */ /* 0x040ff00000001858 */
[C---:B------:R-:W-:Y:S08]  /*10080*/  HMMA.16816.F32 R140, R12.reuse, R28, R84 ;  /* 0x0000001c0c8c723c */ /* 0x040ff00000001854 */
[C---:B------:R-:W-:Y:S08]  /*10090*/  HMMA.16816.F32 R36, R12.reuse, R38, R108 ;  /* 0x000000260c24723c */ /* 0x040ff0000000186c */
[C---:B------:R-:W-:Y:S08]  /*100a0*/  HMMA.16816.F32 R116, R12.reuse, R34, R116 ;  /* 0x000000220c74723c */ /* 0x040ff00000001874 */
[----:B------:R-:W-:Y:S01]  /*100b0*/  HMMA.16816.F32 R112, R12, R30, R80 ;  /* 0x0000001e0c70723c */ /* 0x000fe20000001850 */
[----:B------:R-:W2:Y:S07]  /*100c0*/  LDSM.16.M88.4 R12, [R235+0x8100] ;  /* 0x00810000eb0c783b */ /* 0x000eae0000000200 */
[C---:B------:R-:W-:Y:S01]  /*100d0*/  HMMA.16816.F32 R60, R16.reuse, R40, R60 ;  /* 0x00000028103c723c */ /* 0x040fe2000000183c */
[----:B------:R-:W-:Y:S07]  /*100e0*/  LDSM.16.M88.4 R40, [R232+0x1800] ;  /* 0x00180000e828783b */ /* 0x000fee0000000200 */
[C---:B------:R-:W-:Y:S01]  /*100f0*/  HMMA.16816.F32 R64, R16.reuse, R32, R64 ;  /* 0x000000201040723c */ /* 0x040fe20000001840 */
[----:B------:R-:W-:Y:S07]  /*10100*/  LDSM.16.M88.4 R32, [R232] ;  /* 0x00000000e820783b */ /* 0x000fee0000000200 */
[C---:B------:R-:W-:Y:S08]  /*10110*/  HMMA.16816.F32 R68, R16.reuse, R28, R68 ;  /* 0x0000001c1044723c */ /* 0x040ff00000001844 */
[----:B------:R-:W-:Y:S01]  /*10120*/  HMMA.16816.F32 R104, R16, R30, R104 ;  /* 0x0000001e1068723c */ /* 0x000fe20000001868 */
[----:B------:R-:W-:Y:S04]  /*10130*/  LDSM.16.M88.4 R28, [R232+0x800] ;  /* 0x00080000e81c783b */ /* 0x000fe80000000200 */
[----:B------:R-:W-:Y:S03]  /*10140*/  LDSM.16.M88.4 R16, [R237+0x8100] ;  /* 0x00810000ed10783b */ /* 0x000fe60000000200 */
[C---:B-1----:R-:W-:Y:S01]  /*10150*/  HMMA.16816.F32 R124, R20.reuse, R52, R8 ;  /* 0x00000034147c723c */ /* 0x042fe20000001808 */
[----:B------:R-:W1:Y:S07]  /*10160*/  LDSM.16.M88.4 R8, [R237+0xa100] ;  /* 0x00a10000ed08783b */ /* 0x000e6e0000000200 */
[C---:B------:R-:W-:Y:S08]  /*10170*/  HMMA.16816.F32 R108, R20.reuse, R56, R60 ;  /* 0x00000038146c723c */ /* 0x040ff0000000183c */
[C---:B------:R-:W-:Y:S08]  /*10180*/  HMMA.16816.F32 R128, R20.reuse, R48, R64 ;  /* 0x000000301480723c */ /* 0x040ff00000001840 */
        /* <DEDUP_REMOVED lines=16> */
[C---:B-1----:R-:W-:Y:S08]  /*10290*/  HMMA.16816.F32 R76, R8.reuse, R32, R108 ;  /* 0x00000020084c723c */ /* 0x042ff0000000186c */
[C---:B------:R-:W-:Y:S08]  /*102a0*/  HMMA.16816.F32 R104, R8.reuse, R28, R124 ;  /* 0x0000001c0868723c */ /* 0x040ff0000000187c */
[C---:B------:R-:W-:Y:S08]  /*102b0*/  HMMA.16816.F32 R92, R8.reuse, R30, R88 ;  /* 0x0000001e085c723c */ /* 0x040ff00000001858 */
[C---:B------:R-:W-:Y:S08]  /*102c0*/  HMMA.16816.F32 R144, R8.reuse, R24, R128 ;  /* 0x000000180890723c */ /* 0x040ff00000001880 */
[----:B------:R-:W-:Y:S08]  /*102d0*/  HMMA.16816.F32 R136, R8, R40, R96 ;  /* 0x000000280888723c */ /* 0x000ff00000001860 */
[C---:B------:R-:W-:Y:S08]  /*102e0*/  HMMA.16816.F32 R128, R16.reuse, R32, R84 ;  /* 0x000000201080723c */ /* 0x040ff00000001854 */
[C---:B------:R-:W-:Y:S08]  /*102f0*/  HMMA.16816.F32 R124, R16.reuse, R34, R80 ;  /* 0x00000022107c723c */ /* 0x040ff00000001850 */
[C---:B------:R-:W-:Y:S08]  /*10300*/  HMMA.16816.F32 R120, R16.reuse, R28, R68 ;  /* 0x0000001c1078723c */ /* 0x040ff00000001844 */
[C---:B------:R-:W-:Y:S01]  /*10310*/  HMMA.16816.F32 R116, R16.reuse, R30, R64 ;  /* 0x0000001e1074723c */ /* 0x040fe20000001840 */
[----:B------:R-:W-:Y:S07]  /*10320*/  LDSM.16.M88.4 R28, [R238+0x2800] ;  /* 0x00280000ee1c783b */ /* 0x000fee0000000200 */
[C---:B------:R-:W-:Y:S01]  /*10330*/  HMMA.16816.F32 R112, R16.reuse, R24, R56 ;  /* 0x000000181070723c */ /* 0x040fe20000001838 */
[----:B------:R-:W-:Y:S07]  /*10340*/  LDSM.16.M88.4 R56, [R238+0x3800] ;  /* 0x00380000ee38783b */ /* 0x000fee0000000200 */
[C---:B------:R-:W-:Y:S01]  /*10350*/  HMMA.16816.F32 R88, R16.reuse, R26, R48 ;  /* 0x0000001a1058723c */ /* 0x040fe20000001830 */
[----:B------:R-:W-:Y:S07]  /*10360*/  LDSM.16.M88.4 R48, [R238+0x3000] ;  /* 0x00300000ee30783b */ /* 0x000fee0000000200 */
[C---:B------:R-:W-:Y:S01]  /*10370*/  HMMA.16816.F32 R108, R16.reuse, R40, R36 ;  /* 0x00000028106c723c */ /* 0x040fe20000001824 */
[----:B------:R-:W-:Y:S07]  /*10380*/  LDSM.16.M88.4 R36, [R171+0x7100] ;  /* 0x00710000ab24783b */ /* 0x000fee0000000200 */
[----:B------:R-:W-:Y:S01]  /*10390*/  HMMA.16816.F32 R96, R16, R42, R20 ;  /* 0x0000002a1060723c */ /* 0x000fe20000001814 */
[----:B------:R-:W1:Y:S04]  /*103a0*/  LDSM.16.M88.4 R16, [R234+0xc100] ;  /* 0x00c10000ea10783b */ /* 0x000e680000000200 */
[----:B------:R-:W3:Y:S03]  /*103b0*/  LDSM.16.M88.4 R20, [R171+0x7900] ;  /* 0x00790000ab14783b */ /* 0x000ee60000000200 */
[C---:B------:R-:W-:Y:S01]  /*103c0*/  HMMA.16816.F32 R140, R8.reuse, R26, R72 ;  /* 0x0000001a088c723c */ /* 0x040fe20000001848 */
[----:B------:R-:W4:Y:S07]  /*103d0*/  LDSM.16.M88.4 R24, [R236+0xc100] ;  /* 0x00c10000ec18783b */ /* 0x000f2e0000000200 */
[C---:B------:R-:W-:Y:S01]  /*103e0*/  HMMA.16816.F32 R100, R8.reuse, R34, R100 ;  /* 0x000000220864723c */ /* 0x040fe20000001864 */
[----:B------:R-:W-:Y:S07]  /*103f0*/  LDSM.16.M88.4 R32, [R238+0x2000] ;  /* 0x00200000ee20783b */ /* 0x000fee0000000200 */
[----:B------:R-:W-:Y:S01]  /*10400*/  HMMA.16816.F32 R132, R8, R42, R60 ;  /* 0x0000002a0884723c */ /* 0x000fe2000000183c */
[----:B------:R-:W3:Y:S07]  /*10410*/  LDSM.16.M88.4 R8, [R236+0xe100] ;  /* 0x00e10000ec08783b */ /* 0x000eee0000000200 */
        /* <DEDUP_REMOVED lines=24> */
[C---:B------:R-:W-:Y:S08]  /*105a0*/  HMMA.16816.F32 R144, R8.reuse, R30, R60 ;  /* 0x0000001e0890723c */ /* 0x040ff0000000183c */
        /* <DEDUP_REMOVED lines=11> */
[----:B------:R-:W-:Y:S07]  /*10660*/  LDSM.16.M88.4 R8, [R239+0xe100] ;  /* 0x00e10000ef08783b */ /* 0x000fee0000000200 */
[C---:B------:R-:W-:Y:S01]  /*10670*/  HMMA.16816.F32 R112, R24.reuse, R48, R12 ;  /* 0x000000301870723c */ /* 0x040fe2000000180c */
[----:B------:R-:W-:Y:S07]  /*10680*/  LDSM.16.M88.4 R12, [R237+0xc100] ;  /* 0x00c10000ed0c783b */ /* 0x000fee0000000200 */
[C---:B------:R-:W-:Y:S01]  /*10690*/  HMMA.16816.F32 R72, R24.reuse, R50, R88 ;  /* 0x000000321848723c */ /* 0x040fe20000001858 */
[----:B------:R-:W4:Y:S07]  /*106a0*/  LDSM.16.M88.4 R48, [R232+0x2000] ;  /* 0x00200000e830783b */ /* 0x000f2e0000000200 */
        /* <DEDUP_REMOVED lines=21> */
[C---:B------:R-:W-:Y:S08]  /*10800*/  HMMA.16816.F32 R100, R8.reuse, R50, R100 ;  /* 0x000000320864723c */ /* 0x040ff00000001864 */
[C---:B------:R-:W-:Y:S08]  /*10810*/  HMMA.16816.F32 R96, R8.reuse, R32, R96 ;  /* 0x000000200860723c */ /* 0x040ff00000001860 */
[C---:B------:R-:W-:Y:S08]  /*10820*/  HMMA.16816.F32 R92, R8.reuse, R34, R92 ;  /* 0x00000022085c723c */ /* 0x040ff0000000185c */
[----:B------:R-:W-:Y:S08]  /*10830*/  HMMA.16816.F32 R68, R8, R26, R64 ;  /* 0x0000001a0844723c */ /* 0x000ff00000001840 */
[C---:B------:R-:W-:Y:S08]  /*10840*/  HMMA.16816.F32 R60, R12.reuse, R48, R60 ;  /* 0x000000300c3c723c */ /* 0x040ff0000000183c */
[C---:B------:R-:W-:Y:S08]  /*10850*/  HMMA.16816.F32 R56, R12.reuse, R50, R56 ;  /* 0x000000320c38723c */ /* 0x040ff00000001838 */
[C---:B------:R-:W-:Y:S08]  /*10860*/  HMMA.16816.F32 R52, R12.reuse, R32, R52 ;  /* 0x000000200c34723c */ /* 0x040ff00000001834 */
[----:B------:R-:W-:Y:S08]  /*10870*/  HMMA.16816.F32 R44, R12, R34, R44 ;  /* 0x000000220c2c723c */ /* 0x000ff0000000182c */
[C---:B------:R-:W-:Y:S08]  /*10880*/  HMMA.16816.F32 R88, R8.reuse, R28, R88 ;  /* 0x0000001c0858723c */ /* 0x040ff00000001858 */
[C---:B------:R-:W-:Y:S08]  /*10890*/  HMMA.16816.F32 R84, R8.reuse, R30, R84 ;  /* 0x0000001e0854723c */ /* 0x040ff00000001854 */
[----:B------:R-:W-:Y:S08]  /*108a0*/  HMMA.16816.F32 R80, R8, R24, R80 ;  /* 0x000000180850723c */ /* 0x000ff00000001850 */
[C---:B------:R-:W-:Y:S08]  /*108b0*/  HMMA.16816.F32 R48, R12.reuse, R28, R108 ;  /* 0x0000001c0c30723c */ /* 0x040ff0000000186c */
[C---:B------:R-:W-:Y:S08]  /*108c0*/  HMMA.16816.F32 R40, R12.reuse, R30, R40 ;  /* 0x0000001e0c28723c */ /* 0x040ff00000001828 */
[C---:B------:R-:W-:Y:S07]  /*108d0*/  HMMA.16816.F32 R64, R12.reuse, R24, R20 ;  /* 0x000000180c40723c */ /* 0x040fee0000001814 */
[----:B------:R-:W-:Y:S01]  /*108e0*/  P2R R21, PR, RZ, 0x40 ;  /* 0x00000040ff157803 */ /* 0x000fe20000000000 */
        /* <DEDUP_REMOVED lines=38> */
.L_x_837:
[----:B------:R-:W-:Y:S01]  /*10b50*/  LOP3.LUT R2, R159, 0xffffffe0, RZ, 0xc0, !PT ;  /* 0xffffffe09f027812 */ /* 0x000fe200078ec0ff */
[----:B------:R-:W-:Y:S01]  /*10b60*/  STL [R1+0x9c], R247 ;  /* 0x00009cf701007387 */ /* 0x000fe20000100800 */
[----:B------:R-:W-:-:S03]  /*10b70*/  SHF.L.U32 R228, R0, 0x1, RZ ;  /* 0x0000000100e47819 */ /* 0x000fc600000006ff */
[----:B------:R-:W-:Y:S01]  /*10b80*/  IMAD.IADD R2, R213, 0x1, -R2 ;  /* 0x00000001d5027824 */ /* 0x000fe200078e0a02 */
[----:B------:R-:W-:Y:S01]  /*10b90*/  STL [R1+0x98], R246 ;  /* 0x000098f601007387 */ /* 0x000fe20000100800 */
[--C-:B------:R-:W-:Y:S02]  /*10ba0*/  IMAD R229, R4, 0x2, R228.reuse ;  /* 0x0000000204e57824 */ /* 0x100fe400078e02e4 */
[C---:B------:R-:W-:Y:S01]  /*10bb0*/  IMAD R231, R3.reuse, 0x2, R228 ;  /* 0x0000000203e77824 */ /* 0x040fe200078e02e4 */
[----:B------:R-:W-:Y:S01]  /*10bc0*/  SHF.R.S32.HI R5, RZ, 0x1f, R2 ;  /* 0x0000001fff057819 */ /* 0x000fe20000011402 */
[----:B------:R-:W-:Y:S01]  /*10bd0*/  STL [R1+0x94], R245 ;  /* 0x000094f501007387 */ /* 0x000fe20000100800 */
[----:B------:R-:W-:Y:S02]  /*10be0*/  LEA R230, R3, R229, 0x1 ;  /* 0x000000e503e67211 */ /* 0x000fe400078e08ff */
[----:B------:R-:W-:Y:S01]  /*10bf0*/  LEA.HI R5, R5, R2, RZ, 0x2 ;  /* 0x0000000205057211 */ /* 0x000fe200078f10ff */
[----:B------:R1:W-:Y:S03]  /*10c00*/  STL [R1+0x90], R244 ;  /* 0x000090f401007387 */ /* 0x0003e60000100800 */
[----:B------:R-:W-:Y:S01]  /*10c10*/  LOP3.LUT R5, R5, 0x7ffffffc, RZ, 0xc0, !PT ;  /* 0x7ffffffc05057812 */ /* 0x000fe200078ec0ff */
[----:B------:R2:W-:Y:S04]  /*10c20*/  STL [R1+0x8c], R243 ;  /* 0x00008cf301007387 */ /* 0x0005e80000100800 */
[----:B------:R-:W-:Y:S01]  /*10c30*/  IMAD.IADD R2, R2, 0x1, -R5 ;  /* 0x0000000102027824 */ /* 0x000fe200078e0a05 */
[----:B------:R-:W-:Y:S03]  /*10c40*/  STL [R1+0x88], R242 ;  /* 0x000088f201007387 */ /* 0x000fe60000100800 */
[----:B------:R-:W-:Y:S01]  /*10c50*/  IMAD R2, R2, -0x2, R158 ;  /* 0xfffffffe02027824 */ /* 0x000fe200078e029e */
[----:B------:R4:W-:Y:S04]  /*10c60*/  STL [R1+0x84], R241 ;  /* 0x000084f101007387 */ /* 0x0009e80000100800 */
[C---:B------:R-:W-:Y:S01]  /*10c70*/  ISETP.GT.AND P1, PT, R2.reuse, RZ, PT ;  /* 0x000000ff0200720c */ /* 0x040fe20003f24270 */
[----:B------:R-:W-:Y:S01]  /*10c80*/  STL [R1+0x80], R240 ;  /* 0x000080f001007387 */ /* 0x000fe20000100800 */
[----:B------:R-:W-:-:S02]  /*10c90*/  ISETP.GT.AND P0, PT, R2, 0x1, PT ;  /* 0x000000010200780c */ /* 0x000fc40003f04270 */
[----:B------:R-:W-:Y:S01]  /*10ca0*/  ISETP.GT.AND P5, PT, R2, 0x8, PT ;  /* 0x000000080200780c */ /* 0x000fe20003fa4270 */
[----:B------:R-:W-:Y:S01]  /*10cb0*/  STL [R1+0x7c], R239 ;  /* 0x00007cef01007387 */ /* 0x000fe20000100800 */
[----:B---3--:R-:W-:Y:S02]  /*10cc0*/  FSEL R6, R60, -INF , P1 ;  /* 0xff8000003c067808 */ /* 0x008fe40000800000 */
[----:B------:R-:W-:Y:S01]  /*10cd0*/  FSEL R9, R61, -INF , P0 ;  /* 0xff8000003d097808 */ /* 0x000fe20000000000 */
        /* <DEDUP_REMOVED lines=69> */
[----:B------:R-:W-:Y:S01]  /*11130*/  ISETP.GT.AND P5, PT, R2, 0x31, PT ;  /* 0x000000310200780c */ /* 0x000fe20003fa4270 */
[----:B------:R-:W-:Y:S01]  /*11140*/  LDSM.16.MT88.4 R56, [R229+0x2100] ;  /* 0x00210000e538783b */ /* 0x000fe20000004200 */
        /* <DEDUP_REMOVED lines=18> */
[----:B------:R-:W-:Y:S02]  /*11270*/  FMNMX.FTZ R2, R207, R2, !PT ;  /* 0x00000002cf027209 */ /* 0x000fe40007810000 */
[----:B------:R-:W-:Y:S02]  /*11280*/  FSEL R162, R85, -INF , P2 ;  /* 0xff80000055a27808 */ /* 0x000fe40001000000 */
[----:B------:R-:W-:Y:S01]  /*11290*/  FSEL R156, R43, -INF , P2 ;  /* 0xff8000002b9c7808 */ /* 0x000fe20001000000 */
[----:B------:R-:W3:Y:S01]  /*112a0*/  SHFL.BFLY PT, R5, R2, 0x2, 0x1f ;  /* 0x0c401f0002057f89 */ /* 0x000ee200000e0000 */
[----:B------:R-:W-:Y:S02]  /*112b0*/  FSEL R7, R66, -INF , P6 ;  /* 0xff80000042077808 */ /* 0x000fe40003000000 */
[----:B-1----:R-:W-:Y:S01]  /*112c0*/  FSEL R244, R34, -INF , P1 ;  /* 0xff80000022f47808 */ /* 0x002fe20000800000 */
[----:B------:R-:W-:Y:S01]  /*112d0*/  LDSM.16.MT88.4 R40, [R228+0x100] ;  /* 0x00010000e428783b */ /* 0x000fe20000004200 */
[----:B------:R-:W-:-:S02]  /*112e0*/  FSEL R247, R35, -INF , P0 ;  /* 0xff80000023f77808 */ /* 0x000fc40000000000 */
[----:B------:R-:W-:Y:S01]  /*112f0*/  FSEL R246, R80, -INF , P6 ;  /* 0xff80000050f67808 */ /* 0x000fe20003000000 */
[----:B------:R-:W-:Y:S01]  /*11300*/  LDSM.16.MT88.4 R32, [R230+0x2100] ;  /* 0x00210000e620783b */ /* 0x000fe20000004200 */
[----:B--2---:R-:W-:Y:S02]  /*11310*/  FSEL R243, R81, -INF , P5 ;  /* 0xff80000051f37808 */ /* 0x004fe40002800000 */
[----:B----4-:R-:W-:Y:S01]  /*11320*/  FSEL R241, R68, -INF , P1 ;  /* 0xff80000044f17808 */ /* 0x010fe20000800000 */
[----:B------:R-:W-:Y:S01]  /*11330*/  LDSM.16.MT88.4 R84, [R231+0x2900] ;  /* 0x00290000e754783b */ /* 0x000fe20000004200 */
[----:B------:R-:W-:Y:S02]  /*11340*/  FSEL R252, R69, -INF , P0 ;  /* 0xff80000045fc7808 */ /* 0x000fe40000000000 */
[----:B------:R-:W-:Y:S02]  /*11350*/  FSEL R250, R82, -INF , P6 ;  /* 0xff80000052fa7808 */ /* 0x000fe40003000000 */
[----:B------:R-:W-:-:S02]  /*11360*/  FSEL R249, R83, -INF , P5 ;  /* 0xff80000053f97808 */ /* 0x000fc40002800000 */
[----:B------:R-:W-:Y:S01]  /*11370*/  FSEL R203, R70, -INF , P1 ;  /* 0xff80000046cb7808 */ /* 0x000fe20000800000 */
[----:B------:R-:W-:Y:S01]  /*11380*/  LDSM.16.MT88.4 R80, [R230+0x2900] ;  /* 0x00290000e650783b */ /* 0x000fe20000004200 */
[----:B------:R-:W-:Y:S02]  /*11390*/  FSEL R202, R71, -INF , P0 ;  /* 0xff80000047ca7808 */ /* 0x000fe40000000000 */
[----:B---3--:R-:W-:Y:S01]  /*113a0*/  FMNMX.FTZ R2, R2, R5, !PT ;  /* 0x0000000502027209 */ /* 0x008fe20007810000 */
[----:B------:R-:W-:Y:S04]  /*113b0*/  LDSM.16.MT88.4 R68, [R228+0x2100] ;  /* 0x00210000e444783b */ /* 0x000fe80000004200 */
[----:B------:R-:W1:Y:S02]  /*113c0*/  SHFL.BFLY PT, R5, R2, 0x1, 0x1f ;  /* 0x0c201f0002057f89 */ /* 0x000e6400000e0000 */
[----:B-1----:R-:W-:-:S02]  /*113d0*/  FMNMX.FTZ R168, R2, R5, !PT ;  /* 0x0000000502a87209 */ /* 0x002fc40007810000 */
[----:B------:R-:W-:Y:S02]  /*113e0*/  FMNMX.FTZ R5, R26, R27, !PT ;  /* 0x0000001b1a057209 */ /* 0x000fe40007810000 */
[C---:B------:R-:W-:Y:S01]  /*113f0*/  FSETP.NEU.FTZ.AND P2, PT, R168.reuse, -INF , PT ;  /* 0xff800000a800780b */ /* 0x040fe20003f5d000 */
[----:B------:R-:W-:Y:S01]  /*11400*/  FMUL.FTZ R2, R168, c[0x0][0x2d0] ;  /* 0x0000b400a8027a20 */ /* 0x000fe20000410000 */
[----:B------:R1:W-:Y:S01]  /*11410*/  STL [R1+0xa0], R168 ;  /* 0x0000a0a801007387 */ /* 0x0003e20000100800 */
[----:B------:R-:W-:-:S03]  /*11420*/  FMNMX.FTZ R5, R28, R5, !PT ;  /* 0x000000051c057209 */ /* 0x000fc60007810000 */
[----:B------:R-:W-:Y:S01]  /*11430*/  FSEL R22, R2, RZ, P2 ;  /* 0x000000ff02167208 */ /* 0x000fe20001000000 */
[----:B------:R-:W-:Y:S01]  /*11440*/  STL [R1], R7 ;  /* 0x0000000701007387 */ /* 0x000fe20000100800 */
[----:B------:R-:W-:Y:S02]  /*11450*/  FMNMX.FTZ R2, R16, R17, !PT ;  /* 0x0000001110027209 */ /* 0x000fe40007810000 */
[----:B------:R-:W-:Y:S01]  /*11460*/  FMNMX.FTZ R5, R29, R5, !PT ;  /* 0x000000051d057209 */ /* 0x000fe20007810000 */
[----:B------:R-:W-:Y:S01]  /*11470*/  FFMA.FTZ R6, R6, c[0x0][0x2d0], -R22 ;  /* 0x0000b40006067a23 */ /* 0x000fe20000010816 */
[----:B------:R-:W-:Y:S01]  /*11480*/  FMNMX.FTZ R2, R18, R2, !PT ;  /* 0x0000000212027209 */ /* 0x000fe20007810000 */
[----:B------:R-:W-:Y:S01]  /*11490*/  STL [R1+0xa4], R244 ;  /* 0x0000a4f401007387 */ /* 0x000fe20000100800 */
[----:B------:R-:W-:Y:S01]  /*114a0*/  FMNMX.FTZ R5, R38, R5, !PT ;  /* 0x0000000526057209 */ /* 0x000fe20007810000 */
[----:B------:R2:W-:Y:S01]  /*114b0*/  MUFU.EX2 R238, R6 ;  /* 0x0000000600ee7308 */ /* 0x0005e20000000800 */
[----:B------:R-:W-:-:S02]  /*114c0*/  FMNMX.FTZ R2, R19, R2, !PT ;  /* 0x0000000213027209 */ /* 0x000fc40007810000 */
[----:B------:R-:W-:Y:S02]  /*114d0*/  FMNMX.FTZ R5, R39, R5, !PT ;  /* 0x0000000527057209 */ /* 0x000fe40007810000 */
[----:B------:R-:W-:Y:S02]  /*114e0*/  FMNMX.FTZ R2, R20, R2, !PT ;  /* 0x0000000214027209 */ /* 0x000fe40007810000 */
[----:B------:R-:W-:Y:S02]  /*114f0*/  FMNMX.FTZ R5, R52, R5, !PT ;  /* 0x0000000534057209 */ /* 0x000fe40007810000 */
[----:B------:R-:W-:Y:S02]  /*11500*/  FMNMX.FTZ R2, R23, R2, !PT ;  /* 0x0000000217027209 */ /* 0x000fe40007810000 */
[----:B------:R-:W-:Y:S02]  /*11510*/  FMNMX.FTZ R5, R53, R5, !PT ;  /* 0x0000000535057209 */ /* 0x000fe40007810000 */
[----:B------:R-:W-:-:S02]  /*11520*/  FMNMX.FTZ R2, R24, R2, !PT ;  /* 0x0000000218027209 */ /* 0x000fc40007810000 */
[----:B-1----:R-:W-:Y:S02]  /*11530*/  FSEL R168, R67, -INF , P5 ;  /* 0xff80000043a87808 */ /* 0x002fe40002800000 */
[----:B------:R-:W-:Y:S01]  /*11540*/  FMNMX.FTZ R2, R25, R2, !PT ;  /* 0x0000000219027209 */ /* 0x000fe20007810000 */
[----:B------:R-:W-:Y:S01]  /*11550*/  LDSM.16.MT88.4 R64, [R231+0x900] ;  /* 0x00090000e740783b */ /* 0x000fe20000004200 */
[----:B--2---:R-:W-:Y:S02]  /*11560*/  FMNMX.FTZ R6, R30, R31, !PT ;  /* 0x0000001f1e067209 */ /* 0x004fe40007810000 */
        /* <DEDUP_REMOVED lines=9> */
[----:B------:R-:W-:Y:S02]  /*11600*/  ISETP.NE.AND P2, PT, R21, RZ, PT ;  /* 0x000000ff1500720c */ /* 0x000fe40003f45270 */
[----:B------:R-:W-:-:S04]  /*11610*/  FMNMX.FTZ R2, R168, R2, !PT ;  /* 0x00000002a8027209 */ /* 0x000fc80007810000 */
[----:B------:R-:W-:-:S04]  /*11620*/  FMNMX.FTZ R2, R244, R2, !PT ;  /* 0x00000002f4027209 */ /* 0x000fc80007810000 */
[----:B------:R-:W-:-:S05]  /*11630*/  FMNMX.FTZ R2, R247, R2, !PT ;  /* 0x00000002f7027209 */ /* 0x000fca0007810000 */
[----:B------:R-:W1:Y:S02]  /*11640*/  SHFL.BFLY PT, R7, R2, 0x2, 0x1f ;  /* 0x0c401f0002077f89 */ /* 0x000e6400000e0000 */
[----:B-1----:R-:W-:Y:S01]  /*11650*/  FMNMX.FTZ R8, R2, R7, !PT ;  /* 0x0000000702087209 */ /* 0x002fe20007810000 */
[--C-:B------:R-:W-:Y:S02]  /*11660*/  FFMA.FTZ R2, R9, c[0x0][0x2d0], -R22.reuse ;  /* 0x0000b40009027a23 */ /* 0x100fe40000010816 */
[----:B------:R-:W-:Y:S02]  /*11670*/  FFMA.FTZ R7, R10, c[0x0][0x2d0], -R22 ;  /* 0x0000b4000a077a23 */ /* 0x000fe40000010816 */
[----:B------:R1:W-:Y:S01]  /*11680*/  MUFU.EX2 R237, R2 ;  /* 0x0000000200ed7308 */ /* 0x0003e20000000800 */
[----:B------:R-:W2:Y:S07]  /*11690*/  SHFL.BFLY PT, R167, R8, 0x1, 0x1f ;  /* 0x0c201f0008a77f89 */ /* 0x000eae00000e0000 */
[----:B------:R-:W-:Y:S01]  /*116a0*/  MUFU.EX2 R210, R7 ;  /* 0x0000000700d27308 */ /* 0x000fe20000000800 */
[----:B-1----:R-:W-:-:S02]  /*116b0*/  FMNMX.FTZ R2, R169, R5, !PT ;  /* 0x00000005a9027209 */ /* 0x002fc40007810000 */
[----:B------:R-:W-:Y:S01]  /*116c0*/  FMNMX.FTZ R5, R60, R6, !PT ;  /* 0x000000063c057209 */ /* 0x000fe20007810000 */
[--C-:B------:R-:W-:Y:S01]  /*116d0*/  FFMA.FTZ R6, R11, c[0x0][0x2d0], -R22.reuse ;  /* 0x0000b4000b067a23 */ /* 0x100fe20000010816 */
[----:B------:R-:W-:Y:S02]  /*116e0*/  FMNMX.FTZ R2, R162, R2, !PT ;  /* 0x00000002a2027209 */ /* 0x000fe40007810000 */
[----:B------:R-:W-:Y:S01]  /*116f0*/  FMNMX.FTZ R5, R61, R5, !PT ;  /* 0x000000053d057209 */ /* 0x000fe20007810000 */
[----:B------:R1:W-:Y:S01]  /*11700*/  MUFU.EX2 R245, R6 ;  /* 0x0000000600f57308 */ /* 0x0003e20000000800 */
[----:B-----5:R-:W-:Y:S02]  /*11710*/  FMNMX.FTZ R166, R246, R2, !PT ;  /* 0x00000002f6a67209 */ /* 0x020fe40007810000 */
[----:B------:R-:W-:Y:S01]  /*11720*/  FMNMX.FTZ R2, R62, R5, !PT ;  /* 0x000000053e027209 */ /* 0x000fe20007810000 */
[----:B------:R-:W-:Y:S01]  /*11730*/  FFMA.FTZ R5, R12, c[0x0][0x2d0], -R22 ;  /* 0x0000b4000c057a23 */ /* 0x000fe20000010816 */
[----:B------:R-:W-:-:S02]  /*11740*/  FMNMX.FTZ R166, R243, R166, !PT ;  /* 0x000000a6f3a67209 */ /* 0x000fc40007810000 */
[----:B------:R-:W-:Y:S01]  /*11750*/  FMNMX.FTZ R2, R63, R2, !PT ;  /* 0x000000023f027209 */ /* 0x000fe20007810000 */
[----:B------:R3:W-:Y:S01]  /*11760*/  MUFU.EX2 R239, R5 ;  /* 0x0000000500ef7308 */ /* 0x0007e20000000800 */
[----:B------:R-:W-:Y:S02]  /*11770*/  FMNMX.FTZ R166, R241, R166, !PT ;  /* 0x000000a6f1a67209 */ /* 0x000fe40007810000 */
[----:B------:R-:W-:Y:S02]  /*11780*/  FMNMX.FTZ R2, R176, R2, !PT ;  /* 0x00000002b0027209 */ /* 0x000fe40007810000 */
[----:B------:R-:W-:Y:S02]  /*11790*/  FMNMX.FTZ R166, R252, R166, !PT ;  /* 0x000000a6fca67209 */ /* 0x000fe40007810000 */
[----:B------:R-:W-:Y:S02]  /*117a0*/  FMNMX.FTZ R2, R175, R2, !PT ;  /* 0x00000002af027209 */ /* 0x000fe40007810000 */
[----:B--2---:R-:W-:Y:S01]  /*117b0*/  FMNMX.FTZ R167, R8, R167, !PT ;  /* 0x000000a708a77209 */ /* 0x004fe20007810000 */
[----:B-1----:R-:W1:Y:S01]  /*117c0*/  SHFL.BFLY PT, R6, R166, 0x2, 0x1f ;  /* 0x0c401f00a6067f89 */ /* 0x002e6200000e0000 */
[----:B------:R-:W-:-:S02]  /*117d0*/  FMNMX.FTZ R2, R174, R2, !PT ;  /* 0x00000002ae027209 */ /* 0x000fc40007810000 */
[C---:B------:R-:W-:Y:S01]  /*117e0*/  FSETP.NEU.FTZ.AND P0, PT, R167.reuse, -INF , PT ;  /* 0xff800000a700780b */ /* 0x040fe20003f1d000 */
[----:B------:R-:W-:Y:S01]  /*117f0*/  FMUL.FTZ R21, R167, c[0x0][0x2d0] ;  /* 0x0000b400a7157a20 */ /* 0x000fe20000410000 */
[----:B------:R-:W-:Y:S01]  /*11800*/  FMNMX.FTZ R2, R173, R2, !PT ;  /* 0x00000002ad027209 */ /* 0x000fe20007810000 */
[----:B---3--:R-:W-:-:S03]  /*11810*/  FFMA.FTZ R5, R13, c[0x0][0x2d0], -R22 ;  /* 0x0000b4000d057a23 */ /* 0x008fc60000010816 */
[----:B------:R-:W-:Y:S01]  /*11820*/  FMNMX.FTZ R2, R250, R2, !PT ;  /* 0x00000002fa027209 */ /* 0x000fe20007810000 */
[----:B------:R2:W3:Y:S01]  /*11830*/  MUFU.EX2 R212, R5 ;  /* 0x0000000500d47308 */ /* 0x0004e20000000800 */
[----:B------:R-:W-:Y:S02]  /*11840*/  FSEL R21, R21, RZ, P0 ;  /* 0x000000ff15157208 */ /* 0x000fe40000000000 */
[----:B------:R-:W-:-:S04]  /*11850*/  FMNMX.FTZ R2, R249, R2, !PT ;  /* 0x00000002f9027209 */ /* 0x000fc80007810000 */
[----:B------:R-:W-:-:S04]  /*11860*/  FMNMX.FTZ R2, R203, R2, !PT ;  /* 0x00000002cb027209 */ /* 0x000fc80007810000 */
[----:B------:R-:W-:Y:S02]  /*11870*/  FMNMX.FTZ R2, R202, R2, !PT ;  /* 0x00000002ca027209 */ /* 0x000fe40007810000 */
[----:B-1----:R-:W-:Y:S01]  /*11880*/  FMNMX.FTZ R166, R166, R6, !PT ;  /* 0x00000006a6a67209 */ /* 0x002fe20007810000 */
[--C-:B--2---:R-:W-:Y:S02]  /*11890*/  FFMA.FTZ R5, R14, c[0x0][0x2d0], -R22.reuse ;  /* 0x0000b4000e057a23 */ /* 0x104fe40000010816 */
[----:B------:R-:W1:Y:S01]  /*118a0*/  SHFL.BFLY PT, R6, R2, 0x2, 0x1f ;  /* 0x0c401f0002067f89 */ /* 0x000e6200000e0000 */
[----:B---3--:R-:W-:Y:S01]  /*118b0*/  F2FP.PACK_AB R8, R212, R239 ;  /* 0x000000efd408723e */ /* 0x008fe200000000ff */
[----:B------:R2:W-:Y:S02]  /*118c0*/  MUFU.EX2 R165, R5 ;  /* 0x0000000500a57308 */ /* 0x0005e40000000800 */
[----:B------:R-:W3:Y:S01]  /*118d0*/  SHFL.BFLY PT, R7, R166, 0x1, 0x1f ;  /* 0x0c201f00a6077f89 */ /* 0x000ee200000e0000 */
[----:B--2---:R-:W-:-:S05]  /*118e0*/  FFMA.FTZ R5, R15, c[0x0][0x2d0], -R22 ;  /* 0x0000b4000f057a23 */ /* 0x004fca0000010816 */
[----:B------:R2:W4:Y:S01]  /*118f0*/  MUFU.EX2 R233, R5 ;  /* 0x0000000500e97308 */ /* 0x0005220000000800 */
[----:B-1----:R-:W-:Y:S02]  /*11900*/  FMNMX.FTZ R2, R2, R6, !PT ;  /* 0x0000000602027209 */ /* 0x002fe40007810000 */
[----:B---3--:R-:W-:-:S03]  /*11910*/  FMNMX.FTZ R166, R166, R7, !PT ;  /* 0x00000007a6a67209 */ /* 0x008fc60007810000 */
[----:B------:R-:W1:Y:S01]  /*11920*/  SHFL.BFLY PT, R6, R2, 0x1, 0x1f ;  /* 0x0c201f0002067f89 */ /* 0x000e6200000e0000 */
[----:B------:R-:W-:Y:S01]  /*11930*/  FSETP.NEU.FTZ.AND P0, PT, R166, -INF , PT ;  /* 0xff800000a600780b */ /* 0x000fe20003f1d000 */
[----:B--2---:R-:W-:Y:S01]  /*11940*/  FFMA.FTZ R5, R16, c[0x0][0x2d0], -R21 ;  /* 0x0000b40010057a23 */ /* 0x004fe20000010815 */
[----:B------:R-:W-:Y:S02]  /*11950*/  F2FP.PACK_AB R16, R237, R238 ;  /* 0x000000eeed10723e */ /* 0x000fe400000000ff */
[----:B----4-:R-:W-:Y:S01]  /*11960*/  F2FP.PACK_AB R10, R233, R165 ;  /* 0x000000a5e90a723e */ /* 0x010fe200000000ff */
[----:B------:R2:W-:Y:S01]  /*11970*/  MUFU.EX2 R201, R5 ;  /* 0x0000000500c97308 */ /* 0x0005e20000000800 */
[----:B-1----:R-:W-:-:S05]  /*11980*/  FMNMX.FTZ R2, R2, R6, !PT ;  /* 0x0000000602027209 */ /* 0x002fca0007810000 */
[----:B------:R-:W-:Y:S02]  /*11990*/  FMUL.FTZ R6, R2, c[0x0][0x2d0] ;  /* 0x0000b40002067a20 */ /* 0x000fe40000410000 */
[----:B--2---:R-:W-:-:S04]  /*119a0*/  FFMA.FTZ R5, R17, c[0x0][0x2d0], -R21 ;  /* 0x0000b40011057a23 */ /* 0x004fc80000010815 */
[----:B------:R1:W2:Y:S02]  /*119b0*/  MUFU.EX2 R200, R5 ;  /* 0x0000000500c87308 */ /* 0x0002a40000000800 */
[----:B-1----:R-:W-:Y:S01]  /*119c0*/  FFMA.FTZ R5, R18, c[0x0][0x2d0], -R21 ;  /* 0x0000b40012057a23 */ /* 0x002fe20000010815 */
[----:B------:R-:W-:Y:S02]  /*119d0*/  F2FP.PACK_AB R18, R245, R210 ;  /* 0x000000d2f512723e */ /* 0x000fe400000000ff */
[----:B--2---:R-:W-:-:S03]  /*119e0*/  F2FP.PACK_AB R17, R200, R201 ;  /* 0x000000c9c811723e */ /* 0x004fc600000000ff */
[----:B------:R1:W-:Y:S02]  /*119f0*/  MUFU.EX2 R251, R5 ;  /* 0x0000000500fb7308 */ /* 0x0003e40000000800 */
[----:B-1----:R-:W-:-:S06]  /*11a00*/  FFMA.FTZ R5, R19, c[0x0][0x2d0], -R21 ;  /* 0x0000b40013057a23 */ /* 0x002fcc0000010815 */
[----:B------:R1:W2:Y:S02]  /*11a10*/  MUFU.EX2 R179, R5 ;  /* 0x0000000500b37308 */ /* 0x0002a40000000800 */
[----:B-1----:R-:W-:Y:S01]  /*11a20*/  FFMA.FTZ R5, R20, c[0x0][0x2d0], -R21 ;  /* 0x0000b40014057a23 */ /* 0x002fe20000010815 */
[----:B--2---:R-:W-:Y:S01]  /*11a30*/  F2FP.PACK_AB R19, R179, R251 ;  /* 0x000000fbb313723e */ /* 0x004fe200000000ff */
[----:B------:R-:W-:-:S04]  /*11a40*/  FMUL.FTZ R20, R166, c[0x0][0x2d0] ;  /* 0x0000b400a6147a20 */ /* 0x000fc80000410000 */
[----:B------:R1:W-:Y:S01]  /*11a50*/  MUFU.EX2 R234, R5 ;  /* 0x0000000500ea7308 */ /* 0x0003e20000000800 */
[----:B------:R-:W-:Y:S01]  /*11a60*/  FSEL R20, R20, RZ, P0 ;  /* 0x000000ff14147208 */ /* 0x000fe20000000000 */
[----:B------:R-:W-:Y:S01]  /*11a70*/  HMMA.16816.F32 R100, R16, R40, RZ ;  /* 0x000000281064723c */ /* 0x000fe200000018ff */
[----:B------:R-:W-:-:S03]  /*11a80*/  FSETP.NEU.FTZ.AND P0, PT, R2, -INF , PT ;  /* 0xff8000000200780b */ /* 0x000fc60003f1d000 */
[----:B------:R-:W-:Y:S01]  /*11a90*/  FFMA.FTZ R3, R39, c[0x0][0x2d0], -R20 ;  /* 0x0000b40027037a23 */ /* 0x000fe20000010814 */
[----:B------:R-:W-:-:S03]  /*11aa0*/  FSEL R0, R6, RZ, P0 ;  /* 0x000000ff06007208 */ /* 0x000fc60000000000 */
[----:B------:R2:W-:Y:S02]  /*11ab0*/  MUFU.EX2 R244, R3 ;  /* 0x0000000300f47308 */ /* 0x0005e40000000800 */
[----:B------:R-:W-:Y:S02]  /*11ac0*/  FFMA.FTZ R4, R36, c[0x0][0x2d0], -R0 ;  /* 0x0000b40024047a23 */ /* 0x000fe40000010800 */
[----:B-1----:R-:W-:-:S04]  /*11ad0*/  FFMA.FTZ R5, R23, c[0x0][0x2d0], -R21 ;  /* 0x0000b40017057a23 */ /* 0x002fc80000010815 */
[----:B------:R1:W3:Y:S08]  /*11ae0*/  MUFU.EX2 R211, R5 ;  /* 0x0000000500d37308 */ /* 0x0002f00000000800 */
[----:B------:R4:W-:Y:S01]  /*11af0*/  MUFU.EX2 R242, R4 ;  /* 0x0000000400f27308 */ /* 0x0009e20000000800 */
[----:B--2---:R-:W-:Y:S02]  /*11b00*/  FFMA.FTZ R3, R52, c[0x0][0x2d0], -R20 ;  /* 0x0000b40034037a23 */ /* 0x004fe40000010814 */
[----:B-1----:R-:W-:-:S05]  /*11b10*/  FFMA.FTZ R5, R24, c[0x0][0x2d0], -R21 ;  /* 0x0000b40018057a23 */ /* 0x002fca0000010815 */
[----:B------:R1:W-:Y:S01]  /*11b20*/  MUFU.EX2 R236, R3 ;  /* 0x0000000300ec7308 */ /* 0x0003e20000000800 */
[----:B---3--:R-:W-:Y:S01]  /*11b30*/  F2FP.PACK_AB R9, R211, R234 ;  /* 0x000000ead309723e */ /* 0x008fe200000000ff */
[----:B----4-:R-:W-:-:S06]  /*11b40*/  FFMA.FTZ R4, R37, c[0x0][0x2d0], -R0 ;  /* 0x0000b40025047a23 */ /* 0x010fcc0000010800 */
[----:B------:R2:W-:Y:S08]  /*11b50*/  MUFU.EX2 R232, R5 ;  /* 0x0000000500e87308 */ /* 0x0005f00000000800 */
[----:B------:R-:W3:Y:S01]  /*11b60*/  MUFU.EX2 R240, R4 ;  /* 0x0000000400f07308 */ /* 0x000ee20000000800 */
[----:B-1----:R-:W-:Y:S02]  /*11b70*/  FFMA.FTZ R3, R53, c[0x0][0x2d0], -R20 ;  /* 0x0000b40035037a23 */ /* 0x002fe40000010814 */
[----:B------:R-:W1:Y:S01]  /*11b80*/  LDSM.16.MT88.4 R52, [R228+0x900] ;  /* 0x00090000e434783b */ /* 0x000e620000004200 */
[----:B--2---:R-:W-:-:S04]  /*11b90*/  FFMA.FTZ R5, R25, c[0x0][0x2d0], -R21 ;  /* 0x0000b40019057a23 */ /* 0x004fc80000010815 */
[----:B------:R2:W4:Y:S01]  /*11ba0*/  MUFU.EX2 R23, R3 ;  /* 0x0000000300177308 */ /* 0x0005220000000800 */
[----:B---3--:R-:W-:-:S07]  /*11bb0*/  F2FP.PACK_AB R15, R240, R242 ;  /* 0x000000f2f00f723e */ /* 0x008fce00000000ff */
[----:B------:R3:W3:Y:S01]  /*11bc0*/  MUFU.EX2 R178, R5 ;  /* 0x0000000500b27308 */ /* 0x0006e20000000800 */
[----:B------:R-:W-:Y:S02]  /*11bd0*/  FFMA.FTZ R4, R38, c[0x0][0x2d0], -R20 ;  /* 0x0000b40026047a23 */ /* 0x000fe40000010814 */
[----:B------:R-:W-:Y:S01]  /*11be0*/  LDSM.16.MT88.4 R36, [R231+0x2100] ;  /* 0x00210000e724783b */ /* 0x000fe20000004200 */
[----:B--2---:R-:W-:-:S04]  /*11bf0*/  FFMA.FTZ R3, R60, c[0x0][0x2d0], -R0 ;  /* 0x0000b4003c037a23 */ /* 0x004fc80000010800 */
[----:B------:R-:W2:Y:S01]  /*11c00*/  MUFU.EX2 R208, R4 ;  /* 0x0000000400d07308 */ /* 0x000ea20000000800 */
[----:B----4-:R-:W-:Y:S01]  /*11c10*/  F2FP.PACK_AB R6, R23, R236 ;  /* 0x000000ec1706723e */ /* 0x010fe200000000ff */
[----:B---3--:R-:W-:-:S06]  /*11c20*/  FFMA.FTZ R5, R26, c[0x0][0x2d0], -R20 ;  /* 0x0000b4001a057a23 */ /* 0x008fcc0000010814 */
[----:B------:R3:W-:Y:S01]  /*11c30*/  MUFU.EX2 R213, R3 ;  /* 0x0000000300d57308 */ /* 0x0007e20000000800 */
[----:B------:R-:W-:-:S07]  /*11c40*/  F2FP.PACK_AB R11, R178, R232 ;  /* 0x000000e8b20b723e */ /* 0x000fce00000000ff */
[----:B------:R4:W-:Y:S01]  /*11c50*/  MUFU.EX2 R199, R5 ;  /* 0x0000000500c77308 */ /* 0x0009e20000000800 */
[----:B--2---:R-:W-:Y:S01]  /*11c60*/  F2FP.PACK_AB R4, R244, R208 ;  /* 0x000000d0f404723e */ /* 0x004fe200000000ff */
[----:B-1----:R-:W-:Y:S01]  /*11c70*/  HMMA.16816.F32 R180, R8, R52, R100 ;  /* 0x0000003408b4723c */ /* 0x002fe20000001864 */
[----:B---3--:R-:W-:-:S05]  /*11c80*/  FFMA.FTZ R3, R61, c[0x0][0x2d0], -R0 ;  /* 0x0000b4003d037a23 */ /* 0x008fca0000010800 */
[----:B------:R1:W-:Y:S01]  /*11c90*/  MUFU.EX2 R171, R3 ;  /* 0x0000000300ab7308 */ /* 0x0003e20000000800 */
[----:B----4-:R-:W-:Y:S02]  /*11ca0*/  FFMA.FTZ R5, R27, c[0x0][0x2d0], -R20 ;  /* 0x0000b4001b057a23 */ /* 0x010fe40000010814 */
[----:B------:R-:W2:Y:S05]  /*11cb0*/  LDSM.16.MT88.4 R24, [R229+0x100] ;  /* 0x00010000e518783b */ /* 0x000eaa0000004200 */
[----:B------:R3:W4:Y:S01]  /*11cc0*/  MUFU.EX2 R198, R5 ;  /* 0x0000000500c67308 */ /* 0x0007220000000800 */
[----:B-1----:R-:W-:-:S07]  /*11cd0*/  FFMA.FTZ R3, R62, c[0x0][0x2d0], -R0 ;  /* 0x0000b4003e037a23 */ /* 0x002fce0000010800 */
[----:B------:R1:W-:Y:S01]  /*11ce0*/  MUFU.EX2 R235, R3 ;  /* 0x0000000300eb7308 */ /* 0x0003e20000000800 */
[----:B---3--:R-:W-:Y:S01]  /*11cf0*/  FFMA.FTZ R5, R28, c[0x0][0x2d0], -R20 ;  /* 0x0000b4001c057a23 */ /* 0x008fe20000010814 */
[----:B----4-:R-:W-:-:S06]  /*11d00*/  F2FP.PACK_AB R12, R198, R199 ;  /* 0x000000c7c60c723e */ /* 0x010fcc00000000ff */
[----:B------:R3:W-:Y:S01]  /*11d10*/  MUFU.EX2 R248, R5 ;  /* 0x0000000500f87308 */ /* 0x0007e20000000800 */
[----:B-1----:R-:W-:Y:S02]  /*11d20*/  FFMA.FTZ R3, R63, c[0x0][0x2d0], -R0 ;  /* 0x0000b4003f037a23 */ /* 0x002fe40000010800 */
[----:B------:R-:W-:Y:S05]  /*11d30*/  LDSM.16.MT88.4 R60, [R230+0x900] ;  /* 0x00090000e63c783b */ /* 0x000fea0000004200 */
[----:B------:R-:W1:Y:S01]  /*11d40*/  MUFU.EX2 R204, R3 ;  /* 0x0000000300cc7308 */ /* 0x000e620000000800 */
[----:B---3--:R-:W-:Y:S01]  /*11d50*/  FFMA.FTZ R5, R29, c[0x0][0x2d0], -R20 ;  /* 0x0000b4001d057a23 */ /* 0x008fe20000010814 */
[----:B--2---:R-:W-:Y:S06]  /*11d60*/  HMMA.16816.F32 R92, R16, R24, RZ ;  /* 0x00000018105c723c */ /* 0x004fec00000018ff */
[----:B------:R2:W3:Y:S01]  /*11d70*/  MUFU.EX2 R205, R5 ;  /* 0x0000000500cd7308 */ /* 0x0004e20000000800 */
[----:B-1----:R-:W-:Y:S01]  /*11d80*/  F2FP.PACK_AB R7, R204, R235 ;  /* 0x000000ebcc07723e */ /* 0x002fe200000000ff */
[----:B--2---:R-:W-:Y:S01]  /*11d90*/  FFMA.FTZ R5, R30, c[0x0][0x2d0], -R0 ;  /* 0x0000b4001e057a23 */ /* 0x004fe20000010800 */
[----:B---3--:R-:W-:-:S05]  /*11da0*/  F2FP.PACK_AB R14, R205, R248 ;  /* 0x000000f8cd0e723e */ /* 0x008fca00000000ff */
[----:B------:R1:W-:Y:S02]  /*11db0*/  MUFU.EX2 R197, R5 ;  /* 0x0000000500c57308 */ /* 0x0003e40000000800 */
[----:B-1----:R-:W-:Y:S02]  /*11dc0*/  FFMA.FTZ R5, R31, c[0x0][0x2d0], -R0 ;  /* 0x0000b4001f057a23 */ /* 0x002fe40000010800 */
[----:B------:R-:W1:Y:S04]  /*11dd0*/  LDSM.16.MT88.4 R28, [R229+0x900] ;  /* 0x00090000e51c783b */ /* 0x000e680000004200 */
[----:B------:R-:W2:Y:S02]  /*11de0*/  MUFU.EX2 R196, R5 ;  /* 0x0000000500c47308 */ /* 0x000ea40000000800 */
[----:B--2---:R-:W-:-:S02]  /*11df0*/  F2FP.PACK_AB R13, R196, R197 ;  /* 0x000000c5c40d723e */ /* 0x004fc400000000ff */
[----:B------:R-:W-:-:S05]  /*11e00*/  F2FP.PACK_AB R5, R171, R213 ;  /* 0x000000d5ab05723e */ /* 0x000fca00000000ff */
[C---:B------:R-:W-:Y:S08]  /*11e10*/  HMMA.16816.F32 R140, R12.reuse, R56, RZ ;  /* 0x000000380c8c723c */ /* 0x040ff000000018ff */
[C---:B------:R-:W-:Y:S08]  /*11e20*/  HMMA.16816.F32 R104, R12.reuse, R32, RZ ;  /* 0x000000200c68723c */ /* 0x040ff000000018ff */
[----:B------:R-:W-:Y:S08]  /*11e30*/  HMMA.16816.F32 R116, R12, R58, RZ ;  /* 0x0000003a0c74723c */ /* 0x000ff000000018ff */
[C---:B------:R-:W-:Y:S08]  /*11e40*/  HMMA.16816.F32 R216, R4.reuse, R44, R140 ;  /* 0x0000002c04d8723c */ /* 0x040ff0000000188c */
[----:B------:R-:W-:Y:S08]  /*11e50*/  HMMA.16816.F32 R104, R4, R80, R104 ;  /* 0x000000500468723c */ /* 0x000ff00000001868 */
[C---:B------:R-:W-:Y:S08]  /*11e60*/  HMMA.16816.F32 R96, R12.reuse, R40, RZ ;  /* 0x000000280c60723c */ /* 0x040ff000000018ff */
[----:B------:R-:W-:Y:S01]  /*11e70*/  IMAD.MOV.U32 R223, RZ, RZ, R219 ;  /* 0x000000ffffdf7224 */ /* 0x000fe200078e00db */
[----:B------:R-:W-:Y:S01]  /*11e80*/  HMMA.16816.F32 R120, R12, R70, RZ ;  /* 0x000000460c78723c */ /* 0x000fe200000018ff */
[----:B------:R-:W-:Y:S01]  /*11e90*/  IMAD.MOV.U32 R226, RZ, RZ, R216 ;  /* 0x000000ffffe27224 */ /* 0x000fe200078e00d8 */
[----:B------:R-:W-:Y:S01]  /*11ea0*/  MOV R224, R218 ;  /* 0x000000da00e07202 */ /* 0x000fe20000000f00 */
[----:B------:R-:W-:-:S04]  /*11eb0*/  IMAD.MOV.U32 R225, RZ, RZ, R217 ;  /* 0x000000ffffe17224 */ /* 0x000fc800078e00d9 */
[----:B------:R-:W-:Y:S01]  /*11ec0*/  MOV R222, R104 ;  /* 0x0000006800de7202 */ /* 0x000fe20000000f00 */
[----:B------:R-:W-:Y:S01]  /*11ed0*/  IMAD.MOV.U32 R221, RZ, RZ, R105 ;  /* 0x000000ffffdd7224 */ /* 0x000fe200078e0069 */
[----:B------:R-:W-:Y:S01]  /*11ee0*/  MOV R219, R107 ;  /* 0x0000006b00db7202 */ /* 0x000fe20000000f00 */
[----:B------:R-:W-:Y:S01]  /*11ef0*/  IMAD.MOV.U32 R220, RZ, RZ, R106 ;  /* 0x000000ffffdc7224 */ /* 0x000fe200078e006a */
[----:B-1----:R-:W-:Y:S08]  /*11f00*/  HMMA.16816.F32 R192, R8, R28, R92 ;  /* 0x0000001c08c0723c */ /* 0x002ff0000000185c */
[----:B------:R-:W-:Y:S08]  /*11f10*/  HMMA.16816.F32 R104, R4, R46, R116 ;  /* 0x0000002e0468723c */ /* 0x000ff00000001874 */
[----:B------:R-:W-:Y:S08]  /*11f20*/  HMMA.16816.F32 R108, R12, R38, RZ ;  /* 0x000000260c6c723c */ /* 0x000ff000000018ff */
[----:B------:R-:W-:Y:S08]  /*11f30*/  HMMA.16816.F32 R92, R16, R72, RZ ;  /* 0x00000048105c723c */ /* 0x000ff000000018ff */
[----:B------:R-:W-:Y:S01]  /*11f40*/  HMMA.16816.F32 R88, R12, R24, RZ ;  /* 0x000000180c58723c */ /* 0x000fe200000018ff */
[----:B------:R-:W-:Y:S01]  /*11f50*/  IMAD.MOV.U32 R3, RZ, RZ, R106 ;  /* 0x000000ffff037224 */ /* 0x000fe200078e006a */
[----:B------:R-:W-:-:S05]  /*11f60*/  MOV R227, R107 ;  /* 0x0000006b00e37202 */ /* 0x000fca0000000f00 */
[----:B------:R-:W-:Y:S01]  /*11f70*/  IMAD.MOV.U32 R24, RZ, RZ, R105 ;  /* 0x000000ffff187224 */ /* 0x000fe200078e0069 */
[----:B------:R-:W-:Y:S08]  /*11f80*/  HMMA.16816.F32 R184, R4, R52, R96 ;  /* 0x0000003404b8723c */ /* 0x000ff00000001860 */
[C---:B------:R-:W-:Y:S08]  /*11f90*/  HMMA.16816.F32 R100, R12.reuse, R34, RZ ;  /* 0x000000220c64723c */ /* 0x040ff000000018ff */
[-C--:B------:R-:W-:Y:S08]  /*11fa0*/  HMMA.16816.F32 R152, R12, R76.reuse, RZ ;  /* 0x0000004c0c98723c */ /* 0x080ff000000018ff */
[----:B------:R-:W-:Y:S08]  /*11fb0*/  HMMA.16816.F32 R96, R16, R76, RZ ;  /* 0x0000004c1060723c */ /* 0x000ff000000018ff */
[C---:B------:R-:W-:Y:S08]  /*11fc0*/  HMMA.16816.F32 R148, R12.reuse, R72, RZ ;  /* 0x000000480c94723c */ /* 0x040ff000000018ff */
[C---:B------:R-:W-:Y:S08]  /*11fd0*/  HMMA.16816.F32 R144, R12.reuse, R68, RZ ;  /* 0x000000440c90723c */ /* 0x040ff000000018ff */
[C---:B------:R-:W-:Y:S08]  /*11fe0*/  HMMA.16816.F32 R112, R12.reuse, R36, RZ ;  /* 0x000000240c70723c */ /* 0x040ff000000018ff */
[C---:B------:R-:W-:Y:S08]  /*11ff0*/  HMMA.16816.F32 R136, R12.reuse, R42, RZ ;  /* 0x0000002a0c88723c */ /* 0x040ff000000018ff */
[C---:B------:R-:W-:Y:S08]  /*12000*/  HMMA.16816.F32 R132, R12.reuse, R26, RZ ;  /* 0x0000001a0c84723c */ /* 0x040ff000000018ff */
[C---:B------:R-:W-:Y:S08]  /*12010*/  HMMA.16816.F32 R128, R12.reuse, R78, RZ ;  /* 0x0000004e0c80723c */ /* 0x040ff000000018ff */
[----:B------:R-:W-:Y:S08]  /*12020*/  HMMA.16816.F32 R124, R12, R74, RZ ;  /* 0x0000004a0c7c723c */ /* 0x000ff000000018ff */
[C---:B------:R-:W-:Y:S07]  /*12030*/  HMMA.16816.F32 R140, R4.reuse, R50, R120 ;  /* 0x00000032048c723c */ /* 0x040fee0000001878 */
[----:B------:R-:W-:Y:S01]  /*12040*/  IMAD.MOV.U32 R123, RZ, RZ, R104 ;  /* 0x000000ffff7b7224 */ /* 0x000fe200078e0068 */
[C---:B------:R-:W-:Y:S07]  /*12050*/  HMMA.16816.F32 R188, R4.reuse, R28, R88 ;  /* 0x0000001c04bc723c */ /* 0x040fee0000001858 */
[----:B------:R-:W-:Y:S01]  /*12060*/  MOV R29, R213 ;  /* 0x000000d5001d7202 */ /* 0x000fe20000000f00 */
[----:B------:R-:W-:Y:S01]  /*12070*/  HMMA.16816.F32 R104, R4, R86, R108 ;  /* 0x000000560468723c */ /* 0x000fe2000000186c */
[----:B------:R-:W-:-:S07]  /*12080*/  IMAD.MOV.U32 R28, RZ, RZ, R212 ;  /* 0x000000ffff1c7224 */ /* 0x000fce00078e00d4 */
[----:B------:R-:W-:Y:S07]  /*12090*/  HMMA.16816.F32 R108, R8, R60, R92 ;  /* 0x0000003c086c723c */ /* 0x000fee000000185c */
[----:B------:R-:W-:Y:S01]  /*120a0*/  IMAD.MOV.U32 R95, RZ, RZ, R3 ;  /* 0x000000ffff5f7224 */ /* 0x000fe200078e0003 */
[----:B------:R-:W-:Y:S01]  /*120b0*/  HMMA.16816.F32 R212, R4, R82, R100 ;  /* 0x0000005204d4723c */ /* 0x000fe20000001864 */
[----:B------:R-:W-:Y:S01]  /*120c0*/  FFMA.FTZ R3, R161, c[0x0][0x2d0], -R22 ;  /* 0x0000b400a1037a23 */ /* 0x000fe20000010816 */
[----:B------:R-:W-:Y:S01]  /*120d0*/  MOV R92, R165 ;  /* 0x000000a5005c7202 */ /* 0x000fe20000000f00 */
[----:B------:R-:W-:Y:S01]  /*120e0*/  IMAD.MOV.U32 R94, RZ, RZ, R24 ;  /* 0x000000ffff5e7224 */ /* 0x000fe200078e0018 */
[----:B------:R-:W-:Y:S01]  /*120f0*/  MOV R93, R204 ;  /* 0x000000cc005d7202 */ /* 0x000fe20000000f00 */
[----:B------:R-:W-:-:S03]  /*12100*/  IMAD.MOV.U32 R161, RZ, RZ, R221 ;  /* 0x000000ffffa17224 */ /* 0x000fc600078e00dd */
[----:B------:R-:W-:Y:S01]  /*12110*/  HMMA.16816.F32 R152, R4, R64, R152 ;  /* 0x000000400498723c */ /* 0x000fe20000001898 */
[----:B------:R-:W-:Y:S01]  /*12120*/  IMAD.MOV.U32 R122, RZ, RZ, R105 ;  /* 0x000000ffff7a7224 */ /* 0x000fe200078e0069 */
[----:B------:R-:W-:Y:S01]  /*12130*/  MOV R121, R106 ;  /* 0x0000006a00797202 */ /* 0x000fe20000000f00 */
[----:B------:R-:W-:Y:S02]  /*12140*/  IMAD.MOV.U32 R120, RZ, RZ, R107 ;  /* 0x000000ffff787224 */ /* 0x000fe400078e006b */
[----:B------:R-:W-:-:S03]  /*12150*/  IMAD.MOV.U32 R53, RZ, RZ, R104 ;  /* 0x000000ffff357224 */ /* 0x000fc600078e0068 */
[----:B------:R-:W-:Y:S07]  /*12160*/  HMMA.16816.F32 R100, R8, R64, R96 ;  /* 0x000000400864723c */ /* 0x000fee0000001860 */
[----:B------:R-:W-:Y:S01]  /*12170*/  IMAD.MOV.U32 R64, RZ, RZ, R206 ;  /* 0x000000ffff407224 */ /* 0x000fe200078e00ce */
[----:B------:R-:W-:Y:S01]  /*12180*/  HMMA.16816.F32 R12, R16, R56, RZ ;  /* 0x00000038100c723c */ /* 0x000fe200000018ff */
[----:B------:R1:W-:Y:S01]  /*12190*/  MUFU.EX2 R206, R3 ;  /* 0x0000000300ce7308 */ /* 0x0003e20000000800 */
[----:B------:R-:W-:-:S06]  /*121a0*/  IMAD.MOV.U32 R65, RZ, RZ, R209 ;  /* 0x000000ffff417224 */ /* 0x000fcc00078e00d1 */
[----:B------:R-:W-:Y:S07]  /*121b0*/  HMMA.16816.F32 R88, R16, R68, RZ ;  /* 0x000000441058723c */ /* 0x000fee00000018ff */
[----:B------:R-:W-:Y:S01]  /*121c0*/  MOV R68, R210 ;  /* 0x000000d200447202 */ /* 0x000fe20000000f00 */
[----:B------:R-:W-:Y:S01]  /*121d0*/  IMAD.MOV.U32 R69, RZ, RZ, R211 ;  /* 0x000000ffff457224 */ /* 0x000fe200078e00d3 */
[----:B------:R-:W-:Y:S01]  /*121e0*/  HMMA.16816.F32 R148, R4, R60, R148 ;  /* 0x0000003c0494723c */ /* 0x000fe20000001894 */
[----:B-1----:R-:W-:-:S02]  /*121f0*/  FFMA.FTZ R3, R160, c[0x0][0x2d0], -R22 ;  /* 0x0000b400a0037a23 */ /* 0x002fc40000010816 */
[----:B------:R-:W-:Y:S02]  /*12200*/  IMAD.MOV.U32 R160, RZ, RZ, R222 ;  /* 0x000000ffffa07224 */ /* 0x000fe400078e00de */
[----:B------:R1:W-:Y:S02]  /*12210*/  MUFU.EX2 R209, R3 ;  /* 0x0000000300d17308 */ /* 0x0003e40000000800 */
[----:B------:R-:W-:Y:S01]  /*12220*/  IMAD.MOV.U32 R61, RZ, RZ, R65 ;  /* 0x000000ffff3d7224 */ /* 0x000fe200078e0041 */
[----:B------:R-:W-:Y:S01]  /*12230*/  HMMA.16816.F32 R144, R4, R48, R144 ;  /* 0x000000300490723c */ /* 0x000fe20000001890 */
[----:B------:R-:W-:Y:S01]  /*12240*/  IMAD.MOV.U32 R60, RZ, RZ, R68 ;  /* 0x000000ffff3c7224 */ /* 0x000fe200078e0044 */
[----:B------:R-:W-:-:S06]  /*12250*/  MOV R68, R178 ;  /* 0x000000b200447202 */ /* 0x000fcc0000000f00 */
[----:B------:R-:W-:Y:S01]  /*12260*/  HMMA.16816.F32 R112, R4, R84, R112 ;  /* 0x000000540470723c */ /* 0x000fe20000001870 */
[----:B-1----:R-:W-:Y:S02]  /*12270*/  FFMA.FTZ R3, R159, c[0x0][0x2d0], -R22 ;  /* 0x0000b4009f037a23 */ /* 0x002fe40000010816 */
[----:B------:R-:W-:-:S05]  /*12280*/  IMAD.MOV.U32 R159, RZ, RZ, R61 ;  /* 0x000000ffff9f7224 */ /* 0x000fca00078e003d */
[C---:B------:R-:W-:Y:S01]  /*12290*/  HMMA.16816.F32 R136, R4.reuse, R54, R136 ;  /* 0x000000360488723c */ /* 0x040fe20000001888 */
[----:B------:R1:W-:Y:S07]  /*122a0*/  MUFU.EX2 R210, R3 ;  /* 0x0000000300d27308 */ /* 0x0003ee0000000800 */
[C---:B------:R-:W-:Y:S08]  /*122b0*/  HMMA.16816.F32 R132, R4.reuse, R30, R132 ;  /* 0x0000001e0484723c */ /* 0x040ff00000001884 */
[----:B------:R-:W-:Y:S01]  /*122c0*/  HMMA.16816.F32 R128, R4, R66, R128 ;  /* 0x000000420480723c */ /* 0x000fe20000001880 */
[----:B-1----:R-:W-:Y:S01]  /*122d0*/  FFMA.FTZ R3, R157, c[0x0][0x2d0], -R22 ;  /* 0x0000b4009d037a23 */ /* 0x002fe20000010816 */
[----:B------:R-:W-:Y:S01]  /*122e0*/  MOV R217, R114 ;  /* 0x0000007200d97202 */ /* 0x000fe20000000f00 */
[----:B------:R-:W-:-:S02]  /*122f0*/  IMAD.MOV.U32 R218, RZ, RZ, R113 ;  /* 0x000000ffffda7224 */ /* 0x000fc400078e0071 */
[----:B------:R1:W-:Y:S01]  /*12300*/  MUFU.EX2 R211, R3 ;  /* 0x0000000300d37308 */ /* 0x0003e20000000800 */
[----:B------:R-:W-:Y:S02]  /*12310*/  IMAD.MOV.U32 R216, RZ, RZ, R115 ;  /* 0x000000ffffd87224 */ /* 0x000fe400078e0073 */
[----:B------:R-:W-:Y:S01]  /*12320*/  HMMA.16816.F32 R124, R4, R62, R124 ;  /* 0x0000003e047c723c */ /* 0x000fe2000000187c */
[----:B------:R-:W-:-:S07]  /*12330*/  IMAD.MOV.U32 R52, RZ, RZ, R112 ;  /* 0x000000ffff347224 */ /* 0x000fce00078e0070 */
[----:B------:R-:W-:Y:S01]  /*12340*/  HMMA.16816.F32 R76, R16, R78, RZ ;  /* 0x0000004e104c723c */ /* 0x000fe200000018ff */
[----:B-1----:R-:W-:-:S07]  /*12350*/  FFMA.FTZ R3, R164, c[0x0][0x2d0], -R21 ;  /* 0x0000b400a4037a23 */ /* 0x002fce0000010815 */
[----:B------:R-:W-:Y:S01]  /*12360*/  HMMA.16816.F32 R4, R16, R32, RZ ;  /* 0x000000201004723c */ /* 0x000fe200000018ff */
[----:B------:R1:W-:Y:S07]  /*12370*/  MUFU.EX2 R165, R3 ;  /* 0x0000000300a57308 */ /* 0x0003ee0000000800 */
[----:B------:R-:W-:Y:S08]  /*12380*/  HMMA.16816.F32 R116, R8, R44, R12 ;  /* 0x0000002c0874723c */ /* 0x000ff0000000180c */
[----:B------:R-:W-:Y:S01]  /*12390*/  HMMA.16816.F32 R12, R16, R36, RZ ;  /* 0x00000024100c723c */ /* 0x000fe200000018ff */
[----:B-1----:R-:W-:-:S02]  /*123a0*/  FFMA.FTZ R3, R163, c[0x0][0x2d0], -R21 ;  /* 0x0000b400a3037a23 */ /* 0x002fc40000010815 */
[----:B------:R-:W-:Y:S02]  /*123b0*/  IMAD.MOV.U32 R163, RZ, RZ, R219 ;  /* 0x000000ffffa37224 */ /* 0x000fe400078e00db */
[----:B------:R1:W-:Y:S03]  /*123c0*/  MUFU.EX2 R204, R3 ;  /* 0x0000000300cc7308 */ /* 0x0003e60000000800 */
[C---:B------:R-:W-:Y:S07]  /*123d0*/  HMMA.16816.F32 R104, R8.reuse, R48, R88 ;  /* 0x000000300868723c */ /* 0x040fee0000001858 */
[----:B------:R-:W-:Y:S01]  /*123e0*/  IMAD.MOV.U32 R89, RZ, RZ, R29 ;  /* 0x000000ffff597224 */ /* 0x000fe200078e001d */
[----:B------:R-:W-:Y:S01]  /*123f0*/  MOV R29, R208 ;  /* 0x000000d0001d7202 */ /* 0x000fe20000000f00 */
[----:B------:R-:W-:Y:S01]  /*12400*/  HMMA.16816.F32 R76, R8, R66, R76 ;  /* 0x00000042084c723c */ /* 0x000fe2000000184c */
[----:B------:R-:W-:Y:S01]  /*12410*/  IMAD.MOV.U32 R90, RZ, RZ, R28 ;  /* 0x000000ffff5a7224 */ /* 0x000fe200078e001c */
[----:B------:R-:W-:Y:S01]  /*12420*/  MOV R91, R69 ;  /* 0x00000045005b7202 */ /* 0x000fe20000000f00 */
[----:B------:R-:W-:-:S02]  /*12430*/  IMAD.MOV.U32 R28, RZ, RZ, R205 ;  /* 0x000000ffff1c7224 */ /* 0x000fc400078e00cd */
[----:B-1----:R-:W-:Y:S02]  /*12440*/  FFMA.FTZ R3, R158, c[0x0][0x2d0], -R21 ;  /* 0x0000b4009e037a23 */ /* 0x002fe40000010815 */
[----:B------:R-:W-:Y:S01]  /*12450*/  IMAD.MOV.U32 R158, RZ, RZ, R207 ;  /* 0x000000ffff9e7224 */ /* 0x000fe200078e00cf */
[----:B------:R-:W-:Y:S01]  /*12460*/  HMMA.16816.F32 R96, R8, R80, R4 ;  /* 0x000000500860723c */ /* 0x000fe20000001804 */
[----:B------:R1:W-:Y:S01]  /*12470*/  MUFU.EX2 R207, R3 ;  /* 0x0000000300cf7308 */ /* 0x0003e20000000800 */
[----:B------:R-:W-:Y:S02]  /*12480*/  IMAD.MOV.U32 R88, RZ, RZ, R179 ;  /* 0x000000ffff587224 */ /* 0x000fe400078e00b3 */
[----:B------:R-:W-:-:S04]  /*12490*/  IMAD.MOV.U32 R69, RZ, RZ, R177 ;  /* 0x000000ffff457224 */ /* 0x000fc800078e00b1 */
[C---:B------:R-:W-:Y:S08]  /*124a0*/  HMMA.16816.F32 R4, R16.reuse, R70, RZ ;  /* 0x000000461004723c */ /* 0x040ff000000018ff */
[----:B------:R-:W-:Y:S01]  /*124b0*/  HMMA.16816.F32 R40, R16, R42, RZ ;  /* 0x0000002a1028723c */ /* 0x000fe200000018ff */
[----:B-1----:R-:W-:Y:S02]  /*124c0*/  FFMA.FTZ R3, R156, c[0x0][0x2d0], -R21 ;  /* 0x0000b4009c037a23 */ /* 0x002fe40000010815 */
[----:B------:R-:W-:Y:S01]  /*124d0*/  IMAD.MOV.U32 R156, RZ, RZ, R92 ;  /* 0x000000ffff9c7224 */ /* 0x000fe200078e005c */
[----:B------:R-:W-:Y:S01]  /*124e0*/  MOV R92, R64 ;  /* 0x00000040005c7202 */ /* 0x000fe20000000f00 */
[----:B------:R1:W-:Y:S03]  /*124f0*/  MUFU.EX2 R208, R3 ;  /* 0x0000000300d07308 */ /* 0x0003e60000000800 */
[----:B------:R-:W-:Y:S01]  /*12500*/  HMMA.16816.F32 R112, R8, R84, R12 ;  /* 0x000000540870723c */ /* 0x000fe2000000180c */
[----:B------:R-:W2:Y:S01]  /*12510*/  LDSM.16.MT88.4 R12, [R228+0x1100] ;  /* 0x00110000e40c783b */ /* 0x000ea20000004200 */
[----:B------:R-:W-:-:S06]  /*12520*/  MOV R157, R92 ;  /* 0x0000005c009d7202 */ /* 0x000fcc0000000f00 */
[----:B------:R-:W-:Y:S01]  /*12530*/  HMMA.16816.F32 R24, R16, R26, RZ ;  /* 0x0000001a1018723c */ /* 0x000fe200000018ff */
[----:B-1----:R-:W-:-:S07]  /*12540*/  FFMA.FTZ R3, R172, c[0x0][0x2d0], -R20 ;  /* 0x0000b400ac037a23 */ /* 0x002fce0000010814 */
[C---:B------:R-:W-:Y:S01]  /*12550*/  HMMA.16816.F32 R72, R16.reuse, R74, RZ ;  /* 0x0000004a1048723c */ /* 0x040fe200000018ff */
[----:B------:R1:W-:Y:S07]  /*12560*/  MUFU.EX2 R66, R3 ;  /* 0x0000000300427308 */ /* 0x0003ee0000000800 */
[C---:B------:R-:W-:Y:S08]  /*12570*/  HMMA.16816.F32 R56, R16.reuse, R58, RZ ;  /* 0x0000003a1038723c */ /* 0x040ff000000018ff */
[----:B------:R-:W-:Y:S01]  /*12580*/  HMMA.16816.F32 R36, R16, R38, RZ ;  /* 0x000000261024723c */ /* 0x000fe200000018ff */
[----:B-1----:R-:W-:-:S04]  /*12590*/  FFMA.FTZ R3, R170, c[0x0][0x2d0], -R20 ;  /* 0x0000b400aa037a23 */ /* 0x002fc80000010814 */
[----:B------:R1:W3:Y:S03]  /*125a0*/  MUFU.EX2 R164, R3 ;  /* 0x0000000300a47308 */ /* 0x0002e60000000800 */
[----:B------:R-:W-:Y:S08]  /*125b0*/  HMMA.16816.F32 R16, R16, R34, RZ ;  /* 0x000000221010723c */ /* 0x000ff000000018ff */
[----:B------:R-:W-:Y:S01]  /*125c0*/  HMMA.16816.F32 R48, R8, R50, R4 ;  /* 0x000000320830723c */ /* 0x000fe20000001804 */
[----:B-1----:R-:W-:-:S06]  /*125d0*/  FFMA.FTZ R3, R169, c[0x0][0x2d0], -R20 ;  /* 0x0000b400a9037a23 */ /* 0x002fcc0000010814 */
[----:B------:R-:W-:Y:S01]  /*125e0*/  FFMA.FTZ R4, R162, c[0x0][0x2d0], -R20 ;  /* 0x0000b400a2047a23 */ /* 0x000fe20000010814 */
[----:B------:R-:W-:Y:S01]  /*125f0*/  HMMA.16816.F32 R40, R8, R54, R40 ;  /* 0x000000360828723c */ /* 0x000fe20000001828 */
[----:B------:R1:W-:Y:S01]  /*12600*/  MUFU.EX2 R170, R3 ;  /* 0x0000000300aa7308 */ /* 0x0003e20000000800 */
[----:B------:R-:W-:-:S06]  /*12610*/  MOV R162, R220 ;  /* 0x000000dc00a27202 */ /* 0x000fcc0000000f00 */
[C---:B------:R-:W-:Y:S01]  /*12620*/  HMMA.16816.F32 R24, R8.reuse, R30, R24 ;  /* 0x0000001e0818723c */ /* 0x040fe20000001818 */
[----:B------:R3:W4:Y:S07]  /*12630*/  MUFU.EX2 R205, R4 ;  /* 0x0000000400cd7308 */ /* 0x00072e0000000800 */
[----:B------:R-:W-:Y:S01]  /*12640*/  HMMA.16816.F32 R72, R8, R62, R72 ;  /* 0x0000003e0848723c */ /* 0x000fe20000001848 */
[----:B-1----:R-:W-:-:S04]  /*12650*/  FFMA.FTZ R3, R176, c[0x0][0x2d0], -R0 ;  /* 0x0000b400b0037a23 */ /* 0x002fc80000010800 */
[----:B------:R1:W-:Y:S03]  /*12660*/  MUFU.EX2 R64, R3 ;  /* 0x0000000300407308 */ /* 0x0003e60000000800 */
[----:B------:R-:W-:Y:S01]  /*12670*/  HMMA.16816.F32 R56, R8, R46, R56 ;  /* 0x0000002e0838723c */ /* 0x000fe20000001838 */
[----:B---3--:R-:W-:Y:S02]  /*12680*/  F2FP.PACK_AB R4, R164, R66 ;  /* 0x00000042a404723e */ /* 0x008fe400000000ff */
[----:B----4-:R-:W-:-:S05]  /*12690*/  F2FP.PACK_AB R6, R205, R170 ;  /* 0x000000aacd06723e */ /* 0x010fca00000000ff */
[----:B------:R-:W-:Y:S01]  /*126a0*/  HMMA.16816.F32 R36, R8, R86, R36 ;  /* 0x000000560824723c */ /* 0x000fe20000001824 */
[----:B-1----:R-:W-:-:S07]  /*126b0*/  FFMA.FTZ R3, R175, c[0x0][0x2d0], -R0 ;  /* 0x0000b400af037a23 */ /* 0x002fce0000010800 */
[----:B------:R-:W-:Y:S01]  /*126c0*/  HMMA.16816.F32 R80, R8, R82, R16 ;  /* 0x000000520850723c */ /* 0x000fe20000001810 */
[----:B------:R1:W3:Y:S01]  /*126d0*/  MUFU.EX2 R65, R3 ;  /* 0x0000000300417308 */ /* 0x0002e20000000800 */
[----:B------:R-:W4:Y:S05]  /*126e0*/  LDSM.16.MT88.4 R16, [R229+0x1100] ;  /* 0x00110000e510783b */ /* 0x000f2a0000004200 */
[----:B------:R-:W-:Y:S02]  /*126f0*/  F2FP.PACK_AB R8, R209, R206 ;  /* 0x000000ced108723e */ /* 0x000fe400000000ff */
[----:B------:R-:W-:Y:S02]  /*12700*/  F2FP.PACK_AB R9, R204, R165 ;  /* 0x000000a5cc09723e */ /* 0x000fe400000000ff */
[----:B------:R-:W-:-:S02]  /*12710*/  F2FP.PACK_AB R10, R211, R210 ;  /* 0x000000d2d30a723e */ /* 0x000fc400000000ff */
[----:B------:R-:W-:Y:S01]  /*12720*/  F2FP.PACK_AB R11, R208, R207 ;  /* 0x000000cfd00b723e */ /* 0x000fe200000000ff */
[----:B-1----:R-:W-:Y:S01]  /*12730*/  FFMA.FTZ R3, R174, c[0x0][0x2d0], -R0 ;  /* 0x0000b400ae037a23 */ /* 0x002fe20000010800 */
[----:B---3--:R-:W-:-:S05]  /*12740*/  F2FP.PACK_AB R5, R65, R64 ;  /* 0x000000404105723e */ /* 0x008fca00000000ff */
[----:B--2---:R-:W-:Y:S01]  /*12750*/  HMMA.16816.F32 R176, R8, R12, R180 ;  /* 0x0000000c08b0723c */ /* 0x004fe200000018b4 */
[----:B------:R1:W-:Y:S02]  /*12760*/  MUFU.EX2 R67, R3 ;  /* 0x0000000300437308 */ /* 0x0003e40000000800 */
[----:B-1----:R-:W-:-:S06]  /*12770*/  FFMA.FTZ R3, R173, c[0x0][0x2d0], -R0 ;  /* 0x0000b400ad037a23 */ /* 0x002fcc0000010800 */
[----:B------:R-:W1:Y:S02]  /*12780*/  MUFU.EX2 R169, R3 ;  /* 0x0000000300a97308 */ /* 0x000e640000000800 */
[----:B-1----:R-:W-:Y:S01]  /*12790*/  F2FP.PACK_AB R7, R169, R67 ;  /* 0x00000043a907723e */ /* 0x002fe200000000ff */
[----:B------:R-:W-:-:S06]  /*127a0*/  IMAD.MOV.U32 R3, RZ, RZ, R69 ;  /* 0x000000ffff037224 */ /* 0x000fcc00078e0045 */
[C---:B------:R-:W-:Y:S07]  /*127b0*/  HMMA.16816.F32 R172, R4.reuse, R12, R184 ;  /* 0x0000000c04ac723c */ /* 0x040fee00000018b8 */
[----:B------:R-:W-:Y:S01]  /*127c0*/  IMAD.MOV.U32 R185, RZ, RZ, R28 ;  /* 0x000000ffffb97224 */ /* 0x000fe200078e001c */
[----:B------:R-:W-:Y:S01]  /*127d0*/  MOV R184, R29 ;  /* 0x0000001d00b87202 */ /* 0x000fe20000000f00 */
[----:B------:R-:W-:Y:S01]  /*127e0*/  HMMA.16816.F32 R180, R4, R14, R136 ;  /* 0x0000000e04b4723c */ /* 0x000fe20000001888 */
[----:B------:R-:W-:Y:S01]  /*127f0*/  MOV R186, R68 ;  /* 0x0000004400ba7202 */ /* 0x000fe20000000f00 */
[----:B------:R-:W-:-:S05]  /*12800*/  IMAD.MOV.U32 R187, RZ, RZ, R88 ;  /* 0x000000ffffbb7224 */ /* 0x000fca00078e0058 */
[----:B------:R-:W-:Y:S01]  /*12810*/  MOV R136, R226 ;  /* 0x000000e200887202 */ /* 0x000fe20000000f00 */
[----:B------:R-:W-:Y:S01]  /*12820*/  HMMA.16816.F32 R28, R8, R14, R40 ;  /* 0x0000000e081c723c */ /* 0x000fe20000001828 */
[----:B------:R-:W1:Y:S01]  /*12830*/  LDSM.16.MT88.4 R12, [R231+0x1100] ;  /* 0x00110000e70c783b */ /* 0x000e620000004200 */
[----:B------:R-:W-:Y:S01]  /*12840*/  IMAD.MOV.U32 R137, RZ, RZ, R225 ;  /* 0x000000ffff897224 */ /* 0x000fe200078e00e1 */
[----:B------:R-:W-:Y:S01]  /*12850*/  MOV R139, R223 ;  /* 0x000000df008b7202 */ /* 0x000fe20000000f00 */
[----:B------:R-:W-:-:S04]  /*12860*/  IMAD.MOV.U32 R138, RZ, RZ, R224 ;  /* 0x000000ffff8a7224 */ /* 0x000fc800078e00e0 */
[-C--:B----4-:R-:W-:Y:S07]  /*12870*/  HMMA.16816.F32 R68, R8, R16.reuse, R192 ;  /* 0x000000100844723c */ /* 0x090fee00000018c0 */
[----:B------:R-:W-:Y:S01]  /*12880*/  IMAD.MOV.U32 R195, RZ, RZ, R89 ;  /* 0x000000ffffc37224 */ /* 0x000fe200078e0059 */
        /* <DEDUP_REMOVED lines=8> */
[----:B------:R-:W-:-:S03]  /*12910*/  IMAD.MOV.U32 R188, RZ, RZ, R123 ;  /* 0x000000ffffbc7224 */ /* 0x000fc600078e007b */
[----:B------:R-:W-:Y:S01]  /*12920*/  IMAD.MOV.U32 R135, RZ, RZ, R93 ;  /* 0x000000ffff877224 */ /* 0x000fe200078e005d */
[----:B------:R-:W-:Y:S01]  /*12930*/  HMMA.16816.F32 R40, R8, R18, R24 ;  /* 0x000000120828723c */ /* 0x000fe20000001818 */
[----:B------:R-:W-:Y:S01]  /*12940*/  IMAD.MOV.U32 R134, RZ, RZ, R120 ;  /* 0x000000ffff867224 */ /* 0x000fe200078e0078 */
[----:B------:R-:W2:Y:S01]  /*12950*/  LDSM.16.MT88.4 R16, [R230+0x1100] ;  /* 0x00110000e610783b */ /* 0x000ea20000004200 */
[----:B------:R-:W-:Y:S01]  /*12960*/  IMAD.MOV.U32 R132, RZ, RZ, R122 ;  /* 0x000000ffff847224 */ /* 0x000fe200078e007a */
[----:B------:R-:W-:Y:S02]  /*12970*/  MOV R133, R121 ;  /* 0x0000007900857202 */ /* 0x000fe40000000f00 */
[----:B------:R-:W-:Y:S02]  /*12980*/  LDSM.16.MT88.4 R24, [R229+0x3100] ;  /* 0x00310000e518783b */ /* 0x000fe40000004200 */
[C---:B-1----:R-:W-:Y:S07]  /*12990*/  HMMA.16816.F32 R88, R4.reuse, R12, R152 ;  /* 0x0000000c0458723c */ /* 0x042fee0000001898 */
[----:B------:R-:W-:Y:S01]  /*129a0*/  IMAD.MOV.U32 R154, RZ, RZ, R216 ;  /* 0x000000ffff9a7224 */ /* 0x000fe200078e00d8 */
[----:B------:R-:W-:Y:S01]  /*129b0*/  HMMA.16816.F32 R92, R4, R14, R128 ;  /* 0x0000000e045c723c */ /* 0x000fe20000001880 */
[----:B------:R-:W-:Y:S01]  /*129c0*/  IMAD.MOV.U32 R155, RZ, RZ, R53 ;  /* 0x000000ffff9b7224 */ /* 0x000fe200078e0035 */
[----:B------:R-:W-:Y:S01]  /*129d0*/  MOV R153, R217 ;  /* 0x000000d900997202 */ /* 0x000fe20000000f00 */
[----:B------:R-:W-:-:S04]  /*129e0*/  IMAD.MOV.U32 R152, RZ, RZ, R218 ;  /* 0x000000ffff987224 */ /* 0x000fc800078e00da */
[----:B------:R-:W-:Y:S01]  /*129f0*/  MOV R131, R52 ;  /* 0x0000003400837202 */ /* 0x000fe20000000f00 */
[C---:B------:R-:W-:Y:S08]  /*12a00*/  HMMA.16816.F32 R84, R8.reuse, R12, R100 ;  /* 0x0000000c0854723c */ /* 0x040ff00000001864 */
[C---:B------:R-:W-:Y:S01]  /*12a10*/  HMMA.16816.F32 R52, R8.reuse, R14, R76 ;  /* 0x0000000e0834723c */ /* 0x040fe2000000184c */
[----:B------:R-:W1:Y:S06]  /*12a20*/  LDSM.16.MT88.4 R12, [R228+0x3100] ;  /* 0x00310000e40c783b */ /* 0x000e6c0000004200 */
[----:B------:R-:W-:Y:S01]  /*12a30*/  IMAD.MOV.U32 R79, RZ, RZ, R154 ;  /* 0x000000ffff4f7224 */ /* 0x000fe200078e009a */
[----:B------:R-:W-:Y:S01]  /*12a40*/  MOV R78, R153 ;  /* 0x00000099004e7202 */ /* 0x000fe20000000f00 */
[----:B------:R-:W-:Y:S01]  /*12a50*/  IMAD.MOV.U32 R76, RZ, RZ, R131 ;  /* 0x000000ffff4c7224 */ /* 0x000fe200078e0083 */
[----:B--2---:R-:W-:Y:S01]  /*12a60*/  HMMA.16816.F32 R100, R8, R16, R108 ;  /* 0x000000100864723c */ /* 0x004fe2000000186c */
[----:B------:R-:W-:Y:S01]  /*12a70*/  IMAD.MOV.U32 R154, RZ, RZ, R134 ;  /* 0x000000ffff9a7224 */ /* 0x000fe200078e0086 */
[----:B------:R-:W-:Y:S01]  /*12a80*/  MOV R134, R194 ;  /* 0x000000c200867202 */ /* 0x000fe20000000f00 */
[----:B------:R-:W-:Y:S01]  /*12a90*/  IMAD.MOV.U32 R131, RZ, RZ, R155 ;  /* 0x000000ffff837224 */ /* 0x000fe200078e009b */
[----:B------:R-:W-:Y:S01]  /*12aa0*/  MOV R155, R135 ;  /* 0x00000087009b7202 */ /* 0x000fe20000000f00 */
[----:B------:R-:W-:-:S02]  /*12ab0*/  IMAD.MOV.U32 R194, RZ, RZ, R186 ;  /* 0x000000ffffc27224 */ /* 0x000fc400078e00ba */
[----:B------:R-:W-:Y:S01]  /*12ac0*/  IMAD.MOV.U32 R135, RZ, RZ, R195 ;  /* 0x000000ffff877224 */ /* 0x000fe200078e00c3 */
[C---:B------:R-:W-:Y:S01]  /*12ad0*/  HMMA.16816.F32 R60, R4.reuse, R16, R148 ;  /* 0x00000010043c723c */ /* 0x040fe20000001894 */
[----:B------:R-:W-:Y:S02]  /*12ae0*/  IMAD.MOV.U32 R186, RZ, RZ, R244 ;  /* 0x000000ffffba7224 */ /* 0x000fe400078e00f4 */
[----:B------:R-:W-:Y:S01]  /*12af0*/  IMAD.MOV.U32 R195, RZ, RZ, R187 ;  /* 0x000000ffffc37224 */ /* 0x000fe200078e00bb */
[----:B------:R-:W2:Y:S01]  /*12b00*/  LDL.LU R244, [R1+0xa4] ;  /* 0x0000a40001f47983 */ /* 0x000ea20000300800 */
[----:B------:R-:W-:Y:S01]  /*12b10*/  IMAD.MOV.U32 R77, RZ, RZ, R152 ;  /* 0x000000ffff4d7224 */ /* 0x000fe200078e0098 */
[----:B------:R-:W-:Y:S01]  /*12b20*/  MOV R152, R132 ;  /* 0x0000008400987202 */ /* 0x000fe20000000f00 */
[----:B------:R-:W-:Y:S01]  /*12b30*/  IMAD.MOV.U32 R153, RZ, RZ, R133 ;  /* 0x000000ffff997224 */ /* 0x000fe200078e0085 */
[----:B------:R-:W3:Y:S01]  /*12b40*/  LDL.LU R187, [R1] ;  /* 0x0000000001bb7983 */ /* 0x000ee20000300800 */
[----:B------:R-:W-:Y:S01]  /*12b50*/  HMMA.16816.F32 R108, R4, R18, R124 ;  /* 0x00000012046c723c */ /* 0x000fe2000000187c */
[----:B------:R-:W-:Y:S01]  /*12b60*/  IMAD.MOV.U32 R133, RZ, RZ, R193 ;  /* 0x000000ffff857224 */ /* 0x000fe200078e00c1 */
[----:B------:R-:W-:Y:S01]  /*12b70*/  MOV R193, R185 ;  /* 0x000000b900c17202 */ /* 0x000fe20000000f00 */
[----:B------:R-:W-:-:S05]  /*12b80*/  IMAD.MOV.U32 R132, RZ, RZ, R192 ;  /* 0x000000ffff847224 */ /* 0x000fca00078e00c0 */
[----:B------:R-:W-:Y:S01]  /*12b90*/  HMMA.16816.F32 R224, R8, R18, R72 ;  /* 0x0000001208e0723c */ /* 0x000fe20000001848 */
[----:B------:R-:W4:Y:S01]  /*12ba0*/  LDSM.16.MT88.4 R16, [R231+0x3100] ;  /* 0x00310000e710783b */ /* 0x000f220000004200 */
[----:B------:R-:W-:-:S06]  /*12bb0*/  IMAD.MOV.U32 R192, RZ, RZ, R184 ;  /* 0x000000ffffc07224 */ /* 0x000fcc00078e00b8 */
[----:B-1----:R-:W-:Y:S01]  /*12bc0*/  HMMA.16816.F32 R220, R8, R12, R104 ;  /* 0x0000000c08dc723c */ /* 0x002fe20000001868 */
[----:B------:R-:W-:-:S07]  /*12bd0*/  IMAD.MOV.U32 R185, RZ, RZ, R158 ;  /* 0x000000ffffb97224 */ /* 0x000fce00078e009e */
[----:B------:R-:W-:Y:S08]  /*12be0*/  HMMA.16816.F32 R120, R4, R12, R144 ;  /* 0x0000000c0478723c */ /* 0x000ff00000001890 */
[----:B------:R-:W-:Y:S01]  /*12bf0*/  HMMA.16816.F32 R216, R8, R14, R48 ;  /* 0x0000000e08d8723c */ /* 0x000fe20000001830 */
[----:B------:R-:W-:Y:S01]  /*12c00*/  MOV R128, R152 ;  /* 0x0000009800807202 */ /* 0x000fe20000000f00 */
[----:B------:R-:W-:Y:S01]  /*12c10*/  IMAD.MOV.U32 R130, RZ, RZ, R154 ;  /* 0x000000ffff827224 */ /* 0x000fe200078e009a */
[----:B------:R-:W-:-:S05]  /*12c20*/  MOV R184, R156 ;  /* 0x0000009c00b87202 */ /* 0x000fca0000000f00 */
[----:B------:R-:W-:Y:S01]  /*12c30*/  HMMA.16816.F32 R124, R4, R14, R140 ;  /* 0x0000000e047c723c */ /* 0x000fe2000000188c */
[----:B------:R-:W1:Y:S01]  /*12c40*/  LDSM.16.MT88.4 R12, [R230+0x3100] ;  /* 0x00310000e60c783b */ /* 0x000e620000004200 */
[----:B------:R-:W-:Y:S01]  /*12c50*/  IMAD.MOV.U32 R129, RZ, RZ, R153 ;  /* 0x000000ffff817224 */ /* 0x000fe200078e0099 */
[----:B------:R-:W-:-:S05]  /*12c60*/  MOV R156, R168 ;  /* 0x000000a8009c7202 */ /* 0x000fca0000000f00 */
[----:B------:R-:W-:Y:S01]  /*12c70*/  HMMA.16816.F32 R136, R4, R24, R136 ;  /* 0x000000180488723c */ /* 0x000fe20000001888 */
[----:B------:R-:W-:-:S07]  /*12c80*/  IMAD.MOV.U32 R158, RZ, RZ, R247 ;  /* 0x000000ffff9e7224 */ /* 0x000fce00078e00f7 */
[----:B----4-:R-:W-:Y:S01]  /*12c90*/  HMMA.16816.F32 R144, R4, R16, R76 ;  /* 0x000000100490723c */ /* 0x010fe2000000184c */
[----:B------:R-:W-:Y:S01]  /*12ca0*/  IMAD.MOV.U32 R152, RZ, RZ, R133 ;  /* 0x000000ffff987224 */ /* 0x000fe200078e0085 */
[----:B------:R-:W-:Y:S01]  /*12cb0*/  MOV R153, R155 ;  /* 0x0000009b00997202 */ /* 0x000fe20000000f00 */
[----:B------:R-:W-:Y:S01]  /*12cc0*/  FFMA.FTZ R3, R3, c[0x0][0x2d0], -R22 ;  /* 0x0000b40003037a23 */ /* 0x000fe20000010816 */
[----:B------:R-:W-:Y:S01]  /*12cd0*/  MOV R154, R134 ;  /* 0x00000086009a7202 */ /* 0x000fe20000000f00 */
[----:B------:R4:W5:Y:S02]  /*12ce0*/  LDL.LU R168, [R1+0xa0] ;  /* 0x0000a00001a87983 */ /* 0x0009640000300800 */
        /* <DEDUP_REMOVED lines=23> */
[----:B-1----:R-:W-:Y:S01]  /*12e60*/  HMMA.16816.F32 R160, R4, R12, R160 ;  /* 0x0000000c04a0723c */ /* 0x002fe200000018a0 */
[----:B------:R-:W-:Y:S01]  /*12e70*/  IMAD.MOV.U32 R149, RZ, RZ, R76 ;  /* 0x000000ffff957224 */ /* 0x000fe200078e004c */
[----:B------:R4:W5:Y:S01]  /*12e80*/  LDL.LU R247, [R1+0x9c] ;  /* 0x00009c0001f77983 */ /* 0x0009620000300800 */
[----:B------:R-:W-:-:S02]  /*12e90*/  IMAD.MOV.U32 R150, RZ, RZ, R77 ;  /* 0x000000ffff967224 */ /* 0x000fc400078e004d */
[----:B------:R-:W-:Y:S02]  /*12ea0*/  IMAD.MOV.U32 R186, RZ, RZ, R246 ;  /* 0x000000ffffba7224 */ /* 0x000fe400078e00f6 */
[----:B------:R-:W-:Y:S02]  /*12eb0*/  IMAD.MOV.U32 R158, RZ, RZ, R243 ;  /* 0x000000ffff9e7224 */ /* 0x000fe400078e00f3 */
        /* <DEDUP_REMOVED lines=11> */
[C---:B------:R-:W-:Y:S01]  /*12f70*/  HMMA.16816.F32 R188, R4.reuse, R26, R188 ;  /* 0x0000001a04bc723c */ /* 0x040fe200000018bc */
[----:B------:R-:W-:Y:S01]  /*12f80*/  IMAD.MOV.U32 R77, RZ, RZ, R128 ;  /* 0x000000ffff4d7224 */ /* 0x000fe200078e0080 */
[----:B------:R4:W5:Y:S01]  /*12f90*/  LDL.LU R246, [R1+0x98] ;  /* 0x0000980001f67983 */ /* 0x0009620000300800 */
[----:B------:R-:W-:Y:S02]  /*12fa0*/  IMAD.MOV.U32 R79, RZ, RZ, R130 ;  /* 0x000000ffff4f7224 */ /* 0x000fe400078e0082 */
[----:B------:R-:W-:Y:S01]  /*12fb0*/  IMAD.MOV.U32 R128, RZ, RZ, R131 ;  /* 0x000000ffff807224 */ /* 0x000fe200078e0083 */
[----:B------:R-:W-:Y:S01]  /*12fc0*/  MOV R131, R135 ;  /* 0x0000008700837202 */ /* 0x000fe20000000f00 */
[----:B------:R-:W-:Y:S01]  /*12fd0*/  IMAD.MOV.U32 R130, RZ, RZ, R134 ;  /* 0x000000ffff827224 */ /* 0x000fe200078e0086 */
[----:B------:R-:W-:Y:S01]  /*12fe0*/  HMMA.16816.F32 R148, R4, R18, R148 ;  /* 0x000000120494723c */ /* 0x000fe20000001894 */
[----:B------:R-:W-:Y:S01]  /*12ff0*/  IMAD.MOV.U32 R158, RZ, RZ, R239 ;  /* 0x000000ffff9e7224 */ /* 0x000fe200078e00ef */
[----:B------:R-:W-:Y:S01]  /*13000*/  MOV R134, R194 ;  /* 0x000000c200867202 */ /* 0x000fe20000000f00 */
[----:B------:R-:W-:-:S02]  /*13010*/  IMAD.MOV.U32 R132, RZ, RZ, R192 ;  /* 0x000000ffff847224 */ /* 0x000fc400078e00c0 */
[----:B------:R-:W-:-:S03]  /*13020*/  IMAD.MOV.U32 R140, RZ, RZ, R75 ;  /* 0x000000ffff8c7224 */ /* 0x000fc600078e004b */
[----:B------:R-:W-:Y:S01]  /*13030*/  HMMA.16816.F32 R48, R4, R14, R212 ;  /* 0x0000000e0430723c */ /* 0x000fe200000018d4 */
[----:B------:R-:W-:Y:S02]  /*13040*/  IMAD.MOV.U32 R135, RZ, RZ, R195 ;  /* 0x000000ffff877224 */ /* 0x000fe400078e00c3 */
[----:B------:R-:W-:-:S04]  /*13050*/  IMAD.MOV.U32 R142, RZ, RZ, R130 ;  /* 0x000000ffff8e7224 */ /* 0x000fc800078e0082 */
        /* <DEDUP_REMOVED lines=13> */
[C---:B------:R-:W-:Y:S08]  /*13130*/  HMMA.16816.F32 R212, R8.reuse, R26, R56 ;  /* 0x0000001a08d4723c */ /* 0x040ff00000001838 */
[C---:B------:R-:W-:Y:S08]  /*13140*/  HMMA.16816.F32 R36, R8.reuse, R18, R36 ;  /* 0x000000120824723c */ /* 0x040ff00000001824 */
[----:B------:R-:W-:Y:S01]  /*13150*/  HMMA.16816.F32 R56, R8, R14, R80 ;  /* 0x0000000e0838723c */ /* 0x000fe20000001850 */
[----:B------:R-:W-:Y:S01]  /*13160*/  LDSM.16.MT88.4 R80, [R229+0x1900] ;  /* 0x00190000e550783b */ /* 0x000fe20000004200 */
[----:B------:R-:W-:-:S02]  /*13170*/  FFMA.FTZ R4, R203, c[0x0][0x2d0], -R0 ;  /* 0x0000b400cb047a23 */ /* 0x000fc40000010800 */
[----:B--2---:R-:W-:Y:S02]  /*13180*/  IMAD.MOV.U32 R156, RZ, RZ, R244 ;  /* 0x000000ffff9c7224 */ /* 0x004fe400078e00f4 */
[----:B---3--:R-:W-:-:S04]  /*13190*/  IMAD.MOV.U32 R193, RZ, RZ, R187 ;  /* 0x000000ffffc17224 */ /* 0x008fc800078e00bb */
[----:B------:R-:W-:Y:S01]  /*131a0*/  IMAD.MOV.U32 R133, RZ, RZ, R193 ;  /* 0x000000ffff857224 */ /* 0x000fe200078e00c1 */
[----:B------:R-:W-:-:S03]  /*131b0*/  MOV R193, R156 ;  /* 0x0000009c00c17202 */ /* 0x000fc60000000f00 */
        /* <DEDUP_REMOVED lines=25> */
[----:B------:R1:W-:Y:S01]  /*13350*/  MUFU.EX2 R23, R3 ;  /* 0x0000000300177308 */ /* 0x0003e20000000800 */
[----:B------:R-:W-:Y:S01]  /*13360*/  HMMA.16816.F32 R132, R8, R24, R116 ;  /* 0x000000180884723c */ /* 0x000fe20000001874 */
[----:B-1----:R-:W-:Y:S02]  /*13370*/  FFMA.FTZ R3, R5, c[0x0][0x2d0], -R22 ;  /* 0x0000b40005037a23 */ /* 0x002fe40000010816 */
[----:B------:R-:W-:Y:S01]  /*13380*/  IMAD.MOV.U32 R5, RZ, RZ, R6 ;  /* 0x000000ffff057224 */ /* 0x000fe200078e0006 */
[----:B------:R-:W-:Y:S01]  /*13390*/  MOV R6, R7 ;  /* 0x0000000700067202 */ /* 0x000fe20000000f00 */
[----:B------:R-:W-:Y:S02]  /*133a0*/  IMAD.MOV.U32 R7, RZ, RZ, R140 ;  /* 0x000000ffff077224 */ /* 0x000fe400078e008c */
[----:B------:R1:W2:Y:S01]  /*133b0*/  MUFU.EX2 R24, R3 ;  /* 0x0000000300187308 */ /* 0x0002a20000000800 */
[----:B------:R-:W-:Y:S01]  /*133c0*/  MOV R140, R141 ;  /* 0x0000008d008c7202 */ /* 0x000fe20000000f00 */
[----:B------:R-:W-:Y:S01]  /*133d0*/  IMAD.MOV.U32 R141, RZ, RZ, R142 ;  /* 0x000000ffff8d7224 */ /* 0x000fe200078e008e */
[----:B------:R-:W-:Y:S01]  /*133e0*/  MOV R142, R143 ;  /* 0x0000008f008e7202 */ /* 0x000fe20000000f00 */
[----:B------:R-:W-:-:S02]  /*133f0*/  IMAD.MOV.U32 R143, RZ, RZ, R104 ;  /* 0x000000ffff8f7224 */ /* 0x000fc400078e0068 */
[----:B-1----:R-:W-:Y:S02]  /*13400*/  FFMA.FTZ R3, R5, c[0x0][0x2d0], -R22 ;  /* 0x0000b40005037a23 */ /* 0x002fe40000010816 */
[----:B------:R-:W-:Y:S01]  /*13410*/  IMAD.MOV.U32 R5, RZ, RZ, R6 ;  /* 0x000000ffff057224 */ /* 0x000fe200078e0006 */
[----:B------:R-:W-:Y:S01]  /*13420*/  MOV R6, R7 ;  /* 0x0000000700067202 */ /* 0x000fe20000000f00 */
[----:B------:R1:W-:Y:S01]  /*13430*/  MUFU.EX2 R25, R3 ;  /* 0x0000000300197308 */ /* 0x0003e20000000800 */
[----:B------:R-:W-:Y:S01]  /*13440*/  IMAD.MOV.U32 R7, RZ, RZ, R140 ;  /* 0x000000ffff077224 */ /* 0x000fe200078e008c */
[----:B------:R-:W-:Y:S01]  /*13450*/  MOV R140, R141 ;  /* 0x0000008d008c7202 */ /* 0x000fe20000000f00 */
[----:B------:R-:W-:Y:S01]  /*13460*/  IMAD.MOV.U32 R141, RZ, RZ, R142 ;  /* 0x000000ffff8d7224 */ /* 0x000fe200078e008e */
[----:B------:R-:W-:Y:S01]  /*13470*/  MOV R142, R143 ;  /* 0x0000008f008e7202 */ /* 0x000fe20000000f00 */
[----:B------:R-:W-:Y:S02]  /*13480*/  IMAD.MOV.U32 R131, RZ, RZ, R192 ;  /* 0x000000ffff837224 */ /* 0x000fe400078e00c0 */
[----:B------:R-:W-:-:S02]  /*13490*/  IMAD.MOV.U32 R130, RZ, RZ, R193 ;  /* 0x000000ffff827224 */ /* 0x000fc400078e00c1 */
[----:B-1----:R-:W-:Y:S01]  /*134a0*/  FFMA.FTZ R3, R5, c[0x0][0x2d0], -R22 ;  /* 0x0000b40005037a23 */ /* 0x002fe20000010816 */
[----:B------:R-:W-:Y:S01]  /*134b0*/  MOV R5, R6 ;  /* 0x0000000600057202 */ /* 0x000fe20000000f00 */
[----:B------:R-:W-:Y:S02]  /*134c0*/  IMAD.MOV.U32 R6, RZ, RZ, R7 ;  /* 0x000000ffff067224 */ /* 0x000fe400078e0007 */
[----:B------:R1:W-:Y:S01]  /*134d0*/  MUFU.EX2 R26, R3 ;  /* 0x00000003001a7308 */ /* 0x0003e20000000800 */
[----:B------:R-:W-:Y:S01]  /*134e0*/  HMMA.16816.F32 R192, R8, R16, R112 ;  /* 0x0000001008c0723c */ /* 0x000fe20000001870 */
[----:B------:R-:W-:Y:S02]  /*134f0*/  MOV R7, R142 ;  /* 0x0000008e00077202 */ /* 0x000fe40000000f00 */
[----:B------:R-:W-:Y:S01]  /*13500*/  MOV R187, R245 ;  /* 0x000000f500bb7202 */ /* 0x000fe20000000f00 */
[----:B------:R-:W-:Y:S01]  /*13510*/  IMAD.MOV.U32 R129, RZ, RZ, R234 ;  /* 0x000000ffff817224 */ /* 0x000fe200078e00ea */
[----:B------:R-:W-:Y:S01]  /*13520*/  MOV R104, R105 ;  /* 0x0000006900687202 */ /* 0x000fe20000000f00 */
[----:B-1----:R-:W-:-:S02]  /*13530*/  FFMA.FTZ R3, R5, c[0x0][0x2d0], -R21 ;  /* 0x0000b40005037a23 */ /* 0x002fc40000010815 */
[----:B------:R-:W-:Y:S01]  /*13540*/  HMMA.16816.F32 R156, R8, R12, R96 ;  /* 0x0000000c089c723c */ /* 0x000fe20000001860 */
[----:B------:R-:W-:Y:S01]  /*13550*/  LDSM.16.MT88.4 R112, [R230+0x1900] ;  /* 0x00190000e670783b */ /* 0x000fe20000004200 */
[----:B------:R1:W-:Y:S01]  /*13560*/  MUFU.EX2 R16, R3 ;  /* 0x0000000300107308 */ /* 0x0003e20000000800 */
[----:B------:R-:W-:Y:S01]  /*13570*/  IMAD.MOV.U32 R105, RZ, RZ, R106 ;  /* 0x000000ffff697224 */ /* 0x000fe200078e006a */
[----:B------:R-:W-:Y:S01]  /*13580*/  MOV R106, R107 ;  /* 0x0000006b006a7202 */ /* 0x000fe20000000f00 */
[----:B------:R-:W-:Y:S01]  /*13590*/  IMAD.MOV.U32 R107, RZ, RZ, R72 ;  /* 0x000000ffff6b7224 */ /* 0x000fe200078e0048 */
[----:B------:R-:W-:Y:S01]  /*135a0*/  MOV R72, R73 ;  /* 0x0000004900487202 */ /* 0x000fe20000000f00 */
[----:B------:R-:W-:Y:S01]  /*135b0*/  IMAD.MOV.U32 R143, RZ, RZ, R104 ;  /* 0x000000ffff8f7224 */ /* 0x000fe200078e0068 */
[----:B------:R-:W-:Y:S04]  /*135c0*/  LDSM.16.MT88.4 R96, [R231+0x1900] ;  /* 0x00190000e760783b */ /* 0x000fe80000004200 */
[----:B------:R4:W5:Y:S01]  /*135d0*/  LDL.LU R245, [R1+0x94] ;  /* 0x0000940001f57983 */ /* 0x0009620000300800 */
[----:B-1----:R-:W-:Y:S01]  /*135e0*/  FFMA.FTZ R3, R6, c[0x0][0x2d0], -R21 ;  /* 0x0000b40006037a23 */ /* 0x002fe20000010815 */
[----:B------:R-:W-:Y:S01]  /*135f0*/  MOV R104, R105 ;  /* 0x0000006900687202 */ /* 0x000fe20000000f00 */
[----:B------:R-:W-:-:S02]  /*13600*/  IMAD.MOV.U32 R73, RZ, RZ, R74 ;  /* 0x000000ffff497224 */ /* 0x000fc400078e004a */
[----:B------:R-:W-:Y:S01]  /*13610*/  IMAD.MOV.U32 R186, RZ, RZ, R187 ;  /* 0x000000ffffba7224 */ /* 0x000fe200078e00bb */
[----:B------:R1:W3:Y:S01]  /*13620*/  MUFU.EX2 R18, R3 ;  /* 0x0000000300127308 */ /* 0x0002e20000000800 */
[----:B------:R-:W-:Y:S01]  /*13630*/  MOV R74, R75 ;  /* 0x0000004b004a7202 */ /* 0x000fe20000000f00 */
[----:B------:R-:W-:Y:S01]  /*13640*/  IMAD.MOV.U32 R75, RZ, RZ, R76 ;  /* 0x000000ffff4b7224 */ /* 0x000fe200078e004c */
[----:B------:R-:W-:Y:S01]  /*13650*/  MOV R76, R153 ;  /* 0x00000099004c7202 */ /* 0x000fe20000000f00 */
[----:B------:R-:W-:Y:S01]  /*13660*/  IMAD.MOV.U32 R105, RZ, RZ, R106 ;  /* 0x000000ffff697224 */ /* 0x000fe200078e006a */
[----:B------:R-:W-:Y:S01]  /*13670*/  MOV R106, R107 ;  /* 0x0000006b006a7202 */ /* 0x000fe20000000f00 */
[----:B------:R-:W-:Y:S01]  /*13680*/  IMAD.MOV.U32 R142, RZ, RZ, R143 ;  /* 0x000000ffff8e7224 */ /* 0x000fe200078e008f */
[----:B------:R4:W5:Y:S01]  /*13690*/  LDL.LU R244, [R1+0x90] ;  /* 0x0000900001f47983 */ /* 0x0009620000300800 */
[----:B-1----:R-:W-:Y:S02]  /*136a0*/  FFMA.FTZ R3, R7, c[0x0][0x2d0], -R21 ;  /* 0x0000b40007037a23 */ /* 0x002fe40000010815 */
[----:B------:R-:W-:-:S02]  /*136b0*/  IMAD.MOV.U32 R153, RZ, RZ, R154 ;  /* 0x000000ffff997224 */ /* 0x000fc400078e009a */
[----:B------:R-:W-:Y:S01]  /*136c0*/  IMAD.MOV.U32 R107, RZ, RZ, R73 ;  /* 0x000000ffff6b7224 */ /* 0x000fe200078e0049 */
[----:B------:R1:W-:Y:S01]  /*136d0*/  MUFU.EX2 R22, R3 ;  /* 0x0000000300167308 */ /* 0x0003e20000000800 */
[----:B------:R-:W-:Y:S01]  /*136e0*/  MOV R154, R233 ;  /* 0x000000e9009a7202 */ /* 0x000fe20000000f00 */
[----:B------:R-:W-:Y:S01]  /*136f0*/  IMAD.MOV.U32 R187, RZ, RZ, R242 ;  /* 0x000000ffffbb7224 */ /* 0x000fe200078e00f2 */
[----:B------:R-:W-:Y:S01]  /*13700*/  MOV R73, R74 ;  /* 0x0000004a00497202 */ /* 0x000fe20000000f00 */
[----:B------:R-:W-:Y:S01]  /*13710*/  IMAD.MOV.U32 R74, RZ, RZ, R75 ;  /* 0x000000ffff4a7224 */ /* 0x000fe200078e004b */
[----:B------:R-:W-:Y:S01]  /*13720*/  MOV R75, R76 ;  /* 0x0000004c004b7202 */ /* 0x000fe20000000f00 */
[----:B------:R-:W-:Y:S01]  /*13730*/  FADD.FTZ R6, R201, R200 ;  /* 0x000000c8c9067221 */ /* 0x000fe20000010000 */
[----:B------:R-:W-:Y:S01]  /*13740*/  MOV R143, R104 ;  /* 0x00000068008f7202 */ /* 0x000fe20000000f00 */
[----:B------:R-:W-:Y:S01]  /*13750*/  FADD.FTZ R5, R199, R198 ;  /* 0x000000c6c7057221 */ /* 0x000fe20000010000 */
[----:B------:R-:W-:Y:S01]  /*13760*/  MUFU.EX2 R13, R4 ;  /* 0x00000004000d7308 */ /* 0x000fe20000000800 */
[----:B------:R-:W-:Y:S01]  /*13770*/  FADD.FTZ R9, R197, R196 ;  /* 0x000000c4c5097221 */ /* 0x000fe20000010000 */
[----:B------:R4:W5:Y:S01]  /*13780*/  LDL.LU R243, [R1+0x8c] ;  /* 0x00008c0001f37983 */ /* 0x0009620000300800 */
[----:B-1----:R-:W-:-:S02]  /*13790*/  FFMA.FTZ R3, R140, c[0x0][0x2d0], -R21 ;  /* 0x0000b4008c037a23 */ /* 0x002fc40000010815 */
[----:B------:R-:W-:Y:S01]  /*137a0*/  IMAD.MOV.U32 R76, RZ, RZ, R153 ;  /* 0x000000ffff4c7224 */ /* 0x000fe200078e0099 */
[----:B--2---:R-:W-:Y:S02]  /*137b0*/  F2FP.PACK_AB R200, R24, R23 ;  /* 0x0000001718c8723e */ /* 0x004fe400000000ff */
[----:B------:R1:W2:Y:S01]  /*137c0*/  MUFU.EX2 R21, R3 ;  /* 0x0000000300157308 */ /* 0x0002a20000000800 */
[----:B------:R-:W-:Y:S01]  /*137d0*/  IMAD.MOV.U32 R104, RZ, RZ, R105 ;  /* 0x000000ffff687224 */ /* 0x000fe200078e0069 */
[----:B------:R-:W-:Y:S01]  /*137e0*/  MOV R153, R154 ;  /* 0x0000009a00997202 */ /* 0x000fe20000000f00 */
[----:B------:R-:W-:Y:S01]  /*137f0*/  IMAD.MOV.U32 R154, RZ, RZ, R232 ;  /* 0x000000ffff9a7224 */ /* 0x000fe200078e00e8 */
[----:B------:R-:W-:Y:S01]  /*13800*/  MOV R105, R106 ;  /* 0x0000006a00697202 */ /* 0x000fe20000000f00 */
[----:B------:R-:W-:Y:S01]  /*13810*/  IMAD.MOV.U32 R106, RZ, RZ, R73 ;  /* 0x000000ffff6a7224 */ /* 0x000fe200078e0049 */
[----:B------:R-:W-:Y:S01]  /*13820*/  MOV R73, R74 ;  /* 0x0000004a00497202 */ /* 0x000fe20000000f00 */
[----:B------:R4:W5:Y:S01]  /*13830*/  LDL.LU R242, [R1+0x88] ;  /* 0x0000880001f27983 */ /* 0x0009620000300800 */
[----:B-1----:R-:W-:Y:S01]  /*13840*/  FFMA.FTZ R3, R141, c[0x0][0x2d0], -R20 ;  /* 0x0000b4008d037a23 */ /* 0x002fe20000010814 */
[----:B------:R-:W-:Y:S01]  /*13850*/  MOV R140, R105 ;  /* 0x00000069008c7202 */ /* 0x000fe20000000f00 */
[----:B------:R-:W-:Y:S01]  /*13860*/  IMAD.MOV.U32 R74, RZ, RZ, R75 ;  /* 0x000000ffff4a7224 */ /* 0x000fe200078e004b */
[----:B---3--:R-:W-:Y:S01]  /*13870*/  F2FP.PACK_AB R201, R18, R16 ;  /* 0x0000001012c9723e */ /* 0x008fe200000000ff */
[----:B------:R1:W-:Y:S01]  /*13880*/  MUFU.EX2 R12, R3 ;  /* 0x00000003000c7308 */ /* 0x0003e20000000800 */
[----:B------:R-:W-:Y:S01]  /*13890*/  MOV R75, R76 ;  /* 0x0000004c004b7202 */ /* 0x000fe20000000f00 */
[----:B------:R-:W-:Y:S01]  /*138a0*/  IMAD.MOV.U32 R76, RZ, RZ, R153 ;  /* 0x000000ffff4c7224 */ /* 0x000fe200078e0099 */
[----:B------:R-:W-:Y:S01]  /*138b0*/  MOV R153, R154 ;  /* 0x0000009a00997202 */ /* 0x000fe20000000f00 */
[----:B------:R-:W-:Y:S01]  /*138c0*/  IMAD.MOV.U32 R154, RZ, RZ, R184 ;  /* 0x000000ffff9a7224 */ /* 0x000fe200078e00b8 */
[----:B------:R-:W-:Y:S01]  /*138d0*/  MOV R184, R171 ;  /* 0x000000ab00b87202 */ /* 0x000fe20000000f00 */
[----:B------:R4:W5:Y:S01]  /*138e0*/  LDL.LU R241, [R1+0x84] ;  /* 0x0000840001f17983 */ /* 0x0009620000300800 */
[----:B-1----:R-:W-:-:S02]  /*138f0*/  FFMA.FTZ R3, R142, c[0x0][0x2d0], -R20 ;  /* 0x0000b4008e037a23 */ /* 0x002fc40000010814 */
[----:B------:R-:W-:Y:S01]  /*13900*/  IMAD.MOV.U32 R141, RZ, RZ, R104 ;  /* 0x000000ffff8d7224 */ /* 0x000fe200078e0068 */
[----:B------:R-:W-:Y:S01]  /*13910*/  MOV R105, R75 ;  /* 0x0000004b00697202 */ /* 0x000fe20000000f00 */
[----:B------:R1:W3:Y:S01]  /*13920*/  MUFU.EX2 R15, R3 ;  /* 0x00000003000f7308 */ /* 0x0002e20000000800 */
[----:B------:R-:W-:Y:S01]  /*13930*/  IMAD.MOV.U32 R142, RZ, RZ, R106 ;  /* 0x000000ffff8e7224 */ /* 0x000fe200078e006a */
[----:B--2---:R-:W-:Y:S01]  /*13940*/  F2FP.PACK_AB R203, R21, R22 ;  /* 0x0000001615cb723e */ /* 0x004fe200000000ff */
[----:B------:R-:W-:Y:S01]  /*13950*/  IMAD.MOV.U32 R104, RZ, RZ, R74 ;  /* 0x000000ffff687224 */ /* 0x000fe200078e004a */
[----:B------:R-:W-:Y:S01]  /*13960*/  MOV R75, R184 ;  /* 0x000000b8004b7202 */ /* 0x000fe20000000f00 */
[----:B------:R-:W-:Y:S01]  /*13970*/  IMAD.MOV.U32 R106, RZ, RZ, R76 ;  /* 0x000000ffff6a7224 */ /* 0x000fe200078e004c */
[----:B------:R4:W5:Y:S01]  /*13980*/  LDL.LU R240, [R1+0x80] ;  /* 0x0000800001f07983 */ /* 0x0009620000300800 */
[----:B------:R-:W-:Y:S02]  /*13990*/  IMAD.MOV.U32 R74, RZ, RZ, R154 ;  /* 0x000000ffff4a7224 */ /* 0x000fe400078e009a */
[----:B-1----:R-:W-:Y:S01]  /*139a0*/  FFMA.FTZ R3, R143, c[0x0][0x2d0], -R20 ;  /* 0x0000b4008f037a23 */ /* 0x002fe20000010814 */
[----:B---3--:R-:W-:Y:S01]  /*139b0*/  F2FP.PACK_AB R196, R15, R12 ;  /* 0x0000000c0fc4723e */ /* 0x008fe200000000ff */
[----:B------:R-:W-:Y:S01]  /*139c0*/  IMAD.MOV.U32 R76, RZ, RZ, R185 ;  /* 0x000000ffff4c7224 */ /* 0x000fe200078e00b9 */
[----:B------:R4:W5:Y:S01]  /*139d0*/  LDL.LU R239, [R1+0x7c] ;  /* 0x00007c0001ef7983 */ /* 0x0009620000300800 */
[----:B------:R1:W-:Y:S01]  /*139e0*/  MUFU.EX2 R17, R3 ;  /* 0x0000000300117308 */ /* 0x0003e20000000800 */
[----:B------:R-:W-:-:S02]  /*139f0*/  MOV R143, R73 ;  /* 0x00000049008f7202 */ /* 0x000fc40000000f00 */
[----:B------:R-:W-:Y:S01]  /*13a00*/  MOV R73, R153 ;  /* 0x0000009900497202 */ /* 0x000fe20000000f00 */
[----:B------:R-:W-:Y:S01]  /*13a10*/  IMAD.MOV.U32 R153, RZ, RZ, R187 ;  /* 0x000000ffff997224 */ /* 0x000fe200078e00bb */
[----:B------:R-:W-:Y:S01]  /*13a20*/  MOV R154, R186 ;  /* 0x000000ba009a7202 */ /* 0x000fe20000000f00 */
[----:B------:R4:W5:Y:S04]  /*13a30*/  LDL.LU R238, [R1+0x78] ;  /* 0x0000780001ee7983 */ /* 0x0009680000300800 */
[----:B------:R-:W2:Y:S01]  /*13a40*/  LDSM.16.MT88.4 R184, [R228+0x1900] ;  /* 0x00190000e4b8783b */ /* 0x000ea20000004200 */
[----:B-1----:R-:W-:Y:S01]  /*13a50*/  FFMA.FTZ R3, R252, c[0x0][0x2d0], -R20 ;  /* 0x0000b400fc037a23 */ /* 0x002fe20000010814 */
[----:B------:R-:W-:Y:S02]  /*13a60*/  MOV R27, R143 ;  /* 0x0000008f001b7202 */ /* 0x000fe40000000f00 */
[----:B------:R4:W5:Y:S01]  /*13a70*/  LDL.LU R237, [R1+0x74] ;  /* 0x0000740001ed7983 */ /* 0x0009620000300800 */
[----:B------:R1:W3:Y:S01]  /*13a80*/  MUFU.EX2 R19, R3 ;  /* 0x0000000300137308 */ /* 0x0002e20000000800 */
[----:B------:R-:W-:-:S02]  /*13a90*/  FADD.FTZ R20, R251, R6 ;  /* 0x00000006fb147221 */ /* 0x000fc40000010000 */
[----:B------:R4:W5:Y:S01]  /*13aa0*/  LDL.LU R236, [R1+0x70] ;  /* 0x0000700001ec7983 */ /* 0x0009620000300800 */
[----:B-1----:R-:W-:Y:S01]  /*13ab0*/  FFMA.FTZ R3, R250, c[0x0][0x2d0], -R0 ;  /* 0x0000b400fa037a23 */ /* 0x002fe20000010800 */
[----:B---3--:R-:W-:Y:S01]  /*13ac0*/  F2FP.PACK_AB R198, R19, R17 ;  /* 0x0000001113c6723e */ /* 0x008fe200000000ff */
[----:B------:R-:W-:Y:S01]  /*13ad0*/  IMAD.MOV.U32 R252, RZ, RZ, R104 ;  /* 0x000000fffffc7224 */ /* 0x000fe200078e0068 */
[----:B------:R-:W-:Y:S01]  /*13ae0*/  MOV R251, R107 ;  /* 0x0000006b00fb7202 */ /* 0x000fe20000000f00 */
[----:B------:R1:W-:Y:S01]  /*13af0*/  MUFU.EX2 R10, R3 ;  /* 0x00000003000a7308 */ /* 0x0003e20000000800 */
[----:B------:R4:W5:Y:S01]  /*13b00*/  LDL.LU R235, [R1+0x6c] ;  /* 0x00006c0001eb7983 */ /* 0x0009620000300800 */
[----:B------:R-:W-:-:S03]  /*13b10*/  MOV R250, R105 ;  /* 0x0000006900fa7202 */ /* 0x000fc60000000f00 */
[----:B------:R4:W5:Y:S04]  /*13b20*/  LDL.LU R234, [R1+0x68] ;  /* 0x0000680001ea7983 */ /* 0x0009680000300800 */
[----:B------:R4:W5:Y:S04]  /*13b30*/  LDL.LU R233, [R1+0x64] ;  /* 0x0000640001e97983 */ /* 0x0009680000300800 */
[----:B------:R4:W5:Y:S01]  /*13b40*/  LDL.LU R232, [R1+0x60] ;  /* 0x0000600001e87983 */ /* 0x0009620000300800 */
[----:B-1----:R-:W-:-:S03]  /*13b50*/  FFMA.FTZ R3, R249, c[0x0][0x2d0], -R0 ;  /* 0x0000b400f9037a23 */ /* 0x002fc60000010800 */
[----:B------:R4:W5:Y:S01]  /*13b60*/  LDL.LU R171, [R1+0x5c] ;  /* 0x00005c0001ab7983 */ /* 0x0009620000300800 */
[----:B------:R1:W3:Y:S02]  /*13b70*/  MUFU.EX2 R11, R3 ;  /* 0x00000003000b7308 */ /* 0x0002e40000000800 */
[----:B-1----:R-:W-:-:S06]  /*13b80*/  FFMA.FTZ R3, R202, c[0x0][0x2d0], -R0 ;  /* 0x0000b400ca037a23 */ /* 0x002fcc0000010800 */
[----:B------:R1:W1:Y:S02]  /*13b90*/  MUFU.EX2 R14, R3 ;  /* 0x00000003000e7308 */ /* 0x0002640000000800 */
[----:B-1----:R-:W-:Y:S02]  /*13ba0*/  FADD.FTZ R3, R248, R5 ;  /* 0x00000005f8037221 */ /* 0x002fe40000010000 */
[----:B------:R-:W1:Y:S01]  /*13bb0*/  LDSM.16.MT88.4 R4, [R230+0x3900] ;  /* 0x00390000e604783b */ /* 0x000e620000004200 */
[----:B------:R-:W-:Y:S02]  /*13bc0*/  F2FP.PACK_AB R202, R26, R25 ;  /* 0x000000191aca723e */ /* 0x000fe400000000ff */
[----:B---3--:R-:W-:Y:S02]  /*13bd0*/  F2FP.PACK_AB R197, R11, R10 ;  /* 0x0000000a0bc5723e */ /* 0x008fe400000000ff */
[----:B------:R-:W-:Y:S01]  /*13be0*/  F2FP.PACK_AB R199, R14, R13 ;  /* 0x0000000d0ec7723e */ /* 0x000fe200000000ff */
[----:B------:R-:W-:-:S02]  /*13bf0*/  FADD.FTZ R0, R141, R140 ;  /* 0x0000008c8d007221 */ /* 0x000fc40000010000 */
[----:B--2---:R-:W-:Y:S01]  /*13c00*/  HMMA.16816.F32 R176, R200, R184, R176 ;  /* 0x000000b8c8b0723c */ /* 0x004fe200000018b0 */
[----:B------:R-:W-:Y:S02]  /*13c10*/  IMAD.MOV.U32 R248, RZ, RZ, R72 ;  /* 0x000000fffff87224 */ /* 0x000fe400078e0048 */
[----:B------:R-:W-:-:S05]  /*13c20*/  FADD.FTZ R8, R142, R0 ;  /* 0x000000008e087221 */ /* 0x000fca0000010000 */
[C---:B------:R-:W-:Y:S01]  /*13c30*/  HMMA.16816.F32 R172, R196.reuse, R184, R172 ;  /* 0x000000b8c4ac723c */ /* 0x040fe200000018ac */
[----:B------:R-:W-:Y:S01]  /*13c40*/  MOV R0, R153 ;  /* 0x0000009900007202 */ /* 0x000fe20000000f00 */
[----:B------:R-:W-:Y:S06]  /*13c50*/  LDSM.16.MT88.4 R140, [R229+0x3900] ;  /* 0x00390000e58c783b */ /* 0x000fec0000004200 */
[-C--:B------:R-:W-:Y:S08]  /*13c60*/  HMMA.16816.F32 R180, R196, R186.reuse, R180 ;  /* 0x000000bac4b4723c */ /* 0x080ff000000018b4 */
[----:B------:R-:W-:Y:S07]  /*13c70*/  HMMA.16816.F32 R184, R200, R186, R28 ;  /* 0x000000bac8b8723c */ /* 0x000fee000000181c */
[----:B------:R-:W-:Y:S01]  /*13c80*/  MOV R31, R73 ;  /* 0x00000049001f7202 */ /* 0x000fe20000000f00 */
[----:B------:R-:W-:Y:S01]  /*13c90*/  IMAD.MOV.U32 R30, RZ, RZ, R74 ;  /* 0x000000ffff1e7224 */ /* 0x000fe200078e004a */
[----:B------:R-:W-:Y:S01]  /*13ca0*/  MOV R29, R75 ;  /* 0x0000004b001d7202 */ /* 0x000fe20000000f00 */
[----:B------:R-:W-:Y:S01]  /*13cb0*/  IMAD.MOV.U32 R28, RZ, RZ, R76 ;  /* 0x000000ffff1c7224 */ /* 0x000fe200078e004c */
[----:B------:R-:W-:Y:S01]  /*13cc0*/  HMMA.16816.F32 R72, R196, R80, R32 ;  /* 0x00000050c448723c */ /* 0x000fe20000001820 */
[----:B------:R-:W-:-:S06]  /*13cd0*/  FADD.FTZ R0, R0, R9 ;  /* 0x0000000900007221 */ /* 0x000fcc0000010000 */
[----:B------:R-:W-:Y:S01]  /*13ce0*/  MOV R35, R77 ;  /* 0x0000004d00237202 */ /* 0x000fe20000000f00 */
[----:B------:R-:W-:Y:S01]  /*13cf0*/  IMAD.MOV.U32 R34, RZ, RZ, R78 ;  /* 0x000000ffff227224 */ /* 0x000fe200078e004e */
[----:B------:R-:W-:Y:S01]  /*13d00*/  MOV R33, R79 ;  /* 0x0000004f00217202 */ /* 0x000fe20000000f00 */
[----:B------:R-:W-:Y:S08]  /*13d10*/  HMMA.16816.F32 R68, R200, R80, R68 ;  /* 0x00000050c844723c */ /* 0x000ff00000001844 */
[-C--:B------:R-:W-:Y:S08]  /*13d20*/  HMMA.16816.F32 R76, R196, R82.reuse, R44 ;  /* 0x00000052c44c723c */ /* 0x080ff0000000182c */
[----:B------:R-:W-:Y:S01]  /*13d30*/  HMMA.16816.F32 R80, R200, R82, R40 ;  /* 0x00000052c850723c */ /* 0x000fe20000001828 */
[----:B------:R-:W-:Y:S01]  /*13d40*/  MOV R45, R131 ;  /* 0x00000083002d7202 */ /* 0x000fe20000000f00 */
[----:B------:R-:W-:-:S05]  /*13d50*/  IMAD.MOV.U32 R46, RZ, RZ, R130 ;  /* 0x000000ffff2e7224 */ /* 0x000fca00078e0082 */
[----:B------:R-:W-:Y:S01]  /*13d60*/  IMAD.MOV.U32 R42, RZ, RZ, R154 ;  /* 0x000000ffff2a7224 */ /* 0x000fe200078e009a */
[----:B------:R-:W-:-:S03]  /*13d70*/  MOV R43, R155 ;  /* 0x0000009b002b7202 */ /* 0x000fc60000000f00 */
[----:B------:R-:W-:Y:S01]  /*13d80*/  FADD.FTZ R8, R42, R8 ;  /* 0x000000082a087221 */ /* 0x000fe20000010000 */
[----:B------:R-:W-:Y:S01]  /*13d90*/  MOV R47, R129 ;  /* 0x00000081002f7202 */ /* 0x000fe20000000f00 */
[----:B------:R-:W-:Y:S01]  /*13da0*/  IMAD.MOV.U32 R44, RZ, RZ, R152 ;  /* 0x000000ffff2c7224 */ /* 0x000fe200078e0098 */
[----:B-1----:R-:W-:Y:S01]  /*13db0*/  HMMA.16816.F32 R160, R196, R4, R160 ;  /* 0x00000004c4a0723c */ /* 0x002fe200000018a0 */
[----:B------:R-:W-:Y:S01]  /*13dc0*/  FADD.FTZ R0, R45, R0 ;  /* 0x000000002d007221 */ /* 0x000fe20000010000 */
[----:B------:R-:W-:Y:S01]  /*13dd0*/  LDSM.16.MT88.4 R152, [R231+0x3900] ;  /* 0x00390000e798783b */ /* 0x000fe20000004200 */
[----:B------:R-:W-:Y:S02]  /*13de0*/  FADD.FTZ R9, R46, R8 ;  /* 0x000000082e097221 */ /* 0x000fe40000010000 */
[----:B------:R-:W-:-:S03]  /*13df0*/  IMAD.MOV.U32 R32, RZ, RZ, R128 ;  /* 0x000000ffff207224 */ /* 0x000fc600078e0080 */
[----:B------:R-:W-:Y:S01]  /*13e00*/  HMMA.16816.F32 R156, R200, R4, R156 ;  /* 0x00000004c89c723c */ /* 0x000fe2000000189c */
[----:B------:R-:W-:Y:S01]  /*13e10*/  FADD.FTZ R3, R44, R3 ;  /* 0x000000032c037221 */ /* 0x000fe20000010000 */
[----:B------:R-:W1:Y:S05]  /*13e20*/  LDSM.16.MT88.4 R128, [R228+0x3900] ;  /* 0x00390000e480783b */ /* 0x000e6a0000004200 */
[----:B------:R-:W-:Y:S02]  /*13e30*/  FADD.FTZ R4, R43, R20 ;  /* 0x000000142b047221 */ /* 0x000fe40000010000 */
[----:B------:R-:W-:Y:S02]  /*13e40*/  FADD.FTZ R5, R33, R0 ;  /* 0x0000000021057221 */ /* 0x000fe40000010000 */
[----:B------:R-:W-:-:S02]  /*13e50*/  FADD.FTZ R0, R34, R9 ;  /* 0x0000000922007221 */ /* 0x000fc40000010000 */
[----:B------:R-:W-:Y:S02]  /*13e60*/  FADD.FTZ R8, R47, R4 ;  /* 0x000000042f087221 */ /* 0x000fe40000010000 */
[----:B------:R-:W-:Y:S02]  /*13e70*/  FADD.FTZ R4, R32, R3 ;  /* 0x0000000320047221 */ /* 0x000fe40000010000 */
[----:B------:R-:W-:Y:S02]  /*13e80*/  IMAD.MOV.U32 R249, RZ, RZ, R106 ;  /* 0x000000fffff97224 */ /* 0x000fe400078e006a */
        /* <DEDUP_REMOVED lines=41> */
[C---:B------:R-:W-:Y:S01]  /*14120*/  HMMA.16816.F32 R88, R196.reuse, R96, R88 ;  /* 0x00000060c458723c */ /* 0x040fe20000001858 */
[----:B------:R2:W-:Y:S07]  /*14130*/  STL [R1+0xc], R0 ;  /* 0x00000c0001007387 */ /* 0x0005ee0000100800 */
[C---:B------:R-:W-:Y:S08]  /*14140*/  HMMA.16816.F32 R92, R196.reuse, R98, R92 ;  /* 0x00000062c45c723c */ /* 0x040ff0000000185c */
[C---:B------:R-:W-:Y:S08]  /*14150*/  HMMA.16816.F32 R104, R196.reuse, R112, R60 ;  /* 0x00000070c468723c */ /* 0x040ff0000000183c */
[----:B------:R-:W-:Y:S01]  /*14160*/  HMMA.16816.F32 R108, R196, R114, R108 ;  /* 0x00000072c46c723c */ /* 0x000fe2000000186c */
[----:B--2---:R-:W-:-:S07]  /*14170*/  FADD.FTZ R0, R14, R5 ;  /* 0x000000050e007221 */ /* 0x004fce0000010000 */
[C---:B-1----:R-:W-:Y:S08]  /*14180*/  HMMA.16816.F32 R120, R196.reuse, R128, R120 ;  /* 0x00000080c478723c */ /* 0x042ff00000001878 */
        /* <DEDUP_REMOVED lines=14> */
[-C--:B------:R-:W-:Y:S08]  /*14270*/  HMMA.16816.F32 R196, R196, R6.reuse, R48 ;  /* 0x00000006c4c4723c */ /* 0x080ff00000001830 */
        /* <DEDUP_REMOVED lines=9> */
[----:B----4-:R-:W4:Y:S04]  /*14310*/  LDL R252, [R1+0x48] ;  /* 0x0000480001fc7983 */ /* 0x010f280000100800 */
[----:B------:R-:W4:Y:S04]  /*14320*/  LDL R27, [R1+0x54] ;  /* 0x00005400011b7983 */ /* 0x000f280000100800 */
[----:B------:R-:W4:Y:S04]  /*14330*/  LDL.64 R250, [R1+0x30] ;  /* 0x0000300001fa7983 */ /* 0x000f280000100a00 */
[----:B------:R-:W4:Y:S01]  /*14340*/  LDL.LU R249, [R1+0x58] ;  /* 0x0000580001f97983 */ /* 0x000f220000300800 */
[----:B------:R-:W-:-:S02]  /*14350*/  MOV R170, R2 ;  /* 0x0000000200aa7202 */ /* 0x000fc40000000f00 */
[----:B------:R-:W-:-:S05]  /*14360*/  MOV R2, c[0x0][0x208] ;  /* 0x0000820000027a02 */ /* 0x000fca0000000f00 */
[----:B------:R-:W-:-:S05]  /*14370*/  IMAD.SHL.U32 R4, R2, 0x20, RZ ;  /* 0x0000002002047824 */ /* 0x000fca00078e00ff */
[----:B------:R-:W-:Y:S01]  /*14380*/  IADD3 R2, P2, R4, 0x80, RZ ;  /* 0x0000008004027810 */ /* 0x000fe20007f5e0ff */
[----:B------:R-:W-:Y:S02]  /*14390*/  IMAD.MOV.U32 R3, RZ, RZ, R167 ;  /* 0x000000ffff037224 */ /* 0x000fe400078e00a7 */
[----:B-----5:R-:W-:Y:S02]  /*143a0*/  IMAD.MOV.U32 R0, RZ, RZ, R168 ;  /* 0x000000ffff007224 */ /* 0x020fe400078e00a8 */
[----:B------:R-:W-:Y:S01]  /*143b0*/  IMAD.MOV.U32 R169, RZ, RZ, R166 ;  /* 0x000000ffffa97224 */ /* 0x000fe200078e00a6 */
[----:B------:R-:W-:Y:S01]  /*143c0*/  ULDC.64 UR4, c[0x0][0x118] ;  /* 0x0000460000047ab9 */ /* 0x000fe20000000a00 */
[----:B--2---:R-:W-:Y:S02]  /*143d0*/  IADD3 R5, P1, R28, 0x40, RZ ;  /* 0x000000401c057810 */ /* 0x004fe40007f3e0ff */
[----:B---3--:R-:W-:-:S03]  /*143e0*/  IADD3 R6, P0, R30, 0x40, RZ ;  /* 0x000000401e067810 */ /* 0x008fc60007f1e0ff */
[----:B------:R1:W-:Y:S04]  /*143f0*/  STL [R1+0x28], R5 ;  /* 0x0000280501007387 */ /* 0x0003e80000100800 */
[----:B------:R-:W-:Y:S04]  /*14400*/  STL [R1+0x20], R6 ;  /* 0x0000200601007387 */ /* 0x000fe80000100800 */
[----:B------:R2:W-:Y:S01]  /*14410*/  STL [R1+0x18], R2 ;  /* 0x0000180201007387 */ /* 0x0005e20000100800 */
[----:B----4-:R-:W-:Y:S01]  /*14420*/  IMAD.X R4, RZ, RZ, R251, P0 ;  /* 0x000000ffff047224 */ /* 0x010fe200000e06fb */
[----:B-1----:R-:W-:-:S02]  /*14430*/  IADD3.X R5, RZ, R252, RZ, P1, !PT ;  /* 0x000000fcff057210 */ /* 0x002fc40000ffe4ff */
[----:B--2---:R-:W-:-:S03]  /*14440*/  IADD3.X R2, RZ, R27, RZ, P2, !PT ;  /* 0x0000001bff027210 */ /* 0x004fc600017fe4ff */
[----:B------:R1:W-:Y:S04]  /*14450*/  STL [R1+0x24], R5 ;  /* 0x0000240501007387 */ /* 0x0003e80000100800 */
[----:B------:R1:W-:Y:S04]  /*14460*/  STL [R1+0x14], R2 ;  /* 0x0000140201007387 */ /* 0x0003e80000100800 */
[----:B------:R1:W-:Y:S01]  /*14470*/  STL [R1+0x1c], R4 ;  /* 0x00001c0401007387 */ /* 0x0003e20000100800 */
[----:B------:R-:W-:-:S03]  /*14480*/  LEA.HI.SX32 R248, R249, 0xfffffffe, 0x1a ;  /* 0xfffffffef9f87811 */ /* 0x000fc600078fd2ff */
.L_x_839:
[----:B------:R-:W2:Y:S01]  /*14490*/  LDL.64 R26, [R1+0x38] ;  /* 0x00003800011a7983 */ /* 0x000ea20000100a00 */
[----:B------:R-:W-:Y:S04]  /*144a0*/  DEPBAR.LE SB0, 0x0 ;  /* 0x000080000000791a */ /* 0x000fe80000000000 */
[----:B-1----:R-:W-:Y:S01]  /*144b0*/  SHF.R.S32.HI R2, RZ, 0x1f, R248 ;  /* 0x0000001fff027819 */ /* 0x002fe200000114f8 */
[----:B------:R-:W3:Y:S01]  /*144c0*/  LDL R24, [R1+0x28] ;  /* 0x0000280001187983 */ /* 0x000ee20000100800 */
[----:B------:R-:W-:Y:S01]  /*144d0*/  IMAD.WIDE.U32 R28, R248, c[0x0][0x208], RZ ;  /* 0x00008200f81c7a25 */ /* 0x000fe200078e00ff */
[----:B------:R-:W-:Y:S02]  /*144e0*/  MOV R58, c[0x0][0x208] ;  /* 0x00008200003a7a02 */ /* 0x000fe40000000f00 */
[----:B------:R-:W4:Y:S01]  /*144f0*/  LDL R31, [R1+0x48] ;  /* 0x00004800011f7983 */ /* 0x000f220000100800 */
[----:B------:R-:W-:Y:S01]  /*14500*/  IMAD R2, R2, c[0x0][0x208], RZ ;  /* 0x0000820002027a24 */ /* 0x000fe200078e02ff */
[----:B------:R-:W-:Y:S02]  /*14510*/  SHF.L.U32 R38, R28, 0x6, RZ ;  /* 0x000000061c267819 */ /* 0x000fe400000006ff */
[----:B------:R-:W4:Y:S01]  /*14520*/  LDL R30, [R1+0x24] ;  /* 0x00002400011e7983 */ /* 0x000f220000100800 */
[----:B------:R-:W-:Y:S01]  /*14530*/  IMAD R2, R248, c[0x0][0x20c], R2 ;  /* 0x00008300f8027a24 */ /* 0x000fe200078e0202 */
[----:B------:R-:W-:Y:S02]  /*14540*/  MOV R57, 0x5 ;  /* 0x0000000500397802 */ /* 0x000fe40000000f00 */
[----:B------:R-:W4:Y:S01]  /*14550*/  LDL R55, [R1+0x18] ;  /* 0x0000180001377983 */ /* 0x000f220000100800 */
[----:B------:R-:W-:Y:S02]  /*14560*/  SHF.L.U32 R58, R58, 0x5, RZ ;  /* 0x000000053a3a7819 */ /* 0x000fe400000006ff */
[----:B------:R-:W-:Y:S01]  /*14570*/  IADD3 R2, R29, R2, RZ ;  /* 0x000000021d027210 */ /* 0x000fe20007ffe0ff */
[----:B------:R-:W4:Y:S01]  /*14580*/  LDL R54, [R1+0x14] ;  /* 0x0000140001367983 */ /* 0x000f220000100800 */
[----:B------:R-:W-:Y:S02]  /*14590*/  MOV R56, c[0x0][0x208] ;  /* 0x0000820000387a02 */ /* 0x000fe40000000f00 */
[----:B------:R-:W-:Y:S01]  /*145a0*/  SHF.L.U64.HI R2, R28, 0x6, R2 ;  /* 0x000000061c027819 */ /* 0x000fe20000010202 */
[----:B------:R-:W-:Y:S01]  /*145b0*/  BAR.SYNC.DEFER_BLOCKING 0x0 ;  /* 0x0000000000007b1d */ /* 0x000fe20000010000 */
[----:B------:R-:W-:Y:S07]  /*145c0*/  SHF.L.U64.HI R56, R56, R57, c[0x0][0x20c] ;  /* 0x0000830038387619 */ /* 0x000fee0000010239 */
[----:B-----5:R-:W-:Y:S04]  /*145d0*/  STL [R1+0x5c], R238 ;  /* 0x00005cee01007387 */ /* 0x020fe80000100800 */
[----:B------:R-:W-:Y:S04]  /*145e0*/  STL [R1+0x60], R246 ;  /* 0x000060f601007387 */ /* 0x000fe80000100800 */
[----:B------:R-:W-:Y:S04]  /*145f0*/  STL [R1+0x64], R245 ;  /* 0x000064f501007387 */ /* 0x000fe80000100800 */
[----:B------:R-:W-:Y:S04]  /*14600*/  STL [R1+0x68], R244 ;  /* 0x000068f401007387 */ /* 0x000fe80000100800 */
[----:B------:R-:W-:Y:S08]  /*14610*/  LDSM.16.M88.4 R64, [R234+0x8100] ;  /* 0x00810000ea40783b */ /* 0x000ff00000000200 */
[----:B------:R-:W1:Y:S08]  /*14620*/  LDSM.16.M88.4 R16, [R171+0x4100] ;  /* 0x00410000ab10783b */ /* 0x000e700000000200 */
[----:B------:R-:W1:Y:S08]  /*14630*/  LDSM.16.M88.4 R60, [R234+0xa100] ;  /* 0x00a10000ea3c783b */ /* 0x000e700000000200 */
[----:B------:R-:W1:Y:S08]  /*14640*/  LDSM.16.M88.4 R32, [R171+0x4900] ;  /* 0x00490000ab20783b */ /* 0x000e700000000200 */
[----:B------:R-:W4:Y:S04]  /*14650*/  LDL R249, [R1+0x1c] ;  /* 0x00001c0001f97983 */ /* 0x000f280000100800 */
[----:B------:R-:W2:Y:S08]  /*14660*/  LDSM.16.M88.4 R48, [R171+0x5100] ;  /* 0x00510000ab30783b */ /* 0x000eb00000000200 */
[----:B------:R-:W2:Y:S01]  /*14670*/  LDSM.16.M88.4 R164, [R171+0x5900] ;  /* 0x00590000aba4783b */ /* 0x000ea20000000200 */
[-C--:B-1----:R-:W-:Y:S07]  /*14680*/  HMMA.16816.F32 R4, R64, R16.reuse, RZ ;  /* 0x000000104004723c */ /* 0x082fee00000018ff */
[----:B------:R-:W-:Y:S01]  /*14690*/  LDSM.16.M88.4 R204, [R236+0x8100] ;  /* 0x00810000eccc783b */ /* 0x000fe20000000200 */
[C---:B------:R-:W-:Y:S07]  /*146a0*/  HMMA.16816.F32 R8, R60.reuse, R16, RZ ;  /* 0x000000103c08723c */ /* 0x040fee00000018ff */
[----:B------:R1:W1:Y:S01]  /*146b0*/  LDSM.16.M88.4 R208, [R238] ;  /* 0x00000000eed0783b */ /* 0x0002620000000200 */
[-C--:B------:R-:W-:Y:S07]  /*146c0*/  HMMA.16816.F32 R12, R60, R18.reuse, RZ ;  /* 0x000000123c0c723c */ /* 0x080fee00000018ff */
[----:B------:R-:W2:Y:S01]  /*146d0*/  LDSM.16.M88.4 R212, [R236+0xa100] ;  /* 0x00a10000ecd4783b */ /* 0x000ea20000000200 */
[C---:B------:R-:W-:Y:S07]  /*146e0*/  HMMA.16816.F32 R16, R64.reuse, R18, RZ ;  /* 0x000000124010723c */ /* 0x040fee00000018ff */
[----:B------:R-:W2:Y:S01]  /*146f0*/  LDSM.16.M88.4 R216, [R246] ;  /* 0x00000000f6d8783b */ /* 0x000ea20000000200 */
[-C--:B------:R-:W-:Y:S07]  /*14700*/  HMMA.16816.F32 R20, R64, R32.reuse, RZ ;  /* 0x000000204014723c */ /* 0x080fee00000018ff */
[----:B------:R-:W2:Y:S08]  /*14710*/  LDSM.16.M88.4 R220, [R245] ;  /* 0x00000000f5dc783b */ /* 0x000eb00000000200 */
[----:B------:R1:W2:Y:S08]  /*14720*/  LDSM.16.M88.4 R224, [R244] ;  /* 0x00000000f4e0783b */ /* 0x0002b00000000200 */
[----:B-1----:R-:W4:Y:S04]  /*14730*/  LDL R238, [R1+0x50] ;  /* 0x0000500001ee7983 */ /* 0x002f280000100800 */
[----:B------:R-:W4:Y:S06]  /*14740*/  LDL.64 R250, [R1+0x30] ;  /* 0x0000300001fa7983 */ /* 0x000f2c0000100a00 */
[----:B------:R-:W4:Y:S01]  /*14750*/  LDL R244, [R1+0x20] ;  /* 0x0000200001f47983 */ /* 0x000f220000100800 */
[C---:B--2---:R-:W-:Y:S04]  /*14760*/  IADD3 R37, P5, R38.reuse, R26, RZ ;  /* 0x0000001a26257210 */ /* 0x044fe80007fbe0ff */
[C---:B------:R-:W-:Y:S02]  /*14770*/  LEA R36, P2, R37.reuse, c[0x0][0x1f8], 0x1 ;  /* 0x00007e0025247a11 */ /* 0x040fe400078408ff */
[----:B---3--:R-:W-:Y:S02]  /*14780*/  IADD3 R38, P1, R38, R24, RZ ;  /* 0x0000001826267210 */ /* 0x008fe40007f3e0ff */
[C---:B------:R-:W-:Y:S02]  /*14790*/  HMMA.16816.F32 R24, R60.reuse, R32, RZ ;  /* 0x000000203c18723c */ /* 0x040fe400000018ff */
[----:B------:R-:W-:Y:S05]  /*147a0*/  LEA R40, P0, R38, c[0x0][0x1f8], 0x1 ;  /* 0x00007e0026287a11 */ /* 0x000fea00078008ff */
[C---:B----4-:R-:W-:Y:S02]  /*147b0*/  IADD3.X R32, R2.reuse, R31, RZ, P5, !PT ;  /* 0x0000001f02207210 */ /* 0x050fe40002ffe4ff */
[----:B------:R-:W-:Y:S02]  /*147c0*/  IADD3.X R2, R2, R30, RZ, P1, !PT ;  /* 0x0000001e02027210 */ /* 0x000fe40000ffe4ff */
[-C--:B------:R-:W-:Y:S01]  /*147d0*/  HMMA.16816.F32 R28, R60, R34.reuse, RZ ;  /* 0x000000223c1c723c */ /* 0x080fe200000018ff */
[----:B------:R-:W-:Y:S02]  /*147e0*/  LEA.HI.X R37, R37, c[0x0][0x1fc], R32, 0x1, P2 ;  /* 0x00007f0025257a11 */ /* 0x000fe400010f0c20 */
[----:B------:R-:W-:Y:S02]  /*147f0*/  LEA.HI.X R41, R38, c[0x0][0x1fc], R2, 0x1, P0 ;  /* 0x00007f0026297a11 */ /* 0x000fe400000f0c02 */
[----:B------:R-:W-:Y:S01]  /*14800*/  IADD3 R44, P0, R36, R58, RZ ;  /* 0x0000003a242c7210 */ /* 0x000fe20007f1e0ff */
[----:B------:R-:W-:Y:S01]  /*14810*/  @!PT LDS RZ, [RZ] ;  /* 0x00000000fffff984 */ /* 0x000fe20000000800 */
[----:B------:R-:W-:Y:S01]  /*14820*/  @!PT LDS RZ, [RZ] ;  /* 0x00000000fffff984 */ /* 0x000fe20000000800 */
[----:B------:R-:W-:Y:S01]  /*14830*/  @!PT LDS RZ, [RZ] ;  /* 0x00000000fffff984 */ /* 0x000fe20000000800 */
[----:B------:R1:W-:Y:S02]  /*14840*/  LDGSTS.E.BYPASS.LTC128B.128 [R247+0x100], [R36.64], !P4 ;  /* 0x0010000024f77fae */ /* 0x0003e4000e101d44 */
[C---:B------:R-:W-:Y:S04]  /*14850*/  HMMA.16816.F32 R32, R64.reuse, R34, RZ ;  /* 0x000000224020723c */ /* 0x040fe800000018ff */
[----:B------:R-:W-:Y:S02]  /*14860*/  IADD3.X R45, R37, R56, RZ, P0, !PT ;  /* 0x00000038252d7210 */ /* 0x000fe400007fe4ff */
[----:B------:R2:W-:Y:S01]  /*14870*/  LDGSTS.E.BYPASS.LTC128B.128 [R247+0x2100], [R40.64], !P3 ;  /* 0x0210000028f77fae */ /* 0x0005e2000d901d44 */
[C---:B------:R-:W-:Y:S02]  /*14880*/  IADD3 R52, P1, R44.reuse, R58, RZ ;  /* 0x0000003a2c347210 */ /* 0x040fe40007f3e0ff */
[-C--:B------:R-:W-:Y:S03]  /*14890*/  IADD3 R46, P0, R44, R55.reuse, RZ ;  /* 0x000000372c2e7210 */ /* 0x080fe60007f1e0ff */
[C---:B------:R-:W-:Y:S02]  /*148a0*/  IADD3.X R53, R45.reuse, R56, RZ, P1, !PT ;  /* 0x000000382d357210 */ /* 0x040fe40000ffe4ff */
[----:B------:R3:W-:Y:S01]  /*148b0*/  LDGSTS.E.BYPASS.LTC128B.128 [R247+0x900], [R44.64], !P4 ;  /* 0x009000002cf77fae */ /* 0x0007e2000e101d44 */
[----:B------:R-:W-:Y:S07]  /*148c0*/  IADD3.X R47, R45, R54, RZ, P0, !PT ;  /* 0x000000362d2f7210 */ /* 0x000fee00007fe4ff */
[----:B------:R3:W-:Y:S01]  /*148d0*/  LDGSTS.E.BYPASS.LTC128B.128 [R247+0x2900], [R44.64+0x80], !P3 ;  /* 0x029000802cf77fae */ /* 0x0007e2000d901d44 */
[-C--:B-1----:R-:W-:Y:S07]  /*148e0*/  HMMA.16816.F32 R36, R64, R48.reuse, RZ ;  /* 0x000000304024723c */ /* 0x082fee00000018ff */
[----:B------:R1:W-:Y:S01]  /*148f0*/  LDGSTS.E.BYPASS.LTC128B.128 [R247+0x1100], [R52.64], !P4 ;  /* 0x0110000034f77fae */ /* 0x0003e2000e101d44 */
[C---:B--2---:R-:W-:Y:S07]  /*14900*/  HMMA.16816.F32 R40, R60.reuse, R48, RZ ;  /* 0x000000303c28723c */ /* 0x044fee00000018ff */
[----:B------:R3:W-:Y:S01]  /*14910*/  LDGSTS.E.BYPASS.LTC128B.128 [R247+0x3100], [R46.64], !P3 ;  /* 0x031000002ef77fae */ /* 0x0007e2000d901d44 */
[C---:B------:R-:W-:Y:S04]  /*14920*/  IADD3 R48, P0, R52.reuse, R58, RZ ;  /* 0x0000003a34307210 */ /* 0x040fe80007f1e0ff */
[C---:B------:R-:W-:Y:S05]  /*14930*/  IADD3.X R49, R53.reuse, R56, RZ, P0, !PT ;  /* 0x0000003835317210 */ /* 0x040fea00007fe4ff */
[----:B------:R2:W-:Y:S01]  /*14940*/  LDGSTS.E.BYPASS.LTC128B.128 [R247+0x1900], [R48.64], !P4 ;  /* 0x0190000030f77fae */ /* 0x0005e2000e101d44 */
[----:B-1----:R-:W-:Y:S04]  /*14950*/  IADD3 R52, P0, R52, R55, RZ ;  /* 0x0000003734347210 */ /* 0x002fe80007f1e0ff */
[----:B------:R-:W-:Y:S02]  /*14960*/  IADD3.X R53, R53, R54, RZ, P0, !PT ;  /* 0x0000003635357210 */ /* 0x000fe400007fe4ff */
[C---:B------:R-:W-:Y:S01]  /*14970*/  ISETP.GT.AND P0, PT, R248.reuse, RZ, PT ;  /* 0x000000fff800720c */ /* 0x040fe20003f04270 */
[-C--:B---3--:R-:W-:Y:S02]  /*14980*/  HMMA.16816.F32 R44, R60, R50.reuse, RZ ;  /* 0x000000323c2c723c */ /* 0x088fe400000018ff */
[----:B------:R1:W-:Y:S01]  /*14990*/  LDGSTS.E.BYPASS.LTC128B.128 [R247+0x3900], [R52.64], !P3 ;  /* 0x0390000034f77fae */ /* 0x0003e2000d901d44 */
[----:B------:R-:W-:Y:S07]  /*149a0*/  IADD3 R248, R248, -0x1, RZ ;  /* 0xfffffffff8f87810 */ /* 0x000fee0007ffe0ff */
[----:B------:R-:W0:Y:S01]  /*149b0*/  LDGDEPBAR ;  /* 0x00000000000079af */ /* 0x000e220000000000 */
[C---:B--2---:R-:W-:Y:S08]  /*149c0*/  HMMA.16816.F32 R48, R64.reuse, R50, RZ ;  /* 0x000000324030723c */ /* 0x044ff000000018ff */
[-C--:B-1----:R-:W-:Y:S08]  /*149d0*/  HMMA.16816.F32 R52, R64, R164.reuse, RZ ;  /* 0x000000a44034723c */ /* 0x082ff000000018ff */
[C---:B------:R-:W-:Y:S08]  /*149e0*/  HMMA.16816.F32 R56, R60.reuse, R164, RZ ;  /* 0x000000a43c38723c */ /* 0x040ff000000018ff */
[-C--:B------:R-:W-:Y:S08]  /*149f0*/  HMMA.16816.F32 R60, R60, R166.reuse, RZ ;  /* 0x000000a63c3c723c */ /* 0x080ff000000018ff */
[----:B------:R-:W-:Y:S01]  /*14a00*/  HMMA.16816.F32 R64, R64, R166, RZ ;  /* 0x000000a64040723c */ /* 0x000fe200000018ff */
[----:B------:R-:W-:Y:S07]  /*14a10*/  LDSM.16.M88.4 R164, [R235+0x8100] ;  /* 0x00810000eba4783b */ /* 0x000fee0000000200 */
[-C--:B------:R-:W-:Y:S08]  /*14a20*/  HMMA.16816.F32 R4, R204, R208.reuse, R4 ;  /* 0x000000d0cc04723c */ /* 0x080ff00000001804 */
[C---:B------:R-:W-:Y:S08]  /*14a30*/  HMMA.16816.F32 R8, R212.reuse, R208, R8 ;  /* 0x000000d0d408723c */ /* 0x040ff00000001808 */
[-C--:B------:R-:W-:Y:S08]  /*14a40*/  HMMA.16816.F32 R12, R212, R210.reuse, R12 ;  /* 0x000000d2d40c723c */ /* 0x080ff0000000180c */
[C---:B------:R-:W-:Y:S01]  /*14a50*/  HMMA.16816.F32 R16, R204.reuse, R210, R16 ;  /* 0x000000d2cc10723c */ /* 0x040fe20000001810 */
[----:B------:R-:W1:Y:S07]  /*14a60*/  LDSM.16.M88.4 R208, [R233+0x4100] ;  /* 0x00410000e9d0783b */ /* 0x000e6e0000000200 */
[-C--:B------:R-:W-:Y:S08]  /*14a70*/  HMMA.16816.F32 R20, R204, R216.reuse, R20 ;  /* 0x000000d8cc14723c */ /* 0x080ff00000001814 */
[C---:B------:R-:W-:Y:S08]  /*14a80*/  HMMA.16816.F32 R24, R212.reuse, R216, R24 ;  /* 0x000000d8d418723c */ /* 0x040ff00000001818 */
[-C--:B------:R-:W-:Y:S08]  /*14a90*/  HMMA.16816.F32 R28, R212, R218.reuse, R28 ;  /* 0x000000dad41c723c */ /* 0x080ff0000000181c */
[C---:B------:R-:W-:Y:S01]  /*14aa0*/  HMMA.16816.F32 R32, R204.reuse, R218, R32 ;  /* 0x000000dacc20723c */ /* 0x040fe20000001820 */
[----:B------:R-:W2:Y:S07]  /*14ab0*/  LDSM.16.M88.4 R216, [R235+0xa100] ;  /* 0x00a10000ebd8783b */ /* 0x000eae0000000200 */
[-C--:B------:R-:W-:Y:S08]  /*14ac0*/  HMMA.16816.F32 R36, R204, R220.reuse, R36 ;  /* 0x000000dccc24723c */ /* 0x080ff00000001824 */
[C---:B------:R-:W-:Y:S08]  /*14ad0*/  HMMA.16816.F32 R40, R212.reuse, R220, R40 ;  /* 0x000000dcd428723c */ /* 0x040ff00000001828 */
[-C--:B------:R-:W-:Y:S08]  /*14ae0*/  HMMA.16816.F32 R44, R212, R222.reuse, R44 ;  /* 0x000000ded42c723c */ /* 0x080ff0000000182c */
[C---:B------:R-:W-:Y:S01]  /*14af0*/  HMMA.16816.F32 R48, R204.reuse, R222, R48 ;  /* 0x000000decc30723c */ /* 0x040fe20000001830 */
[----:B------:R-:W-:Y:S07]  /*14b00*/  LDSM.16.M88.4 R220, [R233+0x5900] ;  /* 0x00590000e9dc783b */ /* 0x000fee0000000200 */
[-C--:B------:R-:W-:Y:S08]  /*14b10*/  HMMA.16816.F32 R52, R204, R224.reuse, R52 ;  /* 0x000000e0cc34723c */ /* 0x080ff00000001834 */
[C---:B------:R-:W-:Y:S01]  /*14b20*/  HMMA.16816.F32 R56, R212.reuse, R224, R56 ;  /* 0x000000e0d438723c */ /* 0x040fe20000001838 */
[----:B------:R-:W3:Y:S06]  /*14b30*/  LDL.64 R224, [R1+0x40] ;  /* 0x0000400001e07983 */ /* 0x000eec0000100a00 */
[----:B------:R-:W-:Y:S01]  /*14b40*/  STL [R1+0x6c], R234 ;  /* 0x00006cea01007387 */ /* 0x000fe20000100800 */
[-C--:B------:R-:W-:Y:S03]  /*14b50*/  HMMA.16816.F32 R60, R212, R226.reuse, R60 ;  /* 0x000000e2d43c723c */ /* 0x080fe6000000183c */
[----:B------:R-:W-:Y:S05]  /*14b60*/  LDSM.16.M88.4 R212, [R233+0x5100] ;  /* 0x00510000e9d4783b */ /* 0x000fea0000000200 */
[----:B------:R-:W-:Y:S03]  /*14b70*/  HMMA.16816.F32 R64, R204, R226, R64 ;  /* 0x000000e2cc40723c */ /* 0x000fe60000001840 */
[----:B------:R-:W4:Y:S05]  /*14b80*/  LDSM.16.M88.4 R204, [R233+0x4900] ;  /* 0x00490000e9cc783b */ /* 0x000f2a0000000200 */
[-C--:B-1----:R-:W-:Y:S03]  /*14b90*/  HMMA.16816.F32 R4, R164, R208.reuse, R4 ;  /* 0x000000d0a404723c */ /* 0x082fe60000001804 */
[----:B------:R-:W-:Y:S04]  /*14ba0*/  STL [R1+0x70], R171 ;  /* 0x000070ab01007387 */ /* 0x000fe80000100800 */
[----:B------:R-:W-:Y:S01]  /*14bb0*/  STL [R1+0x74], R243 ;  /* 0x000074f301007387 */ /* 0x000fe20000100800 */
[C---:B--2---:R-:W-:Y:S03]  /*14bc0*/  HMMA.16816.F32 R8, R216.reuse, R208, R8 ;  /* 0x000000d0d808723c */ /* 0x044fe60000001808 */
[----:B------:R-:W-:Y:S04]  /*14bd0*/  STL [R1+0x78], R236 ;  /* 0x000078ec01007387 */ /* 0x000fe80000100800 */
[----:B------:R-:W-:Y:S01]  /*14be0*/  STL [R1+0x7c], R242 ;  /* 0x00007cf201007387 */ /* 0x000fe20000100800 */
[-C--:B------:R-:W-:Y:S08]  /*14bf0*/  HMMA.16816.F32 R12, R216, R210.reuse, R12 ;  /* 0x000000d2d80c723c */ /* 0x080ff0000000180c */
[C---:B------:R-:W-:Y:S01]  /*14c00*/  HMMA.16816.F32 R16, R164.reuse, R210, R16 ;  /* 0x000000d2a410723c */ /* 0x040fe20000001810 */
[----:B------:R-:W-:Y:S07]  /*14c10*/  LDSM.16.M88.4 R208, [R232] ;  /* 0x00000000e8d0783b */ /* 0x000fee0000000200 */
[-C--:B----4-:R-:W-:Y:S08]  /*14c20*/  HMMA.16816.F32 R20, R164, R204.reuse, R20 ;  /* 0x000000cca414723c */ /* 0x090ff00000001814 */
        /* <DEDUP_REMOVED lines=11> */
[-C--:B------:R-:W-:Y:S01]  /*14ce0*/  HMMA.16816.F32 R60, R216, R222.reuse, R60 ;  /* 0x000000ded83c723c */ /* 0x080fe2000000183c */
[----:B------:R-:W-:Y:S07]  /*14cf0*/  LDSM.16.M88.4 R216, [R232+0x1000] ;  /* 0x00100000e8d8783b */ /* 0x000fee0000000200 */
[----:B------:R-:W-:Y:S01]  /*14d00*/  HMMA.16816.F32 R64, R164, R222, R64 ;  /* 0x000000dea440723c */ /* 0x000fe20000001840 */
[----:B------:R-:W4:Y:S07]  /*14d10*/  LDSM.16.M88.4 R164, [R232+0x800] ;  /* 0x00080000e8a4783b */ /* 0x000f2e0000000200 */
[-C--:B-1----:R-:W-:Y:S01]  /*14d20*/  HMMA.16816.F32 R4, R204, R208.reuse, R4 ;  /* 0x000000d0cc04723c */ /* 0x082fe20000001804 */
[----:B------:R-:W1:Y:S07]  /*14d30*/  LDSM.16.M88.4 R220, [R232+0x1800] ;  /* 0x00180000e8dc783b */ /* 0x000e6e0000000200 */
[C---:B--2---:R-:W-:Y:S08]  /*14d40*/  HMMA.16816.F32 R8, R212.reuse, R208, R8 ;  /* 0x000000d0d408723c */ /* 0x044ff00000001808 */
[-C--:B------:R-:W-:Y:S08]  /*14d50*/  HMMA.16816.F32 R12, R212, R210.reuse, R12 ;  /* 0x000000d2d40c723c */ /* 0x080ff0000000180c */
[C---:B------:R-:W-:Y:S01]  /*14d60*/  HMMA.16816.F32 R16, R204.reuse, R210, R16 ;  /* 0x000000d2cc10723c */ /* 0x040fe20000001810 */
[----:B------:R-:W-:Y:S07]  /*14d70*/  LDSM.16.M88.4 R208, [R171+0x6100] ;  /* 0x00610000abd0783b */ /* 0x000fee0000000200 */
[-C--:B----4-:R-:W-:Y:S08]  /*14d80*/  HMMA.16816.F32 R20, R204, R164.reuse, R20 ;  /* 0x000000a4cc14723c */ /* 0x090ff00000001814 */
        /* <DEDUP_REMOVED lines=8> */
[----:B------:R-:W4:Y:S07]  /*14e10*/  LDSM.16.M88.4 R216, [R234+0xe100] ;  /* 0x00e10000ead8783b */ /* 0x000f2e0000000200 */
[-C--:B-1----:R-:W-:Y:S08]  /*14e20*/  HMMA.16816.F32 R52, R204, R220.reuse, R52 ;  /* 0x000000dccc34723c */ /* 0x082ff00000001834 */
[C---:B------:R-:W-:Y:S08]  /*14e30*/  HMMA.16816.F32 R56, R212.reuse, R220, R56 ;  /* 0x000000dcd438723c */ /* 0x040ff00000001838 */
[-C--:B------:R-:W-:Y:S01]  /*14e40*/  HMMA.16816.F32 R60, R212, R222.reuse, R60 ;  /* 0x000000ded43c723c */ /* 0x080fe2000000183c */
[----:B------:R-:W-:Y:S07]  /*14e50*/  LDSM.16.M88.4 R212, [R171+0x7100] ;  /* 0x00710000abd4783b */ /* 0x000fee0000000200 */
[----:B------:R-:W-:Y:S01]  /*14e60*/  HMMA.16816.F32 R64, R204, R222, R64 ;  /* 0x000000decc40723c */ /* 0x000fe20000001840 */
[----:B------:R-:W1:Y:S07]  /*14e70*/  LDSM.16.M88.4 R204, [R171+0x6900] ;  /* 0x00690000abcc783b */ /* 0x000e6e0000000200 */
[-C--:B--2---:R-:W-:Y:S01]  /*14e80*/  HMMA.16816.F32 R4, R164, R208.reuse, R4 ;  /* 0x000000d0a404723c */ /* 0x084fe20000001804 */
[----:B------:R-:W2:Y:S07]  /*14e90*/  LDSM.16.M88.4 R220, [R171+0x7900] ;  /* 0x00790000abdc783b */ /* 0x000eae0000000200 */
[C---:B----4-:R-:W-:Y:S08]  /*14ea0*/  HMMA.16816.F32 R8, R216.reuse, R208, R8 ;  /* 0x000000d0d808723c */ /* 0x050ff00000001808 */
[-C--:B------:R-:W-:Y:S08]  /*14eb0*/  HMMA.16816.F32 R12, R216, R210.reuse, R12 ;  /* 0x000000d2d80c723c */ /* 0x080ff0000000180c */
[C---:B------:R-:W-:Y:S01]  /*14ec0*/  HMMA.16816.F32 R16, R164.reuse, R210, R16 ;  /* 0x000000d2a410723c */ /* 0x040fe20000001810 */
[----:B------:R-:W-:Y:S07]  /*14ed0*/  LDSM.16.M88.4 R208, [R243] ;  /* 0x00000000f3d0783b */ /* 0x000fee0000000200 */
[-C--:B-1----:R-:W-:Y:S08]  /*14ee0*/  HMMA.16816.F32 R20, R164, R204.reuse, R20 ;  /* 0x000000cca414723c */ /* 0x082ff00000001814 */
        /* <DEDUP_REMOVED lines=8> */
[----:B------:R-:W4:Y:S07]  /*14f70*/  LDSM.16.M88.4 R212, [R236+0xe100] ;  /* 0x00e10000ecd4783b */ /* 0x000f2e0000000200 */
[-C--:B--2---:R-:W-:Y:S08]  /*14f80*/  HMMA.16816.F32 R52, R164, R220.reuse, R52 ;  /* 0x000000dca434723c */ /* 0x084ff00000001834 */
[C---:B------:R-:W-:Y:S08]  /*14f90*/  HMMA.16816.F32 R56, R216.reuse, R220, R56 ;  /* 0x000000dcd838723c */ /* 0x040ff00000001838 */
[-C--:B------:R-:W-:Y:S01]  /*14fa0*/  HMMA.16816.F32 R60, R216, R222.reuse, R60 ;  /* 0x000000ded83c723c */ /* 0x080fe2000000183c */
[----:B------:R-:W-:Y:S07]  /*14fb0*/  LDSM.16.M88.4 R216, [R241] ;  /* 0x00000000f1d8783b */ /* 0x000fee0000000200 */
[----:B------:R-:W-:Y:S01]  /*14fc0*/  HMMA.16816.F32 R64, R164, R222, R64 ;  /* 0x000000dea440723c */ /* 0x000fe20000001840 */
[----:B------:R-:W2:Y:S07]  /*14fd0*/  LDSM.16.M88.4 R164, [R242] ;  /* 0x00000000f2a4783b */ /* 0x000eae0000000200 */
[-C--:B-1----:R-:W-:Y:S01]  /*14fe0*/  HMMA.16816.F32 R4, R204, R208.reuse, R4 ;  /* 0x000000d0cc04723c */ /* 0x082fe20000001804 */
[----:B------:R-:W1:Y:S07]  /*14ff0*/  LDSM.16.M88.4 R220, [R240] ;  /* 0x00000000f0dc783b */ /* 0x000e6e0000000200 */
[C---:B----4-:R-:W-:Y:S08]  /*15000*/  HMMA.16816.F32 R8, R212.reuse, R208, R8 ;  /* 0x000000d0d408723c */ /* 0x050ff00000001808 */
[-C--:B------:R-:W-:Y:S08]  /*15010*/  HMMA.16816.F32 R12, R212, R210.reuse, R12 ;  /* 0x000000d2d40c723c */ /* 0x080ff0000000180c */
[C---:B------:R-:W-:Y:S01]  /*15020*/  HMMA.16816.F32 R16, R204.reuse, R210, R16 ;  /* 0x000000d2cc10723c */ /* 0x040fe20000001810 */
[----:B------:R-:W-:Y:S07]  /*15030*/  LDSM.16.M88.4 R208, [R233+0x6100] ;  /* 0x00610000e9d0783b */ /* 0x000fee0000000200 */
[-C--:B--2---:R-:W-:Y:S08]  /*15040*/  HMMA.16816.F32 R20, R204, R164.reuse, R20 ;  /* 0x000000a4cc14723c */ /* 0x084ff00000001814 */
        /* <DEDUP_REMOVED lines=20> */
[----:B------:R-:W-:Y:S07]  /*15190*/  LDSM.16.M88.4 R208, [R232+0x2000] ;  /* 0x00200000e8d0783b */ /* 0x000fee0000000200 */
        /* <DEDUP_REMOVED lines=13> */
[----:B------:R-:W2:Y:S07]  /*15270*/  LDSM.16.M88.4 R216, [R232+0x2800] ;  /* 0x00280000e8d8783b */ /* 0x000eae0000000200 */
[----:B------:R-:W-:Y:S01]  /*15280*/  HMMA.16816.F32 R64, R164, R222, R64 ;  /* 0x000000dea440723c */ /* 0x000fe20000001840 */
[----:B------:R-:W3:Y:S07]  /*15290*/  LDSM.16.M88.4 R164, [R232+0x3000] ;  /* 0x00300000e8a4783b */ /* 0x000eee0000000200 */
[-C--:B-1----:R-:W-:Y:S01]  /*152a0*/  HMMA.16816.F32 R4, R204, R208.reuse, R4 ;  /* 0x000000d0cc04723c */ /* 0x082fe20000001804 */
[----:B------:R-:W1:Y:S01]  /*152b0*/  LDSM.16.M88.4 R220, [R232+0x3800] ;  /* 0x00380000e8dc783b */ /* 0x000e620000000200 */
[----:B------:R-:W-:Y:S06]  /*152c0*/  DEPBAR.LE SB0, 0x0 ;  /* 0x000080000000791a */ /* 0x000fec0000000000 */
[C---:B----4-:R-:W-:Y:S01]  /*152d0*/  HMMA.16816.F32 R8, R212.reuse, R208, R8 ;  /* 0x000000d0d408723c */ /* 0x050fe20000001808 */
[----:B------:R-:W-:Y:S07]  /*152e0*/  BAR.SYNC.DEFER_BLOCKING 0x0 ;  /* 0x0000000000007b1d */ /* 0x000fee0000010000 */
[-C--:B------:R-:W-:Y:S08]  /*152f0*/  HMMA.16816.F32 R12, R212, R210.reuse, R12 ;  /* 0x000000d2d40c723c */ /* 0x080ff0000000180c */
[C---:B------:R-:W-:Y:S04]  /*15300*/  HMMA.16816.F32 R16, R204.reuse, R210, R16 ;  /* 0x000000d2cc10723c */ /* 0x040fe80000001810 */
[----:B------:R-:W-:Y:S04]  /*15310*/  FMNMX.FTZ R2, R4, R0, !PT ;  /* 0x0000000004027209 */ /* 0x000fe80007810000 */
[-C--:B--2---:R-:W-:Y:S04]  /*15320*/  HMMA.16816.F32 R20, R204, R216.reuse, R20 ;  /* 0x000000d8cc14723c */ /* 0x084fe80000001814 */
[----:B------:R-:W-:Y:S04]  /*15330*/  FMNMX.FTZ R2, R5, R2, !PT ;  /* 0x0000000205027209 */ /* 0x000fe80007810000 */
[C---:B------:R-:W-:Y:S08]  /*15340*/  HMMA.16816.F32 R24, R212.reuse, R216, R24 ;  /* 0x000000d8d418723c */ /* 0x040ff00000001818 */
[-C--:B------:R-:W-:Y:S04]  /*15350*/  HMMA.16816.F32 R28, R212, R218.reuse, R28 ;  /* 0x000000dad41c723c */ /* 0x080fe8000000181c */
[----:B------:R-:W-:Y:S04]  /*15360*/  FMNMX.FTZ R2, R16, R2, !PT ;  /* 0x0000000210027209 */ /* 0x000fe80007810000 */
[C---:B------:R-:W-:Y:S04]  /*15370*/  HMMA.16816.F32 R32, R204.reuse, R218, R32 ;  /* 0x000000dacc20723c */ /* 0x040fe80000001820 */
[----:B------:R-:W-:Y:S04]  /*15380*/  FMNMX.FTZ R2, R17, R2, !PT ;  /* 0x0000000211027209 */ /* 0x000fe80007810000 */
[-C--:B---3--:R-:W-:Y:S04]  /*15390*/  HMMA.16816.F32 R36, R204, R164.reuse, R36 ;  /* 0x000000a4cc24723c */ /* 0x088fe80000001824 */
[----:B------:R-:W-:Y:S04]  /*153a0*/  FMNMX.FTZ R2, R20, R2, !PT ;  /* 0x0000000214027209 */ /* 0x000fe80007810000 */
[C---:B------:R-:W-:Y:S04]  /*153b0*/  HMMA.16816.F32 R40, R212.reuse, R164, R40 ;  /* 0x000000a4d428723c */ /* 0x040fe80000001828 */
[----:B------:R-:W-:Y:S03]  /*153c0*/  FMNMX.FTZ R2, R21, R2, !PT ;  /* 0x0000000215027209 */ /* 0x000fe60007810000 */
[----:B------:R-:W-:Y:S01]  /*153d0*/  FMNMX.FTZ R165, R8, R169, !PT ;  /* 0x000000a908a57209 */ /* 0x000fe20007810000 */
[-C--:B------:R-:W-:Y:S04]  /*153e0*/  HMMA.16816.F32 R44, R212, R166.reuse, R44 ;  /* 0x000000a6d42c723c */ /* 0x080fe8000000182c */
[----:B------:R-:W-:Y:S02]  /*153f0*/  FMNMX.FTZ R164, R6, R3, !PT ;  /* 0x0000000306a47209 */ /* 0x000fe40007810000 */
[----:B------:R-:W-:Y:S02]  /*15400*/  FMNMX.FTZ R165, R9, R165, !PT ;  /* 0x000000a509a57209 */ /* 0x000fe40007810000 */
[C---:B------:R-:W-:Y:S04]  /*15410*/  HMMA.16816.F32 R48, R204.reuse, R166, R48 ;  /* 0x000000a6cc30723c */ /* 0x040fe80000001830 */
[----:B------:R-:W-:Y:S02]  /*15420*/  FMNMX.FTZ R164, R7, R164, !PT ;  /* 0x000000a407a47209 */ /* 0x000fe40007810000 */
[----:B------:R-:W-:Y:S02]  /*15430*/  FMNMX.FTZ R165, R12, R165, !PT ;  /* 0x000000a50ca57209 */ /* 0x000fe40007810000 */
[-C--:B-1----:R-:W-:Y:S04]  /*15440*/  HMMA.16816.F32 R52, R204, R220.reuse, R52 ;  /* 0x000000dccc34723c */ /* 0x082fe80000001834 */
        /* <DEDUP_REMOVED lines=34> */
[----:B------:R-:W2:Y:S01]  /*15670*/  SHFL.BFLY PT, R166, R2, 0x2, 0x1f ;  /* 0x0c401f0002a67f89 */ /* 0x000ea200000e0000 */
        /* <DEDUP_REMOVED lines=13> */
[----:B------:R-:W-:Y:S02]  /*15750*/  FMNMX.FTZ R164, R60, R164, !PT ;  /* 0x000000a43ca47209 */ /* 0x000fe40007810000 */
[----:B--2---:R-:W-:Y:S02]  /*15760*/  FMNMX.FTZ R2, R2, R166, !PT ;  /* 0x000000a602027209 */ /* 0x004fe40007810000 */
[----:B------:R-:W-:Y:S02]  /*15770*/  FMNMX.FTZ R164, R61, R164, !PT ;  /* 0x000000a43da47209 */ /* 0x000fe40007810000 */
[----:B------:R-:W-:Y:S01]  /*15780*/  FMNMX.FTZ R165, R30, R165, !PT ;  /* 0x000000a51ea57209 */ /* 0x000fe20007810000 */
[----:B------:R-:W2:Y:S03]  /*15790*/  SHFL.BFLY PT, R167, R2, 0x1, 0x1f ;  /* 0x0c201f0002a77f89 */ /* 0x000ea600000e0000 */
[----:B------:R-:W-:Y:S04]  /*157a0*/  FMNMX.FTZ R165, R31, R165, !PT ;  /* 0x000000a51fa57209 */ /* 0x000fe80007810000 */
[----:B------:R-:W-:Y:S01]  /*157b0*/  FMNMX.FTZ R165, R42, R165, !PT ;  /* 0x000000a52aa57209 */ /* 0x000fe20007810000 */
[----:B------:R-:W3:Y:S03]  /*157c0*/  SHFL.BFLY PT, R204, R164, 0x2, 0x1f ;  /* 0x0c401f00a4cc7f89 */ /* 0x000ee600000e0000 */
[----:B------:R-:W-:Y:S02]  /*157d0*/  FMNMX.FTZ R165, R43, R165, !PT ;  /* 0x000000a52ba57209 */ /* 0x000fe40007810000 */
[----:B-1----:R-:W-:Y:S05]  /*157e0*/  FMNMX.FTZ R168, R168, R205, !PT ;  /* 0x000000cda8a87209 */ /* 0x002fea0007810000 */
[C---:B------:R-:W-:Y:S02]  /*157f0*/  FADD.FTZ R0, -R168.reuse, R0 ;  /* 0x00000000a8007221 */ /* 0x040fe40000010100 */
[----:B------:R-:W-:Y:S02]  /*15800*/  FMUL.FTZ R213, R168, c[0x0][0x2d0] ;  /* 0x0000b400a8d57a20 */ /* 0x000fe40000410000 */
[----:B------:R-:W-:Y:S01]  /*15810*/  FMUL.FTZ R0, R0, c[0x0][0x2d0] ;  /* 0x0000b40000007a20 */ /* 0x000fe20000410000 */
[----:B--2---:R-:W-:Y:S01]  /*15820*/  FMNMX.FTZ R167, R2, R167, !PT ;  /* 0x000000a702a77209 */ /* 0x004fe20007810000 */
[--C-:B------:R-:W-:Y:S01]  /*15830*/  FFMA.FTZ R4, R4, c[0x0][0x2d0], -R213.reuse ;  /* 0x0000b40004047a23 */ /* 0x100fe200000108d5 */
[----:B------:R-:W-:Y:S01]  /*15840*/  FMNMX.FTZ R2, R46, R165, !PT ;  /* 0x000000a52e027209 */ /* 0x000fe20007810000 */
[--C-:B------:R-:W-:Y:S01]  /*15850*/  FFMA.FTZ R5, R5, c[0x0][0x2d0], -R213.reuse ;  /* 0x0000b40005057a23 */ /* 0x100fe200000108d5 */
[----:B------:R1:W2:Y:S01]  /*15860*/  MUFU.EX2 R165, R0 ;  /* 0x0000000000a57308 */ /* 0x0002a20000000800 */
[----:B------:R-:W-:Y:S01]  /*15870*/  FMUL.FTZ R214, R167, c[0x0][0x2d0] ;  /* 0x0000b400a7d67a20 */ /* 0x000fe20000410000 */
[----:B------:R-:W-:Y:S01]  /*15880*/  FMNMX.FTZ R2, R47, R2, !PT ;  /* 0x000000022f027209 */ /* 0x000fe20007810000 */
[--C-:B------:R-:W-:Y:S01]  /*15890*/  FFMA.FTZ R17, R17, c[0x0][0x2d0], -R213.reuse ;  /* 0x0000b40011117a23 */ /* 0x100fe200000108d5 */
[----:B---3--:R-:W-:Y:S01]  /*158a0*/  FMNMX.FTZ R164, R164, R204, !PT ;  /* 0x000000cca4a47209 */ /* 0x008fe20007810000 */
[--C-:B------:R-:W-:Y:S02]  /*158b0*/  FFMA.FTZ R7, R7, c[0x0][0x2d0], -R214.reuse ;  /* 0x0000b40007077a23 */ /* 0x100fe400000108d6 */
[--C-:B------:R-:W-:Y:S02]  /*158c0*/  FFMA.FTZ R18, R18, c[0x0][0x2d0], -R214.reuse ;  /* 0x0000b40012127a23 */ /* 0x100fe400000108d6 */
[----:B------:R-:W3:Y:S01]  /*158d0*/  SHFL.BFLY PT, R166, R164, 0x1, 0x1f ;  /* 0x0c201f00a4a67f89 */ /* 0x000ee200000e0000 */
[----:B------:R4:W-:Y:S01]  /*158e0*/  MUFU.EX2 R221, R4 ;  /* 0x0000000400dd7308 */ /* 0x0009e20000000800 */
[--C-:B------:R-:W-:Y:S02]  /*158f0*/  FFMA.FTZ R6, R6, c[0x0][0x2d0], -R214.reuse ;  /* 0x0000b40006067a23 */ /* 0x100fe400000108d6 */
[--C-:B------:R-:W-:Y:S02]  /*15900*/  FFMA.FTZ R16, R16, c[0x0][0x2d0], -R213.reuse ;  /* 0x0000b40010107a23 */ /* 0x100fe400000108d5 */
[--C-:B------:R-:W-:Y:S02]  /*15910*/  FFMA.FTZ R19, R19, c[0x0][0x2d0], -R214.reuse ;  /* 0x0000b40013137a23 */ /* 0x100fe400000108d6 */
[--C-:B------:R-:W-:Y:S02]  /*15920*/  FFMA.FTZ R36, R36, c[0x0][0x2d0], -R213.reuse ;  /* 0x0000b40024247a23 */ /* 0x100fe400000108d5 */
[----:B------:R-:W-:Y:S01]  /*15930*/  FFMA.FTZ R37, R37, c[0x0][0x2d0], -R213 ;  /* 0x0000b40025257a23 */ /* 0x000fe200000108d5 */
[----:B------:R4:W-:Y:S01]  /*15940*/  MUFU.EX2 R236, R7 ;  /* 0x0000000700ec7308 */ /* 0x0009e20000000800 */
[--C-:B------:R-:W-:Y:S02]  /*15950*/  FFMA.FTZ R38, R38, c[0x0][0x2d0], -R214.reuse ;  /* 0x0000b40026267a23 */ /* 0x100fe400000108d6 */
[----:B------:R-:W-:Y:S02]  /*15960*/  FFMA.FTZ R39, R39, c[0x0][0x2d0], -R214 ;  /* 0x0000b40027277a23 */ /* 0x000fe400000108d6 */
[----:B-1----:R-:W-:Y:S01]  /*15970*/  FADD.FTZ R0, -R167, R3 ;  /* 0x00000003a7007221 */ /* 0x002fe20000010100 */
[----:B------:R-:W-:Y:S01]  /*15980*/  FMNMX.FTZ R3, R58, R2, !PT ;  /* 0x000000023a037209 */ /* 0x000fe20007810000 */
[----:B--2---:R-:W-:Y:S02]  /*15990*/  FMUL.FTZ R68, R165, R68 ;  /* 0x00000044a5447220 */ /* 0x004fe40000410000 */
[----:B------:R-:W-:Y:S01]  /*159a0*/  FMUL.FTZ R2, R0, c[0x0][0x2d0] ;  /* 0x0000b40000027a20 */ /* 0x000fe20000410000 */
[----:B------:R1:W-:Y:S01]  /*159b0*/  MUFU.EX2 R242, R5 ;  /* 0x0000000500f27308 */ /* 0x0003e20000000800 */
[----:B------:R-:W-:Y:S01]  /*159c0*/  FMNMX.FTZ R0, R59, R3, !PT ;  /* 0x000000033b007209 */ /* 0x000fe20007810000 */
[C---:B------:R-:W-:Y:S01]  /*159d0*/  FMUL.FTZ R69, R165.reuse, R69 ;  /* 0x00000045a5457220 */ /* 0x040fe20000410000 */
[----:B---3--:R-:W-:Y:S01]  /*159e0*/  FMNMX.FTZ R166, R164, R166, !PT ;  /* 0x000000a6a4a67209 */ /* 0x008fe20007810000 */
[C---:B------:R-:W-:Y:S01]  /*159f0*/  FMUL.FTZ R80, R165.reuse, R80 ;  /* 0x00000050a5507220 */ /* 0x040fe20000410000 */
[----:B----4-:R-:W-:Y:S01]  /*15a00*/  @P0 SHF.R.S32.HI R4, RZ, 0x1f, R248 ;  /* 0x0000001fff040819 */ /* 0x010fe200000114f8 */
[----:B------:R-:W-:Y:S01]  /*15a10*/  FMUL.FTZ R81, R165, R81 ;  /* 0x00000051a5517220 */ /* 0x000fe20000410000 */
[----:B------:R-:W-:Y:S01]  /*15a20*/  FMNMX.FTZ R0, R62, R0, !PT ;  /* 0x000000003e007209 */ /* 0x000fe20007810000 */
[----:B------:R-:W-:Y:S02]  /*15a30*/  FMUL.FTZ R212, R166, c[0x0][0x2d0] ;  /* 0x0000b400a6d47a20 */ /* 0x000fe40000410000 */
[----:B------:R2:W-:Y:S01]  /*15a40*/  MUFU.EX2 R234, R18 ;  /* 0x0000001200ea7308 */ /* 0x0005e20000000800 */
[----:B------:R-:W-:Y:S01]  /*15a50*/  FMNMX.FTZ R0, R63, R0, !PT ;  /* 0x000000003f007209 */ /* 0x000fe20007810000 */
[--C-:B------:R-:W-:Y:S02]  /*15a60*/  FFMA.FTZ R9, R9, c[0x0][0x2d0], -R212.reuse ;  /* 0x0000b40009097a23 */ /* 0x100fe400000108d4 */
[----:B------:R-:W-:Y:S02]  /*15a70*/  @P0 IMAD R7, R4, c[0x0][0x1e0], RZ ;  /* 0x0000780004070a24 */ /* 0x000fe400078e02ff */
[--C-:B------:R-:W-:Y:S02]  /*15a80*/  FFMA.FTZ R12, R12, c[0x0][0x2d0], -R212.reuse ;  /* 0x0000b4000c0c7a23 */ /* 0x100fe400000108d4 */
[C---:B------:R-:W-:Y:S02]  /*15a90*/  @P0 IMAD R7, R248.reuse, c[0x0][0x1e4], R7 ;  /* 0x00007900f8070a24 */ /* 0x040fe400078e0207 */
[----:B------:R3:W-:Y:S01]  /*15aa0*/  MUFU.EX2 R218, R6 ;  /* 0x0000000600da7308 */ /* 0x0007e20000000800 */
[C---:B------:R-:W-:Y:S02]  /*15ab0*/  FMUL.FTZ R84, R165.reuse, R84 ;  /* 0x00000054a5547220 */ /* 0x040fe40000410000 */
[C---:B------:R-:W-:Y:S02]  /*15ac0*/  FMUL.FTZ R85, R165.reuse, R85 ;  /* 0x00000055a5557220 */ /* 0x040fe40000410000 */
[----:B-1----:R-:W-:Y:S04]  /*15ad0*/  @P0 IMAD.WIDE.U32 R4, R248, c[0x0][0x1e0], RZ ;  /* 0x00007800f8040a25 */ /* 0x002fe800078e00ff */
[----:B------:R-:W-:Y:S01]  /*15ae0*/  FMUL.FTZ R96, R165, R96 ;  /* 0x00000060a5607220 */ /* 0x000fe20000410000 */
[----:B------:R1:W4:Y:S01]  /*15af0*/  MUFU.EX2 R164, R2 ;  /* 0x0000000200a47308 */ /* 0x0003220000000800 */
[----:B------:R-:W-:Y:S01]  /*15b00*/  @P0 IADD3 R5, R5, R7, RZ ;  /* 0x0000000705050210 */ /* 0x000fe20007ffe0ff */
[C---:B------:R-:W-:Y:S02]  /*15b10*/  FMUL.FTZ R97, R165.reuse, R97 ;  /* 0x00000061a5617220 */ /* 0x040fe40000410000 */
[--C-:B--2---:R-:W-:Y:S01]  /*15b20*/  FFMA.FTZ R18, R8, c[0x0][0x2d0], -R212.reuse ;  /* 0x0000b40008127a23 */ /* 0x104fe200000108d4 */
[----:B------:R-:W-:Y:S01]  /*15b30*/  @P0 SHF.L.U64.HI R5, R4, 0x6, R5 ;  /* 0x0000000604050819 */ /* 0x000fe20000010205 */
[C---:B------:R-:W-:Y:S02]  /*15b40*/  FMUL.FTZ R100, R165.reuse, R100 ;  /* 0x00000064a5647220 */ /* 0x040fe40000410000 */
[----:B------:R-:W-:Y:S02]  /*15b50*/  FMUL.FTZ R101, R165, R101 ;  /* 0x00000065a5657220 */ /* 0x000fe40000410000 */
[----:B------:R2:W-:Y:S01]  /*15b60*/  MUFU.EX2 R245, R17 ;  /* 0x0000001100f57308 */ /* 0x0005e20000000800 */
[--C-:B------:R-:W-:Y:S02]  /*15b70*/  FFMA.FTZ R40, R40, c[0x0][0x2d0], -R212.reuse ;  /* 0x0000b40028287a23 */ /* 0x100fe400000108d4 */
[----:B------:R-:W-:Y:S01]  /*15b80*/  FFMA.FTZ R41, R41, c[0x0][0x2d0], -R212 ;  /* 0x0000b40029297a23 */ /* 0x000fe200000108d4 */
[----:B---3--:R-:W-:Y:S01]  /*15b90*/  @P0 SHF.L.U32 R6, R4, 0x6, RZ ;  /* 0x0000000604060819 */ /* 0x008fe200000006ff */
[--C-:B------:R-:W-:Y:S02]  /*15ba0*/  FFMA.FTZ R48, R48, c[0x0][0x2d0], -R213.reuse ;  /* 0x0000b40030307a23 */ /* 0x100fe400000108d5 */
[----:B------:R-:W-:Y:S01]  /*15bb0*/  FFMA.FTZ R49, R49, c[0x0][0x2d0], -R213 ;  /* 0x0000b40031317a23 */ /* 0x000fe200000108d5 */
[----:B------:R-:W-:Y:S01]  /*15bc0*/  @P0 IADD3 R7, P1, R6, R224, RZ ;  /* 0x000000e006070210 */ /* 0x000fe20007f3e0ff */
[--C-:B------:R-:W-:Y:S01]  /*15bd0*/  FFMA.FTZ R50, R50, c[0x0][0x2d0], -R214.reuse ;  /* 0x0000b40032327a23 */ /* 0x100fe200000108d6 */
[----:B------:R3:W-:Y:S01]  /*15be0*/  MUFU.EX2 R171, R16 ;  /* 0x0000001000ab7308 */ /* 0x0007e20000000800 */
[----:B------:R-:W-:Y:S01]  /*15bf0*/  @P0 IADD3 R4, P2, R6, R244, RZ ;  /* 0x000000f406040210 */ /* 0x000fe20007f5e0ff */
[----:B------:R-:W-:Y:S01]  /*15c00*/  FFMA.FTZ R51, R51, c[0x0][0x2d0], -R214 ;  /* 0x0000b40033337a23 */ /* 0x000fe200000108d6 */
[----:B------:R-:W-:Y:S01]  /*15c10*/  @P0 LEA R6, P5, R7, c[0x0][0x1c8], 0x1 ;  /* 0x0000720007060a11 */ /* 0x000fe200078a08ff */
[----:B-1----:R-:W-:Y:S01]  /*15c20*/  FADD.FTZ R2, -R166, R169 ;  /* 0x000000a9a6027221 */ /* 0x002fe20000010100 */
[----:B------:R-:W-:Y:S01]  /*15c30*/  MOV R244, c[0x0][0x1e0] ;  /* 0x0000780000f47a02 */ /* 0x000fe20000000f00 */
[----:B----4-:R-:W-:Y:S02]  /*15c40*/  FMUL.FTZ R70, R164, R70 ;  /* 0x00000046a4467220 */ /* 0x010fe40000410000 */
[----:B------:R-:W-:Y:S01]  /*15c50*/  FMUL.FTZ R2, R2, c[0x0][0x2d0] ;  /* 0x0000b40002027a20 */ /* 0x000fe20000410000 */
[----:B------:R-:W-:Y:S01]  /*15c60*/  @P0 SHF.L.U32 R8, R244, 0x5, RZ ;  /* 0x00000005f4080819 */ /* 0x000fe200000006ff */
[----:B------:R1:W-:Y:S01]  /*15c70*/  MUFU.EX2 R216, R18 ;  /* 0x0000001200d87308 */ /* 0x0003e20000000800 */
[C---:B------:R-:W-:Y:S02]  /*15c80*/  FMUL.FTZ R71, R164.reuse, R71 ;  /* 0x00000047a4477220 */ /* 0x040fe40000410000 */
[C---:B------:R-:W-:Y:S01]  /*15c90*/  FMUL.FTZ R82, R164.reuse, R82 ;  /* 0x00000052a4527220 */ /* 0x040fe20000410000 */
[C---:B--2---:R-:W-:Y:S01]  /*15ca0*/  @P0 IADD3.X R17, R5.reuse, R251, RZ, P1, !PT ;  /* 0x000000fb05110210 */ /* 0x044fe20000ffe4ff */
[C---:B------:R-:W-:Y:S01]  /*15cb0*/  FMUL.FTZ R83, R164.reuse, R83 ;  /* 0x00000053a4537220 */ /* 0x040fe20000410000 */
[----:B------:R-:W-:Y:S01]  /*15cc0*/  @P0 IADD3.X R5, R5, R249, RZ, P2, !PT ;  /* 0x000000f905050210 */ /* 0x000fe200017fe4ff */
[C---:B------:R-:W-:Y:S01]  /*15cd0*/  FMUL.FTZ R86, R164.reuse, R86 ;  /* 0x00000056a4567220 */ /* 0x040fe20000410000 */
[----:B------:R-:W-:Y:S01]  /*15ce0*/  @P0 LEA.HI.X R7, R7, c[0x0][0x1cc], R17, 0x1, P5 ;  /* 0x0000730007070a11 */ /* 0x000fe200028f0c11 */
[C---:B------:R-:W-:Y:S01]  /*15cf0*/  FMUL.FTZ R87, R164.reuse, R87 ;  /* 0x00000057a4577220 */ /* 0x040fe20000410000 */
[----:B------:R2:W-:Y:S01]  /*15d00*/  MUFU.EX2 R243, R9 ;  /* 0x0000000900f37308 */ /* 0x0005e20000000800 */
[----:B------:R-:W-:Y:S01]  /*15d10*/  MOV R249, 0x5 ;  /* 0x0000000500f97802 */ /* 0x000fe20000000f00 */
[----:B------:R-:W-:Y:S01]  /*15d20*/  FMUL.FTZ R98, R164, R98 ;  /* 0x00000062a4627220 */ /* 0x000fe20000410000 */
[----:B------:R4:W-:Y:S01]  /*15d30*/  @P0 LDGSTS.E.BYPASS.LTC128B.128 [R247+0x4100], [R6.64], !P4 ;  /* 0x0410000006f70fae */ /* 0x0009e2000e101d44 */
[----:B---3--:R-:W-:Y:S01]  /*15d40*/  @P0 LEA R16, P1, R4, c[0x0][0x1c8], 0x1 ;  /* 0x0000720004100a11 */ /* 0x008fe200078208ff */
[C---:B------:R-:W-:Y:S02]  /*15d50*/  FMUL.FTZ R99, R164.reuse, R99 ;  /* 0x00000063a4637220 */ /* 0x040fe40000410000 */
[----:B------:R-:W-:Y:S01]  /*15d60*/  FMUL.FTZ R102, R164, R102 ;  /* 0x00000066a4667220 */ /* 0x000fe20000410000 */
[----:B------:R-:W-:Y:S01]  /*15d70*/  @P0 LEA.HI.X R17, R4, c[0x0][0x1cc], R5, 0x1, P1 ;  /* 0x0000730004110a11 */ /* 0x000fe200008f0c05 */
[----:B------:R-:W-:Y:S01]  /*15d80*/  FMUL.FTZ R103, R164, R103 ;  /* 0x00000067a4677220 */ /* 0x000fe20000410000 */
[----:B------:R-:W3:Y:S01]  /*15d90*/  MUFU.EX2 R3, R2 ;  /* 0x0000000200037308 */ /* 0x000ee20000000800 */
[----:B------:R-:W-:Y:S01]  /*15da0*/  @P0 IADD3 R4, P1, R6, R8, RZ ;  /* 0x0000000806040210 */ /* 0x000fe20007f3e0ff */
[--C-:B------:R-:W-:Y:S01]  /*15db0*/  FFMA.FTZ R57, R57, c[0x0][0x2d0], -R212.reuse ;  /* 0x0000b40039397a23 */ /* 0x100fe200000108d4 */
[----:B------:R3:W-:Y:S01]  /*15dc0*/  @P0 LDGSTS.E.BYPASS.LTC128B.128 [R247+0x6100], [R16.64], !P3 ;  /* 0x0610000010f70fae */ /* 0x0007e2000d901d44 */
[C---:B-1----:R-:W-:Y:S01]  /*15dd0*/  @P0 SHF.L.U64.HI R18, R244.reuse, R249, c[0x0][0x1e4] ;  /* 0x00007900f4120619 */ /* 0x042fe200000102f9 */
[C---:B------:R-:W-:Y:S01]  /*15de0*/  FMUL.FTZ R112, R165.reuse, R112 ;  /* 0x00000070a5707220 */ /* 0x040fe20000410000 */
[----:B------:R-:W-:Y:S01]  /*15df0*/  SHF.L.U32 R244, R244, 0x5, RZ ;  /* 0x00000005f4f47819 */ /* 0x000fe200000006ff */
[----:B------:R-:W-:Y:S01]  /*15e00*/  FMUL.FTZ R113, R165, R113 ;  /* 0x00000071a5717220 */ /* 0x000fe20000410000 */
[----:B------:R-:W-:Y:S01]  /*15e10*/  @P0 IADD3.X R5, R7, R18, RZ, P1, !PT ;  /* 0x0000001207050210 */ /* 0x000fe20000ffe4ff */
[C---:B------:R-:W-:Y:S01]  /*15e20*/  FMUL.FTZ R114, R164.reuse, R114 ;  /* 0x00000072a4727220 */ /* 0x040fe20000410000 */
[----:B------:R1:W1:Y:S01]  /*15e30*/  MUFU.EX2 R246, R19 ;  /* 0x0000001300f67308 */ /* 0x0002620000000800 */
[----:B------:R-:W-:Y:S02]  /*15e40*/  FMUL.FTZ R115, R164, R115 ;  /* 0x00000073a4737220 */ /* 0x000fe40000410000 */
[----:B------:R1:W-:Y:S01]  /*15e50*/  @P0 LDGSTS.E.BYPASS.LTC128B.128 [R247+0x4900], [R4.64], !P4 ;  /* 0x0490000004f70fae */ /* 0x0003e2000e101d44 */
[----:B--2---:R-:W-:Y:S01]  /*15e60*/  @P0 IADD3 R9, P1, R244, 0x80, RZ ;  /* 0x00000080f4090810 */ /* 0x004fe20007f3e0ff */
[C---:B------:R-:W-:Y:S02]  /*15e70*/  FMUL.FTZ R116, R165.reuse, R116 ;  /* 0x00000074a5747220 */ /* 0x040fe40000410000 */
[----:B------:R-:W-:Y:S02]  /*15e80*/  FMUL.FTZ R117, R165, R117 ;  /* 0x00000075a5757220 */ /* 0x000fe40000410000 */
[----:B------:R-:W-:Y:S01]  /*15e90*/  FMUL.FTZ R118, R164, R118 ;  /* 0x00000076a4767220 */ /* 0x000fe20000410000 */
[----:B------:R2:W-:Y:S01]  /*15ea0*/  MUFU.EX2 R244, R12 ;  /* 0x0000000c00f47308 */ /* 0x0005e20000000800 */
[----:B------:R2:W-:Y:S01]  /*15eb0*/  @P0 LDGSTS.E.BYPASS.LTC128B.128 [R247+0x6900], [R4.64+0x80], !P3 ;  /* 0x0690008004f70fae */ /* 0x0005e2000d901d44 */
[----:B----4-:R-:W-:Y:S01]  /*15ec0*/  @P0 IADD3 R6, P6, R4, R8, RZ ;  /* 0x0000000804060210 */ /* 0x010fe20007fde0ff */
[----:B------:R-:W-:Y:S02]  /*15ed0*/  FMUL.FTZ R119, R164, R119 ;  /* 0x00000077a4777220 */ /* 0x000fe40000410000 */
[----:B---3--:R-:W-:Y:S01]  /*15ee0*/  FMUL.FTZ R72, R3, R72 ;  /* 0x0000004803487220 */ /* 0x008fe20000410000 */
[----:B------:R-:W-:Y:S01]  /*15ef0*/  @P0 IADD3.X R7, R5, R18, RZ, P6, !PT ;  /* 0x0000001205070210 */ /* 0x000fe200037fe4ff */
[----:B------:R-:W-:Y:S01]  /*15f00*/  FMUL.FTZ R73, R3, R73 ;  /* 0x0000004903497220 */ /* 0x000fe20000410000 */
[----:B------:R-:W-:Y:S01]  /*15f10*/  @P0 IADD3 R8, P2, R6, R8, RZ ;  /* 0x0000000806080210 */ /* 0x000fe20007f5e0ff */
[----:B------:R-:W3:Y:S01]  /*15f20*/  SHFL.BFLY PT, R2, R0, 0x2, 0x1f ;  /* 0x0c401f0000027f89 */ /* 0x000ee200000e0000 */
[----:B------:R-:W-:Y:S01]  /*15f30*/  @P0 IADD3.X R16, RZ, R238, RZ, P1, !PT ;  /* 0x000000eeff100210 */ /* 0x000fe20000ffe4ff */
[----:B------:R-:W-:Y:S01]  /*15f40*/  FFMA.FTZ R17, R13, c[0x0][0x2d0], -R212 ;  /* 0x0000b4000d117a23 */ /* 0x000fe200000108d4 */
[----:B------:R-:W-:Y:S01]  /*15f50*/  MUFU.EX2 R251, R39 ;  /* 0x0000002700fb7308 */ /* 0x000fe20000000800 */
[C---:B------:R-:W-:Y:S02]  /*15f60*/  FMUL.FTZ R76, R3.reuse, R76 ;  /* 0x0000004c034c7220 */ /* 0x040fe40000410000 */
[----:B-1----:R-:W-:Y:S02]  /*15f70*/  FMUL.FTZ R19, R164, R187 ;  /* 0x000000bba4137220 */ /* 0x002fe40000410000 */
[----:B------:R1:W-:Y:S01]  /*15f80*/  @P0 LDGSTS.E.BYPASS.LTC128B.128 [R247+0x5100], [R6.64], !P4 ;  /* 0x0510000006f70fae */ /* 0x0003e2000e101d44 */
[C---:B------:R-:W-:Y:S02]  /*15f90*/  FMUL.FTZ R77, R3.reuse, R77 ;  /* 0x0000004d034d7220 */ /* 0x040fe40000410000 */
[C---:B------:R-:W-:Y:S02]  /*15fa0*/  FMUL.FTZ R88, R3.reuse, R88 ;  /* 0x0000005803587220 */ /* 0x040fe40000410000 */
[----:B------:R4:W-:Y:S01]  /*15fb0*/  MUFU.EX2 R238, R17 ;  /* 0x0000001100ee7308 */ /* 0x0009e20000000800 */
[C---:B------:R-:W-:Y:S01]  /*15fc0*/  FMUL.FTZ R89, R3.reuse, R89 ;  /* 0x0000005903597220 */ /* 0x040fe20000410000 */
[----:B--2---:R-:W-:Y:S01]  /*15fd0*/  @P0 IADD3 R12, P5, R4, R9, RZ ;  /* 0x00000009040c0210 */ /* 0x004fe20007fbe0ff */
[C---:B------:R-:W-:Y:S02]  /*15fe0*/  FMUL.FTZ R92, R3.reuse, R92 ;  /* 0x0000005c035c7220 */ /* 0x040fe40000410000 */
[----:B------:R-:W-:Y:S01]  /*15ff0*/  FMUL.FTZ R93, R3, R93 ;  /* 0x0000005d035d7220 */ /* 0x000fe20000410000 */
[----:B------:R-:W-:Y:S01]  /*16000*/  @P0 IADD3.X R13, R5, R16, RZ, P5, !PT ;  /* 0x00000010050d0210 */ /* 0x000fe20002ffe4ff */
[C---:B------:R-:W-:Y:S01]  /*16010*/  FMUL.FTZ R104, R3.reuse, R104 ;  /* 0x0000006803687220 */ /* 0x040fe20000410000 */
[----:B------:R-:W-:Y:S01]  /*16020*/  @P0 IADD3 R4, P1, R6, R9, RZ ;  /* 0x0000000906040210 */ /* 0x000fe20007f3e0ff */
[----:B------:R-:W-:Y:S01]  /*16030*/  FMUL.FTZ R105, R3, R105 ;  /* 0x0000006903697220 */ /* 0x000fe20000410000 */
[C---:B------:R-:W-:Y:S01]  /*16040*/  @P0 IADD3.X R9, R7.reuse, R18, RZ, P2, !PT ;  /* 0x0000001207090210 */ /* 0x040fe200017fe4ff */
[----:B------:R2:W-:Y:S01]  /*16050*/  @P0 LDGSTS.E.BYPASS.LTC128B.128 [R247+0x7100], [R12.64], !P3 ;  /* 0x071000000cf70fae */ /* 0x0005e2000d901d44 */
[----:B---3--:R-:W-:Y:S01]  /*16060*/  FMNMX.FTZ R0, R0, R2, !PT ;  /* 0x0000000200007209 */ /* 0x008fe20007810000 */
[C---:B------:R-:W-:Y:S01]  /*16070*/  FMUL.FTZ R18, R164.reuse, R186 ;  /* 0x000000baa4127220 */ /* 0x040fe20000410000 */
[----:B------:R-:W-:Y:S01]  /*16080*/  @P0 IADD3.X R5, R7, R16, RZ, P1, !PT ;  /* 0x0000001007050210 */ /* 0x000fe20000ffe4ff */
[----:B------:R-:W-:Y:S01]  /*16090*/  FMUL.FTZ R16, R165, R184 ;  /* 0x000000b8a5107220 */ /* 0x000fe20000410000 */
[----:B------:R-:W-:Y:S01]  /*160a0*/  MUFU.EX2 R226, R41 ;  /* 0x0000002900e27308 */ /* 0x000fe20000000800 */
[C---:B------:R-:W-:Y:S02]  /*160b0*/  FMUL.FTZ R108, R3.reuse, R108 ;  /* 0x0000006c036c7220 */ /* 0x040fe40000410000 */
[----:B------:R-:W3:Y:S01]  /*160c0*/  SHFL.BFLY PT, R2, R0, 0x1, 0x1f ;  /* 0x0c201f0000027f89 */ /* 0x000ee200000e0000 */
[----:B------:R-:W-:Y:S02]  /*160d0*/  FMUL.FTZ R109, R3, R109 ;  /* 0x0000006d036d7220 */ /* 0x000fe40000410000 */
[C---:B-1----:R-:W-:Y:S01]  /*160e0*/  FMUL.FTZ R6, R164.reuse, R178 ;  /* 0x000000b2a4067220 */ /* 0x042fe20000410000 */
[----:B------:R-:W-:Y:S01]  /*160f0*/  F2FP.PACK_AB R178, R245, R171 ;  /* 0x000000abf5b2723e */ /* 0x000fe200000000ff */
[----:B------:R-:W-:Y:S01]  /*16100*/  FMUL.FTZ R7, R164, R179 ;  /* 0x000000b3a4077220 */ /* 0x000fe20000410000 */
[----:B------:R-:W-:Y:S01]  /*16110*/  F2FP.PACK_AB R179, R246, R234 ;  /* 0x000000eaf6b3723e */ /* 0x000fe200000000ff */
[----:B----4-:R-:W-:Y:S01]  /*16120*/  FMUL.FTZ R17, R165, R185 ;  /* 0x000000b9a5117220 */ /* 0x010fe20000410000 */
[----:B------:R1:W-:Y:S01]  /*16130*/  @P0 LDGSTS.E.BYPASS.LTC128B.128 [R247+0x5900], [R8.64], !P4 ;  /* 0x0590000008f70fae */ /* 0x0003e2000e101d44 */
[----:B------:R-:W-:Y:S01]  /*16140*/  MUFU.EX2 R250, R50 ;  /* 0x0000003200fa7308 */ /* 0x000fe20000000800 */
[C---:B------:R-:W-:Y:S02]  /*16150*/  FMUL.FTZ R120, R3.reuse, R120 ;  /* 0x0000007803787220 */ /* 0x040fe40000410000 */
[C---:B------:R-:W-:Y:S02]  /*16160*/  FMUL.FTZ R121, R3.reuse, R121 ;  /* 0x0000007903797220 */ /* 0x040fe40000410000 */
[C---:B------:R-:W-:Y:S02]  /*16170*/  FMUL.FTZ R124, R3.reuse, R124 ;  /* 0x0000007c037c7220 */ /* 0x040fe40000410000 */
[----:B------:R4:W-:Y:S01]  /*16180*/  @P0 LDGSTS.E.BYPASS.LTC128B.128 [R247+0x7900], [R4.64], !P3 ;  /* 0x0790000004f70fae */ /* 0x0009e2000d901d44 */
[C---:B------:R-:W-:Y:S02]  /*16190*/  FMUL.FTZ R125, R3.reuse, R125 ;  /* 0x0000007d037d7220 */ /* 0x040fe40000410000 */
[C---:B--2---:R-:W-:Y:S01]  /*161a0*/  FMUL.FTZ R12, R3.reuse, R180 ;  /* 0x000000b4030c7220 */ /* 0x044fe20000410000 */
[----:B------:R-:W-:Y:S01]  /*161b0*/  MUFU.EX2 R252, R51 ;  /* 0x0000003300fc7308 */ /* 0x000fe20000000800 */
[----:B------:R-:W-:Y:S02]  /*161c0*/  FMUL.FTZ R13, R3, R181 ;  /* 0x000000b5030d7220 */ /* 0x000fe40000410000 */
[--C-:B------:R-:W-:Y:S01]  /*161d0*/  FFMA.FTZ R32, R32, c[0x0][0x2d0], -R213.reuse ;  /* 0x0000b40020207a23 */ /* 0x100fe200000108d5 */
[----:B------:R-:W2:Y:S01]  /*161e0*/  LDSM.16.MT88.4 R204, [R228+0x100] ;  /* 0x00010000e4cc783b */ /* 0x000ea20000004200 */
[----:B---3--:R-:W-:Y:S01]  /*161f0*/  FMNMX.FTZ R2, R0, R2, !PT ;  /* 0x0000000200027209 */ /* 0x008fe20007810000 */
[----:B------:R-:W-:Y:S02]  /*16200*/  FFMA.FTZ R21, R21, c[0x0][0x2d0], -R213 ;  /* 0x0000b40015157a23 */ /* 0x000fe400000108d5 */
[----:B------:R-:W-:Y:S02]  /*16210*/  FMUL.FTZ R128, R165, R128 ;  /* 0x00000080a5807220 */ /* 0x000fe40000410000 */
[C---:B------:R-:W-:Y:S01]  /*16220*/  FADD.FTZ R0, -R2.reuse, R170 ;  /* 0x000000aa02007221 */ /* 0x040fe20000010100 */
[----:B------:R-:W-:Y:S01]  /*16230*/  MUFU.EX2 R225, R32 ;  /* 0x0000002000e17308 */ /* 0x000fe20000000800 */
[----:B------:R-:W-:Y:S01]  /*16240*/  FMUL.FTZ R169, R2, c[0x0][0x2d0] ;  /* 0x0000b40002a97a20 */ /* 0x000fe20000410000 */
[----:B------:R-:W3:Y:S01]  /*16250*/  LDSM.16.MT88.4 R208, [R229+0x100] ;  /* 0x00010000e5d0783b */ /* 0x000ee20000004200 */
[----:B------:R-:W-:Y:S02]  /*16260*/  FMUL.FTZ R0, R0, c[0x0][0x2d0] ;  /* 0x0000b40000007a20 */ /* 0x000fe40000410000 */
[--C-:B------:R-:W-:Y:S02]  /*16270*/  FFMA.FTZ R14, R14, c[0x0][0x2d0], -R169.reuse ;  /* 0x0000b4000e0e7a23 */ /* 0x100fe400000108a9 */
[--C-:B------:R-:W-:Y:S02]  /*16280*/  FFMA.FTZ R15, R15, c[0x0][0x2d0], -R169.reuse ;  /* 0x0000b4000f0f7a23 */ /* 0x100fe400000108a9 */
[--C-:B------:R-:W-:Y:S01]  /*16290*/  FFMA.FTZ R10, R10, c[0x0][0x2d0], -R169.reuse ;  /* 0x0000b4000a0a7a23 */ /* 0x100fe200000108a9 */
[----:B------:R-:W2:Y:S01]  /*162a0*/  MUFU.EX2 R0, R0 ;  /* 0x0000000000007308 */ /* 0x000ea20000000800 */
[--C-:B------:R-:W-:Y:S01]  /*162b0*/  FFMA.FTZ R11, R11, c[0x0][0x2d0], -R169.reuse ;  /* 0x0000b4000b0b7a23 */ /* 0x100fe200000108a9 */
[----:B------:R-:W-:Y:S01]  /*162c0*/  LDSM.16.MT88.4 R184, [R230+0x100] ;  /* 0x00010000e6b8783b */ /* 0x000fe20000004200 */
[C---:B----4-:R-:W-:Y:S01]  /*162d0*/  FMUL.FTZ R4, R165.reuse, R176 ;  /* 0x000000b0a5047220 */ /* 0x050fe20000410000 */
[----:B------:R-:W-:Y:S01]  /*162e0*/  F2FP.PACK_AB R176, R242, R221 ;  /* 0x000000ddf2b0723e */ /* 0x000fe200000000ff */
[----:B------:R-:W-:Y:S01]  /*162f0*/  FMUL.FTZ R5, R165, R177 ;  /* 0x000000b1a5057220 */ /* 0x000fe20000410000 */
[----:B------:R-:W-:Y:S01]  /*16300*/  F2FP.PACK_AB R177, R236, R218 ;  /* 0x000000daecb1723e */ /* 0x000fe200000000ff */
[--C-:B------:R-:W-:Y:S02]  /*16310*/  FFMA.FTZ R42, R42, c[0x0][0x2d0], -R169.reuse ;  /* 0x0000b4002a2a7a23 */ /* 0x100fe400000108a9 */
[--C-:B------:R-:W-:Y:S01]  /*16320*/  FFMA.FTZ R43, R43, c[0x0][0x2d0], -R169.reuse ;  /* 0x0000b4002b2b7a23 */ /* 0x100fe200000108a9 */
[----:B------:R4:W-:Y:S01]  /*16330*/  MUFU.EX2 R219, R14 ;  /* 0x0000000e00db7308 */ /* 0x0009e20000000800 */
[----:B------:R-:W0:Y:S01]  /*16340*/  LDGDEPBAR ;  /* 0x00000000000079af */ /* 0x000e220000000000 */
[--C-:B------:R-:W-:Y:S02]  /*16350*/  FFMA.FTZ R58, R58, c[0x0][0x2d0], -R169.reuse ;  /* 0x0000b4003a3a7a23 */ /* 0x100fe400000108a9 */
[----:B------:R-:W-:Y:S02]  /*16360*/  FFMA.FTZ R59, R59, c[0x0][0x2d0], -R169 ;  /* 0x0000b4003b3b7a23 */ /* 0x000fe400000108a9 */
[----:B-1----:R-:W-:Y:S01]  /*16370*/  FMUL.FTZ R8, R3, R172 ;  /* 0x000000ac03087220 */ /* 0x002fe20000410000 */
[----:B------:R-:W-:Y:S01]  /*16380*/  F2FP.PACK_AB R172, R243, R216 ;  /* 0x000000d8f3ac723e */ /* 0x000fe200000000ff */
[----:B------:R-:W-:Y:S02]  /*16390*/  FMUL.FTZ R129, R165, R129 ;  /* 0x00000081a5817220 */ /* 0x000fe40000410000 */
[----:B------:R1:W-:Y:S01]  /*163a0*/  MUFU.EX2 R220, R15 ;  /* 0x0000000f00dc7308 */ /* 0x0003e20000000800 */
[----:B------:R-:W-:Y:S01]  /*163b0*/  FMUL.FTZ R130, R164, R130 ;  /* 0x00000082a4827220 */ /* 0x000fe20000410000 */
[-C--:B--2---:R-:W-:Y:S05]  /*163c0*/  HMMA.16816.F32 R4, R176, R204.reuse, R4 ;  /* 0x000000ccb004723c */ /* 0x084fea0000001804 */
[----:B------:R-:W-:Y:S03]  /*163d0*/  FMUL.FTZ R9, R3, R173 ;  /* 0x000000ad03097220 */ /* 0x000fe60000410000 */
[----:B------:R2:W-:Y:S01]  /*163e0*/  MUFU.EX2 R215, R10 ;  /* 0x0000000a00d77308 */ /* 0x0005e20000000800 */
[C---:B------:R-:W-:Y:S03]  /*163f0*/  FMUL.FTZ R74, R0.reuse, R74 ;  /* 0x0000004a004a7220 */ /* 0x040fe60000410000 */
[C---:B----4-:R-:W-:Y:S02]  /*16400*/  FMUL.FTZ R14, R0.reuse, R182 ;  /* 0x000000b6000e7220 */ /* 0x050fe40000410000 */
[C---:B------:R-:W-:Y:S02]  /*16410*/  FMUL.FTZ R75, R0.reuse, R75 ;  /* 0x0000004b004b7220 */ /* 0x040fe40000410000 */
[C---:B------:R-:W-:Y:S02]  /*16420*/  FMUL.FTZ R78, R0.reuse, R78 ;  /* 0x0000004e004e7220 */ /* 0x040fe40000410000 */
[----:B------:R-:W4:Y:S01]  /*16430*/  MUFU.EX2 R217, R11 ;  /* 0x0000000b00d97308 */ /* 0x000f220000000800 */
[C---:B------:R-:W-:Y:S02]  /*16440*/  FMUL.FTZ R79, R0.reuse, R79 ;  /* 0x0000004f004f7220 */ /* 0x040fe40000410000 */
[C---:B------:R-:W-:Y:S02]  /*16450*/  FMUL.FTZ R90, R0.reuse, R90 ;  /* 0x0000005a005a7220 */ /* 0x040fe40000410000 */
[C---:B-1----:R-:W-:Y:S02]  /*16460*/  FMUL.FTZ R15, R0.reuse, R183 ;  /* 0x000000b7000f7220 */ /* 0x042fe40000410000 */
[----:B------:R-:W1:Y:S01]  /*16470*/  LDSM.16.MT88.4 R180, [R231+0x100] ;  /* 0x00010000e7b4783b */ /* 0x000e620000004200 */
[C---:B------:R-:W-:Y:S02]  /*16480*/  FMUL.FTZ R91, R0.reuse, R91 ;  /* 0x0000005b005b7220 */ /* 0x040fe40000410000 */
[C---:B------:R-:W-:Y:S01]  /*16490*/  FMUL.FTZ R94, R0.reuse, R94 ;  /* 0x0000005e005e7220 */ /* 0x040fe20000410000 */
[----:B------:R1:W1:Y:S01]  /*164a0*/  MUFU.EX2 R170, R21 ;  /* 0x0000001500aa7308 */ /* 0x0002620000000800 */
[C---:B------:R-:W-:Y:S02]  /*164b0*/  FMUL.FTZ R95, R0.reuse, R95 ;  /* 0x0000005f005f7220 */ /* 0x040fe40000410000 */
[----:B--2---:R-:W-:Y:S01]  /*164c0*/  FMUL.FTZ R10, R0, R174 ;  /* 0x000000ae000a7220 */ /* 0x004fe20000410000 */
[----:B------:R-:W-:Y:S01]  /*164d0*/  F2FP.PACK_AB R174, R238, R244 ;  /* 0x000000f4eeae723e */ /* 0x000fe200000000ff */
[C---:B------:R-:W-:Y:S02]  /*164e0*/  FMUL.FTZ R106, R0.reuse, R106 ;  /* 0x0000006a006a7220 */ /* 0x040fe40000410000 */
[C---:B------:R-:W-:Y:S02]  /*164f0*/  FMUL.FTZ R107, R0.reuse, R107 ;  /* 0x0000006b006b7220 */ /* 0x040fe40000410000 */
[C---:B------:R-:W-:Y:S02]  /*16500*/  FMUL.FTZ R110, R0.reuse, R110 ;  /* 0x0000006e006e7220 */ /* 0x040fe40000410000 */
[C---:B------:R-:W-:Y:S01]  /*16510*/  FMUL.FTZ R111, R0.reuse, R111 ;  /* 0x0000006f006f7220 */ /* 0x040fe20000410000 */
[----:B----4-:R-:W-:Y:S01]  /*16520*/  F2FP.PACK_AB R173, R217, R215 ;  /* 0x000000d7d9ad723e */ /* 0x010fe200000000ff */
[----:B------:R-:W-:Y:S01]  /*16530*/  FMUL.FTZ R11, R0, R175 ;  /* 0x000000af000b7220 */ /* 0x000fe20000410000 */
[----:B------:R-:W-:Y:S01]  /*16540*/  F2FP.PACK_AB R175, R220, R219 ;  /* 0x000000dbdcaf723e */ /* 0x000fe200000000ff */
[C---:B------:R-:W-:Y:S02]  /*16550*/  FMUL.FTZ R122, R0.reuse, R122 ;  /* 0x0000007a007a7220 */ /* 0x040fe40000410000 */
[C---:B------:R-:W-:Y:S02]  /*16560*/  FMUL.FTZ R123, R0.reuse, R123 ;  /* 0x0000007b007b7220 */ /* 0x040fe40000410000 */
[C---:B------:R-:W-:Y:S02]  /*16570*/  FMUL.FTZ R126, R0.reuse, R126 ;  /* 0x0000007e007e7220 */ /* 0x040fe40000410000 */
[C---:B------:R-:W-:Y:S01]  /*16580*/  HMMA.16816.F32 R8, R172.reuse, R204, R8 ;  /* 0x000000ccac08723c */ /* 0x040fe20000001808 */
[----:B------:R-:W-:Y:S03]  /*16590*/  MUFU.EX2 R205, R43 ;  /* 0x0000002b00cd7308 */ /* 0x000fe60000000800 */
[----:B------:R-:W-:Y:S02]  /*165a0*/  FMUL.FTZ R127, R0, R127 ;  /* 0x0000007f007f7220 */ /* 0x000fe40000410000 */
[----:B------:R-:W-:Y:S02]  /*165b0*/  FMUL.FTZ R131, R164, R131 ;  /* 0x00000083a4837220 */ /* 0x000fe40000410000 */
[-C--:B------:R-:W-:Y:S04]  /*165c0*/  HMMA.16816.F32 R12, R172, R206.reuse, R12 ;  /* 0x000000ceac0c723c */ /* 0x080fe8000000180c */
[--C-:B------:R-:W-:Y:S02]  /*165d0*/  FFMA.FTZ R20, R20, c[0x0][0x2d0], -R213.reuse ;  /* 0x0000b40014147a23 */ /* 0x100fe400000108d5 */
[--C-:B------:R-:W-:Y:S02]  /*165e0*/  FFMA.FTZ R22, R22, c[0x0][0x2d0], -R214.reuse ;  /* 0x0000b40016167a23 */ /* 0x100fe400000108d6 */
[C---:B------:R-:W-:Y:S01]  /*165f0*/  HMMA.16816.F32 R16, R176.reuse, R206, R16 ;  /* 0x000000ceb010723c */ /* 0x040fe20000001810 */
[----:B------:R-:W-:Y:S03]  /*16600*/  MUFU.EX2 R206, R42 ;  /* 0x0000002a00ce7308 */ /* 0x000fe60000000800 */
[C---:B------:R-:W-:Y:S02]  /*16610*/  FMUL.FTZ R132, R165.reuse, R132 ;  /* 0x00000084a5847220 */ /* 0x040fe40000410000 */
[----:B------:R-:W-:Y:S02]  /*16620*/  FMUL.FTZ R133, R165, R133 ;  /* 0x00000085a5857220 */ /* 0x000fe40000410000 */
[-C--:B---3--:R-:W-:Y:S03]  /*16630*/  HMMA.16816.F32 R68, R176, R208.reuse, R68 ;  /* 0x000000d0b044723c */ /* 0x088fe60000001844 */
[----:B------:R-:W2:Y:S01]  /*16640*/  MUFU.EX2 R224, R22 ;  /* 0x0000001600e07308 */ /* 0x000ea20000000800 */
[C---:B------:R-:W-:Y:S02]  /*16650*/  FMUL.FTZ R134, R164.reuse, R134 ;  /* 0x00000086a4867220 */ /* 0x040fe40000410000 */
[----:B------:R-:W-:Y:S02]  /*16660*/  FMUL.FTZ R135, R164, R135 ;  /* 0x00000087a4877220 */ /* 0x000fe40000410000 */
[C---:B------:R-:W-:Y:S04]  /*16670*/  HMMA.16816.F32 R72, R172.reuse, R208, R72 ;  /* 0x000000d0ac48723c */ /* 0x040fe80000001848 */
[C---:B------:R-:W-:Y:S01]  /*16680*/  FMUL.FTZ R136, R3.reuse, R136 ;  /* 0x0000008803887220 */ /* 0x040fe20000410000 */
[----:B------:R3:W-:Y:S01]  /*16690*/  MUFU.EX2 R222, R20 ;  /* 0x0000001400de7308 */ /* 0x0007e20000000800 */
[----:B------:R-:W-:Y:S02]  /*166a0*/  FMUL.FTZ R137, R3, R137 ;  /* 0x0000008903897220 */ /* 0x000fe40000410000 */
[-C--:B------:R-:W-:Y:S04]  /*166b0*/  HMMA.16816.F32 R76, R172, R210.reuse, R76 ;  /* 0x000000d2ac4c723c */ /* 0x080fe8000000184c */
[C---:B------:R-:W-:Y:S02]  /*166c0*/  FMUL.FTZ R138, R0.reuse, R138 ;  /* 0x0000008a008a7220 */ /* 0x040fe40000410000 */
[----:B------:R-:W-:Y:S02]  /*166d0*/  FMUL.FTZ R139, R0, R139 ;  /* 0x0000008b008b7220 */ /* 0x000fe40000410000 */
[C---:B------:R-:W-:Y:S04]  /*166e0*/  HMMA.16816.F32 R80, R176.reuse, R210, R80 ;  /* 0x000000d2b050723c */ /* 0x040fe80000001850 */
[--C-:B------:R-:W-:Y:S02]  /*166f0*/  FFMA.FTZ R34, R34, c[0x0][0x2d0], -R214.reuse ;  /* 0x0000b40022227a23 */ /* 0x100fe400000108d6 */
[----:B------:R-:W-:Y:S02]  /*16700*/  FFMA.FTZ R33, R33, c[0x0][0x2d0], -R213 ;  /* 0x0000b40021217a23 */ /* 0x000fe400000108d5 */
[-C--:B-1----:R-:W-:Y:S02]  /*16710*/  HMMA.16816.F32 R84, R176, R180.reuse, R84 ;  /* 0x000000b4b054723c */ /* 0x082fe40000001854 */
[----:B------:R-:W-:Y:S02]  /*16720*/  MUFU.EX2 R223, R33 ;  /* 0x0000002100df7308 */ /* 0x000fe40000000800 */
[--C-:B------:R-:W-:Y:S02]  /*16730*/  FFMA.FTZ R32, R23, c[0x0][0x2d0], -R214.reuse ;  /* 0x0000b40017207a23 */ /* 0x100fe400000108d6 */
[C---:B------:R-:W-:Y:S02]  /*16740*/  FMUL.FTZ R21, R3.reuse, R189 ;  /* 0x000000bd03157220 */ /* 0x040fe40000410000 */
[C---:B------:R-:W-:Y:S04]  /*16750*/  HMMA.16816.F32 R88, R172.reuse, R180, R88 ;  /* 0x000000b4ac58723c */ /* 0x040fe80000001858 */
[----:B---3--:R-:W-:Y:S01]  /*16760*/  FMUL.FTZ R20, R3, R188 ;  /* 0x000000bc03147220 */ /* 0x008fe20000410000 */
[----:B------:R-:W-:Y:S01]  /*16770*/  MOV R188, R225 ;  /* 0x000000e100bc7202 */ /* 0x000fe20000000f00 */
[C---:B------:R-:W-:Y:S01]  /*16780*/  FMUL.FTZ R22, R0.reuse, R190 ;  /* 0x000000be00167220 */ /* 0x040fe20000410000 */
[----:B------:R1:W-:Y:S01]  /*16790*/  MUFU.EX2 R225, R40 ;  /* 0x0000002800e17308 */ /* 0x0003e20000000800 */
[-C--:B------:R-:W-:Y:S04]  /*167a0*/  HMMA.16816.F32 R92, R172, R182.reuse, R92 ;  /* 0x000000b6ac5c723c */ /* 0x080fe8000000185c */
[----:B------:R-:W-:Y:S01]  /*167b0*/  FMUL.FTZ R23, R0, R191 ;  /* 0x000000bf00177220 */ /* 0x000fe20000410000 */
[----:B------:R-:W-:Y:S01]  /*167c0*/  MOV R190, R170 ;  /* 0x000000aa00be7202 */ /* 0x000fe20000000f00 */
[C---:B------:R-:W-:Y:S02]  /*167d0*/  FMUL.FTZ R140, R165.reuse, R140 ;  /* 0x0000008ca58c7220 */ /* 0x040fe40000410000 */
[C---:B------:R-:W-:Y:S01]  /*167e0*/  HMMA.16816.F32 R96, R176.reuse, R182, R96 ;  /* 0x000000b6b060723c */ /* 0x040fe20000001860 */
[----:B------:R-:W3:Y:S01]  /*167f0*/  LDSM.16.MT88.4 R180, [R228+0x2100] ;  /* 0x00210000e4b4783b */ /* 0x000ee20000004200 */
[----:B------:R4:W-:Y:S02]  /*16800*/  MUFU.EX2 R189, R32 ;  /* 0x0000002000bd7308 */ /* 0x0009e40000000800 */
[----:B------:R-:W-:Y:S02]  /*16810*/  FMUL.FTZ R141, R165, R141 ;  /* 0x0000008da58d7220 */ /* 0x000fe40000410000 */
[C---:B------:R-:W-:Y:S02]  /*16820*/  FMUL.FTZ R142, R164.reuse, R142 ;  /* 0x0000008ea48e7220 */ /* 0x040fe40000410000 */
[-C--:B------:R-:W-:Y:S04]  /*16830*/  HMMA.16816.F32 R100, R176, R184.reuse, R100 ;  /* 0x000000b8b064723c */ /* 0x080fe80000001864 */
[C---:B------:R-:W-:Y:S02]  /*16840*/  FMUL.FTZ R143, R164.reuse, R143 ;  /* 0x0000008fa48f7220 */ /* 0x040fe40000410000 */
[----:B------:R-:W-:Y:S01]  /*16850*/  FFMA.FTZ R170, R35, c[0x0][0x2d0], -R214 ;  /* 0x0000b40023aa7a23 */ /* 0x000fe200000108d6 */
[----:B-1----:R-:W-:Y:S01]  /*16860*/  LDSM.16.MT88.4 R40, [R228+0x1100] ;  /* 0x00110000e428783b */ /* 0x002fe20000004200 */
[C---:B------:R-:W-:Y:S04]  /*16870*/  HMMA.16816.F32 R104, R172.reuse, R184, R104 ;  /* 0x000000b8ac68723c */ /* 0x040fe80000001868 */
[C---:B------:R-:W-:Y:S01]  /*16880*/  FMUL.FTZ R33, R165.reuse, R193 ;  /* 0x000000c1a5217220 */ /* 0x040fe20000410000 */
[----:B--2---:R-:W-:Y:S01]  /*16890*/  MOV R193, R224 ;  /* 0x000000e000c17202 */ /* 0x004fe20000000f00 */
[----:B------:R-:W-:Y:S01]  /*168a0*/  FMUL.FTZ R35, R164, R195 ;  /* 0x000000c3a4237220 */ /* 0x000fe20000410000 */
[----:B------:R-:W2:Y:S01]  /*168b0*/  LDL.LU R224, [R1+0xc] ;  /* 0x00000c0001e07983 */ /* 0x000ea20000300800 */
[-C--:B------:R-:W-:Y:S01]  /*168c0*/  HMMA.16816.F32 R108, R172, R186.reuse, R108 ;  /* 0x000000baac6c723c */ /* 0x080fe2000000186c */
[----:B------:R-:W-:Y:S03]  /*168d0*/  MUFU.EX2 R170, R170 ;  /* 0x000000aa00aa7308 */ /* 0x000fe60000000800 */
[----:B----4-:R-:W-:Y:S02]  /*168e0*/  FMUL.FTZ R32, R165, R192 ;  /* 0x000000c0a5207220 */ /* 0x010fe40000410000 */
[C---:B------:R-:W-:Y:S02]  /*168f0*/  FMUL.FTZ R144, R3.reuse, R144 ;  /* 0x0000009003907220 */ /* 0x040fe40000410000 */
[C---:B------:R-:W-:Y:S01]  /*16900*/  HMMA.16816.F32 R112, R176.reuse, R186, R112 ;  /* 0x000000bab070723c */ /* 0x040fe20000001870 */
[----:B------:R-:W1:Y:S03]  /*16910*/  LDSM.16.MT88.4 R184, [R229+0x2100] ;  /* 0x00210000e5b8783b */ /* 0x000e660000004200 */
[C---:B------:R-:W-:Y:S02]  /*16920*/  FMUL.FTZ R145, R3.reuse, R145 ;  /* 0x0000009103917220 */ /* 0x040fe40000410000 */
[C---:B------:R-:W-:Y:S02]  /*16930*/  FMUL.FTZ R146, R0.reuse, R146 ;  /* 0x0000009200927220 */ /* 0x040fe40000410000 */
[C---:B------:R-:W-:Y:S01]  /*16940*/  FMUL.FTZ R147, R0.reuse, R147 ;  /* 0x0000009300937220 */ /* 0x040fe20000410000 */
[-C--:B---3--:R-:W-:Y:S03]  /*16950*/  HMMA.16816.F32 R116, R176, R180.reuse, R116 ;  /* 0x000000b4b074723c */ /* 0x088fe60000001874 */
[C---:B------:R-:W-:Y:S02]  /*16960*/  FMUL.FTZ R148, R3.reuse, R148 ;  /* 0x0000009403947220 */ /* 0x040fe40000410000 */
[----:B------:R-:W-:Y:S02]  /*16970*/  FMUL.FTZ R149, R3, R149 ;  /* 0x0000009503957220 */ /* 0x000fe40000410000 */
[C---:B------:R-:W-:Y:S01]  /*16980*/  FMUL.FTZ R150, R0.reuse, R150 ;  /* 0x0000009600967220 */ /* 0x040fe20000410000 */
[C---:B------:R-:W-:Y:S04]  /*16990*/  HMMA.16816.F32 R120, R172.reuse, R180, R120 ;  /* 0x000000b4ac78723c */ /* 0x040fe80000001878 */
[----:B------:R-:W-:Y:S02]  /*169a0*/  FMUL.FTZ R151, R0, R151 ;  /* 0x0000009700977220 */ /* 0x000fe40000410000 */
[C---:B------:R-:W-:Y:S02]  /*169b0*/  FMUL.FTZ R152, R165.reuse, R152 ;  /* 0x00000098a5987220 */ /* 0x040fe40000410000 */
[-C--:B------:R-:W-:Y:S04]  /*169c0*/  HMMA.16816.F32 R124, R172, R182.reuse, R124 ;  /* 0x000000b6ac7c723c */ /* 0x080fe8000000187c */
[C---:B------:R-:W-:Y:S02]  /*169d0*/  FMUL.FTZ R153, R165.reuse, R153 ;  /* 0x00000099a5997220 */ /* 0x040fe40000410000 */
[C---:B------:R-:W-:Y:S02]  /*169e0*/  FMUL.FTZ R154, R164.reuse, R154 ;  /* 0x0000009aa49a7220 */ /* 0x040fe40000410000 */
[C---:B------:R-:W-:Y:S01]  /*169f0*/  HMMA.16816.F32 R128, R176.reuse, R182, R128 ;  /* 0x000000b6b080723c */ /* 0x040fe20000001880 */
[----:B------:R-:W3:Y:S03]  /*16a00*/  LDSM.16.MT88.4 R180, [R231+0x2100] ;  /* 0x00210000e7b4783b */ /* 0x000ee60000004200 */
[C---:B------:R-:W-:Y:S02]  /*16a10*/  FMUL.FTZ R155, R164.reuse, R155 ;  /* 0x0000009ba49b7220 */ /* 0x040fe40000410000 */
[C---:B------:R-:W-:Y:S02]  /*16a20*/  FMUL.FTZ R156, R165.reuse, R156 ;  /* 0x0000009ca59c7220 */ /* 0x040fe40000410000 */
[-C--:B-1----:R-:W-:Y:S04]  /*16a30*/  HMMA.16816.F32 R132, R176, R184.reuse, R132 ;  /* 0x000000b8b084723c */ /* 0x082fe80000001884 */
[----:B------:R-:W-:Y:S02]  /*16a40*/  FMUL.FTZ R157, R165, R157 ;  /* 0x0000009da59d7220 */ /* 0x000fe40000410000 */
[C---:B------:R-:W-:Y:S02]  /*16a50*/  FMUL.FTZ R158, R164.reuse, R158 ;  /* 0x0000009ea49e7220 */ /* 0x040fe40000410000 */
[C---:B------:R-:W-:Y:S01]  /*16a60*/  HMMA.16816.F32 R136, R172.reuse, R184, R136 ;  /* 0x000000b8ac88723c */ /* 0x040fe20000001888 */
[----:B------:R1:W4:Y:S03]  /*16a70*/  MUFU.EX2 R184, R34 ;  /* 0x0000002200b87308 */ /* 0x0003260000000800 */
[----:B------:R-:W-:Y:S02]  /*16a80*/  FMUL.FTZ R159, R164, R159 ;  /* 0x0000009fa49f7220 */ /* 0x000fe40000410000 */
[C---:B------:R-:W-:Y:S02]  /*16a90*/  FMUL.FTZ R160, R3.reuse, R160 ;  /* 0x000000a003a07220 */ /* 0x040fe40000410000 */
[-C--:B------:R-:W-:Y:S04]  /*16aa0*/  HMMA.16816.F32 R20, R172, R186.reuse, R20 ;  /* 0x000000baac14723c */ /* 0x080fe80000001814 */
[----:B------:R-:W-:Y:S02]  /*16ab0*/  FMUL.FTZ R161, R3, R161 ;  /* 0x000000a103a17220 */ /* 0x000fe40000410000 */
[----:B------:R-:W-:Y:S02]  /*16ac0*/  FMUL.FTZ R162, R0, R162 ;  /* 0x000000a200a27220 */ /* 0x000fe40000410000 */
[C---:B------:R-:W-:Y:S04]  /*16ad0*/  HMMA.16816.F32 R140, R176.reuse, R186, R140 ;  /* 0x000000bab08c723c */ /* 0x040fe8000000188c */
[--C-:B------:R-:W-:Y:S02]  /*16ae0*/  FFMA.FTZ R24, R24, c[0x0][0x2d0], -R212.reuse ;  /* 0x0000b40018187a23 */ /* 0x100fe400000108d4 */
[--C-:B------:R-:W-:Y:S02]  /*16af0*/  FFMA.FTZ R25, R25, c[0x0][0x2d0], -R212.reuse ;  /* 0x0000b40019197a23 */ /* 0x100fe400000108d4 */
[--C-:B------:R-:W-:Y:S01]  /*16b00*/  FFMA.FTZ R26, R26, c[0x0][0x2d0], -R169.reuse ;  /* 0x0000b4001a1a7a23 */ /* 0x100fe200000108a9 */
[----:B------:R3:W-:Y:S03]  /*16b10*/  MUFU.EX2 R192, R24 ;  /* 0x0000001800c07308 */ /* 0x0007e60000000800 */
[----:B-1----:R-:W-:Y:S01]  /*16b20*/  FMUL.FTZ R34, R164, R194 ;  /* 0x000000c2a4227220 */ /* 0x002fe20000410000 */
[----:B----4-:R-:W-:Y:S01]  /*16b30*/  MOV R194, R184 ;  /* 0x000000b800c27202 */ /* 0x010fe20000000f00 */
[----:B------:R-:W-:Y:S01]  /*16b40*/  FMUL.FTZ R163, R0, R163 ;  /* 0x000000a300a37220 */ /* 0x000fe20000410000 */
[----:B------:R-:W1:Y:S01]  /*16b50*/  LDSM.16.MT88.4 R184, [R230+0x2100] ;  /* 0x00210000e6b8783b */ /* 0x000e620000004200 */
[--C-:B------:R-:W-:Y:S02]  /*16b60*/  FFMA.FTZ R44, R44, c[0x0][0x2d0], -R212.reuse ;  /* 0x0000b4002c2c7a23 */ /* 0x100fe400000108d4 */
[--C-:B------:R-:W-:Y:S01]  /*16b70*/  FFMA.FTZ R45, R45, c[0x0][0x2d0], -R212.reuse ;  /* 0x0000b4002d2d7a23 */ /* 0x100fe200000108d4 */
[-C--:B---3--:R-:W-:Y:S01]  /*16b80*/  HMMA.16816.F32 R32, R176, R180.reuse, R32 ;  /* 0x000000b4b020723c */ /* 0x088fe20000001820 */
[----:B------:R3:W-:Y:S02]  /*16b90*/  MUFU.EX2 R227, R44 ;  /* 0x0000002c00e37308 */ /* 0x0007e40000000800 */
[--C-:B------:R-:W-:Y:S02]  /*16ba0*/  FFMA.FTZ R46, R46, c[0x0][0x2d0], -R169.reuse ;  /* 0x0000b4002e2e7a23 */ /* 0x100fe400000108a9 */
[--C-:B------:R-:W-:Y:S02]  /*16bb0*/  FFMA.FTZ R47, R47, c[0x0][0x2d0], -R169.reuse ;  /* 0x0000b4002f2f7a23 */ /* 0x100fe400000108a9 */
[--C-:B------:R-:W-:Y:S01]  /*16bc0*/  FFMA.FTZ R60, R60, c[0x0][0x2d0], -R212.reuse ;  /* 0x0000b4003c3c7a23 */ /* 0x100fe200000108d4 */
[C---:B------:R-:W-:Y:S03]  /*16bd0*/  HMMA.16816.F32 R144, R172.reuse, R180, R144 ;  /* 0x000000b4ac90723c */ /* 0x040fe60000001890 */
[----:B------:R4:W-:Y:S01]  /*16be0*/  MUFU.EX2 R249, R45 ;  /* 0x0000002d00f97308 */ /* 0x0009e20000000800 */
[--C-:B------:R-:W-:Y:S02]  /*16bf0*/  FFMA.FTZ R27, R27, c[0x0][0x2d0], -R169.reuse ;  /* 0x0000b4001b1b7a23 */ /* 0x100fe400000108a9 */
[----:B------:R-:W-:Y:S01]  /*16c00*/  FMUL.FTZ R24, R3, R196 ;  /* 0x000000c403187220 */ /* 0x000fe20000410000 */
[----:B------:R-:W-:Y:S01]  /*16c10*/  MOV R196, R170 ;  /* 0x000000aa00c47202 */ /* 0x000fe20000000f00 */
[-C--:B------:R-:W-:Y:S04]  /*16c20*/  HMMA.16816.F32 R148, R172, R182.reuse, R148 ;  /* 0x000000b6ac94723c */ /* 0x080fe80000001894 */
[--C-:B------:R-:W-:Y:S01]  /*16c30*/  FFMA.FTZ R28, R28, c[0x0][0x2d0], -R212.reuse ;  /* 0x0000b4001c1c7a23 */ /* 0x100fe200000108d4 */
[----:B------:R4:W-:Y:S01]  /*16c40*/  MUFU.EX2 R191, R25 ;  /* 0x0000001900bf7308 */ /* 0x0009e20000000800 */
[----:B------:R-:W-:Y:S02]  /*16c50*/  FFMA.FTZ R29, R29, c[0x0][0x2d0], -R212 ;  /* 0x0000b4001d1d7a23 */ /* 0x000fe400000108d4 */
[C---:B------:R-:W-:Y:S01]  /*16c60*/  HMMA.16816.F32 R152, R176.reuse, R182, R152 ;  /* 0x000000b6b098723c */ /* 0x040fe20000001898 */
[----:B------:R-:W4:Y:S03]  /*16c70*/  LDSM.16.MT88.4 R180, [R228+0x900] ;  /* 0x00090000e4b4783b */ /* 0x000f260000004200 */
[--C-:B------:R-:W-:Y:S01]  /*16c80*/  FFMA.FTZ R30, R30, c[0x0][0x2d0], -R169.reuse ;  /* 0x0000b4001e1e7a23 */ /* 0x100fe200000108a9 */
[----:B---3--:R-:W-:Y:S01]  /*16c90*/  F2FP.PACK_AB R44, R226, R225 ;  /* 0x000000e1e22c723e */ /* 0x008fe200000000ff */
[--C-:B------:R-:W-:Y:S01]  /*16ca0*/  FFMA.FTZ R31, R31, c[0x0][0x2d0], -R169.reuse ;  /* 0x0000b4001f1f7a23 */ /* 0x100fe200000108a9 */
[----:B------:R3:W-:Y:S01]  /*16cb0*/  MUFU.EX2 R210, R26 ;  /* 0x0000001a00d27308 */ /* 0x0007e20000000800 */
[--C-:B------:R-:W-:Y:S01]  /*16cc0*/  FFMA.FTZ R62, R62, c[0x0][0x2d0], -R169.reuse ;  /* 0x0000b4003e3e7a23 */ /* 0x100fe200000108a9 */
[-C--:B-1----:R-:W-:Y:S03]  /*16cd0*/  HMMA.16816.F32 R156, R176, R184.reuse, R156 ;  /* 0x000000b8b09c723c */ /* 0x082fe6000000189c */
[----:B----4-:R-:W-:Y:S01]  /*16ce0*/  F2FP.PACK_AB R45, R205, R206 ;  /* 0x000000cecd2d723e */ /* 0x010fe200000000ff */
[----:B------:R-:W-:Y:S04]  /*16cf0*/  FFMA.FTZ R169, R63, c[0x0][0x2d0], -R169 ;  /* 0x0000b4003fa97a23 */ /* 0x000fe800000108a9 */
[----:B------:R1:W-:Y:S01]  /*16d00*/  MUFU.EX2 R208, R27 ;  /* 0x0000001b00d07308 */ /* 0x0003e20000000800 */
[C---:B------:R-:W-:Y:S04]  /*16d10*/  HMMA.16816.F32 R160, R172.reuse, R184, R160 ;  /* 0x000000b8aca0723c */ /* 0x040fe800000018a0 */
[----:B------:R-:W-:Y:S05]  /*16d20*/  FMUL.FTZ R25, R3, R197 ;  /* 0x000000c503197220 */ /* 0x000fea0000410000 */
[----:B------:R4:W-:Y:S03]  /*16d30*/  MUFU.EX2 R195, R28 ;  /* 0x0000001c00c37308 */ /* 0x0009e60000000800 */
[C---:B---3--:R-:W-:Y:S07]  /*16d40*/  FMUL.FTZ R26, R0.reuse, R198 ;  /* 0x000000c6001a7220 */ /* 0x048fee0000410000 */
[----:B------:R3:W3:Y:S01]  /*16d50*/  MUFU.EX2 R204, R29 ;  /* 0x0000001d00cc7308 */ /* 0x0006e20000000800 */
[----:B-1----:R-:W-:Y:S01]  /*16d60*/  FMUL.FTZ R27, R0, R199 ;  /* 0x000000c7001b7220 */ /* 0x002fe20000410000 */
[----:B------:R-:W-:Y:S02]  /*16d70*/  MOV R199, R223 ;  /* 0x000000df00c77202 */ /* 0x000fe40000000f00 */
[----:B------:R-:W2:Y:S06]  /*16d80*/  LDL.LU R223, [R1+0x8] ;  /* 0x0000080001df7983 */ /* 0x000eac0000300800 */
[----:B------:R1:W-:Y:S01]  /*16d90*/  MUFU.EX2 R207, R30 ;  /* 0x0000001e00cf7308 */ /* 0x0003e20000000800 */
[-C--:B------:R-:W-:Y:S01]  /*16da0*/  HMMA.16816.F32 R24, R172, R186.reuse, R24 ;  /* 0x000000baac18723c */ /* 0x080fe20000001818 */
[----:B------:R-:W2:Y:S02]  /*16db0*/  LDL.LU R211, [R1+0x4] ;  /* 0x0000040001d37983 */ /* 0x000ea40000300800 */
[----:B----4-:R-:W-:Y:S04]  /*16dc0*/  FMUL.FTZ R28, R165, R200 ;  /* 0x000000c8a51c7220 */ /* 0x010fe80000410000 */
[----:B------:R-:W-:Y:S02]  /*16dd0*/  F2FP.PACK_AB R172, R190, R222 ;  /* 0x000000debeac723e */ /* 0x000fe400000000ff */
[----:B------:R4:W4:Y:S03]  /*16de0*/  MUFU.EX2 R209, R31 ;  /* 0x0000001f00d17308 */ /* 0x0009260000000800 */
[----:B------:R-:W-:Y:S01]  /*16df0*/  F2FP.PACK_AB R174, R199, R188 ;  /* 0x000000bcc7ae723e */ /* 0x000fe200000000ff */
[----:B---3--:R-:W-:Y:S01]  /*16e00*/  FMUL.FTZ R29, R165, R201 ;  /* 0x000000c9a51d7220 */ /* 0x008fe20000410000 */
[----:B------:R-:W-:Y:S02]  /*16e10*/  F2FP.PACK_AB R173, R189, R193 ;  /* 0x000000c1bdad723e */ /* 0x000fe400000000ff */
[----:B------:R-:W-:Y:S02]  /*16e20*/  F2FP.PACK_AB R175, R196, R194 ;  /* 0x000000c2c4af723e */ /* 0x000fe400000000ff */
[----:B------:R-:W-:Y:S01]  /*16e30*/  MOV R197, R204 ;  /* 0x000000cc00c57202 */ /* 0x000fe20000000f00 */
[----:B------:R-:W-:Y:S01]  /*16e40*/  MUFU.EX2 R198, R36 ;  /* 0x0000002400c67308 */ /* 0x000fe20000000800 */
[C---:B-1----:R-:W-:Y:S09]  /*16e50*/  FMUL.FTZ R30, R164.reuse, R202 ;  /* 0x000000caa41e7220 */ /* 0x042ff20000410000 */
[----:B------:R-:W-:Y:S01]  /*16e60*/  MUFU.EX2 R201, R37 ;  /* 0x0000002500c97308 */ /* 0x000fe20000000800 */
[----:B----4-:R-:W-:Y:S09]  /*16e70*/  FMUL.FTZ R31, R164, R203 ;  /* 0x000000cba41f7220 */ /* 0x010ff20000410000 */
[----:B------:R1:W-:Y:S01]  /*16e80*/  MUFU.EX2 R200, R38 ;  /* 0x0000002600c87308 */ /* 0x0003e20000000800 */
[----:B------:R-:W-:Y:S01]  /*16e90*/  HMMA.16816.F32 R28, R176, R186, R28 ;  /* 0x000000bab01c723c */ /* 0x000fe2000000181c */
[----:B------:R-:W3:Y:S06]  /*16ea0*/  LDSM.16.MT88.4 R184, [R229+0x900] ;  /* 0x00090000e5b8783b */ /* 0x000eec0000004200 */
[----:B------:R-:W-:Y:S01]  /*16eb0*/  F2FP.PACK_AB R176, R191, R192 ;  /* 0x000000c0bfb0723e */ /* 0x000fe200000000ff */
[-C--:B------:R-:W-:Y:S01]  /*16ec0*/  HMMA.16816.F32 R4, R172, R180.reuse, R4 ;  /* 0x000000b4ac04723c */ /* 0x080fe20000001804 */
[----:B------:R-:W-:Y:S04]  /*16ed0*/  MUFU.EX2 R202, R48 ;  /* 0x0000003000ca7308 */ /* 0x000fe80000000800 */
[----:B------:R-:W-:Y:S02]  /*16ee0*/  F2FP.PACK_AB R178, R197, R195 ;  /* 0x000000c3c5b2723e */ /* 0x000fe400000000ff */
[----:B------:R-:W-:Y:S02]  /*16ef0*/  F2FP.PACK_AB R177, R208, R210 ;  /* 0x000000d2d0b1723e */ /* 0x000fe400000000ff */
[----:B------:R-:W-:Y:S02]  /*16f00*/  F2FP.PACK_AB R179, R209, R207 ;  /* 0x000000cfd1b3723e */ /* 0x000fe400000000ff */
[----:B------:R4:W-:Y:S01]  /*16f10*/  MUFU.EX2 R203, R49 ;  /* 0x0000003100cb7308 */ /* 0x0009e20000000800 */
[----:B-1----:R-:W-:Y:S04]  /*16f20*/  LDSM.16.MT88.4 R36, [R230+0x2900] ;  /* 0x00290000e624783b */ /* 0x002fe80000004200 */
[C---:B------:R-:W-:Y:S05]  /*16f30*/  HMMA.16816.F32 R8, R176.reuse, R180, R8 ;  /* 0x000000b4b008723c */ /* 0x040fea0000001808 */
[----:B------:R1:W-:Y:S03]  /*16f40*/  MUFU.EX2 R204, R46 ;  /* 0x0000002e00cc7308 */ /* 0x0003e60000000800 */
[-C--:B------:R-:W-:Y:S07]  /*16f50*/  HMMA.16816.F32 R12, R176, R182.reuse, R12 ;  /* 0x000000b6b00c723c */ /* 0x080fee000000180c */
[----:B------:R-:W1:Y:S01]  /*16f60*/  MUFU.EX2 R170, R47 ;  /* 0x0000002f00aa7308 */ /* 0x000e620000000800 */
[C---:B------:R-:W-:Y:S01]  /*16f70*/  HMMA.16816.F32 R16, R172.reuse, R182, R16 ;  /* 0x000000b6ac10723c */ /* 0x040fe20000001810 */
[----:B------:R-:W1:Y:S07]  /*16f80*/  LDSM.16.MT88.4 R180, [R231+0x900] ;  /* 0x00090000e7b4783b */ /* 0x000e6e0000004200 */
[-C--:B---3--:R-:W-:Y:S01]  /*16f90*/  HMMA.16816.F32 R68, R172, R184.reuse, R68 ;  /* 0x000000b8ac44723c */ /* 0x088fe20000001844 */
[----:B----4-:R-:W-:Y:S01]  /*16fa0*/  LDSM.16.MT88.4 R48, [R229+0x1100] ;  /* 0x00110000e530783b */ /* 0x010fe20000004200 */
[----:B------:R-:W-:Y:S02]  /*16fb0*/  MUFU.EX2 R169, R169 ;  /* 0x000000a900a97308 */ /* 0x000fe40000000800 */
[----:B-1----:R-:W-:Y:S04]  /*16fc0*/  F2FP.PACK_AB R46, R249, R227 ;  /* 0x000000e3f92e723e */ /* 0x002fe800000000ff */
[C---:B------:R-:W-:Y:S04]  /*16fd0*/  HMMA.16816.F32 R72, R176.reuse, R184, R72 ;  /* 0x000000b8b048723c */ /* 0x040fe80000001848 */
[----:B------:R-:W-:Y:S01]  /*16fe0*/  MUFU.EX2 R62, R62 ;  /* 0x0000003e003e7308 */ /* 0x000fe20000000800 */
[----:B------:R-:W-:Y:S03]  /*16ff0*/  F2FP.PACK_AB R47, R170, R204 ;  /* 0x000000ccaa2f723e */ /* 0x000fe600000000ff */
[-C--:B------:R-:W-:Y:S08]  /*17000*/  HMMA.16816.F32 R76, R176, R186.reuse, R76 ;  /* 0x000000bab04c723c */ /* 0x080ff0000000184c */
[C---:B------:R-:W-:Y:S01]  /*17010*/  HMMA.16816.F32 R80, R172.reuse, R186, R80 ;  /* 0x000000baac50723c */ /* 0x040fe20000001850 */
[----:B------:R-:W1:Y:S07]  /*17020*/  LDSM.16.MT88.4 R184, [R230+0x900] ;  /* 0x00090000e6b8783b */ /* 0x000e6e0000004200 */
[-C--:B------:R-:W-:Y:S08]  /*17030*/  HMMA.16816.F32 R84, R172, R180.reuse, R84 ;  /* 0x000000b4ac54723c */ /* 0x080ff00000001854 */
[C---:B------:R-:W-:Y:S08]  /*17040*/  HMMA.16816.F32 R88, R176.reuse, R180, R88 ;  /* 0x000000b4b058723c */ /* 0x040ff00000001858 */
[-C--:B------:R-:W-:Y:S08]  /*17050*/  HMMA.16816.F32 R92, R176, R182.reuse, R92 ;  /* 0x000000b6b05c723c */ /* 0x080ff0000000185c */
[C---:B------:R-:W-:Y:S01]  /*17060*/  HMMA.16816.F32 R96, R172.reuse, R182, R96 ;  /* 0x000000b6ac60723c */ /* 0x040fe20000001860 */
[----:B------:R-:W3:Y:S07]  /*17070*/  LDSM.16.MT88.4 R180, [R228+0x2900] ;  /* 0x00290000e4b4783b */ /* 0x000eee0000004200 */
[-C--:B-1----:R-:W-:Y:S08]  /*17080*/  HMMA.16816.F32 R100, R172, R184.reuse, R100 ;  /* 0x000000b8ac64723c */ /* 0x082ff00000001864 */
[C---:B------:R-:W-:Y:S08]  /*17090*/  HMMA.16816.F32 R104, R176.reuse, R184, R104 ;  /* 0x000000b8b068723c */ /* 0x040ff00000001868 */
[-C--:B------:R-:W-:Y:S08]  /*170a0*/  HMMA.16816.F32 R108, R176, R186.reuse, R108 ;  /* 0x000000bab06c723c */ /* 0x080ff0000000186c */
[C---:B------:R-:W-:Y:S01]  /*170b0*/  HMMA.16816.F32 R112, R172.reuse, R186, R112 ;  /* 0x000000baac70723c */ /* 0x040fe20000001870 */
[----:B------:R-:W1:Y:S07]  /*170c0*/  LDSM.16.MT88.4 R184, [R229+0x2900] ;  /* 0x00290000e5b8783b */ /* 0x000e6e0000004200 */
[-C--:B---3--:R-:W-:Y:S08]  /*170d0*/  HMMA.16816.F32 R116, R172, R180.reuse, R116 ;  /* 0x000000b4ac74723c */ /* 0x088ff00000001874 */
[C---:B------:R-:W-:Y:S08]  /*170e0*/  HMMA.16816.F32 R120, R176.reuse, R180, R120 ;  /* 0x000000b4b078723c */ /* 0x040ff00000001878 */
[-C--:B------:R-:W-:Y:S08]  /*170f0*/  HMMA.16816.F32 R124, R176, R182.reuse, R124 ;  /* 0x000000b6b07c723c */ /* 0x080ff0000000187c */
[C---:B------:R-:W-:Y:S01]  /*17100*/  HMMA.16816.F32 R128, R172.reuse, R182, R128 ;  /* 0x000000b6ac80723c */ /* 0x040fe20000001880 */
[----:B------:R-:W3:Y:S07]  /*17110*/  LDSM.16.MT88.4 R180, [R231+0x2900] ;  /* 0x00290000e7b4783b */ /* 0x000eee0000004200 */
[-C--:B-1----:R-:W-:Y:S08]  /*17120*/  HMMA.16816.F32 R132, R172, R184.reuse, R132 ;  /* 0x000000b8ac84723c */ /* 0x082ff00000001884 */
[C---:B------:R-:W-:Y:S07]  /*17130*/  HMMA.16816.F32 R136, R176.reuse, R184, R136 ;  /* 0x000000b8b088723c */ /* 0x040fee0000001888 */
[--C-:B------:R-:W-:Y:S01]  /*17140*/  FFMA.FTZ R185, R53, c[0x0][0x2d0], -R213.reuse ;  /* 0x0000b40035b97a23 */ /* 0x100fe200000108d5 */
[-C--:B------:R-:W-:Y:S04]  /*17150*/  HMMA.16816.F32 R20, R176, R186.reuse, R20 ;  /* 0x000000bab014723c */ /* 0x080fe80000001814 */
[----:B------:R-:W-:Y:S04]  /*17160*/  FFMA.FTZ R184, R66, c[0x0][0x2d0], -R214 ;  /* 0x0000b40042b87a23 */ /* 0x000fe800000108d6 */
[C---:B------:R-:W-:Y:S07]  /*17170*/  HMMA.16816.F32 R140, R172.reuse, R186, R140 ;  /* 0x000000baac8c723c */ /* 0x040fee000000188c */
[----:B------:R-:W-:Y:S01]  /*17180*/  FFMA.FTZ R186, R52, c[0x0][0x2d0], -R213 ;  /* 0x0000b40034ba7a23 */ /* 0x000fe200000108d5 */
[-C--:B---3--:R-:W-:Y:S04]  /*17190*/  HMMA.16816.F32 R32, R172, R180.reuse, R32 ;  /* 0x000000b4ac20723c */ /* 0x088fe80000001820 */
[----:B------:R-:W-:Y:S02]  /*171a0*/  FFMA.FTZ R187, R56, c[0x0][0x2d0], -R212 ;  /* 0x0000b40038bb7a23 */ /* 0x000fe400000108d4 */
[----:B--2---:R-:W-:Y:S02]  /*171b0*/  FFMA.FTZ R56, R165, R224, R221 ;  /* 0x000000e0a5387223 */ /* 0x004fe400000100dd */
[----:B------:R-:W-:Y:S01]  /*171c0*/  MUFU.EX2 R165, R57 ;  /* 0x0000003900a57308 */ /* 0x000fe20000000800 */
[C---:B------:R-:W-:Y:S04]  /*171d0*/  HMMA.16816.F32 R144, R176.reuse, R180, R144 ;  /* 0x000000b4b090723c */ /* 0x040fe80000001890 */
[----:B------:R-:W-:Y:S02]  /*171e0*/  FADD.FTZ R56, R242, R56 ;  /* 0x00000038f2387221 */ /* 0x000fe40000010000 */
[----:B------:R-:W-:Y:S02]  /*171f0*/  FFMA.FTZ R212, R61, c[0x0][0x2d0], -R212 ;  /* 0x0000b4003dd47a23 */ /* 0x000fe400000108d4 */
[-C--:B------:R-:W-:Y:S01]  /*17200*/  HMMA.16816.F32 R148, R176, R182.reuse, R148 ;  /* 0x000000b6b094723c */ /* 0x080fe20000001894 */
[----:B------:R-:W-:Y:S03]  /*17210*/  MUFU.EX2 R61, R59 ;  /* 0x0000003b003d7308 */ /* 0x000fe60000000800 */
[--C-:B------:R-:W-:Y:S02]  /*17220*/  FFMA.FTZ R181, R54, c[0x0][0x2d0], -R214.reuse ;  /* 0x0000b40036b57a23 */ /* 0x100fe400000108d6 */
[--C-:B------:R-:W-:Y:S02]  /*17230*/  FFMA.FTZ R180, R55, c[0x0][0x2d0], -R214.reuse ;  /* 0x0000b40037b47a23 */ /* 0x100fe400000108d6 */
[C---:B------:R-:W-:Y:S01]  /*17240*/  HMMA.16816.F32 R152, R172.reuse, R182, R152 ;  /* 0x000000b6ac98723c */ /* 0x040fe20000001898 */
[----:B------:R-:W1:Y:S02]  /*17250*/  LDSM.16.MT88.4 R52, [R231+0x1100] ;  /* 0x00110000e734783b */ /* 0x000e640000004200 */
[----:B------:R-:W-:Y:S01]  /*17260*/  MUFU.EX2 R212, R212 ;  /* 0x000000d400d47308 */ /* 0x000fe20000000800 */
[----:B------:R-:W-:Y:S03]  /*17270*/  FFMA.FTZ R214, R67, c[0x0][0x2d0], -R214 ;  /* 0x0000b40043d67a23 */ /* 0x000fe600000108d6 */
[--C-:B------:R-:W-:Y:S01]  /*17280*/  FFMA.FTZ R183, R64, c[0x0][0x2d0], -R213.reuse ;  /* 0x0000b40040b77a23 */ /* 0x100fe200000108d5 */
[-C--:B------:R-:W-:Y:S04]  /*17290*/  HMMA.16816.F32 R156, R172, R36.reuse, R156 ;  /* 0x00000024ac9c723c */ /* 0x080fe8000000189c */
[----:B------:R-:W-:Y:S01]  /*172a0*/  FFMA.FTZ R182, R65, c[0x0][0x2d0], -R213 ;  /* 0x0000b40041b67a23 */ /* 0x000fe200000108d5 */
[----:B------:R-:W-:Y:S01]  /*172b0*/  MUFU.EX2 R214, R214 ;  /* 0x000000d600d67308 */ /* 0x000fe20000000800 */
[----:B------:R-:W-:Y:S02]  /*172c0*/  LDSM.16.MT88.4 R64, [R229+0x3100] ;  /* 0x00310000e540783b */ /* 0x000fe40000004200 */
[C---:B------:R-:W-:Y:S04]  /*172d0*/  HMMA.16816.F32 R160, R176.reuse, R36, R160 ;  /* 0x00000024b0a0723c */ /* 0x040fe800000018a0 */
[----:B------:R-:W-:Y:S03]  /*172e0*/  FFMA.FTZ R164, R164, R223, R218 ;  /* 0x000000dfa4a47223 */ /* 0x000fe600000100da */
[----:B------:R-:W-:Y:S01]  /*172f0*/  MUFU.EX2 R218, R186 ;  /* 0x000000ba00da7308 */ /* 0x000fe20000000800 */
[-C--:B------:R-:W-:Y:S04]  /*17300*/  HMMA.16816.F32 R24, R176, R38.reuse, R24 ;  /* 0x00000026b018723c */ /* 0x080fe80000001818 */
[----:B------:R-:W-:Y:S03]  /*17310*/  FFMA.FTZ R3, R3, R211, R216 ;  /* 0x000000d303037223 */ /* 0x000fe600000100d8 */
[----:B------:R-:W-:Y:S01]  /*17320*/  MOV R176, R203 ;  /* 0x000000cb00b07202 */ /* 0x000fe20000000f00 */
[----:B------:R-:W-:Y:S01]  /*17330*/  HMMA.16816.F32 R28, R172, R38, R28 ;  /* 0x00000026ac1c723c */ /* 0x000fe2000000181c */
[----:B------:R-:W2:Y:S01]  /*17340*/  LDL.LU R172, [R1+0x10] ;  /* 0x0000100001ac7983 */ /* 0x000ea20000300800 */
[----:B------:R-:W3:Y:S02]  /*17350*/  MUFU.EX2 R213, R184 ;  /* 0x000000b800d57308 */ /* 0x000ee40000000800 */
[----:B------:R-:W-:Y:S01]  /*17360*/  MOV R177, R202 ;  /* 0x000000ca00b17202 */ /* 0x000fe20000000f00 */
[----:B------:R4:W5:Y:S01]  /*17370*/  LDL.LU R242, [R1+0x7c] ;  /* 0x00007c0001f27983 */ /* 0x0009620000300800 */
[----:B------:R-:W-:Y:S01]  /*17380*/  MOV R178, R201 ;  /* 0x000000c900b27202 */ /* 0x000fe20000000f00 */
[----:B------:R-:W-:Y:S01]  /*17390*/  FADD.FTZ R3, R243, R3 ;  /* 0x00000003f3037221 */ /* 0x000fe20000010000 */
[----:B------:R-:W-:Y:S04]  /*173a0*/  MOV R179, R200 ;  /* 0x000000c800b37202 */ /* 0x000fe80000000f00 */
[----:B------:R-:W-:Y:S01]  /*173b0*/  F2FP.PACK_AB R36, R178, R198 ;  /* 0x000000c6b224723e */ /* 0x000fe200000000ff */
[----:B------:R-:W-:Y:S01]  /*173c0*/  MUFU.EX2 R211, R187 ;  /* 0x000000bb00d37308 */ /* 0x000fe20000000800 */
[----:B------:R-:W-:Y:S01]  /*173d0*/  F2FP.PACK_AB R38, R176, R177 ;  /* 0x000000b1b026723e */ /* 0x000fe200000000ff */
[----:B------:R-:W-:Y:S01]  /*173e0*/  FADD.FTZ R3, R244, R3 ;  /* 0x00000003f4037221 */ /* 0x000fe20000010000 */
[----:B------:R-:W-:Y:S02]  /*173f0*/  F2FP.PACK_AB R37, R251, R179 ;  /* 0x000000b3fb25723e */ /* 0x000fe400000000ff */
[----:B------:R-:W-:Y:S01]  /*17400*/  F2FP.PACK_AB R39, R252, R250 ;  /* 0x000000fafc27723e */ /* 0x000fe200000000ff */
[----:B------:R-:W-:Y:S01]  /*17410*/  FADD.FTZ R3, R238, R3 ;  /* 0x00000003ee037221 */ /* 0x000fe20000010000 */
[----:B------:R-:W-:Y:S03]  /*17420*/  MOV R175, R222 ;  /* 0x000000de00af7202 */ /* 0x000fe60000000f00 */
[----:B------:R1:W1:Y:S02]  /*17430*/  MUFU.EX2 R222, R185 ;  /* 0x000000b900de7308 */ /* 0x0002640000000800 */
[-C--:B------:R-:W-:Y:S05]  /*17440*/  HMMA.16816.F32 R4, R36, R40.reuse, R4 ;  /* 0x000000282404723c */ /* 0x080fea0000001804 */
[----:B---3--:R-:W-:Y:S03]  /*17450*/  F2FP.PACK_AB R203, R214, R213 ;  /* 0x000000d5d6cb723e */ /* 0x008fe600000000ff */
[C---:B------:R-:W-:Y:S01]  /*17460*/  HMMA.16816.F32 R8, R44.reuse, R40, R8 ;  /* 0x000000282c08723c */ /* 0x040fe20000001808 */
[----:B------:R-:W-:Y:S07]  /*17470*/  MUFU.EX2 R224, R182 ;  /* 0x000000b600e07308 */ /* 0x000fee0000000800 */
[-C--:B------:R-:W-:Y:S03]  /*17480*/  HMMA.16816.F32 R12, R44, R42.reuse, R12 ;  /* 0x0000002a2c0c723c */ /* 0x080fe6000000180c */
[----:B------:R-:W3:Y:S01]  /*17490*/  MUFU.EX2 R223, R183 ;  /* 0x000000b700df7308 */ /* 0x000ee20000000800 */
[----:B-1----:R-:W-:Y:S01]  /*174a0*/  LDSM.16.MT88.4 R184, [R228+0x1900] ;  /* 0x00190000e4b8783b */ /* 0x002fe20000004200 */
[----:B------:R-:W-:Y:S03]  /*174b0*/  F2FP.PACK_AB R200, R222, R218 ;  /* 0x000000dadec8723e */ /* 0x000fe600000000ff */
[C---:B------:R-:W-:Y:S05]  /*174c0*/  HMMA.16816.F32 R16, R36.reuse, R42, R16 ;  /* 0x0000002a2410723c */ /* 0x040fea0000001810 */
[----:B------:R-:W-:Y:S01]  /*174d0*/  MUFU.EX2 R216, R181 ;  /* 0x000000b500d87308 */ /* 0x000fe20000000800 */
[----:B------:R-:W1:Y:S02]  /*174e0*/  LDSM.16.MT88.4 R40, [R230+0x1100] ;  /* 0x00110000e628783b */ /* 0x000e640000004200 */
[-C--:B------:R-:W-:Y:S07]  /*174f0*/  HMMA.16816.F32 R68, R36, R48.reuse, R68 ;  /* 0x000000302444723c */ /* 0x080fee0000001844 */
[----:B------:R-:W4:Y:S01]  /*17500*/  MUFU.EX2 R221, R180 ;  /* 0x000000b400dd7308 */ /* 0x000f220000000800 */
[C---:B------:R-:W-:Y:S04]  /*17510*/  HMMA.16816.F32 R72, R44.reuse, R48, R72 ;  /* 0x000000302c48723c */ /* 0x040fe80000001848 */
[----:B---3--:R-:W-:Y:S04]  /*17520*/  F2FP.PACK_AB R202, R224, R223 ;  /* 0x000000dfe0ca723e */ /* 0x008fe800000000ff */
[-C--:B------:R-:W-:Y:S08]  /*17530*/  HMMA.16816.F32 R76, R44, R50.reuse, R76 ;  /* 0x000000322c4c723c */ /* 0x080ff0000000184c */
[C---:B------:R-:W-:Y:S01]  /*17540*/  HMMA.16816.F32 R80, R36.reuse, R50, R80 ;  /* 0x000000322450723c */ /* 0x040fe20000001850 */
[----:B------:R-:W3:Y:S03]  /*17550*/  LDSM.16.MT88.4 R48, [R228+0x3100] ;  /* 0x00310000e430783b */ /* 0x000ee60000004200 */
[----:B----4-:R-:W-:Y:S04]  /*17560*/  F2FP.PACK_AB R201, R221, R216 ;  /* 0x000000d8ddc9723e */ /* 0x010fe800000000ff */
[-C--:B------:R-:W-:Y:S08]  /*17570*/  HMMA.16816.F32 R84, R36, R52.reuse, R84 ;  /* 0x000000342454723c */ /* 0x080ff00000001854 */
[C---:B------:R-:W-:Y:S08]  /*17580*/  HMMA.16816.F32 R88, R44.reuse, R52, R88 ;  /* 0x000000342c58723c */ /* 0x040ff00000001858 */
[-C--:B------:R-:W-:Y:S08]  /*17590*/  HMMA.16816.F32 R92, R44, R54.reuse, R92 ;  /* 0x000000362c5c723c */ /* 0x080ff0000000185c */
[C---:B------:R-:W-:Y:S01]  /*175a0*/  HMMA.16816.F32 R96, R36.reuse, R54, R96 ;  /* 0x000000362460723c */ /* 0x040fe20000001860 */
[----:B------:R-:W4:Y:S07]  /*175b0*/  LDSM.16.MT88.4 R52, [R231+0x3100] ;  /* 0x00310000e734783b */ /* 0x000f2e0000004200 */
        /* <DEDUP_REMOVED lines=10> */
[-C--:B------:R-:W-:Y:S08]  /*17660*/  HMMA.16816.F32 R132, R36, R64.reuse, R132 ;  /* 0x000000402484723c */ /* 0x080ff00000001884 */
[C---:B------:R-:W-:Y:S01]  /*17670*/  HMMA.16816.F32 R136, R44.reuse, R64, R136 ;  /* 0x000000402c88723c */ /* 0x040fe20000001888 */
[----:B------:R-:W1:Y:S07]  /*17680*/  MUFU.EX2 R65, R60 ;  /* 0x0000003c00417308 */ /* 0x000e6e0000000800 */
[-C--:B------:R-:W-:Y:S03]  /*17690*/  HMMA.16816.F32 R20, R44, R66.reuse, R20 ;  /* 0x000000422c14723c */ /* 0x080fe60000001814 */
[----:B------:R-:W1:Y:S05]  /*176a0*/  MUFU.EX2 R60, R58 ;  /* 0x0000003a003c7308 */ /* 0x000e6a0000000800 */
[C---:B------:R-:W-:Y:S07]  /*176b0*/  HMMA.16816.F32 R140, R36.reuse, R66, R140 ;  /* 0x00000042248c723c */ /* 0x040fee000000188c */
[----:B------:R-:W-:Y:S01]  /*176c0*/  MOV R67, R176 ;  /* 0x000000b000437202 */ /* 0x000fe20000000f00 */
[-C--:B----4-:R-:W-:Y:S04]  /*176d0*/  HMMA.16816.F32 R32, R36, R52.reuse, R32 ;  /* 0x000000342420723c */ /* 0x090fe80000001820 */
[----:B------:R-:W-:Y:S04]  /*176e0*/  MOV R66, R177 ;  /* 0x000000b100427202 */ /* 0x000fe80000000f00 */
        /* <DEDUP_REMOVED lines=8> */
[----:B------:R1:W5:Y:S03]  /*17770*/  LDL.LU R236, [R1+0x78] ;  /* 0x0000780001ec7983 */ /* 0x0003660000300800 */
[----:B------:R-:W-:Y:S01]  /*17780*/  FADD.FTZ R41, R171, R56 ;  /* 0x00000038ab297221 */ /* 0x000fe20000010000 */
[----:B------:R1:W5:Y:S01]  /*17790*/  LDL.LU R243, [R1+0x74] ;  /* 0x0000740001f37983 */ /* 0x0003620000300800 */
[----:B------:R-:W-:Y:S01]  /*177a0*/  FADD.FTZ R40, R234, R40 ;  /* 0x00000028ea287221 */ /* 0x000fe20000010000 */
[----:B------:R-:W-:Y:S01]  /*177b0*/  MOV R164, R179 ;  /* 0x000000b300a47202 */ /* 0x000fe20000000f00 */
[----:B------:R-:W-:Y:S01]  /*177c0*/  HMMA.16816.F32 R28, R36, R42, R28 ;  /* 0x0000002a241c723c */ /* 0x000fe2000000181c */
[----:B------:R1:W5:Y:S03]  /*177d0*/  LDL.LU R171, [R1+0x70] ;  /* 0x0000700001ab7983 */ /* 0x0003660000300800 */
[----:B------:R-:W-:Y:S01]  /*177e0*/  FADD.FTZ R41, R245, R41 ;  /* 0x00000029f5297221 */ /* 0x000fe20000010000 */
[----:B------:R1:W5:Y:S01]  /*177f0*/  LDL.LU R234, [R1+0x6c] ;  /* 0x00006c0001ea7983 */ /* 0x0003620000300800 */
[----:B------:R-:W-:Y:S02]  /*17800*/  FADD.FTZ R64, R246, R40 ;  /* 0x00000028f6407221 */ /* 0x000fe40000010000 */
[----:B------:R-:W-:Y:S01]  /*17810*/  FADD.FTZ R63, R175, R41 ;  /* 0x00000029af3f7221 */ /* 0x000fe20000010000 */
[----:B------:R1:W5:Y:S04]  /*17820*/  LDL.LU R244, [R1+0x68] ;  /* 0x0000680001f47983 */ /* 0x0003680000300800 */
[----:B------:R1:W5:Y:S04]  /*17830*/  LDL.LU R245, [R1+0x64] ;  /* 0x0000640001f57983 */ /* 0x0003680000300800 */
[----:B------:R1:W5:Y:S04]  /*17840*/  LDL.LU R246, [R1+0x60] ;  /* 0x0000600001f67983 */ /* 0x0003680000300800 */
[----:B------:R1:W5:Y:S04]  /*17850*/  LDL.LU R238, [R1+0x5c] ;  /* 0x00005c0001ee7983 */ /* 0x0003680000300800 */
[----:B------:R-:W1:Y:S01]  /*17860*/  LDSM.16.MT88.4 R44, [R230+0x1900] ;  /* 0x00190000e62c783b */ /* 0x000e620000004200 */
[----:B--2---:R-:W-:Y:S01]  /*17870*/  FFMA.FTZ R0, R0, R172, R215 ;  /* 0x000000ac00007223 */ /* 0x004fe200000100d7 */
[----:B------:R-:W-:Y:S02]  /*17880*/  MOV R215, R178 ;  /* 0x000000b200d77202 */ /* 0x000fe40000000f00 */
[-C--:B------:R-:W-:Y:S04]  /*17890*/  HMMA.16816.F32 R176, R200, R184.reuse, R4 ;  /* 0x000000b8c8b0723c */ /* 0x080fe80000001804 */
[----:B------:R-:W2:Y:S01]  /*178a0*/  LDSM.16.MT88.4 R36, [R228+0x3900] ;  /* 0x00390000e424783b */ /* 0x000ea20000004200 */
[----:B------:R-:W-:Y:S01]  /*178b0*/  FADD.FTZ R0, R217, R0 ;  /* 0x00000000d9007221 */ /* 0x000fe20000010000 */
[----:B------:R-:W-:Y:S02]  /*178c0*/  MOV R217, R198 ;  /* 0x000000c600d97202 */ /* 0x000fe40000000f00 */
[----:B------:R-:W-:Y:S01]  /*178d0*/  MOV R7, R199 ;  /* 0x000000c700077202 */ /* 0x000fe20000000f00 */
[----:B------:R-:W-:Y:S03]  /*178e0*/  FADD.FTZ R0, R219, R0 ;  /* 0x00000000db007221 */ /* 0x000fe60000010000 */
[----:B------:R-:W1:Y:S01]  /*178f0*/  LDSM.16.MT88.4 R40, [R229+0x3900] ;  /* 0x00390000e528783b */ /* 0x000e620000004200 */
[----:B------:R-:W-:Y:S01]  /*17900*/  F2FP.PACK_AB R198, R212, R65 ;  /* 0x00000041d4c6723e */ /* 0x000fe200000000ff */
[----:B------:R-:W-:Y:S01]  /*17910*/  FADD.FTZ R0, R220, R0 ;  /* 0x00000000dc007221 */ /* 0x000fe20000010000 */
[----:B------:R-:W-:Y:S02]  /*17920*/  F2FP.PACK_AB R199, R169, R62 ;  /* 0x0000003ea9c7723e */ /* 0x000fe400000000ff */
[----:B------:R-:W-:Y:S01]  /*17930*/  MOV R219, R197 ;  /* 0x000000c500db7202 */ /* 0x000fe20000000f00 */
[----:B------:R-:W-:Y:S01]  /*17940*/  FADD.FTZ R0, R210, R0 ;  /* 0x00000000d2007221 */ /* 0x000fe20000010000 */
[----:B------:R-:W-:Y:S01]  /*17950*/  F2FP.PACK_AB R197, R61, R60 ;  /* 0x0000003c3dc5723e */ /* 0x000fe200000000ff */
[----:B------:R-:W1:Y:S01]  /*17960*/  LDSM.16.MT88.4 R56, [R231+0x3900] ;  /* 0x00390000e738783b */ /* 0x000e620000004200 */
[----:B------:R-:W-:Y:S02]  /*17970*/  MOV R220, R196 ;  /* 0x000000c400dc7202 */ /* 0x000fe40000000f00 */
[----:B------:R-:W-:Y:S07]  /*17980*/  F2FP.PACK_AB R196, R165, R211 ;  /* 0x000000d3a5c4723e */ /* 0x000fee00000000ff */
[C---:B------:R-:W-:Y:S07]  /*17990*/  HMMA.16816.F32 R172, R196.reuse, R184, R8 ;  /* 0x000000b8c4ac723c */ /* 0x040fee0000001808 */
[----:B------:R-:W-:Y:S01]  /*179a0*/  MOV R10, R191 ;  /* 0x000000bf000a7202 */ /* 0x000fe20000000f00 */
[-C--:B------:R-:W-:Y:S04]  /*179b0*/  HMMA.16816.F32 R180, R196, R186.reuse, R12 ;  /* 0x000000bac4b4723c */ /* 0x080fe8000000180c */
[----:B------:R-:W-:Y:S02]  /*179c0*/  MOV R9, R190 ;  /* 0x000000be00097202 */ /* 0x000fe40000000f00 */
[----:B------:R-:W-:Y:S02]  /*179d0*/  MOV R11, R189 ;  /* 0x000000bd000b7202 */ /* 0x000fe40000000f00 */
[C---:B------:R-:W-:Y:S04]  /*179e0*/  HMMA.16816.F32 R184, R200.reuse, R186, R16 ;  /* 0x000000bac8b8723c */ /* 0x040fe80000001810 */
[----:B------:R-:W-:Y:S02]  /*179f0*/  MOV R15, R7 ;  /* 0x00000007000f7202 */ /* 0x000fe40000000f00 */
[----:B------:R-:W1:Y:S01]  /*17a00*/  LDSM.16.MT88.4 R4, [R230+0x3900] ;  /* 0x00390000e604783b */ /* 0x000e620000004200 */
[----:B------:R-:W-:Y:S01]  /*17a10*/  MOV R19, R188 ;  /* 0x000000bc00137202 */ /* 0x000fe20000000f00 */
[-C--:B---3--:R-:W-:Y:S04]  /*17a20*/  HMMA.16816.F32 R68, R200, R48.reuse, R68 ;  /* 0x00000030c844723c */ /* 0x088fe80000001844 */
[----:B------:R-:W-:Y:S02]  /*17a30*/  MOV R14, R195 ;  /* 0x000000c3000e7202 */ /* 0x000fe40000000f00 */
[----:B------:R-:W-:Y:S02]  /*17a40*/  MOV R13, R194 ;  /* 0x000000c2000d7202 */ /* 0x000fe40000000f00 */
[C---:B------:R-:W-:Y:S04]  /*17a50*/  HMMA.16816.F32 R72, R196.reuse, R48, R72 ;  /* 0x00000030c448723c */ /* 0x040fe80000001848 */
[----:B------:R-:W-:Y:S02]  /*17a60*/  MOV R8, R193 ;  /* 0x000000c100087202 */ /* 0x000fe40000000f00 */
[----:B------:R-:W-:Y:S02]  /*17a70*/  MOV R12, R192 ;  /* 0x000000c0000c7202 */ /* 0x000fe40000000f00 */
[-C--:B------:R-:W-:Y:S04]  /*17a80*/  HMMA.16816.F32 R76, R196, R50.reuse, R76 ;  /* 0x00000032c44c723c */ /* 0x080fe8000000184c */
[----:B------:R-:W-:Y:S02]  /*17a90*/  FADD.FTZ R3, R12, R3 ;  /* 0x000000030c037221 */ /* 0x000fe40000010000 */
[----:B------:R-:W-:Y:S02]  /*17aa0*/  FADD.FTZ R8, R8, R64 ;  /* 0x0000004008087221 */ /* 0x000fe40000010000 */
[C---:B------:R-:W-:Y:S04]  /*17ab0*/  HMMA.16816.F32 R80, R200.reuse, R50, R80 ;  /* 0x00000032c850723c */ /* 0x040fe80000001850 */
[----:B------:R-:W-:Y:S02]  /*17ac0*/  FADD.FTZ R11, R11, R8 ;  /* 0x000000080b0b7221 */ /* 0x000fe40000010000 */
[----:B------:R-:W-:Y:S02]  /*17ad0*/  FADD.FTZ R10, R10, R3 ;  /* 0x000000030a0a7221 */ /* 0x000fe40000010000 */
[-C--:B----4-:R-:W-:Y:S04]  /*17ae0*/  HMMA.16816.F32 R84, R200, R52.reuse, R84 ;  /* 0x00000034c854723c */ /* 0x090fe80000001854 */
        /* <DEDUP_REMOVED lines=49> */
[----:B------:R-:W-:Y:S01]  /*17e00*/  FADD.FTZ R0, R170, R5 ;  /* 0x00000005aa007221 */ /* 0x000fe20000010000 */
[----:B------:R-:W-:Y:S01]  /*17e10*/  MOV R170, R2 ;  /* 0x0000000200aa7202 */ /* 0x000fe20000000f00 */
        /* <DEDUP_REMOVED lines=16> */
[----:B------:R-:W-:Y:S01]  /*17f20*/  FADD.FTZ R0, R169, R0 ;  /* 0x00000000a9007221 */ /* 0x000fe20000010000 */
[----:B------:R-:W-:Y:S02]  /*17f30*/  MOV R169, R166 ;  /* 0x000000a600a97202 */ /* 0x000fe40000000f00 */
[----:B------:R1:W-:Y:S04]  /*17f40*/  STL [R1+0x4], R3 ;  /* 0x0000040301007387 */ /* 0x0003e80000100800 */
[----:B------:R2:W-:Y:S01]  /*17f50*/  STL [R1+0x10], R0 ;  /* 0x0000100001007387 */ /* 0x0005e20000100800 */
[----:B-1----:R-:W-:Y:S02]  /*17f60*/  MOV R3, R167 ;  /* 0x000000a700037202 */ /* 0x002fe40000000f00 */
[----:B--2---:R-:W-:Y:S01]  /*17f70*/  MOV R0, R168 ;  /* 0x000000a800007202 */ /* 0x004fe20000000f00 */
[----:B------:R-:W-:-:S05]  /*17f80*/  @P0 BRA `(.L_x_839) ;  /* 0xffffc50000000947 */ /* 0x000fca000383ffff */
.L_x_838:
[----:B----4-:R-:W2:Y:S04]  /*17f90*/  LDL.LU R6, [R1+0xc] ;  /* 0x00000c0001067983 */ /* 0x010ea80000300800 */
        /* <DEDUP_REMOVED lines=180> */
[----:B-----5:R-:W-:-:S02]  /*18ae0*/  @P3 FFMA.FTZ R61, R10, R168, R11 ;  /* 0x000000a80a3d3223 */ /* 0x020fc4000001000b */
[----:B------:R-:W-:Y:S02]  /*18af0*/  @P2 FFMA.FTZ R62, R5, R167, R9 ;  /* 0x000000a7053e2223 */ /* 0x000fe40000010009 */
[----:B------:R-:W-:Y:S02]  /*18b00*/  @P1 FFMA.FTZ R63, R3, R166, R7 ;  /* 0x000000a6033f1223 */ /* 0x000fe40000010007 */
[----:B------:R-:W-:Y:S02]  /*18b10*/  @P0 FFMA.FTZ R64, R0, R2, R4 ;  /* 0x0000000200400223 */ /* 0x000fe40000010004 */
.L_x_784:
[----:B------:R-:W1:Y:S01]  /*18b20*/  S2R R85, SR_CTAID.Y ;  /* 0x0000000000557919 */ /* 0x000e620000002600 */
[----:B------:R-:W-:Y:S01]  /*18b30*/  ULDC.64 UR4, c[0x0][0x118] ;  /* 0x0000460000047ab9 */ /* 0x000fe20000000a00 */
        /* <DEDUP_REMOVED lines=69> */
[----:B------:R1:W-:Y:S01]  /*18f90*/  STS [R2], R7 ;  /* 0x0000000702007388 */ /* 0x0003e20000000800 */
        /* <DEDUP_REMOVED lines=18> */
[----:B-1----:R-:W-:Y:S01]  /*190c0*/  IMAD.MOV.U32 R7, RZ, RZ, 0x40 ;  /* 0x00000040ff077424 */ /* 0x002fe200078e00ff */
[----:B------:R-:W-:Y:S02]  /*190d0*/  F2FP.PACK_AB R25, R25, R190 ;  /* 0x000000be1919723e */ /* 0x000fe400000000ff */
[----:B------:R-:W-:Y:S01]  /*190e0*/  STS [R3+0x480], R50 ;  /* 0x0004803203007388 */ /* 0x000fe20000000800 */
[----:B------:R-:W-:Y:S02]  /*190f0*/  F2FP.PACK_AB R24, R24, R192 ;  /* 0x000000c01818723e */ /* 0x000fe400000000ff */
[----:B------:R-:W-:Y:S01]  /*19100*/  SEL R7, R7, 0xffffffc0, !P2 ;  /* 0xffffffc007077807 */ /* 0x000fe20005000000 */
[----:B------:R1:W-:Y:S01]  /*19110*/  STS [R4+0x400], R6 ;  /* 0x0004000604007388 */ /* 0x0003e20000000800 */
        /* <DEDUP_REMOVED lines=17> */
[----:B-1----:R-:W-:Y:S01]  /*19230*/  IMAD.IADD R6, R0, 0x1, R7 ;  /* 0x0000000100067824 */ /* 0x002fe200078e0207 */
[----:B------:R-:W-:-:S02]  /*19240*/  F2FP.PACK_AB R16, R16, R162 ;  /* 0x000000a21010723e */ /* 0x000fc400000000ff */
[----:B------:R-:W-:Y:S01]  /*19250*/  F2FP.PACK_AB R15, R15, R196 ;  /* 0x000000c40f0f723e */ /* 0x000fe200000000ff */
[----:B---3--:R-:W-:Y:S01]  /*19260*/  IMAD.IADD R8, R7, 0x1, R2 ;  /* 0x0000000107087824 */ /* 0x008fe200078e0202 */
[----:B------:R-:W-:Y:S01]  /*19270*/  STS [R6+0x80], R49 ;  /* 0x0000803106007388 */ /* 0x000fe20000000800 */
[----:B------:R-:W-:Y:S02]  /*19280*/  F2FP.PACK_AB R14, R14, R198 ;  /* 0x000000c60e0e723e */ /* 0x000fe400000000ff */
[----:B------:R-:W-:Y:S01]  /*19290*/  ISETP.NE.U32.AND P0, PT, RZ, c[0x0][0x500], PT ;  /* 0x00014000ff007a0c */ /* 0x000fe20003f05070 */
[----:B------:R-:W-:Y:S03]  /*192a0*/  STS [R6+0x480], R48 ;  /* 0x0004803006007388 */ /* 0x000fe60000000800 */
[----:B------:R-:W-:Y:S01]  /*192b0*/  ISETP.NE.AND.EX P1, PT, RZ, c[0x0][0x504], PT, P0 ;  /* 0x00014100ff007a0c */ /* 0x000fe20003f25300 */
[----:B------:R1:W-:Y:S01]  /*192c0*/  STS [R8+0x400], R5 ;  /* 0x0004000508007388 */ /* 0x0003e20000000800 */
[----:B------:R-:W-:-:S03]  /*192d0*/  ISETP.NE.U32.AND P0, PT, RZ, c[0x0][0x508], PT ;  /* 0x00014200ff007a0c */ /* 0x000fc60003f05070 */
[----:B------:R-:W-:Y:S01]  /*192e0*/  STS [R8], R45 ;  /* 0x0000002d08007388 */ /* 0x000fe20000000800 */
[----:B------:R-:W-:-:S03]  /*192f0*/  ISETP.NE.AND.EX P0, PT, RZ, c[0x0][0x50c], PT, P0 ;  /* 0x00014300ff007a0c */ /* 0x000fc60003f05300 */
        /* <DEDUP_REMOVED lines=61> */
.L_x_841:
[----:B-1----:R-:W-:Y:S01]  /*196d0*/  LOP3.LUT R0, R60, 0xffffffe0, RZ, 0xc0, !PT ;  /* 0xffffffe03c007812 */ /* 0x002fe200078ec0ff */
[----:B------:R-:W1:Y:S01]  /*196e0*/  S2R R80, SR_CTAID.X ;  /* 0x0000000000507919 */ /* 0x000e620000002500 */
[----:B------:R-:W-:Y:S01]  /*196f0*/  LEA.HI R4, R26, R26, RZ, 0x1 ;  /* 0x0000001a1a047211 */ /* 0x000fe200078f08ff */
[----:B------:R-:W-:Y:S01]  /*19700*/  IMAD R14, R67, c[0x0][0x3e8], RZ ;  /* 0x0000fa00430e7a24 */ /* 0x000fe200078e02ff */
[----:B------:R-:W-:Y:S01]  /*19710*/  SHF.R.S32.HI R6, RZ, 0x1f, R59 ;  /* 0x0000001fff067819 */ /* 0x000fe2000001143b */
[----:B------:R-:W-:Y:S01]  /*19720*/  IMAD.IADD R0, R66, 0x1, -R0 ;  /* 0x0000000142007824 */ /* 0x000fe200078e0a00 */
[----:B------:R-:W-:Y:S01]  /*19730*/  LOP3.LUT R5, R4, 0x1ffffffe, RZ, 0xc0, !PT ;  /* 0x1ffffffe04057812 */ /* 0x000fe200078ec0ff */
[----:B------:R-:W-:Y:S01]  /*19740*/  IMAD R14, R85, c[0x0][0x3ec], R14 ;  /* 0x0000fb00550e7a24 */ /* 0x000fe200078e020e */
[----:B------:R-:W-:Y:S01]  /*19750*/  LEA.HI R6, R6, R59, RZ, 0x2 ;  /* 0x0000003b06067211 */ /* 0x000fe200078f10ff */
[----:B-----5:R-:W-:Y:S01]  /*19760*/  IMAD R20, R20, c[0x0][0x4e8], RZ ;  /* 0x00013a0014147a24 */ /* 0x020fe200078e02ff */
[----:B------:R-:W-:Y:S01]  /*19770*/  SHF.R.S32.HI R8, RZ, 0x1f, R0 ;  /* 0x0000001fff087819 */ /* 0x000fe20000011400 */
[----:B------:R-:W-:Y:S01]  /*19780*/  IMAD.IADD R7, R26, 0x1, -R5 ;  /* 0x000000011a077824 */ /* 0x000fe200078e0a05 */
[----:B------:R-:W-:Y:S01]  /*19790*/  LOP3.LUT R6, R6, 0xffffffc, RZ, 0xc0, !PT ;  /* 0x0ffffffc06067812 */ /* 0x000fe200078ec0ff */
[----:B------:R-:W-:Y:S01]  /*197a0*/  IMAD.SHL.U32 R5, R4, 0x20, RZ ;  /* 0x0000002004057824 */ /* 0x000fe200078e00ff */
[----:B------:R-:W-:Y:S01]  /*197b0*/  LEA.HI R4, R8, R0, RZ, 0x2 ;  /* 0x0000000008047211 */ /* 0x000fe200078f10ff */
[----:B------:R-:W-:Y:S01]  /*197c0*/  BSSY B0, `(.L_x_842) ;  /* 0x0000084000007945 */ /* 0x000fe20003800000 */
[----:B------:R-:W-:Y:S01]  /*197d0*/  MOV R8, c[0x0][0x4e8] ;  /* 0x00013a0000087a02 */ /* 0x000fe20000000f00 */
[----:B------:R-:W-:Y:S01]  /*197e0*/  IMAD.IADD R6, R59, 0x1, -R6 ;  /* 0x000000013b067824 */ /* 0x000fe200078e0a06 */
[----:B------:R-:W-:-:S02]  /*197f0*/  LOP3.LUT R5, R5, 0xffffffc0, RZ, 0xc0, !PT ;  /* 0xffffffc005057812 */ /* 0x000fc400078ec0ff */
[----:B------:R-:W-:Y:S02]  /*19800*/  SHF.R.S32.HI R4, RZ, 0x2, R4 ;  /* 0x00000002ff047819 */ /* 0x000fe40000011404 */
[----:B------:R-:W-:Y:S01]  /*19810*/  ISETP.NE.AND P2, PT, R8, 0x1, PT ;  /* 0x000000010800780c */ /* 0x000fe20003f45270 */
[----:B------:R-:W-:Y:S01]  /*19820*/  IMAD R7, R7, 0x8, R5 ;  /* 0x0000000807077824 */ /* 0x000fe200078e0205 */
[----:B------:R-:W-:Y:S01]  /*19830*/  LOP3.LUT P0, RZ, R0, 0x3, RZ, 0xc0, !PT ;  /* 0x0000000300ff7812 */ /* 0x000fe2000780c0ff */
[----:B------:R-:W-:Y:S01]  /*19840*/  IMAD R19, R6, 0x10, R4 ;  /* 0x0000001006137824 */ /* 0x000fe200078e0204 */
[----:B------:R-:W-:Y:S01]  /*19850*/  LEA.HI R10, R65, R66, RZ, 0x3 ;  /* 0x00000042410a7211 */ /* 0x000fe200078f18ff */
[----:B------:R-:W-:Y:S01]  /*19860*/  IMAD R0, R3, c[0x0][0x3a0], RZ ;  /* 0x0000e80003007a24 */ /* 0x000fe200078e02ff */
[----:B------:R-:W-:Y:S01]  /*19870*/  SEL R18, R69, RZ, !P1 ;  /* 0x000000ff45127207 */ /* 0x000fe20004800000 */
[----:B------:R-:W-:Y:S01]  /*19880*/  IMAD.WIDE.U32 R4, R85, c[0x0][0x490], R2 ;  /* 0x0001240055047a25 */ /* 0x000fe200078e0002 */
[----:B------:R-:W-:-:S02]  /*19890*/  IADD3 R6, R19, R7, RZ ;  /* 0x0000000713067210 */ /* 0x000fc40007ffe0ff */
[----:B------:R-:W-:Y:S01]  /*198a0*/  SHF.R.S32.HI R21, RZ, 0x3, R10 ;  /* 0x00000003ff157819 */ /* 0x000fe2000001140a */
[----:B------:R-:W-:Y:S01]  /*198b0*/  IMAD R7, R2, c[0x0][0x3a4], R0 ;  /* 0x0000e90002077a24 */ /* 0x000fe200078e0200 */
[----:B------:R-:W-:Y:S01]  /*198c0*/  LOP3.LUT R12, R10, 0xfffffff8, RZ, 0xc0, !PT ;  /* 0xfffffff80a0c7812 */ /* 0x000fe200078ec0ff */
[----:B------:R-:W-:Y:S01]  /*198d0*/  IMAD.WIDE.U32 R2, R2, c[0x0][0x3a0], RZ ;  /* 0x0000e80002027a25 */ /* 0x000fe200078e00ff */
[----:B------:R-:W-:-:S03]  /*198e0*/  LEA.HI R23, R65, R66, RZ, 0x6 ;  /* 0x0000004241177211 */ /* 0x000fc600078f30ff */
[----:B-1----:R-:W-:Y:S01]  /*198f0*/  IMAD R0, R80, 0x80, R6 ;  /* 0x0000008050007824 */ /* 0x002fe200078e0206 */
[----:B------:R-:W-:Y:S01]  /*19900*/  IADD3 R3, R3, R7, RZ ;  /* 0x0000000703037210 */ /* 0x000fe20007ffe0ff */
[----:B------:R-:W-:Y:S01]  /*19910*/  IMAD R8, R67, c[0x0][0x490], RZ ;  /* 0x0001240043087a24 */ /* 0x000fe200078e02ff */
[----:B------:R-:W-:Y:S01]  /*19920*/  SHF.R.S32.HI R6, RZ, 0x1f, R69 ;  /* 0x0000001fff067819 */ /* 0x000fe20000011445 */
[----:B------:R-:W-:-:S03]  /*19930*/  @P2 IMAD.HI.U32 R7, R0, c[0x0][0x4ec], RZ ;  /* 0x00013b0000072a27 */ /* 0x000fc600078e00ff */
[----:B------:R-:W-:Y:S01]  /*19940*/  SEL R15, R6, RZ, !P1 ;  /* 0x000000ff060f7207 */ /* 0x000fe20004800000 */
[----:B------:R-:W-:Y:S01]  /*19950*/  IMAD.MOV.U32 R9, RZ, RZ, R0 ;  /* 0x000000ffff097224 */ /* 0x000fe200078e0000 */
[----:B------:R-:W-:Y:S01]  /*19960*/  @P2 SHF.R.U32.HI R9, RZ, c[0x0][0x4f0], R7 ;  /* 0x00013c00ff092a19 */ /* 0x000fe20000011607 */
[C---:B------:R-:W-:Y:S02]  /*19970*/  IMAD R8, R85.reuse, c[0x0][0x494], R8 ;  /* 0x0001250055087a24 */ /* 0x040fe400078e0208 */
[----:B------:R-:W-:Y:S01]  /*19980*/  IMAD.WIDE.U32 R6, R85, c[0x0][0x3e8], R2 ;  /* 0x0000fa0055067a25 */ /* 0x000fe200078e0002 */
[----:B------:R-:W-:-:S03]  /*19990*/  SHF.L.U32 R2, R21, 0x6, RZ ;  /* 0x0000000615027819 */ /* 0x000fc600000006ff */
[----:B------:R-:W-:Y:S02]  /*199a0*/  IMAD.MOV R10, RZ, RZ, -R9 ;  /* 0x000000ffff0a7224 */ /* 0x000fe400078e0a09 */
[----:B------:R-:W-:Y:S02]  /*199b0*/  IMAD.IADD R5, R5, 0x1, R8 ;  /* 0x0000000105057824 */ /* 0x000fe400078e0208 */
[----:B------:R-:W-:Y:S01]  /*199c0*/  IMAD R10, R10, c[0x0][0x4e8], R0 ;  /* 0x00013a000a0a7a24 */ /* 0x000fe200078e0200 */
[----:B------:R-:W-:Y:S01]  /*199d0*/  LOP3.LUT R0, R2, 0x1c0, RZ, 0xc0, !PT ;  /* 0x000001c002007812 */ /* 0x000fe200078ec0ff */
[----:B------:R-:W-:Y:S02]  /*199e0*/  IMAD.IADD R12, R66, 0x1, -R12 ;  /* 0x00000001420c7824 */ /* 0x000fe400078e0a0c */
[----:B------:R-:W-:Y:S01]  /*199f0*/  IMAD R8, R15, c[0x0][0x498], RZ ;  /* 0x000126000f087a24 */ /* 0x000fe200078e02ff */
[----:B------:R-:W-:Y:S01]  /*19a00*/  SHF.R.U32.HI R13, RZ, 0x3, R0 ;  /* 0x00000003ff0d7819 */ /* 0x000fe20000011600 */
[----:B------:R-:W-:-:S04]  /*19a10*/  IMAD.WIDE.U32 R2, R18, c[0x0][0x498], R4 ;  /* 0x0001260012027a25 */ /* 0x000fc800078e0004 */
[----:B------:R-:W-:Y:S01]  /*19a20*/  IMAD R17, R18, c[0x0][0x49c], R8 ;  /* 0x0001270012117a24 */ /* 0x000fe200078e0208 */
[----:B------:R-:W-:Y:S01]  /*19a30*/  IADD3 R2, P1, R9, R2, RZ ;  /* 0x0000000209027210 */ /* 0x000fe20007f3e0ff */
[C---:B------:R-:W-:Y:S02]  /*19a40*/  IMAD R11, R12.reuse, 0x10, R21 ;  /* 0x000000100c0b7824 */ /* 0x040fe400078e0215 */
[----:B------:R-:W-:Y:S01]  /*19a50*/  IMAD.SHL.U32 R8, R12, 0x8, RZ ;  /* 0x000000080c087824 */ /* 0x000fe200078e00ff */
[----:B------:R-:W-:Y:S01]  /*19a60*/  SHF.R.S32.HI R12, RZ, 0x1f, R9 ;  /* 0x0000001fff0c7819 */ /* 0x000fe20000011409 */
[----:B------:R-:W-:Y:S01]  /*19a70*/  IMAD.IADD R5, R7, 0x1, R14 ;  /* 0x0000000107057824 */ /* 0x000fe200078e020e */
[----:B------:R-:W-:Y:S02]  /*19a80*/  SHF.R.S32.HI R7, RZ, 0x1f, R10 ;  /* 0x0000001fff077819 */ /* 0x000fe4000001140a */
[----:B------:R-:W-:Y:S02]  /*19a90*/  LEA R11, R80, R11, 0x7 ;  /* 0x0000000b500b7211 */ /* 0x000fe400078e38ff */
[----:B------:R-:W-:Y:S01]  /*19aa0*/  IADD3.X R3, R12, R3, R17, P1, !PT ;  /* 0x000000030c037210 */ /* 0x000fe20000ffe411 */
[----:B------:R-:W-:Y:S01]  /*19ab0*/  IMAD R7, R7, c[0x0][0x488], RZ ;  /* 0x0001220007077a24 */ /* 0x000fe200078e02ff */
[----:B------:R-:W-:Y:S01]  /*19ac0*/  LOP3.LUT R4, R0, 0x38, R8, 0xf8, !PT ;  /* 0x0000003800047812 */ /* 0x000fe200078ef808 */
[----:B------:R-:W-:-:S03]  /*19ad0*/  @P2 IMAD.HI.U32 R0, R11, c[0x0][0x4ec], RZ ;  /* 0x00013b000b002a27 */ /* 0x000fc600078e00ff */
[----:B------:R-:W-:Y:S01]  /*19ae0*/  LOP3.LUT R22, R4, R13, RZ, 0x3c, !PT ;  /* 0x0000000d04167212 */ /* 0x000fe200078e3cff */
[----:B------:R-:W-:Y:S01]  /*19af0*/  IMAD.WIDE.U32 R2, R10, c[0x0][0x488], R2 ;  /* 0x000122000a027a25 */ /* 0x000fe200078e0002 */
[----:B------:R-:W-:-:S03]  /*19b00*/  MOV R4, R6 ;  /* 0x0000000600047202 */ /* 0x000fc60000000f00 */
[----:B------:R-:W-:Y:S02]  /*19b10*/  IMAD R7, R10, c[0x0][0x48c], R7 ;  /* 0x000123000a077a24 */ /* 0x000fe400078e0207 */
[----:B------:R-:W-:Y:S01]  /*19b20*/  IMAD.MOV.U32 R16, RZ, RZ, R11 ;  /* 0x000000ffff107224 */ /* 0x000fe200078e000b */
[----:B------:R-:W-:Y:S01]  /*19b30*/  @P2 SHF.R.U32.HI R16, RZ, c[0x0][0x4f0], R0 ;  /* 0x00013c00ff102a19 */ /* 0x000fe20000011600 */
[----:B------:R-:W-:Y:S01]  /*19b40*/  IMAD R17, R80, 0x80, R19 ;  /* 0x0000008050117824 */ /* 0x000fe200078e0213 */
[----:B------:R-:W-:Y:S01]  /*19b50*/  LEA R0, P1, R2, c[0x0][0x450], 0x2 ;  /* 0x0001140002007a11 */ /* 0x000fe200078210ff */
[----:B------:R-:W-:Y:S01]  /*19b60*/  IMAD R6, R15, c[0x0][0x3f0], RZ ;  /* 0x0000fc000f067a24 */ /* 0x000fe200078e02ff */
[----:B------:R-:W-:Y:S01]  /*19b70*/  IADD3 R7, R3, R7, RZ ;  /* 0x0000000703077210 */ /* 0x000fe20007ffe0ff */
[----:B------:R-:W-:Y:S01]  /*19b80*/  IMAD.MOV R10, RZ, RZ, -R16 ;  /* 0x000000ffff0a7224 */ /* 0x000fe200078e0a10 */
[----:B------:R-:W-:Y:S01]  /*19b90*/  IADD3 R9, R17, 0x8, RZ ;  /* 0x0000000811097810 */ /* 0x000fe20007ffe0ff */
[----:B------:R-:W-:Y:S01]  /*19ba0*/  IMAD R3, R18, c[0x0][0x3f4], R6 ;  /* 0x0000fd0012037a24 */ /* 0x000fe200078e0206 */
[----:B------:R-:W-:Y:S01]  /*19bb0*/  LEA.HI.X R2, R2, c[0x0][0x454], R7, 0x2, P1 ;  /* 0x0001150002027a11 */ /* 0x000fe200008f1407 */
[----:B------:R-:W-:Y:S01]  /*19bc0*/  IMAD.WIDE.U32 R4, R18, c[0x0][0x3f0], R4 ;  /* 0x0000fc0012047a25 */ /* 0x000fe200078e0004 */
[----:B------:R-:W-:Y:S01]  /*19bd0*/  SHF.R.S32.HI R6, RZ, 0x1f, R16 ;  /* 0x0000001fff067819 */ /* 0x000fe20000011410 */
[----:B------:R-:W-:Y:S01]  /*19be0*/  SHFL.IDX PT, R12, R0, RZ, 0x1c1f ;  /* 0x001c1fff000c7589 */ /* 0x000fe200000e0000 */
[-C--:B------:R-:W-:Y:S01]  /*19bf0*/  ISETP.GE.OR P3, PT, R9, R20.reuse, P0 ;  /* 0x000000140900720c */ /* 0x080fe20000766670 */
[----:B------:R-:W-:Y:S01]  /*19c00*/  IMAD R9, R10, c[0x0][0x4e8], R11 ;  /* 0x00013a000a097a24 */ /* 0x000fe200078e020b */
[----:B------:R-:W-:Y:S01]  /*19c10*/  ISETP.GE.OR P2, PT, R17, R20, P0 ;  /* 0x000000141100720c */ /* 0x000fe20000746670 */
[----:B------:R-:W1:Y:S01]  /*19c20*/  SHFL.IDX PT, R13, R2, RZ, 0x1c1f ;  /* 0x001c1fff020d7589 */ /* 0x000e6200000e0000 */
[----:B------:R-:W-:-:S02]  /*19c30*/  IMAD.IADD R3, R5, 0x1, R3 ;  /* 0x0000000105037824 */ /* 0x000fc400078e0203 */
        /* <DEDUP_REMOVED lines=60> */
.L_x_843:
[----:B--234-:R-:W-:Y:S05]  /*1a000*/  BSYNC B0 ;  /* 0x0000000000007941 */ /* 0x01cfea0003800000 */
.L_x_842:
        /* <DEDUP_REMOVED lines=16> */
.L_x_845:
[----:B------:R-:W-:Y:S05]  /*1a110*/  BSYNC B0 ;  /* 0x0000000000007941 */ /* 0x000fea0003800000 */
.L_x_844:
        /* <DEDUP_REMOVED lines=16> */
.L_x_847:
[----:B------:R-:W-:Y:S05]  /*1a220*/  BSYNC B0 ;  /* 0x0000000000007941 */ /* 0x000fea0003800000 */
.L_x_846:
        /* <DEDUP_REMOVED lines=16> */
.L_x_849:
[----:B------:R-:W-:Y:S05]  /*1a330*/  BSYNC B0 ;  /* 0x0000000000007941 */ /* 0x000fea0003800000 */
.L_x_848:
        /* <DEDUP_REMOVED lines=16> */
.L_x_851:
[----:B------:R-:W-:Y:S05]  /*1a440*/  BSYNC B0 ;  /* 0x0000000000007941 */ /* 0x000fea0003800000 */
.L_x_850:
        /* <DEDUP_REMOVED lines=16> */
.L_x_853:
[----:B------:R-:W-:Y:S05]  /*1a550*/  BSYNC B0 ;  /* 0x0000000000007941 */ /* 0x000fea0003800000 */
.L_x_852:
        /* <DEDUP_REMOVED lines=16> */
.L_x_855:
[----:B------:R-:W-:Y:S05]  /*1a660*/  BSYNC B0 ;  /* 0x0000000000007941 */ /* 0x000fea0003800000 */
.L_x_854:
        /* <DEDUP_REMOVED lines=17> */
.L_x_840:
        /* <DEDUP_REMOVED lines=19> */
.L_x_856:
        /* <DEDUP_REMOVED lines=40> */
.L_x_858:
[----:B------:R-:W-:Y:S05]  /*1ab30*/  BSYNC B0 ;  /* 0x0000000000007941 */ /* 0x000fea0003800000 */
.L_x_857:
        /* <DEDUP_REMOVED lines=34> */
[----:B------:R-:W-:Y:S01]  /*1ad60*/  IMAD R0, R0, c[0x0][0x3e4], R6 ;  /* 0x0000f90000007a24 */ /* 0x000fe200078e0206 */
[----:B------:R-:W-:-:S03]  /*1ad70*/  SHF.L.U32 R6, R12, 0x3, RZ ;  /* 0x000000030c067819 */ /* 0x000fc600000006ff */
[----:B------:R-:W-:Y:S01]  /*1ad80*/  IMAD.IADD R3, R3, 0x1, R0 ;  /* 0x0000000103037824 */ /* 0x000fe200078e0200 */
[----:B------:R-:W-:Y:S01]  /*1ad90*/  IADD3 R7, R6, 0x40, RZ ;  /* 0x0000004006077810 */ /* 0x000fe20007ffe0ff */
[----:B------:R-:W-:Y:S02]  /*1ada0*/  IMAD R0, R4, c[0x0][0x3d8], RZ ;  /* 0x0000f60004007a24 */ /* 0x000fe400078e02ff */
[----:B------:R-:W-:-:S04]  /*1adb0*/  IMAD.WIDE.U32 R2, R5, c[0x0][0x3d8], R2 ;  /* 0x0000f60005027a25 */ /* 0x000fc800078e0002 */
[----:B------:R-:W-:Y:S01]  /*1adc0*/  IMAD R0, R5, c[0x0][0x3dc], R0 ;  /* 0x0000f70005007a24 */ /* 0x000fe200078e0200 */
[----:B------:R-:W-:-:S04]  /*1add0*/  LEA R11, P0, R2, c[0x0][0x380], 0x1 ;  /* 0x0000e000020b7a11 */ /* 0x000fc800078008ff */
[----:B------:R-:W-:-:S04]  /*1ade0*/  IADD3 R0, R3, R0, RZ ;  /* 0x0000000003007210 */ /* 0x000fc80007ffe0ff */
        /* <DEDUP_REMOVED lines=14> */
.L_x_860:
[----:B------:R-:W-:Y:S05]  /*1aed0*/  BSYNC B0 ;  /* 0x0000000000007941 */ /* 0x000fea0003800000 */
.L_x_859:
        /* <DEDUP_REMOVED lines=15> */
.L_x_862:
[----:B------:R-:W-:Y:S05]  /*1afd0*/  BSYNC B0 ;  /* 0x0000000000007941 */ /* 0x000fea0003800000 */
.L_x_861:
        /* <DEDUP_REMOVED lines=15> */
.L_x_864:
[----:B------:R-:W-:Y:S05]  /*1b0d0*/  BSYNC B0 ;  /* 0x0000000000007941 */ /* 0x000fea0003800000 */
.L_x_863:
        /* <DEDUP_REMOVED lines=15> */
.L_x_866:
[----:B------:R-:W-:Y:S05]  /*1b1d0*/  BSYNC B0 ;  /* 0x0000000000007941 */ /* 0x000fea0003800000 */
.L_x_865:
        /* <DEDUP_REMOVED lines=15> */
.L_x_868:
[----:B------:R-:W-:Y:S05]  /*1b2d0*/  BSYNC B0 ;  /* 0x0000000000007941 */ /* 0x000fea0003800000 */
.L_x_867:
        /* <DEDUP_REMOVED lines=15> */
.L_x_870:
[----:B------:R-:W-:Y:S05]  /*1b3d0*/  BSYNC B0 ;  /* 0x0000000000007941 */ /* 0x000fea0003800000 */
.L_x_869:
        /* <DEDUP_REMOVED lines=15> */
.L_x_872:
[----:B------:R-:W-:Y:S05]  /*1b4d0*/  BSYNC B0 ;  /* 0x0000000000007941 */ /* 0x000fea0003800000 */
.L_x_871:
        /* <DEDUP_REMOVED lines=16> */
.L_x_873:
        /* <DEDUP_REMOVED lines=10> */
.L_x_1725:


//--------------------- .text._ZN7cutlass13device_kernelIN5flash19enable_sm80_to_sm89INS1_16FlashAttnFwdSm80INS1_25CollectiveMainloopFwdSm80ILi4ELi1ELb0EN4cute5tupleIJNS5_1CILi128EEENS7_ILi48EEES8_EEELi128ENS_6half_tEfNS_4arch4Sm80ELb0ELb1ELb0ELb0ELb0ELb0ELb1ELb0EEENS1_21CollectiveEpilogueFwdINS6_IJS8_S8_S9_EEENS6_IJNS7_ILi1EEESH_SH_EEESB_SD_Li128ELb0ELb1ELb0ELb0EEENS1_19SingleTileSchedulerILb0ELb0ELb1ELi128EEEEEEEEEvNT_6ParamsE --------------------------
	.section	.text._ZN7cutlass13device_kernelIN5flash19enable_sm80_to_sm89INS1_16FlashAttnFwdSm80INS1_25CollectiveMainloopFwdSm80ILi4ELi1ELb0EN4cute5tupleIJNS5_1CILi128EEENS7_ILi48EEES8_EEELi128ENS_6half_tEfNS_4arch4Sm80ELb0ELb1ELb0ELb0ELb0ELb0ELb1ELb0EEENS1_21CollectiveEpilogueFwdINS6_IJS8_S8_S9_EEENS6_IJNS7_ILi1EEESH_SH_EEESB_SD_Li128ELb0ELb1ELb0ELb0EEENS1_19SingleTileSchedulerILb0ELb0ELb1ELi128EEEEEEEEEvNT_6ParamsE,"ax",@progbits
	.sectioninfo	@"SHI_REGISTERS=255"
	.align	128
.text._ZN7cutlass13device_kernelIN5flash19enable_sm80_to_sm89INS1_16FlashAttnFwdSm80INS1_25CollectiveMainloopFwdSm80ILi4ELi1ELb0EN4cute5tupleIJNS5_1CILi128EEENS7_ILi48EEES8_EEELi128ENS_6half_tEfNS_4arch4Sm80ELb0ELb1ELb0ELb0ELb0ELb0ELb1ELb0EEENS1_21CollectiveEpilogueFwdINS6_IJS8_S8_S9_EEENS6_IJNS7_ILi1EEESH_SH_EEESB_SD_Li128ELb0ELb1ELb0ELb0EEENS1_19SingleTileSchedulerILb0ELb0ELb1ELi128EEEEEEEEEvNT_6ParamsE:
        .type           _ZN7cutlass13device_kernelIN5flash19enable_sm80_to_sm89INS1_16FlashAttnFwdSm80INS1_25CollectiveMainloopFwdSm80ILi4ELi1ELb0EN4cute5tupleIJNS5_1CILi128EEENS7_ILi48EEES8_EEELi128ENS_6half_tEfNS_4arch4Sm80ELb0ELb1ELb0ELb0ELb0ELb0ELb1ELb0EEENS1_21CollectiveEpilogueFwdINS6_IJS8_S8_S9_EEENS6_IJNS7_ILi1EEESH_SH_EEESB_SD_Li128ELb0ELb1ELb0ELb0EEENS1_19SingleTileSchedulerILb0ELb0ELb1ELi128EEEEEEEEEvNT_6ParamsE,@function
        .size           _ZN7cutlass13device_kernelIN5flash19enable_sm80_to_sm89INS1_16FlashAttnFwdSm80INS1_25CollectiveMainloopFwdSm80ILi4ELi1ELb0EN4cute5tupleIJNS5_1CILi128EEENS7_ILi48EEES8_EEELi128ENS_6half_tEfNS_4arch4Sm80ELb0ELb1ELb0ELb0ELb0ELb0ELb1ELb0EEENS1_21CollectiveEpilogueFwdINS6_IJS8_S8_S9_EEENS6_IJNS7_ILi1EEESH_SH_EEESB_SD_Li128ELb0ELb1ELb0ELb0EEENS1_19SingleTileSchedulerILb0ELb0ELb1ELi128EEEEEEEEEvNT_6ParamsE,(.L_x_1726 - _ZN7cutlass13device_kernelIN5flash19enable_sm80_to_sm89INS1_16FlashAttnFwdSm80INS1_25CollectiveMainloopFwdSm80ILi4ELi1ELb0EN4cute5tupleIJNS5_1CILi128EEENS7_ILi48EEES8_EEELi128ENS_6half_tEfNS_4arch4Sm80ELb0ELb1ELb0ELb0ELb0ELb0ELb1ELb0EEENS1_21CollectiveEpilogueFwdINS6_IJS8_S8_S9_EEENS6_IJNS7_ILi1EEESH_SH_EEESB_SD_Li128ELb0ELb1ELb0ELb0EEENS1_19SingleTileSchedulerILb0ELb0ELb1ELi128EEEEEEEEEvNT_6ParamsE)
        .other          _ZN7cutlass13device_kernelIN5flash19enable_sm80_to_sm89INS1_16FlashAttnFwdSm80INS1_25CollectiveMainloopFwdSm80ILi4ELi1ELb0EN4cute5tupleIJNS5_1CILi128EEENS7_ILi48EEES8_EEELi128ENS_6half_tEfNS_4arch4Sm80ELb0ELb1ELb0ELb0ELb0ELb0ELb1ELb0EEENS1_21CollectiveEpilogueFwdINS6_IJS8_S8_S9_EEENS6_IJNS7_ILi1EEESH_SH_EEESB_SD_Li128ELb0ELb1ELb0ELb0EEENS1_19SingleTileSchedulerILb0ELb0ELb1ELi128EEEEEEEEEvNT_6ParamsE,@"STO_CUDA_ENTRY STV_DEFAULT"
_ZN7cutlass13device_kernelIN5flash19enable_sm80_to_sm89INS1_16FlashAttnFwdSm80INS1_25CollectiveMainloopFwdSm80ILi4ELi1ELb0EN4cute5tupleIJNS5_1CILi128EEENS7_ILi48EEES8_EEELi128ENS_6half_tEfNS_4arch4Sm80ELb0ELb1ELb0ELb0ELb0ELb0ELb1ELb0EEENS1_21CollectiveEpilogueFwdINS6_IJS8_S8_S9_EEENS6_IJNS7_ILi1EEESH_SH_EEESB_SD_Li128ELb0ELb1ELb0ELb0EEENS1_19SingleTileSchedulerILb0ELb0ELb1ELi128EEEEEEEEEvNT_6ParamsE:
[----:B------:R-:W-:-:S03]  /*0000*/  MOV R1, c[0x0][0x28] ;  /* 0x00000a0000017a02 */ /* 0x000fc60000000f00 */
[----:B------:R-:W1:Y:S01]  /*0010*/  S2R R22, SR_CTAID.Z ;  /* 0x0000000000167919 */ /* 0x000e620000002700 */
[----:B------:R-:W-:Y:S02]  /*0020*/  IADD3 R1, R1, -0x80, RZ ;  /* 0xffffff8001017810 */ /* 0x000fe40007ffe0ff */
[----:B-1----:R-:W-:-:S13]  /*0030*/  ISETP.GE.AND P0, PT, R22, RZ, PT ;  /* 0x000000ff1600720c */ /* 0x002fda0003f06270 */
[----:B------:R-:W-:Y:S05]  /*0040*/  @!P0 EXIT ;  /* 0x000000000000894d */ /* 0x000fea0003800000 */
[----:B------:R-:W1:Y:S01]  /*0050*/  S2UR UR17, SR_CTAID.X ;  /* 0x00000000001179c3 */ /* 0x000e620000002500 */
[----:B------:R-:W-:Y:S01]  /*0060*/  ULDC UR6, c[0x0][0x2c4] ;  /* 0x0000b10000067ab9 */ /* 0x000fe20000000800 */
[----:B------:R-:W2:Y:S01]  /*0070*/  S2R R129, SR_TID.X ;  /* 0x0000000000817919 */ /* 0x000ea20000002100 */
[----:B------:R-:W-:Y:S02]  /*0080*/  UISETP.NE.AND UP3, UPT, UR6, 0x1, UPT ;  /* 0x000000010600788c */ /* 0x000fe4000bf65270 */
[----:B------:R-:W-:Y:S02]  /*0090*/  ULDC.64 UR4, c[0x0][0x2c8] ;  /* 0x0000b20000047ab9 */ /* 0x000fe40000000a00 */
[----:B------:R-:W-:Y:S02]  /*00a0*/  UMOV UR8, 0x1 ;  /* 0x0000000100087882 */ /* 0x000fe40000000000 */
[----:B------:R-:W-:Y:S02]  /*00b0*/  ULDC UR7, c[0x0][0x168] ;  /* 0x00005a0000077ab9 */ /* 0x000fe40000000800 */
[----:B------:R-:W-:-:S02]  /*00c0*/  UIADD3 UR7, UR8, -UR7, URZ ;  /* 0x8000000708077290 */ /* 0x000fc4000fffe03f */
[----:B-1----:R-:W-:-:S04]  /*00d0*/  USHF.L.U32 UR17, UR17, 0x7, URZ ;  /* 0x0000000711117899 */ /* 0x002fc8000800063f */
[----:B------:R-:W-:Y:S02]  /*00e0*/  @UP3 UIADD3 UR10, UR17, 0x7f, URZ ;  /* 0x0000007f110a3890 */ /* 0x000fe4000fffe03f */
[----:B------:R-:W-:Y:S02]  /*00f0*/  UIADD3 UR9, UR17, 0x7f, URZ ;  /* 0x0000007f11097890 */ /* 0x000fe4000fffe03f */
[----:B------:R-:W-:-:S04]  /*0100*/  UIMAD.WIDE.U32 UR10, UR10, UR4, URZ ;  /* 0x000000040a0a72a5 */ /* 0x000fc8000f8e003f */
[----:B------:R-:W-:-:S03]  /*0110*/  @UP3 USHF.R.U32.HI UR9, URZ, UR5, UR11 ;  /* 0x000000053f093299 */ /* 0x000fc6000801160b */
[----:B------:R-:W-:Y:S02]  /*0120*/  ULDC.64 UR4, c[0x0][0x328] ;  /* 0x0000ca0000047ab9 */ /* 0x000fe40000000a00 */
[----:B------:R-:W-:-:S03]  /*0130*/  UISETP.LE.AND UP2, UPT, UR8, UR5, UPT ;  /* 0x000000050800728c */ /* 0x000fc6000bf43270 */
[----:B------:R-:W-:Y:S02]  /*0140*/  ULDC UR5, c[0x0][0x1d0] ;  /* 0x0000740000057ab9 */ /* 0x000fe40000000800 */
[----:B------:R-:W-:Y:S01]  /*0150*/  UIADD3 UR5, UR9, UR5, UR7 ;  /* 0x0000000509057290 */ /* 0x000fe2000fffe007 */
[----:B------:R-:W-:-:S03]  /*0160*/  PLOP3.LUT P0, PT, PT, PT, UP2, 0x40, 0x0 ;  /* 0x000000000000781c */ /* 0x000fc60003f0e828 */
[----:B------:R-:W-:-:S06]  /*0170*/  UIADD3 UR4, UR5, UR4, URZ ;  /* 0x0000000405047290 */ /* 0x000fcc000fffe03f */
[----:B------:R-:W-:-:S04]  /*0180*/  MOV R0, UR4 ;  /* 0x0000000400007c02 */ /* 0x000fc80008000f00 */
[----:B------:R-:W-:Y:S05]  /*0190*/  @P0 BRA `(.L_x_874) ;  /* 0x0000013000000947 */ /* 0x000fea0003800000 */
[----:B--2---:R-:W-:Y:S01]  /*01a0*/  ISETP.LT.AND P0, PT, RZ, UR5, PT ;  /* 0x00000005ff007c0c */ /* 0x004fe2000bf01270 */
[----:B------:R-:W-:-:S12]  /*01b0*/  UIADD3 UR7, UR5, -0x1, URZ ;  /* 0xffffffff05077890 */ /* 0x000fd8000fffe03f */
[----:B------:R-:W-:Y:S05]  /*01c0*/  @P0 BRA `(.L_x_875) ;  /* 0x0000008000000947 */ /* 0x000fea0003800000 */
[----:B------:R-:W-:Y:S02]  /*01d0*/  ULDC UR4, c[0x0][0x32c] ;  /* 0x0000cb0000047ab9 */ /* 0x000fe40000000800 */
[----:B------:R-:W-:Y:S02]  /*01e0*/  UISETP.NE.AND UP0, UPT, UR8, UR4, UPT ;  /* 0x000000040800728c */ /* 0x000fe4000bf05270 */
[----:B------:R-:W-:-:S03]  /*01f0*/  UIADD3 UR7, -UR5, URZ, URZ ;  /* 0x0000003f05077290 */ /* 0x000fc6000fffe13f */
[----:B------:R-:W-:Y:S02]  /*0200*/  ULDC.64 UR4, c[0x0][0x330] ;  /* 0x0000cc0000047ab9 */ /* 0x000fe40000000a00 */
[----:B------:R-:W-:-:S04]  /*0210*/  UIMAD.WIDE.U32 UR8, UR7, UR4, URZ ;  /* 0x00000004070872a5 */ /* 0x000fc8000f8e003f */
[----:B------:R-:W-:-:S04]  /*0220*/  @UP0 USHF.R.U32.HI UR7, URZ, UR5, UR9 ;  /* 0x000000053f070299 */ /* 0x000fc80008011609 */
[----:B------:R-:W-:Y:S01]  /*0230*/  ULOP3.LUT UR7, URZ, UR7, URZ, 0x33, !UPT ;  /* 0x000000073f077292 */ /* 0x000fe2000f8e333f */
[----:B------:R-:W-:Y:S05]  /*0240*/  BRA `(.L_x_876) ;  /* 0x0000005000007947 */ /* 0x000fea0003800000 */
.L_x_875:
[----:B------:R-:W-:Y:S02]  /*0250*/  ULDC UR4, c[0x0][0x32c] ;  /* 0x0000cb0000047ab9 */ /* 0x000fe40000000800 */
[----:B------:R-:W-:-:S03]  /*0260*/  UISETP.NE.AND UP0, UPT, UR8, UR4, UPT ;  /* 0x000000040800728c */ /* 0x000fc6000bf05270 */
[----:B------:R-:W-:Y:S02]  /*0270*/  ULDC.64 UR4, c[0x0][0x330] ;  /* 0x0000cc0000047ab9 */ /* 0x000fe40000000a00 */
[----:B------:R-:W-:-:S06]  /*0280*/  UIMAD.WIDE.U32 UR8, UR7, UR4, URZ ;  /* 0x00000004070872a5 */ /* 0x000fcc000f8e003f */
[----:B------:R-:W-:Y:S02]  /*0290*/  @UP0 USHF.R.U32.HI UR7, URZ, UR5, UR9 ;  /* 0x000000053f070299 */ /* 0x000fe40008011609 */
.L_x_876:
[----:B------:R-:W-:Y:S02]  /*02a0*/  ULDC UR4, c[0x0][0x32c] ;  /* 0x0000cb0000047ab9 */ /* 0x000fe40000000800 */
[----:B------:R-:W-:-:S06]  /*02b0*/  UIMAD UR4, UR7, UR4, UR4 ;  /* 0x00000004070472a4 */ /* 0x000fcc000f8e0204 */
[----:B------:R-:W-:-:S03]  /*02c0*/  IMNMX R0, R0, UR4, PT ;  /* 0x0000000400007c17 */ /* 0x000fc6000b800200 */
.L_x_874:
[----:B--2---:R-:W-:Y:S01]  /*02d0*/  UMOV UR7, 0x2f ;  /* 0x0000002f00077882 */ /* 0x004fe20000000000 */
[----:B------:R-:W-:Y:S01]  /*02e0*/  IADD3 R0, R0, 0x2f, RZ ;  /* 0x0000002f00007810 */ /* 0x000fe20007ffe0ff */
[----:B------:R-:W-:Y:S01]  /*02f0*/  ULDC UR16, c[0x0][0x1d0] ;  /* 0x0000740000107ab9 */ /* 0x000fe20000000800 */
[----:B------:R-:W-:Y:S01]  /*0300*/  PLOP3.LUT P0, PT, PT, PT, UP2, 0x40, 0x0 ;  /* 0x000000000000781c */ /* 0x000fe20003f0e828 */
[----:B------:R-:W-:Y:S02]  /*0310*/  UIADD3 UR7, UR7, UR16, URZ ;  /* 0x0000001007077290 */ /* 0x000fe4000fffe03f */
[----:B------:R-:W-:Y:S01]  /*0320*/  ULDC.64 UR4, c[0x0][0x2c8] ;  /* 0x0000b20000047ab9 */ /* 0x000fe20000000a00 */
[----:B------:R-:W-:Y:S01]  /*0330*/  IMAD.HI R0, R0, 0x2aaaaaab, RZ ;  /* 0x2aaaaaab00007827 */ /* 0x000fe200078e02ff */
[----:B------:R-:W-:Y:S02]  /*0340*/  UIMAD.WIDE UR8, UR7, 0x2aaaaaab, URZ ;  /* 0x2aaaaaab070878a5 */ /* 0x000fe4000f8e023f */
[----:B------:R-:W-:-:S02]  /*0350*/  UIMAD.WIDE.U32 UR10, UR17, UR4, URZ ;  /* 0x00000004110a72a5 */ /* 0x000fc4000f8e003f */
[----:B------:R-:W-:Y:S01]  /*0360*/  ULDC UR7, c[0x0][0x168] ;  /* 0x00005a0000077ab9 */ /* 0x000fe20000000800 */
[----:B------:R-:W-:Y:S01]  /*0370*/  SHF.R.U32.HI R2, RZ, 0x1f, R0 ;  /* 0x0000001fff027819 */ /* 0x000fe20000011600 */
[----:B------:R-:W-:Y:S02]  /*0380*/  UIADD3 UR16, UR16, -UR7, URZ ;  /* 0x8000000710107290 */ /* 0x000fe4000fffe03f */
[----:B------:R-:W-:Y:S01]  /*0390*/  USHF.R.U32.HI UR7, URZ, 0x1f, UR9 ;  /* 0x0000001f3f077899 */ /* 0x000fe20008011609 */
[----:B------:R-:W-:Y:S01]  /*03a0*/  LEA.HI.SX32 R0, R0, R2, 0x1d ;  /* 0x0000000200007211 */ /* 0x000fe200078feaff */
[----:B------:R-:W-:Y:S02]  /*03b0*/  UMOV UR4, UR17 ;  /* 0x0000001100047c82 */ /* 0x000fe40008000000 */
[----:B------:R-:W-:Y:S02]  /*03c0*/  @UP3 USHF.R.U32.HI UR4, URZ, UR5, UR11 ;  /* 0x000000053f043299 */ /* 0x000fe4000801160b */
[----:B------:R-:W-:-:S02]  /*03d0*/  ULEA.HI.SX32 UR9, UR9, UR7, 0x1d ;  /* 0x0000000709097291 */ /* 0x000fc4000f8fea3f */
[----:B------:R-:W-:Y:S02]  /*03e0*/  UIADD3 UR4, UR16, UR4, URZ ;  /* 0x0000000410047290 */ /* 0x000fe4000fffe03f */
[----:B------:R-:W-:Y:S02]  /*03f0*/  ULDC UR5, c[0x0][0x324] ;  /* 0x0000c90000057ab9 */ /* 0x000fe40000000800 */
[----:B------:R-:W-:Y:S01]  /*0400*/  UIADD3 UR7, UR4, -UR5, URZ ;  /* 0x8000000504077290 */ /* 0x000fe2000fffe03f */
[----:B------:R-:W-:Y:S01]  /*0410*/  IMNMX R242, R0, UR9, PT ;  /* 0x0000000900f27c17 */ /* 0x000fe2000b800200 */
[----:B------:R-:W-:Y:S05]  /*0420*/  @P0 BRA `(.L_x_877) ;  /* 0x0000015000000947 */ /* 0x000fea0003800000 */
[----:B------:R-:W-:Y:S02]  /*0430*/  UMOV UR8, UR4 ;  /* 0x0000000400087c82 */ /* 0x000fe40008000000 */
[----:B------:R-:W-:-:S06]  /*0440*/  UISETP.GT.AND UP0, UPT, UR8, -0x1, UPT ;  /* 0xffffffff0800788c */ /* 0x000fcc000bf04270 */
[----:B------:R-:W-:-:S13]  /*0450*/  PLOP3.LUT P0, PT, PT, PT, UP0, 0x80, 0x0 ;  /* 0x000000000000781c */ /* 0x000fda0003f0f008 */
[----:B------:R-:W-:Y:S05]  /*0460*/  @P0 BRA `(.L_x_878) ;  /* 0x0000008000000947 */ /* 0x000fea0003800000 */
[----:B------:R-:W-:Y:S02]  /*0470*/  ULDC UR4, c[0x0][0x32c] ;  /* 0x0000cb0000047ab9 */ /* 0x000fe40000000800 */
[----:B------:R-:W-:Y:S02]  /*0480*/  UISETP.NE.AND UP0, UPT, UR4, 0x1, UPT ;  /* 0x000000010400788c */ /* 0x000fe4000bf05270 */
[----:B------:R-:W-:Y:S02]  /*0490*/  ULOP3.LUT UR8, URZ, UR8, URZ, 0x33, !UPT ;  /* 0x000000083f087292 */ /* 0x000fe4000f8e333f */
[----:B------:R-:W-:Y:S02]  /*04a0*/  ULDC.64 UR4, c[0x0][0x330] ;  /* 0x0000cc0000047ab9 */ /* 0x000fe40000000a00 */
[----:B------:R-:W-:-:S05]  /*04b0*/  UIMAD.WIDE.U32 UR10, UR8, UR4, URZ ;  /* 0x00000004080a72a5 */ /* 0x000fca000f8e003f */
[----:B------:R-:W-:-:S04]  /*04c0*/  @UP0 USHF.R.U32.HI UR8, URZ, UR5, UR11 ;  /* 0x000000053f080299 */ /* 0x000fc8000801160b */
[----:B------:R-:W-:Y:S01]  /*04d0*/  ULOP3.LUT UR8, URZ, UR8, URZ, 0x33, !UPT ;  /* 0x000000083f087292 */ /* 0x000fe2000f8e333f */
[----:B------:R-:W-:Y:S05]  /*04e0*/  BRA `(.L_x_879) ;  /* 0x0000005000007947 */ /* 0x000fea0003800000 */
.L_x_878:
[----:B------:R-:W-:Y:S02]  /*04f0*/  ULDC UR4, c[0x0][0x32c] ;  /* 0x0000cb0000047ab9 */ /* 0x000fe40000000800 */
[----:B------:R-:W-:-:S03]  /*0500*/  UISETP.NE.AND UP0, UPT, UR4, 0x1, UPT ;  /* 0x000000010400788c */ /* 0x000fc6000bf05270 */
[----:B------:R-:W-:Y:S02]  /*0510*/  ULDC.64 UR4, c[0x0][0x330] ;  /* 0x0000cc0000047ab9 */ /* 0x000fe40000000a00 */
[----:B------:R-:W-:-:S06]  /*0520*/  UIMAD.WIDE.U32 UR10, UR8, UR4, URZ ;  /* 0x00000004080a72a5 */ /* 0x000fcc000f8e003f */
[----:B------:R-:W-:Y:S02]  /*0530*/  @UP0 USHF.R.U32.HI UR8, URZ, UR5, UR11 ;  /* 0x000000053f080299 */ /* 0x000fe4000801160b */
.L_x_879:
[----:B------:R-:W-:Y:S02]  /*0540*/  ULDC UR4, c[0x0][0x32c] ;  /* 0x0000cb0000047ab9 */ /* 0x000fe40000000800 */
[----:B------:R-:W-:-:S04]  /*0550*/  UIMAD UR4, UR8, UR4, URZ ;  /* 0x00000004080472a4 */ /* 0x000fc8000f8e023f */
[----:B------:R-:W-:-:S04]  /*0560*/  UISETP.LT.AND UP0, UPT, UR7, UR4, UPT ;  /* 0x000000040700728c */ /* 0x000fc8000bf01270 */
[----:B------:R-:W-:-:S04]  /*0570*/  USEL UR7, UR7, UR4, !UP0 ;  /* 0x0000000407077287 */ /* 0x000fc8000c000000 */
.L_x_877:
[----:B------:R-:W-:Y:S01]  /*0580*/  UIMAD.WIDE UR4, UR7, 0x2aaaaaab, URZ ;  /* 0x2aaaaaab070478a5 */ /* 0x000fe2000f8e023f */
[----:B------:R-:W-:Y:S01]  /*0590*/  PLOP3.LUT P4, PT, PT, PT, PT, 0x80, 0x0 ;  /* 0x000000000000781c */ /* 0x000fe20003f8f070 */
[----:B------:R-:W-:Y:S01]  /*05a0*/  ULDC.64 UR14, c[0x0][0x118] ;  /* 0x00004600000e7ab9 */ /* 0x000fe20000000a00 */
[----:B------:R-:W-:Y:S01]  /*05b0*/  CS2R R126, SRZ ;  /* 0x00000000007e7805 */ /* 0x000fe2000001ff00 */
[----:B------:R-:W-:Y:S01]  /*05c0*/  USHF.R.U32.HI UR4, URZ, 0x1f, UR5 ;  /* 0x0000001f3f047899 */ /* 0x000fe20008011605 */
[----:B------:R-:W-:Y:S01]  /*05d0*/  CS2R R124, SRZ ;  /* 0x00000000007c7805 */ /* 0x000fe2000001ff00 */
[----:B------:R-:W-:Y:S01]  /*05e0*/  IMAD.MOV.U32 R23, RZ, RZ, RZ ;  /* 0x000000ffff177224 */ /* 0x000fe200078e00ff */
[----:B------:R-:W-:Y:S01]  /*05f0*/  CS2R R24, SRZ ;  /* 0x0000000000187805 */ /* 0x000fe2000001ff00 */
[----:B------:R-:W-:Y:S01]  /*0600*/  ULEA.HI.SX32 UR4, UR5, UR4, 0x1d ;  /* 0x0000000405047291 */ /* 0x000fe2000f8fea3f */
[----:B------:R-:W-:Y:S01]  /*0610*/  IMAD.MOV.U32 R130, RZ, RZ, RZ ;  /* 0x000000ffff827224 */ /* 0x000fe200078e00ff */
[----:B------:R-:W-:Y:S01]  /*0620*/  MOV R128, RZ ;  /* 0x000000ff00807202 */ /* 0x000fe20000000f00 */
[----:B------:R-:W-:Y:S01]  /*0630*/  CS2R R122, SRZ ;  /* 0x00000000007a7805 */ /* 0x000fe2000001ff00 */
[----:B------:R-:W-:Y:S01]  /*0640*/  UISETP.LT.AND UP0, UPT, URZ, UR4, UPT ;  /* 0x000000043f00728c */ /* 0x000fe2000bf01270 */
[----:B------:R-:W-:Y:S01]  /*0650*/  CS2R R120, SRZ ;  /* 0x0000000000787805 */ /* 0x000fe2000001ff00 */
[----:B------:R-:W-:Y:S01]  /*0660*/  IMAD.MOV.U32 R118, RZ, RZ, RZ ;  /* 0x000000ffff767224 */ /* 0x000fe200078e00ff */
[----:B------:R-:W-:Y:S01]  /*0670*/  CS2R R26, SRZ ;  /* 0x00000000001a7805 */ /* 0x000fe2000001ff00 */
[----:B------:R-:W-:Y:S01]  /*0680*/  USEL UR8, URZ, UR4, !UP0 ;  /* 0x000000043f087287 */ /* 0x000fe2000c000000 */
[----:B------:R-:W-:Y:S01]  /*0690*/  MOV R116, RZ ;  /* 0x000000ff00747202 */ /* 0x000fe20000000f00 */
[----:B------:R-:W-:Y:S01]  /*06a0*/  CS2R R110, SRZ ;  /* 0x00000000006e7805 */ /* 0x000fe2000001ff00 */
[----:B------:R-:W-:Y:S01]  /*06b0*/  CS2R R108, SRZ ;  /* 0x00000000006c7805 */ /* 0x000fe2000001ff00 */
[----:B------:R-:W-:Y:S01]  /*06c0*/  IMAD.MOV.U32 R114, RZ, RZ, RZ ;  /* 0x000000ffff727224 */ /* 0x000fe200078e00ff */
[----:B------:R-:W-:Y:S01]  /*06d0*/  CS2R R28, SRZ ;  /* 0x00000000001c7805 */ /* 0x000fe2000001ff00 */
[----:B------:R-:W-:Y:S01]  /*06e0*/  ISETP.GT.AND P0, PT, R242, UR8, PT ;  /* 0x00000008f2007c0c */ /* 0x000fe2000bf04270 */
        /* <DEDUP_REMOVED lines=23> */
[----:B------:R-:W-:Y:S01]  /*0860*/  CS2R R70, SRZ ;  /* 0x0000000000467805 */ /* 0x000fe2000001ff00 */
[----:B------:R-:W-:Y:S01]  /*0870*/  IMAD.MOV.U32 R68, RZ, RZ, RZ ;  /* 0x000000ffff447224 */ /* 0x000fe200078e00ff */
[----:B------:R-:W-:Y:S01]  /*0880*/  CS2R R62, SRZ ;  /* 0x00000000003e7805 */ /* 0x000fe2000001ff00 */
[----:B------:R-:W-:Y:S01]  /*0890*/  CS2R R60, SRZ ;  /* 0x00000000003c7805 */ /* 0x000fe2000001ff00 */
[----:B------:R-:W-:Y:S01]  /*08a0*/  CS2R R66, SRZ ;  /* 0x0000000000427805 */ /* 0x000fe2000001ff00 */
        /* <DEDUP_REMOVED lines=35> */
[----:B------:R-:W-:Y:S05]  /*0ae0*/  @!P0 BRA `(.L_x_880) ;  /* 0x0001218000008947 */ /* 0x000fea0003800000 */
[----:B------:R-:W-:-:S04]  /*0af0*/  ISETP.NE.U32.AND P6, PT, RZ, c[0x0][0x340], PT ;  /* 0x0000d000ff007a0c */ /* 0x000fc80003fc5070 */
[----:B------:R-:W-:-:S13]  /*0b00*/  ISETP.NE.AND.EX P6, PT, RZ, c[0x0][0x344], PT, P6 ;  /* 0x0000d100ff007a0c */ /* 0x000fda0003fc5360 */
[----:B------:R-:W-:-:S04]  /*0b10*/  @P6 IMAD.MOV.U32 R2, RZ, RZ, 0x4 ;  /* 0x00000004ff026424 */ /* 0x000fc800078e00ff */
[----:B------:R-:W-:-:S05]  /*0b20*/  @P6 IMAD.WIDE R2, R22, R2, c[0x0][0x340] ;  /* 0x0000d00016026625 */ /* 0x000fca00078e0202 */
[----:B------:R1:W2:Y:S01]  /*0b30*/  @P6 LDG.E R20, [R2.64] ;  /* 0x0000000e02146981 */ /* 0x0002a2000c1e1900 */
[----:B------:R-:W-:Y:S01]  /*0b40*/  SHF.R.S32.HI R123, RZ, 0x1f, R129 ;  /* 0x0000001fff7b7819 */ /* 0x000fe20000011481 */
[----:B------:R-:W-:Y:S01]  /*0b50*/  ULDC UR4, c[0x0][0x168] ;  /* 0x00005a0000047ab9 */ /* 0x000fe20000000800 */
[----:B------:R-:W-:Y:S01]  /*0b60*/  PLOP3.LUT P1, PT, PT, PT, UP3, 0x80, 0x0 ;  /* 0x000000000000781c */ /* 0x000fe20003f2f038 */
[----:B------:R-:W3:Y:S01]  /*0b70*/  S2R R40, SR_CTAID.Y ;  /* 0x0000000000287919 */ /* 0x000ee20000002600 */
[----:B------:R-:W-:Y:S01]  /*0b80*/  PLOP3.LUT P0, PT, PT, PT, UP3, 0x80, 0x0 ;  /* 0x000000000000781c */ /* 0x000fe20003f0f038 */
[----:B------:R-:W-:Y:S01]  /*0b90*/  UIMAD UR4, UR6, UR4, URZ ;  /* 0x00000004060472a4 */ /* 0x000fe2000f8e023f */
[----:B------:R-:W-:Y:S01]  /*0ba0*/  SHF.R.S32.HI R21, RZ, 0x1f, R22 ;  /* 0x0000001fff157819 */ /* 0x000fe20000011416 */
[----:B------:R-:W-:Y:S01]  /*0bb0*/  UMOV UR11, 0x5 ;  /* 0x00000005000b7882 */ /* 0x000fe20000000000 */
[----:B------:R-:W-:Y:S01]  /*0bc0*/  IADD3 R35, R242, -0x1, RZ ;  /* 0xfffffffff2237810 */ /* 0x000fe20007ffe0ff */
[----:B------:R-:W-:Y:S01]  /*0bd0*/  ULDC.64 UR6, c[0x0][0x1e0] ;  /* 0x0000780000067ab9 */ /* 0x000fe20000000a00 */
[----:B------:R-:W-:Y:S01]  /*0be0*/  LEA.HI R121, R123, R129, RZ, 0x5 ;  /* 0x000000817b797211 */ /* 0x000fe200078f28ff */
[----:B------:R-:W-:-:S02]  /*0bf0*/  UIMAD.WIDE.U32 UR12, UR6, 0x20, URZ ;  /* 0x00000020060c78a5 */ /* 0x000fc4000f8e003f */
[----:B------:R-:W-:Y:S01]  /*0c00*/  USHF.L.U32 UR9, UR7, 0x5, URZ ;  /* 0x0000000507097899 */ /* 0x000fe2000800063f */
[----:B------:R-:W-:-:S03]  /*0c10*/  SHF.R.S32.HI R120, RZ, 0x5, R121 ;  /* 0x00000005ff787819 */ /* 0x000fc60000011479 */
[----:B------:R-:W-:Y:S01]  /*0c20*/  UIADD3 UR9, UR13, UR9, URZ ;  /* 0x000000090d097290 */ /* 0x000fe2000fffe03f */
[----:B-1----:R-:W-:Y:S02]  /*0c30*/  LEA.HI R2, R123, R129, RZ, 0x3 ;  /* 0x000000817b027211 */ /* 0x002fe400078f18ff */
[----:B---3--:R-:W-:Y:S01]  /*0c40*/  SHF.R.S32.HI R41, RZ, 0x1f, R40 ;  /* 0x0000001fff297819 */ /* 0x008fe20000011428 */
[----:B------:R-:W-:Y:S01]  /*0c50*/  IMAD.WIDE.U32 R6, R40, c[0x0][0x1b8], RZ ;  /* 0x00006e0028067a25 */ /* 0x000fe200078e00ff */
[----:B------:R-:W-:Y:S02]  /*0c60*/  LOP3.LUT R0, R2, 0xfffffff8, RZ, 0xc0, !PT ;  /* 0xfffffff802007812 */ /* 0x000fe400078ec0ff */
[----:B------:R-:W-:Y:S01]  /*0c70*/  SHF.R.S32.HI R28, RZ, 0x3, R2 ;  /* 0x00000003ff1c7819 */ /* 0x000fe20000011402 */
[----:B------:R-:W-:Y:S02]  /*0c80*/  IMAD R2, R41, c[0x0][0x1b8], RZ ;  /* 0x00006e0029027a24 */ /* 0x000fe400078e02ff */
[----:B------:R-:W-:Y:S01]  /*0c90*/  IMAD.IADD R30, R129, 0x1, -R0 ;  /* 0x00000001811e7824 */ /* 0x000fe200078e0a00 */
[----:B------:R-:W-:Y:S01]  /*0ca0*/  IADD3 R13, R28, UR17, RZ ;  /* 0x000000111c0d7c10 */ /* 0x000fe2000fffe0ff */
[----:B------:R-:W-:Y:S01]  /*0cb0*/  IMAD R2, R40, c[0x0][0x1bc], R2 ;  /* 0x00006f0028027a24 */ /* 0x000fe200078e0202 */
[--C-:B------:R-:W-:Y:S01]  /*0cc0*/  SHF.R.S32.HI R31, RZ, 0x1f, R28.reuse ;  /* 0x0000001fff1f7819 */ /* 0x100fe2000001141c */
[----:B------:R-:W-:Y:S01]  /*0cd0*/  IMAD R0, R30, 0x10, R28 ;  /* 0x000000101e007824 */ /* 0x000fe200078e021c */
[----:B------:R-:W-:Y:S01]  /*0ce0*/  IADD3 R15, R13, 0x70, RZ ;  /* 0x000000700d0f7810 */ /* 0x000fe20007ffe0ff */
[----:B------:R-:W-:-:S02]  /*0cf0*/  IMAD.IADD R3, R7, 0x1, R2 ;  /* 0x0000000107037824 */ /* 0x000fc400078e0202 */
[----:B------:R-:W-:Y:S01]  /*0d00*/  IMAD R7, R21, c[0x0][0x1c0], RZ ;  /* 0x0000700015077a24 */ /* 0x000fe200078e02ff */
[----:B------:R-:W-:Y:S01]  /*0d10*/  IADD3 R4, R0, UR17, RZ ;  /* 0x0000001100047c10 */ /* 0x000fe2000fffe0ff */
[----:B------:R-:W-:Y:S02]  /*0d20*/  IMAD.MOV.U32 R2, RZ, RZ, R6 ;  /* 0x000000ffff027224 */ /* 0x000fe400078e0006 */
[----:B------:R-:W-:Y:S02]  /*0d30*/  IMAD R6, R22, c[0x0][0x1c4], R7 ;  /* 0x0000710016067a24 */ /* 0x000fe400078e0207 */
[----:B------:R-:W-:Y:S01]  /*0d40*/  @P1 IMAD.HI.U32 R5, R4, c[0x0][0x2c8], RZ ;  /* 0x0000b20004051a27 */ /* 0x000fe200078e00ff */
[----:B------:R-:W-:-:S03]  /*0d50*/  ISETP.GE.AND P1, PT, R13, UR4, PT ;  /* 0x000000040d007c0c */ /* 0x000fc6000bf26270 */
[----:B------:R-:W-:Y:S01]  /*0d60*/  IMAD.MOV.U32 R0, RZ, RZ, R4 ;  /* 0x000000ffff007224 */ /* 0x000fe200078e0004 */
[----:B------:R-:W-:Y:S01]  /*0d70*/  @P0 SHF.R.U32.HI R0, RZ, c[0x0][0x2cc], R5 ;  /* 0x0000b300ff000a19 */ /* 0x000fe20000011605 */
[----:B------:R-:W-:-:S03]  /*0d80*/  IMAD.WIDE.U32 R2, R22, c[0x0][0x1c0], R2 ;  /* 0x0000700016027a25 */ /* 0x000fc600078e0002 */
[--C-:B------:R-:W-:Y:S01]  /*0d90*/  SHF.R.S32.HI R7, RZ, 0x1f, R0.reuse ;  /* 0x0000001fff077819 */ /* 0x100fe20000011400 */
[----:B------:R-:W-:Y:S02]  /*0da0*/  IMAD.MOV R5, RZ, RZ, -R0 ;  /* 0x000000ffff057224 */ /* 0x000fe400078e0a00 */
[----:B------:R-:W-:Y:S01]  /*0db0*/  IMAD.IADD R3, R3, 0x1, R6 ;  /* 0x0000000103037824 */ /* 0x000fe200078e0206 */
[----:B------:R-:W-:Y:S01]  /*0dc0*/  IADD3 R6, R13, 0x10, RZ ;  /* 0x000000100d067810 */ /* 0x000fe20007ffe0ff */
[----:B------:R-:W-:Y:S02]  /*0dd0*/  IMAD R5, R5, c[0x0][0x2c4], R4 ;  /* 0x0000b10005057a24 */ /* 0x000fe400078e0204 */
[----:B------:R-:W-:Y:S01]  /*0de0*/  IMAD R7, R7, c[0x0][0x1b0], RZ ;  /* 0x00006c0007077a24 */ /* 0x000fe200078e02ff */
[----:B------:R-:W-:Y:S01]  /*0df0*/  ISETP.GE.AND P4, PT, R6, UR4, PT ;  /* 0x0000000406007c0c */ /* 0x000fe2000bf86270 */
[----:B------:R-:W-:Y:S01]  /*0e00*/  IMAD.WIDE.U32 R2, R0, c[0x0][0x1b0], R2 ;  /* 0x00006c0000027a25 */ /* 0x000fe200078e0002 */
[----:B------:R-:W-:-:S03]  /*0e10*/  SHF.R.S32.HI R4, RZ, 0x1f, R5 ;  /* 0x0000001fff047819 */ /* 0x000fc60000011405 */
[----:B------:R-:W-:Y:S01]  /*0e20*/  IMAD R0, R0, c[0x0][0x1b4], R7 ;  /* 0x00006d0000007a24 */ /* 0x000fe200078e0207 */
[----:B------:R-:W-:Y:S01]  /*0e30*/  LEA.HI R7, R123, R129, RZ, 0x6 ;  /* 0x000000817b077211 */ /* 0x000fe200078f30ff */
[----:B------:R-:W-:Y:S02]  /*0e40*/  IMAD R19, R41, c[0x0][0x1e8], RZ ;  /* 0x00007a0029137a24 */ /* 0x000fe400078e02ff */
[----:B------:R-:W-:Y:S02]  /*0e50*/  IMAD.IADD R3, R3, 0x1, R0 ;  /* 0x0000000103037824 */ /* 0x000fe400078e0200 */
[----:B------:R-:W-:Y:S02]  /*0e60*/  IMAD R0, R4, c[0x0][0x1a8], RZ ;  /* 0x00006a0004007a24 */ /* 0x000fe400078e02ff */
[----:B------:R-:W-:-:S04]  /*0e70*/  IMAD.WIDE.U32 R2, R5, c[0x0][0x1a8], R2 ;  /* 0x00006a0005027a25 */ /* 0x000fc800078e0002 */
[----:B------:R-:W-:Y:S01]  /*0e80*/  IMAD R0, R5, c[0x0][0x1ac], R0 ;  /* 0x00006b0005007a24 */ /* 0x000fe200078e0200 */
[----:B------:R-:W-:Y:S01]  /*0e90*/  LEA R17, P0, R2, c[0x0][0x160], 0x1 ;  /* 0x0000580002117a11 */ /* 0x000fe200078008ff */
[----:B------:R-:W-:Y:S02]  /*0ea0*/  IMAD.SHL.U32 R4, R30, 0x8, RZ ;  /* 0x000000081e047824 */ /* 0x000fe400078e00ff */
[----:B------:R-:W-:Y:S02]  /*0eb0*/  IMAD.IADD R0, R3, 0x1, R0 ;  /* 0x0000000103007824 */ /* 0x000fe400078e0200 */
[----:B------:R-:W-:Y:S01]  /*0ec0*/  IMAD.SHL.U32 R3, R28, 0x40, RZ ;  /* 0x000000401c037824 */ /* 0x000fe200078e00ff */
[----:B------:R-:W-:Y:S01]  /*0ed0*/  SHFL.IDX PT, R10, R17, 0x1, 0x181f ;  /* 0x00381f00110a7f89 */ /* 0x000fe200000e0000 */
[----:B------:R-:W-:Y:S01]  /*0ee0*/  IMAD.SHL.U32 R7, R7, 0x8, RZ ;  /* 0x0000000807077824 */ /* 0x000fe200078e00ff */
[----:B------:R-:W-:Y:S01]  /*0ef0*/  LEA.HI.X R16, R2, c[0x0][0x164], R0, 0x1, P0 ;  /* 0x0000590002107a11 */ /* 0x000fe200000f0c00 */
[----:B------:R-:W-:Y:S01]  /*0f00*/  IMAD R19, R40, c[0x0][0x1ec], R19 ;  /* 0x00007b0028137a24 */ /* 0x000fe200078e0213 */
[----:B------:R-:W1:Y:S01]  /*0f10*/  SHFL.IDX PT, R2, R17, RZ, 0x181f ;  /* 0x00181fff11027589 */ /* 0x000e6200000e0000 */
[----:B------:R-:W-:-:S02]  /*0f20*/  LOP3.LUT R0, R3, 0x1c0, RZ, 0xc0, !PT ;  /* 0x000001c003007812 */ /* 0x000fc400078ec0ff */
[----:B------:R-:W-:Y:S01]  /*0f30*/  ISETP.GE.AND P5, PT, R4, c[0x0][0x198], PT ;  /* 0x0000660004007a0c */ /* 0x000fe20003fa6270 */
[----:B------:R-:W3:Y:S01]  /*0f40*/  SHFL.IDX PT, R3, R16, RZ, 0x181f ;  /* 0x00181fff10037589 */ /* 0x000ee200000e0000 */
[----:B------:R-:W-:Y:S02]  /*0f50*/  LOP3.LUT R5, R0, 0x38, R4, 0xf8, !PT ;  /* 0x0000003800057812 */ /* 0x000fe400078ef804 */
[----:B------:R-:W-:Y:S01]  /*0f60*/  SHF.R.U32.HI R0, RZ, 0x3, R0 ;  /* 0x00000003ff007819 */ /* 0x000fe20000011600 */
[----:B------:R-:W4:Y:S03]  /*0f70*/  SHFL.IDX PT, R11, R16, 0x1, 0x181f ;  /* 0x00381f00100b7f89 */ /* 0x000f2600000e0000 */
[----:B------:R-:W-:Y:S02]  /*0f80*/  LOP3.LUT R6, R5, R0, RZ, 0x3c, !PT ;  /* 0x0000000005067212 */ /* 0x000fe400078e3cff */
[----:B------:R-:W-:-:S02]  /*0f90*/  IADD3 R5, R13, 0x20, RZ ;  /* 0x000000200d057810 */ /* 0x000fc40007ffe0ff */
[----:B------:R-:W-:Y:S02]  /*0fa0*/  IADD3 R0, R4, 0x40, RZ ;  /* 0x0000004004007810 */ /* 0x000fe40007ffe0ff */
[----:B------:R-:W-:Y:S02]  /*0fb0*/  ISETP.GE.AND P2, PT, R5, UR4, PT ;  /* 0x0000000405007c0c */ /* 0x000fe4000bf46270 */
[----:B------:R-:W-:Y:S02]  /*0fc0*/  @!P1 SHF.R.S32.HI R5, RZ, 0x1f, R0 ;  /* 0x0000001fff059819 */ /* 0x000fe40000011400 */
[----:B------:R-:W-:Y:S02]  /*0fd0*/  LOP3.LUT R8, R6, 0xfffffe00, R7, 0xf8, !PT ;  /* 0xfffffe0006087812 */ /* 0x000fe400078ef807 */
[----:B------:R-:W-:Y:S02]  /*0fe0*/  @!P1 LEA.HI R7, R5, R0, RZ, 0x3 ;  /* 0x0000000005079211 */ /* 0x000fe400078f18ff */
[----:B------:R-:W-:Y:S01]  /*0ff0*/  SHF.R.S32.HI R5, RZ, 0x1f, R4 ;  /* 0x0000001fff057819 */ /* 0x000fe20000011404 */
[----:B------:R-:W-:Y:S01]  /*1000*/  IMAD.SHL.U32 R243, R8, 0x2, RZ ;  /* 0x0000000208f37824 */ /* 0x000fe200078e00ff */
[----:B------:R-:W-:Y:S01]  /*1010*/  ISETP.GE.AND P3, PT, R0, c[0x0][0x198], PT ;  /* 0x0000660000007a0c */ /* 0x000fe20003f66270 */
[----:B------:R-:W5:Y:S01]  /*1020*/  SHFL.IDX PT, R8, R17, 0x2, 0x181f ;  /* 0x00581f0011087f89 */ /* 0x000f6200000e0000 */
[----:B-1----:R-:W-:-:S02]  /*1030*/  @!P1 LEA R6, P0, R4, R2, 0x1 ;  /* 0x0000000204069211 */ /* 0x002fc400078008ff */
[----:B------:R-:W-:Y:S02]  /*1040*/  @!P1 LOP3.LUT R9, R7, 0xfffffff8, RZ, 0xc0, !PT ;  /* 0xfffffff807099812 */ /* 0x000fe400078ec0ff */
[----:B---3--:R-:W-:Y:S02]  /*1050*/  @!P1 LEA.HI.X R7, R4, R3, R5, 0x1, P0 ;  /* 0x0000000304079211 */ /* 0x008fe400000f0c05 */
[----:B------:R-:W-:Y:S01]  /*1060*/  @!P4 SHF.R.S32.HI R12, RZ, 0x1f, R0 ;  /* 0x0000001fff0cc819 */ /* 0x000fe20000011400 */
[----:B------:R-:W-:Y:S02]  /*1070*/  @!P1 IMAD.WIDE R2, R9, 0x2, R2 ;  /* 0x0000000209029825 */ /* 0x000fe400078e0202 */
[----:B------:R-:W1:Y:S04]  /*1080*/  SHFL.IDX PT, R9, R16, 0x2, 0x181f ;  /* 0x00581f0010097f89 */ /* 0x000e6800000e0000 */
[----:B------:R3:W-:Y:S04]  /*1090*/  @!P1 LDGSTS.E.BYPASS.LTC128B.128 [R243+0x8080], [R6.64], !P5 ;  /* 0x0808000006f39fae */ /* 0x0007e8000e901d4e */
[----:B------:R1:W-:Y:S01]  /*10a0*/  @!P1 LDGSTS.E.BYPASS.LTC128B.128 [R243+0xc080], [R2.64], !P3 ;  /* 0x0c08000002f39fae */ /* 0x0003e2000d901d4e */
[----:B---3--:R-:W-:-:S02]  /*10b0*/  @!P4 LEA.HI R7, R12, R0, RZ, 0x3 ;  /* 0x000000000c07c211 */ /* 0x008fc400078f18ff */
[----:B------:R-:W-:Y:S02]  /*10c0*/  IADD3 R6, R13, 0x30, RZ ;  /* 0x000000300d067810 */ /* 0x000fe40007ffe0ff */
[----:B-1----:R-:W-:Y:S02]  /*10d0*/  @!P4 LEA R2, P0, R4, R10, 0x1 ;  /* 0x0000000a0402c211 */ /* 0x002fe400078008ff */
[----:B------:R-:W-:Y:S02]  /*10e0*/  @!P4 LOP3.LUT R7, R7, 0xfffffff8, RZ, 0xc0, !PT ;  /* 0xfffffff80707c812 */ /* 0x000fe400078ec0ff */
[----:B------:R-:W-:Y:S02]  /*10f0*/  ISETP.GE.AND P1, PT, R6, UR4, PT ;  /* 0x0000000406007c0c */ /* 0x000fe4000bf26270 */
[----:B------:R-:W1:Y:S01]  /*1100*/  SHFL.IDX PT, R6, R17, 0x3, 0x181f ;  /* 0x00781f0011067f89 */ /* 0x000e6200000e0000 */
[----:B----4-:R-:W-:Y:S01]  /*1110*/  @!P4 LEA.HI.X R3, R4, R11, R5, 0x1, P0 ;  /* 0x0000000b0403c211 */ /* 0x010fe200000f0c05 */
[----:B------:R-:W-:Y:S01]  /*1120*/  @!P4 IMAD.WIDE R10, R7, 0x2, R10 ;  /* 0x00000002070ac825 */ /* 0x000fe200078e020a */
[----:B------:R-:W-:Y:S01]  /*1130*/  @!P2 SHF.R.S32.HI R12, RZ, 0x1f, R0 ;  /* 0x0000001fff0ca819 */ /* 0x000fe20000011400 */
[----:B------:R-:W3:Y:S04]  /*1140*/  SHFL.IDX PT, R7, R16, 0x3, 0x181f ;  /* 0x00781f0010077f89 */ /* 0x000ee800000e0000 */
[----:B------:R4:W-:Y:S04]  /*1150*/  @!P4 LDGSTS.E.BYPASS.LTC128B.128 [R243+0x8880], [R2.64], !P5 ;  /* 0x0888000002f3cfae */ /* 0x0009e8000e901d4e */
[----:B------:R1:W-:Y:S01]  /*1160*/  @!P4 LDGSTS.E.BYPASS.LTC128B.128 [R243+0xc880], [R10.64], !P3 ;  /* 0x0c8800000af3cfae */ /* 0x0003e2000d901d4e */
[----:B----4-:R-:W-:-:S02]  /*1170*/  @!P2 LEA.HI R2, R12, R0, RZ, 0x3 ;  /* 0x000000000c02a211 */ /* 0x010fc400078f18ff */
[C---:B------:R-:W-:Y:S02]  /*1180*/  IADD3 R3, R13.reuse, 0x50, RZ ;  /* 0x000000500d037810 */ /* 0x040fe40007ffe0ff */
[----:B-1----:R-:W-:Y:S02]  /*1190*/  IADD3 R11, R13, 0x40, RZ ;  /* 0x000000400d0b7810 */ /* 0x002fe40007ffe0ff */
[----:B-----5:R-:W-:Y:S02]  /*11a0*/  @!P2 LEA R10, P4, R4, R8, 0x1 ;  /* 0x00000008040aa211 */ /* 0x020fe400078808ff */
[----:B------:R-:W-:Y:S02]  /*11b0*/  @!P2 LOP3.LUT R2, R2, 0xfffffff8, RZ, 0xc0, !PT ;  /* 0xfffffff80202a812 */ /* 0x000fe400078ec0ff */
[----:B------:R-:W-:Y:S02]  /*11c0*/  ISETP.GE.AND P0, PT, R11, UR4, PT ;  /* 0x000000040b007c0c */ /* 0x000fe4000bf06270 */
[----:B------:R-:W-:Y:S01]  /*11d0*/  @!P2 LEA.HI.X R11, R4, R9, R5, 0x1, P4 ;  /* 0x00000009040ba211 */ /* 0x000fe200020f0c05 */
[----:B------:R-:W-:Y:S01]  /*11e0*/  @!P2 IMAD.WIDE R8, R2, 0x2, R8 ;  /* 0x000000020208a825 */ /* 0x000fe200078e0208 */
[----:B------:R-:W-:Y:S01]  /*11f0*/  ISETP.GE.AND P4, PT, R3, UR4, PT ;  /* 0x0000000403007c0c */ /* 0x000fe2000bf86270 */
[----:B------:R-:W1:Y:S01]  /*1200*/  SHFL.IDX PT, R2, R17, 0x4, 0x181f ;  /* 0x00981f0011027f89 */ /* 0x000e6200000e0000 */
[----:B------:R-:W-:-:S03]  /*1210*/  @!P1 SHF.R.S32.HI R3, RZ, 0x1f, R0 ;  /* 0x0000001fff039819 */ /* 0x000fc60000011400 */
[----:B------:R4:W-:Y:S04]  /*1220*/  @!P2 LDGSTS.E.BYPASS.LTC128B.128 [R243+0x9080], [R10.64], !P5 ;  /* 0x090800000af3afae */ /* 0x0009e8000e901d4e */
[----:B------:R5:W-:Y:S04]  /*1230*/  @!P2 LDGSTS.E.BYPASS.LTC128B.128 [R243+0xd080], [R8.64], !P3 ;  /* 0x0d08000008f3afae */ /* 0x000be8000d901d4e */
[----:B------:R-:W-:Y:S02]  /*1240*/  @!P4 SHF.R.S32.HI R18, RZ, 0x1f, R0 ;  /* 0x0000001fff12c819 */ /* 0x000fe40000011400 */
[----:B----4-:R-:W-:-:S02]  /*1250*/  @!P1 LEA.HI R10, R3, R0, RZ, 0x3 ;  /* 0x00000000030a9211 */ /* 0x010fc400078f18ff */
[----:B------:R-:W4:Y:S01]  /*1260*/  SHFL.IDX PT, R3, R16, 0x4, 0x181f ;  /* 0x00981f0010037f89 */ /* 0x000f2200000e0000 */
[----:B------:R-:W-:Y:S02]  /*1270*/  IADD3 R11, R13, 0x60, RZ ;  /* 0x000000600d0b7810 */ /* 0x000fe40007ffe0ff */
[----:B-----5:R-:W-:Y:S02]  /*1280*/  @!P1 LEA R8, P2, R4, R6, 0x1 ;  /* 0x0000000604089211 */ /* 0x020fe400078408ff */
[----:B------:R-:W-:Y:S02]  /*1290*/  @!P1 LOP3.LUT R10, R10, 0xfffffff8, RZ, 0xc0, !PT ;  /* 0xfffffff80a0a9812 */ /* 0x000fe400078ec0ff */
[----:B---3--:R-:W-:Y:S02]  /*12a0*/  @!P1 LEA.HI.X R9, R4, R7, R5, 0x1, P2 ;  /* 0x0000000704099211 */ /* 0x008fe400010f0c05 */
[----:B------:R-:W-:Y:S01]  /*12b0*/  ISETP.GE.AND P2, PT, R11, UR4, PT ;  /* 0x000000040b007c0c */ /* 0x000fe2000bf46270 */
[----:B------:R-:W-:Y:S01]  /*12c0*/  @!P1 IMAD.WIDE R6, R10, 0x2, R6 ;  /* 0x000000020a069825 */ /* 0x000fe200078e0206 */
[----:B------:R-:W-:Y:S03]  /*12d0*/  SHFL.IDX PT, R11, R16, 0x5, 0x181f ;  /* 0x00b81f00100b7f89 */ /* 0x000fe600000e0000 */
[----:B------:R-:W-:Y:S01]  /*12e0*/  IMAD R10, R31, c[0x0][0x1e0], RZ ;  /* 0x000078001f0a7a24 */ /* 0x000fe200078e02ff */
[----:B------:R3:W-:Y:S04]  /*12f0*/  @!P1 LDGSTS.E.BYPASS.LTC128B.128 [R243+0x9880], [R8.64], !P5 ;  /* 0x0988000008f39fae */ /* 0x0007e8000e901d4e */
[----:B------:R5:W-:Y:S01]  /*1300*/  @!P1 LDGSTS.E.BYPASS.LTC128B.128 [R243+0xd880], [R6.64], !P3 ;  /* 0x0d88000006f39fae */ /* 0x000be2000d901d4e */
[----:B-1----:R-:W-:-:S04]  /*1310*/  @!P0 LEA R12, P1, R4, R2, 0x1 ;  /* 0x00000002040c8211 */ /* 0x002fc800078208ff */
[--C-:B----4-:R-:W-:Y:S02]  /*1320*/  @!P0 LEA.HI.X R13, R4, R3, R5.reuse, 0x1, P1 ;  /* 0x00000003040d8211 */ /* 0x110fe400008f0c05 */
[----:B------:R-:W-:Y:S01]  /*1330*/  ISETP.GE.AND P1, PT, R15, UR4, PT ;  /* 0x000000040f007c0c */ /* 0x000fe2000bf26270 */
[----:B------:R-:W-:Y:S02]  /*1340*/  ULDC.64 UR4, c[0x0][0x208] ;  /* 0x0000820000047ab9 */ /* 0x000fe40000000a00 */
[----:B------:R1:W-:Y:S01]  /*1350*/  @!P0 LDGSTS.E.BYPASS.LTC128B.128 [R243+0xa080], [R12.64], !P5 ;  /* 0x0a0800000cf38fae */ /* 0x0003e2000e901d4e */
[----:B------:R-:W-:Y:S02]  /*1360*/  USHF.L.U32 UR10, UR4, 0x5, URZ ;  /* 0x00000005040a7899 */ /* 0x000fe4000800063f */
[----:B------:R-:W-:Y:S01]  /*1370*/  USHF.L.U64.HI UR11, UR4, UR11, UR5 ;  /* 0x0000000b040b7299 */ /* 0x000fe20008010205 */
[----:B---3--:R-:W-:-:S04]  /*1380*/  IMAD.WIDE.U32 R8, R28, c[0x0][0x1e0], R4 ;  /* 0x000078001c087a25 */ /* 0x008fc800078e0004 */
[----:B-----5:R-:W-:Y:S01]  /*1390*/  IMAD R7, R28, c[0x0][0x1e4], R10 ;  /* 0x000079001c077a24 */ /* 0x020fe200078e020a */
[----:B------:R-:W-:Y:S01]  /*13a0*/  @!P0 SHF.R.S32.HI R6, RZ, 0x1f, R0 ;  /* 0x0000001fff068819 */ /* 0x000fe20000011400 */
[----:B------:R-:W1:Y:S02]  /*13b0*/  SHFL.IDX PT, R10, R17, 0x5, 0x181f ;  /* 0x00b81f00110a7f89 */ /* 0x000e6400000e0000 */
[----:B------:R-:W-:Y:S01]  /*13c0*/  IMAD.IADD R9, R9, 0x1, R7 ;  /* 0x0000000109097824 */ /* 0x000fe200078e0207 */
[----:B------:R-:W-:Y:S01]  /*13d0*/  @!P0 LEA.HI R6, R6, R0, RZ, 0x3 ;  /* 0x0000000006068211 */ /* 0x000fe200078f18ff */
[----:B------:R-:W-:Y:S02]  /*13e0*/  SHFL.IDX PT, R7, R16, 0x6, 0x181f ;  /* 0x00d81f0010077f89 */ /* 0x000fe400000e0000 */
[----:B------:R-:W-:Y:S01]  /*13f0*/  IMAD.WIDE.U32 R8, R40, c[0x0][0x1e8], R8 ;  /* 0x00007a0028087a25 */ /* 0x000fe200078e0008 */
[----:B------:R-:W-:Y:S02]  /*1400*/  @!P0 LOP3.LUT R14, R6, 0xfffffff8, RZ, 0xc0, !PT ;  /* 0xfffffff8060e8812 */ /* 0x000fe400078ec0ff */
[----:B------:R-:W-:Y:S01]  /*1410*/  SHFL.IDX PT, R6, R17, 0x6, 0x181f ;  /* 0x00d81f0011067f89 */ /* 0x000fe200000e0000 */
[----:B------:R-:W-:Y:S01]  /*1420*/  IMAD.IADD R9, R9, 0x1, R19 ;  /* 0x0000000109097824 */ /* 0x000fe200078e0213 */
[----:B------:R-:W-:Y:S01]  /*1430*/  SHF.R.S32.HI R19, RZ, 0x1f, R35 ;  /* 0x0000001fff137819 */ /* 0x000fe20000011423 */
[----:B------:R-:W-:-:S02]  /*1440*/  @!P0 IMAD.WIDE R14, R14, 0x2, R2 ;  /* 0x000000020e0e8825 */ /* 0x000fc400078e0202 */
[----:B------:R2:W3:Y:S04]  /*1450*/  SHFL.IDX PT, R2, R17, 0x7, 0x181f ;  /* 0x00f81f0011027f89 */ /* 0x0004e800000e0000 */
[----:B------:R4:W-:Y:S04]  /*1460*/  @!P0 LDGSTS.E.BYPASS.LTC128B.128 [R243+0xe080], [R14.64], !P3 ;  /* 0x0e0800000ef38fae */ /* 0x0009e8000d901d4e */
[----:B------:R5:W3:Y:S01]  /*1470*/  SHFL.IDX PT, R3, R16, 0x7, 0x181f ;  /* 0x00f81f0010037f89 */ /* 0x000ae200000e0000 */
[----:B-1----:R-:W-:-:S04]  /*1480*/  @!P4 LEA R12, P0, R4, R10, 0x1 ;  /* 0x0000000a040cc211 */ /* 0x002fc800078008ff */
[----:B------:R-:W-:-:S05]  /*1490*/  @!P4 LEA.HI.X R13, R4, R11, R5, 0x1, P0 ;  /* 0x0000000b040dc211 */ /* 0x000fca00000f0c05 */
[----:B------:R1:W-:Y:S01]  /*14a0*/  @!P4 LDGSTS.E.BYPASS.LTC128B.128 [R243+0xa880], [R12.64], !P5 ;  /* 0x0a8800000cf3cfae */ /* 0x0003e2000e901d4e */
[--C-:B--2---:R-:W-:Y:S01]  /*14b0*/  @P6 SHF.R.S32.HI R17, RZ, 0x1f, R20.reuse ;  /* 0x0000001fff116819 */ /* 0x104fe20000011414 */
[----:B------:R-:W-:Y:S01]  /*14c0*/  @!P6 IMAD.MOV.U32 R17, RZ, RZ, R21 ;  /* 0x000000ffff11e224 */ /* 0x000fe200078e0015 */
[----:B----4-:R-:W-:Y:S01]  /*14d0*/  @!P4 LEA.HI R14, R18, R0, RZ, 0x3 ;  /* 0x00000000120ec211 */ /* 0x010fe200078f18ff */
[----:B-----5:R-:W-:Y:S02]  /*14e0*/  @P6 IMAD.MOV.U32 R16, RZ, RZ, R20 ;  /* 0x000000ffff106224 */ /* 0x020fe400078e0014 */
[----:B------:R-:W-:Y:S01]  /*14f0*/  @!P6 IMAD.MOV.U32 R16, RZ, RZ, R22 ;  /* 0x000000ffff10e224 */ /* 0x000fe200078e0016 */
[----:B------:R-:W-:-:S03]  /*1500*/  @!P4 LOP3.LUT R14, R14, 0xfffffff8, RZ, 0xc0, !PT ;  /* 0xfffffff80e0ec812 */ /* 0x000fc600078ec0ff */
[----:B------:R-:W-:-:S04]  /*1510*/  IMAD.WIDE.U32 R24, R16, c[0x0][0x1f0], R8 ;  /* 0x00007c0010187a25 */ /* 0x000fc800078e0008 */
[----:B------:R-:W-:Y:S01]  /*1520*/  @!P4 IMAD.WIDE R10, R14, 0x2, R10 ;  /* 0x000000020e0ac825 */ /* 0x000fe200078e020a */
[--C-:B------:R-:W-:Y:S01]  /*1530*/  @!P2 SHF.R.S32.HI R14, RZ, 0x1f, R0.reuse ;  /* 0x0000001fff0ea819 */ /* 0x100fe20000011400 */
[----:B------:R-:W-:Y:S01]  /*1540*/  STL.64 [R1+0x40], R24 ;  /* 0x0000401801007387 */ /* 0x000fe20000100a00 */
[----:B-1----:R-:W-:Y:S01]  /*1550*/  @!P1 SHF.R.S32.HI R13, RZ, 0x1f, R0 ;  /* 0x0000001fff0d9819 */ /* 0x002fe20000011400 */
[----:B------:R-:W-:Y:S02]  /*1560*/  IMAD.MOV.U32 R126, RZ, RZ, R24 ;  /* 0x000000ffff7e7224 */ /* 0x000fe400078e0018 */
[----:B------:R1:W-:Y:S01]  /*1570*/  @!P4 LDGSTS.E.BYPASS.LTC128B.128 [R243+0xe880], [R10.64], !P3 ;  /* 0x0e8800000af3cfae */ /* 0x0003e2000d901d4e */
[-C--:B------:R-:W-:Y:S01]  /*1580*/  @!P2 LEA.HI R14, R14, R0.reuse, RZ, 0x3 ;  /* 0x000000000e0ea211 */ /* 0x080fe200078f18ff */
[----:B------:R-:W-:Y:S01]  /*1590*/  IMAD.MOV.U32 R9, RZ, RZ, c[0x0][0x1e4] ;  /* 0x00007900ff097624 */ /* 0x000fe200078e00ff */
[----:B------:R-:W-:Y:S02]  /*15a0*/  @!P1 LEA.HI R13, R13, R0, RZ, 0x3 ;  /* 0x000000000d0d9211 */ /* 0x000fe400078f18ff */
[----:B------:R-:W-:-:S02]  /*15b0*/  @!P2 LOP3.LUT R14, R14, 0xfffffff8, RZ, 0xc0, !PT ;  /* 0xfffffff80e0ea812 */ /* 0x000fc400078ec0ff */
[C---:B---3--:R-:W-:Y:S02]  /*15c0*/  @!P1 LEA R12, P0, R4.reuse, R2, 0x1 ;  /* 0x00000002040c9211 */ /* 0x048fe400078008ff */
[----:B------:R-:W-:Y:S02]  /*15d0*/  @!P1 LOP3.LUT R15, R13, 0xfffffff8, RZ, 0xc0, !PT ;  /* 0xfffffff80d0f9812 */ /* 0x000fe400078ec0ff */
[----:B------:R-:W-:-:S03]  /*15e0*/  @!P1 LEA.HI.X R13, R4, R3, R5, 0x1, P0 ;  /* 0x00000003040d9211 */ /* 0x000fc600000f0c05 */
[----:B------:R-:W-:Y:S01]  /*15f0*/  @!P1 IMAD.WIDE R2, R15, 0x2, R2 ;  /* 0x000000020f029825 */ /* 0x000fe200078e0202 */
[----:B-1----:R-:W-:-:S04]  /*1600*/  @!P2 LEA R10, P4, R4, R6, 0x1 ;  /* 0x00000006040aa211 */ /* 0x002fc800078808ff */
[----:B------:R-:W-:Y:S01]  /*1610*/  @!P2 LEA.HI.X R11, R4, R7, R5, 0x1, P4 ;  /* 0x00000007040ba211 */ /* 0x000fe200020f0c05 */
[----:B------:R-:W-:Y:S01]  /*1620*/  @!P2 IMAD.WIDE R6, R14, 0x2, R6 ;  /* 0x000000020e06a825 */ /* 0x000fe200078e0206 */
[----:B------:R-:W-:-:S03]  /*1630*/  ISETP.GE.AND P4, PT, R4, c[0x0][0x1d4], PT ;  /* 0x0000750004007a0c */ /* 0x000fc60003f86270 */
[----:B------:R1:W-:Y:S04]  /*1640*/  @!P2 LDGSTS.E.BYPASS.LTC128B.128 [R243+0xb080], [R10.64], !P5 ;  /* 0x0b0800000af3afae */ /* 0x0003e8000e901d4e */
[----:B------:R2:W-:Y:S04]  /*1650*/  @!P2 LDGSTS.E.BYPASS.LTC128B.128 [R243+0xf080], [R6.64], !P3 ;  /* 0x0f08000006f3afae */ /* 0x0005e8000d901d4e */
[----:B------:R3:W-:Y:S04]  /*1660*/  @!P1 LDGSTS.E.BYPASS.LTC128B.128 [R243+0xb880], [R12.64], !P5 ;  /* 0x0b8800000cf39fae */ /* 0x0007e8000e901d4e */
[----:B------:R4:W-:Y:S01]  /*1670*/  @!P1 LDGSTS.E.BYPASS.LTC128B.128 [R243+0xf880], [R2.64], !P3 ;  /* 0x0f88000002f39fae */ /* 0x0009e2000d901d4e */
[----:B------:R-:W-:-:S03]  /*1680*/  ISETP.GE.AND P3, PT, R0, c[0x0][0x1d4], PT ;  /* 0x0000750000007a0c */ /* 0x000fc60003f66270 */
[----:B------:R-:W0:Y:S01]  /*1690*/  LDGDEPBAR ;  /* 0x00000000000079af */ /* 0x000e220000000000 */
[----:B-1----:R-:W-:-:S04]  /*16a0*/  IMAD.MOV.U32 R10, RZ, RZ, 0x30 ;  /* 0x00000030ff0a7424 */ /* 0x002fc800078e00ff */
[----:B------:R-:W-:Y:S02]  /*16b0*/  IMAD R32, R242, -0x30, R10 ;  /* 0xffffffd0f2207824 */ /* 0x000fe400078e020a */
[C---:B--2---:R-:W-:Y:S02]  /*16c0*/  IMAD R7, R10.reuse, c[0x0][0x1e4], RZ ;  /* 0x000079000a077a24 */ /* 0x044fe400078e02ff */
[----:B------:R-:W-:Y:S01]  /*16d0*/  IMAD.WIDE.U32 R124, R10, c[0x0][0x1e0], RZ ;  /* 0x000078000a7c7a25 */ /* 0x000fe200078e00ff */
[----:B------:R-:W-:Y:S02]  /*16e0*/  IADD3 R29, R32, c[0x0][0x1d0], -R28 ;  /* 0x00007400201d7a10 */ /* 0x000fe40007ffe81c */
[----:B---3--:R-:W-:Y:S01]  /*16f0*/  LEA.HI R13, R123, R129, RZ, 0x4 ;  /* 0x000000817b0d7211 */ /* 0x008fe200078f20ff */
[----:B------:R-:W-:Y:S01]  /*1700*/  IMAD R6, R17, c[0x0][0x1f0], RZ ;  /* 0x00007c0011067a24 */ /* 0x000fe200078e02ff */
[----:B------:R-:W-:Y:S01]  /*1710*/  ISETP.GE.AND P5, PT, R29, 0x11, PT ;  /* 0x000000111d00780c */ /* 0x000fe20003fa6270 */
[----:B------:R-:W-:Y:S01]  /*1720*/  IMAD.IADD R122, R125, 0x1, R7 ;  /* 0x000000017d7a7824 */ /* 0x000fe200078e0207 */
[----:B------:R-:W-:Y:S01]  /*1730*/  BAR.SYNC.DEFER_BLOCKING 0x0 ;  /* 0x0000000000007b1d */ /* 0x000fe20000010000 */
[----:B------:R-:W-:Y:S01]  /*1740*/  IMAD R6, R16, c[0x0][0x1f4], R6 ;  /* 0x00007d0010067a24 */ /* 0x000fe200078e0206 */
[C---:B------:R-:W-:Y:S01]  /*1750*/  ISETP.GE.AND P6, PT, R29.reuse, 0x1, PT ;  /* 0x000000011d00780c */ /* 0x040fe20003fc6270 */
[----:B----4-:R-:W-:Y:S01]  /*1760*/  IMAD R2, R122, R35, RZ ;  /* 0x000000237a027224 */ /* 0x010fe200078e02ff */
[----:B------:R-:W-:Y:S01]  /*1770*/  ISETP.GE.AND P2, PT, R29, 0x21, PT ;  /* 0x000000211d00780c */ /* 0x000fe20003f46270 */
[----:B------:R-:W-:Y:S01]  /*1780*/  IMAD.IADD R127, R25, 0x1, R6 ;  /* 0x00000001197f7824 */ /* 0x000fe200078e0206 */
[----:B------:R-:W-:Y:S01]  /*1790*/  LOP3.LUT R8, R13, 0xfffffff0, RZ, 0xc0, !PT ;  /* 0xfffffff00d087812 */ /* 0x000fe200078ec0ff */
[-C--:B------:R-:W-:Y:S01]  /*17a0*/  IMAD R6, R19, R124.reuse, R2 ;  /* 0x0000007c13067224 */ /* 0x080fe200078e0202 */
[----:B------:R-:W-:Y:S01]  /*17b0*/  SHF.R.S32.HI R11, RZ, 0x4, R13 ;  /* 0x00000004ff0b7819 */ /* 0x000fe2000001140d */
[----:B------:R-:W-:Y:S01]  /*17c0*/  IMAD.MOV.U32 R12, RZ, RZ, c[0x0][0x1e0] ;  /* 0x00007800ff0c7624 */ /* 0x000fe200078e00ff */
[----:B------:R-:W-:Y:S01]  /*17d0*/  STL.64 [R1+0x30], R126 ;  /* 0x0000307e01007387 */ /* 0x000fe20000100a00 */
[----:B------:R-:W-:Y:S01]  /*17e0*/  IMAD.WIDE.U32 R2, R35, R124, R126 ;  /* 0x0000007c23027225 */ /* 0x000fe200078e007e */
[----:B------:R-:W-:-:S03]  /*17f0*/  LEA.HI R13, R13, R11, RZ, 0x1 ;  /* 0x0000000b0d0d7211 */ /* 0x000fc600078f08ff */
[----:B------:R-:W-:Y:S01]  /*1800*/  IMAD.IADD R3, R3, 0x1, R6 ;  /* 0x0000000103037824 */ /* 0x000fe200078e0206 */
[----:B------:R-:W-:Y:S01]  /*1810*/  @P5 LEA R7, P0, R12, R2, 0x4 ;  /* 0x000000020c075211 */ /* 0x000fe200078020ff */
[----:B------:R-:W-:-:S03]  /*1820*/  IMAD.IADD R0, R129, 0x1, -R8 ;  /* 0x0000000181007824 */ /* 0x000fc600078e0a08 */
[----:B------:R-:W-:Y:S02]  /*1830*/  @P5 LEA.HI.X R12, R12, R3, R9, 0x4, P0 ;  /* 0x000000030c0c5211 */ /* 0x000fe400000f2409 */
[C---:B------:R-:W-:Y:S02]  /*1840*/  @P6 LEA R8, P0, R2.reuse, c[0x0][0x1c8], 0x1 ;  /* 0x0000720002086a11 */ /* 0x040fe400078008ff */
[C---:B------:R-:W-:Y:S02]  /*1850*/  @P5 LEA R6, P1, R7.reuse, c[0x0][0x1c8], 0x1 ;  /* 0x0000720007065a11 */ /* 0x040fe400078208ff */
[C---:B------:R-:W-:Y:S02]  /*1860*/  @P6 LEA.HI.X R9, R2.reuse, c[0x0][0x1cc], R3, 0x1, P0 ;  /* 0x0000730002096a11 */ /* 0x040fe400000f0c03 */
[----:B------:R-:W-:Y:S02]  /*1870*/  @P2 IADD3 R10, P0, R2, UR12, RZ ;  /* 0x0000000c020a2c10 */ /* 0x000fe4000ff1e0ff */
[----:B------:R-:W-:Y:S01]  /*1880*/  @P5 LEA.HI.X R7, R7, c[0x0][0x1cc], R12, 0x1, P1 ;  /* 0x0000730007075a11 */ /* 0x000fe200008f0c0c */
[----:B------:R-:W-:Y:S01]  /*1890*/  @!PT LDS RZ, [RZ] ;  /* 0x00000000fffff984 */ /* 0x000fe20000000800 */
[----:B------:R-:W-:Y:S01]  /*18a0*/  @!PT LDS RZ, [RZ] ;  /* 0x00000000fffff984 */ /* 0x000fe20000000800 */
[----:B------:R-:W-:Y:S01]  /*18b0*/  @!PT LDS RZ, [RZ] ;  /* 0x00000000fffff984 */ /* 0x000fe20000000800 */
[----:B------:R1:W-:Y:S01]  /*18c0*/  @P6 LDGSTS.E.BYPASS.LTC128B.128 [R243+0x5080], [R8.64], !P4 ;  /* 0x0508000008f36fae */ /* 0x0003e2000e101d4e */
[----:B------:R-:W-:-:S02]  /*18d0*/  @P2 IADD3.X R3, R3, UR9, RZ, P0, !PT ;  /* 0x0000000903032c10 */ /* 0x000fc400087fe4ff */
[C---:B------:R-:W-:Y:S01]  /*18e0*/  @P2 LEA R2, P0, R10.reuse, c[0x0][0x1c8], 0x1 ;  /* 0x000072000a022a11 */ /* 0x040fe200078008ff */
[----:B------:R1:W-:Y:S01]  /*18f0*/  @P6 LDGSTS.E.BYPASS.LTC128B.128 [R243+0x6880], [R8.64+0x80], !P3 ;  /* 0x0688008008f36fae */ /* 0x0003e2000d901d4e */
[----:B------:R-:W-:Y:S02]  /*1900*/  SHF.R.S32.HI R14, RZ, 0x1f, R0 ;  /* 0x0000001fff0e7819 */ /* 0x000fe40000011400 */
[----:B------:R-:W-:Y:S01]  /*1910*/  @P2 LEA.HI.X R3, R10, c[0x0][0x1cc], R3, 0x1, P0 ;  /* 0x000073000a032a11 */ /* 0x000fe200000f0c03 */
[----:B------:R2:W-:Y:S01]  /*1920*/  @P5 LDGSTS.E.BYPASS.LTC128B.128 [R243+0x5880], [R6.64], !P4 ;  /* 0x0588000006f35fae */ /* 0x0005e2000e101d4e */
[----:B------:R-:W-:Y:S02]  /*1930*/  LEA.HI R14, R14, R0, RZ, 0x3 ;  /* 0x000000000e0e7211 */ /* 0x000fe400078f18ff */
[----:B------:R-:W-:Y:S01]  /*1940*/  LOP3.LUT R12, R13, 0xfffffffe, RZ, 0xc0, !PT ;  /* 0xfffffffe0d0c7812 */ /* 0x000fe200078ec0ff */
[----:B------:R2:W-:Y:S01]  /*1950*/  @P5 LDGSTS.E.BYPASS.LTC128B.128 [R243+0x7080], [R6.64+0x80], !P3 ;  /* 0x0708008006f35fae */ /* 0x0005e2000d901d4e */
[----:B------:R-:W-:-:S02]  /*1960*/  LOP3.LUT R13, R14, 0xfffffff8, RZ, 0xc0, !PT ;  /* 0xfffffff80e0d7812 */ /* 0x000fc400078ec0ff */
[----:B------:R-:W-:Y:S01]  /*1970*/  LOP3.LUT P0, RZ, R30, 0x2, RZ, 0xc0, !PT ;  /* 0x000000021eff7812 */ /* 0x000fe2000780c0ff */
[----:B------:R3:W-:Y:S01]  /*1980*/  @P2 LDGSTS.E.BYPASS.LTC128B.128 [R243+0x6080], [R2.64], !P4 ;  /* 0x0608000002f32fae */ /* 0x0007e2000e101d4e */
[----:B------:R-:W-:Y:S02]  /*1990*/  IMAD.IADD R12, R11, 0x1, -R12 ;  /* 0x000000010b0c7824 */ /* 0x000fe400078e0a0c */
[----:B------:R-:W-:Y:S01]  /*19a0*/  IMAD.IADD R18, R0, 0x1, -R13 ;  /* 0x0000000100127824 */ /* 0x000fe200078e0a0d */
[----:B------:R3:W-:Y:S01]  /*19b0*/  @P2 LDGSTS.E.BYPASS.LTC128B.128 [R243+0x7880], [R2.64+0x80], !P3 ;  /* 0x0788008002f32fae */ /* 0x0007e2000d901d4e */
[----:B------:R-:W-:-:S03]  /*19c0*/  IMAD.SHL.U32 R0, R30, 0x40, RZ ;  /* 0x000000401e007824 */ /* 0x000fc600078e00ff */
[----:B------:R-:W0:Y:S01]  /*19d0*/  LDGDEPBAR ;  /* 0x00000000000079af */ /* 0x000e220000000000 */
[----:B------:R-:W-:Y:S02]  /*19e0*/  R2P PR, R18, 0x6 ;  /* 0x0000000612007804 */ /* 0x000fe40000000000 */
[----:B------:R-:W-:Y:S02]  /*19f0*/  LOP3.LUT R0, R0, 0x1c0, RZ, 0xc0, !PT ;  /* 0x000001c000007812 */ /* 0x000fe400078ec0ff */
[C---:B------:R-:W-:Y:S02]  /*1a00*/  ISETP.LT.OR P5, PT, R29.reuse, 0x1, P4 ;  /* 0x000000011d00780c */ /* 0x040fe400027a1670 */
[----:B------:R-:W-:Y:S01]  /*1a10*/  ISETP.LT.OR P6, PT, R29, 0x11, P4 ;  /* 0x000000111d00780c */ /* 0x000fe200027c1670 */
[----:B--2---:R-:W-:Y:S02]  /*1a20*/  IMAD.SHL.U32 R6, R28, 0x8, RZ ;  /* 0x000000081c067824 */ /* 0x004fe400078e00ff */
[----:B------:R-:W-:-:S03]  /*1a30*/  IMAD.SHL.U32 R7, R14, 0x40, RZ ;  /* 0x000000400e077824 */ /* 0x000fc600078e00ff */
[----:B------:R-:W-:Y:S02]  /*1a40*/  LOP3.LUT R6, R0, 0x8, R6, 0xf8, !PT ;  /* 0x0000000800067812 */ /* 0x000fe400078ef806 */
[----:B------:R-:W-:Y:S01]  /*1a50*/  SHF.R.U32.HI R0, RZ, 0x3, R0 ;  /* 0x00000003ff007819 */ /* 0x000fe20000011600 */
[----:B---3--:R-:W-:Y:S01]  /*1a60*/  IMAD.SHL.U32 R2, R18, 0x40, RZ ;  /* 0x0000004012027824 */ /* 0x008fe200078e00ff */
[----:B------:R-:W-:-:S04]  /*1a70*/  DEPBAR.LE SB0, 0x1 ;  /* 0x000080400000791a */ /* 0x000fc80000000000 */
[----:B------:R-:W-:-:S04]  /*1a80*/  DEPBAR.LE SB0, 0x0 ;  /* 0x000080000000791a */ /* 0x000fc80000000000 */
[----:B------:R-:W-:Y:S01]  /*1a90*/  IMAD.SHL.U32 R3, R12, 0x8, RZ ;  /* 0x000000080c037824 */ /* 0x000fe200078e00ff */
[----:B------:R-:W-:Y:S02]  /*1aa0*/  LOP3.LUT R2, R2, 0x1c0, RZ, 0xc0, !PT ;  /* 0x000001c002027812 */ /* 0x000fe400078ec0ff */
[----:B------:R-:W-:Y:S02]  /*1ab0*/  LOP3.LUT R34, R7, 0xfffffe00, RZ, 0xc0, !PT ;  /* 0xfffffe0007227812 */ /* 0x000fe400078ec0ff */
[----:B------:R-:W-:Y:S02]  /*1ac0*/  LOP3.LUT R3, R2, 0x8, R3, 0xf8, !PT ;  /* 0x0000000802037812 */ /* 0x000fe400078ef803 */
[----:B------:R-:W-:Y:S02]  /*1ad0*/  SHF.R.U32.HI R2, RZ, 0x3, R2 ;  /* 0x00000003ff027819 */ /* 0x000fe40000011602 */
[----:B------:R-:W-:Y:S01]  /*1ae0*/  LOP3.LUT R0, R6, R0, RZ, 0x3c, !PT ;  /* 0x0000000006007212 */ /* 0x000fe200078e3cff */
[----:B------:R-:W-:Y:S01]  /*1af0*/  IMAD R6, R41, c[0x0][0x210], RZ ;  /* 0x0000840029067a24 */ /* 0x000fe200078e02ff */
[----:B------:R-:W-:Y:S01]  /*1b00*/  LOP3.LUT R33, R3, R2, RZ, 0x3c, !PT ;  /* 0x0000000203217212 */ /* 0x000fe200078e3cff */
[----:B------:R-:W-:-:S02]  /*1b10*/  IMAD R2, R120, 0x400, R34 ;  /* 0x0000040078027824 */ /* 0x000fc400078e0222 */
[----:B------:R-:W-:Y:S02]  /*1b20*/  IMAD R0, R12, 0x200, R0 ;  /* 0x000002000c007824 */ /* 0x000fe400078e0200 */
[----:B------:R-:W-:Y:S02]  /*1b30*/  IMAD.IADD R2, R33, 0x1, R2 ;  /* 0x0000000121027824 */ /* 0x000fe400078e0202 */
[----:B------:R-:W-:Y:S01]  /*1b40*/  IMAD.SHL.U32 R224, R0, 0x2, RZ ;  /* 0x0000000200e07824 */ /* 0x000fe200078e00ff */
[----:B------:R-:W-:Y:S01]  /*1b50*/  BAR.SYNC.DEFER_BLOCKING 0x0 ;  /* 0x0000000000007b1d */ /* 0x000fe20000010000 */
[----:B------:R-:W-:Y:S02]  /*1b60*/  IMAD.SHL.U32 R231, R2, 0x2, RZ ;  /* 0x0000000202e77824 */ /* 0x000fe400078e00ff */
[----:B------:R-:W-:Y:S01]  /*1b70*/  IMAD R0, R31, c[0x0][0x208], RZ ;  /* 0x000082001f007a24 */ /* 0x000fe200078e02ff */
[----:B------:R-:W-:Y:S01]  /*1b80*/  IADD3 R235, R224, 0x50a0, RZ ;  /* 0x000050a0e0eb7810 */ /* 0x000fe20007ffe0ff */
[----:B------:R-:W-:-:S04]  /*1b90*/  IMAD.WIDE.U32 R2, R28, c[0x0][0x208], R4 ;  /* 0x000082001c027a25 */ /* 0x000fc800078e0004 */
[----:B------:R-:W-:Y:S02]  /*1ba0*/  IMAD R0, R28, c[0x0][0x20c], R0 ;  /* 0x000083001c007a24 */ /* 0x000fe400078e0200 */
[----:B------:R-:W-:Y:S02]  /*1bb0*/  IMAD.MOV.U32 R4, RZ, RZ, 0x10 ;  /* 0x00000010ff047424 */ /* 0x000fe400078e00ff */
[----:B------:R-:W-:Y:S01]  /*1bc0*/  IMAD.IADD R5, R3, 0x1, R0 ;  /* 0x0000000103057824 */ /* 0x000fe200078e0200 */
[----:B------:R-:W-:Y:S02]  /*1bd0*/  IADD3 R0, R224, 0x5080, RZ ;  /* 0x00005080e0007810 */ /* 0x000fe40007ffe0ff */
[----:B------:R-:W-:Y:S01]  /*1be0*/  SEL R3, R4, 0xfffffff0, !P1 ;  /* 0xfffffff004037807 */ /* 0x000fe20004800000 */
[----:B------:R-:W-:Y:S01]  /*1bf0*/  IMAD.MOV.U32 R4, RZ, RZ, R2 ;  /* 0x000000ffff047224 */ /* 0x000fe200078e0002 */
[----:B------:R-:W-:Y:S01]  /*1c00*/  @P0 IADD3 R235, R0, -0x20, RZ ;  /* 0xffffffe000eb0810 */ /* 0x000fe20007ffe0ff */
[C---:B------:R-:W-:Y:S01]  /*1c10*/  IMAD R0, R40.reuse, c[0x0][0x214], R6 ;  /* 0x0000850028007a24 */ /* 0x040fe200078e0206 */
[----:B------:R-:W-:Y:S01]  /*1c20*/  ISETP.LT.OR P1, PT, R29, 0x1, P3 ;  /* 0x000000011d00780c */ /* 0x000fe20001f21670 */
[----:B------:R-:W-:Y:S01]  /*1c30*/  IMAD.WIDE.U32 R4, R40, c[0x0][0x210], R4 ;  /* 0x0000840028047a25 */ /* 0x000fe200078e0004 */
[----:B------:R-:W-:Y:S01]  /*1c40*/  IADD3 R241, R235, 0x800, RZ ;  /* 0x00000800ebf17810 */ /* 0x000fe20007ffe0ff */
[----:B------:R-:W-:Y:S02]  /*1c50*/  LDSM.16.M88.4 R20, [R224+0x5080] ;  /* 0x00508000e014783b */ /* 0x000fe40000000200 */
[----:B------:R-:W-:Y:S01]  /*1c60*/  IMAD.IADD R5, R5, 0x1, R0 ;  /* 0x0000000105057824 */ /* 0x000fe200078e0200 */
[----:B------:R-:W-:Y:S01]  /*1c70*/  IADD3 R240, R235, 0x1000, RZ ;  /* 0x00001000ebf07810 */ /* 0x000fe20007ffe0ff */
[----:B------:R-:W-:Y:S01]  /*1c80*/  IMAD R2, R17, c[0x0][0x218], RZ ;  /* 0x0000860011027a24 */ /* 0x000fe200078e02ff */
[----:B------:R-:W2:Y:S01]  /*1c90*/  LDSM.16.M88.4 R12, [R231+0x8080] ;  /* 0x00808000e70c783b */ /* 0x000ea20000000200 */
[----:B------:R-:W-:Y:S01]  /*1ca0*/  IMAD R0, R19, c[0x0][0x208], RZ ;  /* 0x0000820013007a24 */ /* 0x000fe200078e02ff */
[----:B------:R-:W-:Y:S01]  /*1cb0*/  IADD3 R239, R235, 0x1800, RZ ;  /* 0x00001800ebef7810 */ /* 0x000fe20007ffe0ff */
[----:B------:R-:W-:Y:S01]  /*1cc0*/  IMAD R233, R3, 0x2, R231 ;  /* 0x0000000203e97824 */ /* 0x000fe200078e02e7 */
[----:B-1----:R-:W1:Y:S01]  /*1cd0*/  LDSM.16.M88.4 R8, [R231+0xa080] ;  /* 0x00a08000e708783b */ /* 0x002e620000000200 */
[C---:B------:R-:W-:Y:S01]  /*1ce0*/  IMAD R2, R16.reuse, c[0x0][0x21c], R2 ;  /* 0x0000870010027a24 */ /* 0x040fe200078e0202 */
[C---:B------:R-:W-:Y:S01]  /*1cf0*/  IADD3 R238, R235.reuse, 0x2000, RZ ;  /* 0x00002000ebee7810 */ /* 0x040fe20007ffe0ff */
[----:B------:R-:W-:Y:S01]  /*1d00*/  IMAD.WIDE.U32 R78, R16, c[0x0][0x218], R4 ;  /* 0x00008600104e7a25 */ /* 0x000fe200078e0004 */
[----:B------:R-:W3:Y:S01]  /*1d10*/  LDSM.16.M88.4 R24, [R224+0x5880] ;  /* 0x00588000e018783b */ /* 0x000ee20000000200 */
[----:B------:R-:W-:-:S02]  /*1d20*/  IADD3 R237, R235, 0x2800, RZ ;  /* 0x00002800ebed7810 */ /* 0x000fc40007ffe0ff */
[C---:B------:R-:W-:Y:S01]  /*1d30*/  IMAD.WIDE.U32 R6, R35.reuse, c[0x0][0x208], RZ ;  /* 0x0000820023067a25 */ /* 0x040fe200078e00ff */
[----:B------:R-:W4:Y:S03]  /*1d40*/  LDSM.16.M88.4 R36, [R224+0x6080] ;  /* 0x00608000e024783b */ /* 0x000f260000000200 */
[----:B------:R-:W-:Y:S01]  /*1d50*/  IMAD R0, R35, c[0x0][0x20c], R0 ;  /* 0x0000830023007a24 */ /* 0x000fe200078e0200 */
[----:B------:R-:W-:Y:S01]  /*1d60*/  LDSM.16.M88.4 R48, [R235+0x1000] ;  /* 0x00100000eb30783b */ /* 0x000fe20000000200 */
[----:B------:R-:W-:Y:S02]  /*1d70*/  IMAD.IADD R77, R79, 0x1, R2 ;  /* 0x000000014f4d7824 */ /* 0x000fe400078e0202 */
[----:B------:R-:W-:Y:S01]  /*1d80*/  IMAD.IADD R0, R7, 0x1, R0 ;  /* 0x0000000107007824 */ /* 0x000fe200078e0200 */
[----:B------:R-:W-:Y:S01]  /*1d90*/  LDSM.16.M88.4 R52, [R235] ;  /* 0x00000000eb34783b */ /* 0x000fe20000000200 */
[----:B------:R-:W-:-:S02]  /*1da0*/  IMAD.MOV.U32 R76, RZ, RZ, R78 ;  /* 0x000000ffff4c7224 */ /* 0x000fc400078e004e */
[----:B------:R-:W-:Y:S01]  /*1db0*/  IMAD R0, R0, 0x30, RZ ;  /* 0x0000003000007824 */ /* 0x000fe200078e02ff */
[----:B------:R-:W-:Y:S01]  /*1dc0*/  LDSM.16.M88.4 R44, [R235+0x800] ;  /* 0x00080000eb2c783b */ /* 0x000fe20000000200 */
[----:B------:R-:W-:-:S03]  /*1dd0*/  IMAD.WIDE.U32 R6, R6, 0x30, R76 ;  /* 0x0000003006067825 */ /* 0x000fc600078e004c */
[----:B------:R-:W-:Y:S01]  /*1de0*/  LDSM.16.M88.4 R16, [R233+0x8080] ;  /* 0x00808000e910783b */ /* 0x000fe20000000200 */
[----:B------:R-:W-:Y:S01]  /*1df0*/  IMAD.IADD R0, R7, 0x1, R0 ;  /* 0x0000000107007824 */ /* 0x000fe200078e0200 */
[C---:B------:R-:W-:Y:S01]  /*1e00*/  LEA R4, P0, R6.reuse, c[0x0][0x1f8], 0x1 ;  /* 0x00007e0006047a11 */ /* 0x040fe200078008ff */
[----:B------:R-:W-:Y:S01]  /*1e10*/  IMAD.MOV.U32 R2, RZ, RZ, 0x20 ;  /* 0x00000020ff027424 */ /* 0x000fe200078e00ff */
[----:B------:R-:W-:Y:S02]  /*1e20*/  STL.64 [R1+0x48], R78 ;  /* 0x0000484e01007387 */ /* 0x000fe40000100a00 */
[----:B------:R-:W-:Y:S01]  /*1e30*/  LEA.HI.X R5, R6, c[0x0][0x1fc], R0, 0x1, P0 ;  /* 0x00007f0006057a11 */ /* 0x000fe200000f0c00 */
[----:B------:R-:W-:Y:S01]  /*1e40*/  IMAD.U32 R0, RZ, RZ, UR10 ;  /* 0x0000000aff007e24 */ /* 0x000fe2000f8e00ff */
[----:B------:R-:W-:Y:S01]  /*1e50*/  IADD3 R6, P0, R4, UR10, RZ ;  /* 0x0000000a04067c10 */ /* 0x000fe2000ff1e0ff */
[----:B------:R-:W-:Y:S01]  /*1e60*/  STL.64 [R1+0x38], R76 ;  /* 0x0000384c01007387 */ /* 0x000fe20000100a00 */
[----:B------:R-:W-:Y:S01]  /*1e70*/  SEL R2, R2, 0xffffffe0, !P2 ;  /* 0xffffffe002027807 */ /* 0x000fe20005000000 */
[----:B--2---:R-:W-:Y:S01]  /*1e80*/  HMMA.16816.F32 R72, R12, R20, RZ ;  /* 0x000000140c48723c */ /* 0x004fe200000018ff */
[----:B------:R-:W-:-:S02]  /*1e90*/  IADD3.X R7, R5, UR11, RZ, P0, !PT ;  /* 0x0000000b05077c10 */ /* 0x000fc400087fe4ff */
[----:B------:R-:W-:Y:S01]  /*1ea0*/  LOP3.LUT P0, RZ, R30, 0x4, RZ, 0xc0, !PT ;  /* 0x000000041eff7812 */ /* 0x000fe2000780c0ff */
[C---:B------:R-:W-:Y:S02]  /*1eb0*/  IMAD R232, R2.reuse, 0x2, R231 ;  /* 0x0000000202e87824 */ /* 0x040fe400078e02e7 */
[----:B------:R-:W-:Y:S02]  /*1ec0*/  IMAD R234, R2, 0x2, R233 ;  /* 0x0000000202ea7824 */ /* 0x000fe400078e02e9 */
[----:B-1----:R-:W-:Y:S01]  /*1ed0*/  HMMA.16816.F32 R60, R8, R20, RZ ;  /* 0x00000014083c723c */ /* 0x002fe200000018ff */
[----:B------:R-:W-:-:S07]  /*1ee0*/  IMAD R236, R3, 0x2, R232 ;  /* 0x0000000203ec7824 */ /* 0x000fce00078e02e8 */
[-C--:B------:R-:W-:Y:S08]  /*1ef0*/  HMMA.16816.F32 R68, R8, R22.reuse, RZ ;  /* 0x000000160844723c */ /* 0x080ff000000018ff */
[C---:B------:R-:W-:Y:S01]  /*1f00*/  HMMA.16816.F32 R116, R12.reuse, R22, RZ ;  /* 0x000000160c74723c */ /* 0x040fe200000018ff */
[----:B------:R-:W1:Y:S04]  /*1f10*/  LDSM.16.M88.4 R20, [R233+0xa080] ;  /* 0x00a08000e914783b */ /* 0x000e680000000200 */
[----:B------:R-:W-:Y:S01]  /*1f20*/  @!PT LDS RZ, [RZ] ;  /* 0x00000000fffff984 */ /* 0x000fe20000000800 */
[----:B------:R-:W-:Y:S01]  /*1f30*/  @!PT LDS RZ, [RZ] ;  /* 0x00000000fffff984 */ /* 0x000fe20000000800 */
[----:B------:R-:W-:Y:S01]  /*1f40*/  @!PT LDS RZ, [RZ] ;  /* 0x00000000fffff984 */ /* 0x000fe20000000800 */
[----:B------:R2:W-:Y:S03]  /*1f50*/  LDGSTS.E.BYPASS.LTC128B.128 [R243+0x2080], [R4.64], !P5 ;  /* 0x0208000004f37fae */ /* 0x0005e6000e901d4e */
[----:B---3--:R-:W-:Y:S01]  /*1f60*/  HMMA.16816.F32 R112, R12, R24, RZ ;  /* 0x000000180c70723c */ /* 0x008fe200000018ff */
[----:B------:R2:W-:Y:S04]  /*1f70*/  LDGSTS.E.BYPASS.LTC128B.128 [R243+0x3880], [R4.64+0x80], !P1 ;  /* 0x0388008004f37fae */ /* 0x0005e8000c901d4e */
[----:B------:R3:W-:Y:S01]  /*1f80*/  LDGSTS.E.BYPASS.LTC128B.128 [R243+0x2880], [R6.64], !P6 ;  /* 0x0288000006f37fae */ /* 0x0007e2000f101d4e */
[----:B------:R-:W-:-:S02]  /*1f90*/  ISETP.LT.OR P6, PT, R29, 0x11, P3 ;  /* 0x000000111d00780c */ /* 0x000fc40001fc1670 */
[C---:B------:R-:W-:Y:S08]  /*1fa0*/  HMMA.16816.F32 R56, R8.reuse, R24, RZ ;  /* 0x000000180838723c */ /* 0x040ff000000018ff */
[-C--:B------:R-:W-:Y:S08]  /*1fb0*/  HMMA.16816.F32 R64, R8, R26.reuse, RZ ;  /* 0x0000001a0840723c */ /* 0x080ff000000018ff */
[----:B------:R-:W-:Y:S08]  /*1fc0*/  HMMA.16816.F32 R108, R12, R26, RZ ;  /* 0x0000001a0c6c723c */ /* 0x000ff000000018ff */
[C---:B----4-:R-:W-:Y:S08]  /*1fd0*/  HMMA.16816.F32 R24, R8.reuse, R36, RZ ;  /* 0x000000240818723c */ /* 0x050ff000000018ff */
[----:B------:R-:W-:Y:S07]  /*1fe0*/  HMMA.16816.F32 R40, R8, R38, RZ ;  /* 0x000000260828723c */ /* 0x000fee00000018ff */
[----:B------:R-:W-:Y:S01]  /*1ff0*/  IADD3 R8, P5, P1, R0, 0x80, R4 ;  /* 0x0000008000087810 */ /* 0x000fe200079be004 */
[----:B------:R-:W-:Y:S01]  /*2000*/  IMAD.MOV.U32 R0, RZ, RZ, 0x40 ;  /* 0x00000040ff007424 */ /* 0x000fe200078e00ff */
[----:B--2---:R-:W-:Y:S01]  /*2010*/  IADD3 R4, P2, R6, UR10, RZ ;  /* 0x0000000a06047c10 */ /* 0x004fe2000ff5e0ff */
[----:B------:R-:W-:Y:S01]  /*2020*/  HMMA.16816.F32 R92, R12, R36, RZ ;  /* 0x000000240c5c723c */ /* 0x000fe200000018ff */
[----:B------:R-:W-:-:S02]  /*2030*/  IADD3.X R9, RZ, UR11, R5, P5, P1 ;  /* 0x0000000bff097c10 */ /* 0x000fc4000afe2405 */
[C---:B------:R-:W-:Y:S02]  /*2040*/  ISETP.LT.OR P5, PT, R29.reuse, 0x21, P4 ;  /* 0x000000211d00780c */ /* 0x040fe400027a1670 */
[----:B------:R-:W-:Y:S01]  /*2050*/  ISETP.LT.OR P1, PT, R29, 0x21, P3 ;  /* 0x000000211d00780c */ /* 0x000fe20001f21670 */
[----:B------:R2:W-:Y:S01]  /*2060*/  LDGSTS.E.BYPASS.LTC128B.128 [R243+0x4080], [R8.64], !P6 ;  /* 0x0408000008f37fae */ /* 0x0005e2000f101d4e */
[----:B------:R-:W-:Y:S01]  /*2070*/  SEL R0, R0, 0xffffffc0, !P0 ;  /* 0xffffffc000007807 */ /* 0x000fe20004000000 */
[----:B------:R-:W-:Y:S01]  /*2080*/  HMMA.16816.F32 R104, R12, R38, RZ ;  /* 0x000000260c68723c */ /* 0x000fe200000018ff */
[----:B------:R-:W-:Y:S02]  /*2090*/  IADD3.X R5, R7, UR11, RZ, P2, !PT ;  /* 0x0000000b07057c10 */ /* 0x000fe400097fe4ff */
[----:B------:R-:W-:Y:S01]  /*20a0*/  ISETP.GT.AND P0, PT, R35, UR8, PT ;  /* 0x0000000823007c0c */ /* 0x000fe2000bf04270 */
[----:B------:R-:W-:Y:S02]  /*20b0*/  IMAD.IADD R230, R224, 0x1, R0 ;  /* 0x00000001e0e67824 */ /* 0x000fe400078e0200 */
[----:B------:R-:W-:-:S02]  /*20c0*/  IMAD.IADD R229, R0, 0x1, R235 ;  /* 0x0000000100e57824 */ /* 0x000fc400078e02eb */
[----:B------:R3:W-:Y:S01]  /*20d0*/  LDGSTS.E.BYPASS.LTC128B.128 [R243+0x3080], [R4.64], !P5 ;  /* 0x0308000004f37fae */ /* 0x0007e2000e901d4e */
[C---:B-1----:R-:W-:Y:S03]  /*20e0*/  HMMA.16816.F32 R88, R20.reuse, R48, R24 ;  /* 0x000000301458723c */ /* 0x042fe60000001818 */
[----:B------:R3:W-:Y:S04]  /*20f0*/  LDGSTS.E.BYPASS.LTC128B.128 [R243+0x4880], [R4.64+0x80], !P1 ;  /* 0x0488008004f37fae */ /* 0x0007e8000c901d4e */
[----:B------:R-:W-:Y:S01]  /*2100*/  LDSM.16.M88.4 R28, [R230+0x5080] ;  /* 0x00508000e61c783b */ /* 0x000fe20000000200 */
[C---:B------:R-:W-:Y:S03]  /*2110*/  HMMA.16816.F32 R100, R20.reuse, R52, R60 ;  /* 0x000000341464723c */ /* 0x040fe6000000183c */
[----:B------:R-:W-:Y:S04]  /*2120*/  LDSM.16.M88.4 R24, [R230+0x5880] ;  /* 0x00588000e618783b */ /* 0x000fe80000000200 */
[----:B------:R-:W-:Y:S01]  /*2130*/  LDSM.16.M88.4 R36, [R230+0x6080] ;  /* 0x00608000e624783b */ /* 0x000fe20000000200 */
[C---:B------:R-:W-:Y:S03]  /*2140*/  HMMA.16816.F32 R96, R20.reuse, R44, R56 ;  /* 0x0000002c1460723c */ /* 0x040fe60000001838 */
[----:B--2---:R-:W1:Y:S04]  /*2150*/  LDSM.16.M88.4 R8, [R232+0xa080] ;  /* 0x00a08000e808783b */ /* 0x004e680000000200 */
[----:B------:R-:W2:Y:S01]  /*2160*/  LDSM.16.M88.4 R12, [R232+0x8080] ;  /* 0x00808000e80c783b */ /* 0x000ea20000000200 */
[C---:B------:R-:W-:Y:S03]  /*2170*/  HMMA.16816.F32 R84, R20.reuse, R54, R68 ;  /* 0x000000361454723c */ /* 0x040fe60000001844 */
[----:B------:R-:W-:Y:S04]  /*2180*/  LDSM.16.M88.4 R60, [R229+0x1000] ;  /* 0x00100000e53c783b */ /* 0x000fe80000000200 */
[----:B---3--:R-:W-:Y:S01]  /*2190*/  LDSM.16.M88.4 R4, [R234+0xa080] ;  /* 0x00a08000ea04783b */ /* 0x008fe20000000200 */
[C---:B------:R-:W-:Y:S03]  /*21a0*/  HMMA.16816.F32 R80, R20.reuse, R46, R64 ;  /* 0x0000002e1450723c */ /* 0x040fe60000001840 */
[----:B------:R-:W-:Y:S04]  /*21b0*/  LDSM.16.M88.4 R64, [R229+0x800] ;  /* 0x00080000e540783b */ /* 0x000fe80000000200 */
[----:B------:R-:W0:Y:S01]  /*21c0*/  LDGDEPBAR ;  /* 0x00000000000079af */ /* 0x000e220000000000 */
[----:B------:R-:W-:Y:S03]  /*21d0*/  HMMA.16816.F32 R76, R20, R50, R40 ;  /* 0x00000032144c723c */ /* 0x000fe60000001828 */
[----:B------:R-:W3:Y:S04]  /*21e0*/  LDSM.16.M88.4 R40, [R229] ;  /* 0x00000000e528783b */ /* 0x000ee80000000200 */
[----:B------:R-:W4:Y:S01]  /*21f0*/  LDSM.16.M88.4 R20, [R234+0x8080] ;  /* 0x00808000ea14783b */ /* 0x000f220000000200 */
[C---:B------:R-:W-:Y:S08]  /*2200*/  HMMA.16816.F32 R72, R16.reuse, R52, R72 ;  /* 0x000000341048723c */ /* 0x040ff00000001848 */
[C---:B------:R-:W-:Y:S08]  /*2210*/  HMMA.16816.F32 R68, R16.reuse, R44, R112 ;  /* 0x0000002c1044723c */ /* 0x040ff00000001870 */
[C---:B------:R-:W-:Y:S08]  /*2220*/  HMMA.16816.F32 R56, R16.reuse, R48, R92 ;  /* 0x000000301038723c */ /* 0x040ff0000000185c */
[C---:B------:R-:W-:Y:S08]  /*2230*/  HMMA.16816.F32 R52, R16.reuse, R54, R116 ;  /* 0x000000361034723c */ /* 0x040ff00000001874 */
[C---:B------:R-:W-:Y:S08]  /*2240*/  HMMA.16816.F32 R44, R16.reuse, R46, R108 ;  /* 0x0000002e102c723c */ /* 0x040ff0000000186c */
[----:B------:R-:W-:Y:S01]  /*2250*/  HMMA.16816.F32 R48, R16, R50, R104 ;  /* 0x000000321030723c */ /* 0x000fe20000001868 */
[----:B------:R-:W-:Y:S07]  /*2260*/  LDSM.16.M88.4 R16, [R231+0xe080] ;  /* 0x00e08000e710783b */ /* 0x000fee0000000200 */
[C---:B-1----:R-:W-:Y:S08]  /*2270*/  HMMA.16816.F32 R92, R8.reuse, R28, R100 ;  /* 0x0000001c085c723c */ /* 0x042ff00000001864 */
[C---:B------:R-:W-:Y:S08]  /*2280*/  HMMA.16816.F32 R96, R8.reuse, R24, R96 ;  /* 0x000000180860723c */ /* 0x040ff00000001860 */
[C---:B------:R-:W-:Y:S08]  /*2290*/  HMMA.16816.F32 R88, R8.reuse, R36, R88 ;  /* 0x000000240858723c */ /* 0x040ff00000001858 */
[C---:B------:R-:W-:Y:S08]  /*22a0*/  HMMA.16816.F32 R84, R8.reuse, R30, R84 ;  /* 0x0000001e0854723c */ /* 0x040ff00000001854 */
[C---:B------:R-:W-:Y:S08]  /*22b0*/  HMMA.16816.F32 R80, R8.reuse, R26, R80 ;  /* 0x0000001a0850723c */ /* 0x040ff00000001850 */
[----:B------:R-:W-:Y:S08]  /*22c0*/  HMMA.16816.F32 R8, R8, R38, R76 ;  /* 0x000000260808723c */ /* 0x000ff0000000184c */
[C---:B--2---:R-:W-:Y:S08]  /*22d0*/  HMMA.16816.F32 R72, R12.reuse, R28, R72 ;  /* 0x0000001c0c48723c */ /* 0x044ff00000001848 */
[C---:B------:R-:W-:Y:S01]  /*22e0*/  HMMA.16816.F32 R52, R12.reuse, R30, R52 ;  /* 0x0000001e0c34723c */ /* 0x040fe20000001834 */
[----:B------:R-:W1:Y:S07]  /*22f0*/  LDSM.16.M88.4 R28, [R224+0x6880] ;  /* 0x00688000e01c783b */ /* 0x000e6e0000000200 */
[C---:B------:R-:W-:Y:S08]  /*2300*/  HMMA.16816.F32 R112, R12.reuse, R36, R56 ;  /* 0x000000240c70723c */ /* 0x040ff00000001838 */
[C---:B------:R-:W-:Y:S08]  /*2310*/  HMMA.16816.F32 R108, R12.reuse, R24, R68 ;  /* 0x000000180c6c723c */ /* 0x040ff00000001844 */
[C---:B------:R-:W-:Y:S01]  /*2320*/  HMMA.16816.F32 R116, R12.reuse, R26, R44 ;  /* 0x0000001a0c74723c */ /* 0x040fe2000000182c */
[----:B------:R-:W2:Y:S07]  /*2330*/  LDSM.16.M88.4 R24, [R224+0x7080] ;  /* 0x00708000e018783b */ /* 0x000eae0000000200 */
[----:B------:R-:W-:Y:S01]  /*2340*/  HMMA.16816.F32 R56, R12, R38, R48 ;  /* 0x000000260c38723c */ /* 0x000fe20000001830 */
[----:B------:R-:W5:Y:S04]  /*2350*/  LDSM.16.M88.4 R12, [R224+0x7880] ;  /* 0x00788000e00c783b */ /* 0x000f680000000200 */
[----:B------:R-:W-:Y:S03]  /*2360*/  LDSM.16.M88.4 R48, [R235+0x2000] ;  /* 0x00200000eb30783b */ /* 0x000fe60000000200 */
[C---:B---3--:R-:W-:Y:S08]  /*2370*/  HMMA.16816.F32 R44, R4.reuse, R40, R92 ;  /* 0x00000028042c723c */ /* 0x048ff0000000185c */
[C---:B------:R-:W-:Y:S08]  /*2380*/  HMMA.16816.F32 R36, R4.reuse, R42, R84 ;  /* 0x0000002a0424723c */ /* 0x040ff00000001854 */
[C---:B------:R-:W-:Y:S08]  /*2390*/  HMMA.16816.F32 R68, R4.reuse, R64, R96 ;  /* 0x000000400444723c */ /* 0x040ff00000001860 */
[C---:B------:R-:W-:Y:S08]  /*23a0*/  HMMA.16816.F32 R104, R4.reuse, R60, R88 ;  /* 0x0000003c0468723c */ /* 0x040ff00000001858 */
[C---:B------:R-:W-:Y:S01]  /*23b0*/  HMMA.16816.F32 R100, R4.reuse, R62, R8 ;  /* 0x0000003e0464723c */ /* 0x040fe20000001808 */
[----:B------:R-:W3:Y:S07]  /*23c0*/  LDSM.16.M88.4 R8, [R231+0xc080] ;  /* 0x00c08000e708783b */ /* 0x000eee0000000200 */
[----:B------:R-:W-:Y:S01]  /*23d0*/  HMMA.16816.F32 R76, R4, R66, R80 ;  /* 0x00000042044c723c */ /* 0x000fe20000001850 */
[----:B------:R-:W1:Y:S07]  /*23e0*/  LDSM.16.M88.4 R4, [R233+0xe080] ;  /* 0x00e08000e904783b */ /* 0x000e6e0000000200 */
[C---:B----4-:R-:W-:Y:S01]  /*23f0*/  HMMA.16816.F32 R96, R20.reuse, R40, R72 ;  /* 0x000000281460723c */ /* 0x050fe20000001848 */
[----:B------:R-:W4:Y:S07]  /*2400*/  LDSM.16.M88.4 R72, [R235+0x2800] ;  /* 0x00280000eb48783b */ /* 0x000f2e0000000200 */
[C---:B------:R-:W-:Y:S01]  /*2410*/  HMMA.16816.F32 R88, R20.reuse, R42, R52 ;  /* 0x0000002a1458723c */ /* 0x040fe20000001834 */
[----:B------:R-:W2:Y:S07]  /*2420*/  LDSM.16.M88.4 R52, [R235+0x1800] ;  /* 0x00180000eb34783b */ /* 0x000eae0000000200 */
[C---:B------:R-:W-:Y:S08]  /*2430*/  HMMA.16816.F32 R92, R20.reuse, R64, R108 ;  /* 0x00000040145c723c */ /* 0x040ff0000000186c */
[C---:B------:R-:W-:Y:S08]  /*2440*/  HMMA.16816.F32 R108, R20.reuse, R66, R116 ;  /* 0x00000042146c723c */ /* 0x040ff00000001874 */
[C---:B------:R-:W-:Y:S08]  /*2450*/  HMMA.16816.F32 R112, R20.reuse, R60, R112 ;  /* 0x0000003c1470723c */ /* 0x040ff00000001870 */
[----:B------:R-:W-:Y:S01]  /*2460*/  HMMA.16816.F32 R84, R20, R62, R56 ;  /* 0x0000003e1454723c */ /* 0x000fe20000001838 */
[----:B------:R-:W3:Y:S07]  /*2470*/  LDSM.16.M88.4 R20, [R233+0xc080] ;  /* 0x00c08000e914783b */ /* 0x000eee0000000200 */
[C---:B-1----:R-:W-:Y:S08]  /*2480*/  HMMA.16816.F32 R80, R16.reuse, R28, R44 ;  /* 0x0000001c1050723c */ /* 0x042ff0000000182c */
[C---:B------:R-:W-:Y:S08]  /*2490*/  HMMA.16816.F32 R56, R16.reuse, R30, R36 ;  /* 0x0000001e1038723c */ /* 0x040ff00000001824 */
[C---:B--2---:R-:W-:Y:S08]  /*24a0*/  HMMA.16816.F32 R44, R16.reuse, R24, R68 ;  /* 0x00000018102c723c */ /* 0x044ff00000001844 */
[C---:B-----5:R-:W-:Y:S08]  /*24b0*/  HMMA.16816.F32 R36, R16.reuse, R12, R104 ;  /* 0x0000000c1024723c */ /* 0x060ff00000001868 */
[C---:B------:R-:W-:Y:S08]  /*24c0*/  HMMA.16816.F32 R40, R16.reuse, R26, R76 ;  /* 0x0000001a1028723c */ /* 0x040ff0000000184c */
[----:B------:R-:W-:Y:S01]  /*24d0*/  HMMA.16816.F32 R64, R16, R14, R100 ;  /* 0x0000000e1040723c */ /* 0x000fe20000001864 */
[----:B------:R-:W-:Y:S07]  /*24e0*/  LDSM.16.M88.4 R16, [R232+0xe080] ;  /* 0x00e08000e810783b */ /* 0x000fee0000000200 */
[C---:B---3--:R-:W-:Y:S08]  /*24f0*/  HMMA.16816.F32 R76, R8.reuse, R28, R96 ;  /* 0x0000001c084c723c */ /* 0x048ff00000001860 */
[C---:B------:R-:W-:Y:S08]  /*2500*/  HMMA.16816.F32 R68, R8.reuse, R30, R88 ;  /* 0x0000001e0844723c */ /* 0x040ff00000001858 */
[C---:B------:R-:W-:Y:S08]  /*2510*/  HMMA.16816.F32 R60, R8.reuse, R24, R92 ;  /* 0x00000018083c723c */ /* 0x040ff0000000185c */
[C---:B------:R-:W-:Y:S08]  /*2520*/  HMMA.16816.F32 R28, R8.reuse, R26, R108 ;  /* 0x0000001a081c723c */ /* 0x040ff0000000186c */
[C---:B------:R-:W-:Y:S08]  /*2530*/  HMMA.16816.F32 R24, R8.reuse, R12, R112 ;  /* 0x0000000c0818723c */ /* 0x040ff00000001870 */
[----:B------:R-:W-:Y:S01]  /*2540*/  HMMA.16816.F32 R84, R8, R14, R84 ;  /* 0x0000000e0854723c */ /* 0x000fe20000001854 */
[----:B------:R-:W-:Y:S04]  /*2550*/  LDSM.16.M88.4 R12, [R232+0xc080] ;  /* 0x00c08000e80c783b */ /* 0x000fe80000000200 */
[----:B------:R-:W-:Y:S03]  /*2560*/  LDSM.16.M88.4 R8, [R234+0xc080] ;  /* 0x00c08000ea08783b */ /* 0x000fe60000000200 */
[C---:B------:R-:W-:Y:S01]  /*2570*/  HMMA.16816.F32 R112, R4.reuse, R48, R44 ;  /* 0x000000300470723c */ /* 0x040fe2000000182c */
[----:B------:R-:W1:Y:S07]  /*2580*/  LDSM.16.M88.4 R44, [R230+0x6880] ;  /* 0x00688000e62c783b */ /* 0x000e6e0000000200 */
[C---:B----4-:R-:W-:Y:S01]  /*2590*/  HMMA.16816.F32 R104, R4.reuse, R72, R36 ;  /* 0x000000480468723c */ /* 0x050fe20000001824 */
[----:B------:R-:W2:Y:S07]  /*25a0*/  LDSM.16.M88.4 R36, [R230+0x7880] ;  /* 0x00788000e624783b */ /* 0x000eae0000000200 */
[C---:B------:R-:W-:Y:S01]  /*25b0*/  HMMA.16816.F32 R108, R4.reuse, R50, R40 ;  /* 0x00000032046c723c */ /* 0x040fe20000001828 */
[----:B------:R-:W3:Y:S07]  /*25c0*/  LDSM.16.M88.4 R40, [R230+0x7080] ;  /* 0x00708000e628783b */ /* 0x000eee0000000200 */
[C---:B------:R-:W-:Y:S08]  /*25d0*/  HMMA.16816.F32 R116, R4.reuse, R52, R80 ;  /* 0x000000340474723c */ /* 0x040ff00000001850 */
[C---:B------:R-:W-:Y:S08]  /*25e0*/  HMMA.16816.F32 R80, R4.reuse, R54, R56 ;  /* 0x000000360450723c */ /* 0x040ff00000001838 */
[----:B------:R-:W-:Y:S01]  /*25f0*/  HMMA.16816.F32 R56, R4, R74, R64 ;  /* 0x0000004a0438723c */ /* 0x000fe20000001840 */
[----:B------:R-:W-:Y:S07]  /*2600*/  LDSM.16.M88.4 R4, [R236+0xe080] ;  /* 0x00e08000ec04783b */ /* 0x000fee0000000200 */
[C---:B------:R-:W-:Y:S08]  /*2610*/  HMMA.16816.F32 R100, R20.reuse, R52, R76 ;  /* 0x000000341464723c */ /* 0x040ff0000000184c */
[C---:B------:R-:W-:Y:S08]  /*2620*/  HMMA.16816.F32 R96, R20.reuse, R54, R68 ;  /* 0x000000361460723c */ /* 0x040ff00000001844 */
[C---:B------:R-:W-:Y:S08]  /*2630*/  HMMA.16816.F32 R92, R20.reuse, R48, R60 ;  /* 0x00000030145c723c */ /* 0x040ff0000000183c */
[C---:B------:R-:W-:Y:S01]  /*2640*/  HMMA.16816.F32 R88, R20.reuse, R50, R28 ;  /* 0x000000321458723c */ /* 0x040fe2000000181c */
[----:B------:R-:W-:Y:S07]  /*2650*/  LDSM.16.M88.4 R28, [R229+0x1800] ;  /* 0x00180000e51c783b */ /* 0x000fee0000000200 */
[C---:B------:R-:W-:Y:S01]  /*2660*/  HMMA.16816.F32 R64, R20.reuse, R72, R24 ;  /* 0x000000481440723c */ /* 0x040fe20000001818 */
[----:B------:R-:W-:Y:S07]  /*2670*/  LDSM.16.M88.4 R24, [R229+0x2000] ;  /* 0x00200000e518783b */ /* 0x000fee0000000200 */
[----:B------:R-:W-:Y:S01]  /*2680*/  HMMA.16816.F32 R60, R20, R74, R84 ;  /* 0x0000004a143c723c */ /* 0x000fe20000001854 */
[----:B------:R-:W4:Y:S01]  /*2690*/  LDSM.16.M88.4 R20, [R229+0x2800] ;  /* 0x00280000e514783b */ /* 0x000f220000000200 */
[----:B------:R-:W-:-:S06]  /*26a0*/  DEPBAR.LE SB0, 0x0 ;  /* 0x000080000000791a */ /* 0x000fcc0000000000 */
[C---:B-1----:R-:W-:Y:S08]  /*26b0*/  HMMA.16816.F32 R84, R16.reuse, R44, R116 ;  /* 0x0000002c1054723c */ /* 0x042ff00000001874 */
[C---:B------:R-:W-:Y:S08]  /*26c0*/  HMMA.16816.F32 R80, R16.reuse, R46, R80 ;  /* 0x0000002e1050723c */ /* 0x040ff00000001850 */
[----:B--2---:R-:W-:Y:S08]  /*26d0*/  HMMA.16816.F32 R56, R16, R38, R56 ;  /* 0x000000261038723c */ /* 0x004ff00000001838 */
[C---:B------:R-:W-:Y:S08]  /*26e0*/  HMMA.16816.F32 R52, R12.reuse, R44, R100 ;  /* 0x0000002c0c34723c */ /* 0x040ff00000001864 */
[----:B------:R-:W-:Y:S08]  /*26f0*/  HMMA.16816.F32 R48, R12, R46, R96 ;  /* 0x0000002e0c30723c */ /* 0x000ff00000001860 */
[C---:B---3--:R-:W-:Y:S08]  /*2700*/  HMMA.16816.F32 R76, R16.reuse, R40, R112 ;  /* 0x00000028104c723c */ /* 0x048ff00000001870 */
[C---:B------:R-:W-:Y:S08]  /*2710*/  HMMA.16816.F32 R72, R16.reuse, R42, R108 ;  /* 0x0000002a1048723c */ /* 0x040ff0000000186c */
[----:B------:R-:W-:Y:S08]  /*2720*/  HMMA.16816.F32 R68, R16, R36, R104 ;  /* 0x000000241044723c */ /* 0x000ff00000001868 */
[C---:B------:R-:W-:Y:S08]  /*2730*/  HMMA.16816.F32 R44, R12.reuse, R40, R92 ;  /* 0x000000280c2c723c */ /* 0x040ff0000000185c */
[C---:B------:R-:W-:Y:S08]  /*2740*/  HMMA.16816.F32 R40, R12.reuse, R42, R88 ;  /* 0x0000002a0c28723c */ /* 0x040ff00000001858 */
[C---:B------:R-:W-:Y:S08]  /*2750*/  HMMA.16816.F32 R16, R12.reuse, R36, R64 ;  /* 0x000000240c10723c */ /* 0x040ff00000001840 */
[----:B------:R-:W-:Y:S08]  /*2760*/  HMMA.16816.F32 R12, R12, R38, R60 ;  /* 0x000000260c0c723c */ /* 0x000ff0000000183c */
[----:B----4-:R-:W-:Y:S08]  /*2770*/  HMMA.16816.F32 R160, R4, R22, R56 ;  /* 0x0000001604a0723c */ /* 0x010ff00000001838 */
        /* <DEDUP_REMOVED lines=8> */
[-C--:B------:R-:W-:Y:S08]  /*2800*/  HMMA.16816.F32 R68, R4, R20.reuse, R68 ;  /* 0x000000140444723c */ /* 0x080ff00000001844 */
        /* <DEDUP_REMOVED lines=13> */
[----:B------:R-:W-:Y:S01]  /*28e0*/  IMAD.IADD R0, R9, 0x1, R0 ;  /* 0x0000000109007824 */ /* 0x000fe200078e0200 */
[----:B------:R-:W-:Y:S02]  /*28f0*/  IADD3 R6, P5, R4, UR4, RZ ;  /* 0x0000000404067c10 */ /* 0x000fe4000ffbe0ff */
[----:B------:R-:W-:Y:S02]  /*2900*/  IADD3 R10, P2, P1, R7, 0x80, R4 ;  /* 0x00000080070a7810 */ /* 0x000fe4000795e004 */
[----:B------:R-:W-:Y:S02]  /*2910*/  LEA.HI.X R5, R8, c[0x0][0x1cc], R0, 0x1, P0 ;  /* 0x0000730008057a11 */ /* 0x000fe400000f0c00 */
[----:B------:R-:W-:-:S02]  /*2920*/  IADD3 R8, P0, R6, UR4, RZ ;  /* 0x0000000406087c10 */ /* 0x000fc4000ff1e0ff */
[----:B------:R-:W-:Y:S01]  /*2930*/  IADD3.X R7, R5, UR6, RZ, P5, !PT ;  /* 0x0000000605077c10 */ /* 0x000fe2000affe4ff */
[----:B------:R-:W-:Y:S01]  /*2940*/  @!PT LDS RZ, [RZ] ;  /* 0x00000000fffff984 */ /* 0x000fe20000000800 */
[----:B------:R-:W-:Y:S01]  /*2950*/  @!PT LDS RZ, [RZ] ;  /* 0x00000000fffff984 */ /* 0x000fe20000000800 */
[----:B------:R-:W-:Y:S01]  /*2960*/  @!PT LDS RZ, [RZ] ;  /* 0x00000000fffff984 */ /* 0x000fe20000000800 */
[----:B------:R1:W-:Y:S01]  /*2970*/  LDGSTS.E.BYPASS.LTC128B.128 [R243+0x5080], [R4.64], !P4 ;  /* 0x0508000004f37fae */ /* 0x0003e2000e101d4e */
[----:B------:R-:W-:Y:S02]  /*2980*/  IADD3.X R11, RZ, UR6, R5, P2, P1 ;  /* 0x00000006ff0b7c10 */ /* 0x000fe400097e2405 */
[----:B------:R-:W-:Y:S01]  /*2990*/  IADD3.X R9, R7, UR6, RZ, P0, !PT ;  /* 0x0000000607097c10 */ /* 0x000fe200087fe4ff */
[----:B------:R1:W-:Y:S04]  /*29a0*/  LDGSTS.E.BYPASS.LTC128B.128 [R243+0x6880], [R4.64+0x80], !P3 ;  /* 0x0688008004f37fae */ /* 0x0003e8000d901d4e */
[----:B------:R1:W-:Y:S04]  /*29b0*/  LDGSTS.E.BYPASS.LTC128B.128 [R243+0x5880], [R6.64], !P4 ;  /* 0x0588000006f37fae */ /* 0x0003e8000e101d4e */
[----:B------:R1:W-:Y:S04]  /*29c0*/  LDGSTS.E.BYPASS.LTC128B.128 [R243+0x7080], [R10.64], !P3 ;  /* 0x070800000af37fae */ /* 0x0003e8000d901d4e */
[----:B------:R1:W-:Y:S04]  /*29d0*/  LDGSTS.E.BYPASS.LTC128B.128 [R243+0x6080], [R8.64], !P4 ;  /* 0x0608000008f37fae */ /* 0x0003e8000e101d4e */
[----:B------:R1:W-:Y:S02]  /*29e0*/  LDGSTS.E.BYPASS.LTC128B.128 [R243+0x7880], [R8.64+0x80], !P3 ;  /* 0x0788008008f37fae */ /* 0x0003e4000d901d4e */
.L_x_881:
[----:B------:R-:W-:Y:S01]  /*29f0*/  LOP3.LUT R0, R121, 0xffffffe0, RZ, 0xc0, !PT ;  /* 0xffffffe079007812 */ /* 0x000fe200078ec0ff */
[----:B------:R-:W-:Y:S01]  /*2a00*/  ULDC UR6, c[0x0][0x324] ;  /* 0x0000c90000067ab9 */ /* 0x000fe20000000800 */
[----:B-1----:R-:W-:Y:S01]  /*2a10*/  LEA.HI R5, R123, R129, RZ, 0x2 ;  /* 0x000000817b057211 */ /* 0x002fe200078f10ff */
        /* <DEDUP_REMOVED lines=12> */
[----:B------:R-:W-:Y:S02]  /*2ae0*/  LEA.HI.SX32 R6, R7, UR17, 0x1e ;  /* 0x0000001107067c11 */ /* 0x000fe4000f8ff2ff */
[----:B------:R-:W-:Y:S01]  /*2af0*/  PLOP3.LUT P1, PT, PT, PT, UP3, 0x80, 0x0 ;  /* 0x000000000000781c */ /* 0x000fe20003f2f038 */
[C---:B------:R-:W-:Y:S01]  /*2b00*/  IMAD.SHL.U32 R9, R4.reuse, 0x20, RZ ;  /* 0x0000002004097824 */ /* 0x040fe200078e00ff */
[----:B------:R-:W-:Y:S01]  /*2b10*/  LOP3.LUT R4, R4, 0x1ffffffe, RZ, 0xc0, !PT ;  /* 0x1ffffffe04047812 */ /* 0x000fe200078ec0ff */
[----:B------:R-:W-:Y:S01]  /*2b20*/  IMAD R8, R8, 0x10, R6 ;  /* 0x0000001008087824 */ /* 0x000fe200078e0206 */
[----:B------:R-:W-:-:S02]  /*2b30*/  PLOP3.LUT P0, PT, PT, PT, UP3, 0x80, 0x0 ;  /* 0x000000000000781c */ /* 0x000fc40003f0f038 */
[----:B------:R-:W-:Y:S01]  /*2b40*/  LOP3.LUT R6, R9, 0xffffffc0, RZ, 0xc0, !PT ;  /* 0xffffffc009067812 */ /* 0x000fe200078ec0ff */
[----:B------:R-:W-:-:S04]  /*2b50*/  IMAD.IADD R5, R5, 0x1, -R4 ;  /* 0x0000000105057824 */ /* 0x000fc800078e0a04 */
[----:B------:R-:W-:-:S04]  /*2b60*/  IMAD.IADD R4, R6, 0x1, R8 ;  /* 0x0000000106047824 */ /* 0x000fc800078e0208 */
[----:B------:R-:W-:-:S04]  /*2b70*/  IMAD R10, R5, 0x8, R4 ;  /* 0x00000008050a7824 */ /* 0x000fc800078e0204 */
[----:B------:R-:W-:Y:S01]  /*2b80*/  @P1 IMAD.HI.U32 R4, R10, c[0x0][0x2c8], RZ ;  /* 0x0000b2000a041a27 */ /* 0x000fe200078e00ff */
[----:B------:R1:W-:Y:S03]  /*2b90*/  STL [R1+0x24], R10 ;  /* 0x0000240a01007387 */ /* 0x0003e60000100800 */
[----:B------:R-:W-:Y:S01]  /*2ba0*/  IMAD.MOV.U32 R9, RZ, RZ, R10 ;  /* 0x000000ffff097224 */ /* 0x000fe200078e000a */
[----:B------:R-:W-:Y:S02]  /*2bb0*/  @P0 SHF.R.U32.HI R9, RZ, c[0x0][0x2cc], R4 ;  /* 0x0000b300ff090a19 */ /* 0x000fe40000011604 */
[----:B------:R-:W-:Y:S02]  /*2bc0*/  LOP3.LUT R4, R7, 0x7ffffffc, RZ, 0xc0, !PT ;  /* 0x7ffffffc07047812 */ /* 0x000fe400078ec0ff */
[----:B------:R-:W-:Y:S01]  /*2bd0*/  PLOP3.LUT P0, PT, PT, PT, UP2, 0x40, 0x0 ;  /* 0x000000000000781c */ /* 0x000fe20003f0e828 */
[----:B------:R-:W2:Y:S02]  /*2be0*/  SHFL.IDX PT, R6, R9, RZ, 0x1c1f ;  /* 0x001c1fff09067589 */ /* 0x000ea400000e0000 */
[----:B------:R-:W-:Y:S01]  /*2bf0*/  IMAD.IADD R4, R0, 0x1, -R4 ;  /* 0x0000000100047824 */ /* 0x000fe200078e0a04 */
[----:B------:R-:W-:-:S03]  /*2c00*/  IADD3.X R0, R32, c[0x0][0x1d0], RZ, PT, !PT ;  /* 0x0000740020007a10 */ /* 0x000fc60003ffe4ff */
[----:B------:R-:W-:-:S04]  /*2c10*/  IMAD.SHL.U32 R8, R4, 0x2, RZ ;  /* 0x0000000204087824 */ /* 0x000fc800078e00ff */
[--C-:B------:R-:W-:Y:S01]  /*2c20*/  IMAD.IADD R13, R32, 0x1, -R8.reuse ;  /* 0x00000001200d7824 */ /* 0x100fe200078e0a08 */
[----:B------:R3:W-:Y:S01]  /*2c30*/  STL [R1+0x10], R8 ;  /* 0x0000100801007387 */ /* 0x0007e20000100800 */
[----:B------:R-:W-:Y:S02]  /*2c40*/  IADD3 R0, R0, -c[0x0][0x168], -R8 ;  /* 0x80005a0000007a10 */ /* 0x000fe40007ffe808 */
[----:B------:R-:W-:Y:S02]  /*2c50*/  IADD3 R11, -R8, c[0x0][0x1d0], R32 ;  /* 0x00007400080b7a10 */ /* 0x000fe40007ffe120 */
[C---:B-1----:R-:W-:Y:S02]  /*2c60*/  IADD3 R10, R0.reuse, c[0x0][0x328], RZ ;  /* 0x0000ca00000a7a10 */ /* 0x042fe40007ffe0ff */
[----:B------:R-:W-:Y:S01]  /*2c70*/  IADD3 R12, R0, UR6, RZ ;  /* 0x00000006000c7c10 */ /* 0x000fe2000fffe0ff */
[----:B------:R-:W-:Y:S02]  /*2c80*/  IMAD.IADD R0, R34, 0x1, R33 ;  /* 0x0000000122007824 */ /* 0x000fe400078e0221 */
[----:B--2---:R-:W-:-:S02]  /*2c90*/  IMAD.IADD R5, R10, 0x1, R6 ;  /* 0x000000010a057824 */ /* 0x004fc400078e0206 */
[----:B------:R-:W-:-:S03]  /*2ca0*/  IMAD.IADD R4, R12, 0x1, R6 ;  /* 0x000000010c047824 */ /* 0x000fc600078e0206 */
[----:B------:R-:W-:Y:S01]  /*2cb0*/  IMNMX R5, R5, R11, PT ;  /* 0x0000000b05057217 */ /* 0x000fe20003800200 */
[----:B------:R-:W-:Y:S05]  /*2cc0*/  @P0 BRA `(.L_x_882) ;  /* 0x0000015000000947 */ /* 0x000fea0003800000 */
        /* <DEDUP_REMOVED lines=12> */
.L_x_884:
[----:B------:R-:W-:-:S04]  /*2d90*/  MOV R7, c[0x0][0x32c] ;  /* 0x0000cb0000077a02 */ /* 0x000fc80000000f00 */
[----:B------:R-:W-:-:S13]  /*2da0*/  ISETP.NE.AND P0, PT, R7, 0x1, PT ;  /* 0x000000010700780c */ /* 0x000fda0003f05270 */
[----:B------:R-:W-:-:S05]  /*2db0*/  @P0 IMAD.HI.U32 R7, R6, c[0x0][0x330], RZ ;  /* 0x0000cc0006070a27 */ /* 0x000fca00078e00ff */
[----:B------:R-:W-:Y:S02]  /*2dc0*/  @P0 SHF.R.U32.HI R6, RZ, c[0x0][0x334], R7 ;  /* 0x0000cd00ff060a19 */ /* 0x000fe40000011607 */
.L_x_885:
[----:B------:R-:W-:Y:S05]  /*2dd0*/  BSYNC B0 ;  /* 0x0000000000007941 */ /* 0x000fea0003800000 */
.L_x_883:
[----:B------:R-:W-:-:S05]  /*2de0*/  IMAD R6, R6, c[0x0][0x32c], R13 ;  /* 0x0000cb0006067a24 */ /* 0x000fca00078e020d */
[----:B------:R-:W-:Y:S02]  /*2df0*/  IADD3 R7, R6, c[0x0][0x32c], RZ ;  /* 0x0000cb0006077a10 */ /* 0x000fe40007ffe0ff */
[----:B------:R-:W-:Y:S02]  /*2e00*/  IMNMX R4, R4, R6, !PT ;  /* 0x0000000604047217 */ /* 0x000fe40007800200 */
[----:B------:R-:W-:Y:S02]  /*2e10*/  IMNMX R5, R5, R7, PT ;  /* 0x0000000705057217 */ /* 0x000fe40003800200 */
.L_x_882:
[----:B---3--:R-:W1:Y:S01]  /*2e20*/  SHFL.IDX PT, R8, R9, 0x1, 0x1c1f ;  /* 0x003c1f0009087f89 */ /* 0x008e6200000e0000 */
[----:B------:R-:W-:Y:S01]  /*2e30*/  PLOP3.LUT P0, PT, PT, PT, UP2, 0x40, 0x0 ;  /* 0x000000000000781c */ /* 0x000fe20003f0e828 */
[--C-:B-1----:R-:W-:Y:S02]  /*2e40*/  IMAD.IADD R7, R10, 0x1, R8.reuse ;  /* 0x000000010a077824 */ /* 0x102fe400078e0208 */
[----:B------:R-:W-:-:S03]  /*2e50*/  IMAD.IADD R6, R12, 0x1, R8 ;  /* 0x000000010c067824 */ /* 0x000fc600078e0208 */
[----:B------:R-:W-:-:S07]  /*2e60*/  IMNMX R7, R7, R11, PT ;  /* 0x0000000b07077217 */ /* 0x000fce0003800200 */
        /* <DEDUP_REMOVED lines=13> */
.L_x_888:
[----:B------:R-:W-:-:S04]  /*2f40*/  MOV R14, c[0x0][0x32c] ;  /* 0x0000cb00000e7a02 */ /* 0x000fc80000000f00 */
[----:B------:R-:W-:-:S13]  /*2f50*/  ISETP.NE.AND P0, PT, R14, 0x1, PT ;  /* 0x000000010e00780c */ /* 0x000fda0003f05270 */
[----:B------:R-:W-:-:S05]  /*2f60*/  @P0 IMAD.HI.U32 R14, R8, c[0x0][0x330], RZ ;  /* 0x0000cc00080e0a27 */ /* 0x000fca00078e00ff */
[----:B------:R-:W-:Y:S02]  /*2f70*/  @P0 SHF.R.U32.HI R8, RZ, c[0x0][0x334], R14 ;  /* 0x0000cd00ff080a19 */ /* 0x000fe4000001160e */
.L_x_889:
[----:B------:R-:W-:Y:S05]  /*2f80*/  BSYNC B0 ;  /* 0x0000000000007941 */ /* 0x000fea0003800000 */
.L_x_887:
[----:B------:R-:W-:-:S05]  /*2f90*/  IMAD R8, R8, c[0x0][0x32c], R13 ;  /* 0x0000cb0008087a24 */ /* 0x000fca00078e020d */
[----:B------:R-:W-:Y:S02]  /*2fa0*/  IADD3 R14, R8, c[0x0][0x32c], RZ ;  /* 0x0000cb00080e7a10 */ /* 0x000fe40007ffe0ff */
[----:B------:R-:W-:Y:S02]  /*2fb0*/  IMNMX R6, R6, R8, !PT ;  /* 0x0000000806067217 */ /* 0x000fe40007800200 */
[----:B------:R-:W-:Y:S02]  /*2fc0*/  IMNMX R7, R7, R14, PT ;  /* 0x0000000e07077217 */ /* 0x000fe40003800200 */
.L_x_886:
[C---:B------:R-:W-:Y:S01]  /*2fd0*/  ISETP.GE.AND P0, PT, R32.reuse, 0x2, PT ;  /* 0x000000022000780c */ /* 0x040fe20003f06270 */
[----:B------:R-:W1:Y:S01]  /*2fe0*/  SHFL.IDX PT, R8, R9, 0x2, 0x1c1f ;  /* 0x005c1f0009087f89 */ /* 0x000e6200000e0000 */
[----:B------:R-:W-:Y:S02]  /*2ff0*/  ISETP.GE.AND P2, PT, R32, 0xa, PT ;  /* 0x0000000a2000780c */ /* 0x000fe40003f46270 */
[----:B------:R-:W-:Y:S02]  /*3000*/  P2R R18, PR, RZ, 0x1 ;  /* 0x00000001ff127803 */ /* 0x000fe40000000000 */
[----:B------:R-:W-:-:S02]  /*3010*/  ISETP.GT.AND P0, PT, R4, 0x1, !P0 ;  /* 0x000000010400780c */ /* 0x000fc40004704270 */
[----:B------:R-:W-:Y:S02]  /*3020*/  ISETP.GE.AND P1, PT, R32, 0x9, PT ;  /* 0x000000092000780c */ /* 0x000fe40003f26270 */
[----:B------:R-:W-:Y:S02]  /*3030*/  ISETP.LT.OR P0, PT, R5, 0x2, P0 ;  /* 0x000000020500780c */ /* 0x000fe40000701670 */
[----:B------:R-:W-:Y:S02]  /*3040*/  P2R R17, PR, RZ, 0x2 ;  /* 0x00000002ff117803 */ /* 0x000fe40000000000 */
[----:B------:R-:W-:Y:S02]  /*3050*/  FSEL R26, R61, -INF , !P0 ;  /* 0xff8000003d1a7808 */ /* 0x000fe40004000000 */
[----:B------:R-:W-:Y:S02]  /*3060*/  ISETP.GT.AND P0, PT, R4, 0x9, !P2 ;  /* 0x000000090400780c */ /* 0x000fe40005704270 */
[----:B------:R-:W-:-:S02]  /*3070*/  P2R R16, PR, RZ, 0x4 ;  /* 0x00000004ff107803 */ /* 0x000fc40000000000 */
[----:B------:R-:W-:Y:S02]  /*3080*/  ISETP.LT.OR P0, PT, R5, 0xa, P0 ;  /* 0x0000000a0500780c */ /* 0x000fe40000701670 */
[----:B------:R-:W-:Y:S02]  /*3090*/  ISETP.GT.AND P1, PT, R4, 0x8, !P1 ;  /* 0x000000080400780c */ /* 0x000fe40004f24270 */
[----:B------:R-:W-:Y:S02]  /*30a0*/  ISETP.GE.AND P2, PT, R32, 0x11, PT ;  /* 0x000000112000780c */ /* 0x000fe40003f46270 */
[----:B------:R-:W-:Y:S02]  /*30b0*/  FSEL R31, R57, -INF , !P0 ;  /* 0xff800000391f7808 */ /* 0x000fe40004000000 */
[----:B------:R-:W-:Y:S02]  /*30c0*/  ISETP.LT.OR P1, PT, R5, 0x9, P1 ;  /* 0x000000090500780c */ /* 0x000fe40000f21670 */
[----:B------:R-:W-:-:S02]  /*30d0*/  ISETP.GT.AND P0, PT, R4, 0x10, !P2 ;  /* 0x000000100400780c */ /* 0x000fc40005704270 */
[----:B------:R-:W-:Y:S02]  /*30e0*/  FSEL R30, R56, -INF , !P1 ;  /* 0xff800000381e7808 */ /* 0x000fe40004800000 */
        /* <DEDUP_REMOVED lines=14> */
[C---:B------:R-:W-:Y:S02]  /*31d0*/  ISETP.GE.AND P6, PT, R32.reuse, 0x21, PT ;  /* 0x000000212000780c */ /* 0x040fe40003fc6270 */
        /* <DEDUP_REMOVED lines=15> */
[----:B------:R-:W-:-:S04]  /*32d0*/  ISETP.LT.OR P0, PT, R5, 0x29, P0 ;  /* 0x000000290500780c */ /* 0x000fc80000701670 */
[----:B------:R-:W-:Y:S02]  /*32e0*/  FSEL R166, R40, -INF , !P0 ;  /* 0xff80000028a67808 */ /* 0x000fe40004000000 */
[----:B------:R-:W-:Y:S02]  /*32f0*/  ISETP.GT.AND P0, PT, R4, RZ, !P1 ;  /* 0x000000ff0400720c */ /* 0x000fe40004f04270 */
[----:B------:R-:W-:Y:S02]  /*3300*/  ISETP.GE.AND P1, PT, R32, 0x2a, PT ;  /* 0x0000002a2000780c */ /* 0x000fe40003f26270 */
[----:B------:R-:W-:-:S04]  /*3310*/  ISETP.LT.OR P0, PT, R5, 0x1, P0 ;  /* 0x000000010500780c */ /* 0x000fc80000701670 */
[----:B------:R-:W-:Y:S02]  /*3320*/  FSEL R25, R60, -INF , !P0 ;  /* 0xff8000003c197808 */ /* 0x000fe40004000000 */
[----:B------:R-:W-:Y:S01]  /*3330*/  ISETP.GT.AND P0, PT, R4, 0x29, !P1 ;  /* 0x000000290400780c */ /* 0x000fe20004f04270 */
[----:B-1----:R-:W-:-:S03]  /*3340*/  IMAD.IADD R4, R12, 0x1, R8 ;  /* 0x000000010c047824 */ /* 0x002fc600078e0208 */
[----:B------:R-:W-:Y:S01]  /*3350*/  ISETP.LT.OR P0, PT, R5, 0x2a, P0 ;  /* 0x0000002a0500780c */ /* 0x000fe20000701670 */
[----:B------:R-:W-:-:S03]  /*3360*/  IMAD.IADD R5, R10, 0x1, R8 ;  /* 0x000000010a057824 */ /* 0x000fc600078e0208 */
[----:B------:R-:W-:Y:S02]  /*3370*/  FSEL R158, R41, -INF , !P0 ;  /* 0xff800000299e7808 */ /* 0x000fe40004000000 */
[----:B------:R-:W-:Y:S02]  /*3380*/  PLOP3.LUT P0, PT, PT, PT, UP2, 0x40, 0x0 ;  /* 0x000000000000781c */ /* 0x000fe40003f0e828 */
[----:B------:R-:W-:-:S11]  /*3390*/  IMNMX R5, R5, R11, PT ;  /* 0x0000000b05057217 */ /* 0x000fd60003800200 */
        /* <DEDUP_REMOVED lines=13> */
.L_x_892:
[----:B------:R-:W-:-:S04]  /*3470*/  MOV R19, c[0x0][0x32c] ;  /* 0x0000cb0000137a02 */ /* 0x000fc80000000f00 */
[----:B------:R-:W-:-:S13]  /*3480*/  ISETP.NE.AND P0, PT, R19, 0x1, PT ;  /* 0x000000011300780c */ /* 0x000fda0003f05270 */
[----:B------:R-:W-:-:S05]  /*3490*/  @P0 IMAD.HI.U32 R19, R8, c[0x0][0x330], RZ ;  /* 0x0000cc0008130a27 */ /* 0x000fca00078e00ff */
[----:B------:R-:W-:Y:S02]  /*34a0*/  @P0 SHF.R.U32.HI R8, RZ, c[0x0][0x334], R19 ;  /* 0x0000cd00ff080a19 */ /* 0x000fe40000011613 */
.L_x_893:
[----:B------:R-:W-:Y:S05]  /*34b0*/  BSYNC B0 ;  /* 0x0000000000007941 */ /* 0x000fea0003800000 */
.L_x_891:
[----:B------:R-:W-:-:S05]  /*34c0*/  IMAD R8, R8, c[0x0][0x32c], R13 ;  /* 0x0000cb0008087a24 */ /* 0x000fca00078e020d */
[----:B------:R-:W-:Y:S02]  /*34d0*/  IADD3 R19, R8, c[0x0][0x32c], RZ ;  /* 0x0000cb0008137a10 */ /* 0x000fe40007ffe0ff */
[----:B------:R-:W-:Y:S02]  /*34e0*/  IMNMX R4, R4, R8, !PT ;  /* 0x0000000804047217 */ /* 0x000fe40007800200 */
[----:B------:R-:W-:Y:S02]  /*34f0*/  IMNMX R5, R5, R19, PT ;  /* 0x0000001305057217 */ /* 0x000fe40003800200 */
.L_x_890:
[----:B------:R-:W-:Y:S02]  /*3500*/  ISETP.NE.AND P0, PT, R17, RZ, PT ;  /* 0x000000ff1100720c */ /* 0x000fe40003f05270 */
[----:B------:R-:W-:Y:S02]  /*3510*/  P2R R19, PR, RZ, 0x10 ;  /* 0x00000010ff137803 */ /* 0x000fe40000000000 */
[----:B------:R-:W-:Y:S02]  /*3520*/  ISETP.GT.AND P0, PT, R6, 0x8, !P0 ;  /* 0x000000080600780c */ /* 0x000fe40004704270 */
[----:B------:R-:W-:-:S02]  /*3530*/  ISETP.NE.AND P4, PT, R21, RZ, PT ;  /* 0x000000ff1500720c */ /* 0x000fc40003f85270 */
[----:B------:R-:W-:Y:S02]  /*3540*/  ISETP.LT.OR P0, PT, R7, 0x9, P0 ;  /* 0x000000090700780c */ /* 0x000fe40000701670 */
[----:B------:R-:W-:Y:S02]  /*3550*/  P2R R8, PR, RZ, 0x8 ;  /* 0x00000008ff087803 */ /* 0x000fe40000000000 */
[----:B------:R-:W-:Y:S02]  /*3560*/  FSEL R27, R58, -INF , !P0 ;  /* 0xff8000003a1b7808 */ /* 0x000fe40004000000 */
[----:B------:R-:W-:Y:S02]  /*3570*/  ISETP.NE.AND P0, PT, R16, RZ, PT ;  /* 0x000000ff1000720c */ /* 0x000fe40003f05270 */
[----:B------:R-:W-:Y:S02]  /*3580*/  ISETP.NE.AND P3, PT, R29, RZ, PT ;  /* 0x000000ff1d00720c */ /* 0x000fe40003f65270 */
[----:B------:R-:W-:-:S02]  /*3590*/  ISETP.GT.AND P0, PT, R6, 0x9, !P0 ;  /* 0x000000090600780c */ /* 0x000fc40004704270 */
[----:B------:R-:W-:Y:S02]  /*35a0*/  P2R R20, PR, RZ, 0x10 ;  /* 0x00000010ff147803 */ /* 0x000fe40000000000 */
        /* <DEDUP_REMOVED lines=23> */
[----:B------:R-:W-:-:S04]  /*3720*/  ISETP.NE.AND P0, PT, R18, RZ, PT ;  /* 0x000000ff1200720c */ /* 0x000fc80003f05270 */
[----:B------:R-:W-:-:S04]  /*3730*/  ISETP.GT.AND P0, PT, R6, 0x1, !P0 ;  /* 0x000000010600780c */ /* 0x000fc80004704270 */
[----:B------:R-:W-:-:S04]  /*3740*/  ISETP.LT.OR P0, PT, R7, 0x2, P0 ;  /* 0x000000020700780c */ /* 0x000fc80000701670 */
[----:B------:R-:W-:Y:S02]  /*3750*/  FSEL R24, R63, -INF , !P0 ;  /* 0xff8000003f187808 */ /* 0x000fe40004000000 */
[----:B------:R-:W-:-:S04]  /*3760*/  ISETP.GT.AND P0, PT, R6, RZ, !P4 ;  /* 0x000000ff0600720c */ /* 0x000fc80006704270 */
        /* <DEDUP_REMOVED lines=8> */
[----:B------:R-:W-:Y:S02]  /*37f0*/  ISETP.GT.AND P0, PT, R4, RZ, !P4 ;  /* 0x000000ff0400720c */ /* 0x000fe40006704270 */
[----:B------:R-:W-:Y:S02]  /*3800*/  ISETP.NE.AND P4, PT, R20, RZ, PT ;  /* 0x000000ff1400720c */ /* 0x000fe40003f85270 */
        /* <DEDUP_REMOVED lines=40> */
[----:B------:R-:W1:Y:S02]  /*3a90*/  SHFL.IDX PT, R4, R9, 0x3, 0x1c1f ;  /* 0x007c1f0009047f89 */ /* 0x000e6400000e0000 */
[----:B------:R-:W-:-:S04]  /*3aa0*/  ISETP.LT.OR P0, PT, R5, 0x2a, P0 ;  /* 0x0000002a0500780c */ /* 0x000fc80000701670 */
[----:B------:R-:W-:Y:S02]  /*3ab0*/  FSEL R191, R161, -INF , !P0 ;  /* 0xff800000a1bf7808 */ /* 0x000fe40004000000 */
        /* <DEDUP_REMOVED lines=17> */
.L_x_896:
[----:B------:R-:W-:-:S04]  /*3bd0*/  MOV R5, c[0x0][0x32c] ;  /* 0x0000cb0000057a02 */ /* 0x000fc80000000f00 */
[----:B------:R-:W-:-:S13]  /*3be0*/  ISETP.NE.AND P0, PT, R5, 0x1, PT ;  /* 0x000000010500780c */ /* 0x000fda0003f05270 */
[----:B------:R-:W-:-:S05]  /*3bf0*/  @P0 IMAD.HI.U32 R5, R4, c[0x0][0x330], RZ ;  /* 0x0000cc0004050a27 */ /* 0x000fca00078e00ff */
[----:B------:R-:W-:Y:S02]  /*3c00*/  @P0 SHF.R.U32.HI R4, RZ, c[0x0][0x334], R5 ;  /* 0x0000cd00ff040a19 */ /* 0x000fe40000011605 */
.L_x_897:
[----:B------:R-:W-:Y:S05]  /*3c10*/  BSYNC B0 ;  /* 0x0000000000007941 */ /* 0x000fea0003800000 */
.L_x_895:
[----:B------:R-:W-:-:S05]  /*3c20*/  IMAD R4, R4, c[0x0][0x32c], R13 ;  /* 0x0000cb0004047a24 */ /* 0x000fca00078e020d */
[----:B------:R-:W-:Y:S02]  /*3c30*/  IADD3 R5, R4, c[0x0][0x32c], RZ ;  /* 0x0000cb0004057a10 */ /* 0x000fe40007ffe0ff */
[----:B------:R-:W-:Y:S02]  /*3c40*/  IMNMX R8, R8, R4, !PT ;  /* 0x0000000408087217 */ /* 0x000fe40007800200 */
[----:B------:R-:W-:Y:S02]  /*3c50*/  IMNMX R9, R9, R5, PT ;  /* 0x0000000509097217 */ /* 0x000fe40003800200 */
.L_x_894:
[----:B------:R-:W-:Y:S01]  /*3c60*/  FMNMX.FTZ R169, R25, R26, !PT ;  /* 0x0000001a19a97209 */ /* 0x000fe20007810000 */
[----:B------:R-:W-:Y:S01]  /*3c70*/  STL [R1+0x78], R238 ;  /* 0x000078ee01007387 */ /* 0x000fe20000100800 */
[----:B------:R-:W-:Y:S01]  /*3c80*/  FMNMX.FTZ R168, R23, R24, !PT ;  /* 0x0000001817a87209 */ /* 0x000fe20007810000 */
[----:B------:R-:W-:Y:S01]  /*3c90*/  IMAD.SHL.U32 R225, R0, 0x2, RZ ;  /* 0x0000000200e17824 */ /* 0x000fe200078e00ff */
[----:B------:R-:W-:Y:S01]  /*3ca0*/  FMNMX.FTZ R169, R30, R169, !PT ;  /* 0x000000a91ea97209 */ /* 0x000fe20007810000 */
[----:B------:R-:W-:Y:S01]  /*3cb0*/  STL [R1+0x74], R237 ;  /* 0x000074ed01007387 */ /* 0x000fe20000100800 */
[----:B------:R-:W-:Y:S01]  /*3cc0*/  FMNMX.FTZ R168, R27, R168, !PT ;  /* 0x000000a81ba87209 */ /* 0x000fe20007810000 */
[----:B------:R-:W-:Y:S01]  /*3cd0*/  IMAD R226, R3, 0x2, R225 ;  /* 0x0000000203e27824 */ /* 0x000fe200078e02e1 */
[----:B------:R-:W-:Y:S01]  /*3ce0*/  FMNMX.FTZ R169, R31, R169, !PT ;  /* 0x000000a91fa97209 */ /* 0x000fe20007810000 */
[----:B------:R-:W-:Y:S01]  /*3cf0*/  STL [R1+0x70], R236 ;  /* 0x000070ec01007387 */ /* 0x000fe20000100800 */
[----:B------:R-:W-:Y:S01]  /*3d00*/  ISETP.NE.AND P0, PT, R17, RZ, PT ;  /* 0x000000ff1100720c */ /* 0x000fe20003f05270 */
[----:B------:R-:W-:Y:S01]  /*3d10*/  IMAD R227, R2, 0x2, R226 ;  /* 0x0000000202e37824 */ /* 0x000fe200078e02e2 */
[----:B------:R-:W-:Y:S01]  /*3d20*/  FMNMX.FTZ R169, R33, R169, !PT ;  /* 0x000000a921a97209 */ /* 0x000fe20007810000 */
[----:B------:R-:W-:Y:S01]  /*3d30*/  STL [R1+0x6c], R235 ;  /* 0x00006ceb01007387 */ /* 0x000fe20000100800 */
[----:B------:R-:W-:Y:S01]  /*3d40*/  FMNMX.FTZ R168, R28, R168, !PT ;  /* 0x000000a81ca87209 */ /* 0x000fe20007810000 */
[----:B------:R-:W-:Y:S01]  /*3d50*/  ULDC.64 UR4, c[0x0][0x2c8] ;  /* 0x0000b20000047ab9 */ /* 0x000fe20000000a00 */
[----:B------:R-:W-:Y:S01]  /*3d60*/  FMNMX.FTZ R169, R34, R169, !PT ;  /* 0x000000a922a97209 */ /* 0x000fe20007810000 */
[----:B------:R-:W-:Y:S01]  /*3d70*/  STL [R1+0x68], R234 ;  /* 0x000068ea01007387 */ /* 0x000fe20000100800 */
[----:B------:R-:W-:-:S02]  /*3d80*/  ISETP.GT.AND P0, PT, R8, 0x8, !P0 ;  /* 0x000000080800780c */ /* 0x000fc40004704270 */
[----:B------:R-:W-:Y:S01]  /*3d90*/  FMNMX.FTZ R169, R36, R169, !PT ;  /* 0x000000a924a97209 */ /* 0x000fe20007810000 */
[----:B------:R-:W-:Y:S01]  /*3da0*/  STL [R1+0x64], R233 ;  /* 0x000064e901007387 */ /* 0x000fe20000100800 */
[----:B------:R-:W-:Y:S02]  /*3db0*/  FMNMX.FTZ R168, R32, R168, !PT ;  /* 0x000000a820a87209 */ /* 0x000fe40007810000 */
[----:B------:R-:W-:Y:S01]  /*3dc0*/  FMNMX.FTZ R169, R38, R169, !PT ;  /* 0x000000a926a97209 */ /* 0x000fe20007810000 */
[----:B------:R-:W-:Y:S01]  /*3dd0*/  STL [R1+0x60], R232 ;  /* 0x000060e801007387 */ /* 0x000fe20000100800 */
[----:B------:R-:W-:Y:S02]  /*3de0*/  ISETP.LT.OR P0, PT, R9, 0x9, P0 ;  /* 0x000000090900780c */ /* 0x000fe40000701670 */
[----:B------:R-:W-:Y:S01]  /*3df0*/  FMNMX.FTZ R169, R171, R169, !PT ;  /* 0x000000a9aba97209 */ /* 0x000fe20007810000 */
[----:B------:R-:W-:Y:S01]  /*3e00*/  STL [R1+0x5c], R231 ;  /* 0x00005ce701007387 */ /* 0x000fe20000100800 */
[----:B------:R-:W-:-:S02]  /*3e10*/  FMNMX.FTZ R168, R35, R168, !PT ;  /* 0x000000a823a87209 */ /* 0x000fc40007810000 */
[----:B------:R-:W-:Y:S01]  /*3e20*/  FMNMX.FTZ R169, R170, R169, !PT ;  /* 0x000000a9aaa97209 */ /* 0x000fe20007810000 */
[----:B------:R-:W-:Y:S01]  /*3e30*/  STL [R1+0x58], R230 ;  /* 0x000058e601007387 */ /* 0x000fe20000100800 */
[----:B------:R-:W-:Y:S02]  /*3e40*/  FSEL R104, R82, -INF , !P0 ;  /* 0xff80000052687808 */ /* 0x000fe40004000000 */
[----:B------:R-:W-:Y:S01]  /*3e50*/  FMNMX.FTZ R169, R166, R169, !PT ;  /* 0x000000a9a6a97209 */ /* 0x000fe20007810000 */
[----:B------:R-:W-:Y:S01]  /*3e60*/  STL [R1+0x54], R229 ;  /* 0x000054e501007387 */ /* 0x000fe20000100800 */
[----:B------:R-:W-:Y:S02]  /*3e70*/  FMNMX.FTZ R168, R37, R168, !PT ;  /* 0x000000a825a87209 */ /* 0x000fe40007810000 */
[----:B------:R-:W-:Y:S01]  /*3e80*/  FMNMX.FTZ R169, R158, R169, !PT ;  /* 0x000000a99ea97209 */ /* 0x000fe20007810000 */
[----:B------:R-:W-:Y:S01]  /*3e90*/  LDSM.16.MT88.4 R40, [R225+0x2080] ;  /* 0x00208000e128783b */ /* 0x000fe20000004200 */
[----:B------:R-:W-:-:S02]  /*3ea0*/  ISETP.NE.AND P0, PT, R16, RZ, PT ;  /* 0x000000ff1000720c */ /* 0x000fc40003f05270 */
[----:B------:R-:W-:Y:S01]  /*3eb0*/  FMNMX.FTZ R168, R39, R168, !PT ;  /* 0x000000a827a87209 */ /* 0x000fe20007810000 */
[----:B------:R-:W1:Y:S01]  /*3ec0*/  SHFL.BFLY PT, R4, R169, 0x2, 0x1f ;  /* 0x0c401f00a9047f89 */ /* 0x000e6200000e0000 */
[----:B------:R-:W-:Y:S02]  /*3ed0*/  ISETP.GT.AND P0, PT, R8, 0x9, !P0 ;  /* 0x000000090800780c */ /* 0x000fe40004704270 */
[----:B------:R-:W-:Y:S01]  /*3ee0*/  FMNMX.FTZ R168, R156, R168, !PT ;  /* 0x000000a89ca87209 */ /* 0x000fe20007810000 */
[----:B------:R-:W-:Y:S01]  /*3ef0*/  LDSM.16.MT88.4 R64, [R227+0x2080] ;  /* 0x00208000e340783b */ /* 0x000fe20000004200 */
[----:B------:R-:W-:Y:S02]  /*3f00*/  ISETP.LT.OR P0, PT, R9, 0xa, P0 ;  /* 0x0000000a0900780c */ /* 0x000fe40000701670 */
[----:B------:R-:W-:Y:S01]  /*3f10*/  FMNMX.FTZ R168, R157, R168, !PT ;  /* 0x000000a89da87209 */ /* 0x000fe20007810000 */
[----:B------:R-:W-:Y:S01]  /*3f20*/  STL [R1+0x50], R224 ;  /* 0x000050e001007387 */ /* 0x000fe20000100800 */
[----:B------:R-:W-:-:S02]  /*3f30*/  FSEL R51, R83, -INF , !P0 ;  /* 0xff80000053337808 */ /* 0x000fc40004000000 */
[----:B------:R-:W-:Y:S01]  /*3f40*/  ISETP.NE.AND P0, PT, R15, RZ, PT ;  /* 0x000000ff0f00720c */ /* 0x000fe20003f05270 */
[----:B------:R-:W-:Y:S01]  /*3f50*/  LDSM.16.MT88.4 R72, [R225+0x3880] ;  /* 0x00388000e148783b */ /* 0x000fe20000004200 */
[----:B------:R-:W-:Y:S02]  /*3f60*/  FMNMX.FTZ R168, R165, R168, !PT ;  /* 0x000000a8a5a87209 */ /* 0x000fe40007810000 */
[----:B------:R-:W-:Y:S01]  /*3f70*/  ISETP.GT.AND P0, PT, R8, 0x10, !P0 ;  /* 0x000000100800780c */ /* 0x000fe20004704270 */
[----:B------:R-:W-:Y:S01]  /*3f80*/  LDSM.16.MT88.4 R88, [R226+0x3880] ;  /* 0x00388000e258783b */ /* 0x000fe20000004200 */
[----:B------:R-:W-:Y:S02]  /*3f90*/  FMNMX.FTZ R168, R159, R168, !PT ;  /* 0x000000a89fa87209 */ /* 0x000fe40007810000 */
[----:B------:R-:W-:Y:S01]  /*3fa0*/  ISETP.LT.OR P0, PT, R9, 0x11, P0 ;  /* 0x000000110900780c */ /* 0x000fe20000701670 */
[----:B------:R-:W-:Y:S01]  /*3fb0*/  LDSM.16.MT88.4 R120, [R227+0x3880] ;  /* 0x00388000e378783b */ /* 0x000fe20000004200 */
[----:B------:R-:W-:-:S02]  /*3fc0*/  LEA R228, R2, R225, 0x1 ;  /* 0x000000e102e47211 */ /* 0x000fc400078e08ff */
[----:B------:R-:W-:Y:S01]  /*3fd0*/  FSEL R117, R78, -INF , !P0 ;  /* 0xff8000004e757808 */ /* 0x000fe20004000000 */
[----:B------:R-:W-:Y:S01]  /*3fe0*/  LDSM.16.MT88.4 R56, [R227+0x2880] ;  /* 0x00288000e338783b */ /* 0x000fe20000004200 */
[----:B-1----:R-:W-:Y:S02]  /*3ff0*/  FMNMX.FTZ R169, R169, R4, !PT ;  /* 0x00000004a9a97209 */ /* 0x002fe40007810000 */
[----:B------:R-:W-:Y:S01]  /*4000*/  ISETP.NE.AND P0, PT, R14, RZ, PT ;  /* 0x000000ff0e00720c */ /* 0x000fe20003f05270 */
[----:B------:R-:W-:Y:S01]  /*4010*/  LDSM.16.MT88.4 R100, [R228+0x3880] ;  /* 0x00388000e464783b */ /* 0x000fe20000004200 */
[C---:B------:R-:W-:Y:S02]  /*4020*/  ISETP.GT.AND P6, PT, R8.reuse, 0x20, !P6 ;  /* 0x000000200800780c */ /* 0x040fe400077c4270 */
[C---:B------:R-:W-:Y:S01]  /*4030*/  ISETP.GT.AND P0, PT, R8.reuse, 0x11, !P0 ;  /* 0x000000110800780c */ /* 0x040fe20004704270 */
[----:B------:R-:W1:Y:S01]  /*4040*/  SHFL.BFLY PT, R4, R169, 0x1, 0x1f ;  /* 0x0c201f00a9047f89 */ /* 0x000e6200000e0000 */
[----:B------:R-:W-:-:S02]  /*4050*/  ISETP.GT.AND P5, PT, R8, 0x21, !P5 ;  /* 0x000000210800780c */ /* 0x000fc40006fa4270 */
[----:B------:R-:W-:Y:S01]  /*4060*/  ISETP.LT.OR P0, PT, R9, 0x12, P0 ;  /* 0x000000120900780c */ /* 0x000fe20000701670 */
[----:B------:R-:W-:Y:S01]  /*4070*/  LDSM.16.MT88.4 R60, [R228+0x2880] ;  /* 0x00288000e43c783b */ /* 0x000fe20000004200 */
[----:B------:R-:W-:Y:S02]  /*4080*/  ISETP.GT.AND P2, PT, R8, 0x28, !P2 ;  /* 0x000000280800780c */ /* 0x000fe40005744270 */
[----:B------:R-:W-:Y:S01]  /*4090*/  FSEL R119, R79, -INF , !P0 ;  /* 0xff8000004f777808 */ /* 0x000fe20004000000 */
[----:B------:R-:W-:Y:S01]  /*40a0*/  LDSM.16.MT88.4 R52, [R225+0x4080] ;  /* 0x00408000e134783b */ /* 0x000fe20000004200 */
[----:B------:R-:W-:Y:S02]  /*40b0*/  ISETP.NE.AND P0, PT, R18, RZ, PT ;  /* 0x000000ff1200720c */ /* 0x000fe40003f05270 */
[C---:B------:R-:W-:Y:S02]  /*40c0*/  ISETP.GT.AND P1, PT, R8.reuse, 0x29, !P1 ;  /* 0x000000290800780c */ /* 0x040fe40004f24270 */
[----:B------:R-:W-:-:S02]  /*40d0*/  ISETP.GT.AND P0, PT, R8, 0x1, !P0 ;  /* 0x000000010800780c */ /* 0x000fc40004704270 */
[C---:B------:R-:W-:Y:S02]  /*40e0*/  ISETP.LT.OR P6, PT, R9.reuse, 0x21, P6 ;  /* 0x000000210900780c */ /* 0x040fe400037c1670 */
[C---:B------:R-:W-:Y:S02]  /*40f0*/  ISETP.LT.OR P0, PT, R9.reuse, 0x2, P0 ;  /* 0x000000020900780c */ /* 0x040fe40000701670 */
[----:B------:R-:W-:Y:S02]  /*4100*/  ISETP.LT.OR P5, PT, R9, 0x22, P5 ;  /* 0x000000220900780c */ /* 0x000fe40002fa1670 */
[----:B------:R-:W-:Y:S02]  /*4110*/  FSEL R50, R87, -INF , !P0 ;  /* 0xff80000057327808 */ /* 0x000fe40004000000 */
[----:B------:R-:W-:Y:S02]  /*4120*/  ISETP.NE.AND P0, PT, R22, RZ, PT ;  /* 0x000000ff1600720c */ /* 0x000fe40003f05270 */
[----:B-1----:R-:W-:-:S02]  /*4130*/  FMNMX.FTZ R169, R169, R4, !PT ;  /* 0x00000004a9a97209 */ /* 0x002fc40007810000 */
[----:B------:R-:W1:Y:S01]  /*4140*/  SHFL.BFLY PT, R4, R168, 0x2, 0x1f ;  /* 0x0c401f00a8047f89 */ /* 0x000e6200000e0000 */
[----:B------:R-:W-:Y:S02]  /*4150*/  ISETP.GT.AND P0, PT, R8, RZ, !P0 ;  /* 0x000000ff0800720c */ /* 0x000fe40004704270 */
[----:B------:R-:W-:Y:S01]  /*4160*/  FMUL.FTZ R13, R169, c[0x0][0x2d0] ;  /* 0x0000b400a90d7a20 */ /* 0x000fe20000410000 */
[----:B------:R-:W-:Y:S02]  /*4170*/  FSEL R160, R70, -INF , !P6 ;  /* 0xff80000046a07808 */ /* 0x000fe40007000000 */
[C---:B------:R-:W-:Y:S02]  /*4180*/  ISETP.LT.OR P0, PT, R9.reuse, 0x1, P0 ;  /* 0x000000010900780c */ /* 0x040fe40000701670 */
[----:B------:R-:W-:Y:S02]  /*4190*/  ISETP.LT.OR P2, PT, R9, 0x29, P2 ;  /* 0x000000290900780c */ /* 0x000fe40001741670 */
[----:B------:R-:W-:-:S02]  /*41a0*/  FSEL R49, R86, -INF , !P0 ;  /* 0xff80000056317808 */ /* 0x000fc40004000000 */
[----:B------:R-:W-:Y:S01]  /*41b0*/  ISETP.NE.AND P0, PT, R21, RZ, PT ;  /* 0x000000ff1500720c */ /* 0x000fe20003f05270 */
[----:B------:R-:W-:Y:S01]  /*41c0*/  LDSM.16.MT88.4 R84, [R225+0x2880] ;  /* 0x00288000e154783b */ /* 0x000fe20000004200 */
[----:B------:R-:W-:Y:S02]  /*41d0*/  FMNMX.FTZ R3, R49, R50, !PT ;  /* 0x0000003231037209 */ /* 0x000fe40007810000 */
[----:B------:R-:W-:Y:S02]  /*41e0*/  ISETP.GT.AND P0, PT, R8, 0x18, !P0 ;  /* 0x000000180800780c */ /* 0x000fe40004704270 */
[----:B------:R-:W-:Y:S02]  /*41f0*/  FSEL R161, R71, -INF , !P5 ;  /* 0xff80000047a17808 */ /* 0x000fe40006800000 */
[C---:B------:R-:W-:Y:S01]  /*4200*/  ISETP.LT.OR P0, PT, R9.reuse, 0x19, P0 ;  /* 0x000000190900780c */ /* 0x040fe20000701670 */
[----:B------:R-:W-:Y:S01]  /*4210*/  LDSM.16.MT88.4 R68, [R226+0x2880] ;  /* 0x00288000e244783b */ /* 0x000fe20000004200 */
[----:B------:R-:W-:-:S02]  /*4220*/  ISETP.LT.OR P1, PT, R9, 0x2a, P1 ;  /* 0x0000002a0900780c */ /* 0x000fc40000f21670 */
[----:B-1----:R-:W-:Y:S02]  /*4230*/  FMNMX.FTZ R168, R168, R4, !PT ;  /* 0x00000004a8a87209 */ /* 0x002fe40007810000 */
[----:B------:R-:W-:Y:S02]  /*4240*/  FSEL R137, R94, -INF , !P0 ;  /* 0xff8000005e897808 */ /* 0x000fe40004000000 */
[----:B------:R-:W-:Y:S01]  /*4250*/  FSETP.NEU.FTZ.AND P0, PT, R169, -INF , PT ;  /* 0xff800000a900780b */ /* 0x000fe20003f1d000 */
[----:B------:R-:W1:Y:S01]  /*4260*/  SHFL.BFLY PT, R4, R168, 0x1, 0x1f ;  /* 0x0c201f00a8047f89 */ /* 0x000e6200000e0000 */
[----:B------:R-:W-:Y:S02]  /*4270*/  FSEL R162, R162, -INF , !P2 ;  /* 0xff800000a2a27808 */ /* 0x000fe40005000000 */
[----:B------:R-:W-:Y:S02]  /*4280*/  FSEL R13, R13, RZ, P0 ;  /* 0x000000ff0d0d7208 */ /* 0x000fe40000000000 */
[----:B------:R-:W-:-:S03]  /*4290*/  FSEL R163, R163, -INF , !P1 ;  /* 0xff800000a3a37808 */ /* 0x000fc60004800000 */
[----:B------:R-:W-:-:S04]  /*42a0*/  FFMA.FTZ R2, R33, c[0x0][0x2d0], -R13 ;  /* 0x0000b40021027a23 */ /* 0x000fc8000001080d */
[----:B------:R2:W-:Y:S01]  /*42b0*/  MUFU.EX2 R237, R2 ;  /* 0x0000000200ed7308 */ /* 0x0005e20000000800 */
[----:B-1----:R-:W-:Y:S01]  /*42c0*/  FMNMX.FTZ R168, R168, R4, !PT ;  /* 0x00000004a8a87209 */ /* 0x002fe20007810000 */
[----:B------:R-:W-:-:S03]  /*42d0*/  FFMA.FTZ R4, R25, c[0x0][0x2d0], -R13 ;  /* 0x0000b40019047a23 */ /* 0x000fc6000001080d */
[C---:B------:R-:W-:Y:S01]  /*42e0*/  FSETP.NEU.FTZ.AND P0, PT, R168.reuse, -INF , PT ;  /* 0xff800000a800780b */ /* 0x040fe20003f1d000 */
[----:B------:R-:W-:Y:S02]  /*42f0*/  FMUL.FTZ R12, R168, c[0x0][0x2d0] ;  /* 0x0000b400a80c7a20 */ /* 0x000fe40000410000 */
[----:B------:R1:W-:Y:S01]  /*4300*/  MUFU.EX2 R232, R4 ;  /* 0x0000000400e87308 */ /* 0x0003e20000000800 */
[----:B--2---:R-:W-:Y:S02]  /*4310*/  FFMA.FTZ R2, R34, c[0x0][0x2d0], -R13 ;  /* 0x0000b40022027a23 */ /* 0x004fe4000001080d */
[----:B------:R-:W-:Y:S02]  /*4320*/  FSEL R12, R12, RZ, P0 ;  /* 0x000000ff0c0c7208 */ /* 0x000fe40000000000 */
[----:B------:R-:W-:-:S03]  /*4330*/  ISETP.NE.AND P0, PT, R29, RZ, PT ;  /* 0x000000ff1d00720c */ /* 0x000fc60003f05270 */
[----:B------:R2:W-:Y:S01]  /*4340*/  MUFU.EX2 R175, R2 ;  /* 0x0000000200af7308 */ /* 0x0005e20000000800 */
[----:B------:R-:W-:Y:S01]  /*4350*/  FFMA.FTZ R0, R24, c[0x0][0x2d0], -R12 ;  /* 0x0000b40018007a23 */ /* 0x000fe2000001080c */
[----:B------:R-:W-:-:S04]  /*4360*/  ISETP.GT.AND P0, PT, R8, 0x19, !P0 ;  /* 0x000000190800780c */ /* 0x000fc80004704270 */
[----:B------:R-:W-:Y:S02]  /*4370*/  ISETP.LT.OR P0, PT, R9, 0x1a, P0 ;  /* 0x0000001a0900780c */ /* 0x000fe40000701670 */
[----:B------:R3:W-:Y:S01]  /*4380*/  MUFU.EX2 R194, R0 ;  /* 0x0000000000c27308 */ /* 0x0007e20000000800 */
[----:B-1----:R-:W-:Y:S01]  /*4390*/  FFMA.FTZ R4, R26, c[0x0][0x2d0], -R13 ;  /* 0x0000b4001a047a23 */ /* 0x002fe2000001080d */
[----:B------:R-:W-:-:S06]  /*43a0*/  FSEL R48, R95, -INF , !P0 ;  /* 0xff8000005f307808 */ /* 0x000fcc0004000000 */
[----:B------:R1:W-:Y:S01]  /*43b0*/  MUFU.EX2 R231, R4 ;  /* 0x0000000400e77308 */ /* 0x0003e20000000800 */
[----:B--2---:R-:W-:Y:S01]  /*43c0*/  FMNMX.FTZ R2, R104, R3, !PT ;  /* 0x0000000368027209 */ /* 0x004fe20007810000 */
[----:B------:R-:W-:-:S03]  /*43d0*/  FFMA.FTZ R3, R36, c[0x0][0x2d0], -R13 ;  /* 0x0000b40024037a23 */ /* 0x000fc6000001080d */
[----:B------:R-:W-:Y:S01]  /*43e0*/  FMNMX.FTZ R2, R51, R2, !PT ;  /* 0x0000000233027209 */ /* 0x000fe20007810000 */
[----:B---3--:R-:W-:Y:S02]  /*43f0*/  FFMA.FTZ R0, R27, c[0x0][0x2d0], -R12 ;  /* 0x0000b4001b007a23 */ /* 0x008fe4000001080c */
[----:B------:R2:W-:Y:S01]  /*4400*/  MUFU.EX2 R173, R3 ;  /* 0x0000000300ad7308 */ /* 0x0005e20000000800 */
[----:B------:R-:W-:Y:S01]  /*4410*/  LDSM.16.MT88.4 R24, [R228+0x2080] ;  /* 0x00208000e418783b */ /* 0x000fe20000004200 */
[----:B-1----:R-:W-:-:S06]  /*4420*/  FFMA.FTZ R4, R30, c[0x0][0x2d0], -R13 ;  /* 0x0000b4001e047a23 */ /* 0x002fcc000001080d */
[----:B------:R1:W-:Y:S08]  /*4430*/  MUFU.EX2 R229, R0 ;  /* 0x0000000000e57308 */ /* 0x0003f00000000800 */
[----:B------:R3:W-:Y:S01]  /*4440*/  MUFU.EX2 R230, R4 ;  /* 0x0000000400e67308 */ /* 0x0007e20000000800 */
[----:B--2---:R-:W-:Y:S01]  /*4450*/  FMNMX.FTZ R3, R117, R2, !PT ;  /* 0x0000000275037209 */ /* 0x004fe20007810000 */
[----:B------:R-:W-:-:S02]  /*4460*/  FFMA.FTZ R2, R38, c[0x0][0x2d0], -R13 ;  /* 0x0000b40026027a23 */ /* 0x000fc4000001080d */
[----:B-1----:R-:W-:-:S04]  /*4470*/  FFMA.FTZ R0, R28, c[0x0][0x2d0], -R12 ;  /* 0x0000b4001c007a23 */ /* 0x002fc8000001080c */
[----:B------:R1:W2:Y:S01]  /*4480*/  MUFU.EX2 R224, R2 ;  /* 0x0000000200e07308 */ /* 0x0002a20000000800 */
[----:B---3--:R-:W-:-:S07]  /*4490*/  FFMA.FTZ R4, R31, c[0x0][0x2d0], -R13 ;  /* 0x0000b4001f047a23 */ /* 0x008fce000001080d */
[----:B------:R3:W4:Y:S08]  /*44a0*/  MUFU.EX2 R180, R0 ;  /* 0x0000000000b47308 */ /* 0x0007300000000800 */
[----:B------:R4:W4:Y:S01]  /*44b0*/  MUFU.EX2 R164, R4 ;  /* 0x0000000400a47308 */ /* 0x0009220000000800 */
[----:B-1----:R-:W-:Y:S01]  /*44c0*/  FMNMX.FTZ R2, R119, R3, !PT ;  /* 0x0000000377027209 */ /* 0x002fe20007810000 */
[----:B------:R-:W-:Y:S01]  /*44d0*/  FFMA.FTZ R3, R32, c[0x0][0x2d0], -R12 ;  /* 0x0000b40020037a23 */ /* 0x000fe2000001080c */
[----:B--2---:R-:W-:-:S02]  /*44e0*/  F2FP.PACK_AB R10, R224, R173 ;  /* 0x000000ade00a723e */ /* 0x004fc400000000ff */
[----:B------:R-:W-:Y:S02]  /*44f0*/  FMNMX.FTZ R2, R137, R2, !PT ;  /* 0x0000000289027209 */ /* 0x000fe40007810000 */
[----:B---3--:R-:W-:Y:S01]  /*4500*/  FMNMX.FTZ R0, R105, R106, !PT ;  /* 0x0000006a69007209 */ /* 0x008fe20007810000 */
[----:B------:R1:W-:Y:S01]  /*4510*/  MUFU.EX2 R238, R3 ;  /* 0x0000000300ee7308 */ /* 0x0003e20000000800 */
[----:B----4-:R-:W-:Y:S02]  /*4520*/  F2FP.PACK_AB R7, R180, R229 ;  /* 0x000000e5b407723e */ /* 0x010fe400000000ff */
[----:B------:R-:W-:-:S04]  /*4530*/  FMNMX.FTZ R0, R107, R0, !PT ;  /* 0x000000006b007209 */ /* 0x000fc80007810000 */
[----:B------:R-:W-:Y:S01]  /*4540*/  FMNMX.FTZ R0, R116, R0, !PT ;  /* 0x0000000074007209 */ /* 0x000fe20007810000 */
[--C-:B------:R-:W-:Y:S01]  /*4550*/  FFMA.FTZ R4, R23, c[0x0][0x2d0], -R12.reuse ;  /* 0x0000b40017047a23 */ /* 0x100fe2000001080c */
[----:B------:R-:W-:Y:S01]  /*4560*/  F2FP.PACK_AB R6, R164, R230 ;  /* 0x000000e6a406723e */ /* 0x000fe200000000ff */
[----:B------:R-:W2:Y:S01]  /*4570*/  LDSM.16.MT88.4 R20, [R226+0x2080] ;  /* 0x00208000e214783b */ /* 0x000ea20000004200 */
[----:B------:R-:W-:Y:S01]  /*4580*/  FMNMX.FTZ R0, R118, R0, !PT ;  /* 0x0000000076007209 */ /* 0x000fe20007810000 */
[----:B------:R3:W4:Y:S03]  /*4590*/  MUFU.EX2 R233, R4 ;  /* 0x0000000400e97308 */ /* 0x0007260000000800 */
[----:B------:R-:W-:Y:S02]  /*45a0*/  FMNMX.FTZ R0, R136, R0, !PT ;  /* 0x0000000088007209 */ /* 0x000fe40007810000 */
[----:B-1----:R-:W-:Y:S01]  /*45b0*/  FMNMX.FTZ R3, R48, R2, !PT ;  /* 0x0000000230037209 */ /* 0x002fe20007810000 */
[----:B------:R-:W-:Y:S01]  /*45c0*/  FFMA.FTZ R2, R35, c[0x0][0x2d0], -R12 ;  /* 0x0000b40023027a23 */ /* 0x000fe2000001080c */
[----:B------:R-:W-:Y:S01]  /*45d0*/  FMNMX.FTZ R0, R138, R0, !PT ;  /* 0x000000008a007209 */ /* 0x000fe20007810000 */
[----:B------:R-:W-:Y:S01]  /*45e0*/  LDSM.16.MT88.4 R32, [R227+0x4080] ;  /* 0x00408000e320783b */ /* 0x000fe20000004200 */
[----:B------:R-:W-:Y:S01]  /*45f0*/  FMNMX.FTZ R3, R160, R3, !PT ;  /* 0x00000003a0037209 */ /* 0x000fe20007810000 */
[----:B------:R1:W1:Y:S01]  /*4600*/  MUFU.EX2 R184, R2 ;  /* 0x0000000200b87308 */ /* 0x0002620000000800 */
[----:B------:R-:W-:-:S02]  /*4610*/  FMNMX.FTZ R0, R139, R0, !PT ;  /* 0x000000008b007209 */ /* 0x000fc40007810000 */
[----:B------:R-:W-:Y:S02]  /*4620*/  FMNMX.FTZ R3, R161, R3, !PT ;  /* 0x00000003a1037209 */ /* 0x000fe40007810000 */
[----:B------:R-:W-:Y:S02]  /*4630*/  FMNMX.FTZ R0, R188, R0, !PT ;  /* 0x00000000bc007209 */ /* 0x000fe40007810000 */
[----:B------:R-:W-:Y:S02]  /*4640*/  FMNMX.FTZ R3, R162, R3, !PT ;  /* 0x00000003a2037209 */ /* 0x000fe40007810000 */
[----:B------:R-:W-:Y:S02]  /*4650*/  FMNMX.FTZ R0, R189, R0, !PT ;  /* 0x00000000bd007209 */ /* 0x000fe40007810000 */
[----:B------:R-:W-:Y:S02]  /*4660*/  FMNMX.FTZ R3, R163, R3, !PT ;  /* 0x00000003a3037209 */ /* 0x000fe40007810000 */
[----:B------:R-:W-:-:S02]  /*4670*/  FMNMX.FTZ R0, R190, R0, !PT ;  /* 0x00000000be007209 */ /* 0x000fc40007810000 */
[----:B---3--:R-:W-:Y:S01]  /*4680*/  F2FP.PACK_AB R4, R231, R232 ;  /* 0x000000e8e704723e */ /* 0x008fe200000000ff */
[--C-:B-1----:R-:W-:Y:S01]  /*4690*/  FFMA.FTZ R2, R37, c[0x0][0x2d0], -R12.reuse ;  /* 0x0000b40025027a23 */ /* 0x102fe2000001080c */
[----:B------:R-:W-:Y:S01]  /*46a0*/  FMNMX.FTZ R0, R191, R0, !PT ;  /* 0x00000000bf007209 */ /* 0x000fe20007810000 */
[----:B------:R-:W1:Y:S01]  /*46b0*/  SHFL.BFLY PT, R14, R3, 0x2, 0x1f ;  /* 0x0c401f00030e7f89 */ /* 0x000e6200000e0000 */
[----:B----4-:R-:W-:Y:S01]  /*46c0*/  F2FP.PACK_AB R5, R194, R233 ;  /* 0x000000e9c205723e */ /* 0x010fe200000000ff */
[----:B------:R3:W-:Y:S01]  /*46d0*/  MUFU.EX2 R174, R2 ;  /* 0x0000000200ae7308 */ /* 0x0007e20000000800 */
[----:B------:R-:W-:Y:S01]  /*46e0*/  F2FP.PACK_AB R9, R184, R238 ;  /* 0x000000eeb809723e */ /* 0x000fe200000000ff */
[----:B------:R-:W4:Y:S04]  /*46f0*/  SHFL.BFLY PT, R8, R0, 0x2, 0x1f ;  /* 0x0c401f0000087f89 */ /* 0x000f2800000e0000 */
[C---:B------:R-:W-:Y:S08]  /*4700*/  HMMA.16816.F32 R28, R4.reuse, R40, RZ ;  /* 0x00000028041c723c */ /* 0x040ff000000018ff */
[----:B--2---:R-:W-:Y:S01]  /*4710*/  HMMA.16816.F32 R128, R4, R20, RZ ;  /* 0x000000140480723c */ /* 0x004fe200000018ff */
[----:B---3--:R-:W-:-:S02]  /*4720*/  FFMA.FTZ R2, R39, c[0x0][0x2d0], -R12 ;  /* 0x0000b40027027a23 */ /* 0x008fc4000001080c */
[----:B------:R-:W-:Y:S02]  /*4730*/  LDSM.16.MT88.4 R36, [R226+0x4080] ;  /* 0x00408000e224783b */ /* 0x000fe40000004200 */
[----:B------:R-:W2:Y:S03]  /*4740*/  MUFU.EX2 R185, R2 ;  /* 0x0000000200b97308 */ /* 0x000ea60000000800 */
[----:B------:R-:W-:Y:S01]  /*4750*/  HMMA.16816.F32 R148, R4, R64, RZ ;  /* 0x000000400494723c */ /* 0x000fe200000018ff */
[----:B-1----:R-:W-:Y:S02]  /*4760*/  FMNMX.FTZ R3, R3, R14, !PT ;  /* 0x0000000e03037209 */ /* 0x002fe40007810000 */
[----:B----4-:R-:W-:Y:S02]  /*4770*/  FMNMX.FTZ R0, R0, R8, !PT ;  /* 0x0000000800007209 */ /* 0x010fe40007810000 */
[----:B------:R-:W-:-:S03]  /*4780*/  F2FP.PACK_AB R8, R175, R237 ;  /* 0x000000edaf08723e */ /* 0x000fc600000000ff */
[----:B------:R-:W-:Y:S01]  /*4790*/  HMMA.16816.F32 R140, R4, R24, RZ ;  /* 0x00000018048c723c */ /* 0x000fe200000018ff */
[----:B------:R-:W1:Y:S01]  /*47a0*/  SHFL.BFLY PT, R15, R0, 0x1, 0x1f ;  /* 0x0c201f00000f7f89 */ /* 0x000e6200000e0000 */
[----:B--2---:R-:W-:-:S06]  /*47b0*/  F2FP.PACK_AB R11, R185, R174 ;  /* 0x000000aeb90b723e */ /* 0x004fcc00000000ff */
[C---:B------:R-:W-:Y:S08]  /*47c0*/  HMMA.16816.F32 R144, R4.reuse, R72, RZ ;  /* 0x000000480490723c */ /* 0x040ff000000018ff */
[C---:B------:R-:W-:Y:S08]  /*47d0*/  HMMA.16816.F32 R152, R4.reuse, R88, RZ ;  /* 0x000000580498723c */ /* 0x040ff000000018ff */
[----:B------:R-:W-:Y:S01]  /*47e0*/  HMMA.16816.F32 R132, R4, R100, RZ ;  /* 0x000000640484723c */ /* 0x000fe200000018ff */
[----:B-1----:R-:W-:-:S04]  /*47f0*/  FMNMX.FTZ R167, R0, R15, !PT ;  /* 0x0000000f00a77209 */ /* 0x002fc80007810000 */
[C---:B------:R-:W-:Y:S01]  /*4800*/  FSETP.NEU.FTZ.AND P0, PT, R167.reuse, -INF , PT ;  /* 0xff800000a700780b */ /* 0x040fe20003f1d000 */
[----:B------:R-:W-:Y:S02]  /*4810*/  FMUL.FTZ R0, R167, c[0x0][0x2d0] ;  /* 0x0000b400a7007a20 */ /* 0x000fe40000410000 */
[----:B------:R-:W-:Y:S03]  /*4820*/  HMMA.16816.F32 R124, R4, R120, RZ ;  /* 0x00000078047c723c */ /* 0x000fe600000018ff */
[----:B------:R-:W-:-:S05]  /*4830*/  FSEL R0, R0, RZ, P0 ;  /* 0x000000ff00007208 */ /* 0x000fca0000000000 */
[----:B------:R-:W-:Y:S01]  /*4840*/  HMMA.16816.F32 R112, R4, R42, RZ ;  /* 0x0000002a0470723c */ /* 0x000fe200000018ff */
[----:B------:R-:W-:-:S04]  /*4850*/  FFMA.FTZ R2, R105, c[0x0][0x2d0], -R0 ;  /* 0x0000b40069027a23 */ /* 0x000fc80000010800 */
[----:B------:R1:W-:Y:S03]  /*4860*/  MUFU.EX2 R172, R2 ;  /* 0x0000000200ac7308 */ /* 0x0003e60000000800 */
[C---:B------:R-:W-:Y:S08]  /*4870*/  HMMA.16816.F32 R108, R4.reuse, R22, RZ ;  /* 0x00000016046c723c */ /* 0x040ff000000018ff */
[----:B------:R-:W-:Y:S01]  /*4880*/  HMMA.16816.F32 R96, R4, R26, RZ ;  /* 0x0000001a0460723c */ /* 0x000fe200000018ff */
[----:B-1----:R-:W-:-:S07]  /*4890*/  FFMA.FTZ R2, R106, c[0x0][0x2d0], -R0 ;  /* 0x0000b4006a027a23 */ /* 0x002fce0000010800 */
[C---:B------:R-:W-:Y:S01]  /*48a0*/  HMMA.16816.F32 R92, R4.reuse, R66, RZ ;  /* 0x00000042045c723c */ /* 0x040fe200000018ff */
[----:B------:R1:W-:Y:S07]  /*48b0*/  MUFU.EX2 R236, R2 ;  /* 0x0000000200ec7308 */ /* 0x0003ee0000000800 */
[C---:B------:R-:W-:Y:S08]  /*48c0*/  HMMA.16816.F32 R80, R4.reuse, R74, RZ ;  /* 0x0000004a0450723c */ /* 0x040ff000000018ff */
[----:B------:R-:W-:Y:S01]  /*48d0*/  HMMA.16816.F32 R76, R4, R90, RZ ;  /* 0x0000005a044c723c */ /* 0x000fe200000018ff */
[----:B-1----:R-:W-:-:S04]  /*48e0*/  FFMA.FTZ R2, R107, c[0x0][0x2d0], -R0 ;  /* 0x0000b4006b027a23 */ /* 0x002fc80000010800 */
[----:B------:R1:W-:Y:S03]  /*48f0*/  MUFU.EX2 R181, R2 ;  /* 0x0000000200b57308 */ /* 0x0003e60000000800 */
[C---:B------:R-:W-:Y:S08]  /*4900*/  HMMA.16816.F32 R44, R4.reuse, R102, RZ ;  /* 0x00000066042c723c */ /* 0x040ff000000018ff */
[----:B------:R-:W-:Y:S01]  /*4910*/  HMMA.16816.F32 R16, R4, R122, RZ ;  /* 0x0000007a0410723c */ /* 0x000fe200000018ff */
[----:B------:R-:W2:Y:S07]  /*4920*/  SHFL.BFLY PT, R4, R3, 0x1, 0x1f ;  /* 0x0c201f0003047f89 */ /* 0x000eae00000e0000 */
[C---:B------:R-:W-:Y:S08]  /*4930*/  HMMA.16816.F32 R196, R8.reuse, R68, R128 ;  /* 0x0000004408c4723c */ /* 0x040ff00000001880 */
[C---:B------:R-:W-:Y:S01]  /*4940*/  HMMA.16816.F32 R176, R8.reuse, R84, R28 ;  /* 0x0000005408b0723c */ /* 0x040fe2000000181c */
[----:B------:R-:W3:Y:S07]  /*4950*/  LDSM.16.MT88.4 R28, [R228+0x4080] ;  /* 0x00408000e41c783b */ /* 0x000eee0000004200 */
[----:B------:R-:W-:Y:S01]  /*4960*/  HMMA.16816.F32 R128, R8, R56, R148 ;  /* 0x000000380880723c */ /* 0x000fe20000001894 */
[----:B--2---:R-:W-:Y:S01]  /*4970*/  FMNMX.FTZ R3, R3, R4, !PT ;  /* 0x0000000403037209 */ /* 0x004fe20007810000 */
[----:B------:R-:W-:-:S03]  /*4980*/  FFMA.FTZ R4, R116, c[0x0][0x2d0], -R0 ;  /* 0x0000b40074047a23 */ /* 0x000fc60000010800 */
[C---:B------:R-:W-:Y:S01]  /*4990*/  FSETP.NEU.FTZ.AND P0, PT, R3.reuse, -INF , PT ;  /* 0xff8000000300780b */ /* 0x040fe20003f1d000 */
[----:B-1----:R-:W-:Y:S01]  /*49a0*/  FMUL.FTZ R2, R3, c[0x0][0x2d0] ;  /* 0x0000b40003027a20 */ /* 0x002fe20000410000 */
[----:B------:R1:W2:Y:S01]  /*49b0*/  MUFU.EX2 R234, R4 ;  /* 0x0000000400ea7308 */ /* 0x0002a20000000800 */
[----:B------:R-:W-:Y:S03]  /*49c0*/  HMMA.16816.F32 R200, R8, R60, R140 ;  /* 0x0000003c08c8723c */ /* 0x000fe6000000188c */
[----:B------:R-:W-:-:S05]  /*49d0*/  FSEL R2, R2, RZ, P0 ;  /* 0x000000ff02027208 */ /* 0x000fca0000000000 */
[----:B------:R-:W-:Y:S01]  /*49e0*/  HMMA.16816.F32 R140, R8, R36, R152 ;  /* 0x00000024088c723c */ /* 0x000fe20000001898 */
[----:B-1----:R-:W-:-:S07]  /*49f0*/  FFMA.FTZ R4, R49, c[0x0][0x2d0], -R2 ;  /* 0x0000b40031047a23 */ /* 0x002fce0000010802 */
[----:B------:R-:W-:Y:S01]  /*4a00*/  MOV R195, R129 ;  /* 0x0000008100c37202 */ /* 0x000fe20000000f00 */
[----:B------:R-:W-:Y:S01]  /*4a10*/  IMAD.MOV.U32 R151, RZ, RZ, R130 ;  /* 0x000000ffff977224 */ /* 0x000fe200078e0082 */
[----:B------:R-:W-:Y:S01]  /*4a20*/  MOV R149, R128 ;  /* 0x0000008000957202 */ /* 0x000fe20000000f00 */
[----:B------:R-:W-:Y:S01]  /*4a30*/  IMAD.MOV.U32 R150, RZ, RZ, R131 ;  /* 0x000000ffff967224 */ /* 0x000fe200078e0083 */
[C---:B------:R-:W-:Y:S01]  /*4a40*/  HMMA.16816.F32 R248, R8.reuse, R86, R112 ;  /* 0x0000005608f8723c */ /* 0x040fe20000001870 */
[----:B------:R1:W-:Y:S01]  /*4a50*/  MUFU.EX2 R148, R4 ;  /* 0x0000000400947308 */ /* 0x0003e20000000800 */
[----:B--2---:R-:W-:Y:S01]  /*4a60*/  F2FP.PACK_AB R6, R234, R181 ;  /* 0x000000b5ea06723e */ /* 0x004fe200000000ff */
[----:B------:R-:W-:Y:S01]  /*4a70*/  IMAD.MOV.U32 R154, RZ, RZ, R164 ;  /* 0x000000ffff9a7224 */ /* 0x000fe200078e00a4 */
[----:B------:R-:W-:Y:S01]  /*4a80*/  MOV R192, R202 ;  /* 0x000000ca00c07202 */ /* 0x000fe20000000f00 */
[----:B------:R-:W-:Y:S02]  /*4a90*/  IMAD.MOV.U32 R193, RZ, RZ, R201 ;  /* 0x000000ffffc17224 */ /* 0x000fe400078e00c9 */
[----:B------:R-:W-:Y:S01]  /*4aa0*/  IMAD.MOV.U32 R187, RZ, RZ, R203 ;  /* 0x000000ffffbb7224 */ /* 0x000fe200078e00cb */
[----:B------:R-:W-:Y:S01]  /*4ab0*/  HMMA.16816.F32 R128, R8, R52, R144 ;  /* 0x000000340880723c */ /* 0x000fe20000001890 */
[----:B------:R-:W-:-:S07]  /*4ac0*/  IMAD.MOV.U32 R186, RZ, RZ, R200 ;  /* 0x000000ffffba7224 */ /* 0x000fce00078e00c8 */
[----:B------:R-:W-:Y:S01]  /*4ad0*/  HMMA.16816.F32 R144, R8, R32, R124 ;  /* 0x000000200890723c */ /* 0x000fe2000000187c */
[----:B-1----:R-:W-:-:S04]  /*4ae0*/  FFMA.FTZ R4, R50, c[0x0][0x2d0], -R2 ;  /* 0x0000b40032047a23 */ /* 0x002fc80000010802 */
[----:B------:R1:W2:Y:S03]  /*4af0*/  MUFU.EX2 R235, R4 ;  /* 0x0000000400eb7308 */ /* 0x0002a60000000800 */
[C---:B---3--:R-:W-:Y:S08]  /*4b00*/  HMMA.16816.F32 R220, R8.reuse, R28, R132 ;  /* 0x0000001c08dc723c */ /* 0x048ff00000001884 */
[----:B------:R-:W-:Y:S01]  /*4b10*/  HMMA.16816.F32 R244, R8, R70, R108 ;  /* 0x0000004608f4723c */ /* 0x000fe2000000186c */
[----:B------:R-:W-:Y:S01]  /*4b20*/  MOV R183, R131 ;  /* 0x0000008300b77202 */ /* 0x000fe20000000f00 */
[----:B------:R-:W-:-:S02]  /*4b30*/  IMAD.MOV.U32 R131, RZ, RZ, R140 ;  /* 0x000000ffff837224 */ /* 0x000fc400078e008c */
[----:B------:R-:W-:Y:S02]  /*4b40*/  IMAD.MOV.U32 R5, RZ, RZ, R129 ;  /* 0x000000ffff057224 */ /* 0x000fe400078e0081 */
[----:B-1----:R-:W-:Y:S02]  /*4b50*/  FFMA.FTZ R4, R104, c[0x0][0x2d0], -R2 ;  /* 0x0000b40068047a23 */ /* 0x002fe40000010802 */
[C---:B------:R-:W-:Y:S01]  /*4b60*/  HMMA.16816.F32 R216, R8.reuse, R62, R96 ;  /* 0x0000003e08d8723c */ /* 0x040fe20000001860 */
[----:B------:R-:W-:Y:S01]  /*4b70*/  IMAD.MOV.U32 R129, RZ, RZ, R142 ;  /* 0x000000ffff817224 */ /* 0x000fe200078e008e */
[----:B------:R1:W-:Y:S01]  /*4b80*/  MUFU.EX2 R14, R4 ;  /* 0x00000004000e7308 */ /* 0x0003e20000000800 */
[----:B------:R-:W-:Y:S01]  /*4b90*/  IMAD.MOV.U32 R252, RZ, RZ, R130 ;  /* 0x000000fffffc7224 */ /* 0x000fe200078e0082 */
[----:B------:R-:W-:Y:S01]  /*4ba0*/  MOV R130, R141 ;  /* 0x0000008d00827202 */ /* 0x000fe20000000f00 */
[----:B------:R-:W-:Y:S01]  /*4bb0*/  IMAD.MOV.U32 R182, RZ, RZ, R128 ;  /* 0x000000ffffb67224 */ /* 0x000fe200078e0080 */
[----:B------:R-:W-:Y:S01]  /*4bc0*/  MOV R155, R5 ;  /* 0x00000005009b7202 */ /* 0x000fe20000000f00 */
[----:B------:R-:W-:Y:S01]  /*4bd0*/  IMAD.MOV.U32 R128, RZ, RZ, R143 ;  /* 0x000000ffff807224 */ /* 0x000fe200078e008f */
[----:B------:R-:W-:Y:S01]  /*4be0*/  HMMA.16816.F32 R212, R8, R58, R92 ;  /* 0x0000003a08d4723c */ /* 0x000fe2000000185c */
[----:B--2---:R-:W-:Y:S01]  /*4bf0*/  F2FP.PACK_AB R5, R235, R148 ;  /* 0x00000094eb05723e */ /* 0x004fe200000000ff */
[----:B------:R-:W-:Y:S01]  /*4c00*/  IMAD.MOV.U32 R135, RZ, RZ, R183 ;  /* 0x000000ffff877224 */ /* 0x000fe200078e00b7 */
[----:B------:R-:W-:Y:S01]  /*4c10*/  MOV R134, R252 ;  /* 0x000000fc00867202 */ /* 0x000fe20000000f00 */
[----:B------:R-:W-:-:S02]  /*4c20*/  IMAD.MOV.U32 R132, RZ, RZ, R182 ;  /* 0x000000ffff847224 */ /* 0x000fc400078e00b6 */
[----:B------:R-:W-:Y:S02]  /*4c30*/  IMAD.MOV.U32 R133, RZ, RZ, R155 ;  /* 0x000000ffff857224 */ /* 0x000fe400078e009b */
[----:B------:R-:W-:Y:S01]  /*4c40*/  HMMA.16816.F32 R208, R8, R54, R80 ;  /* 0x0000003608d0723c */ /* 0x000fe20000001850 */
[----:B-1----:R-:W-:-:S04]  /*4c50*/  FFMA.FTZ R4, R51, c[0x0][0x2d0], -R2 ;  /* 0x0000b40033047a23 */ /* 0x002fc80000010802 */
[----:B------:R1:W2:Y:S03]  /*4c60*/  MUFU.EX2 R15, R4 ;  /* 0x00000004000f7308 */ /* 0x0002a60000000800 */
[C---:B------:R-:W-:Y:S08]  /*4c70*/  HMMA.16816.F32 R204, R8.reuse, R38, R76 ;  /* 0x0000002608cc723c */ /* 0x040ff0000000184c */
[----:B------:R-:W-:Y:S01]  /*4c80*/  HMMA.16816.F32 R200, R8, R30, R44 ;  /* 0x0000001e08c8723c */ /* 0x000fe2000000182c */
[----:B-1----:R-:W-:-:S07]  /*4c90*/  F2FP.PACK_AB R4, R236, R172 ;  /* 0x000000acec04723e */ /* 0x002fce00000000ff */
[----:B------:R-:W-:Y:S01]  /*4ca0*/  HMMA.16816.F32 R124, R8, R34, R16 ;  /* 0x00000022087c723c */ /* 0x000fe20000001810 */
[----:B--2---:R-:W-:-:S06]  /*4cb0*/  F2FP.PACK_AB R7, R15, R14 ;  /* 0x0000000e0f07723e */ /* 0x004fcc00000000ff */
[--C-:B------:R-:W-:Y:S01]  /*4cc0*/  FFMA.FTZ R8, R118, c[0x0][0x2d0], -R0.reuse ;  /* 0x0000b40076087a23 */ /* 0x100fe20000010800 */
[C---:B------:R-:W-:Y:S01]  /*4cd0*/  HMMA.16816.F32 R80, R4.reuse, R20, RZ ;  /* 0x000000140450723c */ /* 0x040fe200000018ff */
[----:B------:R-:W-:Y:S02]  /*4ce0*/  MOV R118, R181 ;  /* 0x000000b500767202 */ /* 0x000fe40000000f00 */
[----:B------:R1:W-:Y:S05]  /*4cf0*/  MUFU.EX2 R116, R8 ;  /* 0x0000000800747308 */ /* 0x0003ea0000000800 */
[C---:B------:R-:W-:Y:S08]  /*4d00*/  HMMA.16816.F32 R108, R4.reuse, R40, RZ ;  /* 0x00000028046c723c */ /* 0x040ff000000018ff */
[----:B------:R-:W-:Y:S01]  /*4d10*/  HMMA.16816.F32 R76, R4, R24, RZ ;  /* 0x00000018044c723c */ /* 0x000fe200000018ff */
[----:B-1----:R-:W-:-:S04]  /*4d20*/  FFMA.FTZ R8, R136, c[0x0][0x2d0], -R0 ;  /* 0x0000b40088087a23 */ /* 0x002fc80000010800 */
        /* <DEDUP_REMOVED lines=14> */
[----:B------:R-:W-:Y:S01]  /*4e10*/  IMAD.MOV.U32 R117, RZ, RZ, R180 ;  /* 0x000000ffff757224 */ /* 0x000fe200078e00b4 */
[----:B------:R1:W-:Y:S06]  /*4e20*/  MUFU.EX2 R141, R8 ;  /* 0x00000008008d7308 */ /* 0x0003ec0000000800 */
[C---:B------:R-:W-:Y:S08]  /*4e30*/  HMMA.16816.F32 R64, R4.reuse, R90, RZ ;  /* 0x0000005a0440723c */ /* 0x040ff000000018ff */
[----:B------:R-:W-:Y:S01]  /*4e40*/  HMMA.16816.F32 R20, R4, R120, RZ ;  /* 0x000000780414723c */ /* 0x000fe200000018ff */
[----:B-1----:R-:W-:-:S02]  /*4e50*/  FFMA.FTZ R8, R119, c[0x0][0x2d0], -R2 ;  /* 0x0000b40077087a23 */ /* 0x002fc40000010802 */
[----:B------:R-:W-:Y:S02]  /*4e60*/  IMAD.MOV.U32 R119, RZ, RZ, R148 ;  /* 0x000000ffff777224 */ /* 0x000fe400078e0094 */
[----:B------:R1:W-:Y:S03]  /*4e70*/  MUFU.EX2 R143, R8 ;  /* 0x00000008008f7308 */ /* 0x0003e60000000800 */
[----:B------:R-:W-:Y:S01]  /*4e80*/  HMMA.16816.F32 R40, R4, R122, RZ ;  /* 0x0000007a0428723c */ /* 0x000fe200000018ff */
[----:B------:R-:W-:Y:S02]  /*4e90*/  IMAD.MOV.U32 R148, RZ, RZ, R186 ;  /* 0x000000ffff947224 */ /* 0x000fe400078e00ba */
[----:B-1----:R-:W-:-:S04]  /*4ea0*/  FFMA.FTZ R8, R137, c[0x0][0x2d0], -R2 ;  /* 0x0000b40089087a23 */ /* 0x002fc80000010802 */
[----:B------:R1:W2:Y:S02]  /*4eb0*/  MUFU.EX2 R153, R8 ;  /* 0x0000000800997308 */ /* 0x0002a40000000800 */
[----:B-1----:R-:W-:Y:S02]  /*4ec0*/  FFMA.FTZ R8, R48, c[0x0][0x2d0], -R2 ;  /* 0x0000b40030087a23 */ /* 0x002fe40000010802 */
[----:B------:R-:W-:Y:S04]  /*4ed0*/  HMMA.16816.F32 R48, R4, R102, RZ ;  /* 0x000000660430723c */ /* 0x000fe800000018ff */
[----:B------:R1:W3:Y:S03]  /*4ee0*/  MUFU.EX2 R164, R8 ;  /* 0x0000000800a47308 */ /* 0x0002e60000000800 */
[----:B--2---:R-:W-:-:S02]  /*4ef0*/  MOV R103, R153 ;  /* 0x0000009900677202 */ /* 0x004fc40000000f00 */
[----:B------:R-:W-:Y:S01]  /*4f00*/  MOV R102, R14 ;  /* 0x0000000e00667202 */ /* 0x000fe20000000f00 */
[----:B-1----:R-:W-:Y:S07]  /*4f10*/  HMMA.16816.F32 R8, R4, R100, RZ ;  /* 0x000000640408723c */ /* 0x002fee00000018ff */
[----:B------:R-:W-:Y:S01]  /*4f20*/  IMAD.MOV.U32 R100, RZ, RZ, R116 ;  /* 0x000000ffff647224 */ /* 0x000fe200078e0074 */
[----:B------:R-:W-:Y:S01]  /*4f30*/  F2FP.PACK_AB R6, R152, R142 ;  /* 0x0000008e9806723e */ /* 0x000fe200000000ff */
[----:B------:R-:W-:Y:S01]  /*4f40*/  IMAD.MOV.U32 R116, RZ, RZ, R154 ;  /* 0x000000ffff747224 */ /* 0x000fe200078e009a */
[----:B------:R-:W-:-:S02]  /*4f50*/  F2FP.PACK_AB R5, R143, R141 ;  /* 0x0000008d8f05723e */ /* 0x000fc400000000ff */
[----:B------:R-:W-:Y:S02]  /*4f60*/  F2FP.PACK_AB R4, R140, R100 ;  /* 0x000000648c04723e */ /* 0x000fe400000000ff */
[----:B---3--:R-:W-:Y:S02]  /*4f70*/  F2FP.PACK_AB R7, R164, R103 ;  /* 0x00000067a407723e */ /* 0x008fe400000000ff */
[----:B------:R-:W-:-:S05]  /*4f80*/  MOV R101, R194 ;  /* 0x000000c200657202 */ /* 0x000fca0000000f00 */
[C---:B------:R-:W-:Y:S07]  /*4f90*/  HMMA.16816.F32 R136, R4.reuse, R68, R80 ;  /* 0x000000440488723c */ /* 0x040fee0000001850 */
[----:B------:R-:W-:Y:S01]  /*4fa0*/  IMAD.MOV.U32 R80, RZ, RZ, R175 ;  /* 0x000000ffff507224 */ /* 0x000fe200078e00af */
[----:B------:R-:W-:Y:S01]  /*4fb0*/  MOV R81, R174 ;  /* 0x000000ae00517202 */ /* 0x000fe20000000f00 */
[----:B------:R-:W-:Y:S01]  /*4fc0*/  IMAD.MOV.U32 R82, RZ, RZ, R173 ;  /* 0x000000ffff527224 */ /* 0x000fe200078e00ad */
[----:B------:R-:W-:Y:S01]  /*4fd0*/  HMMA.16816.F32 R180, R4, R84, R108 ;  /* 0x0000005404b4723c */ /* 0x000fe2000000186c */
[----:B------:R-:W-:Y:S01]  /*4fe0*/  IMAD.MOV.U32 R83, RZ, RZ, R172 ;  /* 0x000000ffff537224 */ /* 0x000fe200078e00ac */
[----:B------:R-:W-:Y:S01]  /*4ff0*/  MOV R68, R142 ;  /* 0x0000008e00447202 */ /* 0x000fe20000000f00 */
[----:B------:R-:W-:-:S04]  /*5000*/  IMAD.MOV.U32 R69, RZ, RZ, R143 ;  /* 0x000000ffff457224 */ /* 0x000fc800078e008f */
[----:B------:R-:W-:Y:S01]  /*5010*/  MOV R85, R152 ;  /* 0x0000009800557202 */ /* 0x000fe20000000f00 */
[C---:B------:R-:W-:Y:S01]  /*5020*/  HMMA.16816.F32 R172, R4.reuse, R28, R8 ;  /* 0x0000001c04ac723c */ /* 0x040fe20000001808 */
[----:B------:R-:W-:Y:S01]  /*5030*/  IMAD.MOV.U32 R111, RZ, RZ, R150 ;  /* 0x000000ffff6f7224 */ /* 0x000fe200078e0096 */
[----:B------:R-:W-:Y:S01]  /*5040*/  MOV R150, R192 ;  /* 0x000000c000967202 */ /* 0x000fe20000000f00 */
[----:B------:R-:W-:Y:S01]  /*5050*/  IMAD.MOV.U32 R108, RZ, RZ, R149 ;  /* 0x000000ffff6c7224 */ /* 0x000fe200078e0095 */
[----:B------:R-:W-:Y:S01]  /*5060*/  MOV R110, R151 ;  /* 0x00000097006e7202 */ /* 0x000fe20000000f00 */
[----:B------:R-:W-:Y:S02]  /*5070*/  IMAD.MOV.U32 R109, RZ, RZ, R195 ;  /* 0x000000ffff6d7224 */ /* 0x000fe400078e00c3 */
[----:B------:R-:W-:Y:S01]  /*5080*/  FFMA.FTZ R8, R171, c[0x0][0x2d0], -R13 ;  /* 0x0000b400ab087a23 */ /* 0x000fe2000001080d */
[----:B------:R-:W-:Y:S01]  /*5090*/  HMMA.16816.F32 R152, R4, R60, R76 ;  /* 0x0000003c0498723c */ /* 0x000fe2000000184c */
[----:B------:R-:W-:Y:S01]  /*50a0*/  IMAD.MOV.U32 R149, RZ, RZ, R193 ;  /* 0x000000ffff957224 */ /* 0x000fe200078e00c1 */
[----:B------:R-:W-:Y:S01]  /*50b0*/  MOV R29, R68 ;  /* 0x00000044001d7202 */ /* 0x000fe20000000f00 */
[----:B------:R1:W-:Y:S01]  /*50c0*/  MUFU.EX2 R252, R8 ;  /* 0x0000000800fc7308 */ /* 0x0003e20000000800 */
[----:B------:R-:W-:-:S02]  /*50d0*/  IMAD.MOV.U32 R84, RZ, RZ, R185 ;  /* 0x000000ffff547224 */ /* 0x000fc400078e00b9 */
[----:B------:R-:W-:Y:S01]  /*50e0*/  IMAD.MOV.U32 R28, RZ, RZ, R69 ;  /* 0x000000ffff1c7224 */ /* 0x000fe200078e0045 */
[----:B------:R-:W-:Y:S01]  /*50f0*/  MOV R77, R15 ;  /* 0x0000000f004d7202 */ /* 0x000fe20000000f00 */
[C---:B------:R-:W-:Y:S01]  /*5100*/  HMMA.16816.F32 R88, R4.reuse, R52, R24 ;  /* 0x000000340458723c */ /* 0x040fe20000001818 */
[----:B------:R-:W-:Y:S01]  /*5110*/  IMAD.MOV.U32 R79, RZ, RZ, R141 ;  /* 0x000000ffff4f7224 */ /* 0x000fe200078e008d */
[----:B------:R-:W-:Y:S01]  /*5120*/  MOV R69, R133 ;  /* 0x0000008500457202 */ /* 0x000fe20000000f00 */
[----:B------:R-:W-:Y:S02]  /*5130*/  IMAD.MOV.U32 R78, RZ, RZ, R140 ;  /* 0x000000ffff4e7224 */ /* 0x000fe400078e008c */
[----:B------:R-:W-:Y:S01]  /*5140*/  LDSM.16.MT88.4 R140, [R226+0x3080] ;  /* 0x00308000e28c783b */ /* 0x000fe20000004200 */
[----:B------:R-:W-:Y:S02]  /*5150*/  IMAD.MOV.U32 R76, RZ, RZ, R184 ;  /* 0x000000ffff4c7224 */ /* 0x000fe400078e00b8 */
[----:B------:R-:W-:Y:S01]  /*5160*/  HMMA.16816.F32 R40, R4, R34, R40 ;  /* 0x000000220428723c */ /* 0x000fe20000001828 */
[----:B------:R-:W-:-:S02]  /*5170*/  IMAD.MOV.U32 R52, RZ, RZ, R79 ;  /* 0x000000ffff347224 */ /* 0x000fc400078e004f */
[----:B-1----:R-:W-:Y:S02]  /*5180*/  FFMA.FTZ R8, R170, c[0x0][0x2d0], -R13 ;  /* 0x0000b400aa087a23 */ /* 0x002fe4000001080d */
[----:B------:R-:W-:Y:S02]  /*5190*/  IMAD.MOV.U32 R53, RZ, RZ, R78 ;  /* 0x000000ffff357224 */ /* 0x000fe400078e004e */
[----:B------:R1:W2:Y:S01]  /*51a0*/  MUFU.EX2 R60, R8 ;  /* 0x00000008003c7308 */ /* 0x0002a20000000800 */
[----:B------:R-:W-:Y:S01]  /*51b0*/  HMMA.16816.F32 R24, R4, R62, R96 ;  /* 0x0000003e0418723c */ /* 0x000fe20000001860 */
[----:B------:R-:W-:Y:S02]  /*51c0*/  IMAD.MOV.U32 R151, RZ, RZ, R187 ;  /* 0x000000ffff977224 */ /* 0x000fe400078e00bb */
[----:B------:R-:W-:Y:S01]  /*51d0*/  LDSM.16.MT88.4 R184, [R225+0x3080] ;  /* 0x00308000e1b8783b */ /* 0x000fe20000004200 */
[----:B------:R-:W-:-:S03]  /*51e0*/  IMAD.MOV.U32 R68, RZ, RZ, R132 ;  /* 0x000000ffff447224 */ /* 0x000fc600078e0084 */
[----:B------:R-:W-:Y:S01]  /*51f0*/  IMAD.MOV.U32 R98, RZ, RZ, R108 ;  /* 0x000000ffff627224 */ /* 0x000fe200078e006c */
[----:B------:R-:W-:Y:S01]  /*5200*/  HMMA.16816.F32 R192, R4, R32, R20 ;  /* 0x0000002004c0723c */ /* 0x000fe20000001814 */
[----:B------:R-:W-:Y:S02]  /*5210*/  IMAD.MOV.U32 R99, RZ, RZ, R109 ;  /* 0x000000ffff637224 */ /* 0x000fe400078e006d */
[----:B-1----:R-:W-:-:S05]  /*5220*/  FFMA.FTZ R8, R166, c[0x0][0x2d0], -R13 ;  /* 0x0000b400a6087a23 */ /* 0x002fca000001080d */
[C---:B------:R-:W-:Y:S01]  /*5230*/  HMMA.16816.F32 R120, R4.reuse, R36, R16 ;  /* 0x000000240478723c */ /* 0x040fe20000001810 */
[----:B--2---:R-:W-:Y:S01]  /*5240*/  IMAD.MOV.U32 R35, RZ, RZ, R60 ;  /* 0x000000ffff237224 */ /* 0x004fe200078e003c */
[----:B------:R1:W-:Y:S01]  /*5250*/  MUFU.EX2 R171, R8 ;  /* 0x0000000800ab7308 */ /* 0x0003e20000000800 */
[----:B------:R-:W2:Y:S05]  /*5260*/  LDSM.16.MT88.4 R60, [R227+0x3080] ;  /* 0x00308000e33c783b */ /* 0x000eaa0000004200 */
[C---:B------:R-:W-:Y:S07]  /*5270*/  HMMA.16816.F32 R104, R4.reuse, R70, R104 ;  /* 0x000000460468723c */ /* 0x040fee0000001868 */
[----:B------:R-:W-:Y:S01]  /*5280*/  MOV R70, R110 ;  /* 0x0000006e00467202 */ /* 0x000fe20000000f00 */
[----:B------:R-:W-:Y:S01]  /*5290*/  HMMA.16816.F32 R16, R4, R86, R112 ;  /* 0x000000560410723c */ /* 0x000fe20000001870 */
[----:B------:R-:W-:-:S02]  /*52a0*/  IMAD.MOV.U32 R71, RZ, RZ, R111 ;  /* 0x000000ffff477224 */ /* 0x000fc400078e006f */
[----:B-1----:R-:W-:Y:S01]  /*52b0*/  FFMA.FTZ R8, R158, c[0x0][0x2d0], -R13 ;  /* 0x0000b4009e087a23 */ /* 0x002fe2000001080d */
[----:B------:R-:W-:Y:S03]  /*52c0*/  LDSM.16.MT88.4 R108, [R228+0x4880] ;  /* 0x00488000e46c783b */ /* 0x000fe60000004200 */
[----:B------:R1:W3:Y:S01]  /*52d0*/  MUFU.EX2 R170, R8 ;  /* 0x0000000800aa7308 */ /* 0x0002e20000000800 */
        /* <DEDUP_REMOVED lines=9> */
[----:B------:R-:W-:-:S02]  /*5370*/  F2FP.PACK_AB R128, R35, R252 ;  /* 0x000000fc2380723e */ /* 0x000fc400000000ff */
[----:B------:R-:W-:Y:S01]  /*5380*/  MOV R97, R114 ;  /* 0x0000007200617202 */ /* 0x000fe20000000f00 */
[----:B------:R-:W-:Y:S01]  /*5390*/  IMAD.MOV.U32 R57, RZ, RZ, R76 ;  /* 0x000000ffff397224 */ /* 0x000fe200078e004c */
[C---:B------:R-:W-:Y:S01]  /*53a0*/  HMMA.16816.F32 R20, R4.reuse, R54, R72 ;  /* 0x000000360414723c */ /* 0x040fe20000001848 */
[----:B------:R-:W-:Y:S01]  /*53b0*/  MOV R56, R77 ;  /* 0x0000004d00387202 */ /* 0x000fe20000000f00 */
[----:B-1----:R-:W-:Y:S01]  /*53c0*/  FFMA.FTZ R8, R156, c[0x0][0x2d0], -R12 ;  /* 0x0000b4009c087a23 */ /* 0x002fe2000001080c */
[----:B---3--:R-:W-:Y:S01]  /*53d0*/  F2FP.PACK_AB R130, R170, R171 ;  /* 0x000000abaa82723e */ /* 0x008fe200000000ff */
[----:B------:R-:W-:Y:S01]  /*53e0*/  IMAD.MOV.U32 R114, RZ, RZ, R53 ;  /* 0x000000ffff727224 */ /* 0x000fe200078e0035 */
[----:B------:R-:W-:Y:S01]  /*53f0*/  LDSM.16.MT88.4 R76, [R225+0x4880] ;  /* 0x00488000e14c783b */ /* 0x000fe20000004200 */
[----:B------:R1:W-:Y:S01]  /*5400*/  MUFU.EX2 R166, R8 ;  /* 0x0000000800a67308 */ /* 0x0003e20000000800 */
[----:B------:R-:W-:Y:S01]  /*5410*/  IMAD.MOV.U32 R72, RZ, RZ, R98 ;  /* 0x000000ffff487224 */ /* 0x000fe200078e0062 */
[----:B------:R-:W-:Y:S01]  /*5420*/  MOV R74, R70 ;  /* 0x00000046004a7202 */ /* 0x000fe20000000f00 */
[----:B------:R-:W-:Y:S01]  /*5430*/  IMAD.MOV.U32 R73, RZ, RZ, R99 ;  /* 0x000000ffff497224 */ /* 0x000fe200078e0063 */
[----:B------:R-:W-:Y:S01]  /*5440*/  HMMA.16816.F32 R36, R4, R38, R64 ;  /* 0x000000260424723c */ /* 0x000fe20000001840 */
[----:B------:R-:W-:Y:S01]  /*5450*/  IMAD.MOV.U32 R75, RZ, RZ, R71 ;  /* 0x000000ffff4b7224 */ /* 0x000fe200078e0047 */
[----:B------:R-:W-:Y:S01]  /*5460*/  MOV R71, R87 ;  /* 0x0000005700477202 */ /* 0x000fe20000000f00 */
[----:B------:R-:W-:-:S02]  /*5470*/  IMAD.MOV.U32 R70, RZ, RZ, R86 ;  /* 0x000000ffff467224 */ /* 0x000fc400078e0056 */
[----:B------:R-:W-:Y:S01]  /*5480*/  IMAD.MOV.U32 R86, RZ, RZ, R112 ;  /* 0x000000ffff567224 */ /* 0x000fe200078e0070 */
[----:B------:R-:W-:Y:S01]  /*5490*/  MOV R112, R29 ;  /* 0x0000001d00707202 */ /* 0x000fe20000000f00 */
[----:B------:R-:W-:Y:S01]  /*54a0*/  IMAD.MOV.U32 R87, RZ, RZ, R113 ;  /* 0x000000ffff577224 */ /* 0x000fe200078e0071 */
[----:B------:R-:W-:Y:S01]  /*54b0*/  HMMA.16816.F32 R48, R4, R30, R48 ;  /* 0x0000001e0430723c */ /* 0x000fe20000001830 */
[----:B------:R-:W-:Y:S01]  /*54c0*/  IMAD.MOV.U32 R98, RZ, RZ, R115 ;  /* 0x000000ffff627224 */ /* 0x000fe200078e0073 */
[----:B------:R-:W-:Y:S01]  /*54d0*/  MOV R115, R56 ;  /* 0x0000003800737202 */ /* 0x000fe20000000f00 */
[----:B------:R-:W-:Y:S01]  /*54e0*/  IMAD.MOV.U32 R99, RZ, RZ, R28 ;  /* 0x000000ffff637224 */ /* 0x000fe200078e001c */
[----:B------:R-:W-:Y:S01]  /*54f0*/  MOV R56, R81 ;  /* 0x0000005100387202 */ /* 0x000fe20000000f00 */
[----:B-1----:R-:W-:Y:S02]  /*5500*/  FFMA.FTZ R8, R157, c[0x0][0x2d0], -R12 ;  /* 0x0000b4009d087a23 */ /* 0x002fe4000001080c */
[----:B------:R-:W-:-:S02]  /*5510*/  IMAD.MOV.U32 R113, RZ, RZ, R52 ;  /* 0x000000ffff717224 */ /* 0x000fc400078e0034 */
[----:B------:R1:W3:Y:S01]  /*5520*/  MUFU.EX2 R33, R8 ;  /* 0x0000000800217308 */ /* 0x0002e20000000800 */
[----:B------:R-:W-:Y:S02]  /*5530*/  IMAD.MOV.U32 R28, RZ, RZ, R57 ;  /* 0x000000ffff1c7224 */ /* 0x000fe400078e0039 */
[----:B------:R-:W-:Y:S01]  /*5540*/  IMAD.MOV.U32 R29, RZ, RZ, R80 ;  /* 0x000000ffff1d7224 */ /* 0x000fe200078e0050 */
[----:B------:R-:W-:Y:S01]  /*5550*/  MOV R80, R83 ;  /* 0x0000005300507202 */ /* 0x000fe20000000f00 */
[----:B------:R-:W-:Y:S01]  /*5560*/  IMAD.MOV.U32 R57, RZ, RZ, R82 ;  /* 0x000000ffff397224 */ /* 0x000fe200078e0052 */
[----:B------:R-:W-:Y:S01]  /*5570*/  MOV R82, R100 ;  /* 0x0000006400527202 */ /* 0x000fe20000000f00 */
[----:B------:R-:W-:Y:S02]  /*5580*/  IMAD.MOV.U32 R81, RZ, RZ, R102 ;  /* 0x000000ffff517224 */ /* 0x000fe400078e0066 */
[----:B-1----:R-:W-:Y:S01]  /*5590*/  FFMA.FTZ R8, R165, c[0x0][0x2d0], -R12 ;  /* 0x0000b400a5087a23 */ /* 0x002fe2000001080c */
[----:B---3--:R-:W-:Y:S01]  /*55a0*/  F2FP.PACK_AB R129, R33, R166 ;  /* 0x000000a62181723e */ /* 0x008fe200000000ff */
[----:B------:R-:W-:-:S02]  /*55b0*/  IMAD.MOV.U32 R96, RZ, RZ, R112 ;  /* 0x000000ffff607224 */ /* 0x000fc400078e0070 */
[----:B------:R1:W-:Y:S01]  /*55c0*/  MUFU.EX2 R165, R8 ;  /* 0x0000000800a57308 */ /* 0x0003e20000000800 */
[----:B------:R-:W-:Y:S01]  /*55d0*/  IMAD.MOV.U32 R83, RZ, RZ, R238 ;  /* 0x000000ffff537224 */ /* 0x000fe200078e00ee */
[----:B------:R-:W-:Y:S01]  /*55e0*/  MOV R102, R237 ;  /* 0x000000ed00667202 */ /* 0x000fe20000000f00 */
[----:B------:R-:W-:Y:S02]  /*55f0*/  IMAD.MOV.U32 R112, RZ, RZ, R28 ;  /* 0x000000ffff707224 */ /* 0x000fe400078e001c */
[----:B-1----:R-:W-:Y:S01]  /*5600*/  FFMA.FTZ R8, R159, c[0x0][0x2d0], -R12 ;  /* 0x0000b4009f087a23 */ /* 0x002fe2000001080c */
[----:B------:R1:W5:Y:S01]  /*5610*/  LDL.LU R238, [R1+0x78] ;  /* 0x0000780001ee7983 */ /* 0x0003620000300800 */
[----:B------:R-:W-:Y:S02]  /*5620*/  HMMA.16816.F32 R12, R4, R58, R92 ;  /* 0x0000003a040c723c */ /* 0x000fe4000000185c */
[----:B------:R-:W3:Y:S01]  /*5630*/  MUFU.EX2 R32, R8 ;  /* 0x0000000800207308 */ /* 0x000ee20000000800 */
[----:B------:R-:W-:Y:S01]  /*5640*/  MOV R28, R81 ;  /* 0x00000051001c7202 */ /* 0x000fe20000000f00 */
[----:B------:R-:W4:Y:S03]  /*5650*/  LDSM.16.MT88.4 R156, [R228+0x3080] ;  /* 0x00308000e49c783b */ /* 0x000f260000004200 */
[----:B------:R-:W-:Y:S01]  /*5660*/  FFMA.FTZ R4, R188, c[0x0][0x2d0], -R0 ;  /* 0x0000b400bc047a23 */ /* 0x000fe20000010800 */
[----:B------:R-:W-:Y:S01]  /*5670*/  MOV R59, R99 ;  /* 0x00000063003b7202 */ /* 0x000fe20000000f00 */
[----:B------:R-:W-:Y:S01]  /*5680*/  IMAD.MOV.U32 R58, RZ, RZ, R98 ;  /* 0x000000ffff3a7224 */ /* 0x000fe200078e0062 */
[----:B------:R-:W1:Y:S01]  /*5690*/  LDSM.16.MT88.4 R92, [R226+0x4880] ;  /* 0x00488000e25c783b */ /* 0x000e620000004200 */
[----:B------:R-:W-:-:S03]  /*56a0*/  IMAD.MOV.U32 R100, RZ, RZ, R236 ;  /* 0x000000ffff647224 */ /* 0x000fc600078e00ec */
[----:B------:R1:W5:Y:S01]  /*56b0*/  LDL.LU R237, [R1+0x74] ;  /* 0x0000740001ed7983 */ /* 0x0003620000300800 */
[----:B---3--:R-:W-:Y:S01]  /*56c0*/  F2FP.PACK_AB R131, R32, R165 ;  /* 0x000000a52083723e */ /* 0x008fe200000000ff */
[----:B------:R-:W-:Y:S01]  /*56d0*/  IMAD.MOV.U32 R98, RZ, RZ, R114 ;  /* 0x000000ffff627224 */ /* 0x000fe200078e0072 */
[----:B------:R-:W-:Y:S01]  /*56e0*/  MOV R99, R115 ;  /* 0x0000007300637202 */ /* 0x000fe20000000f00 */
[----:B------:R-:W-:Y:S01]  /*56f0*/  IMAD.MOV.U32 R114, RZ, RZ, R56 ;  /* 0x000000ffff727224 */ /* 0x000fe200078e0038 */
[----:B------:R-:W-:Y:S01]  /*5700*/  MOV R115, R57 ;  /* 0x0000003900737202 */ /* 0x000fe20000000f00 */
[----:B------:R3:W-:Y:S01]  /*5710*/  MUFU.EX2 R31, R4 ;  /* 0x00000004001f7308 */ /* 0x0007e20000000800 */
[----:B------:R-:W1:Y:S01]  /*5720*/  LDSM.16.MT88.4 R8, [R227+0x4880] ;  /* 0x00488000e308783b */ /* 0x000e620000004200 */
[C---:B--2---:R-:W-:Y:S01]  /*5730*/  HMMA.16816.F32 R52, R128.reuse, R60, R72 ;  /* 0x0000003c8034723c */ /* 0x044fe20000001848 */
[----:B------:R-:W-:Y:S02]  /*5740*/  IMAD.MOV.U32 R57, RZ, RZ, R80 ;  /* 0x000000ffff397224 */ /* 0x000fe400078e0050 */
[----:B------:R-:W-:Y:S01]  /*5750*/  IMAD.MOV.U32 R80, RZ, RZ, R102 ;  /* 0x000000ffff507224 */ /* 0x000fe200078e0066 */
[----:B------:R-:W-:Y:S01]  /*5760*/  MOV R81, R100 ;  /* 0x0000006400517202 */ /* 0x000fe20000000f00 */
[----:B------:R2:W5:Y:S02]  /*5770*/  LDL.LU R236, [R1+0x70] ;  /* 0x0000700001ec7983 */ /* 0x0005640000300800 */
[----:B------:R-:W-:Y:S01]  /*5780*/  MOV R75, R97 ;  /* 0x00000061004b7202 */ /* 0x000fe20000000f00 */
[----:B------:R-:W-:Y:S01]  /*5790*/  HMMA.16816.F32 R132, R128, R140, R196 ;  /* 0x0000008c8084723c */ /* 0x000fe200000018c4 */
[----:B------:R-:W-:-:S02]  /*57a0*/  MOV R97, R113 ;  /* 0x0000007100617202 */ /* 0x000fc40000000f00 */
[----:B------:R-:W-:Y:S01]  /*57b0*/  MOV R113, R29 ;  /* 0x0000001d00717202 */ /* 0x000fe20000000f00 */
[----:B------:R-:W-:Y:S01]  /*57c0*/  IMAD.MOV.U32 R29, RZ, RZ, R82 ;  /* 0x000000ffff1d7224 */ /* 0x000fe200078e0052 */
[----:B------:R-:W-:Y:S01]  /*57d0*/  MOV R72, R58 ;  /* 0x0000003a00487202 */ /* 0x000fe20000000f00 */
[----:B---3--:R-:W-:Y:S01]  /*57e0*/  FFMA.FTZ R4, R189, c[0x0][0x2d0], -R0 ;  /* 0x0000b400bd047a23 */ /* 0x008fe20000010800 */
        /* <DEDUP_REMOVED lines=10> */
[----:B------:R3:W1:Y:S01]  /*5890*/  MUFU.EX2 R30, R4 ;  /* 0x00000004001e7308 */ /* 0x0006620000000800 */
        /* <DEDUP_REMOVED lines=8> */
[----:B----4-:R-:W-:Y:S01]  /*5920*/  HMMA.16816.F32 R148, R128, R156, R148 ;  /* 0x0000009c8094723c */ /* 0x010fe20000001894 */
[--C-:B---3--:R-:W-:Y:S02]  /*5930*/  FFMA.FTZ R4, R190, c[0x0][0x2d0], -R0.reuse ;  /* 0x0000b400be047a23 */ /* 0x108fe40000010800 */
[----:B------:R-:W-:-:S04]  /*5940*/  FFMA.FTZ R0, R191, c[0x0][0x2d0], -R0 ;  /* 0x0000b400bf007a23 */ /* 0x000fc80000010800 */
[----:B------:R3:W-:Y:S01]  /*5950*/  MUFU.EX2 R28, R0 ;  /* 0x00000000001c7308 */ /* 0x0007e20000000800 */
        /* <DEDUP_REMOVED lines=9> */
[----:B---3--:R-:W-:Y:S01]  /*59f0*/  FFMA.FTZ R0, R160, c[0x0][0x2d0], -R2 ;  /* 0x0000b400a0007a23 */ /* 0x008fe20000010802 */
[----:B------:R-:W-:Y:S01]  /*5a00*/  MOV R198, R72 ;  /* 0x0000004800c67202 */ /* 0x000fe20000000f00 */
[----:B------:R-:W-:Y:S01]  /*5a10*/  IMAD.MOV.U32 R199, RZ, RZ, R67 ;  /* 0x000000ffffc77224 */ /* 0x000fe200078e0043 */
[----:B------:R-:W-:Y:S01]  /*5a20*/  MOV R65, R74 ;  /* 0x0000004a00417202 */ /* 0x000fe20000000f00 */
[----:B------:R3:W-:Y:S01]  /*5a30*/  MUFU.EX2 R5, R0 ;  /* 0x0000000000057308 */ /* 0x0007e20000000800 */
[----:B------:R-:W-:Y:S01]  /*5a40*/  MOV R56, R81 ;  /* 0x0000005100387202 */ /* 0x000fe20000000f00 */
[----:B------:R-:W-:Y:S01]  /*5a50*/  IMAD.MOV.U32 R81, RZ, RZ, R102 ;  /* 0x000000ffff517224 */ /* 0x000fe200078e0066 */
[----:B------:R-:W-:Y:S01]  /*5a60*/  MOV R80, R83 ;  /* 0x0000005300507202 */ /* 0x000fe20000000f00 */
[----:B------:R-:W-:Y:S01]  /*5a70*/  IMAD.MOV.U32 R83, RZ, RZ, R101 ;  /* 0x000000ffff537224 */ /* 0x000fe200078e0065 */
[----:B------:R-:W-:Y:S01]  /*5a80*/  MOV R82, R100 ;  /* 0x0000006400527202 */ /* 0x000fe20000000f00 */
[----:B------:R-:W-:Y:S01]  /*5a90*/  IMAD.MOV.U32 R197, RZ, RZ, R73 ;  /* 0x000000ffffc57224 */ /* 0x000fe200078e0049 */
[C---:B------:R-:W-:Y:S01]  /*5aa0*/  HMMA.16816.F32 R188, R128.reuse, R186, R248 ;  /* 0x000000ba80bc723c */ /* 0x040fe200000018f8 */
[----:B------:R-:W4:Y:S01]  /*5ab0*/  MUFU.EX2 R29, R4 ;  /* 0x00000004001d7308 */ /* 0x000f220000000800 */
[----:B------:R-:W-:Y:S01]  /*5ac0*/  MOV R102, R119 ;  /* 0x0000007700667202 */ /* 0x000fe20000000f00 */
[----:B------:R-:W-:Y:S01]  /*5ad0*/  IMAD.MOV.U32 R100, RZ, RZ, R117 ;  /* 0x000000ffff647224 */ /* 0x000fe200078e0075 */
[----:B------:R2:W5:Y:S01]  /*5ae0*/  LDL.LU R235, [R1+0x6c] ;  /* 0x00006c0001eb7983 */ /* 0x0005620000300800 */
[----:B---3--:R-:W-:Y:S01]  /*5af0*/  FFMA.FTZ R0, R161, c[0x0][0x2d0], -R2 ;  /* 0x0000b400a1007a23 */ /* 0x008fe20000010802 */
[----:B------:R-:W-:Y:S01]  /*5b00*/  MOV R101, R231 ;  /* 0x000000e700657202 */ /* 0x000fe20000000f00 */
[----:B------:R-:W-:Y:S01]  /*5b10*/  IMAD.MOV.U32 R72, RZ, RZ, R59 ;  /* 0x000000ffff487224 */ /* 0x000fe200078e003b */
[----:B------:R-:W-:Y:S01]  /*5b20*/  MOV R67, R58 ;  /* 0x0000003a00437202 */ /* 0x000fe20000000f00 */
[----:B------:R3:W1:Y:S01]  /*5b30*/  MUFU.EX2 R4, R0 ;  /* 0x0000000000047308 */ /* 0x0006620000000800 */
        /* <DEDUP_REMOVED lines=13> */
[C---:B------:R-:W-:Y:S08]  /*5c10*/  HMMA.16816.F32 R68, R128.reuse, R76, R68 ;  /* 0x0000004c8044723c */ /* 0x040ff00000001844 */
[C---:B-1----:R-:W-:Y:S01]  /*5c20*/  HMMA.16816.F32 R84, R128.reuse, R92, R84 ;  /* 0x0000005c8054723c */ /* 0x042fe20000001854 */
[--C-:B---3--:R-:W-:Y:S01]  /*5c30*/  FFMA.FTZ R0, R162, c[0x0][0x2d0], -R2.reuse ;  /* 0x0000b400a2007a23 */ /* 0x108fe20000010802 */
[----:B------:R2:W5:Y:S01]  /*5c40*/  LDL.LU R234, [R1+0x68] ;  /* 0x0000680001ea7983 */ /* 0x0005620000300800 */
[----:B------:R-:W-:Y:S01]  /*5c50*/  FFMA.FTZ R2, R163, c[0x0][0x2d0], -R2 ;  /* 0x0000b400a3027a23 */ /* 0x000fe20000010802 */
[----:B------:R-:W-:Y:S01]  /*5c60*/  MOV R83, R101 ;  /* 0x0000006500537202 */ /* 0x000fe20000000f00 */
[----:B------:R-:W-:Y:S01]  /*5c70*/  IMAD.MOV.U32 R80, RZ, RZ, R102 ;  /* 0x000000ffff507224 */ /* 0x000fe200078e0066 */
[----:B------:R2:W5:Y:S01]  /*5c80*/  LDL.LU R233, [R1+0x64] ;  /* 0x0000640001e97983 */ /* 0x0005620000300800 */
[----:B------:R-:W-:Y:S01]  /*5c90*/  IMAD.MOV.U32 R82, RZ, RZ, R100 ;  /* 0x000000ffff527224 */ /* 0x000fe200078e0064 */
[----:B------:R-:W-:Y:S01]  /*5ca0*/  MUFU.EX2 R0, R0 ;  /* 0x0000000000007308 */ /* 0x000fe20000000800 */
[C---:B------:R-:W-:Y:S01]  /*5cb0*/  HMMA.16816.F32 R100, R128.reuse, R108, R220 ;  /* 0x0000006c8064723c */ /* 0x040fe200000018dc */
[----:B------:R-:W-:Y:S01]  /*5cc0*/  IMAD.MOV.U32 R196, RZ, RZ, R224 ;  /* 0x000000ffffc47224 */ /* 0x000fe200078e00e0 */
[----:B------:R2:W5:Y:S04]  /*5cd0*/  LDL.LU R232, [R1+0x60] ;  /* 0x0000600001e87983 */ /* 0x0005680000300800 */
[----:B------:R2:W5:Y:S01]  /*5ce0*/  LDL.LU R231, [R1+0x5c] ;  /* 0x00005c0001e77983 */ /* 0x0005620000300800 */
[----:B------:R-:W-:Y:S01]  /*5cf0*/  MOV R223, R65 ;  /* 0x0000004100df7202 */ /* 0x000fe20000000f00 */
[----:B------:R-:W-:Y:S01]  /*5d00*/  IMAD.MOV.U32 R222, RZ, RZ, R66 ;  /* 0x000000ffffde7224 */ /* 0x000fe200078e0042 */
[----:B------:R-:W1:Y:S01]  /*5d10*/  MUFU.EX2 R2, R2 ;  /* 0x0000000200027308 */ /* 0x000e620000000800 */
        /* <DEDUP_REMOVED lines=25> */
[C---:B------:R-:W-:Y:S01]  /*5eb0*/  HMMA.16816.F32 R160, R128.reuse, R158, R216 ;  /* 0x0000009e80a0723c */ /* 0x040fe200000018d8 */
[----:B------:R-:W-:Y:S01]  /*5ec0*/  IMAD.MOV.U32 R7, RZ, RZ, R98 ;  /* 0x000000ffff077224 */ /* 0x000fe200078e0062 */
[----:B------:R-:W-:Y:S01]  /*5ed0*/  MOV R6, R99 ;  /* 0x0000006300067202 */ /* 0x000fe20000000f00 */
[----:B------:R-:W-:Y:S01]  /*5ee0*/  IMAD.MOV.U32 R34, RZ, RZ, R112 ;  /* 0x000000ffff227224 */ /* 0x000fe200078e0070 */
[----:B------:R2:W5:Y:S04]  /*5ef0*/  LDL.LU R230, [R1+0x58] ;  /* 0x0000580001e67983 */ /* 0x0005680000300800 */
[C---:B------:R-:W-:Y:S01]  /*5f00*/  HMMA.16816.F32 R64, R128.reuse, R62, R212 ;  /* 0x0000003e8040723c */ /* 0x040fe200000018d4 */
[----:B------:R-:W-:Y:S01]  /*5f10*/  IMAD.MOV.U32 R218, RZ, RZ, R96 ;  /* 0x000000ffffda7224 */ /* 0x000fe200078e0060 */
[----:B------:R-:W-:Y:S01]  /*5f20*/  MOV R217, R97 ;  /* 0x0000006100d97202 */ /* 0x000fe20000000f00 */
[----:B------:R-:W-:Y:S01]  /*5f30*/  IMAD.MOV.U32 R248, RZ, RZ, R72 ;  /* 0x000000fffff87224 */ /* 0x000fe200078e0048 */
[----:B------:R-:W-:Y:S01]  /*5f40*/  MOV R216, R113 ;  /* 0x0000007100d87202 */ /* 0x000fe20000000f00 */
[----:B------:R2:W5:Y:S02]  /*5f50*/  LDL.LU R229, [R1+0x54] ;  /* 0x0000540001e57983 */ /* 0x0005640000300800 */
[----:B------:R-:W-:Y:S01]  /*5f60*/  IMAD.MOV.U32 R212, RZ, RZ, R80 ;  /* 0x000000ffffd47224 */ /* 0x000fe200078e0050 */
[----:B------:R-:W-:Y:S01]  /*5f70*/  MOV R213, R81 ;  /* 0x0000005100d57202 */ /* 0x000fe20000000f00 */
[----:B------:R-:W-:Y:S01]  /*5f80*/  IMAD.MOV.U32 R214, RZ, RZ, R82 ;  /* 0x000000ffffd67224 */ /* 0x000fe200078e0052 */
[----:B------:R-:W-:Y:S01]  /*5f90*/  MOV R215, R83 ;  /* 0x0000005300d77202 */ /* 0x000fe20000000f00 */
[C---:B------:R-:W-:Y:S01]  /*5fa0*/  HMMA.16816.F32 R116, R128.reuse, R8, R144 ;  /* 0x000000088074723c */ /* 0x040fe20000001890 */
[----:B------:R-:W-:Y:S01]  /*5fb0*/  MOV R219, R59 ;  /* 0x0000003b00db7202 */ /* 0x000fe20000000f00 */
[----:B------:R2:W5:Y:S06]  /*5fc0*/  LDL.LU R224, [R1+0x50] ;  /* 0x0000500001e07983 */ /* 0x00056c0000300800 */
[C---:B------:R-:W-:Y:S07]  /*5fd0*/  HMMA.16816.F32 R80, R128.reuse, R78, R208 ;  /* 0x0000004e8050723c */ /* 0x040fee00000018d0 */
[----:B------:R-:W-:Y:S01]  /*5fe0*/  IMAD.MOV.U32 R208, RZ, RZ, R114 ;  /* 0x000000ffffd07224 */ /* 0x000fe200078e0072 */
[----:B------:R-:W-:Y:S01]  /*5ff0*/  MOV R209, R115 ;  /* 0x0000007300d17202 */ /* 0x000fe20000000f00 */
[----:B------:R-:W-:Y:S01]  /*6000*/  HMMA.16816.F32 R144, R128, R142, R244 ;  /* 0x0000008e8090723c */ /* 0x000fe200000018f4 */
[----:B------:R-:W-:-:S07]  /*6010*/  MOV R211, R57 ;  /* 0x0000003900d37202 */ /* 0x000fce0000000f00 */
[----:B------:R-:W-:Y:S01]  /*6020*/  HMMA.16816.F32 R96, R128, R94, R204 ;  /* 0x0000005e8060723c */ /* 0x000fe200000018cc */
[----:B------:R-:W-:-:S07]  /*6030*/  IMAD.MOV.U32 R210, RZ, RZ, R56 ;  /* 0x000000ffffd27224 */ /* 0x000fce00078e0038 */
[----:B------:R-:W-:Y:S01]  /*6040*/  HMMA.16816.F32 R112, R128, R110, R200 ;  /* 0x0000006e8070723c */ /* 0x000fe200000018c8 */
[----:B------:R-:W-:-:S07]  /*6050*/  FADD.FTZ R6, R6, R208 ;  /* 0x000000d006067221 */ /* 0x000fce0000010000 */
[----:B------:R-:W-:Y:S01]  /*6060*/  HMMA.16816.F32 R128, R128, R10, R124 ;  /* 0x0000000a8080723c */ /* 0x000fe2000000187c */
[----:B------:R-:W-:-:S06]  /*6070*/  IMAD.MOV.U32 R244, RZ, RZ, R58 ;  /* 0x000000fffff47224 */ /* 0x000fcc00078e003a */
[----:B------:R-:W-:Y:S02]  /*6080*/  F2FP.PACK_AB R124, R30, R31 ;  /* 0x0000001f1e7c723e */ /* 0x000fe400000000ff */
[----:B----4-:R-:W-:Y:S02]  /*6090*/  F2FP.PACK_AB R126, R28, R29 ;  /* 0x0000001d1c7e723e */ /* 0x010fe400000000ff */
[----:B------:R-:W-:Y:S02]  /*60a0*/  F2FP.PACK_AB R125, R4, R5 ;  /* 0x00000005047d723e */ /* 0x000fe400000000ff */
[----:B-1----:R-:W-:Y:S01]  /*60b0*/  F2FP.PACK_AB R127, R2, R0 ;  /* 0x00000000027f723e */ /* 0x002fe200000000ff */
[----:B------:R-:W-:Y:S02]  /*60c0*/  FADD.FTZ R7, R7, R209 ;  /* 0x000000d107077221 */ /* 0x000fe40000010000 */
[----:B------:R-:W-:-:S04]  /*60d0*/  FADD.FTZ R6, R212, R6 ;  /* 0x00000006d4067221 */ /* 0x000fc80000010000 */
[----:B------:R-:W-:Y:S01]  /*60e0*/  HMMA.16816.F32 R56, R124, R60, R44 ;  /* 0x0000003c7c38723c */ /* 0x000fe2000000182c */
[----:B------:R-:W-:Y:S01]  /*60f0*/  FADD.FTZ R7, R213, R7 ;  /* 0x00000007d5077221 */ /* 0x000fe20000010000 */
[----:B------:R-:W-:Y:S01]  /*6100*/  MOV R245, R75 ;  /* 0x0000004b00f57202 */ /* 0x000fe20000000f00 */
[----:B------:R-:W-:-:S05]  /*6110*/  FADD.FTZ R6, R215, R6 ;  /* 0x00000006d7067221 */ /* 0x000fca0000010000 */
[----:B------:R-:W-:Y:S01]  /*6120*/  HMMA.16816.F32 R60, R124, R62, R12 ;  /* 0x0000003e7c3c723c */ /* 0x000fe2000000180c */
[----:B------:R-:W-:Y:S01]  /*6130*/  MOV R247, R73 ;  /* 0x0000004900f77202 */ /* 0x000fe20000000f00 */
[----:B------:R-:W-:-:S05]  /*6140*/  FADD.FTZ R7, R216, R7 ;  /* 0x00000007d8077221 */ /* 0x000fca0000010000 */
[----:B------:R-:W-:Y:S02]  /*6150*/  FADD.FTZ R13, R211, R210 ;  /* 0x000000d2d30d7221 */ /* 0x000fe40000010000 */
[----:B------:R-:W-:Y:S02]  /*6160*/  FADD.FTZ R14, R219, R218 ;  /* 0x000000dadb0e7221 */ /* 0x000fe40000010000 */
[----:B------:R-:W-:Y:S02]  /*6170*/  FADD.FTZ R13, R214, R13 ;  /* 0x0000000dd60d7221 */ /* 0x000fe40000010000 */
[----:B------:R-:W-:Y:S02]  /*6180*/  IMAD.MOV.U32 R246, RZ, RZ, R74 ;  /* 0x000000fffff67224 */ /* 0x000fe400078e004a */
        /* <DEDUP_REMOVED lines=9> */
[----:B------:R-:W-:-:S07]  /*6220*/  FADD.FTZ R6, R251, R13 ;  /* 0x0000000dfb067221 */ /* 0x000fce0000010000 */
[----:B------:R-:W-:Y:S07]  /*6230*/  HMMA.16816.F32 R120, R124, R8, R192 ;  /* 0x000000087c78723c */ /* 0x000fee00000018c0 */
[----:B------:R-:W-:Y:S02]  /*6240*/  FADD.FTZ R9, R250, R14 ;  /* 0x0000000efa097221 */ /* 0x000fe40000010000 */
[----:B------:R-:W-:Y:S02]  /*6250*/  FADD.FTZ R8, R220, R12 ;  /* 0x0000000cdc087221 */ /* 0x000fe40000010000 */
[----:B------:R-:W-:-:S02]  /*6260*/  FADD.FTZ R12, R221, R7 ;  /* 0x00000007dd0c7221 */ /* 0x000fc40000010000 */
[----:B------:R-:W-:Y:S01]  /*6270*/  FADD.FTZ R7, R222, R9 ;  /* 0x00000009de077221 */ /* 0x000fe20000010000 */
[----:B------:R-:W-:Y:S01]  /*6280*/  HMMA.16816.F32 R136, R124, R140, R136 ;  /* 0x0000008c7c88723c */ /* 0x000fe20000001888 */
[----:B------:R-:W-:Y:S02]  /*6290*/  FADD.FTZ R9, R223, R6 ;  /* 0x00000006df097221 */ /* 0x000fe40000010000 */
[----:B------:R-:W-:Y:S02]  /*62a0*/  FADD.FTZ R6, R196, R8 ;  /* 0x00000008c4067221 */ /* 0x000fe40000010000 */
[----:B------:R-:W-:-:S03]  /*62b0*/  FADD.FTZ R7, R197, R7 ;  /* 0x00000007c5077221 */ /* 0x000fc60000010000 */
        /* <DEDUP_REMOVED lines=9> */
[----:B------:R-:W-:-:S07]  /*6350*/  FADD.FTZ R8, R198, R12 ;  /* 0x0000000cc6087221 */ /* 0x000fce0000010000 */
[----:B------:R-:W-:Y:S07]  /*6360*/  HMMA.16816.F32 R124, R124, R10, R40 ;  /* 0x0000000a7c7c723c */ /* 0x000fee0000001828 */
        /* <DEDUP_REMOVED lines=16> */
[----:B------:R-:W-:Y:S01]  /*6470*/  FADD.FTZ R7, R32, R5 ;  /* 0x0000000520077221 */ /* 0x000fe20000010000 */
[----:B------:R1:W-:Y:S01]  /*6480*/  STL [R1+0x1c], R0 ;  /* 0x00001c0001007387 */ /* 0x0003e20000100800 */
[----:B------:R-:W-:Y:S01]  /*6490*/  FADD.FTZ R5, R28, R6 ;  /* 0x000000061c057221 */ /* 0x000fe20000010000 */
[----:B------:R-:W-:Y:S02]  /*64a0*/  UIMAD.WIDE.U32 UR18, UR17, UR4, URZ ;  /* 0x00000004111272a5 */ /* 0x000fe4000f8e003f */
[----:B------:R2:W-:Y:S04]  /*64b0*/  STL [R1+0x14], R7 ;  /* 0x0000140701007387 */ /* 0x0005e80000100800 */
[----:B------:R2:W-:Y:S01]  /*64c0*/  STL [R1+0x18], R5 ;  /* 0x0000180501007387 */ /* 0x0005e20000100800 */
[----:B------:R-:W-:Y:S01]  /*64d0*/  PLOP3.LUT P0, PT, PT, PT, UP2, 0x40, 0x0 ;  /* 0x000000000000781c */ /* 0x000fe20003f0e828 */
[----:B------:R-:W-:Y:S01]  /*64e0*/  @UP3 UMOV UR7, UR19 ;  /* 0x0000001300073c82 */ /* 0x000fe20008000000 */
[----:B-1----:R-:W-:-:S05]  /*64f0*/  FADD.FTZ R0, R2, R4 ;  /* 0x0000000402007221 */ /* 0x002fca0000010000 */
[----:B------:R2:W-:Y:S01]  /*6500*/  STL [R1+0x20], R0 ;  /* 0x0000200001007387 */ /* 0x0005e20000100800 */
[----:B------:R-:W-:-:S04]  /*6510*/  @UP3 USHF.R.U32.HI UR17, URZ, UR5, UR7 ;  /* 0x000000053f113299 */ /* 0x000fc80008011607 */
[----:B------:R-:W-:-:S03]  /*6520*/  UIADD3 UR4, UR16, UR17, URZ ;  /* 0x0000001110047290 */ /* 0x000fc6000fffe03f */
[----:B------:R-:W-:Y:S02]  /*6530*/  ULDC UR16, c[0x0][0x328] ;  /* 0x0000ca0000107ab9 */ /* 0x000fe40000000800 */
[----:B------:R-:W-:Y:S01]  /*6540*/  UIADD3 UR16, UR4, UR16, URZ ;  /* 0x0000001004107290 */ /* 0x000fe2000fffe03f */
[----:B------:R-:W-:Y:S01]  /*6550*/  IADD3 R242, R242, -0x2, RZ ;  /* 0xfffffffef2f27810 */ /* 0x000fe20007ffe0ff */
[----:B------:R-:W-:Y:S05]  /*6560*/  @P0 BRA `(.L_x_898) ;  /* 0x0000013000000947 */ /* 0x000fea0003800000 */
[----:B------:R-:W-:Y:S01]  /*6570*/  ISETP.LT.AND P0, PT, RZ, UR4, PT ;  /* 0x00000004ff007c0c */ /* 0x000fe2000bf01270 */
[----:B------:R-:W-:Y:S02]  /*6580*/  UIADD3 UR17, UR4, -0x1, URZ ;  /* 0xffffffff04117890 */ /* 0x000fe4000fffe03f */
[----:B------:R-:W-:-:S10]  /*6590*/  ULDC UR7, c[0x0][0x32c] ;  /* 0x0000cb0000077ab9 */ /* 0x000fd40000000800 */
[----:B------:R-:W-:Y:S05]  /*65a0*/  @P0 BRA `(.L_x_899) ;  /* 0x0000007000000947 */ /* 0x000fea0003800000 */
[----:B------:R-:W-:Y:S02]  /*65b0*/  UISETP.NE.AND UP0, UPT, UR7, 0x1, UPT ;  /* 0x000000010700788c */ /* 0x000fe4000bf05270 */
[----:B------:R-:W-:-:S03]  /*65c0*/  UIADD3 UR17, -UR4, URZ, URZ ;  /* 0x0000003f04117290 */ /* 0x000fc6000fffe13f */
[----:B------:R-:W-:Y:S02]  /*65d0*/  ULDC.64 UR4, c[0x0][0x330] ;  /* 0x0000cc0000047ab9 */ /* 0x000fe40000000a00 */
[----:B------:R-:W-:-:S04]  /*65e0*/  UIMAD.WIDE.U32 UR18, UR17, UR4, URZ ;  /* 0x00000004111272a5 */ /* 0x000fc8000f8e003f */
[----:B------:R-:W-:-:S04]  /*65f0*/  @UP0 USHF.R.U32.HI UR17, URZ, UR5, UR19 ;  /* 0x000000053f110299 */ /* 0x000fc80008011613 */
[----:B------:R-:W-:Y:S01]  /*6600*/  ULOP3.LUT UR17, URZ, UR17, URZ, 0x33, !UPT ;  /* 0x000000113f117292 */ /* 0x000fe2000f8e333f */
[----:B------:R-:W-:Y:S05]  /*6610*/  BRA `(.L_x_900) ;  /* 0x0000004000007947 */ /* 0x000fea0003800000 */
.L_x_899:
[----:B------:R-:W-:Y:S02]  /*6620*/  UISETP.NE.AND UP0, UPT, UR7, 0x1, UPT ;  /* 0x000000010700788c */ /* 0x000fe4000bf05270 */
[----:B------:R-:W-:Y:S02]  /*6630*/  ULDC.64 UR4, c[0x0][0x330] ;  /* 0x0000cc0000047ab9 */ /* 0x000fe40000000a00 */
[----:B------:R-:W-:-:S07]  /*6640*/  UIMAD.WIDE.U32 UR18, UR17, UR4, URZ ;  /* 0x00000004111272a5 */ /* 0x000fce000f8e003f */
[----:B------:R-:W-:Y:S02]  /*6650*/  @UP0 USHF.R.U32.HI UR17, URZ, UR5, UR19 ;  /* 0x000000053f110299 */ /* 0x000fe40008011613 */
.L_x_900:
[----:B------:R-:W-:Y:S02]  /*6660*/  ULDC UR4, c[0x0][0x32c] ;  /* 0x0000cb0000047ab9 */ /* 0x000fe40000000800 */
[----:B------:R-:W-:-:S04]  /*6670*/  UIMAD UR4, UR17, UR7, UR4 ;  /* 0x00000007110472a4 */ /* 0x000fc8000f8e0204 */
[----:B------:R-:W-:-:S04]  /*6680*/  UISETP.LT.AND UP0, UPT, UR16, UR4, UPT ;  /* 0x000000041000728c */ /* 0x000fc8000bf01270 */
[----:B------:R-:W-:-:S04]  /*6690*/  USEL UR16, UR16, UR4, UP0 ;  /* 0x0000000410107287 */ /* 0x000fc80008000000 */
.L_x_898:
[----:B------:R-:W-:-:S04]  /*66a0*/  UIMAD.WIDE UR4, UR16, 0x2aaaaaab, URZ ;  /* 0x2aaaaaab100478a5 */ /* 0x000fc8000f8e023f */
[----:B------:R-:W-:-:S04]  /*66b0*/  USHF.R.U32.HI UR4, URZ, 0x1f, UR5 ;  /* 0x0000001f3f047899 */ /* 0x000fc80008011605 */
[----:B------:R-:W-:-:S04]  /*66c0*/  ULEA.HI.SX32 UR4, UR5, UR4, 0x1d ;  /* 0x0000000405047291 */ /* 0x000fc8000f8fea3f */
[----:B------:R-:W-:-:S04]  /*66d0*/  UISETP.LT.AND UP0, UPT, UR8, UR4, UPT ;  /* 0x000000040800728c */ /* 0x000fc8000bf01270 */
[----:B------:R-:W-:-:S06]  /*66e0*/  USEL UR4, UR8, UR4, !UP0 ;  /* 0x0000000408047287 */ /* 0x000fcc000c000000 */
[----:B------:R-:W-:-:S13]  /*66f0*/  ISETP.GE.AND P0, PT, R242, UR4, PT ;  /* 0x00000004f2007c0c */ /* 0x000fda000bf06270 */
[----:B------:R-:W-:Y:S05]  /*6700*/  @!P0 BRA `(.L_x_901) ;  /* 0x000045d000008947 */ /* 0x000fea0003800000 */
[----:B--2---:R-:W2:Y:S01]  /*6710*/  LDL R0, [R1+0x24] ;  /* 0x0000240001007983 */ /* 0x004ea20000100800 */
[----:B------:R-:W-:Y:S01]  /*6720*/  PLOP3.LUT P1, PT, PT, PT, UP3, 0x80, 0x0 ;  /* 0x000000000000781c */ /* 0x000fe20003f2f038 */
[----:B------:R-:W-:Y:S01]  /*6730*/  IMAD.MOV.U32 R166, RZ, RZ, R168 ;  /* 0x000000ffffa67224 */ /* 0x000fe200078e00a8 */
[----:B------:R-:W-:Y:S01]  /*6740*/  PLOP3.LUT P0, PT, PT, PT, UP3, 0x80, 0x0 ;  /* 0x000000000000781c */ /* 0x000fe20003f0f038 */
[----:B------:R-:W-:Y:S01]  /*6750*/  IMAD.MOV.U32 R164, RZ, RZ, R169 ;  /* 0x000000ffffa47224 */ /* 0x000fe200078e00a9 */
[----:B------:R-:W-:Y:S01]  /*6760*/  MOV R171, R3 ;  /* 0x0000000300ab7202 */ /* 0x000fe20000000f00 */
[----:B------:R-:W-:-:S08]  /*6770*/  IMAD.MOV.U32 R170, RZ, RZ, R167 ;  /* 0x000000ffffaa7224 */ /* 0x000fd000078e00a7 */
[----:B--2---:R-:W-:-:S05]  /*6780*/  @P1 IMAD.HI.U32 R0, R0, c[0x0][0x2c8], RZ ;  /* 0x0000b20000001a27 */ /* 0x004fca00078e00ff */
[----:B------:R-:W-:-:S05]  /*6790*/  @P0 SHF.R.U32.HI R0, RZ, c[0x0][0x2cc], R0 ;  /* 0x0000b300ff000a19 */ /* 0x000fca0000011600 */
[----:B------:R1:W-:Y:S02]  /*67a0*/  @P0 STL [R1+0x28], R0 ;  /* 0x0000280001000387 */ /* 0x0003e40000100800 */
.L_x_918:
[----:B------:R-:W2:Y:S01]  /*67b0*/  LDL.64 R38, [R1+0x38] ;  /* 0x0000380001267983 */ /* 0x000ea20000100a00 */
[----:B------:R-:W-:Y:S04]  /*67c0*/  DEPBAR.LE SB0, 0x0 ;  /* 0x000080000000791a */ /* 0x000fe80000000000 */
[----:B-1----:R-:W2:Y:S05]  /*67d0*/  LDL.64 R2, [R1+0x48] ;  /* 0x0000480001027983 */ /* 0x002eaa0000100a00 */
[----:B------:R-:W-:Y:S01]  /*67e0*/  BAR.SYNC.DEFER_BLOCKING 0x0 ;  /* 0x0000000000007b1d */ /* 0x000fe20000010000 */
[C---:B------:R-:W-:Y:S11]  /*67f0*/  ISETP.LT.AND P6, PT, R242.reuse, UR8, PT ;  /* 0x00000008f2007c0c */ /* 0x040ff6000bfc1270 */
[----:B------:R-:W-:Y:S02]  /*6800*/  @!UPT UIADD3 URZ, URZ, URZ, URZ ;  /* 0x0000003f3f3ff290 */ /* 0x000fe4000fffe03f */
[----:B-1----:R-:W-:Y:S01]  /*6810*/  @!P6 SHF.R.S32.HI R0, RZ, 0x1f, R242 ;  /* 0x0000001fff00e819 */ /* 0x002fe200000114f2 */
[----:B------:R-:W-:Y:S04]  /*6820*/  @!P6 IMAD.WIDE.U32 R36, R242, c[0x0][0x208], RZ ;  /* 0x00008200f224ea25 */ /* 0x000fe800078e00ff */
[----:B------:R-:W-:Y:S04]  /*6830*/  @!P6 IMAD R0, R0, c[0x0][0x208], RZ ;  /* 0x000082000000ea24 */ /* 0x000fe800078e02ff */
[----:B------:R-:W-:Y:S01]  /*6840*/  @!P6 IMAD R0, R242, c[0x0][0x20c], R0 ;  /* 0x00008300f200ea24 */ /* 0x000fe200078e0200 */
[----:B-----5:R-:W-:Y:S03]  /*6850*/  LDSM.16.M88.4 R48, [R231+0x8080] ;  /* 0x00808000e730783b */ /* 0x020fe60000000200 */
[----:B------:R-:W-:Y:S02]  /*6860*/  @!P6 IMAD.IADD R0, R37, 0x1, R0 ;  /* 0x000000012500e824 */ /* 0x000fe400078e0200 */
[----:B------:R-:W1:Y:S02]  /*6870*/  LDSM.16.M88.4 R16, [R224+0x5080] ;  /* 0x00508000e010783b */ /* 0x000e640000000200 */
[----:B------:R-:W-:Y:S03]  /*6880*/  @!P6 IMAD R0, R0, 0x30, RZ ;  /* 0x000000300000e824 */ /* 0x000fe600078e02ff */
[----:B------:R-:W3:Y:S05]  /*6890*/  LDSM.16.M88.4 R44, [R231+0xa080] ;  /* 0x00a08000e72c783b */ /* 0x000eea0000000200 */
[----:B------:R-:W4:Y:S05]  /*68a0*/  LDSM.16.M88.4 R32, [R224+0x5880] ;  /* 0x00588000e020783b */ /* 0x000f2a0000000200 */
[----:B------:R-:W2:Y:S05]  /*68b0*/  LDL.64 R246, [R1+0x30] ;  /* 0x0000300001f67983 */ /* 0x000eaa0000100a00 */
[----:B------:R-:W2:Y:S05]  /*68c0*/  LDSM.16.M88.4 R172, [R224+0x6080] ;  /* 0x00608000e0ac783b */ /* 0x000eaa0000000200 */
[----:B------:R-:W2:Y:S05]  /*68d0*/  LDL.64 R244, [R1+0x40] ;  /* 0x0000400001f47983 */ /* 0x000eaa0000100a00 */
[----:B------:R-:W-:Y:S05]  /*68e0*/  LDSM.16.M88.4 R192, [R233+0x8080] ;  /* 0x00808000e9c0783b */ /* 0x000fea0000000200 */
[----:B------:R-:W2:Y:S01]  /*68f0*/  LDL R167, [R1+0x28] ;  /* 0x0000280001a77983 */ /* 0x000ea20000100800 */
[-C--:B-1----:R-:W-:Y:S04]  /*6900*/  HMMA.16816.F32 R4, R48, R16.reuse, RZ ;  /* 0x000000103004723c */ /* 0x082fe800000018ff */
[----:B------:R-:W1:Y:S05]  /*6910*/  LDSM.16.M88.4 R196, [R235] ;  /* 0x00000000ebc4783b */ /* 0x000e6a0000000200 */
[----:B------:R-:W1:Y:S01]  /*6920*/  LDSM.16.M88.4 R200, [R233+0xa080] ;  /* 0x00a08000e9c8783b */ /* 0x000e620000000200 */
[C---:B---3--:R-:W-:Y:S04]  /*6930*/  HMMA.16816.F32 R8, R44.reuse, R16, RZ ;  /* 0x000000102c08723c */ /* 0x048fe800000018ff */
[----:B------:R-:W3:Y:S04]  /*6940*/  LDSM.16.M88.4 R204, [R241] ;  /* 0x00000000f1cc783b */ /* 0x000ee80000000200 */
[-C--:B------:R-:W-:Y:S01]  /*6950*/  HMMA.16816.F32 R12, R44, R18.reuse, RZ ;  /* 0x000000122c0c723c */ /* 0x080fe200000018ff */
[----:B------:R-:W1:Y:S07]  /*6960*/  LDSM.16.M88.4 R208, [R240] ;  /* 0x00000000f0d0783b */ /* 0x000e6e0000000200 */
[C---:B------:R-:W-:Y:S08]  /*6970*/  HMMA.16816.F32 R16, R48.reuse, R18, RZ ;  /* 0x000000123010723c */ /* 0x040ff000000018ff */
[-C--:B----4-:R-:W-:Y:S08]  /*6980*/  HMMA.16816.F32 R20, R48, R32.reuse, RZ ;  /* 0x000000203014723c */ /* 0x090ff000000018ff */
[C---:B------:R-:W-:Y:S08]  /*6990*/  HMMA.16816.F32 R24, R44.reuse, R32, RZ ;  /* 0x000000202c18723c */ /* 0x040ff000000018ff */
[-C--:B------:R-:W-:Y:S08]  /*69a0*/  HMMA.16816.F32 R28, R44, R34.reuse, RZ ;  /* 0x000000222c1c723c */ /* 0x080ff000000018ff */
[C---:B------:R-:W-:Y:S04]  /*69b0*/  HMMA.16816.F32 R32, R48.reuse, R34, RZ ;  /* 0x000000223020723c */ /* 0x040fe800000018ff */
[----:B--2---:R-:W-:Y:S04]  /*69c0*/  @!P6 IMAD.MOV.U32 R3, RZ, RZ, R39 ;  /* 0x000000ffff03e224 */ /* 0x004fe800078e0027 */
[----:B------:R-:W-:Y:S02]  /*69d0*/  @!P6 IMAD.WIDE.U32 R2, R36, 0x30, R2 ;  /* 0x000000302402e825 */ /* 0x000fe400078e0002 */
[-C--:B------:R-:W-:Y:S02]  /*69e0*/  HMMA.16816.F32 R36, R48, R172.reuse, RZ ;  /* 0x000000ac3024723c */ /* 0x080fe400000018ff */
[----:B------:R-:W-:Y:S02]  /*69f0*/  @!P6 IMAD.IADD R165, R3, 0x1, R0 ;  /* 0x0000000103a5e824 */ /* 0x000fe400078e0200 */
[C---:B------:R-:W-:Y:S03]  /*6a00*/  @!P6 IMAD.SHL.U32 R0, R2.reuse, 0x2, RZ ;  /* 0x000000020200e824 */ /* 0x040fe600078e00ff */
[----:B------:R-:W-:Y:S01]  /*6a10*/  @!P6 SHF.L.U64.HI R165, R2, 0x1, R165 ;  /* 0x0000000102a5e819 */ /* 0x000fe200000102a5 */
[C---:B------:R-:W-:Y:S04]  /*6a20*/  HMMA.16816.F32 R40, R44.reuse, R172, RZ ;  /* 0x000000ac2c28723c */ /* 0x040fe800000018ff */
[C---:B------:R-:W-:Y:S02]  /*6a30*/  @!P6 IADD3 R168, P0, R0.reuse, c[0x0][0x1f8], RZ ;  /* 0x00007e0000a8ea10 */ /* 0x040fe40007f1e0ff */
[----:B------:R-:W-:Y:S02]  /*6a40*/  @!P6 IADD3 R0, P5, R0, 0x80, RZ ;  /* 0x000000800000e810 */ /* 0x000fe40007fbe0ff */
[-C--:B------:R-:W-:Y:S01]  /*6a50*/  HMMA.16816.F32 R44, R44, R174.reuse, RZ ;  /* 0x000000ae2c2c723c */ /* 0x080fe200000018ff */
[----:B------:R-:W-:Y:S03]  /*6a60*/  @!P6 IADD3.X R169, R165, c[0x0][0x1fc], RZ, P0, !PT ;  /* 0x00007f00a5a9ea10 */ /* 0x000fe600007fe4ff */
[----:B------:R-:W-:Y:S02]  /*6a70*/  @!P6 IADD3 R212, P2, R0, c[0x0][0x1f8], RZ ;  /* 0x00007e0000d4ea10 */ /* 0x000fe40007f5e0ff */
[----:B------:R-:W-:Y:S01]  /*6a80*/  @!PT LDS RZ, [RZ] ;  /* 0x00000000fffff984 */ /* 0x000fe20000000800 */
[----:B------:R-:W-:Y:S01]  /*6a90*/  @!PT LDS RZ, [RZ] ;  /* 0x00000000fffff984 */ /* 0x000fe20000000800 */
[----:B------:R-:W-:Y:S01]  /*6aa0*/  @!PT LDS RZ, [RZ] ;  /* 0x00000000fffff984 */ /* 0x000fe20000000800 */
[----:B------:R2:W-:Y:S01]  /*6ab0*/  @!P6 LDGSTS.E.BYPASS.LTC128B.128 [R243+0x2080], [R168.64], !P4 ;  /* 0x02080000a8f3efae */ /* 0x0005e2000e101d4e */
[----:B------:R-:W-:Y:S01]  /*6ac0*/  @!P6 IADD3 R2, P1, R168, UR10, RZ ;  /* 0x0000000aa802ec10 */ /* 0x000fe2000ff3e0ff */
[----:B------:R-:W-:Y:S04]  /*6ad0*/  HMMA.16816.F32 R48, R48, R174, RZ ;  /* 0x000000ae3030723c */ /* 0x000fe800000018ff */
[----:B------:R-:W-:Y:S02]  /*6ae0*/  @!P6 IADD3.X R213, RZ, c[0x0][0x1fc], R165, P2, P5 ;  /* 0x00007f00ffd5ea10 */ /* 0x000fe400017ea4a5 */
[----:B------:R-:W-:Y:S02]  /*6af0*/  @!P6 IADD3.X R3, R169, UR11, RZ, P1, !PT ;  /* 0x0000000ba903ec10 */ /* 0x000fe40008ffe4ff */
[-C--:B-1----:R-:W-:Y:S01]  /*6b00*/  HMMA.16816.F32 R4, R192, R196.reuse, R4 ;  /* 0x000000c4c004723c */ /* 0x082fe20000001804 */
[----:B------:R1:W-:Y:S04]  /*6b10*/  @!P6 LDGSTS.E.BYPASS.LTC128B.128 [R243+0x3880], [R212.64], !P3 ;  /* 0x03880000d4f3efae */ /* 0x0003e8000d901d4e */
[----:B------:R-:W-:Y:S01]  /*6b20*/  @!P6 IADD3 R172, P0, R2, UR10, RZ ;  /* 0x0000000a02acec10 */ /* 0x000fe2000ff1e0ff */
[----:B------:R4:W-:Y:S02]  /*6b30*/  @!P6 LDGSTS.E.BYPASS.LTC128B.128 [R243+0x2880], [R2.64], !P4 ;  /* 0x0288000002f3efae */ /* 0x0009e4000e101d4e */
[C---:B------:R-:W-:Y:S03]  /*6b40*/  HMMA.16816.F32 R8, R200.reuse, R196, R8 ;  /* 0x000000c4c808723c */ /* 0x040fe60000001808 */
[----:B------:R4:W-:Y:S01]  /*6b50*/  @!P6 LDGSTS.E.BYPASS.LTC128B.128 [R243+0x4080], [R2.64+0x80], !P3 ;  /* 0x0408008002f3efae */ /* 0x0009e2000d901d4e */
[----:B------:R-:W-:Y:S02]  /*6b60*/  @!P6 IADD3.X R173, R3, UR11, RZ, P0, !PT ;  /* 0x0000000b03adec10 */ /* 0x000fe400087fe4ff */
[----:B------:R-:W-:Y:S02]  /*6b70*/  PLOP3.LUT P0, PT, PT, PT, UP3, 0x80, 0x0 ;  /* 0x000000000000781c */ /* 0x000fe40003f0f038 */
[-C--:B------:R-:W-:Y:S01]  /*6b80*/  HMMA.16816.F32 R12, R200, R198.reuse, R12 ;  /* 0x000000c6c80c723c */ /* 0x080fe2000000180c */
[----:B------:R2:W-:Y:S03]  /*6b90*/  @!P6 LDGSTS.E.BYPASS.LTC128B.128 [R243+0x3080], [R172.64], !P4 ;  /* 0x03080000acf3efae */ /* 0x0005e6000e101d4e */
[----:B------:R-:W-:Y:S02]  /*6ba0*/  IMAD.MOV.U32 R245, RZ, RZ, c[0x0][0x1e4] ;  /* 0x00007900fff57624 */ /* 0x000fe400078e00ff */
[----:B------:R2:W-:Y:S01]  /*6bb0*/  @!P6 LDGSTS.E.BYPASS.LTC128B.128 [R243+0x4880], [R172.64+0x80], !P3 ;  /* 0x04880080acf3efae */ /* 0x0005e2000d901d4e */
[C---:B------:R-:W-:Y:S01]  /*6bc0*/  ISETP.GT.AND P6, PT, R242.reuse, UR8, PT ;  /* 0x00000008f2007c0c */ /* 0x040fe2000bfc4270 */
[C---:B------:R-:W-:Y:S03]  /*6bd0*/  HMMA.16816.F32 R16, R192.reuse, R198, R16 ;  /* 0x000000c6c010723c */ /* 0x040fe60000001810 */
[----:B------:R-:W-:Y:S05]  /*6be0*/  LDSM.16.M88.4 R216, [R232+0xa080] ;  /* 0x00a08000e8d8783b */ /* 0x000fea0000000200 */
[-C--:B---3--:R-:W-:Y:S01]  /*6bf0*/  HMMA.16816.F32 R20, R192, R204.reuse, R20 ;  /* 0x000000ccc014723c */ /* 0x088fe20000001814 */
[----:B------:R-:W0:Y:S03]  /*6c00*/  LDGDEPBAR ;  /* 0x00000000000079af */ /* 0x000e260000000000 */
[----:B------:R-:W-:Y:S02]  /*6c10*/  @P6 IADD3 R0, R242, -0x1, RZ ;  /* 0xfffffffff2006810 */ /* 0x000fe40007ffe0ff */
[----:B-1----:R-:W-:Y:S01]  /*6c20*/  LDSM.16.M88.4 R212, [R230+0x5080] ;  /* 0x00508000e6d4783b */ /* 0x002fe20000000200 */
[----:B----4-:R-:W-:Y:S01]  /*6c30*/  @P6 IMAD.MOV.U32 R3, RZ, RZ, R247 ;  /* 0x000000ffff036224 */ /* 0x010fe200078e00f7 */
[C---:B------:R-:W-:Y:S03]  /*6c40*/  HMMA.16816.F32 R24, R200.reuse, R204, R24 ;  /* 0x000000ccc818723c */ /* 0x040fe60000001818 */
[----:B------:R-:W-:Y:S01]  /*6c50*/  LDSM.16.M88.4 R220, [R230+0x5880] ;  /* 0x00588000e6dc783b */ /* 0x000fe20000000200 */
[----:B--2---:R-:W-:Y:S01]  /*6c60*/  @P6 IMAD.WIDE.U32 R168, R0, c[0x0][0x1e0], RZ ;  /* 0x0000780000a86a25 */ /* 0x004fe200078e00ff */
[----:B------:R-:W-:Y:S03]  /*6c70*/  @P6 SHF.R.S32.HI R2, RZ, 0x1f, R0 ;  /* 0x0000001fff026819 */ /* 0x000fe60000011400 */
[-C--:B------:R-:W-:Y:S01]  /*6c80*/  HMMA.16816.F32 R28, R200, R206.reuse, R28 ;  /* 0x000000cec81c723c */ /* 0x080fe2000000181c */
[----:B------:R-:W1:Y:S03]  /*6c90*/  LDSM.16.M88.4 R172, [R232+0x8080] ;  /* 0x00808000e8ac783b */ /* 0x000e660000000200 */
[----:B------:R-:W-:Y:S02]  /*6ca0*/  @P6 IMAD R2, R2, c[0x0][0x1e0], RZ ;  /* 0x0000780002026a24 */ /* 0x000fe400078e02ff */
[----:B------:R-:W2:Y:S02]  /*6cb0*/  LDSM.16.M88.4 R196, [R230+0x6080] ;  /* 0x00608000e6c4783b */ /* 0x000ea40000000200 */
[C---:B------:R-:W-:Y:S03]  /*6cc0*/  HMMA.16816.F32 R32, R192.reuse, R206, R32 ;  /* 0x000000cec020723c */ /* 0x040fe60000001820 */
[----:B------:R-:W-:Y:S01]  /*6cd0*/  LDSM.16.M88.4 R204, [R229] ;  /* 0x00000000e5cc783b */ /* 0x000fe20000000200 */
[----:B------:R-:W-:Y:S04]  /*6ce0*/  @P6 IMAD R2, R0, c[0x0][0x1e4], R2 ;  /* 0x0000790000026a24 */ /* 0x000fe800078e0202 */
[-C--:B------:R-:W-:Y:S04]  /*6cf0*/  HMMA.16816.F32 R36, R192, R208.reuse, R36 ;  /* 0x000000d0c024723c */ /* 0x080fe80000001824 */
[----:B------:R-:W-:Y:S02]  /*6d00*/  @P6 IMAD.IADD R0, R169, 0x1, R2 ;  /* 0x00000001a9006824 */ /* 0x000fe400078e0202 */
[----:B------:R-:W-:Y:S02]  /*6d10*/  @P6 IMAD.MOV.U32 R2, RZ, RZ, R244 ;  /* 0x000000ffff026224 */ /* 0x000fe400078e00f4 */
[C---:B------:R-:W-:Y:S01]  /*6d20*/  HMMA.16816.F32 R40, R200.reuse, R208, R40 ;  /* 0x000000d0c828723c */ /* 0x040fe20000001828 */
[----:B------:R-:W-:Y:S03]  /*6d30*/  IMAD.MOV.U32 R244, RZ, RZ, c[0x0][0x1e0] ;  /* 0x00007800fff47624 */ /* 0x000fe600078e00ff */
[----:B------:R-:W-:Y:S04]  /*6d40*/  @P6 IMAD.WIDE.U32 R2, R168, 0x30, R2 ;  /* 0x00000030a8026825 */ /* 0x000fe800078e0002 */
[-C--:B------:R-:W-:Y:S01]  /*6d50*/  HMMA.16816.F32 R44, R200, R210.reuse, R44 ;  /* 0x000000d2c82c723c */ /* 0x080fe2000000182c */
[----:B------:R-:W3:Y:S03]  /*6d60*/  LDSM.16.M88.4 R200, [R234+0x8080] ;  /* 0x00808000eac8783b */ /* 0x000ee60000000200 */
[----:B------:R-:W-:Y:S02]  /*6d70*/  @P6 IMAD.SHL.U32 R168, R2, 0x2, RZ ;  /* 0x0000000202a86824 */ /* 0x000fe400078e00ff */
[----:B------:R-:W-:Y:S02]  /*6d80*/  @P6 IMAD.SHL.U32 R165, R244, 0x20, RZ ;  /* 0x00000020f4a56824 */ /* 0x000fe400078e00ff */
[----:B------:R-:W-:Y:S01]  /*6d90*/  HMMA.16816.F32 R48, R192, R210, R48 ;  /* 0x000000d2c030723c */ /* 0x000fe20000001830 */
[----:B------:R-:W4:Y:S03]  /*6da0*/  LDSM.16.M88.4 R192, [R234+0xa080] ;  /* 0x00a08000eac0783b */ /* 0x000f260000000200 */
[----:B------:R-:W-:Y:S02]  /*6db0*/  @P6 IMAD R0, R0, 0x30, RZ ;  /* 0x0000003000006824 */ /* 0x000fe400078e02ff */
[----:B------:R-:W2:Y:S02]  /*6dc0*/  LDSM.16.M88.4 R208, [R229+0x800] ;  /* 0x00080000e5d0783b */ /* 0x000ea40000000200 */
[-C--:B-1----:R-:W-:Y:S05]  /*6dd0*/  HMMA.16816.F32 R4, R172, R212.reuse, R4 ;  /* 0x000000d4ac04723c */ /* 0x082fea0000001804 */
[----:B------:R-:W-:Y:S03]  /*6de0*/  @P6 IMAD.IADD R0, R3, 0x1, R0 ;  /* 0x0000000103006824 */ /* 0x000fe600078e0200 */
[C---:B------:R-:W-:Y:S04]  /*6df0*/  HMMA.16816.F32 R8, R216.reuse, R212, R8 ;  /* 0x000000d4d808723c */ /* 0x040fe80000001808 */
[----:B------:R-:W-:Y:S02]  /*6e00*/  @P6 SHF.L.U64.HI R3, R2, 0x1, R0 ;  /* 0x0000000102036819 */ /* 0x000fe40000010200 */
[----:B------:R-:W-:Y:S02]  /*6e10*/  @P6 SHF.L.U64.HI R0, R244, 0x5, R245 ;  /* 0x00000005f4006819 */ /* 0x000fe400000102f5 */
[-C--:B------:R-:W-:Y:S08]  /*6e20*/  HMMA.16816.F32 R12, R216, R214.reuse, R12 ;  /* 0x000000d6d80c723c */ /* 0x080ff0000000180c */
[C---:B------:R-:W-:Y:S01]  /*6e30*/  HMMA.16816.F32 R16, R172.reuse, R214, R16 ;  /* 0x000000d6ac10723c */ /* 0x040fe20000001810 */
[----:B------:R-:W1:Y:S07]  /*6e40*/  LDSM.16.M88.4 R212, [R229+0x1000] ;  /* 0x00100000e5d4783b */ /* 0x000e6e0000000200 */
[-C--:B------:R-:W-:Y:S08]  /*6e50*/  HMMA.16816.F32 R20, R172, R220.reuse, R20 ;  /* 0x000000dcac14723c */ /* 0x080ff00000001814 */
[C---:B------:R-:W-:Y:S08]  /*6e60*/  HMMA.16816.F32 R24, R216.reuse, R220, R24 ;  /* 0x000000dcd818723c */ /* 0x040ff00000001818 */
[-C--:B------:R-:W-:Y:S08]  /*6e70*/  HMMA.16816.F32 R28, R216, R222.reuse, R28 ;  /* 0x000000ded81c723c */ /* 0x080ff0000000181c */
[C---:B------:R-:W-:Y:S01]  /*6e80*/  HMMA.16816.F32 R32, R172.reuse, R222, R32 ;  /* 0x000000deac20723c */ /* 0x040fe20000001820 */
[----:B------:R-:W-:Y:S07]  /*6e90*/  LDSM.16.M88.4 R220, [R224+0x7080] ;  /* 0x00708000e0dc783b */ /* 0x000fee0000000200 */
[-C--:B--2---:R-:W-:Y:S08]  /*6ea0*/  HMMA.16816.F32 R36, R172, R196.reuse, R36 ;  /* 0x000000c4ac24723c */ /* 0x084ff00000001824 */
[C---:B------:R-:W-:Y:S08]  /*6eb0*/  HMMA.16816.F32 R40, R216.reuse, R196, R40 ;  /* 0x000000c4d828723c */ /* 0x040ff00000001828 */
[-C--:B------:R-:W-:Y:S01]  /*6ec0*/  HMMA.16816.F32 R44, R216, R198.reuse, R44 ;  /* 0x000000c6d82c723c */ /* 0x080fe2000000182c */
[----:B------:R-:W-:Y:S07]  /*6ed0*/  LDSM.16.M88.4 R216, [R231+0xe080] ;  /* 0x00e08000e7d8783b */ /* 0x000fee0000000200 */
[----:B------:R-:W-:Y:S01]  /*6ee0*/  HMMA.16816.F32 R48, R172, R198, R48 ;  /* 0x000000c6ac30723c */ /* 0x000fe20000001830 */
[----:B------:R-:W-:Y:S05]  /*6ef0*/  LDSM.16.M88.4 R172, [R231+0xc080] ;  /* 0x00c08000e7ac783b */ /* 0x000fea0000000200 */
[----:B------:R-:W2:Y:S02]  /*6f00*/  LDSM.16.M88.4 R196, [R224+0x6880] ;  /* 0x00688000e0c4783b */ /* 0x000ea40000000200 */
[-C--:B---3--:R-:W-:Y:S08]  /*6f10*/  HMMA.16816.F32 R4, R200, R204.reuse, R4 ;  /* 0x000000ccc804723c */ /* 0x088ff00000001804 */
[C---:B----4-:R-:W-:Y:S08]  /*6f20*/  HMMA.16816.F32 R8, R192.reuse, R204, R8 ;  /* 0x000000ccc008723c */ /* 0x050ff00000001808 */
[-C--:B------:R-:W-:Y:S08]  /*6f30*/  HMMA.16816.F32 R12, R192, R206.reuse, R12 ;  /* 0x000000cec00c723c */ /* 0x080ff0000000180c */
[C---:B------:R-:W-:Y:S01]  /*6f40*/  HMMA.16816.F32 R16, R200.reuse, R206, R16 ;  /* 0x000000cec810723c */ /* 0x040fe20000001810 */
[----:B------:R-:W-:Y:S07]  /*6f50*/  LDSM.16.M88.4 R204, [R239] ;  /* 0x00000000efcc783b */ /* 0x000fee0000000200 */
[-C--:B------:R-:W-:Y:S08]  /*6f60*/  HMMA.16816.F32 R20, R200, R208.reuse, R20 ;  /* 0x000000d0c814723c */ /* 0x080ff00000001814 */
[C---:B------:R-:W-:Y:S08]  /*6f70*/  HMMA.16816.F32 R24, R192.reuse, R208, R24 ;  /* 0x000000d0c018723c */ /* 0x040ff00000001818 */
[-C--:B------:R-:W-:Y:S08]  /*6f80*/  HMMA.16816.F32 R28, R192, R210.reuse, R28 ;  /* 0x000000d2c01c723c */ /* 0x080ff0000000181c */
[C---:B------:R-:W-:Y:S01]  /*6f90*/  HMMA.16816.F32 R32, R200.reuse, R210, R32 ;  /* 0x000000d2c820723c */ /* 0x040fe20000001820 */
[----:B------:R-:W-:Y:S07]  /*6fa0*/  LDSM.16.M88.4 R208, [R233+0xe080] ;  /* 0x00e08000e9d0783b */ /* 0x000fee0000000200 */
[-C--:B-1----:R-:W-:Y:S08]  /*6fb0*/  HMMA.16816.F32 R36, R200, R212.reuse, R36 ;  /* 0x000000d4c824723c */ /* 0x082ff00000001824 */
[C---:B------:R-:W-:Y:S08]  /*6fc0*/  HMMA.16816.F32 R40, R192.reuse, R212, R40 ;  /* 0x000000d4c028723c */ /* 0x040ff00000001828 */
[-C--:B------:R-:W-:Y:S01]  /*6fd0*/  HMMA.16816.F32 R44, R192, R214.reuse, R44 ;  /* 0x000000d6c02c723c */ /* 0x080fe2000000182c */
[----:B------:R-:W1:Y:S07]  /*6fe0*/  LDSM.16.M88.4 R192, [R224+0x7880] ;  /* 0x00788000e0c0783b */ /* 0x000e6e0000000200 */
[----:B------:R-:W-:Y:S01]  /*6ff0*/  HMMA.16816.F32 R48, R200, R214, R48 ;  /* 0x000000d6c830723c */ /* 0x000fe20000001830 */
[----:B------:R-:W3:Y:S05]  /*7000*/  LDSM.16.M88.4 R200, [R233+0xc080] ;  /* 0x00c08000e9c8783b */ /* 0x000eea0000000200 */
[----:B------:R-:W-:Y:S02]  /*7010*/  LDSM.16.M88.4 R212, [R237] ;  /* 0x00000000edd4783b */ /* 0x000fe40000000200 */
[-C--:B--2---:R-:W-:Y:S08]  /*7020*/  HMMA.16816.F32 R4, R172, R196.reuse, R4 ;  /* 0x000000c4ac04723c */ /* 0x084ff00000001804 */
[C---:B------:R-:W-:Y:S08]  /*7030*/  HMMA.16816.F32 R8, R216.reuse, R196, R8 ;  /* 0x000000c4d808723c */ /* 0x040ff00000001808 */
[-C--:B------:R-:W-:Y:S08]  /*7040*/  HMMA.16816.F32 R12, R216, R198.reuse, R12 ;  /* 0x000000c6d80c723c */ /* 0x080ff0000000180c */
[C---:B------:R-:W-:Y:S01]  /*7050*/  HMMA.16816.F32 R16, R172.reuse, R198, R16 ;  /* 0x000000c6ac10723c */ /* 0x040fe20000001810 */
[----:B------:R-:W2:Y:S07]  /*7060*/  LDSM.16.M88.4 R196, [R238] ;  /* 0x00000000eec4783b */ /* 0x000eae0000000200 */
        /* <DEDUP_REMOVED lines=8> */
[----:B------:R-:W-:Y:S07]  /*70f0*/  LDSM.16.M88.4 R216, [R236+0xe080] ;  /* 0x00e08000ecd8783b */ /* 0x000fee0000000200 */
[----:B------:R-:W-:Y:S01]  /*7100*/  HMMA.16816.F32 R48, R172, R194, R48 ;  /* 0x000000c2ac30723c */ /* 0x000fe20000001830 */
[----:B------:R-:W-:Y:S05]  /*7110*/  LDSM.16.M88.4 R172, [R232+0xc080] ;  /* 0x00c08000e8ac783b */ /* 0x000fea0000000200 */
[----:B------:R-:W1:Y:S02]  /*7120*/  LDSM.16.M88.4 R192, [R230+0x6880] ;  /* 0x00688000e6c0783b */ /* 0x000e640000000200 */
[-C--:B---3--:R-:W-:Y:S08]  /*7130*/  HMMA.16816.F32 R4, R200, R204.reuse, R4 ;  /* 0x000000ccc804723c */ /* 0x088ff00000001804 */
[C---:B------:R-:W-:Y:S08]  /*7140*/  HMMA.16816.F32 R8, R208.reuse, R204, R8 ;  /* 0x000000ccd008723c */ /* 0x040ff00000001808 */
[-C--:B------:R-:W-:Y:S08]  /*7150*/  HMMA.16816.F32 R12, R208, R206.reuse, R12 ;  /* 0x000000ced00c723c */ /* 0x080ff0000000180c */
[C---:B------:R-:W-:Y:S01]  /*7160*/  HMMA.16816.F32 R16, R200.reuse, R206, R16 ;  /* 0x000000cec810723c */ /* 0x040fe20000001810 */
[----:B------:R-:W3:Y:S07]  /*7170*/  LDSM.16.M88.4 R204, [R232+0xe080] ;  /* 0x00e08000e8cc783b */ /* 0x000eee0000000200 */
[-C--:B--2---:R-:W-:Y:S08]  /*7180*/  HMMA.16816.F32 R20, R200, R196.reuse, R20 ;  /* 0x000000c4c814723c */ /* 0x084ff00000001814 */
[C---:B------:R-:W-:Y:S08]  /*7190*/  HMMA.16816.F32 R24, R208.reuse, R196, R24 ;  /* 0x000000c4d018723c */ /* 0x040ff00000001818 */
[-C--:B------:R-:W-:Y:S08]  /*71a0*/  HMMA.16816.F32 R28, R208, R198.reuse, R28 ;  /* 0x000000c6d01c723c */ /* 0x080ff0000000181c */
[C---:B------:R-:W-:Y:S01]  /*71b0*/  HMMA.16816.F32 R32, R200.reuse, R198, R32 ;  /* 0x000000c6c820723c */ /* 0x040fe20000001820 */
[----:B------:R-:W2:Y:S07]  /*71c0*/  LDSM.16.M88.4 R196, [R230+0x7080] ;  /* 0x00708000e6c4783b */ /* 0x000eae0000000200 */
[-C--:B------:R-:W-:Y:S08]  /*71d0*/  HMMA.16816.F32 R36, R200, R212.reuse, R36 ;  /* 0x000000d4c824723c */ /* 0x080ff00000001824 */
[C---:B------:R-:W-:Y:S08]  /*71e0*/  HMMA.16816.F32 R40, R208.reuse, R212, R40 ;  /* 0x000000d4d028723c */ /* 0x040ff00000001828 */
[-C--:B------:R-:W-:Y:S01]  /*71f0*/  HMMA.16816.F32 R44, R208, R214.reuse, R44 ;  /* 0x000000d6d02c723c */ /* 0x080fe2000000182c */
[----:B------:R-:W4:Y:S07]  /*7200*/  LDSM.16.M88.4 R208, [R230+0x7880] ;  /* 0x00788000e6d0783b */ /* 0x000f2e0000000200 */
[----:B------:R-:W-:Y:S01]  /*7210*/  HMMA.16816.F32 R48, R200, R214, R48 ;  /* 0x000000d6c830723c */ /* 0x000fe20000001830 */
[----:B------:R-:W-:Y:S05]  /*7220*/  LDSM.16.M88.4 R200, [R234+0xc080] ;  /* 0x00c08000eac8783b */ /* 0x000fea0000000200 */
[----:B------:R-:W4:Y:S02]  /*7230*/  LDSM.16.M88.4 R212, [R229+0x1800] ;  /* 0x00180000e5d4783b */ /* 0x000f240000000200 */
[-C--:B-1----:R-:W-:Y:S08]  /*7240*/  HMMA.16816.F32 R4, R172, R192.reuse, R4 ;  /* 0x000000c0ac04723c */ /* 0x082ff00000001804 */
[C---:B---3--:R-:W-:Y:S07]  /*7250*/  HMMA.16816.F32 R8, R204.reuse, R192, R8 ;  /* 0x000000c0cc08723c */ /* 0x048fee0000001808 */
[C---:B------:R-:W-:Y:S01]  /*7260*/  @P6 IADD3 R192, P5, R168.reuse, 0x80, RZ ;  /* 0x00000080a8c06810 */ /* 0x040fe20007fbe0ff */
[-C--:B------:R-:W-:Y:S04]  /*7270*/  HMMA.16816.F32 R12, R204, R194.reuse, R12 ;  /* 0x000000c2cc0c723c */ /* 0x080fe8000000180c */
[----:B------:R-:W-:Y:S02]  /*7280*/  @P6 IADD3 R168, P1, R168, c[0x0][0x1c8], RZ ;  /* 0x00007200a8a86a10 */ /* 0x000fe40007f3e0ff */
[----:B------:R-:W-:Y:S02]  /*7290*/  @P6 IADD3 R192, P2, R192, c[0x0][0x1c8], RZ ;  /* 0x00007200c0c06a10 */ /* 0x000fe40007f5e0ff */
[C---:B------:R-:W-:Y:S04]  /*72a0*/  HMMA.16816.F32 R16, R172.reuse, R194, R16 ;  /* 0x000000c2ac10723c */ /* 0x040fe80000001810 */
[----:B------:R-:W-:Y:S02]  /*72b0*/  @P6 IADD3.X R169, R3, c[0x0][0x1cc], RZ, P1, !PT ;  /* 0x0000730003a96a10 */ /* 0x000fe40000ffe4ff */
[-C--:B------:R-:W-:Y:S02]  /*72c0*/  @P6 IADD3 R2, P1, R168, R165.reuse, RZ ;  /* 0x000000a5a8026210 */ /* 0x080fe40007f3e0ff */
[-C--:B--2---:R-:W-:Y:S04]  /*72d0*/  HMMA.16816.F32 R20, R172, R196.reuse, R20 ;  /* 0x000000c4ac14723c */ /* 0x084fe80000001814 */
[----:B------:R-:W-:Y:S01]  /*72e0*/  @P6 IADD3.X R193, RZ, c[0x0][0x1cc], R3, P2, P5 ;  /* 0x00007300ffc16a10 */ /* 0x000fe200017ea403 */
[--C-:B------:R-:W-:Y:S03]  /*72f0*/  @P6 IMAD.X R3, R169, 0x1, R0.reuse, P1 ;  /* 0x00000001a9036824 */ /* 0x100fe600008e0600 */
[C---:B------:R-:W-:Y:S08]  /*7300*/  HMMA.16816.F32 R24, R204.reuse, R196, R24 ;  /* 0x000000c4cc18723c */ /* 0x040ff00000001818 */
[-C--:B------:R-:W-:Y:S08]  /*7310*/  HMMA.16816.F32 R28, R204, R198.reuse, R28 ;  /* 0x000000c6cc1c723c */ /* 0x080ff0000000181c */
[C---:B------:R-:W-:Y:S08]  /*7320*/  HMMA.16816.F32 R32, R172.reuse, R198, R32 ;  /* 0x000000c6ac20723c */ /* 0x040ff00000001820 */
[-C--:B----4-:R-:W-:Y:S08]  /*7330*/  HMMA.16816.F32 R36, R172, R208.reuse, R36 ;  /* 0x000000d0ac24723c */ /* 0x090ff00000001824 */
[C---:B------:R-:W-:Y:S08]  /*7340*/  HMMA.16816.F32 R40, R204.reuse, R208, R40 ;  /* 0x000000d0cc28723c */ /* 0x040ff00000001828 */
[-C--:B------:R-:W-:Y:S08]  /*7350*/  HMMA.16816.F32 R44, R204, R210.reuse, R44 ;  /* 0x000000d2cc2c723c */ /* 0x080ff0000000182c */
[----:B------:R-:W-:Y:S01]  /*7360*/  HMMA.16816.F32 R48, R172, R210, R48 ;  /* 0x000000d2ac30723c */ /* 0x000fe20000001830 */
[----:B------:R-:W2:Y:S05]  /*7370*/  LDL R210, [R1+0x10] ;  /* 0x0000100001d27983 */ /* 0x000eaa0000100800 */
[----:B------:R-:W1:Y:S02]  /*7380*/  LDSM.16.M88.4 R172, [R229+0x2800] ;  /* 0x00280000e5ac783b */ /* 0x000e640000000200 */
[-C--:B------:R-:W-:Y:S01]  /*7390*/  HMMA.16816.F32 R4, R200, R212.reuse, R4 ;  /* 0x000000d4c804723c */ /* 0x080fe20000001804 */
[----:B------:R-:W-:Y:S04]  /*73a0*/  DEPBAR.LE SB0, 0x0 ;  /* 0x000080000000791a */ /* 0x000fe80000000000 */
[----:B------:R-:W-:Y:S03]  /*73b0*/  BAR.SYNC.DEFER_BLOCKING 0x0 ;  /* 0x0000000000007b1d */ /* 0x000fe60000010000 */
[C---:B------:R-:W-:Y:S08]  /*73c0*/  HMMA.16816.F32 R8, R216.reuse, R212, R8 ;  /* 0x000000d4d808723c */ /* 0x040ff00000001808 */
[-C--:B------:R-:W-:Y:S08]  /*73d0*/  HMMA.16816.F32 R12, R216, R214.reuse, R12 ;  /* 0x000000d6d80c723c */ /* 0x080ff0000000180c */
[C---:B------:R-:W-:Y:S08]  /*73e0*/  HMMA.16816.F32 R16, R200.reuse, R214, R16 ;  /* 0x000000d6c810723c */ /* 0x040ff00000001810 */
[-C--:B------:R-:W-:Y:S08]  /*73f0*/  HMMA.16816.F32 R20, R200, R220.reuse, R20 ;  /* 0x000000dcc814723c */ /* 0x080ff00000001814 */
[C---:B------:R-:W-:Y:S08]  /*7400*/  HMMA.16816.F32 R24, R216.reuse, R220, R24 ;  /* 0x000000dcd818723c */ /* 0x040ff00000001818 */
[-C--:B------:R-:W-:Y:S01]  /*7410*/  HMMA.16816.F32 R28, R216, R222.reuse, R28 ;  /* 0x000000ded81c723c */ /* 0x080fe2000000181c */
[----:B------:R-:W-:Y:S01]  /*7420*/  @!PT LDS RZ, [RZ] ;  /* 0x00000000fffff984 */ /* 0x000fe20000000800 */
[----:B------:R-:W-:Y:S01]  /*7430*/  @!PT LDS RZ, [RZ] ;  /* 0x00000000fffff984 */ /* 0x000fe20000000800 */
[----:B------:R-:W-:Y:S01]  /*7440*/  @!PT LDS RZ, [RZ] ;  /* 0x00000000fffff984 */ /* 0x000fe20000000800 */
[----:B------:R3:W-:Y:S05]  /*7450*/  @P6 LDGSTS.E.BYPASS.LTC128B.128 [R243+0x5080], [R168.64], !P4 ;  /* 0x05080000a8f36fae */ /* 0x0007ea000e101d4e */
[----:B------:R4:W-:Y:S02]  /*7460*/  @P6 LDGSTS.E.BYPASS.LTC128B.128 [R243+0x6880], [R192.64], !P3 ;  /* 0x06880000c0f36fae */ /* 0x0009e4000d901d4e */
[C---:B------:R-:W-:Y:S03]  /*7470*/  HMMA.16816.F32 R32, R200.reuse, R222, R32 ;  /* 0x000000dec820723c */ /* 0x040fe60000001820 */
[----:B------:R2:W-:Y:S05]  /*7480*/  @P6 LDGSTS.E.BYPASS.LTC128B.128 [R243+0x5880], [R2.64], !P4 ;  /* 0x0588000002f36fae */ /* 0x0005ea000e101d4e */
[-C--:B-1----:R-:W-:Y:S01]  /*7490*/  HMMA.16816.F32 R36, R200, R172.reuse, R36 ;  /* 0x000000acc824723c */ /* 0x082fe20000001824 */
[----:B------:R2:W-:Y:S07]  /*74a0*/  @P6 LDGSTS.E.BYPASS.LTC128B.128 [R243+0x7080], [R2.64+0x80], !P3 ;  /* 0x0708008002f36fae */ /* 0x0005ee000d901d4e */
[C---:B------:R-:W-:Y:S01]  /*74b0*/  HMMA.16816.F32 R40, R216.reuse, R172, R40 ;  /* 0x000000acd828723c */ /* 0x040fe20000001828 */
[----:B------:R4:W2:Y:S07]  /*74c0*/  LDL R173, [R1+0x24] ;  /* 0x0000240001ad7983 */ /* 0x0008ae0000100800 */
[-C--:B------:R-:W-:Y:S08]  /*74d0*/  HMMA.16816.F32 R44, R216, R174.reuse, R44 ;  /* 0x000000aed82c723c */ /* 0x080ff0000000182c */
[----:B------:R-:W-:Y:S04]  /*74e0*/  HMMA.16816.F32 R48, R200, R174, R48 ;  /* 0x000000aec830723c */ /* 0x000fe80000001830 */
[----:B--2---:R-:W-:Y:S01]  /*74f0*/  @P0 IMAD.MOV.U32 R173, RZ, RZ, R167 ;  /* 0x000000ffffad0224 */ /* 0x004fe200078e00a7 */
[----:B---3--:R-:W-:Y:S04]  /*7500*/  @P6 IADD3 R168, P0, R2, R165, RZ ;  /* 0x000000a502a86210 */ /* 0x008fe80007f1e0ff */
[----:B------:R-:W1:Y:S03]  /*7510*/  SHFL.IDX PT, R165, R173, RZ, 0x1c1f ;  /* 0x001c1fffada57589 */ /* 0x000e6600000e0000 */
[----:B------:R-:W-:Y:S01]  /*7520*/  @P6 IMAD.X R169, R3, 0x1, R0, P0 ;  /* 0x0000000103a96824 */ /* 0x000fe200000e0600 */
[----:B------:R-:W-:Y:S01]  /*7530*/  PLOP3.LUT P0, PT, PT, PT, UP2, 0x40, 0x0 ;  /* 0x000000000000781c */ /* 0x000fe20003f0e828 */
[----:B------:R-:W-:Y:S03]  /*7540*/  IMAD R3, R242, -0x30, RZ ;  /* 0xffffffd0f2037824 */ /* 0x000fe600078e02ff */
[----:B------:R2:W-:Y:S02]  /*7550*/  @P6 LDGSTS.E.BYPASS.LTC128B.128 [R243+0x6080], [R168.64], !P4 ;  /* 0x06080000a8f36fae */ /* 0x0005e4000e101d4e */
[----:B------:R-:W-:Y:S03]  /*7560*/  IADD3 R175, -R210, 0x1, R3 ;  /* 0x00000001d2af7810 */ /* 0x000fe60007ffe103 */
[----:B------:R2:W-:Y:S01]  /*7570*/  @P6 LDGSTS.E.BYPASS.LTC128B.128 [R243+0x7880], [R168.64+0x80], !P3 ;  /* 0x07880080a8f36fae */ /* 0x0005e2000d901d4e */
[----:B------:R-:W-:Y:S04]  /*7580*/  IADD3 R175, R175, c[0x0][0x1d0], RZ ;  /* 0x00007400afaf7a10 */ /* 0x000fe80007ffe0ff */
[----:B------:R-:W-:Y:S01]  /*7590*/  IADD3 R175, R175, -c[0x0][0x168], RZ ;  /* 0x80005a00afaf7a10 */ /* 0x000fe20007ffe0ff */
[----:B------:R-:W0:Y:S03]  /*75a0*/  LDGDEPBAR ;  /* 0x00000000000079af */ /* 0x000e260000000000 */
[C---:B------:R-:W-:Y:S02]  /*75b0*/  IADD3 R174, R175.reuse, c[0x0][0x328], RZ ;  /* 0x0000ca00afae7a10 */ /* 0x040fe40007ffe0ff */
[----:B------:R-:W-:Y:S05]  /*75c0*/  IADD3 R175, R175, UR6, RZ ;  /* 0x00000006afaf7c10 */ /* 0x000fea000fffe0ff */
[----:B-1----:R-:W-:Y:S02]  /*75d0*/  IMAD.IADD R0, R165, 0x1, R175 ;  /* 0x00000001a5007824 */ /* 0x002fe400078e02af */
[----:B--2---:R-:W-:Y:S01]  /*75e0*/  IMAD.IADD R169, R174, 0x1, R165 ;  /* 0x00000001aea97824 */ /* 0x004fe200078e02a5 */
[----:B------:R-:W-:-:S05]  /*75f0*/  @P0 BRA `(.L_x_902) ;  /* 0x0000019000000947 */ /* 0x000fca0003800000 */
[----:B----4-:R-:W-:Y:S01]  /*7600*/  IADD3 R2, R165, c[0x0][0x1d0], RZ ;  /* 0x00007400a5027a10 */ /* 0x010fe20007ffe0ff */
        /* <DEDUP_REMOVED lines=13> */
.L_x_904:
[----:B------:R-:W-:Y:S04]  /*76e0*/  MOV R165, c[0x0][0x32c] ;  /* 0x0000cb0000a57a02 */ /* 0x000fe80000000f00 */
[----:B------:R-:W-:Y:S11]  /*76f0*/  ISETP.NE.AND P0, PT, R165, 0x1, PT ;  /* 0x00000001a500780c */ /* 0x000ff60003f05270 */
[----:B------:R-:W-:Y:S02]  /*7700*/  @!UPT UIADD3 URZ, URZ, URZ, URZ ;  /* 0x0000003f3f3ff290 */ /* 0x000fe4000fffe03f */
[----:B------:R-:W-:Y:S05]  /*7710*/  @P0 IMAD.HI.U32 R165, R2, c[0x0][0x330], RZ ;  /* 0x0000cc0002a50a27 */ /* 0x000fea00078e00ff */
[----:B------:R-:W-:Y:S02]  /*7720*/  @P0 SHF.R.U32.HI R2, RZ, c[0x0][0x334], R165 ;  /* 0x0000cd00ff020a19 */ /* 0x000fe400000116a5 */
.L_x_905:
[----:B------:R-:W-:Y:S05]  /*7730*/  BSYNC B0 ;  /* 0x0000000000007941 */ /* 0x000fea0003800000 */
.L_x_903:
[----:B------:R-:W-:Y:S04]  /*7740*/  IMAD.IADD R165, R3, 0x1, -R210 ;  /* 0x0000000103a57824 */ /* 0x000fe800078e0ad2 */
[----:B------:R-:W-:Y:S05]  /*7750*/  IMAD R2, R2, c[0x0][0x32c], R165 ;  /* 0x0000cb0002027a24 */ /* 0x000fea00078e02a5 */
[----:B------:R-:W-:Y:S02]  /*7760*/  IADD3 R165, R2, c[0x0][0x32c], RZ ;  /* 0x0000cb0002a57a10 */ /* 0x000fe40007ffe0ff */
[----:B------:R-:W-:Y:S02]  /*7770*/  IMNMX R0, R0, R2, !PT ;  /* 0x0000000200007217 */ /* 0x000fe40007800200 */
[----:B------:R-:W-:Y:S02]  /*7780*/  IMNMX R169, R169, R165, PT ;  /* 0x000000a5a9a97217 */ /* 0x000fe40003800200 */
.L_x_902:
[----:B----4-:R-:W-:Y:S01]  /*7790*/  PLOP3.LUT P0, PT, PT, PT, UP2, 0x40, 0x0 ;  /* 0x000000000000781c */ /* 0x010fe20003f0e828 */
[----:B------:R-:W1:Y:S02]  /*77a0*/  SHFL.IDX PT, R165, R173, 0x1, 0x1c1f ;  /* 0x003c1f00ada57f89 */ /* 0x000e6400000e0000 */
[----:B-1----:R-:W-:Y:S01]  /*77b0*/  IADD3 R2, R175, R165, RZ ;  /* 0x000000a5af027210 */ /* 0x002fe20007ffe0ff */
[----:B------:R-:W-:Y:S09]  /*77c0*/  IMAD.IADD R168, R174, 0x1, R165 ;  /* 0x00000001aea87824 */ /* 0x000ff200078e02a5 */
[----:B------:R-:W-:-:S05]  /*77d0*/  @P0 BRA `(.L_x_906) ;  /* 0x0000019000000947 */ /* 0x000fca0003800000 */
        /* <DEDUP_REMOVED lines=14> */
.L_x_908:
[----:B------:R-:W-:Y:S04]  /*78c0*/  MOV R167, c[0x0][0x32c] ;  /* 0x0000cb0000a77a02 */ /* 0x000fe80000000f00 */
[----:B------:R-:W-:Y:S11]  /*78d0*/  ISETP.NE.AND P0, PT, R167, 0x1, PT ;  /* 0x00000001a700780c */ /* 0x000ff60003f05270 */
[----:B------:R-:W-:Y:S02]  /*78e0*/  @!UPT UIADD3 URZ, URZ, URZ, URZ ;  /* 0x0000003f3f3ff290 */ /* 0x000fe4000fffe03f */
[----:B------:R-:W-:Y:S05]  /*78f0*/  @P0 IMAD.HI.U32 R167, R165, c[0x0][0x330], RZ ;  /* 0x0000cc00a5a70a27 */ /* 0x000fea00078e00ff */
[----:B------:R-:W-:Y:S02]  /*7900*/  @P0 SHF.R.U32.HI R165, RZ, c[0x0][0x334], R167 ;  /* 0x0000cd00ffa50a19 */ /* 0x000fe400000116a7 */
.L_x_909:
[----:B------:R-:W-:Y:S05]  /*7910*/  BSYNC B0 ;  /* 0x0000000000007941 */ /* 0x000fea0003800000 */
.L_x_907:
[----:B------:R-:W-:Y:S04]  /*7920*/  IMAD.IADD R167, R3, 0x1, -R210 ;  /* 0x0000000103a77824 */ /* 0x000fe800078e0ad2 */
[----:B------:R-:W-:Y:S05]  /*7930*/  IMAD R165, R165, c[0x0][0x32c], R167 ;  /* 0x0000cb00a5a57a24 */ /* 0x000fea00078e02a7 */
[----:B------:R-:W-:Y:S02]  /*7940*/  IADD3 R167, R165, c[0x0][0x32c], RZ ;  /* 0x0000cb00a5a77a10 */ /* 0x000fe40007ffe0ff */
[----:B------:R-:W-:Y:S02]  /*7950*/  IMNMX R2, R2, R165, !PT ;  /* 0x000000a502027217 */ /* 0x000fe40007800200 */
[----:B------:R-:W-:Y:S02]  /*7960*/  IMNMX R168, R168, R167, PT ;  /* 0x000000a7a8a87217 */ /* 0x000fe40003800200 */
.L_x_906:
[----:B------:R-:W-:Y:S01]  /*7970*/  PLOP3.LUT P0, PT, PT, PT, UP2, 0x40, 0x0 ;  /* 0x000000000000781c */ /* 0x000fe20003f0e828 */
        /* <DEDUP_REMOVED lines=18> */
.L_x_912:
[----:B------:R-:W-:Y:S04]  /*7aa0*/  MOV R192, c[0x0][0x32c] ;  /* 0x0000cb0000c07a02 */ /* 0x000fe80000000f00 */
[----:B------:R-:W-:Y:S11]  /*7ab0*/  ISETP.NE.AND P0, PT, R192, 0x1, PT ;  /* 0x00000001c000780c */ /* 0x000ff60003f05270 */
[----:B------:R-:W-:Y:S02]  /*7ac0*/  @!UPT UIADD3 URZ, URZ, URZ, URZ ;  /* 0x0000003f3f3ff290 */ /* 0x000fe4000fffe03f */
[----:B------:R-:W-:Y:S05]  /*7ad0*/  @P0 IMAD.HI.U32 R192, R172, c[0x0][0x330], RZ ;  /* 0x0000cc00acc00a27 */ /* 0x000fea00078e00ff */
[----:B------:R-:W-:Y:S02]  /*7ae0*/  @P0 SHF.R.U32.HI R172, RZ, c[0x0][0x334], R192 ;  /* 0x0000cd00ffac0a19 */ /* 0x000fe400000116c0 */
.L_x_913:
[----:B------:R-:W-:Y:S05]  /*7af0*/  BSYNC B0 ;  /* 0x0000000000007941 */ /* 0x000fea0003800000 */
.L_x_911:
[----:B------:R-:W-:Y:S04]  /*7b00*/  IMAD.IADD R192, R3, 0x1, -R210 ;  /* 0x0000000103c07824 */ /* 0x000fe800078e0ad2 */
[----:B------:R-:W-:Y:S05]  /*7b10*/  IMAD R172, R172, c[0x0][0x32c], R192 ;  /* 0x0000cb00acac7a24 */ /* 0x000fea00078e02c0 */
[----:B------:R-:W-:Y:S02]  /*7b20*/  IADD3 R192, R172, c[0x0][0x32c], RZ ;  /* 0x0000cb00acc07a10 */ /* 0x000fe40007ffe0ff */
[----:B------:R-:W-:Y:S02]  /*7b30*/  IMNMX R165, R165, R172, !PT ;  /* 0x000000aca5a57217 */ /* 0x000fe40007800200 */
[----:B------:R-:W-:Y:S02]  /*7b40*/  IMNMX R167, R167, R192, PT ;  /* 0x000000c0a7a77217 */ /* 0x000fe40003800200 */
.L_x_910:
[C---:B------:R-:W-:Y:S02]  /*7b50*/  ISETP.GE.AND P1, PT, R3.reuse, 0x9, PT ;  /* 0x000000090300780c */ /* 0x040fe40003f26270 */
[----:B------:R-:W-:Y:S02]  /*7b60*/  ISETP.GE.AND P5, PT, R3, 0xa, PT ;  /* 0x0000000a0300780c */ /* 0x000fe40003fa6270 */
[----:B------:R-:W-:Y:S02]  /*7b70*/  ISETP.GT.AND P0, PT, R0, 0x8, !P1 ;  /* 0x000000080000780c */ /* 0x000fe40004f04270 */
[----:B------:R-:W-:Y:S02]  /*7b80*/  P2R R193, PR, RZ, 0x2 ;  /* 0x00000002ffc17803 */ /* 0x000fe40000000000 */
[----:B------:R-:W-:Y:S02]  /*7b90*/  ISETP.LT.OR P0, PT, R169, 0x9, P0 ;  /* 0x00000009a900780c */ /* 0x000fe40000701670 */
[----:B------:R-:W-:Y:S02]  /*7ba0*/  ISETP.GT.AND P1, PT, R2, 0x8, !P1 ;  /* 0x000000080200780c */ /* 0x000fe40004f24270 */
[----:B------:R-:W-:Y:S02]  /*7bb0*/  P2R R199, PR, RZ, 0x10 ;  /* 0x00000010ffc77803 */ /* 0x000fe40000000000 */
[----:B------:R-:W-:Y:S02]  /*7bc0*/  FSEL R194, R16, -INF , !P0 ;  /* 0xff80000010c27808 */ /* 0x000fe40004000000 */
[----:B------:R-:W-:Y:S02]  /*7bd0*/  ISETP.GT.AND P0, PT, R2, 0x9, !P5 ;  /* 0x000000090200780c */ /* 0x000fe40006f04270 */
[C---:B------:R-:W-:Y:S02]  /*7be0*/  ISETP.LT.OR P1, PT, R168.reuse, 0x9, P1 ;  /* 0x00000009a800780c */ /* 0x040fe40000f21670 */
[----:B------:R-:W-:Y:S02]  /*7bf0*/  ISETP.GE.AND P4, PT, R3, 0x11, PT ;  /* 0x000000110300780c */ /* 0x000fe40003f86270 */
[----:B------:R-:W-:Y:S02]  /*7c00*/  ISETP.LT.OR P0, PT, R168, 0xa, P0 ;  /* 0x0000000aa800780c */ /* 0x000fe40000701670 */
[----:B------:R-:W-:Y:S02]  /*7c10*/  FSEL R196, R18, -INF , !P1 ;  /* 0xff80000012c47808 */ /* 0x000fe40004800000 */
[----:B------:R-:W-:Y:S02]  /*7c20*/  ISETP.GT.AND P1, PT, R0, 0x10, !P4 ;  /* 0x000000100000780c */ /* 0x000fe40006724270 */
[----:B------:R-:W-:Y:S02]  /*7c30*/  P2R R198, PR, RZ, 0x8 ;  /* 0x00000008ffc67803 */ /* 0x000fe40000000000 */
[----:B------:R-:W-:Y:S02]  /*7c40*/  FSEL R197, R19, -INF , !P0 ;  /* 0xff80000013c57808 */ /* 0x000fe40004000000 */
[----:B------:R-:W-:Y:S02]  /*7c50*/  ISETP.LT.OR P0, PT, R169, 0x11, P1 ;  /* 0x00000011a900780c */ /* 0x000fe40000f01670 */
[C---:B------:R-:W-:Y:S02]  /*7c60*/  ISETP.GE.AND P3, PT, R3.reuse, 0x12, PT ;  /* 0x000000120300780c */ /* 0x040fe40003f66270 */
[----:B------:R-:W-:Y:S02]  /*7c70*/  FSEL R200, R20, -INF , !P0 ;  /* 0xff80000014c87808 */ /* 0x000fe40004000000 */
[----:B------:R-:W-:Y:S02]  /*7c80*/  ISETP.GT.AND P0, PT, R0, 0x11, !P3 ;  /* 0x000000110000780c */ /* 0x000fe40005f04270 */
[----:B------:R-:W-:Y:S02]  /*7c90*/  ISETP.GE.AND P1, PT, R3, 0x19, PT ;  /* 0x000000190300780c */ /* 0x000fe40003f26270 */
[----:B------:R-:W-:Y:S02]  /*7ca0*/  ISETP.LT.OR P0, PT, R169, 0x12, P0 ;  /* 0x00000012a900780c */ /* 0x000fe40000701670 */
[----:B------:R-:W-:Y:S02]  /*7cb0*/  P2R R172, PR, RZ, 0x10 ;  /* 0x00000010ffac7803 */ /* 0x000fe40000000000 */
[----:B------:R-:W-:Y:S02]  /*7cc0*/  FSEL R201, R21, -INF , !P0 ;  /* 0xff80000015c97808 */ /* 0x000fe40004000000 */
[----:B------:R-:W-:Y:S02]  /*7cd0*/  ISETP.GT.AND P0, PT, R2, 0x10, !P4 ;  /* 0x000000100200780c */ /* 0x000fe40006704270 */
[----:B------:R-:W-:Y:S02]  /*7ce0*/  ISETP.GE.AND P4, PT, R3, 0x1a, PT ;  /* 0x0000001a0300780c */ /* 0x000fe40003f86270 */
[----:B------:R-:W-:Y:S02]  /*7cf0*/  ISETP.LT.OR P0, PT, R168, 0x11, P0 ;  /* 0x00000011a800780c */ /* 0x000fe40000701670 */
[----:B------:R-:W-:Y:S02]  /*7d00*/  ISETP.GT.AND P2, PT, R0, 0x9, !P5 ;  /* 0x000000090000780c */ /* 0x000fe40006f44270 */
[----:B------:R-:W-:Y:S02]  /*7d10*/  FSEL R202, R22, -INF , !P0 ;  /* 0xff80000016ca7808 */ /* 0x000fe40004000000 */
[----:B------:R-:W-:Y:S02]  /*7d20*/  ISETP.GT.AND P0, PT, R2, 0x11, !P3 ;  /* 0x000000110200780c */ /* 0x000fe40005f04270 */
[----:B------:R-:W-:Y:S02]  /*7d30*/  ISETP.LT.OR P2, PT, R169, 0xa, P2 ;  /* 0x0000000aa900780c */ /* 0x000fe40001741670 */
[----:B------:R-:W-:Y:S02]  /*7d40*/  ISETP.LT.OR P0, PT, R168, 0x12, P0 ;  /* 0x00000012a800780c */ /* 0x000fe40000701670 */
[----:B------:R-:W-:Y:S02]  /*7d50*/  FSEL R195, R17, -INF , !P2 ;  /* 0xff80000011c37808 */ /* 0x000fe40005000000 */
[----:B------:R-:W-:Y:S02]  /*7d60*/  FSEL R203, R23, -INF , !P0 ;  /* 0xff80000017cb7808 */ /* 0x000fe40004000000 */
[----:B------:R-:W-:Y:S02]  /*7d70*/  ISETP.GT.AND P0, PT, R0, 0x18, !P1 ;  /* 0x000000180000780c */ /* 0x000fe40004f04270 */
[----:B------:R-:W-:Y:S02]  /*7d80*/  P2R R17, PR, RZ, 0x2 ;  /* 0x00000002ff117803 */ /* 0x000fe40000000000 */
[----:B------:R-:W-:Y:S02]  /*7d90*/  ISETP.LT.OR P0, PT, R169, 0x19, P0 ;  /* 0x00000019a900780c */ /* 0x000fe40000701670 */
[----:B------:R-:W-:Y:S02]  /*7da0*/  ISETP.GE.AND P6, PT, R3, 0x22, PT ;  /* 0x000000220300780c */ /* 0x000fe40003fc6270 */
[----:B------:R-:W-:Y:S02]  /*7db0*/  FSEL R204, R32, -INF , !P0 ;  /* 0xff80000020cc7808 */ /* 0x000fe40004000000 */
[----:B------:R-:W-:Y:S02]  /*7dc0*/  ISETP.GT.AND P0, PT, R0, 0x19, !P4 ;  /* 0x000000190000780c */ /* 0x000fe40006704270 */
[----:B------:R-:W-:Y:S02]  /*7dd0*/  P2R R18, PR, RZ, 0x8 ;  /* 0x00000008ff127803 */ /* 0x000fe40000000000 */
[----:B------:R-:W-:Y:S02]  /*7de0*/  ISETP.LT.OR P0, PT, R169, 0x1a, P0 ;  /* 0x0000001aa900780c */ /* 0x000fe40000701670 */
[----:B------:R-:W-:Y:S02]  /*7df0*/  ISETP.GE.AND P3, PT, R3, 0x1, PT ;  /* 0x000000010300780c */ /* 0x000fe40003f66270 */
[----:B------:R-:W-:Y:S02]  /*7e00*/  FSEL R205, R33, -INF , !P0 ;  /* 0xff80000021cd7808 */ /* 0x000fe40004000000 */
[----:B------:R-:W-:Y:S02]  /*7e10*/  ISETP.GT.AND P0, PT, R2, 0x18, !P1 ;  /* 0x000000180200780c */ /* 0x000fe40004f04270 */
[C---:B------:R-:W-:Y:S02]  /*7e20*/  ISETP.GE.AND P1, PT, R3.reuse, 0x21, PT ;  /* 0x000000210300780c */ /* 0x040fe40003f26270 */
[----:B------:R-:W-:Y:S02]  /*7e30*/  ISETP.LT.OR P0, PT, R168, 0x19, P0 ;  /* 0x00000019a800780c */ /* 0x000fe40000701670 */
[----:B------:R-:W-:Y:S02]  /*7e40*/  P2R R23, PR, RZ, 0x10 ;  /* 0x00000010ff177803 */ /* 0x000fe40000000000 */
        /* <DEDUP_REMOVED lines=14> */
[----:B------:R-:W-:Y:S02]  /*7f30*/  P2R R22, PR, RZ, 0x8 ;  /* 0x00000008ff167803 */ /* 0x000fe40000000000 */
[----:B------:R-:W-:Y:S02]  /*7f40*/  FSEL R218, R37, -INF , !P0 ;  /* 0xff80000025da7808 */ /* 0x000fe40004000000 */
[----:B------:R-:W-:Y:S04]  /*7f50*/  ISETP.GT.AND P0, PT, R2, 0x20, !P1 ;  /* 0x000000200200780c */ /* 0x000fe80004f04270 */
[----:B------:R-:W-:Y:S04]  /*7f60*/  ISETP.LT.OR P0, PT, R168, 0x21, P0 ;  /* 0x00000021a800780c */ /* 0x000fe80000701670 */
[----:B------:R-:W-:Y:S02]  /*7f70*/  FSEL R219, R38, -INF , !P0 ;  /* 0xff80000026db7808 */ /* 0x000fe40004000000 */
[----:B------:R-:W-:Y:S04]  /*7f80*/  ISETP.GT.AND P0, PT, R2, 0x21, !P6 ;  /* 0x000000210200780c */ /* 0x000fe80007704270 */
[----:B------:R-:W-:Y:S04]  /*7f90*/  ISETP.LT.OR P0, PT, R168, 0x22, P0 ;  /* 0x00000022a800780c */ /* 0x000fe80000701670 */
[----:B------:R-:W-:Y:S02]  /*7fa0*/  FSEL R220, R39, -INF , !P0 ;  /* 0xff80000027dc7808 */ /* 0x000fe40004000000 */
[----:B------:R-:W-:Y:S04]  /*7fb0*/  ISETP.GT.AND P0, PT, R0, RZ, !P3 ;  /* 0x000000ff0000720c */ /* 0x000fe80005f04270 */
[C---:B------:R-:W-:Y:S04]  /*7fc0*/  ISETP.LT.OR P0, PT, R169.reuse, 0x1, P0 ;  /* 0x00000001a900780c */ /* 0x040fe80000701670 */
[----:B------:R-:W-:Y:S02]  /*7fd0*/  FSEL R16, R4, -INF , !P0 ;  /* 0xff80000004107808 */ /* 0x000fe40004000000 */
[----:B------:R-:W-:Y:S01]  /*7fe0*/  ISETP.GT.AND P0, PT, R0, 0x1, !P4 ;  /* 0x000000010000780c */ /* 0x000fe20006704270 */
[----:B------:R-:W1:Y:S03]  /*7ff0*/  SHFL.IDX PT, R4, R173, 0x3, 0x1c1f ;  /* 0x007c1f00ad047f89 */ /* 0x000e6600000e0000 */
[----:B------:R-:W-:Y:S04]  /*8000*/  ISETP.LT.OR P0, PT, R169, 0x2, P0 ;  /* 0x00000002a900780c */ /* 0x000fe80000701670 */
[----:B------:R-:W-:Y:S02]  /*8010*/  FSEL R5, R5, -INF , !P0 ;  /* 0xff80000005057808 */ /* 0x000fe40004000000 */
[----:B------:R-:W-:Y:S04]  /*8020*/  ISETP.GT.AND P0, PT, R2, 0x1, !P4 ;  /* 0x000000010200780c */ /* 0x000fe80006704270 */
[----:B------:R-:W-:Y:S04]  /*8030*/  ISETP.LT.OR P0, PT, R168, 0x2, P0 ;  /* 0x00000002a800780c */ /* 0x000fe80000701670 */
[----:B------:R-:W-:Y:S02]  /*8040*/  FSEL R19, R7, -INF , !P0 ;  /* 0xff80000007137808 */ /* 0x000fe40004000000 */
[----:B------:R-:W-:Y:S04]  /*8050*/  ISETP.GT.AND P0, PT, R2, RZ, !P3 ;  /* 0x000000ff0200720c */ /* 0x000fe80005f04270 */
[----:B------:R-:W-:Y:S04]  /*8060*/  ISETP.LT.OR P0, PT, R168, 0x1, P0 ;  /* 0x00000001a800780c */ /* 0x000fe80000701670 */
[----:B------:R-:W-:Y:S02]  /*8070*/  FSEL R6, R6, -INF , !P0 ;  /* 0xff80000006067808 */ /* 0x000fe40004000000 */
[----:B------:R-:W-:Y:S04]  /*8080*/  ISETP.GT.AND P0, PT, R0, 0x28, !P5 ;  /* 0x000000280000780c */ /* 0x000fe80006f04270 */
[----:B------:R-:W-:Y:S04]  /*8090*/  ISETP.LT.OR P0, PT, R169, 0x29, P0 ;  /* 0x00000029a900780c */ /* 0x000fe80000701670 */
[----:B------:R-:W-:Y:S02]  /*80a0*/  FSEL R221, R48, -INF , !P0 ;  /* 0xff80000030dd7808 */ /* 0x000fe40004000000 */
[----:B------:R-:W-:Y:S04]  /*80b0*/  ISETP.GE.AND P0, PT, R3, 0x2a, PT ;  /* 0x0000002a0300780c */ /* 0x000fe80003f06270 */
[----:B------:R-:W-:Y:S01]  /*80c0*/  ISETP.GT.AND P2, PT, R0, 0x29, !P0 ;  /* 0x000000290000780c */ /* 0x000fe20004744270 */
[--C-:B-1----:R-:W-:Y:S03]  /*80d0*/  IMAD.IADD R0, R175, 0x1, R4.reuse ;  /* 0x00000001af007824 */ /* 0x102fe600078e0204 */
[----:B------:R-:W-:Y:S04]  /*80e0*/  ISETP.LT.OR P2, PT, R169, 0x2a, P2 ;  /* 0x0000002aa900780c */ /* 0x000fe80001741670 */
[----:B------:R-:W-:Y:S02]  /*80f0*/  FSEL R222, R49, -INF , !P2 ;  /* 0xff80000031de7808 */ /* 0x000fe40005000000 */
[----:B------:R-:W-:Y:S04]  /*8100*/  ISETP.GT.AND P2, PT, R2, 0x28, !P5 ;  /* 0x000000280200780c */ /* 0x000fe80006f44270 */
[----:B------:R-:W-:Y:S04]  /*8110*/  ISETP.LT.OR P2, PT, R168, 0x29, P2 ;  /* 0x00000029a800780c */ /* 0x000fe80001741670 */
[----:B------:R-:W-:Y:S02]  /*8120*/  FSEL R223, R50, -INF , !P2 ;  /* 0xff80000032df7808 */ /* 0x000fe40005000000 */
[----:B------:R-:W-:Y:S01]  /*8130*/  ISETP.GT.AND P2, PT, R2, 0x29, !P0 ;  /* 0x000000290200780c */ /* 0x000fe20004744270 */
[----:B------:R-:W-:Y:S03]  /*8140*/  IMAD.IADD R2, R174, 0x1, R4 ;  /* 0x00000001ae027824 */ /* 0x000fe600078e0204 */
[----:B------:R-:W-:Y:S04]  /*8150*/  ISETP.LT.OR P2, PT, R168, 0x2a, P2 ;  /* 0x0000002aa800780c */ /* 0x000fe80001741670 */
[----:B------:R-:W-:Y:S02]  /*8160*/  FSEL R246, R51, -INF , !P2 ;  /* 0xff80000033f67808 */ /* 0x000fe40005000000 */
[----:B------:R-:W-:Y:S02]  /*8170*/  ISETP.GT.AND P2, PT, R165, 0x1, !P4 ;  /* 0x00000001a500780c */ /* 0x000fe40006744270 */
[----:B------:R-:W-:Y:S02]  /*8180*/  ISETP.NE.AND P4, PT, R20, RZ, PT ;  /* 0x000000ff1400720c */ /* 0x000fe40003f85270 */
[----:B------:R-:W-:Y:S04]  /*8190*/  ISETP.LT.OR P2, PT, R167, 0x2, P2 ;  /* 0x00000002a700780c */ /* 0x000fe80001741670 */
[----:B------:R-:W-:Y:S02]  /*81a0*/  FSEL R20, R9, -INF , !P2 ;  /* 0xff80000009147808 */ /* 0x000fe40005000000 */
[----:B------:R-:W-:Y:S04]  /*81b0*/  ISETP.NE.AND P2, PT, R193, RZ, PT ;  /* 0x000000ffc100720c */ /* 0x000fe80003f45270 */
[----:B------:R-:W-:Y:S04]  /*81c0*/  ISETP.GT.AND P2, PT, R165, 0x8, !P2 ;  /* 0x00000008a500780c */ /* 0x000fe80005744270 */
        /* <DEDUP_REMOVED lines=18> */
[----:B------:R-:W-:Y:S02]  /*82f0*/  ISETP.GT.AND P2, PT, R165, 0x19, !P4 ;  /* 0x00000019a500780c */ /* 0x000fe40006744270 */
[----:B------:R-:W-:Y:S02]  /*8300*/  ISETP.NE.AND P4, PT, R199, RZ, PT ;  /* 0x000000ffc700720c */ /* 0x000fe40003f85270 */
        /* <DEDUP_REMOVED lines=11> */
[----:B------:R-:W-:Y:S02]  /*83c0*/  ISETP.GT.AND P2, PT, R165, RZ, !P3 ;  /* 0x000000ffa500720c */ /* 0x000fe40005f44270 */
[----:B------:R-:W-:Y:S02]  /*83d0*/  ISETP.NE.AND P3, PT, R198, RZ, PT ;  /* 0x000000ffc600720c */ /* 0x000fe40003f65270 */
[----:B------:R-:W-:Y:S04]  /*83e0*/  ISETP.LT.OR P2, PT, R167, 0x1, P2 ;  /* 0x00000001a700780c */ /* 0x000fe80001741670 */
[----:B------:R-:W-:Y:S02]  /*83f0*/  FSEL R8, R8, -INF , !P2 ;  /* 0xff80000008087808 */ /* 0x000fe40005000000 */
[----:B------:R-:W-:Y:S04]  /*8400*/  ISETP.GT.AND P2, PT, R165, 0x29, !P0 ;  /* 0x00000029a500780c */ /* 0x000fe80004744270 */
[----:B------:R-:W-:Y:S04]  /*8410*/  ISETP.LT.OR P2, PT, R167, 0x2a, P2 ;  /* 0x0000002aa700780c */ /* 0x000fe80001741670 */
[----:B------:R-:W-:Y:S02]  /*8420*/  FSEL R247, R45, -INF , !P2 ;  /* 0xff8000002df77808 */ /* 0x000fe40005000000 */
[----:B------:R-:W-:Y:S11]  /*8430*/  PLOP3.LUT P2, PT, PT, PT, UP2, 0x40, 0x0 ;  /* 0x000000000000781c */ /* 0x000ff60003f4e828 */
[----:B------:R-:W-:Y:S02]  /*8440*/  @!UPT UIADD3 URZ, URZ, URZ, URZ ;  /* 0x0000003f3f3ff290 */ /* 0x000fe4000fffe03f */
        /* <DEDUP_REMOVED lines=15> */
.L_x_916:
[----:B------:R-:W-:Y:S04]  /*8540*/  MOV R7, c[0x0][0x32c] ;  /* 0x0000cb0000077a02 */ /* 0x000fe80000000f00 */
[----:B------:R-:W-:Y:S11]  /*8550*/  ISETP.NE.AND P2, PT, R7, 0x1, PT ;  /* 0x000000010700780c */ /* 0x000ff60003f45270 */
[----:B------:R-:W-:Y:S02]  /*8560*/  @!UPT UIADD3 URZ, URZ, URZ, URZ ;  /* 0x0000003f3f3ff290 */ /* 0x000fe4000fffe03f */
[----:B------:R-:W-:Y:S05]  /*8570*/  @P2 IMAD.HI.U32 R7, R4, c[0x0][0x330], RZ ;  /* 0x0000cc0004072a27 */ /* 0x000fea00078e00ff */
[----:B------:R-:W-:Y:S02]  /*8580*/  @P2 SHF.R.U32.HI R4, RZ, c[0x0][0x334], R7 ;  /* 0x0000cd00ff042a19 */ /* 0x000fe40000011607 */
.L_x_917:
[----:B------:R-:W-:Y:S05]  /*8590*/  BSYNC B0 ;  /* 0x0000000000007941 */ /* 0x000fea0003800000 */
.L_x_915:
[----:B------:R-:W-:Y:S04]  /*85a0*/  IMAD.IADD R3, R3, 0x1, -R210 ;  /* 0x0000000103037824 */ /* 0x000fe800078e0ad2 */
[----:B------:R-:W-:Y:S05]  /*85b0*/  IMAD R4, R4, c[0x0][0x32c], R3 ;  /* 0x0000cb0004047a24 */ /* 0x000fea00078e0203 */
[----:B------:R-:W-:Y:S02]  /*85c0*/  IADD3 R3, R4, c[0x0][0x32c], RZ ;  /* 0x0000cb0004037a10 */ /* 0x000fe40007ffe0ff */
[----:B------:R-:W-:Y:S02]  /*85d0*/  IMNMX R0, R0, R4, !PT ;  /* 0x0000000400007217 */ /* 0x000fe40007800200 */
[----:B------:R-:W-:Y:S02]  /*85e0*/  IMNMX R2, R2, R3, PT ;  /* 0x0000000302027217 */ /* 0x000fe40003800200 */
.L_x_914:
[----:B------:R-:W-:Y:S01]  /*85f0*/  FMNMX.FTZ R169, R16, R164, !PT ;  /* 0x000000a410a97209 */ /* 0x000fe20007810000 */
[----:B------:R-:W-:Y:S01]  /*8600*/  LDSM.16.MT88.4 R36, [R226+0x2080] ;  /* 0x00208000e224783b */ /* 0x000fe20000004200 */
[----:B------:R-:W-:Y:S02]  /*8610*/  ISETP.NE.AND P2, PT, R22, RZ, PT ;  /* 0x000000ff1600720c */ /* 0x000fe40003f45270 */
[----:B------:R-:W-:Y:S02]  /*8620*/  FMNMX.FTZ R169, R5, R169, !PT ;  /* 0x000000a905a97209 */ /* 0x000fe40007810000 */
[----:B------:R-:W-:Y:S02]  /*8630*/  ISETP.GT.AND P2, PT, R0, RZ, !P2 ;  /* 0x000000ff0000720c */ /* 0x000fe40005744270 */
[----:B------:R-:W-:Y:S02]  /*8640*/  FMNMX.FTZ R169, R194, R169, !PT ;  /* 0x000000a9c2a97209 */ /* 0x000fe40007810000 */
[----:B------:R-:W-:Y:S02]  /*8650*/  ISETP.LT.OR P2, PT, R2, 0x1, P2 ;  /* 0x000000010200780c */ /* 0x000fe40001741670 */
[----:B------:R-:W-:Y:S02]  /*8660*/  FMNMX.FTZ R169, R195, R169, !PT ;  /* 0x000000a9c3a97209 */ /* 0x000fe40007810000 */
[----:B------:R-:W-:Y:S02]  /*8670*/  FSEL R10, R10, -INF , !P2 ;  /* 0xff8000000a0a7808 */ /* 0x000fe40005000000 */
[----:B------:R-:W-:Y:S02]  /*8680*/  FMNMX.FTZ R169, R200, R169, !PT ;  /* 0x000000a9c8a97209 */ /* 0x000fe40007810000 */
[----:B------:R-:W-:Y:S02]  /*8690*/  ISETP.NE.AND P2, PT, R21, RZ, PT ;  /* 0x000000ff1500720c */ /* 0x000fe40003f45270 */
[----:B------:R-:W-:Y:S02]  /*86a0*/  FMNMX.FTZ R169, R201, R169, !PT ;  /* 0x000000a9c9a97209 */ /* 0x000fe40007810000 */
[----:B------:R-:W-:Y:S02]  /*86b0*/  ISETP.GT.AND P2, PT, R0, 0x1, !P2 ;  /* 0x000000010000780c */ /* 0x000fe40005744270 */
        /* <DEDUP_REMOVED lines=12> */
[----:B------:R-:W-:Y:S01]  /*8780*/  ISETP.NE.AND P2, PT, R192, RZ, PT ;  /* 0x000000ffc000720c */ /* 0x000fe20003f45270 */
[----:B------:R-:W1:Y:S01]  /*8790*/  SHFL.BFLY PT, R7, R169, 0x2, 0x1f ;  /* 0x0c401f00a9077f89 */ /* 0x000e6200000e0000 */
[----:B------:R-:W-:Y:S02]  /*87a0*/  FMNMX.FTZ R3, R6, R166, !PT ;  /* 0x000000a606037209 */ /* 0x000fe40007810000 */
[----:B------:R-:W-:Y:S02]  /*87b0*/  ISETP.GT.AND P2, PT, R0, 0x9, !P2 ;  /* 0x000000090000780c */ /* 0x000fe40005744270 */
[----:B------:R-:W-:Y:S02]  /*87c0*/  FMNMX.FTZ R3, R19, R3, !PT ;  /* 0x0000000313037209 */ /* 0x000fe40007810000 */
[----:B------:R-:W-:Y:S02]  /*87d0*/  ISETP.LT.OR P2, PT, R2, 0xa, P2 ;  /* 0x0000000a0200780c */ /* 0x000fe40001741670 */
[----:B------:R-:W-:Y:S02]  /*87e0*/  FMNMX.FTZ R3, R196, R3, !PT ;  /* 0x00000003c4037209 */ /* 0x000fe40007810000 */
[----:B------:R-:W-:Y:S02]  /*87f0*/  FSEL R15, R15, -INF , !P2 ;  /* 0xff8000000f0f7808 */ /* 0x000fe40005000000 */
[----:B------:R-:W-:Y:S02]  /*8800*/  ISETP.NE.AND P2, PT, R172, RZ, PT ;  /* 0x000000ffac00720c */ /* 0x000fe40003f45270 */
[----:B------:R-:W-:Y:S02]  /*8810*/  FMNMX.FTZ R3, R197, R3, !PT ;  /* 0x00000003c5037209 */ /* 0x000fe40007810000 */
[----:B------:R-:W-:Y:S02]  /*8820*/  ISETP.GT.AND P2, PT, R0, 0x10, !P2 ;  /* 0x000000100000780c */ /* 0x000fe40005744270 */
[----:B------:R-:W-:Y:S02]  /*8830*/  FMNMX.FTZ R3, R202, R3, !PT ;  /* 0x00000003ca037209 */ /* 0x000fe40007810000 */
[----:B------:R-:W-:Y:S02]  /*8840*/  ISETP.LT.OR P2, PT, R2, 0x11, P2 ;  /* 0x000000110200780c */ /* 0x000fe40001741670 */
[----:B------:R-:W-:Y:S02]  /*8850*/  FMNMX.FTZ R3, R203, R3, !PT ;  /* 0x00000003cb037209 */ /* 0x000fe40007810000 */
[----:B------:R-:W-:Y:S02]  /*8860*/  FSEL R199, R26, -INF , !P2 ;  /* 0xff8000001ac77808 */ /* 0x000fe40005000000 */
[----:B------:R-:W-:Y:S02]  /*8870*/  ISETP.NE.AND P2, PT, R18, RZ, PT ;  /* 0x000000ff1200720c */ /* 0x000fe40003f45270 */
[----:B-1----:R-:W-:Y:S02]  /*8880*/  FMNMX.FTZ R169, R169, R7, !PT ;  /* 0x00000007a9a97209 */ /* 0x002fe40007810000 */
[----:B------:R-:W-:Y:S02]  /*8890*/  ISETP.GT.AND P2, PT, R0, 0x11, !P2 ;  /* 0x000000110000780c */ /* 0x000fe40005744270 */
[----:B------:R-:W-:Y:S01]  /*88a0*/  FMNMX.FTZ R3, R208, R3, !PT ;  /* 0x00000003d0037209 */ /* 0x000fe20007810000 */
[----:B------:R-:W1:Y:S01]  /*88b0*/  SHFL.BFLY PT, R7, R169, 0x1, 0x1f ;  /* 0x0c201f00a9077f89 */ /* 0x000e6200000e0000 */
        /* <DEDUP_REMOVED lines=13> */
[----:B-1----:R-:W-:Y:S02]  /*8990*/  FMNMX.FTZ R169, R169, R7, !PT ;  /* 0x00000007a9a97209 */ /* 0x002fe40007810000 */
[----:B------:R-:W-:Y:S02]  /*89a0*/  ISETP.LT.OR P2, PT, R2, 0x1a, P2 ;  /* 0x0000001a0200780c */ /* 0x000fe40001741670 */
[----:B------:R-:W-:Y:S01]  /*89b0*/  FMNMX.FTZ R3, R246, R3, !PT ;  /* 0x00000003f6037209 */ /* 0x000fe20007810000 */
[----:B------:R-:W-:Y:S01]  /*89c0*/  FMUL.FTZ R173, R169, c[0x0][0x2d0] ;  /* 0x0000b400a9ad7a20 */ /* 0x000fe20000410000 */
[----:B------:R-:W-:Y:S02]  /*89d0*/  FSEL R198, R31, -INF , !P2 ;  /* 0xff8000001fc67808 */ /* 0x000fe40005000000 */
[----:B------:R-:W-:Y:S01]  /*89e0*/  FSETP.NEU.FTZ.AND P2, PT, R169, -INF , PT ;  /* 0xff800000a900780b */ /* 0x000fe20003f5d000 */
[----:B------:R-:W1:Y:S01]  /*89f0*/  SHFL.BFLY PT, R168, R3, 0x2, 0x1f ;  /* 0x0c401f0003a87f89 */ /* 0x000e6200000e0000 */
[----:B------:R-:W-:Y:S02]  /*8a00*/  FMNMX.FTZ R4, R20, R4, !PT ;  /* 0x0000000414047209 */ /* 0x000fe40007810000 */
[----:B------:R-:W-:Y:S02]  /*8a10*/  FSEL R173, R173, RZ, P2 ;  /* 0x000000ffadad7208 */ /* 0x000fe40001000000 */
[----:B------:R-:W-:Y:S02]  /*8a20*/  FMNMX.FTZ R4, R12, R4, !PT ;  /* 0x000000040c047209 */ /* 0x000fe40007810000 */
[----:B------:R-:W-:Y:S01]  /*8a30*/  ISETP.GT.AND P1, PT, R0, 0x20, !P1 ;  /* 0x000000200000780c */ /* 0x000fe20004f24270 */
[--C-:B------:R-:W-:Y:S01]  /*8a40*/  FFMA.FTZ R5, R5, c[0x0][0x2d0], -R173.reuse ;  /* 0x0000b40005057a23 */ /* 0x100fe200000108ad */
[----:B------:R-:W-:Y:S01]  /*8a50*/  FMNMX.FTZ R4, R13, R4, !PT ;  /* 0x000000040d047209 */ /* 0x000fe20007810000 */
[--C-:B------:R-:W-:Y:S01]  /*8a60*/  FFMA.FTZ R16, R16, c[0x0][0x2d0], -R173.reuse ;  /* 0x0000b40010107a23 */ /* 0x100fe200000108ad */
[----:B------:R-:W-:Y:S01]  /*8a70*/  ISETP.LT.OR P1, PT, R2, 0x21, P1 ;  /* 0x000000210200780c */ /* 0x000fe20000f21670 */
[----:B------:R2:W-:Y:S01]  /*8a80*/  MUFU.EX2 R249, R5 ;  /* 0x0000000500f97308 */ /* 0x0005e20000000800 */
[----:B------:R-:W-:Y:S02]  /*8a90*/  FMNMX.FTZ R4, R206, R4, !PT ;  /* 0x00000004ce047209 */ /* 0x000fe40007810000 */
[----:B------:R-:W-:Y:S02]  /*8aa0*/  FSEL R215, R42, -INF , !P1 ;  /* 0xff8000002ad77808 */ /* 0x000fe40004800000 */
[----:B------:R-:W-:Y:S02]  /*8ab0*/  FMNMX.FTZ R4, R207, R4, !PT ;  /* 0x00000004cf047209 */ /* 0x000fe40007810000 */
[C---:B------:R-:W-:Y:S02]  /*8ac0*/  ISETP.GT.AND P6, PT, R0.reuse, 0x21, !P6 ;  /* 0x000000210000780c */ /* 0x040fe400077c4270 */
[----:B------:R-:W-:Y:S01]  /*8ad0*/  FMNMX.FTZ R4, R211, R4, !PT ;  /* 0x00000004d3047209 */ /* 0x000fe20007810000 */
[----:B------:R-:W3:Y:S01]  /*8ae0*/  MUFU.EX2 R50, R16 ;  /* 0x0000001000327308 */ /* 0x000ee20000000800 */
[----:B------:R-:W-:Y:S02]  /*8af0*/  ISETP.GT.AND P5, PT, R0, 0x28, !P5 ;  /* 0x000000280000780c */ /* 0x000fe40006fa4270 */
        /* <DEDUP_REMOVED lines=8> */
[----:B--2---:R-:W-:Y:S01]  /*8b80*/  FMNMX.FTZ R5, R14, R4, !PT ;  /* 0x000000040e057209 */ /* 0x004fe20007810000 */
[--C-:B------:R-:W-:Y:S01]  /*8b90*/  FFMA.FTZ R4, R194, c[0x0][0x2d0], -R173.reuse ;  /* 0x0000b400c2047a23 */ /* 0x100fe200000108ad */
[----:B------:R-:W-:Y:S02]  /*8ba0*/  FMNMX.FTZ R3, R247, R3, !PT ;  /* 0x00000003f7037209 */ /* 0x000fe40007810000 */
[----:B------:R-:W-:Y:S01]  /*8bb0*/  FMNMX.FTZ R5, R15, R5, !PT ;  /* 0x000000050f057209 */ /* 0x000fe20007810000 */
[----:B------:R2:W-:Y:S01]  /*8bc0*/  MUFU.EX2 R48, R4 ;  /* 0x0000000400307308 */ /* 0x0005e20000000800 */
[----:B------:R-:W-:Y:S01]  /*8bd0*/  ISETP.GT.AND P0, PT, R0, 0x29, !P0 ;  /* 0x000000290000780c */ /* 0x000fe20004704270 */
[----:B------:R-:W4:Y:S01]  /*8be0*/  SHFL.BFLY PT, R9, R3, 0x2, 0x1f ;  /* 0x0c401f0003097f89 */ /* 0x000f2200000e0000 */
[C---:B------:R-:W-:Y:S02]  /*8bf0*/  ISETP.LT.OR P6, PT, R2.reuse, 0x22, P6 ;  /* 0x000000220200780c */ /* 0x040fe400037c1670 */
[----:B------:R-:W-:Y:S02]  /*8c00*/  ISETP.LT.OR P5, PT, R2, 0x29, P5 ;  /* 0x000000290200780c */ /* 0x000fe40002fa1670 */
[----:B------:R-:W-:Y:S02]  /*8c10*/  FSEL R214, R43, -INF , !P6 ;  /* 0xff8000002bd67808 */ /* 0x000fe40007000000 */
[----:B------:R-:W-:Y:S02]  /*8c20*/  FSEL R216, R46, -INF , !P5 ;  /* 0xff8000002ed87808 */ /* 0x000fe40006800000 */
[----:B------:R-:W-:Y:S02]  /*8c30*/  ISETP.LT.OR P0, PT, R2, 0x2a, P0 ;  /* 0x0000002a0200780c */ /* 0x000fe40000701670 */
[----:B-1----:R-:W-:Y:S02]  /*8c40*/  FMNMX.FTZ R168, R168, R7, !PT ;  /* 0x00000007a8a87209 */ /* 0x002fe40007810000 */
[----:B------:R-:W-:Y:S02]  /*8c50*/  FSEL R172, R47, -INF , !P0 ;  /* 0xff8000002fac7808 */ /* 0x000fe40004000000 */
[C---:B------:R-:W-:Y:S01]  /*8c60*/  FSETP.NEU.FTZ.AND P1, PT, R168.reuse, -INF , PT ;  /* 0xff800000a800780b */ /* 0x040fe20003f3d000 */
[----:B------:R-:W-:Y:S01]  /*8c70*/  FMUL.FTZ R174, R168, c[0x0][0x2d0] ;  /* 0x0000b400a8ae7a20 */ /* 0x000fe20000410000 */
[----:B---3--:R-:W-:Y:S04]  /*8c80*/  F2FP.PACK_AB R192, R249, R50 ;  /* 0x00000032f9c0723e */ /* 0x008fe800000000ff */
[----:B------:R-:W-:Y:S02]  /*8c90*/  FSEL R174, R174, RZ, P1 ;  /* 0x000000ffaeae7208 */ /* 0x000fe40000800000 */
[----:B--2---:R-:W-:Y:S01]  /*8ca0*/  FMNMX.FTZ R4, R199, R5, !PT ;  /* 0x00000005c7047209 */ /* 0x004fe20007810000 */
[----:B------:R-:W-:Y:S01]  /*8cb0*/  FFMA.FTZ R5, R195, c[0x0][0x2d0], -R173 ;  /* 0x0000b400c3057a23 */ /* 0x000fe200000108ad */
[----:B----4-:R-:W-:Y:S01]  /*8cc0*/  FMNMX.FTZ R3, R3, R9, !PT ;  /* 0x0000000903037209 */ /* 0x010fe20007810000 */
[--C-:B------:R-:W-:Y:S01]  /*8cd0*/  FFMA.FTZ R0, R19, c[0x0][0x2d0], -R174.reuse ;  /* 0x0000b40013007a23 */ /* 0x100fe200000108ae */
[----:B------:R-:W-:Y:S01]  /*8ce0*/  FMNMX.FTZ R4, R210, R4, !PT ;  /* 0x00000004d2047209 */ /* 0x000fe20007810000 */
[----:B------:R1:W-:Y:S02]  /*8cf0*/  MUFU.EX2 R24, R5 ;  /* 0x0000000500187308 */ /* 0x0003e40000000800 */
[----:B------:R-:W2:Y:S08]  /*8d00*/  SHFL.BFLY PT, R167, R3, 0x1, 0x1f ;  /* 0x0c201f0003a77f89 */ /* 0x000eb000000e0000 */
[----:B------:R-:W-:Y:S01]  /*8d10*/  MUFU.EX2 R51, R0 ;  /* 0x0000000000337308 */ /* 0x000fe20000000800 */
[----:B-1----:R-:W-:Y:S01]  /*8d20*/  FMNMX.FTZ R5, R213, R4, !PT ;  /* 0x00000004d5057209 */ /* 0x002fe20007810000 */
[--C-:B------:R-:W-:Y:S01]  /*8d30*/  FFMA.FTZ R4, R6, c[0x0][0x2d0], -R174.reuse ;  /* 0x0000b40006047a23 */ /* 0x100fe200000108ae */
[----:B--2---:R-:W-:Y:S01]  /*8d40*/  FMNMX.FTZ R167, R3, R167, !PT ;  /* 0x000000a703a77209 */ /* 0x004fe20007810000 */
[--C-:B------:R-:W-:Y:S01]  /*8d50*/  FFMA.FTZ R3, R197, c[0x0][0x2d0], -R174.reuse ;  /* 0x0000b400c5037a23 */ /* 0x100fe200000108ae */
[----:B------:R-:W-:Y:S05]  /*8d60*/  FMNMX.FTZ R5, R198, R5, !PT ;  /* 0x00000005c6057209 */ /* 0x000fea0007810000 */
[----:B------:R1:W2:Y:S01]  /*8d70*/  MUFU.EX2 R49, R4 ;  /* 0x0000000400317308 */ /* 0x0002a20000000800 */
[C---:B------:R-:W-:Y:S01]  /*8d80*/  FSETP.NEU.FTZ.AND P0, PT, R167.reuse, -INF , PT ;  /* 0xff800000a700780b */ /* 0x040fe20003f1d000 */
[----:B------:R-:W-:Y:S05]  /*8d90*/  FMUL.FTZ R175, R167, c[0x0][0x2d0] ;  /* 0x0000b400a7af7a20 */ /* 0x000fea0000410000 */
[----:B------:R-:W-:Y:S03]  /*8da0*/  FSEL R175, R175, RZ, P0 ;  /* 0x000000ffafaf7208 */ /* 0x000fe60000000000 */
[----:B------:R3:W-:Y:S02]  /*8db0*/  MUFU.EX2 R197, R3 ;  /* 0x0000000300c57308 */ /* 0x0007e40000000800 */
[--C-:B------:R-:W-:Y:S08]  /*8dc0*/  FFMA.FTZ R8, R8, c[0x0][0x2d0], -R175.reuse ;  /* 0x0000b40008087a23 */ /* 0x100ff000000108af */
[----:B------:R-:W-:Y:S01]  /*8dd0*/  MUFU.EX2 R45, R8 ;  /* 0x00000008002d7308 */ /* 0x000fe20000000800 */
[----:B-1----:R-:W-:Y:S02]  /*8de0*/  FMNMX.FTZ R4, R215, R5, !PT ;  /* 0x00000005d7047209 */ /* 0x002fe40007810000 */
[----:B--2---:R-:W-:Y:S02]  /*8df0*/  F2FP.PACK_AB R193, R51, R49 ;  /* 0x0000003133c1723e */ /* 0x004fe400000000ff */
[----:B------:R-:W-:Y:S01]  /*8e00*/  FMNMX.FTZ R2, R214, R4, !PT ;  /* 0x00000004d6027209 */ /* 0x000fe20007810000 */
[--C-:B------:R-:W-:Y:S03]  /*8e10*/  FFMA.FTZ R4, R12, c[0x0][0x2d0], -R175.reuse ;  /* 0x0000b4000c047a23 */ /* 0x100fe600000108af */
[----:B------:R-:W-:Y:S01]  /*8e20*/  FMNMX.FTZ R0, R216, R2, !PT ;  /* 0x00000002d8007209 */ /* 0x000fe20007810000 */
[----:B------:R-:W-:Y:S01]  /*8e30*/  FFMA.FTZ R2, R196, c[0x0][0x2d0], -R174 ;  /* 0x0000b400c4027a23 */ /* 0x000fe200000108ae */
[----:B------:R-:W-:Y:S01]  /*8e40*/  MUFU.EX2 R251, R4 ;  /* 0x0000000400fb7308 */ /* 0x000fe20000000800 */
[--C-:B---3--:R-:W-:Y:S01]  /*8e50*/  FFMA.FTZ R3, R20, c[0x0][0x2d0], -R175.reuse ;  /* 0x0000b40014037a23 */ /* 0x108fe200000108af */
[----:B------:R-:W-:Y:S01]  /*8e60*/  FMNMX.FTZ R0, R172, R0, !PT ;  /* 0x00000000ac007209 */ /* 0x000fe20007810000 */
[----:B------:R-:W-:Y:S01]  /*8e70*/  LDSM.16.MT88.4 R20, [R225+0x2080] ;  /* 0x00208000e114783b */ /* 0x000fe20000004200 */
[----:B------:R-:W-:Y:S04]  /*8e80*/  MOV R196, R24 ;  /* 0x0000001800c47202 */ /* 0x000fe80000000f00 */
[----:B------:R-:W-:Y:S02]  /*8e90*/  F2FP.PACK_AB R194, R196, R48 ;  /* 0x00000030c4c2723e */ /* 0x000fe400000000ff */
[----:B------:R1:W-:Y:S10]  /*8ea0*/  MUFU.EX2 R6, R2 ;  /* 0x0000000200067308 */ /* 0x0003f40000000800 */
[----:B------:R2:W-:Y:S01]  /*8eb0*/  MUFU.EX2 R46, R3 ;  /* 0x00000003002e7308 */ /* 0x0005e20000000800 */
[----:B-1----:R-:W2:Y:S02]  /*8ec0*/  SHFL.BFLY PT, R2, R0, 0x2, 0x1f ;  /* 0x0c401f0000027f89 */ /* 0x002ea400000e0000 */
[----:B--2---:R-:W-:Y:S01]  /*8ed0*/  FMNMX.FTZ R3, R0, R2, !PT ;  /* 0x0000000200037209 */ /* 0x004fe20007810000 */
[----:B------:R-:W-:Y:S01]  /*8ee0*/  FFMA.FTZ R2, R13, c[0x0][0x2d0], -R175 ;  /* 0x0000b4000d027a23 */ /* 0x000fe200000108af */
[----:B------:R-:W-:Y:S05]  /*8ef0*/  FSEL R0, R169, RZ, P2 ;  /* 0x000000ffa9007208 */ /* 0x000fea0001000000 */
[----:B------:R1:W-:Y:S01]  /*8f00*/  MUFU.EX2 R5, R2 ;  /* 0x0000000200057308 */ /* 0x0003e20000000800 */
[----:B------:R-:W2:Y:S01]  /*8f10*/  SHFL.BFLY PT, R4, R3, 0x1, 0x1f ;  /* 0x0c201f0003047f89 */ /* 0x000ea200000e0000 */
[----:B------:R-:W-:Y:S04]  /*8f20*/  FADD.FTZ R0, -R0, R164 ;  /* 0x000000a400007221 */ /* 0x000fe80000010100 */
[----:B------:R-:W-:Y:S04]  /*8f30*/  FMUL.FTZ R0, R0, c[0x0][0x2d0] ;  /* 0x0000b40000007a20 */ /* 0x000fe80000410000 */
[----:B------:R3:W4:Y:S01]  /*8f40*/  MUFU.EX2 R165, R0 ;  /* 0x0000000000a57308 */ /* 0x0007220000000800 */
[----:B-1----:R-:W-:Y:S02]  /*8f50*/  FSEL R2, R168, RZ, P1 ;  /* 0x000000ffa8027208 */ /* 0x002fe40000800000 */
[----:B--2---:R-:W-:Y:S03]  /*8f60*/  FMNMX.FTZ R3, R3, R4, !PT ;  /* 0x0000000403037209 */ /* 0x004fe60007810000 */
[----:B------:R-:W-:Y:S02]  /*8f70*/  FADD.FTZ R2, -R2, R166 ;  /* 0x000000a602027221 */ /* 0x000fe40000010100 */
[----:B------:R-:W-:Y:S02]  /*8f80*/  FMUL.FTZ R166, R3, c[0x0][0x2d0] ;  /* 0x0000b40003a67a20 */ /* 0x000fe40000410000 */
[----:B------:R-:W-:Y:S01]  /*8f90*/  FMUL.FTZ R2, R2, c[0x0][0x2d0] ;  /* 0x0000b40002027a20 */ /* 0x000fe20000410000 */
[----:B---3--:R-:W-:Y:S01]  /*8fa0*/  FSEL R0, R167, RZ, P0 ;  /* 0x000000ffa7007208 */ /* 0x008fe20000000000 */
[----:B----4-:R-:W-:Y:S01]  /*8fb0*/  FMUL.FTZ R16, R165, R188 ;  /* 0x000000bca5107220 */ /* 0x010fe20000410000 */
[----:B------:R-:W-:Y:S01]  /*8fc0*/  FSETP.NEU.FTZ.AND P0, PT, R3, -INF , PT ;  /* 0xff8000000300780b */ /* 0x000fe20003f1d000 */
[----:B------:R-:W1:Y:S01]  /*8fd0*/  MUFU.EX2 R164, R2 ;  /* 0x0000000200a47308 */ /* 0x000e620000000800 */
[C---:B------:R-:W-:Y:S02]  /*8fe0*/  FMUL.FTZ R17, R165.reuse, R189 ;  /* 0x000000bda5117220 */ /* 0x040fe40000410000 */
[----:B------:R-:W-:Y:S01]  /*8ff0*/  FADD.FTZ R0, -R0, R170 ;  /* 0x000000aa00007221 */ /* 0x000fe20000010100 */
[----:B------:R-:W-:Y:S01]  /*9000*/  FSEL R166, R166, RZ, P0 ;  /* 0x000000ffa6a67208 */ /* 0x000fe20000000000 */
[----:B------:R-:W-:Y:S01]  /*9010*/  FMUL.FTZ R32, R165, R144 ;  /* 0x00000090a5207220 */ /* 0x000fe20000410000 */
[----:B------:R-:W-:Y:S01]  /*9020*/  MOV R170, R6 ;  /* 0x0000000600aa7202 */ /* 0x000fe20000000f00 */
[----:B------:R-:W-:Y:S02]  /*9030*/  FMUL.FTZ R0, R0, c[0x0][0x2d0] ;  /* 0x0000b40000007a20 */ /* 0x000fe40000410000 */
[--C-:B------:R-:W-:Y:S01]  /*9040*/  FFMA.FTZ R4, R14, c[0x0][0x2d0], -R166.reuse ;  /* 0x0000b4000e047a23 */ /* 0x100fe200000108a6 */
[----:B------:R-:W-:Y:S01]  /*9050*/  F2FP.PACK_AB R195, R197, R170 ;  /* 0x000000aac5c3723e */ /* 0x000fe200000000ff */
[----:B------:R2:W3:Y:S01]  /*9060*/  MUFU.EX2 R2, R0 ;  /* 0x0000000000027308 */ /* 0x0004e20000000800 */
[C---:B------:R-:W-:Y:S02]  /*9070*/  FMUL.FTZ R33, R165.reuse, R145 ;  /* 0x00000091a5217220 */ /* 0x040fe40000410000 */
[C---:B------:R-:W-:Y:S02]  /*9080*/  FMUL.FTZ R52, R165.reuse, R52 ;  /* 0x00000034a5347220 */ /* 0x040fe40000410000 */
[C---:B------:R-:W-:Y:S02]  /*9090*/  FMUL.FTZ R53, R165.reuse, R53 ;  /* 0x00000035a5357220 */ /* 0x040fe40000410000 */
[C---:B------:R-:W-:Y:S02]  /*90a0*/  FMUL.FTZ R64, R165.reuse, R64 ;  /* 0x00000040a5407220 */ /* 0x040fe40000410000 */
[C---:B------:R-:W-:Y:S01]  /*90b0*/  FMUL.FTZ R65, R165.reuse, R65 ;  /* 0x00000041a5417220 */ /* 0x040fe20000410000 */
[----:B------:R4:W5:Y:S01]  /*90c0*/  MUFU.EX2 R250, R4 ;  /* 0x0000000400fa7308 */ /* 0x0009620000000800 */
[----:B------:R-:W-:Y:S02]  /*90d0*/  FMUL.FTZ R68, R165, R68 ;  /* 0x00000044a5447220 */ /* 0x000fe40000410000 */
[C---:B-1----:R-:W-:Y:S02]  /*90e0*/  FMUL.FTZ R6, R164.reuse, R178 ;  /* 0x000000b2a4067220 */ /* 0x042fe40000410000 */
[C---:B------:R-:W-:Y:S02]  /*90f0*/  FMUL.FTZ R7, R164.reuse, R179 ;  /* 0x000000b3a4077220 */ /* 0x040fe40000410000 */
[C---:B------:R-:W-:Y:S02]  /*9100*/  FMUL.FTZ R18, R164.reuse, R190 ;  /* 0x000000bea4127220 */ /* 0x040fe40000410000 */
[C---:B------:R-:W-:Y:S01]  /*9110*/  FMUL.FTZ R19, R164.reuse, R191 ;  /* 0x000000bfa4137220 */ /* 0x040fe20000410000 */
[----:B------:R-:W-:Y:S01]  /*9120*/  MOV R191, R50 ;  /* 0x0000003200bf7202 */ /* 0x000fe20000000f00 */
[C---:B------:R-:W-:Y:S02]  /*9130*/  FMUL.FTZ R34, R164.reuse, R146 ;  /* 0x00000092a4227220 */ /* 0x040fe40000410000 */
[----:B------:R-:W-:Y:S02]  /*9140*/  FMUL.FTZ R35, R164, R147 ;  /* 0x00000093a4237220 */ /* 0x000fe40000410000 */
[--C-:B--2---:R-:W-:Y:S01]  /*9150*/  FFMA.FTZ R0, R10, c[0x0][0x2d0], -R166.reuse ;  /* 0x0000b4000a007a23 */ /* 0x104fe200000108a6 */
[----:B------:R-:W-:Y:S01]  /*9160*/  LDSM.16.MT88.4 R144, [R226+0x2880] ;  /* 0x00288000e290783b */ /* 0x000fe20000004200 */
[C---:B---3--:R-:W-:Y:S02]  /*9170*/  FMUL.FTZ R9, R2.reuse, R181 ;  /* 0x000000b502097220 */ /* 0x048fe40000410000 */
[----:B------:R-:W1:Y:S01]  /*9180*/  MUFU.EX2 R12, R0 ;  /* 0x00000000000c7308 */ /* 0x000e620000000800 */
[C---:B------:R-:W-:Y:S01]  /*9190*/  FMUL.FTZ R8, R2.reuse, R180 ;  /* 0x000000b402087220 */ /* 0x040fe20000410000 */
[----:B------:R-:W-:Y:S01]  /*91a0*/  MOV R180, R251 ;  /* 0x000000fb00b47202 */ /* 0x000fe20000000f00 */
[C---:B------:R-:W-:Y:S01]  /*91b0*/  FMUL.FTZ R13, R2.reuse, R185 ;  /* 0x000000b9020d7220 */ /* 0x040fe20000410000 */
[----:B------:R-:W-:Y:S01]  /*91c0*/  MOV R185, R45 ;  /* 0x0000002d00b97202 */ /* 0x000fe20000000f00 */
[--C-:B----4-:R-:W-:Y:S01]  /*91d0*/  FFMA.FTZ R4, R15, c[0x0][0x2d0], -R166.reuse ;  /* 0x0000b4000f047a23 */ /* 0x110fe200000108a6 */
[----:B-----5:R-:W-:Y:S01]  /*91e0*/  MOV R190, R250 ;  /* 0x000000fa00be7202 */ /* 0x020fe20000000f00 */
[C---:B------:R-:W-:Y:S02]  /*91f0*/  FMUL.FTZ R24, R2.reuse, R136 ;  /* 0x0000008802187220 */ /* 0x040fe40000410000 */
[C---:B------:R-:W-:Y:S01]  /*9200*/  FMUL.FTZ R25, R2.reuse, R137 ;  /* 0x0000008902197220 */ /* 0x040fe20000410000 */
[----:B------:R2:W3:Y:S01]  /*9210*/  MUFU.EX2 R252, R4 ;  /* 0x0000000400fc7308 */ /* 0x0004e20000000800 */
[C---:B------:R-:W-:Y:S02]  /*9220*/  FMUL.FTZ R29, R2.reuse, R141 ;  /* 0x0000008d021d7220 */ /* 0x040fe40000410000 */
[C---:B------:R-:W-:Y:S02]  /*9230*/  FMUL.FTZ R28, R2.reuse, R140 ;  /* 0x0000008c021c7220 */ /* 0x040fe40000410000 */
[C---:B------:R-:W-:Y:S01]  /*9240*/  FMUL.FTZ R40, R2.reuse, R152 ;  /* 0x0000009802287220 */ /* 0x040fe20000410000 */
[----:B------:R-:W-:Y:S01]  /*9250*/  MOV R152, R49 ;  /* 0x0000003100987202 */ /* 0x000fe20000000f00 */
[C---:B------:R-:W-:Y:S02]  /*9260*/  FMUL.FTZ R41, R2.reuse, R153 ;  /* 0x0000009902297220 */ /* 0x040fe40000410000 */
[----:B------:R-:W-:Y:S02]  /*9270*/  FMUL.FTZ R44, R2, R156 ;  /* 0x0000009c022c7220 */ /* 0x000fe40000410000 */
[----:B------:R-:W-:Y:S02]  /*9280*/  FMUL.FTZ R49, R165, R161 ;  /* 0x000000a1a5317220 */ /* 0x000fe40000410000 */
[----:B------:R-:W-:Y:S01]  /*9290*/  FMUL.FTZ R50, R164, R162 ;  /* 0x000000a2a4327220 */ /* 0x000fe20000410000 */
[----:B-1----:R-:W-:Y:S01]  /*92a0*/  MOV R181, R12 ;  /* 0x0000000c00b57202 */ /* 0x002fe20000000f00 */
[----:B------:R-:W-:Y:S02]  /*92b0*/  FFMA.FTZ R0, R11, c[0x0][0x2d0], -R166 ;  /* 0x0000b4000b007a23 */ /* 0x000fe400000108a6 */
[----:B------:R-:W-:Y:S02]  /*92c0*/  FMUL.FTZ R12, R2, R184 ;  /* 0x000000b8020c7220 */ /* 0x000fe40000410000 */
[----:B------:R1:W4:Y:S01]  /*92d0*/  MUFU.EX2 R47, R0 ;  /* 0x00000000002f7308 */ /* 0x0003220000000800 */
[C---:B------:R-:W-:Y:S02]  /*92e0*/  FMUL.FTZ R54, R164.reuse, R54 ;  /* 0x00000036a4367220 */ /* 0x040fe40000410000 */
[----:B------:R-:W-:Y:S02]  /*92f0*/  FMUL.FTZ R55, R164, R55 ;  /* 0x00000037a4377220 */ /* 0x000fe40000410000 */
[C---:B--2---:R-:W-:Y:S01]  /*9300*/  FMUL.FTZ R4, R165.reuse, R176 ;  /* 0x000000b0a5047220 */ /* 0x044fe20000410000 */
[----:B------:R-:W-:Y:S01]  /*9310*/  F2FP.PACK_AB R176, R46, R45 ;  /* 0x0000002d2eb0723e */ /* 0x000fe200000000ff */
[----:B------:R-:W-:Y:S01]  /*9320*/  FMUL.FTZ R45, R2, R157 ;  /* 0x0000009d022d7220 */ /* 0x000fe20000410000 */
[----:B---3--:R-:W-:Y:S01]  /*9330*/  F2FP.PACK_AB R179, R252, R250 ;  /* 0x000000fafcb3723e */ /* 0x008fe200000000ff */
[C---:B------:R-:W-:Y:S01]  /*9340*/  FMUL.FTZ R56, R2.reuse, R56 ;  /* 0x0000003802387220 */ /* 0x040fe20000410000 */
[----:B------:R-:W-:Y:S01]  /*9350*/  MOV R156, R252 ;  /* 0x000000fc009c7202 */ /* 0x000fe20000000f00 */
[C---:B------:R-:W-:Y:S02]  /*9360*/  FMUL.FTZ R57, R2.reuse, R57 ;  /* 0x0000003902397220 */ /* 0x040fe40000410000 */
[C---:B------:R-:W-:Y:S02]  /*9370*/  FMUL.FTZ R60, R2.reuse, R60 ;  /* 0x0000003c023c7220 */ /* 0x040fe40000410000 */
[----:B------:R-:W-:Y:S02]  /*9380*/  FMUL.FTZ R61, R2, R61 ;  /* 0x0000003d023d7220 */ /* 0x000fe40000410000 */
[C---:B------:R-:W-:Y:S02]  /*9390*/  FMUL.FTZ R66, R164.reuse, R66 ;  /* 0x00000042a4427220 */ /* 0x040fe40000410000 */
[C---:B------:R-:W-:Y:S02]  /*93a0*/  FMUL.FTZ R67, R164.reuse, R67 ;  /* 0x00000043a4437220 */ /* 0x040fe40000410000 */
[----:B------:R-:W-:Y:S02]  /*93b0*/  FMUL.FTZ R69, R165, R69 ;  /* 0x00000045a5457220 */ /* 0x000fe40000410000 */
[C---:B------:R-:W-:Y:S01]  /*93c0*/  FMUL.FTZ R70, R164.reuse, R70 ;  /* 0x00000046a4467220 */ /* 0x040fe20000410000 */
[----:B-1----:R-:W-:Y:S01]  /*93d0*/  FSEL R0, R3, RZ, P0 ;  /* 0x000000ff03007208 */ /* 0x002fe20000000000 */
[----:B------:R-:W-:Y:S01]  /*93e0*/  FMUL.FTZ R71, R164, R71 ;  /* 0x00000047a4477220 */ /* 0x000fe20000410000 */
[----:B----4-:R-:W-:Y:S01]  /*93f0*/  MOV R153, R47 ;  /* 0x0000002f00997202 */ /* 0x010fe20000000f00 */
[----:B------:R-:W-:Y:S01]  /*9400*/  FMUL.FTZ R72, R2, R72 ;  /* 0x0000004802487220 */ /* 0x000fe20000410000 */
[----:B------:R-:W-:Y:S01]  /*9410*/  ISETP.GT.AND P0, PT, R242, UR4, PT ;  /* 0x00000004f2007c0c */ /* 0x000fe2000bf04270 */
[----:B------:R-:W-:Y:S01]  /*9420*/  FADD.FTZ R0, -R0, R171 ;  /* 0x000000ab00007221 */ /* 0x000fe20000010100 */
[----:B------:R-:W-:Y:S01]  /*9430*/  MOV R171, R5 ;  /* 0x0000000500ab7202 */ /* 0x000fe20000000f00 */
[----:B------:R-:W-:Y:S01]  /*9440*/  FMUL.FTZ R5, R165, R177 ;  /* 0x000000b1a5057220 */ /* 0x000fe20000410000 */
[----:B------:R-:W-:Y:S01]  /*9450*/  F2FP.PACK_AB R177, R47, R181 ;  /* 0x000000b52fb1723e */ /* 0x000fe200000000ff */
[----:B------:R-:W-:Y:S01]  /*9460*/  FMUL.FTZ R0, R0, c[0x0][0x2d0] ;  /* 0x0000b40000007a20 */ /* 0x000fe20000410000 */
[----:B------:R-:W-:Y:S01]  /*9470*/  F2FP.PACK_AB R178, R171, R251 ;  /* 0x000000fbabb2723e */ /* 0x000fe200000000ff */
[----:B------:R-:W-:Y:S01]  /*9480*/  FMUL.FTZ R73, R2, R73 ;  /* 0x0000004902497220 */ /* 0x000fe20000410000 */
[----:B------:R-:W-:Y:S01]  /*9490*/  IADD3 R242, R242, -0x1, RZ ;  /* 0xfffffffff2f27810 */ /* 0x000fe20007ffe0ff */
[C---:B------:R-:W-:Y:S01]  /*94a0*/  FMUL.FTZ R76, R2.reuse, R76 ;  /* 0x0000004c024c7220 */ /* 0x040fe20000410000 */
[-C--:B------:R-:W-:Y:S01]  /*94b0*/  HMMA.16816.F32 R4, R192, R20.reuse, R4 ;  /* 0x00000014c004723c */ /* 0x080fe20000001804 */
[----:B------:R-:W1:Y:S04]  /*94c0*/  MUFU.EX2 R0, R0 ;  /* 0x0000000000007308 */ /* 0x000e680000000800 */
[----:B------:R-:W-:Y:S02]  /*94d0*/  FMUL.FTZ R77, R2, R77 ;  /* 0x0000004d024d7220 */ /* 0x000fe40000410000 */
[C---:B------:R-:W-:Y:S02]  /*94e0*/  FMUL.FTZ R80, R165.reuse, R80 ;  /* 0x00000050a5507220 */ /* 0x040fe40000410000 */
[----:B------:R-:W-:Y:S03]  /*94f0*/  FMUL.FTZ R81, R165, R81 ;  /* 0x00000051a5517220 */ /* 0x000fe60000410000 */
[C---:B------:R-:W-:Y:S02]  /*9500*/  FMUL.FTZ R82, R164.reuse, R82 ;  /* 0x00000052a4527220 */ /* 0x040fe40000410000 */
[C---:B------:R-:W-:Y:S02]  /*9510*/  FMUL.FTZ R83, R164.reuse, R83 ;  /* 0x00000053a4537220 */ /* 0x040fe40000410000 */
[--C-:B------:R-:W-:Y:S02]  /*9520*/  FFMA.FTZ R140, R201, c[0x0][0x2d0], -R173.reuse ;  /* 0x0000b400c98c7a23 */ /* 0x100fe400000108ad */
[C---:B------:R-:W-:Y:S02]  /*9530*/  FMUL.FTZ R84, R165.reuse, R84 ;  /* 0x00000054a5547220 */ /* 0x040fe40000410000 */
[C---:B------:R-:W-:Y:S02]  /*9540*/  FMUL.FTZ R85, R165.reuse, R85 ;  /* 0x00000055a5557220 */ /* 0x040fe40000410000 */
[C---:B------:R-:W-:Y:S02]  /*9550*/  FMUL.FTZ R86, R164.reuse, R86 ;  /* 0x00000056a4567220 */ /* 0x040fe40000410000 */
[----:B------:R-:W-:Y:S02]  /*9560*/  FMUL.FTZ R87, R164, R87 ;  /* 0x00000057a4577220 */ /* 0x000fe40000410000 */
[C---:B-1----:R-:W-:Y:S01]  /*9570*/  FMUL.FTZ R10, R0.reuse, R182 ;  /* 0x000000b6000a7220 */ /* 0x042fe20000410000 */
[----:B------:R-:W-:Y:S01]  /*9580*/  MOV R182, R48 ;  /* 0x0000003000b67202 */ /* 0x000fe20000000f00 */
[C---:B------:R-:W-:Y:S01]  /*9590*/  FMUL.FTZ R11, R0.reuse, R183 ;  /* 0x000000b7000b7220 */ /* 0x040fe20000410000 */
[----:B------:R-:W-:Y:S01]  /*95a0*/  MOV R183, R46 ;  /* 0x0000002e00b77202 */ /* 0x000fe20000000f00 */
[C---:B------:R-:W-:Y:S02]  /*95b0*/  FMUL.FTZ R26, R0.reuse, R138 ;  /* 0x0000008a001a7220 */ /* 0x040fe40000410000 */
[C---:B------:R-:W-:Y:S02]  /*95c0*/  FMUL.FTZ R27, R0.reuse, R139 ;  /* 0x0000008b001b7220 */ /* 0x040fe40000410000 */
[----:B------:R-:W-:Y:S01]  /*95d0*/  LDSM.16.MT88.4 R136, [R227+0x2080] ;  /* 0x00208000e388783b */ /* 0x000fe20000004200 */
[C---:B------:R-:W-:Y:S04]  /*95e0*/  HMMA.16816.F32 R8, R176.reuse, R20, R8 ;  /* 0x00000014b008723c */ /* 0x040fe80000001808 */
[C---:B------:R-:W-:Y:S01]  /*95f0*/  FMUL.FTZ R14, R0.reuse, R186 ;  /* 0x000000ba000e7220 */ /* 0x040fe20000410000 */
[----:B------:R-:W-:Y:S01]  /*9600*/  MOV R186, R249 ;  /* 0x000000f900ba7202 */ /* 0x000fe20000000f00 */
[C---:B------:R-:W-:Y:S01]  /*9610*/  FMUL.FTZ R15, R0.reuse, R187 ;  /* 0x000000bb000f7220 */ /* 0x040fe20000410000 */
[----:B------:R-:W-:Y:S01]  /*9620*/  MOV R187, R51 ;  /* 0x0000003300bb7202 */ /* 0x000fe20000000f00 */
[C---:B------:R-:W-:Y:S04]  /*9630*/  FMUL.FTZ R20, R165.reuse, R132 ;  /* 0x00000084a5147220 */ /* 0x040fe80000410000 */
[C---:B------:R-:W-:Y:S01]  /*9640*/  FMUL.FTZ R21, R165.reuse, R133 ;  /* 0x00000085a5157220 */ /* 0x040fe20000410000 */
[-C--:B------:R-:W-:Y:S03]  /*9650*/  HMMA.16816.F32 R12, R176, R22.reuse, R12 ;  /* 0x00000016b00c723c */ /* 0x080fe6000000180c */
[C---:B------:R-:W-:Y:S02]  /*9660*/  FMUL.FTZ R30, R0.reuse, R142 ;  /* 0x0000008e001e7220 */ /* 0x040fe40000410000 */
[----:B------:R-:W-:Y:S02]  /*9670*/  FMUL.FTZ R31, R0, R143 ;  /* 0x0000008f001f7220 */ /* 0x000fe40000410000 */
[----:B------:R-:W-:Y:S01]  /*9680*/  FMUL.FTZ R51, R164, R163 ;  /* 0x000000a3a4337220 */ /* 0x000fe20000410000 */
[C---:B------:R-:W-:Y:S04]  /*9690*/  HMMA.16816.F32 R16, R192.reuse, R22, R16 ;  /* 0x00000016c010723c */ /* 0x040fe80000001810 */
[C---:B------:R-:W-:Y:S02]  /*96a0*/  FMUL.FTZ R42, R0.reuse, R154 ;  /* 0x0000009a002a7220 */ /* 0x040fe40000410000 */
[----:B------:R-:W-:Y:S02]  /*96b0*/  FMUL.FTZ R43, R0, R155 ;  /* 0x0000009b002b7220 */ /* 0x000fe40000410000 */
[C---:B------:R-:W-:Y:S01]  /*96c0*/  FMUL.FTZ R22, R164.reuse, R134 ;  /* 0x00000086a4167220 */ /* 0x040fe20000410000 */
[----:B------:R1:W-:Y:S03]  /*96d0*/  MUFU.EX2 R155, R140 ;  /* 0x0000008c009b7308 */ /* 0x0003e60000000800 */
[----:B------:R-:W-:Y:S02]  /*96e0*/  FMUL.FTZ R23, R164, R135 ;  /* 0x00000087a4177220 */ /* 0x000fe40000410000 */
[----:B------:R-:W2:Y:S01]  /*96f0*/  LDSM.16.MT88.4 R132, [R228+0x2080] ;  /* 0x00208000e484783b */ /* 0x000ea20000004200 */
[C---:B------:R-:W-:Y:S02]  /*9700*/  FMUL.FTZ R46, R0.reuse, R158 ;  /* 0x0000009e002e7220 */ /* 0x040fe40000410000 */
[C---:B------:R-:W-:Y:S02]  /*9710*/  FMUL.FTZ R47, R0.reuse, R159 ;  /* 0x0000009f002f7220 */ /* 0x040fe40000410000 */
[-C--:B------:R-:W-:Y:S03]  /*9720*/  HMMA.16816.F32 R20, R192, R36.reuse, R20 ;  /* 0x00000024c014723c */ /* 0x080fe60000001814 */
[C---:B------:R-:W-:Y:S02]  /*9730*/  FMUL.FTZ R48, R165.reuse, R160 ;  /* 0x000000a0a5307220 */ /* 0x040fe40000410000 */
        /* <DEDUP_REMOVED lines=8> */
[C---:B------:R-:W-:Y:S04]  /*97c0*/  HMMA.16816.F32 R32, R192.reuse, R38, R32 ;  /* 0x00000026c020723c */ /* 0x040fe80000001820 */
[C---:B------:R-:W-:Y:S02]  /*97d0*/  FMUL.FTZ R74, R0.reuse, R74 ;  /* 0x0000004a004a7220 */ /* 0x040fe40000410000 */
[----:B------:R-:W-:Y:S02]  /*97e0*/  FMUL.FTZ R75, R0, R75 ;  /* 0x0000004b004b7220 */ /* 0x000fe40000410000 */
[C---:B------:R-:W-:Y:S04]  /*97f0*/  FMUL.FTZ R38, R164.reuse, R150 ;  /* 0x00000096a4267220 */ /* 0x040fe80000410000 */
[----:B------:R-:W-:Y:S02]  /*9800*/  FMUL.FTZ R39, R164, R151 ;  /* 0x00000097a4277220 */ /* 0x000fe40000410000 */
[----:B------:R-:W-:Y:S01]  /*9810*/  LDSM.16.MT88.4 R148, [R228+0x2880] ;  /* 0x00288000e494783b */ /* 0x000fe20000004200 */
[C---:B------:R-:W-:Y:S02]  /*9820*/  FMUL.FTZ R78, R0.reuse, R78 ;  /* 0x0000004e004e7220 */ /* 0x040fe40000410000 */
[----:B------:R-:W-:Y:S02]  /*9830*/  FMUL.FTZ R79, R0, R79 ;  /* 0x0000004f004f7220 */ /* 0x000fe40000410000 */
[-C--:B--2---:R-:W-:Y:S03]  /*9840*/  HMMA.16816.F32 R36, R192, R132.reuse, R36 ;  /* 0x00000084c024723c */ /* 0x084fe60000001824 */
        /* <DEDUP_REMOVED lines=10> */
[----:B------:R-:W2:Y:S03]  /*98f0*/  LDSM.16.MT88.4 R132, [R225+0x3880] ;  /* 0x00388000e184783b */ /* 0x000ea60000004200 */
[----:B------:R-:W-:Y:S02]  /*9900*/  FMUL.FTZ R95, R0, R95 ;  /* 0x0000005f005f7220 */ /* 0x000fe40000410000 */
[--C-:B-1----:R-:W-:Y:S02]  /*9910*/  FFMA.FTZ R140, R202, c[0x0][0x2d0], -R174.reuse ;  /* 0x0000b400ca8c7a23 */ /* 0x102fe400000108ae */
[-C--:B------:R-:W-:Y:S02]  /*9920*/  HMMA.16816.F32 R52, R192, R136.reuse, R52 ;  /* 0x00000088c034723c */ /* 0x080fe40000001834 */
[----:B------:R1:W-:Y:S02]  /*9930*/  MUFU.EX2 R189, R140 ;  /* 0x0000008c00bd7308 */ /* 0x0003e40000000800 */
[C---:B------:R-:W-:Y:S02]  /*9940*/  FMUL.FTZ R96, R165.reuse, R96 ;  /* 0x00000060a5607220 */ /* 0x040fe40000410000 */
[C---:B------:R-:W-:Y:S02]  /*9950*/  FMUL.FTZ R97, R165.reuse, R97 ;  /* 0x00000061a5617220 */ /* 0x040fe40000410000 */
[C---:B------:R-:W-:Y:S04]  /*9960*/  HMMA.16816.F32 R56, R176.reuse, R136, R56 ;  /* 0x00000088b038723c */ /* 0x040fe80000001838 */
[C---:B------:R-:W-:Y:S02]  /*9970*/  FMUL.FTZ R98, R164.reuse, R98 ;  /* 0x00000062a4627220 */ /* 0x040fe40000410000 */
[----:B------:R-:W-:Y:S02]  /*9980*/  FMUL.FTZ R99, R164, R99 ;  /* 0x00000063a4637220 */ /* 0x000fe40000410000 */
[-C--:B------:R-:W-:Y:S04]  /*9990*/  HMMA.16816.F32 R60, R176, R138.reuse, R60 ;  /* 0x0000008ab03c723c */ /* 0x080fe8000000183c */
[--C-:B------:R-:W-:Y:S02]  /*99a0*/  FFMA.FTZ R136, R200, c[0x0][0x2d0], -R173.reuse ;  /* 0x0000b400c8887a23 */ /* 0x100fe400000108ad */
[C---:B------:R-:W-:Y:S02]  /*99b0*/  FMUL.FTZ R100, R165.reuse, R100 ;  /* 0x00000064a5647220 */ /* 0x040fe40000410000 */
[C---:B------:R-:W-:Y:S01]  /*99c0*/  HMMA.16816.F32 R64, R192.reuse, R138, R64 ;  /* 0x0000008ac040723c */ /* 0x040fe20000001840 */
[----:B------:R3:W-:Y:S03]  /*99d0*/  MUFU.EX2 R188, R136 ;  /* 0x0000008800bc7308 */ /* 0x0007e60000000800 */
[----:B------:R-:W-:Y:S02]  /*99e0*/  FMUL.FTZ R101, R165, R101 ;  /* 0x00000065a5657220 */ /* 0x000fe40000410000 */
[C---:B------:R-:W-:Y:S02]  /*99f0*/  FMUL.FTZ R102, R164.reuse, R102 ;  /* 0x00000066a4667220 */ /* 0x040fe40000410000 */
[----:B------:R-:W-:Y:S01]  /*9a00*/  FMUL.FTZ R103, R164, R103 ;  /* 0x00000067a4677220 */ /* 0x000fe20000410000 */
[-C--:B--2---:R-:W-:Y:S03]  /*9a10*/  HMMA.16816.F32 R68, R192, R132.reuse, R68 ;  /* 0x00000084c044723c */ /* 0x084fe60000001844 */
[C---:B------:R-:W-:Y:S02]  /*9a20*/  FMUL.FTZ R104, R2.reuse, R104 ;  /* 0x0000006802687220 */ /* 0x040fe40000410000 */
[----:B------:R-:W-:Y:S02]  /*9a30*/  FMUL.FTZ R105, R2, R105 ;  /* 0x0000006902697220 */ /* 0x000fe40000410000 */
[C---:B------:R-:W-:Y:S01]  /*9a40*/  FMUL.FTZ R106, R0.reuse, R106 ;  /* 0x0000006a006a7220 */ /* 0x040fe20000410000 */
[C---:B------:R-:W-:Y:S04]  /*9a50*/  HMMA.16816.F32 R72, R176.reuse, R132, R72 ;  /* 0x00000084b048723c */ /* 0x040fe80000001848 */
[----:B------:R-:W-:Y:S02]  /*9a60*/  FMUL.FTZ R107, R0, R107 ;  /* 0x0000006b006b7220 */ /* 0x000fe40000410000 */
[--C-:B-1----:R-:W-:Y:S02]  /*9a70*/  FFMA.FTZ R140, R205, c[0x0][0x2d0], -R173.reuse ;  /* 0x0000b400cd8c7a23 */ /* 0x102fe400000108ad */
[-C--:B------:R-:W-:Y:S01]  /*9a80*/  HMMA.16816.F32 R76, R176, R134.reuse, R76 ;  /* 0x00000086b04c723c */ /* 0x080fe2000000184c */
[----:B---3--:R-:W1:Y:S01]  /*9a90*/  LDSM.16.MT88.4 R136, [R226+0x3880] ;  /* 0x00388000e288783b */ /* 0x008e620000004200 */
[----:B------:R2:W-:Y:S02]  /*9aa0*/  MUFU.EX2 R184, R140 ;  /* 0x0000008c00b87308 */ /* 0x0005e40000000800 */
[--C-:B------:R-:W-:Y:S02]  /*9ab0*/  FFMA.FTZ R132, R203, c[0x0][0x2d0], -R174.reuse ;  /* 0x0000b400cb847a23 */ /* 0x100fe400000108ae */
[C---:B------:R-:W-:Y:S02]  /*9ac0*/  FMUL.FTZ R108, R2.reuse, R108 ;  /* 0x0000006c026c7220 */ /* 0x040fe40000410000 */
[C---:B------:R-:W-:Y:S04]  /*9ad0*/  HMMA.16816.F32 R80, R192.reuse, R134, R80 ;  /* 0x00000086c050723c */ /* 0x040fe80000001850 */
[----:B------:R3:W4:Y:S01]  /*9ae0*/  MUFU.EX2 R157, R132 ;  /* 0x00000084009d7308 */ /* 0x0007220000000800 */
[----:B------:R-:W-:Y:S02]  /*9af0*/  FMUL.FTZ R109, R2, R109 ;  /* 0x0000006d026d7220 */ /* 0x000fe40000410000 */
[C---:B------:R-:W-:Y:S02]  /*9b00*/  FMUL.FTZ R110, R0.reuse, R110 ;  /* 0x0000006e006e7220 */ /* 0x040fe40000410000 */
[----:B------:R-:W-:Y:S03]  /*9b10*/  FMUL.FTZ R111, R0, R111 ;  /* 0x0000006f006f7220 */ /* 0x000fe60000410000 */
[C---:B------:R-:W-:Y:S02]  /*9b20*/  FMUL.FTZ R112, R165.reuse, R112 ;  /* 0x00000070a5707220 */ /* 0x040fe40000410000 */
[C---:B------:R-:W-:Y:S02]  /*9b30*/  FMUL.FTZ R113, R165.reuse, R113 ;  /* 0x00000071a5717220 */ /* 0x040fe40000410000 */
[----:B------:R-:W-:Y:S02]  /*9b40*/  FMUL.FTZ R114, R164, R114 ;  /* 0x00000072a4727220 */ /* 0x000fe40000410000 */
[--C-:B--2---:R-:W-:Y:S02]  /*9b50*/  FFMA.FTZ R140, R208, c[0x0][0x2d0], -R174.reuse ;  /* 0x0000b400d08c7a23 */ /* 0x104fe400000108ae */
[C---:B------:R-:W-:Y:S02]  /*9b60*/  FMUL.FTZ R115, R164.reuse, R115 ;  /* 0x00000073a4737220 */ /* 0x040fe40000410000 */
[----:B------:R2:W-:Y:S01]  /*9b70*/  MUFU.EX2 R162, R140 ;  /* 0x0000008c00a27308 */ /* 0x0005e20000000800 */
[C---:B------:R-:W-:Y:S02]  /*9b80*/  FMUL.FTZ R116, R165.reuse, R116 ;  /* 0x00000074a5747220 */ /* 0x040fe40000410000 */
[----:B------:R-:W-:Y:S02]  /*9b90*/  FMUL.FTZ R117, R165, R117 ;  /* 0x00000075a5757220 */ /* 0x000fe40000410000 */
[----:B------:R-:W-:Y:S02]  /*9ba0*/  FMUL.FTZ R118, R164, R118 ;  /* 0x00000076a4767220 */ /* 0x000fe40000410000 */
[----:B---3--:R-:W-:Y:S02]  /*9bb0*/  FFMA.FTZ R132, R204, c[0x0][0x2d0], -R173 ;  /* 0x0000b400cc847a23 */ /* 0x008fe400000108ad */
[----:B------:R-:W-:Y:S01]  /*9bc0*/  FMUL.FTZ R119, R164, R119 ;  /* 0x00000077a4777220 */ /* 0x000fe20000410000 */
[-C--:B-1----:R-:W-:Y:S01]  /*9bd0*/  HMMA.16816.F32 R84, R192, R136.reuse, R84 ;  /* 0x00000088c054723c */ /* 0x082fe20000001854 */
[----:B------:R1:W3:Y:S02]  /*9be0*/  MUFU.EX2 R161, R132 ;  /* 0x0000008400a17308 */ /* 0x0002e40000000800 */
[C---:B------:R-:W-:Y:S02]  /*9bf0*/  FMUL.FTZ R120, R2.reuse, R120 ;  /* 0x0000007802787220 */ /* 0x040fe40000410000 */
[----:B------:R-:W-:Y:S02]  /*9c00*/  FMUL.FTZ R121, R2, R121 ;  /* 0x0000007902797220 */ /* 0x000fe40000410000 */
[C---:B------:R-:W-:Y:S01]  /*9c10*/  FMUL.FTZ R122, R0.reuse, R122 ;  /* 0x0000007a007a7220 */ /* 0x040fe20000410000 */
[C---:B------:R-:W-:Y:S04]  /*9c20*/  HMMA.16816.F32 R88, R176.reuse, R136, R88 ;  /* 0x00000088b058723c */ /* 0x040fe80000001858 */
[----:B------:R-:W-:Y:S02]  /*9c30*/  FMUL.FTZ R123, R0, R123 ;  /* 0x0000007b007b7220 */ /* 0x000fe40000410000 */
[--C-:B--2---:R-:W-:Y:S02]  /*9c40*/  FFMA.FTZ R140, R207, c[0x0][0x2d0], -R175.reuse ;  /* 0x0000b400cf8c7a23 */ /* 0x104fe400000108af */
[-C--:B------:R-:W-:Y:S02]  /*9c50*/  HMMA.16816.F32 R92, R176, R138.reuse, R92 ;  /* 0x0000008ab05c723c */ /* 0x080fe4000000185c */
[----:B------:R2:W-:Y:S02]  /*9c60*/  MUFU.EX2 R160, R140 ;  /* 0x0000008c00a07308 */ /* 0x0005e40000000800 */
[----:B------:R-:W-:Y:S02]  /*9c70*/  FFMA.FTZ R136, R209, c[0x0][0x2d0], -R174 ;  /* 0x0000b400d1887a23 */ /* 0x000fe400000108ae */
[C---:B------:R-:W-:Y:S02]  /*9c80*/  FMUL.FTZ R124, R2.reuse, R124 ;  /* 0x0000007c027c7220 */ /* 0x040fe40000410000 */
[C---:B------:R-:W-:Y:S01]  /*9c90*/  HMMA.16816.F32 R96, R192.reuse, R138, R96 ;  /* 0x0000008ac060723c */ /* 0x040fe20000001860 */
[----:B-1----:R-:W1:Y:S03]  /*9ca0*/  LDSM.16.MT88.4 R132, [R228+0x3880] ;  /* 0x00388000e484783b */ /* 0x002e660000004200 */
[----:B------:R5:W1:Y:S01]  /*9cb0*/  MUFU.EX2 R158, R136 ;  /* 0x00000088009e7308 */ /* 0x000a620000000800 */
[----:B------:R-:W-:Y:S02]  /*9cc0*/  FMUL.FTZ R125, R2, R125 ;  /* 0x0000007d027d7220 */ /* 0x000fe40000410000 */
[C---:B------:R-:W-:Y:S02]  /*9cd0*/  FMUL.FTZ R126, R0.reuse, R126 ;  /* 0x0000007e007e7220 */ /* 0x040fe40000410000 */
[----:B------:R-:W-:Y:S03]  /*9ce0*/  FMUL.FTZ R127, R0, R127 ;  /* 0x0000007f007f7220 */ /* 0x000fe60000410000 */
[C---:B------:R-:W-:Y:S02]  /*9cf0*/  FMUL.FTZ R128, R165.reuse, R128 ;  /* 0x00000080a5807220 */ /* 0x040fe40000410000 */
[----:B------:R-:W-:Y:S02]  /*9d00*/  FMUL.FTZ R129, R165, R129 ;  /* 0x00000081a5817220 */ /* 0x000fe40000410000 */
[C---:B------:R-:W-:Y:S02]  /*9d10*/  FMUL.FTZ R130, R164.reuse, R130 ;  /* 0x00000082a4827220 */ /* 0x040fe40000410000 */
[--C-:B--2---:R-:W-:Y:S02]  /*9d20*/  FFMA.FTZ R140, R211, c[0x0][0x2d0], -R175.reuse ;  /* 0x0000b400d38c7a23 */ /* 0x104fe400000108af */
[----:B------:R-:W-:Y:S02]  /*9d30*/  FMUL.FTZ R131, R164, R131 ;  /* 0x00000083a4837220 */ /* 0x000fe40000410000 */
[----:B------:R2:W-:Y:S01]  /*9d40*/  MUFU.EX2 R159, R140 ;  /* 0x0000008c009f7308 */ /* 0x0005e20000000800 */
[--C-:B-----5:R-:W-:Y:S09]  /*9d50*/  FFMA.FTZ R136, R206, c[0x0][0x2d0], -R175.reuse ;  /* 0x0000b400ce887a23 */ /* 0x120ff200000108af */
[----:B------:R5:W3:Y:S01]  /*9d60*/  MUFU.EX2 R154, R136 ;  /* 0x00000088009a7308 */ /* 0x000ae20000000800 */
[-C--:B-1----:R-:W-:Y:S01]  /*9d70*/  HMMA.16816.F32 R100, R192, R132.reuse, R100 ;  /* 0x00000084c064723c */ /* 0x082fe20000001864 */
[----:B--2---:R-:W-:Y:S07]  /*9d80*/  LDSM.16.MT88.4 R140, [R225+0x2880] ;  /* 0x00288000e18c783b */ /* 0x004fee0000004200 */
[C---:B------:R-:W-:Y:S07]  /*9d90*/  HMMA.16816.F32 R104, R176.reuse, R132, R104 ;  /* 0x00000084b068723c */ /* 0x040fee0000001868 */
[----:B------:R-:W-:Y:S01]  /*9da0*/  FFMA.FTZ R132, R212, c[0x0][0x2d0], -R175 ;  /* 0x0000b400d4847a23 */ /* 0x000fe200000108af */
[-C--:B------:R-:W-:Y:S01]  /*9db0*/  HMMA.16816.F32 R108, R176, R134.reuse, R108 ;  /* 0x00000086b06c723c */ /* 0x080fe2000000186c */
[----:B-----5:R-:W1:Y:S02]  /*9dc0*/  LDSM.16.MT88.4 R136, [R227+0x3880] ;  /* 0x00388000e388783b */ /* 0x020e640000004200 */
[----:B------:R2:W5:Y:S01]  /*9dd0*/  MUFU.EX2 R252, R132 ;  /* 0x0000008400fc7308 */ /* 0x0005620000000800 */
[----:B----4-:R-:W-:Y:S04]  /*9de0*/  F2FP.PACK_AB R133, R157, R189 ;  /* 0x000000bd9d85723e */ /* 0x010fe800000000ff */
[C---:B------:R-:W-:Y:S07]  /*9df0*/  HMMA.16816.F32 R112, R192.reuse, R134, R112 ;  /* 0x00000086c070723c */ /* 0x040fee0000001870 */
[----:B---3--:R-:W-:Y:S02]  /*9e00*/  F2FP.PACK_AB R134, R184, R161 ;  /* 0x000000a1b886723e */ /* 0x008fe400000000ff */
[----:B------:R-:W-:Y:S03]  /*9e10*/  F2FP.PACK_AB R135, R158, R162 ;  /* 0x000000a29e87723e */ /* 0x000fe600000000ff */
[--C-:B--2---:R-:W-:Y:S04]  /*9e20*/  FFMA.FTZ R132, R199, c[0x0][0x2d0], -R166.reuse ;  /* 0x0000b400c7847a23 */ /* 0x104fe800000108a6 */
[----:B------:R2:W-:Y:S01]  /*9e30*/  MUFU.EX2 R251, R132 ;  /* 0x0000008400fb7308 */ /* 0x0005e20000000800 */
[-C--:B-1----:R-:W-:Y:S08]  /*9e40*/  HMMA.16816.F32 R116, R192, R136.reuse, R116 ;  /* 0x00000088c074723c */ /* 0x082ff00000001874 */
[C---:B------:R-:W-:Y:S04]  /*9e50*/  HMMA.16816.F32 R120, R176.reuse, R136, R120 ;  /* 0x00000088b078723c */ /* 0x040fe80000001878 */
[--C-:B--2---:R-:W-:Y:S03]  /*9e60*/  FFMA.FTZ R132, R210, c[0x0][0x2d0], -R166.reuse ;  /* 0x0000b400d2847a23 */ /* 0x104fe600000108a6 */
[----:B------:R-:W-:Y:S01]  /*9e70*/  F2FP.PACK_AB R136, R160, R154 ;  /* 0x0000009aa088723e */ /* 0x000fe200000000ff */
[-C--:B------:R-:W-:Y:S01]  /*9e80*/  HMMA.16816.F32 R124, R176, R138.reuse, R124 ;  /* 0x0000008ab07c723c */ /* 0x080fe2000000187c */
[----:B------:R1:W2:Y:S07]  /*9e90*/  MUFU.EX2 R250, R132 ;  /* 0x0000008400fa7308 */ /* 0x0002ae0000000800 */
[----:B------:R-:W-:Y:S07]  /*9ea0*/  HMMA.16816.F32 R128, R192, R138, R128 ;  /* 0x0000008ac080723c */ /* 0x000fee0000001880 */
[----:B-----5:R-:W-:Y:S01]  /*9eb0*/  F2FP.PACK_AB R138, R252, R159 ;  /* 0x0000009ffc8a723e */ /* 0x020fe200000000ff */
[--C-:B-1----:R-:W-:Y:S01]  /*9ec0*/  FFMA.FTZ R132, R213, c[0x0][0x2d0], -R166.reuse ;  /* 0x0000b400d5847a23 */ /* 0x102fe200000108a6 */
[----:B--2---:R-:W-:Y:S03]  /*9ed0*/  F2FP.PACK_AB R137, R250, R251 ;  /* 0x000000fbfa89723e */ /* 0x004fe600000000ff */
[----:B------:R1:W-:Y:S02]  /*9ee0*/  MUFU.EX2 R249, R132 ;  /* 0x0000008400f97308 */ /* 0x0003e40000000800 */
[----:B-1----:R-:W-:Y:S08]  /*9ef0*/  FFMA.FTZ R132, R198, c[0x0][0x2d0], -R166 ;  /* 0x0000b400c6847a23 */ /* 0x002ff000000108a6 */
[----:B------:R1:W2:Y:S02]  /*9f00*/  MUFU.EX2 R201, R132 ;  /* 0x0000008400c97308 */ /* 0x0002a40000000800 */
[----:B-1----:R-:W-:Y:S02]  /*9f10*/  F2FP.PACK_AB R132, R155, R188 ;  /* 0x000000bc9b84723e */ /* 0x002fe400000000ff */
[----:B--2---:R-:W-:Y:S05]  /*9f20*/  F2FP.PACK_AB R139, R201, R249 ;  /* 0x000000f9c98b723e */ /* 0x004fea00000000ff */
[-C--:B------:R-:W-:Y:S08]  /*9f30*/  HMMA.16816.F32 R4, R132, R140.reuse, R4 ;  /* 0x0000008c8404723c */ /* 0x080ff00000001804 */
[C---:B------:R-:W-:Y:S08]  /*9f40*/  HMMA.16816.F32 R8, R136.reuse, R140, R8 ;  /* 0x0000008c8808723c */ /* 0x040ff00000001808 */
[-C--:B------:R-:W-:Y:S08]  /*9f50*/  HMMA.16816.F32 R12, R136, R142.reuse, R12 ;  /* 0x0000008e880c723c */ /* 0x080ff0000000180c */
[C---:B------:R-:W-:Y:S01]  /*9f60*/  HMMA.16816.F32 R16, R132.reuse, R142, R16 ;  /* 0x0000008e8410723c */ /* 0x040fe20000001810 */
[----:B------:R-:W1:Y:S07]  /*9f70*/  LDSM.16.MT88.4 R140, [R227+0x2880] ;  /* 0x00288000e38c783b */ /* 0x000e6e0000004200 */
[-C--:B------:R-:W-:Y:S08]  /*9f80*/  HMMA.16816.F32 R20, R132, R144.reuse, R20 ;  /* 0x000000908414723c */ /* 0x080ff00000001814 */
[C---:B------:R-:W-:Y:S07]  /*9f90*/  HMMA.16816.F32 R24, R136.reuse, R144, R24 ;  /* 0x000000908818723c */ /* 0x040fee0000001818 */
[--C-:B------:R-:W-:Y:S01]  /*9fa0*/  FFMA.FTZ R144, R217, c[0x0][0x2d0], -R173.reuse ;  /* 0x0000b400d9907a23 */ /* 0x100fe200000108ad */
[-C--:B------:R-:W-:Y:S03]  /*9fb0*/  HMMA.16816.F32 R28, R136, R146.reuse, R28 ;  /* 0x00000092881c723c */ /* 0x080fe6000000181c */
[----:B------:R2:W-:Y:S01]  /*9fc0*/  MUFU.EX2 R213, R144 ;  /* 0x0000009000d57308 */ /* 0x0005e20000000800 */
[----:B------:R-:W-:Y:S04]  /*9fd0*/  MOV R217, R184 ;  /* 0x000000b800d97202 */ /* 0x000fe80000000f00 */
[C---:B------:R-:W-:Y:S08]  /*9fe0*/  HMMA.16816.F32 R32, R132.reuse, R146, R32 ;  /* 0x000000928420723c */ /* 0x040ff00000001820 */
[-C--:B------:R-:W-:Y:S08]  /*9ff0*/  HMMA.16816.F32 R36, R132, R148.reuse, R36 ;  /* 0x000000948424723c */ /* 0x080ff00000001824 */
[C---:B------:R-:W-:Y:S04]  /*a000*/  HMMA.16816.F32 R40, R136.reuse, R148, R40 ;  /* 0x000000948828723c */ /* 0x040fe80000001828 */
[----:B--2---:R-:W-:Y:S01]  /*a010*/  FFMA.FTZ R144, R218, c[0x0][0x2d0], -R173 ;  /* 0x0000b400da907a23 */ /* 0x004fe200000108ad */
[----:B------:R-:W-:Y:S02]  /*a020*/  MOV R218, R183 ;  /* 0x000000b700da7202 */ /* 0x000fe40000000f00 */
[--C-:B------:R-:W-:Y:S01]  /*a030*/  FFMA.FTZ R148, R220, c[0x0][0x2d0], -R174.reuse ;  /* 0x0000b400dc947a23 */ /* 0x100fe200000108ae */
[-C--:B------:R-:W-:Y:S01]  /*a040*/  HMMA.16816.F32 R44, R136, R150.reuse, R44 ;  /* 0x00000096882c723c */ /* 0x080fe2000000182c */
[----:B------:R2:W-:Y:S03]  /*a050*/  MUFU.EX2 R212, R144 ;  /* 0x0000009000d47308 */ /* 0x0005e60000000800 */
[----:B------:R-:W-:Y:S04]  /*a060*/  MOV R220, R162 ;  /* 0x000000a200dc7202 */ /* 0x000fe80000000f00 */
[C---:B------:R-:W-:Y:S03]  /*a070*/  HMMA.16816.F32 R48, R132.reuse, R150, R48 ;  /* 0x000000968430723c */ /* 0x040fe60000001830 */
[----:B------:R3:W-:Y:S05]  /*a080*/  MUFU.EX2 R209, R148 ;  /* 0x0000009400d17308 */ /* 0x0007ea0000000800 */
[-C--:B-1----:R-:W-:Y:S08]  /*a090*/  HMMA.16816.F32 R52, R132, R140.reuse, R52 ;  /* 0x0000008c8434723c */ /* 0x082ff00000001834 */
[C---:B------:R-:W-:Y:S04]  /*a0a0*/  HMMA.16816.F32 R56, R136.reuse, R140, R56 ;  /* 0x0000008c8838723c */ /* 0x040fe80000001838 */
[----:B--2---:R-:W-:Y:S01]  /*a0b0*/  FFMA.FTZ R144, R219, c[0x0][0x2d0], -R174 ;  /* 0x0000b400db907a23 */ /* 0x004fe200000108ae */
[----:B------:R-:W-:Y:S02]  /*a0c0*/  MOV R219, R182 ;  /* 0x000000b600db7202 */ /* 0x000fe40000000f00 */
[----:B------:R-:W-:Y:S01]  /*a0d0*/  FFMA.FTZ R140, R244, c[0x0][0x2d0], -R175 ;  /* 0x0000b400f48c7a23 */ /* 0x000fe200000108af */
[-C--:B------:R-:W-:Y:S01]  /*a0e0*/  HMMA.16816.F32 R60, R136, R142.reuse, R60 ;  /* 0x0000008e883c723c */ /* 0x080fe2000000183c */
[----:B------:R1:W2:Y:S03]  /*a0f0*/  MUFU.EX2 R211, R144 ;  /* 0x0000009000d37308 */ /* 0x0002a60000000800 */
[--C-:B---3--:R-:W-:Y:S01]  /*a100*/  FFMA.FTZ R148, R221, c[0x0][0x2d0], -R173.reuse ;  /* 0x0000b400dd947a23 */ /* 0x108fe200000108ad */
[----:B------:R-:W-:Y:S01]  /*a110*/  MOV R221, R161 ;  /* 0x000000a100dd7202 */ /* 0x000fe20000000f00 */
[----:B------:R-:W-:Y:S01]  /*a120*/  FFMA.FTZ R173, R222, c[0x0][0x2d0], -R173 ;  /* 0x0000b400dead7a23 */ /* 0x000fe200000108ad */
[----:B------:R-:W-:Y:S01]  /*a130*/  MOV R222, R160 ;  /* 0x000000a000de7202 */ /* 0x000fe20000000f00 */
[C---:B------:R-:W-:Y:S01]  /*a140*/  HMMA.16816.F32 R64, R132.reuse, R142, R64 ;  /* 0x0000008e8440723c */ /* 0x040fe20000001840 */
[----:B------:R-:W-:Y:S02]  /*a150*/  LDSM.16.MT88.4 R160, [R228+0x3080] ;  /* 0x00308000e4a0783b */ /* 0x000fe40000004200 */
[----:B------:R3:W-:Y:S01]  /*a160*/  MUFU.EX2 R210, R148 ;  /* 0x0000009400d27308 */ /* 0x0007e20000000800 */
[----:B------:R-:W-:Y:S02]  /*a170*/  MOV R244, R155 ;  /* 0x0000009b00f47202 */ /* 0x000fe40000000f00 */
[----:B------:R-:W-:Y:S02]  /*a180*/  MOV R155, R153 ;  /* 0x00000099009b7202 */ /* 0x000fe40000000f00 */
[----:B------:R-:W-:Y:S01]  /*a190*/  MOV R153, R152 ;  /* 0x0000009800997202 */ /* 0x000fe20000000f00 */
[----:B------:R-:W-:Y:S03]  /*a1a0*/  FFMA.FTZ R152, R215, c[0x0][0x2d0], -R166 ;  /* 0x0000b400d7987a23 */ /* 0x000fe600000108a6 */
[----:B------:R-:W-:Y:S01]  /*a1b0*/  MOV R215, R188 ;  /* 0x000000bc00d77202 */ /* 0x000fe20000000f00 */
[----:B------:R4:W-:Y:S01]  /*a1c0*/  MUFU.EX2 R205, R140 ;  /* 0x0000008c00cd7308 */ /* 0x0009e20000000800 */
[----:B-1----:R-:W1:Y:S09]  /*a1d0*/  LDSM.16.MT88.4 R144, [R225+0x4080] ;  /* 0x00408000e190783b */ /* 0x002e720000004200 */
[----:B------:R2:W-:Y:S01]  /*a1e0*/  MUFU.EX2 R208, R173 ;  /* 0x000000ad00d07308 */ /* 0x0005e20000000800 */
[--C-:B---3--:R-:W-:Y:S01]  /*a1f0*/  FFMA.FTZ R148, R223, c[0x0][0x2d0], -R174.reuse ;  /* 0x0000b400df947a23 */ /* 0x108fe200000108ae */
[----:B------:R-:W-:Y:S01]  /*a200*/  MOV R223, R157 ;  /* 0x0000009d00df7202 */ /* 0x000fe20000000f00 */
[----:B------:R-:W-:Y:S01]  /*a210*/  FFMA.FTZ R174, R246, c[0x0][0x2d0], -R174 ;  /* 0x0000b400f6ae7a23 */ /* 0x000fe200000108ae */
[----:B------:R-:W-:Y:S02]  /*a220*/  MOV R157, R185 ;  /* 0x000000b9009d7202 */ /* 0x000fe40000000f00 */
[----:B------:R-:W-:Y:S04]  /*a230*/  MOV R246, R156 ;  /* 0x0000009c00f67202 */ /* 0x000fe80000000f00 */
[----:B------:R3:W-:Y:S01]  /*a240*/  MUFU.EX2 R207, R148 ;  /* 0x0000009400cf7308 */ /* 0x0007e20000000800 */
[----:B------:R-:W-:Y:S01]  /*a250*/  MOV R156, R186 ;  /* 0x000000ba009c7202 */ /* 0x000fe20000000f00 */
[--C-:B----4-:R-:W-:Y:S01]  /*a260*/  FFMA.FTZ R140, R245, c[0x0][0x2d0], -R175.reuse ;  /* 0x0000b400f58c7a23 */ /* 0x110fe200000108af */
[----:B------:R-:W-:Y:S02]  /*a270*/  MOV R245, R154 ;  /* 0x0000009a00f57202 */ /* 0x000fe40000000f00 */
[----:B------:R-:W-:Y:S05]  /*a280*/  MOV R154, R191 ;  /* 0x000000bf009a7202 */ /* 0x000fea0000000f00 */
[----:B------:R4:W5:Y:S01]  /*a290*/  MUFU.EX2 R203, R140 ;  /* 0x0000008c00cb7308 */ /* 0x0009620000000800 */
[----:B--2---:R-:W-:Y:S09]  /*a2a0*/  F2FP.PACK_AB R173, R209, R211 ;  /* 0x000000d3d1ad723e */ /* 0x004ff200000000ff */
[----:B------:R2:W2:Y:S01]  /*a2b0*/  MUFU.EX2 R206, R174 ;  /* 0x000000ae00ce7308 */ /* 0x0004a20000000800 */
[-C--:B-1----:R-:W-:Y:S01]  /*a2c0*/  HMMA.16816.F32 R68, R132, R144.reuse, R68 ;  /* 0x000000908444723c */ /* 0x082fe20000001844 */
[----:B---3--:R-:W1:Y:S08]  /*a2d0*/  LDSM.16.MT88.4 R148, [R226+0x4080] ;  /* 0x00408000e294783b */ /* 0x008e700000004200 */
[----:B------:R3:W-:Y:S01]  /*a2e0*/  MUFU.EX2 R200, R152 ;  /* 0x0000009800c87308 */ /* 0x0007e20000000800 */
[C---:B------:R-:W-:Y:S01]  /*a2f0*/  HMMA.16816.F32 R72, R136.reuse, R144, R72 ;  /* 0x000000908848723c */ /* 0x040fe20000001848 */
[----:B----4-:R-:W4:Y:S03]  /*a300*/  LDSM.16.MT88.4 R140, [R228+0x4080] ;  /* 0x00408000e48c783b */ /* 0x010f260000004200 */
[----:B-----5:R-:W-:Y:S03]  /*a310*/  F2FP.PACK_AB R192, R203, R205 ;  /* 0x000000cdcbc0723e */ /* 0x020fe600000000ff */
[--C-:B------:R-:W-:Y:S01]  /*a320*/  FFMA.FTZ R144, R248, c[0x0][0x2d0], -R175.reuse ;  /* 0x0000b400f8907a23 */ /* 0x100fe200000108af */
[-C--:B------:R-:W-:Y:S03]  /*a330*/  HMMA.16816.F32 R76, R136, R146.reuse, R76 ;  /* 0x00000092884c723c */ /* 0x080fe6000000184c */
[----:B------:R5:W-:Y:S01]  /*a340*/  MUFU.EX2 R204, R144 ;  /* 0x0000009000cc7308 */ /* 0x000be20000000800 */
[----:B------:R-:W-:Y:S01]  /*a350*/  MOV R248, R190 ;  /* 0x000000be00f87202 */ /* 0x000fe20000000f00 */
[----:B------:R-:W-:Y:S01]  /*a360*/  FFMA.FTZ R175, R247, c[0x0][0x2d0], -R175 ;  /* 0x0000b400f7af7a23 */ /* 0x000fe200000108af */
[----:B------:R-:W-:Y:S02]  /*a370*/  MOV R247, R189 ;  /* 0x000000bd00f77202 */ /* 0x000fe40000000f00 */
[C---:B------:R-:W-:Y:S01]  /*a380*/  HMMA.16816.F32 R80, R132.reuse, R146, R80 ;  /* 0x000000928450723c */ /* 0x040fe20000001850 */
[----:B------:R-:W-:Y:S03]  /*a390*/  LDSM.16.MT88.4 R188, [R225+0x3080] ;  /* 0x00308000e1bc783b */ /* 0x000fe60000004200 */
[----:B--2---:R-:W-:Y:S01]  /*a3a0*/  F2FP.PACK_AB R174, R208, R210 ;  /* 0x000000d2d0ae723e */ /* 0x004fe200000000ff */
[----:B------:R2:W2:Y:S01]  /*a3b0*/  MUFU.EX2 R202, R175 ;  /* 0x000000af00ca7308 */ /* 0x0004a20000000800 */
[----:B---3--:R-:W-:Y:S02]  /*a3c0*/  MOV R152, R170 ;  /* 0x000000aa00987202 */ /* 0x008fe40000000f00 */
[-C--:B-1----:R-:W-:Y:S01]  /*a3d0*/  HMMA.16816.F32 R84, R132, R148.reuse, R84 ;  /* 0x000000948454723c */ /* 0x082fe20000001854 */
[----:B-----5:R-:W1:Y:S07]  /*a3e0*/  LDSM.16.MT88.4 R144, [R227+0x4080] ;  /* 0x00408000e390783b */ /* 0x020e6e0000004200 */
[C---:B------:R-:W-:Y:S04]  /*a3f0*/  HMMA.16816.F32 R88, R136.reuse, R148, R88 ;  /* 0x000000948858723c */ /* 0x040fe80000001858 */
[----:B--2---:R-:W-:Y:S02]  /*a400*/  F2FP.PACK_AB R175, R206, R207 ;  /* 0x000000cfceaf723e */ /* 0x004fe400000000ff */
[----:B------:R-:W-:Y:S01]  /*a410*/  F2FP.PACK_AB R194, R202, R204 ;  /* 0x000000cccac2723e */ /* 0x000fe200000000ff */
[--C-:B------:R-:W-:Y:S01]  /*a420*/  FFMA.FTZ R148, R214, c[0x0][0x2d0], -R166.reuse ;  /* 0x0000b400d6947a23 */ /* 0x100fe200000108a6 */
[-C--:B------:R-:W-:Y:S04]  /*a430*/  HMMA.16816.F32 R92, R136, R150.reuse, R92 ;  /* 0x00000096885c723c */ /* 0x080fe8000000185c */
[----:B------:R-:W-:Y:S02]  /*a440*/  MOV R214, R171 ;  /* 0x000000ab00d67202 */ /* 0x000fe40000000f00 */
[----:B------:R2:W3:Y:S02]  /*a450*/  MUFU.EX2 R171, R148 ;  /* 0x0000009400ab7308 */ /* 0x0004e40000000800 */
[C---:B------:R-:W-:Y:S08]  /*a460*/  HMMA.16816.F32 R96, R132.reuse, R150, R96 ;  /* 0x000000968460723c */ /* 0x040ff00000001860 */
[-C--:B----4-:R-:W-:Y:S08]  /*a470*/  HMMA.16816.F32 R100, R132, R140.reuse, R100 ;  /* 0x0000008c8464723c */ /* 0x090ff00000001864 */
[C---:B------:R-:W-:Y:S04]  /*a480*/  HMMA.16816.F32 R104, R136.reuse, R140, R104 ;  /* 0x0000008c8868723c */ /* 0x040fe80000001868 */
[--C-:B--2---:R-:W-:Y:S01]  /*a490*/  FFMA.FTZ R148, R216, c[0x0][0x2d0], -R166.reuse ;  /* 0x0000b400d8947a23 */ /* 0x104fe200000108a6 */
[----:B---3--:R-:W-:Y:S03]  /*a4a0*/  F2FP.PACK_AB R193, R171, R200 ;  /* 0x000000c8abc1723e */ /* 0x008fe600000000ff */
[-C--:B------:R-:W-:Y:S01]  /*a4b0*/  HMMA.16816.F32 R108, R136, R142.reuse, R108 ;  /* 0x0000008e886c723c */ /* 0x080fe2000000186c */
[----:B------:R2:W-:Y:S03]  /*a4c0*/  MUFU.EX2 R170, R148 ;  /* 0x0000009400aa7308 */ /* 0x0005e60000000800 */
[----:B------:R-:W-:Y:S01]  /*a4d0*/  MOV R140, R181 ;  /* 0x000000b5008c7202 */ /* 0x000fe20000000f00 */
[----:B------:R-:W-:Y:S01]  /*a4e0*/  FFMA.FTZ R166, R172, c[0x0][0x2d0], -R166 ;  /* 0x0000b400aca67a23 */ /* 0x000fe200000108a6 */
[----:B------:R-:W-:Y:S02]  /*a4f0*/  F2FP.PACK_AB R172, R212, R213 ;  /* 0x000000d5d4ac723e */ /* 0x000fe400000000ff */
[C---:B------:R-:W-:Y:S03]  /*a500*/  HMMA.16816.F32 R112, R132.reuse, R142, R112 ;  /* 0x0000008e8470723c */ /* 0x040fe60000001870 */
[----:B------:R-:W3:Y:S01]  /*a510*/  MUFU.EX2 R166, R166 ;  /* 0x000000a600a67308 */ /* 0x000ee20000000800 */
[----:B------:R-:W-:Y:S03]  /*a520*/  MOV R141, R180 ;  /* 0x000000b4008d7202 */ /* 0x000fe60000000f00 */
[----:B------:R-:W-:Y:S01]  /*a530*/  MOV R142, R197 ;  /* 0x000000c5008e7202 */ /* 0x000fe20000000f00 */
[-C--:B-1----:R-:W-:Y:S04]  /*a540*/  HMMA.16816.F32 R116, R132, R144.reuse, R116 ;  /* 0x000000908474723c */ /* 0x082fe80000001874 */
[----:B------:R-:W-:Y:S02]  /*a550*/  MOV R143, R196 ;  /* 0x000000c4008f7202 */ /* 0x000fe40000000f00 */
[----:B------:R-:W-:Y:S01]  /*a560*/  LDSM.16.MT88.4 R196, [R227+0x3080] ;  /* 0x00308000e3c4783b */ /* 0x000fe20000004200 */
[----:B------:R-:W-:Y:S01]  /*a570*/  MOV R216, R155 ;  /* 0x0000009b00d87202 */ /* 0x000fe20000000f00 */
[C---:B------:R-:W-:Y:S04]  /*a580*/  HMMA.16816.F32 R120, R136.reuse, R144, R120 ;  /* 0x000000908878723c */ /* 0x040fe80000001878 */
[----:B------:R-:W-:Y:S02]  /*a590*/  MOV R155, R187 ;  /* 0x000000bb009b7202 */ /* 0x000fe40000000f00 */
[----:B--2---:R-:W1:Y:S02]  /*a5a0*/  LDSM.16.MT88.4 R148, [R226+0x3080] ;  /* 0x00308000e294783b */ /* 0x004e640000004200 */
[-C--:B------:R-:W-:Y:S04]  /*a5b0*/  HMMA.16816.F32 R124, R136, R146.reuse, R124 ;  /* 0x00000092887c723c */ /* 0x080fe8000000187c */
[----:B---3--:R-:W-:Y:S04]  /*a5c0*/  F2FP.PACK_AB R195, R166, R170 ;  /* 0x000000aaa6c3723e */ /* 0x008fe800000000ff */
[----:B------:R-:W-:Y:S08]  /*a5d0*/  HMMA.16816.F32 R128, R132, R146, R128 ;  /* 0x000000928480723c */ /* 0x000ff00000001880 */
[-C--:B------:R-:W-:Y:S01]  /*a5e0*/  HMMA.16816.F32 R176, R172, R188.reuse, R4 ;  /* 0x000000bcacb0723c */ /* 0x080fe20000001804 */
[----:B------:R-:W2:Y:S07]  /*a5f0*/  LDSM.16.MT88.4 R4, [R225+0x4880] ;  /* 0x00488000e104783b */ /* 0x000eae0000004200 */
[C---:B------:R-:W-:Y:S01]  /*a600*/  HMMA.16816.F32 R180, R192.reuse, R188, R8 ;  /* 0x000000bcc0b4723c */ /* 0x040fe20000001808 */
[----:B------:R-:W3:Y:S07]  /*a610*/  LDSM.16.MT88.4 R8, [R226+0x4880] ;  /* 0x00488000e208783b */ /* 0x000eee0000004200 */
[-C--:B------:R-:W-:Y:S01]  /*a620*/  HMMA.16816.F32 R184, R192, R190.reuse, R12 ;  /* 0x000000bec0b8723c */ /* 0x080fe2000000180c */
[----:B------:R-:W4:Y:S07]  /*a630*/  LDSM.16.MT88.4 R12, [R228+0x4880] ;  /* 0x00488000e40c783b */ /* 0x000f2e0000004200 */
[C---:B------:R-:W-:Y:S01]  /*a640*/  HMMA.16816.F32 R188, R172.reuse, R190, R16 ;  /* 0x000000beacbc723c */ /* 0x040fe20000001810 */
[----:B------:R-:W2:Y:S07]  /*a650*/  LDSM.16.MT88.4 R16, [R227+0x4880] ;  /* 0x00488000e310783b */ /* 0x000eae0000004200 */
[-C--:B-1----:R-:W-:Y:S01]  /*a660*/  HMMA.16816.F32 R132, R172, R148.reuse, R20 ;  /* 0x00000094ac84723c */ /* 0x082fe20000001814 */
[----:B------:R-:W5:Y:S06]  /*a670*/  LDL.LU R20, [R1+0x20] ;  /* 0x0000200001147983 */ /* 0x000f6c0000300800 */
[----:B------:R-:W-:Y:S01]  /*a680*/  MOV R23, R142 ;  /* 0x0000008e00177202 */ /* 0x000fe20000000f00 */
[C---:B------:R-:W-:Y:S04]  /*a690*/  HMMA.16816.F32 R136, R192.reuse, R148, R24 ;  /* 0x00000094c088723c */ /* 0x040fe80000001818 */
[----:B------:R-:W-:Y:S02]  /*a6a0*/  MOV R22, R143 ;  /* 0x0000008f00167202 */ /* 0x000fe40000000f00 */
[----:B------:R-:W-:Y:S02]  /*a6b0*/  MOV R21, R140 ;  /* 0x0000008c00157202 */ /* 0x000fe40000000f00 */
[----:B------:R-:W-:Y:S02]  /*a6c0*/  MOV R27, R141 ;  /* 0x0000008d001b7202 */ /* 0x000fe40000000f00 */
[-C--:B------:R-:W-:Y:S01]  /*a6d0*/  HMMA.16816.F32 R140, R192, R150.reuse, R28 ;  /* 0x00000096c08c723c */ /* 0x080fe2000000181c */
[----:B------:R-:W5:Y:S02]  /*a6e0*/  LDL.LU R28, [R1+0x18] ;  /* 0x00001800011c7983 */ /* 0x000f640000300800 */
[----:B------:R-:W-:Y:S02]  /*a6f0*/  MOV R25, R219 ;  /* 0x000000db00197202 */ /* 0x000fe40000000f00 */
[----:B------:R-:W-:Y:S02]  /*a700*/  MOV R219, R159 ;  /* 0x0000009f00db7202 */ /* 0x000fe40000000f00 */
[----:B------:R-:W-:Y:S01]  /*a710*/  MOV R24, R218 ;  /* 0x000000da00187202 */ /* 0x000fe20000000f00 */
[C---:B------:R-:W-:Y:S01]  /*a720*/  HMMA.16816.F32 R144, R172.reuse, R150, R32 ;  /* 0x00000096ac90723c */ /* 0x040fe20000001820 */
[----:B------:R-:W5:Y:S03]  /*a730*/  LDL.LU R33, [R1+0x1c] ;  /* 0x00001c0001217983 */ /* 0x000f660000300800 */
[----:B------:R-:W-:Y:S01]  /*a740*/  MOV R218, R217 ;  /* 0x000000d900da7202 */ /* 0x000fe20000000f00 */
[----:B------:R-:W5:Y:S01]  /*a750*/  LDL.LU R35, [R1+0x14] ;  /* 0x0000140001237983 */ /* 0x000f620000300800 */
[----:B------:R-:W-:Y:S02]  /*a760*/  MOV R217, R158 ;  /* 0x0000009e00d97202 */ /* 0x000fe40000000f00 */
[-C--:B------:R-:W-:Y:S04]  /*a770*/  HMMA.16816.F32 R148, R172, R160.reuse, R36 ;  /* 0x000000a0ac94723c */ /* 0x080fe80000001824 */
[----:B------:R-:W-:Y:S02]  /*a780*/  MOV R26, R152 ;  /* 0x00000098001a7202 */ /* 0x000fe40000000f00 */
[----:B------:R-:W-:Y:S02]  /*a790*/  MOV R31, R155 ;  /* 0x0000009b001f7202 */ /* 0x000fe40000000f00 */
[----:B------:R-:W-:Y:S04]  /*a7a0*/  MOV R32, R154 ;  /* 0x0000009a00207202 */ /* 0x000fe80000000f00 */
[----:B------:R-:W-:Y:S02]  /*a7b0*/  MOV R34, R153 ;  /* 0x0000009900227202 */ /* 0x000fe40000000f00 */
[C---:B------:R-:W-:Y:S04]  /*a7c0*/  HMMA.16816.F32 R152, R192.reuse, R160, R40 ;  /* 0x000000a0c098723c */ /* 0x040fe80000001828 */
[----:B------:R-:W-:Y:S02]  /*a7d0*/  MOV R30, R156 ;  /* 0x0000009c001e7202 */ /* 0x000fe40000000f00 */
[----:B------:R-:W-:Y:S02]  /*a7e0*/  MOV R29, R157 ;  /* 0x0000009d001d7202 */ /* 0x000fe40000000f00 */
[-C--:B------:R-:W-:Y:S08]  /*a7f0*/  HMMA.16816.F32 R156, R192, R162.reuse, R44 ;  /* 0x000000a2c09c723c */ /* 0x080ff0000000182c */
[C---:B------:R-:W-:Y:S08]  /*a800*/  HMMA.16816.F32 R160, R172.reuse, R162, R48 ;  /* 0x000000a2aca0723c */ /* 0x040ff00000001830 */
[-C--:B------:R-:W-:Y:S08]  /*a810*/  HMMA.16816.F32 R52, R172, R196.reuse, R52 ;  /* 0x000000c4ac34723c */ /* 0x080ff00000001834 */
[C---:B------:R-:W-:Y:S08]  /*a820*/  HMMA.16816.F32 R56, R192.reuse, R196, R56 ;  /* 0x000000c4c038723c */ /* 0x040ff00000001838 */
[-C--:B------:R-:W-:Y:S08]  /*a830*/  HMMA.16816.F32 R60, R192, R198.reuse, R60 ;  /* 0x000000c6c03c723c */ /* 0x080ff0000000183c */
[C---:B------:R-:W-:Y:S08]  /*a840*/  HMMA.16816.F32 R64, R172.reuse, R198, R64 ;  /* 0x000000c6ac40723c */ /* 0x040ff00000001840 */
[-C--:B--2---:R-:W-:Y:S08]  /*a850*/  HMMA.16816.F32 R68, R172, R4.reuse, R68 ;  /* 0x00000004ac44723c */ /* 0x084ff00000001844 */
[C---:B------:R-:W-:Y:S08]  /*a860*/  HMMA.16816.F32 R72, R192.reuse, R4, R72 ;  /* 0x00000004c048723c */ /* 0x040ff00000001848 */
[-C--:B------:R-:W-:Y:S08]  /*a870*/  HMMA.16816.F32 R76, R192, R6.reuse, R76 ;  /* 0x00000006c04c723c */ /* 0x080ff0000000184c */
[C---:B------:R-:W-:Y:S08]  /*a880*/  HMMA.16816.F32 R80, R172.reuse, R6, R80 ;  /* 0x00000006ac50723c */ /* 0x040ff00000001850 */
[-C--:B---3--:R-:W-:Y:S08]  /*a890*/  HMMA.16816.F32 R84, R172, R8.reuse, R84 ;  /* 0x00000008ac54723c */ /* 0x088ff00000001854 */
[C---:B------:R-:W-:Y:S08]  /*a8a0*/  HMMA.16816.F32 R88, R192.reuse, R8, R88 ;  /* 0x00000008c058723c */ /* 0x040ff00000001858 */
[-C--:B------:R-:W-:Y:S08]  /*a8b0*/  HMMA.16816.F32 R92, R192, R10.reuse, R92 ;  /* 0x0000000ac05c723c */ /* 0x080ff0000000185c */
[C---:B------:R-:W-:Y:S08]  /*a8c0*/  HMMA.16816.F32 R96, R172.reuse, R10, R96 ;  /* 0x0000000aac60723c */ /* 0x040ff00000001860 */
[-C--:B----4-:R-:W-:Y:S08]  /*a8d0*/  HMMA.16816.F32 R100, R172, R12.reuse, R100 ;  /* 0x0000000cac64723c */ /* 0x090ff00000001864 */
[C---:B------:R-:W-:Y:S08]  /*a8e0*/  HMMA.16816.F32 R104, R192.reuse, R12, R104 ;  /* 0x0000000cc068723c */ /* 0x040ff00000001868 */
[-C--:B------:R-:W-:Y:S08]  /*a8f0*/  HMMA.16816.F32 R108, R192, R14.reuse, R108 ;  /* 0x0000000ec06c723c */ /* 0x080ff0000000186c */
[C---:B------:R-:W-:Y:S08]  /*a900*/  HMMA.16816.F32 R112, R172.reuse, R14, R112 ;  /* 0x0000000eac70723c */ /* 0x040ff00000001870 */
[-C--:B------:R-:W-:Y:S08]  /*a910*/  HMMA.16816.F32 R116, R172, R16.reuse, R116 ;  /* 0x00000010ac74723c */ /* 0x080ff00000001874 */
[C---:B------:R-:W-:Y:S08]  /*a920*/  HMMA.16816.F32 R120, R192.reuse, R16, R120 ;  /* 0x00000010c078723c */ /* 0x040ff00000001878 */
[-C--:B------:R-:W-:Y:S08]  /*a930*/  HMMA.16816.F32 R124, R192, R18.reuse, R124 ;  /* 0x00000012c07c723c */ /* 0x080ff0000000187c */
[----:B------:R-:W-:Y:S04]  /*a940*/  HMMA.16816.F32 R128, R172, R18, R128 ;  /* 0x00000012ac80723c */ /* 0x000fe80000001880 */
[----:B-----5:R-:W-:Y:S04]  /*a950*/  FFMA.FTZ R4, R2, R28, R29 ;  /* 0x0000001c02047223 */ /* 0x020fe8000001001d */
[----:B------:R-:W-:Y:S04]  /*a960*/  FADD.FTZ R4, R24, R4 ;  /* 0x0000000418047221 */ /* 0x000fe80000010000 */
[----:B------:R-:W-:Y:S02]  /*a970*/  FFMA.FTZ R165, R165, R33, R32 ;  /* 0x00000021a5a57223 */ /* 0x000fe40000010020 */
[----:B------:R-:W-:Y:S02]  /*a980*/  FADD.FTZ R5, R27, R4 ;  /* 0x000000041b057221 */ /* 0x000fe40000010000 */
[----:B------:R-:W-:Y:S02]  /*a990*/  FFMA.FTZ R164, R164, R35, R34 ;  /* 0x00000023a4a47223 */ /* 0x000fe40000010022 */
[----:B------:R-:W-:Y:S02]  /*a9a0*/  FADD.FTZ R2, R30, R165 ;  /* 0x000000a51e027221 */ /* 0x000fe40000010000 */
[----:B------:R-:W-:Y:S02]  /*a9b0*/  FADD.FTZ R164, R31, R164 ;  /* 0x000000a41fa47221 */ /* 0x000fe40000010000 */
[----:B------:R-:W-:Y:S02]  /*a9c0*/  FADD.FTZ R2, R25, R2 ;  /* 0x0000000219027221 */ /* 0x000fe40000010000 */
[----:B------:R-:W-:Y:S02]  /*a9d0*/  FFMA.FTZ R4, R0, R20, R21 ;  /* 0x0000001400047223 */ /* 0x000fe40000010015 */
[----:B------:R-:W-:Y:S02]  /*a9e0*/  FADD.FTZ R164, R26, R164 ;  /* 0x000000a41aa47221 */ /* 0x000fe40000010000 */
[----:B------:R-:W-:Y:S02]  /*a9f0*/  FADD.FTZ R6, R22, R2 ;  /* 0x0000000216067221 */ /* 0x000fe40000010000 */
[----:B------:R-:W-:Y:S02]  /*aa00*/  FADD.FTZ R4, R216, R4 ;  /* 0x00000004d8047221 */ /* 0x000fe40000010000 */
[----:B------:R-:W-:Y:S01]  /*aa10*/  FADD.FTZ R2, R23, R164 ;  /* 0x000000a417027221 */ /* 0x000fe20000010000 */
[----:B------:R-:W-:Y:S01]  /*aa20*/  MOV R164, R169 ;  /* 0x000000a900a47202 */ /* 0x000fe20000000f00 */
        /* <DEDUP_REMOVED lines=31> */
[----:B------:R1:W-:Y:S01]  /*ac20*/  STL [R1+0x1c], R6 ;  /* 0x00001c0601007387 */ /* 0x0003e20000100800 */
[----:B------:R-:W-:Y:S01]  /*ac30*/  FADD.FTZ R4, R204, R4 ;  /* 0x00000004cc047221 */ /* 0x000fe20000010000 */
[----:B------:R-:W-:Y:S01]  /*ac40*/  MOV R171, R3 ;  /* 0x0000000300ab7202 */ /* 0x000fe20000000f00 */
[----:B------:R-:W-:Y:S01]  /*ac50*/  FADD.FTZ R0, R170, R2 ;  /* 0x00000002aa007221 */ /* 0x000fe20000010000 */
[----:B------:R1:W-:Y:S01]  /*ac60*/  STL [R1+0x14], R5 ;  /* 0x0000140501007387 */ /* 0x0003e20000100800 */
[----:B------:R-:W-:Y:S01]  /*ac70*/  FADD.FTZ R2, R202, R4 ;  /* 0x00000004ca027221 */ /* 0x000fe20000010000 */
[----:B------:R-:W-:Y:S01]  /*ac80*/  MOV R170, R167 ;  /* 0x000000a700aa7202 */ /* 0x000fe20000000f00 */
[----:B------:R-:W-:Y:S01]  /*ac90*/  FADD.FTZ R0, R166, R0 ;  /* 0x00000000a6007221 */ /* 0x000fe20000010000 */
[----:B------:R-:W-:Y:S02]  /*aca0*/  MOV R166, R168 ;  /* 0x000000a800a67202 */ /* 0x000fe40000000f00 */
[----:B------:R1:W-:Y:S04]  /*acb0*/  STL [R1+0x18], R2 ;  /* 0x0000180201007387 */ /* 0x0003e80000100800 */
[----:B------:R1:W-:Y:S01]  /*acc0*/  STL [R1+0x20], R0 ;  /* 0x0000200001007387 */ /* 0x0003e20000100800 */
[----:B------:R-:W-:-:S05]  /*acd0*/  @P0 BRA `(.L_x_918) ;  /* 0xffffbad000000947 */ /* 0x000fca000383ffff */
.L_x_901:
[----:B------:R-:W3:Y:S01]  /*ace0*/  S2UR UR7, SR_CTAID.X ;  /* 0x00000000000779c3 */ /* 0x000ee20000002500 */
[----:B------:R-:W-:Y:S01]  /*acf0*/  ULDC.64 UR4, c[0x0][0x2c8] ;  /* 0x0000b20000047ab9 */ /* 0x000fe20000000a00 */
[----:B------:R-:W-:Y:S01]  /*ad00*/  PLOP3.LUT P0, PT, PT, PT, UP2, 0x40, 0x0 ;  /* 0x000000000000781c */ /* 0x000fe20003f0e828 */
[----:B---3--:R-:W-:-:S04]  /*ad10*/  ULEA UR7, UR7, 0x7f, 0x7 ;  /* 0x0000007f07077891 */ /* 0x008fc8000f8e383f */
[----:B------:R-:W-:-:S03]  /*ad20*/  UIMAD.WIDE.U32 UR16, UR7, UR4, URZ ;  /* 0x00000004071072a5 */ /* 0x000fc6000f8e003f */
[----:B------:R-:W-:Y:S02]  /*ad30*/  ULDC UR4, c[0x0][0x168] ;  /* 0x00005a0000047ab9 */ /* 0x000fe40000000800 */
[----:B------:R-:W-:Y:S02]  /*ad40*/  @UP3 USHF.R.U32.HI UR7, URZ, UR5, UR17 ;  /* 0x000000053f073299 */ /* 0x000fe40008011611 */
[----:B------:R-:W-:Y:S02]  /*ad50*/  UIADD3 UR4, -UR4, 0x1, URZ ;  /* 0x0000000104047890 */ /* 0x000fe4000fffe13f */
[----:B------:R-:W-:Y:S02]  /*ad60*/  ULDC UR5, c[0x0][0x1d0] ;  /* 0x0000740000057ab9 */ /* 0x000fe40000000800 */
[----:B------:R-:W-:-:S03]  /*ad70*/  UIADD3 UR16, UR7, UR5, UR4 ;  /* 0x0000000507107290 */ /* 0x000fc6000fffe004 */
[----:B------:R-:W-:Y:S02]  /*ad80*/  ULDC UR7, c[0x0][0x324] ;  /* 0x0000c90000077ab9 */ /* 0x000fe40000000800 */
[----:B------:R-:W-:Y:S01]  /*ad90*/  UIADD3 UR7, UR16, -UR7, URZ ;  /* 0x8000000710077290 */ /* 0x000fe2000fffe03f */
[----:B------:R-:W-:Y:S05]  /*ada0*/  @P0 BRA `(.L_x_919) ;  /* 0x0000016000000947 */ /* 0x000fea0003800000 */
[----:B------:R-:W-:-:S06]  /*adb0*/  UISETP.GT.AND UP0, UPT, UR16, -0x1, UPT ;  /* 0xffffffff1000788c */ /* 0x000fcc000bf04270 */
[----:B------:R-:W-:-:S13]  /*adc0*/  PLOP3.LUT P0, PT, PT, PT, UP0, 0x80, 0x0 ;  /* 0x000000000000781c */ /* 0x000fda0003f0f008 */
[----:B------:R-:W-:Y:S05]  /*add0*/  @P0 BRA `(.L_x_920) ;  /* 0x0000009000000947 */ /* 0x000fea0003800000 */
[----:B------:R-:W-:Y:S02]  /*ade0*/  ULDC UR4, c[0x0][0x32c] ;  /* 0x0000cb0000047ab9 */ /* 0x000fe40000000800 */
[----:B------:R-:W-:Y:S02]  /*adf0*/  UISETP.NE.AND UP0, UPT, UR4, 0x1, UPT ;  /* 0x000000010400788c */ /* 0x000fe4000bf05270 */
[----:B------:R-:W-:Y:S02]  /*ae00*/  ULOP3.LUT UR16, URZ, UR16, URZ, 0x33, !UPT ;  /* 0x000000103f107292 */ /* 0x000fe4000f8e333f */
[----:B------:R-:W-:Y:S02]  /*ae10*/  ULDC.64 UR4, c[0x0][0x330] ;  /* 0x0000cc0000047ab9 */ /* 0x000fe40000000a00 */
[----:B------:R-:W-:-:S07]  /*ae20*/  UIMAD.WIDE.U32 UR18, UR16, UR4, URZ ;  /* 0x00000004101272a5 */ /* 0x000fce000f8e003f */
[----:B------:R-:W-:Y:S02]  /*ae30*/  @UP0 UMOV UR17, UR19 ;  /* 0x0000001300110c82 */ /* 0x000fe40008000000 */
[----:B------:R-:W-:-:S04]  /*ae40*/  @UP0 USHF.R.U32.HI UR16, URZ, UR5, UR17 ;  /* 0x000000053f100299 */ /* 0x000fc80008011611 */
[----:B------:R-:W-:Y:S01]  /*ae50*/  ULOP3.LUT UR16, URZ, UR16, URZ, 0x33, !UPT ;  /* 0x000000103f107292 */ /* 0x000fe2000f8e333f */
[----:B------:R-:W-:Y:S05]  /*ae60*/  BRA `(.L_x_921) ;  /* 0x0000006000007947 */ /* 0x000fea0003800000 */
.L_x_920:
[----:B------:R-:W-:Y:S02]  /*ae70*/  ULDC UR4, c[0x0][0x32c] ;  /* 0x0000cb0000047ab9 */ /* 0x000fe40000000800 */
[----:B------:R-:W-:-:S03]  /*ae80*/  UISETP.NE.AND UP0, UPT, UR4, 0x1, UPT ;  /* 0x000000010400788c */ /* 0x000fc6000bf05270 */
[----:B------:R-:W-:Y:S02]  /*ae90*/  ULDC.64 UR4, c[0x0][0x330] ;  /* 0x0000cc0000047ab9 */ /* 0x000fe40000000a00 */
[----:B------:R-:W-:-:S07]  /*aea0*/  UIMAD.WIDE.U32 UR18, UR16, UR4, URZ ;  /* 0x00000004101272a5 */ /* 0x000fce000f8e003f */
[----:B------:R-:W-:Y:S02]  /*aeb0*/  @UP0 UMOV UR17, UR19 ;  /* 0x0000001300110c82 */ /* 0x000fe40008000000 */
[----:B------:R-:W-:Y:S02]  /*aec0*/  @UP0 USHF.R.U32.HI UR16, URZ, UR5, UR17 ;  /* 0x000000053f100299 */ /* 0x000fe40008011611 */
.L_x_921:
[----:B------:R-:W-:Y:S02]  /*aed0*/  ULDC UR4, c[0x0][0x32c] ;  /* 0x0000cb0000047ab9 */ /* 0x000fe40000000800 */
[----:B------:R-:W-:-:S04]  /*aee0*/  UIMAD UR4, UR16, UR4, URZ ;  /* 0x00000004100472a4 */ /* 0x000fc8000f8e023f */
[----:B------:R-:W-:-:S04]  /*aef0*/  UISETP.LT.AND UP0, UPT, UR7, UR4, UPT ;  /* 0x000000040700728c */ /* 0x000fc8000bf01270 */
[----:B------:R-:W-:-:S04]  /*af00*/  USEL UR7, UR7, UR4, !UP0 ;  /* 0x0000000407077287 */ /* 0x000fc8000c000000 */
.L_x_919:
[----:B------:R-:W-:-:S04]  /*af10*/  UIADD3 UR7, UR7, 0x2f, URZ ;  /* 0x0000002f07077890 */ /* 0x000fc8000fffe03f */
[----:B------:R-:W-:-:S04]  /*af20*/  UIMAD.WIDE UR4, UR7, 0x2aaaaaab, URZ ;  /* 0x2aaaaaab070478a5 */ /* 0x000fc8000f8e023f */
[----:B------:R-:W-:-:S04]  /*af30*/  USHF.R.U32.HI UR4, URZ, 0x1f, UR5 ;  /* 0x0000001f3f047899 */ /* 0x000fc80008011605 */
[----:B------:R-:W-:-:S04]  /*af40*/  ULEA.HI.SX32 UR4, UR5, UR4, 0x1d ;  /* 0x0000000405047291 */ /* 0x000fc8000f8fea3f */
[----:B------:R-:W-:-:S04]  /*af50*/  UISETP.LT.AND UP0, UPT, UR8, UR4, UPT ;  /* 0x000000040800728c */ /* 0x000fc8000bf01270 */
[----:B------:R-:W-:-:S06]  /*af60*/  USEL UR4, UR8, UR4, !UP0 ;  /* 0x0000000408047287 */ /* 0x000fcc000c000000 */
[----:B------:R-:W-:-:S13]  /*af70*/  ISETP.GE.AND P0, PT, R242, UR4, PT ;  /* 0x00000004f2007c0c */ /* 0x000fda000bf06270 */
[----:B------:R-:W-:Y:S05]  /*af80*/  @!P0 BRA `(.L_x_922) ;  /* 0x00002d6000008947 */ /* 0x000fea0003800000 */
[----:B-1----:R-:W-:Y:S01]  /*af90*/  MOV R2, R168 ;  /* 0x000000a800027202 */ /* 0x002fe20000000f00 */
[----:B------:R-:W-:Y:S01]  /*afa0*/  IMAD.MOV.U32 R170, RZ, RZ, R3 ;  /* 0x000000ffffaa7224 */ /* 0x000fe200078e0003 */
[----:B--2---:R-:W-:Y:S01]  /*afb0*/  MOV R0, R169 ;  /* 0x000000a900007202 */ /* 0x004fe20000000f00 */
[----:B------:R-:W-:Y:S01]  /*afc0*/  IMAD.MOV.U32 R244, RZ, RZ, R242 ;  /* 0x000000fffff47224 */ /* 0x000fe200078e00f2 */
[----:B------:R-:W-:Y:S01]  /*afd0*/  MOV R164, R167 ;  /* 0x000000a700a47202 */ /* 0x000fe20000000f00 */
[----:B------:R-:W-:Y:S01]  /*afe0*/  IMAD.MOV.U32 R248, RZ, RZ, c[0x0][0x1e4] ;  /* 0x00007900fff87624 */ /* 0x000fe200078e00ff */
[----:B------:R-:W-:Y:S02]  /*aff0*/  MOV R247, c[0x0][0x1e0] ;  /* 0x0000780000f77a02 */ /* 0x000fe40000000f00 */
.L_x_923:
[----:B------:R-:W2:Y:S01]  /*b000*/  LDL.64 R24, [R1+0x38] ;  /* 0x0000380001187983 */ /* 0x000ea20000100a00 */
[----:B------:R-:W-:Y:S05]  /*b010*/  DEPBAR.LE SB0, 0x0 ;  /* 0x000080000000791a */ /* 0x000fea0000000000 */
[----:B------:R-:W-:Y:S01]  /*b020*/  BAR.SYNC.DEFER_BLOCKING 0x0 ;  /* 0x0000000000007b1d */ /* 0x000fe20000010000 */
[C---:B------:R-:W-:Y:S02]  /*b030*/  ISETP.LT.AND P6, PT, R244.reuse, UR8, PT ;  /* 0x00000008f4007c0c */ /* 0x040fe4000bfc1270 */
[C---:B------:R-:W-:Y:S11]  /*b040*/  IADD3 R242, R244.reuse, -0x1, RZ ;  /* 0xfffffffff4f27810 */ /* 0x040ff60007ffe0ff */
[----:B------:R-:W-:Y:S01]  /*b050*/  @!P6 SHF.R.S32.HI R3, RZ, 0x1f, R244 ;  /* 0x0000001fff03e819 */ /* 0x000fe200000114f4 */
[C---:B------:R-:W-:Y:S04]  /*b060*/  @!P6 IMAD.WIDE.U32 R20, R244.reuse, c[0x0][0x208], RZ ;  /* 0x00008200f414ea25 */ /* 0x040fe800078e00ff */
[----:B------:R-:W-:Y:S04]  /*b070*/  @!P6 IMAD R3, R3, c[0x0][0x208], RZ ;  /* 0x000082000303ea24 */ /* 0x000fe800078e02ff */
[----:B------:R-:W-:Y:S01]  /*b080*/  @!P6 IMAD R3, R244, c[0x0][0x20c], R3 ;  /* 0x00008300f403ea24 */ /* 0x000fe200078e0203 */
[----:B------:R-:W3:Y:S04]  /*b090*/  LDL.64 R22, [R1+0x48] ;  /* 0x0000480001167983 */ /* 0x000ee80000100a00 */
[----:B------:R-:W-:Y:S02]  /*b0a0*/  @!P6 IADD3 R3, R21, R3, RZ ;  /* 0x000000031503e210 */ /* 0x000fe40007ffe0ff */
[----:B-----5:R-:W-:Y:S03]  /*b0b0*/  LDSM.16.M88.4 R48, [R231+0x8080] ;  /* 0x00808000e730783b */ /* 0x020fe60000000200 */
[----:B------:R-:W-:Y:S05]  /*b0c0*/  @!P6 IMAD R3, R3, 0x30, RZ ;  /* 0x000000300303e824 */ /* 0x000fea00078e02ff */
[----:B------:R-:W1:Y:S08]  /*b0d0*/  LDSM.16.M88.4 R16, [R224+0x5080] ;  /* 0x00508000e010783b */ /* 0x000e700000000200 */
[----:B------:R-:W4:Y:S08]  /*b0e0*/  LDSM.16.M88.4 R44, [R231+0xa080] ;  /* 0x00a08000e72c783b */ /* 0x000f300000000200 */
[----:B------:R-:W2:Y:S08]  /*b0f0*/  LDSM.16.M88.4 R32, [R224+0x5880] ;  /* 0x00588000e020783b */ /* 0x000eb00000000200 */
[----:B------:R-:W3:Y:S06]  /*b100*/  LDL.64 R250, [R1+0x40] ;  /* 0x0000400001fa7983 */ /* 0x000eec0000100a00 */
[----:B------:R-:W2:Y:S08]  /*b110*/  LDSM.16.M88.4 R172, [R224+0x6080] ;  /* 0x00608000e0ac783b */ /* 0x000eb00000000200 */
[----:B------:R-:W-:Y:S01]  /*b120*/  LDSM.16.M88.4 R192, [R233+0x8080] ;  /* 0x00808000e9c0783b */ /* 0x000fe20000000200 */
[-C--:B-1----:R-:W-:Y:S07]  /*b130*/  HMMA.16816.F32 R4, R48, R16.reuse, RZ ;  /* 0x000000103004723c */ /* 0x082fee00000018ff */
[----:B------:R-:W1:Y:S01]  /*b140*/  LDSM.16.M88.4 R196, [R235] ;  /* 0x00000000ebc4783b */ /* 0x000e620000000200 */
[C---:B----4-:R-:W-:Y:S07]  /*b150*/  HMMA.16816.F32 R8, R44.reuse, R16, RZ ;  /* 0x000000102c08723c */ /* 0x050fee00000018ff */
[----:B------:R-:W4:Y:S01]  /*b160*/  LDSM.16.M88.4 R200, [R233+0xa080] ;  /* 0x00a08000e9c8783b */ /* 0x000f220000000200 */
[-C--:B------:R-:W-:Y:S07]  /*b170*/  HMMA.16816.F32 R12, R44, R18.reuse, RZ ;  /* 0x000000122c0c723c */ /* 0x080fee00000018ff */
[----:B------:R-:W1:Y:S01]  /*b180*/  LDSM.16.M88.4 R204, [R241] ;  /* 0x00000000f1cc783b */ /* 0x000e620000000200 */
[C---:B------:R-:W-:Y:S07]  /*b190*/  HMMA.16816.F32 R16, R48.reuse, R18, RZ ;  /* 0x000000123010723c */ /* 0x040fee00000018ff */
[----:B------:R-:W1:Y:S01]  /*b1a0*/  LDSM.16.M88.4 R208, [R240] ;  /* 0x00000000f0d0783b */ /* 0x000e620000000200 */
[----:B--2---:R-:W-:Y:S04]  /*b1b0*/  @!P6 MOV R29, R25 ;  /* 0x00000019001de202 */ /* 0x004fe80000000f00 */
[----:B---3--:R-:W-:Y:S05]  /*b1c0*/  @!P6 MOV R28, R22 ;  /* 0x00000016001ce202 */ /* 0x008fea0000000f00 */
[----:B------:R-:W-:Y:S02]  /*b1d0*/  @!P6 IMAD.WIDE.U32 R28, R20, 0x30, R28 ;  /* 0x00000030141ce825 */ /* 0x000fe400078e001c */
[-C--:B------:R-:W-:Y:S03]  /*b1e0*/  HMMA.16816.F32 R20, R48, R32.reuse, RZ ;  /* 0x000000203014723c */ /* 0x080fe600000018ff */
[----:B------:R-:W-:Y:S02]  /*b1f0*/  @!P6 IADD3 R29, R29, R3, RZ ;  /* 0x000000031d1de210 */ /* 0x000fe40007ffe0ff */
[C---:B------:R-:W-:Y:S03]  /*b200*/  @!P6 SHF.L.U32 R3, R28.reuse, 0x1, RZ ;  /* 0x000000011c03e819 */ /* 0x040fe600000006ff */
[C---:B------:R-:W-:Y:S04]  /*b210*/  HMMA.16816.F32 R24, R44.reuse, R32, RZ ;  /* 0x000000202c18723c */ /* 0x040fe800000018ff */
[C---:B------:R-:W-:Y:S02]  /*b220*/  @!P6 IADD3 R36, P0, R3.reuse, c[0x0][0x1f8], RZ ;  /* 0x00007e000324ea10 */ /* 0x040fe40007f1e0ff */
[----:B------:R-:W-:Y:S02]  /*b230*/  @!P6 IADD3 R3, P5, R3, 0x80, RZ ;  /* 0x000000800303e810 */ /* 0x000fe40007fbe0ff */
[----:B------:R-:W-:Y:S02]  /*b240*/  @!P6 SHF.L.U64.HI R32, R28, 0x1, R29 ;  /* 0x000000011c20e819 */ /* 0x000fe4000001021d */
[-C--:B------:R-:W-:Y:S02]  /*b250*/  HMMA.16816.F32 R28, R44, R34.reuse, RZ ;  /* 0x000000222c1c723c */ /* 0x080fe400000018ff */
[----:B------:R-:W-:Y:S02]  /*b260*/  @!P6 IADD3.X R37, R32, c[0x0][0x1fc], RZ, P0, !PT ;  /* 0x00007f002025ea10 */ /* 0x000fe400007fe4ff */
[----:B------:R-:W-:Y:S02]  /*b270*/  @!P6 IADD3 R38, P2, R3, c[0x0][0x1f8], RZ ;  /* 0x00007e000326ea10 */ /* 0x000fe40007f5e0ff */
[----:B------:R-:W-:Y:S01]  /*b280*/  @!P6 IADD3 R40, P1, R36, UR10, RZ ;  /* 0x0000000a2428ec10 */ /* 0x000fe2000ff3e0ff */
[----:B------:R-:W-:Y:S01]  /*b290*/  @!PT LDS RZ, [RZ] ;  /* 0x00000000fffff984 */ /* 0x000fe20000000800 */
[----:B------:R-:W-:Y:S01]  /*b2a0*/  @!PT LDS RZ, [RZ] ;  /* 0x00000000fffff984 */ /* 0x000fe20000000800 */
[----:B------:R-:W-:Y:S01]  /*b2b0*/  @!PT LDS RZ, [RZ] ;  /* 0x00000000fffff984 */ /* 0x000fe20000000800 */
[----:B------:R2:W-:Y:S01]  /*b2c0*/  @!P6 LDGSTS.E.BYPASS.LTC128B.128 [R243+0x2080], [R36.64], !P4 ;  /* 0x0208000024f3efae */ /* 0x0005e2000e101d4e */
[----:B------:R-:W-:Y:S02]  /*b2d0*/  @!P6 IADD3.X R39, RZ, c[0x0][0x1fc], R32, P2, P5 ;  /* 0x00007f00ff27ea10 */ /* 0x000fe400017ea420 */
[C---:B------:R-:W-:Y:S02]  /*b2e0*/  HMMA.16816.F32 R32, R48.reuse, R34, RZ ;  /* 0x000000223020723c */ /* 0x040fe400000018ff */
[----:B------:R-:W-:Y:S02]  /*b2f0*/  @!P6 IADD3.X R41, R37, UR11, RZ, P1, !PT ;  /* 0x0000000b2529ec10 */ /* 0x000fe40008ffe4ff */
[----:B------:R-:W-:Y:S01]  /*b300*/  @!P6 IADD3 R42, P0, R40, UR10, RZ ;  /* 0x0000000a282aec10 */ /* 0x000fe2000ff1e0ff */
[----:B------:R2:W-:Y:S01]  /*b310*/  @!P6 LDGSTS.E.BYPASS.LTC128B.128 [R243+0x3880], [R38.64], !P3 ;  /* 0x0388000026f3efae */ /* 0x0005e2000d901d4e */
[----:B------:R-:W-:Y:S02]  /*b320*/  ISETP.GT.AND P5, PT, R244, UR8, PT ;  /* 0x00000008f4007c0c */ /* 0x000fe4000bfa4270 */
[----:B------:R-:W-:Y:S05]  /*b330*/  @!P6 IADD3.X R43, R41, UR11, RZ, P0, !PT ;  /* 0x0000000b292bec10 */ /* 0x000fea00087fe4ff */
[----:B------:R3:W-:Y:S08]  /*b340*/  @!P6 LDGSTS.E.BYPASS.LTC128B.128 [R243+0x2880], [R40.64], !P4 ;  /* 0x0288000028f3efae */ /* 0x0007f0000e101d4e */
[----:B------:R3:W-:Y:S08]  /*b350*/  @!P6 LDGSTS.E.BYPASS.LTC128B.128 [R243+0x4080], [R40.64+0x80], !P3 ;  /* 0x0408008028f3efae */ /* 0x0007f0000d901d4e */
[----:B------:R3:W-:Y:S01]  /*b360*/  @!P6 LDGSTS.E.BYPASS.LTC128B.128 [R243+0x3080], [R42.64], !P4 ;  /* 0x030800002af3efae */ /* 0x0007e2000e101d4e */
[-C--:B--2---:R-:W-:Y:S07]  /*b370*/  HMMA.16816.F32 R36, R48, R172.reuse, RZ ;  /* 0x000000ac3024723c */ /* 0x084fee00000018ff */
[----:B------:R3:W-:Y:S08]  /*b380*/  @!P6 LDGSTS.E.BYPASS.LTC128B.128 [R243+0x4880], [R42.64+0x80], !P3 ;  /* 0x048800802af3efae */ /* 0x0007f0000d901d4e */
[----:B------:R-:W-:Y:S08]  /*b390*/  LDSM.16.M88.4 R212, [R232+0x8080] ;  /* 0x00808000e8d4783b */ /* 0x000ff00000000200 */
[----:B------:R-:W0:Y:S08]  /*b3a0*/  LDGDEPBAR ;  /* 0x00000000000079af */ /* 0x000e300000000000 */
[----:B------:R-:W2:Y:S01]  /*b3b0*/  LDSM.16.M88.4 R216, [R230+0x5080] ;  /* 0x00508000e6d8783b */ /* 0x000ea20000000200 */
[C---:B---3--:R-:W-:Y:S07]  /*b3c0*/  HMMA.16816.F32 R40, R44.reuse, R172, RZ ;  /* 0x000000ac2c28723c */ /* 0x048fee00000018ff */
[----:B------:R-:W3:Y:S01]  /*b3d0*/  LDSM.16.M88.4 R220, [R232+0xa080] ;  /* 0x00a08000e8dc783b */ /* 0x000ee20000000200 */
[-C--:B------:R-:W-:Y:S08]  /*b3e0*/  HMMA.16816.F32 R44, R44, R174.reuse, RZ ;  /* 0x000000ae2c2c723c */ /* 0x080ff000000018ff */
[----:B------:R-:W-:Y:S01]  /*b3f0*/  HMMA.16816.F32 R48, R48, R174, RZ ;  /* 0x000000ae3030723c */ /* 0x000fe200000018ff */
[----:B------:R-:W2:Y:S07]  /*b400*/  LDSM.16.M88.4 R172, [R230+0x5880] ;  /* 0x00588000e6ac783b */ /* 0x000eae0000000200 */
[-C--:B-1----:R-:W-:Y:S08]  /*b410*/  HMMA.16816.F32 R4, R192, R196.reuse, R4 ;  /* 0x000000c4c004723c */ /* 0x082ff00000001804 */
[C---:B----4-:R-:W-:Y:S08]  /*b420*/  HMMA.16816.F32 R8, R200.reuse, R196, R8 ;  /* 0x000000c4c808723c */ /* 0x050ff00000001808 */
        /* <DEDUP_REMOVED lines=8> */
[-C--:B------:R-:W-:Y:S08]  /*b4b0*/  HMMA.16816.F32 R36, R192, R208.reuse, R36 ;  /* 0x000000d0c024723c */ /* 0x080ff00000001824 */
[C---:B------:R-:W-:Y:S08]  /*b4c0*/  HMMA.16816.F32 R40, R200.reuse, R208, R40 ;  /* 0x000000d0c828723c */ /* 0x040ff00000001828 */
[-C--:B------:R-:W-:Y:S01]  /*b4d0*/  HMMA.16816.F32 R44, R200, R210.reuse, R44 ;  /* 0x000000d2c82c723c */ /* 0x080fe2000000182c */
[----:B------:R-:W-:Y:S07]  /*b4e0*/  LDSM.16.M88.4 R200, [R229] ;  /* 0x00000000e5c8783b */ /* 0x000fee0000000200 */
[----:B------:R-:W-:Y:S01]  /*b4f0*/  HMMA.16816.F32 R48, R192, R210, R48 ;  /* 0x000000d2c030723c */ /* 0x000fe20000001830 */
[----:B------:R-:W4:Y:S07]  /*b500*/  LDSM.16.M88.4 R192, [R234+0x8080] ;  /* 0x00808000eac0783b */ /* 0x000f2e0000000200 */
[-C--:B--2---:R-:W-:Y:S01]  /*b510*/  HMMA.16816.F32 R4, R212, R216.reuse, R4 ;  /* 0x000000d8d404723c */ /* 0x084fe20000001804 */
[----:B------:R-:W2:Y:S07]  /*b520*/  LDSM.16.M88.4 R208, [R229+0x800] ;  /* 0x00080000e5d0783b */ /* 0x000eae0000000200 */
[C---:B---3--:R-:W-:Y:S08]  /*b530*/  HMMA.16816.F32 R8, R220.reuse, R216, R8 ;  /* 0x000000d8dc08723c */ /* 0x048ff00000001808 */
[-C--:B------:R-:W-:Y:S08]  /*b540*/  HMMA.16816.F32 R12, R220, R218.reuse, R12 ;  /* 0x000000dadc0c723c */ /* 0x080ff0000000180c */
[C---:B------:R-:W-:Y:S01]  /*b550*/  HMMA.16816.F32 R16, R212.reuse, R218, R16 ;  /* 0x000000dad410723c */ /* 0x040fe20000001810 */
[----:B------:R-:W-:Y:S07]  /*b560*/  LDSM.16.M88.4 R216, [R231+0xe080] ;  /* 0x00e08000e7d8783b */ /* 0x000fee0000000200 */
[-C--:B------:R-:W-:Y:S08]  /*b570*/  HMMA.16816.F32 R20, R212, R172.reuse, R20 ;  /* 0x000000acd414723c */ /* 0x080ff00000001814 */
[C---:B------:R-:W-:Y:S08]  /*b580*/  HMMA.16816.F32 R24, R220.reuse, R172, R24 ;  /* 0x000000acdc18723c */ /* 0x040ff00000001818 */
[-C--:B------:R-:W-:Y:S08]  /*b590*/  HMMA.16816.F32 R28, R220, R174.reuse, R28 ;  /* 0x000000aedc1c723c */ /* 0x080ff0000000181c */
[C---:B------:R-:W-:Y:S01]  /*b5a0*/  HMMA.16816.F32 R32, R212.reuse, R174, R32 ;  /* 0x000000aed420723c */ /* 0x040fe20000001820 */
[----:B------:R-:W3:Y:S07]  /*b5b0*/  LDSM.16.M88.4 R172, [R229+0x1000] ;  /* 0x00100000e5ac783b */ /* 0x000eee0000000200 */
[-C--:B-1----:R-:W-:Y:S08]  /*b5c0*/  HMMA.16816.F32 R36, R212, R196.reuse, R36 ;  /* 0x000000c4d424723c */ /* 0x082ff00000001824 */
[C---:B------:R-:W-:Y:S08]  /*b5d0*/  HMMA.16816.F32 R40, R220.reuse, R196, R40 ;  /* 0x000000c4dc28723c */ /* 0x040ff00000001828 */
[-C--:B------:R-:W-:Y:S01]  /*b5e0*/  HMMA.16816.F32 R44, R220, R198.reuse, R44 ;  /* 0x000000c6dc2c723c */ /* 0x080fe2000000182c */
[----:B------:R-:W-:Y:S07]  /*b5f0*/  LDSM.16.M88.4 R220, [R224+0x7880] ;  /* 0x00788000e0dc783b */ /* 0x000fee0000000200 */
[----:B------:R-:W-:Y:S01]  /*b600*/  HMMA.16816.F32 R48, R212, R198, R48 ;  /* 0x000000c6d430723c */ /* 0x000fe20000001830 */
[----:B------:R-:W-:Y:S07]  /*b610*/  LDSM.16.M88.4 R196, [R231+0xc080] ;  /* 0x00c08000e7c4783b */ /* 0x000fee0000000200 */
[-C--:B----4-:R-:W-:Y:S01]  /*b620*/  HMMA.16816.F32 R4, R192, R200.reuse, R4 ;  /* 0x000000c8c004723c */ /* 0x090fe20000001804 */
[----:B------:R-:W1:Y:S07]  /*b630*/  LDSM.16.M88.4 R212, [R224+0x6880] ;  /* 0x00688000e0d4783b */ /* 0x000e6e0000000200 */
[C---:B------:R-:W-:Y:S08]  /*b640*/  HMMA.16816.F32 R8, R204.reuse, R200, R8 ;  /* 0x000000c8cc08723c */ /* 0x040ff00000001808 */
[-C--:B------:R-:W-:Y:S08]  /*b650*/  HMMA.16816.F32 R12, R204, R202.reuse, R12 ;  /* 0x000000cacc0c723c */ /* 0x080ff0000000180c */
[C---:B------:R-:W-:Y:S01]  /*b660*/  HMMA.16816.F32 R16, R192.reuse, R202, R16 ;  /* 0x000000cac010723c */ /* 0x040fe20000001810 */
[----:B------:R-:W4:Y:S07]  /*b670*/  LDSM.16.M88.4 R200, [R224+0x7080] ;  /* 0x00708000e0c8783b */ /* 0x000f2e0000000200 */
[-C--:B--2---:R-:W-:Y:S08]  /*b680*/  HMMA.16816.F32 R20, R192, R208.reuse, R20 ;  /* 0x000000d0c014723c */ /* 0x084ff00000001814 */
[C---:B------:R-:W-:Y:S08]  /*b690*/  HMMA.16816.F32 R24, R204.reuse, R208, R24 ;  /* 0x000000d0cc18723c */ /* 0x040ff00000001818 */
[-C--:B------:R-:W-:Y:S08]  /*b6a0*/  HMMA.16816.F32 R28, R204, R210.reuse, R28 ;  /* 0x000000d2cc1c723c */ /* 0x080ff0000000181c */
[C---:B------:R-:W-:Y:S01]  /*b6b0*/  HMMA.16816.F32 R32, R192.reuse, R210, R32 ;  /* 0x000000d2c020723c */ /* 0x040fe20000001820 */
[----:B------:R-:W-:Y:S07]  /*b6c0*/  LDSM.16.M88.4 R208, [R237] ;  /* 0x00000000edd0783b */ /* 0x000fee0000000200 */
[-C--:B---3--:R-:W-:Y:S08]  /*b6d0*/  HMMA.16816.F32 R36, R192, R172.reuse, R36 ;  /* 0x000000acc024723c */ /* 0x088ff00000001824 */
[C---:B------:R-:W-:Y:S08]  /*b6e0*/  HMMA.16816.F32 R40, R204.reuse, R172, R40 ;  /* 0x000000accc28723c */ /* 0x040ff00000001828 */
[-C--:B------:R-:W-:Y:S01]  /*b6f0*/  HMMA.16816.F32 R44, R204, R174.reuse, R44 ;  /* 0x000000aecc2c723c */ /* 0x080fe2000000182c */
[----:B------:R-:W-:Y:S07]  /*b700*/  LDSM.16.M88.4 R204, [R233+0xe080] ;  /* 0x00e08000e9cc783b */ /* 0x000fee0000000200 */
[----:B------:R-:W-:Y:S01]  /*b710*/  HMMA.16816.F32 R48, R192, R174, R48 ;  /* 0x000000aec030723c */ /* 0x000fe20000001830 */
[----:B------:R-:W-:Y:S07]  /*b720*/  LDSM.16.M88.4 R172, [R233+0xc080] ;  /* 0x00c08000e9ac783b */ /* 0x000fee0000000200 */
[-C--:B-1----:R-:W-:Y:S01]  /*b730*/  HMMA.16816.F32 R4, R196, R212.reuse, R4 ;  /* 0x000000d4c404723c */ /* 0x082fe20000001804 */
[----:B------:R-:W1:Y:S07]  /*b740*/  LDSM.16.M88.4 R192, [R239] ;  /* 0x00000000efc0783b */ /* 0x000e6e0000000200 */
[C---:B------:R-:W-:Y:S08]  /*b750*/  HMMA.16816.F32 R8, R216.reuse, R212, R8 ;  /* 0x000000d4d808723c */ /* 0x040ff00000001808 */
[-C--:B------:R-:W-:Y:S08]  /*b760*/  HMMA.16816.F32 R12, R216, R214.reuse, R12 ;  /* 0x000000d6d80c723c */ /* 0x080ff0000000180c */
[C---:B------:R-:W-:Y:S01]  /*b770*/  HMMA.16816.F32 R16, R196.reuse, R214, R16 ;  /* 0x000000d6c410723c */ /* 0x040fe20000001810 */
[----:B------:R-:W-:Y:S07]  /*b780*/  LDSM.16.M88.4 R212, [R232+0xc080] ;  /* 0x00c08000e8d4783b */ /* 0x000fee0000000200 */
[-C--:B----4-:R-:W-:Y:S08]  /*b790*/  HMMA.16816.F32 R20, R196, R200.reuse, R20 ;  /* 0x000000c8c414723c */ /* 0x090ff00000001814 */
[C---:B------:R-:W-:Y:S08]  /*b7a0*/  HMMA.16816.F32 R24, R216.reuse, R200, R24 ;  /* 0x000000c8d818723c */ /* 0x040ff00000001818 */
[-C--:B------:R-:W-:Y:S08]  /*b7b0*/  HMMA.16816.F32 R28, R216, R202.reuse, R28 ;  /* 0x000000cad81c723c */ /* 0x080ff0000000181c */
[C---:B------:R-:W-:Y:S01]  /*b7c0*/  HMMA.16816.F32 R32, R196.reuse, R202, R32 ;  /* 0x000000cac420723c */ /* 0x040fe20000001820 */
[----:B------:R-:W2:Y:S07]  /*b7d0*/  LDSM.16.M88.4 R200, [R238] ;  /* 0x00000000eec8783b */ /* 0x000eae0000000200 */
[-C--:B------:R-:W-:Y:S08]  /*b7e0*/  HMMA.16816.F32 R36, R196, R220.reuse, R36 ;  /* 0x000000dcc424723c */ /* 0x080ff00000001824 */
[C---:B------:R-:W-:Y:S08]  /*b7f0*/  HMMA.16816.F32 R40, R216.reuse, R220, R40 ;  /* 0x000000dcd828723c */ /* 0x040ff00000001828 */
[-C--:B------:R-:W-:Y:S01]  /*b800*/  HMMA.16816.F32 R44, R216, R222.reuse, R44 ;  /* 0x000000ded82c723c */ /* 0x080fe2000000182c */
[----:B------:R-:W3:Y:S07]  /*b810*/  LDSM.16.M88.4 R216, [R230+0x6880] ;  /* 0x00688000e6d8783b */ /* 0x000eee0000000200 */
[----:B------:R-:W-:Y:S01]  /*b820*/  HMMA.16816.F32 R48, R196, R222, R48 ;  /* 0x000000dec430723c */ /* 0x000fe20000001830 */
[----:B------:R-:W4:Y:S07]  /*b830*/  LDSM.16.M88.4 R196, [R232+0xe080] ;  /* 0x00e08000e8c4783b */ /* 0x000f2e0000000200 */
[-C--:B-1----:R-:W-:Y:S01]  /*b840*/  HMMA.16816.F32 R4, R172, R192.reuse, R4 ;  /* 0x000000c0ac04723c */ /* 0x082fe20000001804 */
[----:B------:R-:W1:Y:S07]  /*b850*/  LDSM.16.M88.4 R220, [R230+0x7080] ;  /* 0x00708000e6dc783b */ /* 0x000e6e0000000200 */
[C---:B------:R-:W-:Y:S08]  /*b860*/  HMMA.16816.F32 R8, R204.reuse, R192, R8 ;  /* 0x000000c0cc08723c */ /* 0x040ff00000001808 */
[-C--:B------:R-:W-:Y:S08]  /*b870*/  HMMA.16816.F32 R12, R204, R194.reuse, R12 ;  /* 0x000000c2cc0c723c */ /* 0x080ff0000000180c */
[C---:B------:R-:W-:Y:S01]  /*b880*/  HMMA.16816.F32 R16, R172.reuse, R194, R16 ;  /* 0x000000c2ac10723c */ /* 0x040fe20000001810 */
[----:B------:R-:W-:Y:S07]  /*b890*/  LDSM.16.M88.4 R192, [R234+0xc080] ;  /* 0x00c08000eac0783b */ /* 0x000fee0000000200 */
[-C--:B--2---:R-:W-:Y:S08]  /*b8a0*/  HMMA.16816.F32 R20, R172, R200.reuse, R20 ;  /* 0x000000c8ac14723c */ /* 0x084ff00000001814 */
[C---:B------:R-:W-:Y:S08]  /*b8b0*/  HMMA.16816.F32 R24, R204.reuse, R200, R24 ;  /* 0x000000c8cc18723c */ /* 0x040ff00000001818 */
[-C--:B------:R-:W-:Y:S08]  /*b8c0*/  HMMA.16816.F32 R28, R204, R202.reuse, R28 ;  /* 0x000000cacc1c723c */ /* 0x080ff0000000181c */
[C---:B------:R-:W-:Y:S01]  /*b8d0*/  HMMA.16816.F32 R32, R172.reuse, R202, R32 ;  /* 0x000000caac20723c */ /* 0x040fe20000001820 */
[----:B------:R-:W-:Y:S07]  /*b8e0*/  LDSM.16.M88.4 R200, [R229+0x1800] ;  /* 0x00180000e5c8783b */ /* 0x000fee0000000200 */
[-C--:B------:R-:W-:Y:S08]  /*b8f0*/  HMMA.16816.F32 R36, R172, R208.reuse, R36 ;  /* 0x000000d0ac24723c */ /* 0x080ff00000001824 */
[C---:B------:R-:W-:Y:S08]  /*b900*/  HMMA.16816.F32 R40, R204.reuse, R208, R40 ;  /* 0x000000d0cc28723c */ /* 0x040ff00000001828 */
[-C--:B------:R-:W-:Y:S01]  /*b910*/  HMMA.16816.F32 R44, R204, R210.reuse, R44 ;  /* 0x000000d2cc2c723c */ /* 0x080fe2000000182c */
[----:B------:R-:W-:Y:S07]  /*b920*/  LDSM.16.M88.4 R204, [R236+0xe080] ;  /* 0x00e08000eccc783b */ /* 0x000fee0000000200 */
[----:B------:R-:W-:Y:S01]  /*b930*/  HMMA.16816.F32 R48, R172, R210, R48 ;  /* 0x000000d2ac30723c */ /* 0x000fe20000001830 */
[----:B------:R-:W2:Y:S07]  /*b940*/  LDSM.16.M88.4 R172, [R230+0x7880] ;  /* 0x00788000e6ac783b */ /* 0x000eae0000000200 */
[-C--:B---3--:R-:W-:Y:S01]  /*b950*/  HMMA.16816.F32 R4, R212, R216.reuse, R4 ;  /* 0x000000d8d404723c */ /* 0x088fe20000001804 */
[----:B------:R-:W3:Y:S07]  /*b960*/  LDSM.16.M88.4 R208, [R229+0x2000] ;  /* 0x00200000e5d0783b */ /* 0x000eee0000000200 */
[C---:B----4-:R-:W-:Y:S08]  /*b970*/  HMMA.16816.F32 R8, R196.reuse, R216, R8 ;  /* 0x000000d8c408723c */ /* 0x050ff00000001808 */
[-C--:B------:R-:W-:Y:S08]  /*b980*/  HMMA.16816.F32 R12, R196, R218.reuse, R12 ;  /* 0x000000dac40c723c */ /* 0x080ff0000000180c */
[C---:B------:R-:W-:Y:S01]  /*b990*/  HMMA.16816.F32 R16, R212.reuse, R218, R16 ;  /* 0x000000dad410723c */ /* 0x040fe20000001810 */
[----:B------:R-:W4:Y:S01]  /*b9a0*/  LDSM.16.M88.4 R216, [R229+0x2800] ;  /* 0x00280000e5d8783b */ /* 0x000f220000000200 */
[----:B------:R-:W-:Y:S06]  /*b9b0*/  DEPBAR.LE SB0, 0x0 ;  /* 0x000080000000791a */ /* 0x000fec0000000000 */
[-C--:B-1----:R-:W-:Y:S01]  /*b9c0*/  HMMA.16816.F32 R20, R212, R220.reuse, R20 ;  /* 0x000000dcd414723c */ /* 0x082fe20000001814 */
[----:B------:R-:W-:Y:S07]  /*b9d0*/  BAR.SYNC.DEFER_BLOCKING 0x0 ;  /* 0x0000000000007b1d */ /* 0x000fee0000010000 */
[C---:B------:R-:W-:Y:S08]  /*b9e0*/  HMMA.16816.F32 R24, R196.reuse, R220, R24 ;  /* 0x000000dcc418723c */ /* 0x040ff00000001818 */
[-C--:B------:R-:W-:Y:S08]  /*b9f0*/  HMMA.16816.F32 R28, R196, R222.reuse, R28 ;  /* 0x000000dec41c723c */ /* 0x080ff0000000181c */
[C---:B------:R-:W-:Y:S08]  /*ba00*/  HMMA.16816.F32 R32, R212.reuse, R222, R32 ;  /* 0x000000ded420723c */ /* 0x040ff00000001820 */
[-C--:B--2---:R-:W-:Y:S08]  /*ba10*/  HMMA.16816.F32 R36, R212, R172.reuse, R36 ;  /* 0x000000acd424723c */ /* 0x084ff00000001824 */
[C---:B------:R-:W-:Y:S08]  /*ba20*/  HMMA.16816.F32 R40, R196.reuse, R172, R40 ;  /* 0x000000acc428723c */ /* 0x040ff00000001828 */
[-C--:B------:R-:W-:Y:S01]  /*ba30*/  HMMA.16816.F32 R44, R196, R174.reuse, R44 ;  /* 0x000000aec42c723c */ /* 0x080fe2000000182c */
[----:B------:R-:W2:Y:S06]  /*ba40*/  LDL.64 R198, [R1+0x30] ;  /* 0x0000300001c67983 */ /* 0x000eac0000100a00 */
[----:B------:R-:W2:Y:S01]  /*ba50*/  LDL.LU R252, [R1+0x1c] ;  /* 0x00001c0001fc7983 */ /* 0x000ea20000300800 */
[----:B------:R-:W-:Y:S03]  /*ba60*/  HMMA.16816.F32 R48, R212, R174, R48 ;  /* 0x000000aed430723c */ /* 0x000fe60000001830 */
[----:B------:R-:W2:Y:S05]  /*ba70*/  LDL.LU R251, [R1+0x14] ;  /* 0x0000140001fb7983 */ /* 0x000eaa0000300800 */
[-C--:B------:R-:W-:Y:S08]  /*ba80*/  HMMA.16816.F32 R4, R192, R200.reuse, R4 ;  /* 0x000000c8c004723c */ /* 0x080ff00000001804 */
[C---:B------:R-:W-:Y:S08]  /*ba90*/  HMMA.16816.F32 R8, R204.reuse, R200, R8 ;  /* 0x000000c8cc08723c */ /* 0x040ff00000001808 */
[-C--:B------:R-:W-:Y:S08]  /*baa0*/  HMMA.16816.F32 R12, R204, R202.reuse, R12 ;  /* 0x000000cacc0c723c */ /* 0x080ff0000000180c */
[C---:B------:R-:W-:Y:S04]  /*bab0*/  HMMA.16816.F32 R16, R192.reuse, R202, R16 ;  /* 0x000000cac010723c */ /* 0x040fe80000001810 */
[----:B------:R-:W-:Y:S02]  /*bac0*/  FMNMX.FTZ R3, R4, R0, !PT ;  /* 0x0000000004037209 */ /* 0x000fe40007810000 */
[----:B------:R-:W-:Y:S02]  /*bad0*/  FMNMX.FTZ R165, R6, R2, !PT ;  /* 0x0000000206a57209 */ /* 0x000fe40007810000 */
[-C--:B---3--:R-:W-:Y:S04]  /*bae0*/  HMMA.16816.F32 R20, R192, R208.reuse, R20 ;  /* 0x000000d0c014723c */ /* 0x088fe80000001814 */
[----:B------:R-:W-:Y:S02]  /*baf0*/  FMNMX.FTZ R3, R5, R3, !PT ;  /* 0x0000000305037209 */ /* 0x000fe40007810000 */
[----:B------:R-:W-:Y:S02]  /*bb00*/  FMNMX.FTZ R166, R7, R165, !PT ;  /* 0x000000a507a67209 */ /* 0x000fe40007810000 */
[C---:B------:R-:W-:Y:S04]  /*bb10*/  HMMA.16816.F32 R24, R204.reuse, R208, R24 ;  /* 0x000000d0cc18723c */ /* 0x040fe80000001818 */
[----:B------:R-:W-:Y:S04]  /*bb20*/  FMNMX.FTZ R165, R8, R164, !PT ;  /* 0x000000a408a57209 */ /* 0x000fe80007810000 */
[-C--:B------:R-:W-:Y:S04]  /*bb30*/  HMMA.16816.F32 R28, R204, R210.reuse, R28 ;  /* 0x000000d2cc1c723c */ /* 0x080fe8000000181c */
[----:B------:R-:W-:Y:S02]  /*bb40*/  FMNMX.FTZ R165, R9, R165, !PT ;  /* 0x000000a509a57209 */ /* 0x000fe40007810000 */
[----:B------:R-:W-:Y:S02]  /*bb50*/  FMNMX.FTZ R3, R16, R3, !PT ;  /* 0x0000000310037209 */ /* 0x000fe40007810000 */
[C---:B------:R-:W-:Y:S04]  /*bb60*/  HMMA.16816.F32 R32, R192.reuse, R210, R32 ;  /* 0x000000d2c020723c */ /* 0x040fe80000001820 */
[----:B------:R-:W-:Y:S02]  /*bb70*/  FMNMX.FTZ R169, R17, R3, !PT ;  /* 0x0000000311a97209 */ /* 0x000fe40007810000 */
[----:B------:R-:W-:Y:S02]  /*bb80*/  FMNMX.FTZ R3, R18, R166, !PT ;  /* 0x000000a612037209 */ /* 0x000fe40007810000 */
[-C--:B----4-:R-:W-:Y:S04]  /*bb90*/  HMMA.16816.F32 R36, R192, R216.reuse, R36 ;  /* 0x000000d8c024723c */ /* 0x090fe80000001824 */
        /* <DEDUP_REMOVED lines=28> */
[----:B------:R-:W-:Y:S03]  /*bd60*/  FMNMX.FTZ R165, R41, R165, !PT ;  /* 0x000000a529a57209 */ /* 0x000fe60007810000 */
[----:B------:R-:W3:Y:S01]  /*bd70*/  SHFL.BFLY PT, R167, R3, 0x2, 0x1f ;  /* 0x0c401f0003a77f89 */ /* 0x000ee200000e0000 */
[----:B------:R-:W-:Y:S04]  /*bd80*/  FMNMX.FTZ R165, R44, R165, !PT ;  /* 0x000000a52ca57209 */ /* 0x000fe80007810000 */
[----:B------:R-:W-:Y:S05]  /*bd90*/  FMNMX.FTZ R165, R45, R165, !PT ;  /* 0x000000a52da57209 */ /* 0x000fea0007810000 */
[----:B------:R-:W4:Y:S01]  /*bda0*/  SHFL.BFLY PT, R168, R165, 0x2, 0x1f ;  /* 0x0c401f00a5a87f89 */ /* 0x000f2200000e0000 */
[----:B-1----:R-:W-:Y:S02]  /*bdb0*/  FMNMX.FTZ R169, R169, R166, !PT ;  /* 0x000000a6a9a97209 */ /* 0x002fe40007810000 */
[----:B------:R-:W-:Y:S05]  /*bdc0*/  FMNMX.FTZ R166, R10, R170, !PT ;  /* 0x000000aa0aa67209 */ /* 0x000fea0007810000 */
[----:B------:R-:W1:Y:S01]  /*bdd0*/  SHFL.BFLY PT, R171, R169, 0x1, 0x1f ;  /* 0x0c201f00a9ab7f89 */ /* 0x000e6200000e0000 */
[----:B------:R-:W-:Y:S04]  /*bde0*/  FMNMX.FTZ R166, R11, R166, !PT ;  /* 0x000000a60ba67209 */ /* 0x000fe80007810000 */
[----:B------:R-:W-:Y:S02]  /*bdf0*/  FMNMX.FTZ R166, R14, R166, !PT ;  /* 0x000000a60ea67209 */ /* 0x000fe40007810000 */
[----:B---3--:R-:W-:Y:S02]  /*be00*/  FMNMX.FTZ R3, R3, R167, !PT ;  /* 0x000000a703037209 */ /* 0x008fe40007810000 */
[----:B------:R-:W-:Y:S03]  /*be10*/  FMNMX.FTZ R166, R15, R166, !PT ;  /* 0x000000a60fa67209 */ /* 0x000fe60007810000 */
[----:B------:R-:W3:Y:S01]  /*be20*/  SHFL.BFLY PT, R167, R3, 0x1, 0x1f ;  /* 0x0c201f0003a77f89 */ /* 0x000ee200000e0000 */
[----:B------:R-:W-:Y:S02]  /*be30*/  FMNMX.FTZ R166, R26, R166, !PT ;  /* 0x000000a61aa67209 */ /* 0x000fe40007810000 */
[----:B----4-:R-:W-:Y:S02]  /*be40*/  FMNMX.FTZ R165, R165, R168, !PT ;  /* 0x000000a8a5a57209 */ /* 0x010fe40007810000 */
[----:B------:R-:W-:Y:S03]  /*be50*/  FMNMX.FTZ R166, R27, R166, !PT ;  /* 0x000000a61ba67209 */ /* 0x000fe60007810000 */
[----:B------:R-:W4:Y:S01]  /*be60*/  SHFL.BFLY PT, R172, R165, 0x1, 0x1f ;  /* 0x0c201f00a5ac7f89 */ /* 0x000f2200000e0000 */
[----:B------:R-:W-:Y:S02]  /*be70*/  FMNMX.FTZ R166, R30, R166, !PT ;  /* 0x000000a61ea67209 */ /* 0x000fe40007810000 */
[----:B-1----:R-:W-:Y:S02]  /*be80*/  FMNMX.FTZ R169, R169, R171, !PT ;  /* 0x000000aba9a97209 */ /* 0x002fe40007810000 */
[----:B------:R-:W-:Y:S03]  /*be90*/  FMNMX.FTZ R166, R31, R166, !PT ;  /* 0x000000a61fa67209 */ /* 0x000fe60007810000 */
[C---:B------:R-:W-:Y:S02]  /*bea0*/  FADD.FTZ R0, -R169.reuse, R0 ;  /* 0x00000000a9007221 */ /* 0x040fe40000010100 */
[----:B------:R-:W-:Y:S02]  /*beb0*/  FMUL.FTZ R200, R169, c[0x0][0x2d0] ;  /* 0x0000b400a9c87a20 */ /* 0x000fe40000410000 */
[----:B------:R-:W-:Y:S02]  /*bec0*/  FMUL.FTZ R0, R0, c[0x0][0x2d0] ;  /* 0x0000b40000007a20 */ /* 0x000fe40000410000 */
[--C-:B------:R-:W-:Y:S01]  /*bed0*/  FFMA.FTZ R4, R4, c[0x0][0x2d0], -R200.reuse ;  /* 0x0000b40004047a23 */ /* 0x100fe200000108c8 */
[----:B---3--:R-:W-:Y:S01]  /*bee0*/  FMNMX.FTZ R168, R3, R167, !PT ;  /* 0x000000a703a87209 */ /* 0x008fe20007810000 */
[--C-:B------:R-:W-:Y:S01]  /*bef0*/  FFMA.FTZ R5, R5, c[0x0][0x2d0], -R200.reuse ;  /* 0x0000b40005057a23 */ /* 0x100fe200000108c8 */
[----:B------:R-:W-:Y:S01]  /*bf00*/  FMNMX.FTZ R3, R42, R166, !PT ;  /* 0x000000a62a037209 */ /* 0x000fe20007810000 */
[----:B------:R1:W-:Y:S01]  /*bf10*/  MUFU.EX2 R222, R4 ;  /* 0x0000000400de7308 */ /* 0x0003e20000000800 */
[----:B------:R-:W-:Y:S02]  /*bf20*/  FFMA.FTZ R16, R16, c[0x0][0x2d0], -R200 ;  /* 0x0000b40010107a23 */ /* 0x000fe400000108c8 */
[C---:B------:R-:W-:Y:S02]  /*bf30*/  FADD.FTZ R2, -R168.reuse, R2 ;  /* 0x00000002a8027221 */ /* 0x040fe40000010100 */
[----:B------:R-:W-:Y:S01]  /*bf40*/  FMUL.FTZ R205, R168, c[0x0][0x2d0] ;  /* 0x0000b400a8cd7a20 */ /* 0x000fe20000410000 */
[----:B----4-:R-:W-:Y:S01]  /*bf50*/  FMNMX.FTZ R167, R165, R172, !PT ;  /* 0x000000aca5a77209 */ /* 0x010fe20007810000 */
[----:B------:R-:W-:Y:S02]  /*bf60*/  FMUL.FTZ R2, R2, c[0x0][0x2d0] ;  /* 0x0000b40002027a20 */ /* 0x000fe40000410000 */
[--C-:B------:R-:W-:Y:S01]  /*bf70*/  FFMA.FTZ R6, R6, c[0x0][0x2d0], -R205.reuse ;  /* 0x0000b40006067a23 */ /* 0x100fe200000108cd */
[----:B------:R3:W4:Y:S01]  /*bf80*/  MUFU.EX2 R166, R0 ;  /* 0x0000000000a67308 */ /* 0x0007220000000800 */
[--C-:B------:R-:W-:Y:S02]  /*bf90*/  FFMA.FTZ R7, R7, c[0x0][0x2d0], -R205.reuse ;  /* 0x0000b40007077a23 */ /* 0x100fe400000108cd */
[----:B------:R-:W-:Y:S02]  /*bfa0*/  FMUL.FTZ R206, R167, c[0x0][0x2d0] ;  /* 0x0000b400a7ce7a20 */ /* 0x000fe40000410000 */
[----:B------:R-:W-:Y:S02]  /*bfb0*/  FFMA.FTZ R17, R17, c[0x0][0x2d0], -R200 ;  /* 0x0000b40011117a23 */ /* 0x000fe400000108c8 */
[--C-:B------:R-:W-:Y:S02]  /*bfc0*/  FFMA.FTZ R8, R8, c[0x0][0x2d0], -R206.reuse ;  /* 0x0000b40008087a23 */ /* 0x100fe400000108ce */
[----:B------:R-:W-:Y:S01]  /*bfd0*/  FFMA.FTZ R9, R9, c[0x0][0x2d0], -R206 ;  /* 0x0000b40009097a23 */ /* 0x000fe200000108ce */
[----:B------:R4:W4:Y:S01]  /*bfe0*/  MUFU.EX2 R165, R2 ;  /* 0x0000000200a57308 */ /* 0x0009220000000800 */
[--C-:B------:R-:W-:Y:S02]  /*bff0*/  FFMA.FTZ R18, R18, c[0x0][0x2d0], -R205.reuse ;  /* 0x0000b40012127a23 */ /* 0x100fe400000108cd */
[--C-:B------:R-:W-:Y:S01]  /*c000*/  FFMA.FTZ R19, R19, c[0x0][0x2d0], -R205.reuse ;  /* 0x0000b40013137a23 */ /* 0x100fe200000108cd */
[----:B-1----:R-:W-:Y:S01]  /*c010*/  @P5 SHF.R.S32.HI R4, RZ, 0x1f, R242 ;  /* 0x0000001fff045819 */ /* 0x002fe200000114f2 */
[--C-:B------:R-:W-:Y:S02]  /*c020*/  FFMA.FTZ R12, R12, c[0x0][0x2d0], -R206.reuse ;  /* 0x0000b4000c0c7a23 */ /* 0x100fe400000108ce */
[----:B------:R-:W-:Y:S02]  /*c030*/  FFMA.FTZ R13, R13, c[0x0][0x2d0], -R206 ;  /* 0x0000b4000d0d7a23 */ /* 0x000fe400000108ce */
[--C-:B------:R-:W-:Y:S01]  /*c040*/  FFMA.FTZ R20, R20, c[0x0][0x2d0], -R200.reuse ;  /* 0x0000b40014147a23 */ /* 0x100fe200000108c8 */
[----:B------:R-:W-:Y:S01]  /*c050*/  MUFU.EX2 R218, R6 ;  /* 0x0000000600da7308 */ /* 0x000fe20000000800 */
[--C-:B------:R-:W-:Y:S02]  /*c060*/  FFMA.FTZ R21, R21, c[0x0][0x2d0], -R200.reuse ;  /* 0x0000b40015157a23 */ /* 0x100fe400000108c8 */
[--C-:B------:R-:W-:Y:S01]  /*c070*/  FFMA.FTZ R22, R22, c[0x0][0x2d0], -R205.reuse ;  /* 0x0000b40016167a23 */ /* 0x100fe200000108cd */
[----:B---3--:R-:W-:Y:S01]  /*c080*/  FMNMX.FTZ R0, R43, R3, !PT ;  /* 0x000000032b007209 */ /* 0x008fe20007810000 */
[----:B------:R-:W-:Y:S02]  /*c090*/  FFMA.FTZ R33, R33, c[0x0][0x2d0], -R200 ;  /* 0x0000b40021217a23 */ /* 0x000fe400000108c8 */
[--C-:B------:R-:W-:Y:S01]  /*c0a0*/  FFMA.FTZ R34, R34, c[0x0][0x2d0], -R205.reuse ;  /* 0x0000b40022227a23 */ /* 0x100fe200000108cd */
[----:B------:R-:W-:Y:S01]  /*c0b0*/  FMNMX.FTZ R0, R46, R0, !PT ;  /* 0x000000002e007209 */ /* 0x000fe20007810000 */
[--C-:B------:R-:W-:Y:S01]  /*c0c0*/  FFMA.FTZ R35, R35, c[0x0][0x2d0], -R205.reuse ;  /* 0x0000b40023237a23 */ /* 0x100fe200000108cd */
[----:B------:R1:W3:Y:S01]  /*c0d0*/  MUFU.EX2 R219, R7 ;  /* 0x0000000700db7308 */ /* 0x0002e20000000800 */
[--C-:B------:R-:W-:Y:S01]  /*c0e0*/  FFMA.FTZ R24, R24, c[0x0][0x2d0], -R206.reuse ;  /* 0x0000b40018187a23 */ /* 0x100fe200000108ce */
[----:B------:R-:W-:Y:S01]  /*c0f0*/  FMNMX.FTZ R0, R47, R0, !PT ;  /* 0x000000002f007209 */ /* 0x000fe20007810000 */
[----:B------:R-:W-:Y:S02]  /*c100*/  FFMA.FTZ R25, R25, c[0x0][0x2d0], -R206 ;  /* 0x0000b40019197a23 */ /* 0x000fe400000108ce */
[----:B----4-:R-:W-:Y:S02]  /*c110*/  FADD.FTZ R2, -R167, R164 ;  /* 0x000000a4a7027221 */ /* 0x010fe40000010100 */
[----:B------:R-:W4:Y:S01]  /*c120*/  SHFL.BFLY PT, R3, R0, 0x2, 0x1f ;  /* 0x0c401f0000037f89 */ /* 0x000f2200000e0000 */
[--C-:B------:R-:W-:Y:S02]  /*c130*/  FFMA.FTZ R36, R36, c[0x0][0x2d0], -R200.reuse ;  /* 0x0000b40024247a23 */ /* 0x100fe400000108c8 */
[----:B------:R-:W-:Y:S01]  /*c140*/  FMUL.FTZ R2, R2, c[0x0][0x2d0] ;  /* 0x0000b40002027a20 */ /* 0x000fe20000410000 */
[----:B------:R-:W4:Y:S01]  /*c150*/  MUFU.EX2 R223, R5 ;  /* 0x0000000500df7308 */ /* 0x000f220000000800 */
[----:B------:R-:W-:Y:S02]  /*c160*/  FFMA.FTZ R37, R37, c[0x0][0x2d0], -R200 ;  /* 0x0000b40025257a23 */ /* 0x000fe400000108c8 */
[--C-:B------:R-:W-:Y:S02]  /*c170*/  FFMA.FTZ R38, R38, c[0x0][0x2d0], -R205.reuse ;  /* 0x0000b40026267a23 */ /* 0x100fe400000108cd */
[----:B------:R-:W-:Y:S02]  /*c180*/  FFMA.FTZ R39, R39, c[0x0][0x2d0], -R205 ;  /* 0x0000b40027277a23 */ /* 0x000fe400000108cd */
[C---:B------:R-:W-:Y:S02]  /*c190*/  FMUL.FTZ R148, R166.reuse, R148 ;  /* 0x00000094a6947220 */ /* 0x040fe40000410000 */
[----:B------:R-:W-:Y:S01]  /*c1a0*/  FMUL.FTZ R149, R166, R149 ;  /* 0x00000095a6957220 */ /* 0x000fe20000410000 */
[----:B------:R2:W2:Y:S01]  /*c1b0*/  MUFU.EX2 R164, R2 ;  /* 0x0000000200a47308 */ /* 0x0004a20000000800 */
[----:B------:R-:W-:Y:S02]  /*c1c0*/  FMUL.FTZ R150, R165, R150 ;  /* 0x00000096a5967220 */ /* 0x000fe40000410000 */
[----:B-1----:R-:W-:Y:S01]  /*c1d0*/  @P5 IMAD.WIDE.U32 R6, R242, c[0x0][0x1e0], RZ ;  /* 0x00007800f2065a25 */ /* 0x002fe200078e00ff */
[----:B---3--:R-:W-:Y:S03]  /*c1e0*/  F2FP.PACK_AB R173, R219, R218 ;  /* 0x000000dadbad723e */ /* 0x008fe600000000ff */
[----:B------:R-:W-:Y:S02]  /*c1f0*/  FMUL.FTZ R151, R165, R151 ;  /* 0x00000097a5977220 */ /* 0x000fe40000410000 */
[----:B------:R-:W-:Y:S01]  /*c200*/  FMUL.FTZ R160, R166, R160 ;  /* 0x000000a0a6a07220 */ /* 0x000fe20000410000 */
[----:B----4-:R-:W-:Y:S01]  /*c210*/  FMNMX.FTZ R0, R0, R3, !PT ;  /* 0x0000000300007209 */ /* 0x010fe20007810000 */
[----:B------:R-:W-:Y:S01]  /*c220*/  MUFU.EX2 R217, R8 ;  /* 0x0000000800d97308 */ /* 0x000fe20000000800 */
[C---:B------:R-:W-:Y:S01]  /*c230*/  FMUL.FTZ R161, R166.reuse, R161 ;  /* 0x000000a1a6a17220 */ /* 0x040fe20000410000 */
[----:B------:R-:W-:Y:S01]  /*c240*/  F2FP.PACK_AB R172, R223, R222 ;  /* 0x000000dedfac723e */ /* 0x000fe200000000ff */
[C---:B------:R-:W-:Y:S02]  /*c250*/  FMUL.FTZ R162, R165.reuse, R162 ;  /* 0x000000a2a5a27220 */ /* 0x040fe40000410000 */
[C---:B------:R-:W-:Y:S02]  /*c260*/  FMUL.FTZ R163, R165.reuse, R163 ;  /* 0x000000a3a5a37220 */ /* 0x040fe40000410000 */
[C---:B------:R-:W-:Y:S03]  /*c270*/  FMUL.FTZ R52, R166.reuse, R52 ;  /* 0x00000034a6347220 */ /* 0x040fe60000410000 */
[----:B------:R-:W-:Y:S01]  /*c280*/  MUFU.EX2 R216, R9 ;  /* 0x0000000900d87308 */ /* 0x000fe20000000800 */
[----:B------:R-:W-:Y:S01]  /*c290*/  FMUL.FTZ R53, R166, R53 ;  /* 0x00000035a6357220 */ /* 0x000fe20000410000 */
[----:B--2---:R-:W1:Y:S01]  /*c2a0*/  SHFL.BFLY PT, R2, R0, 0x1, 0x1f ;  /* 0x0c201f0000027f89 */ /* 0x004e6200000e0000 */
[C---:B------:R-:W-:Y:S02]  /*c2b0*/  FMUL.FTZ R136, R164.reuse, R136 ;  /* 0x00000088a4887220 */ /* 0x040fe40000410000 */
[C---:B------:R-:W-:Y:S02]  /*c2c0*/  FMUL.FTZ R137, R164.reuse, R137 ;  /* 0x00000089a4897220 */ /* 0x040fe40000410000 */
[C---:B------:R-:W-:Y:S03]  /*c2d0*/  FMUL.FTZ R140, R164.reuse, R140 ;  /* 0x0000008ca48c7220 */ /* 0x040fe60000410000 */
[----:B------:R2:W-:Y:S01]  /*c2e0*/  MUFU.EX2 R246, R16 ;  /* 0x0000001000f67308 */ /* 0x0005e20000000800 */
[C---:B------:R-:W-:Y:S01]  /*c2f0*/  FMUL.FTZ R141, R164.reuse, R141 ;  /* 0x0000008da48d7220 */ /* 0x040fe20000410000 */
[----:B------:R-:W-:Y:S01]  /*c300*/  @P5 MOV R5, R199 ;  /* 0x000000c700055202 */ /* 0x000fe20000000f00 */
[C---:B------:R-:W-:Y:S02]  /*c310*/  FMUL.FTZ R152, R164.reuse, R152 ;  /* 0x00000098a4987220 */ /* 0x040fe40000410000 */
[C---:B------:R-:W-:Y:S02]  /*c320*/  FMUL.FTZ R153, R164.reuse, R153 ;  /* 0x00000099a4997220 */ /* 0x040fe40000410000 */
[C---:B------:R-:W-:Y:S03]  /*c330*/  FMUL.FTZ R156, R164.reuse, R156 ;  /* 0x0000009ca49c7220 */ /* 0x040fe60000410000 */
[----:B------:R3:W3:Y:S01]  /*c340*/  MUFU.EX2 R245, R17 ;  /* 0x0000001100f57308 */ /* 0x0006e20000000800 */
[----:B------:R-:W-:Y:S02]  /*c350*/  FMUL.FTZ R157, R164, R157 ;  /* 0x0000009da49d7220 */ /* 0x000fe40000410000 */
[C---:B------:R-:W-:Y:S02]  /*c360*/  FMUL.FTZ R54, R165.reuse, R54 ;  /* 0x00000036a5367220 */ /* 0x040fe40000410000 */
[----:B------:R-:W-:Y:S01]  /*c370*/  FMUL.FTZ R55, R165, R55 ;  /* 0x00000037a5377220 */ /* 0x000fe20000410000 */
[----:B-1----:R-:W-:Y:S01]  /*c380*/  FMNMX.FTZ R3, R0, R2, !PT ;  /* 0x0000000200037209 */ /* 0x002fe20007810000 */
[----:B------:R-:W-:Y:S01]  /*c390*/  @P5 IMAD R2, R4, c[0x0][0x1e0], RZ ;  /* 0x0000780004025a24 */ /* 0x000fe200078e02ff */
[----:B------:R-:W-:Y:S02]  /*c3a0*/  @P5 MOV R4, R250 ;  /* 0x000000fa00045202 */ /* 0x000fe40000000f00 */
[----:B------:R1:W-:Y:S01]  /*c3b0*/  MUFU.EX2 R221, R18 ;  /* 0x0000001200dd7308 */ /* 0x0003e20000000800 */
[----:B------:R-:W4:Y:S01]  /*c3c0*/  LDL.LU R250, [R1+0x18] ;  /* 0x0000180001fa7983 */ /* 0x000f220000300800 */
[----:B------:R-:W-:Y:S02]  /*c3d0*/  @P5 IMAD R2, R242, c[0x0][0x1e4], R2 ;  /* 0x00007900f2025a24 */ /* 0x000fe400078e0202 */
[----:B------:R-:W-:Y:S01]  /*c3e0*/  @P5 IMAD.WIDE.U32 R4, R6, 0x30, R4 ;  /* 0x0000003006045825 */ /* 0x000fe200078e0004 */
[----:B--2---:R-:W-:Y:S01]  /*c3f0*/  @P5 SHF.L.U64.HI R16, R247, 0x5, R248 ;  /* 0x00000005f7105819 */ /* 0x004fe200000102f8 */
[----:B------:R-:W2:Y:S01]  /*c400*/  LDL.LU R249, [R1+0x20] ;  /* 0x0000200001f97983 */ /* 0x000ea20000300800 */
[----:B------:R-:W-:Y:S01]  /*c410*/  @P5 IADD3 R2, R7, R2, RZ ;  /* 0x0000000207025210 */ /* 0x000fe20007ffe0ff */
[----:B------:R-:W-:Y:S01]  /*c420*/  FADD.FTZ R0, -R3, R170 ;  /* 0x000000aa03007221 */ /* 0x000fe20000010100 */
[----:B------:R-:W-:Y:S01]  /*c430*/  @P5 SHF.L.U32 R6, R4, 0x1, RZ ;  /* 0x0000000104065819 */ /* 0x000fe200000006ff */
[----:B------:R1:W1:Y:S01]  /*c440*/  MUFU.EX2 R220, R19 ;  /* 0x0000001300dc7308 */ /* 0x0002620000000800 */
[----:B------:R-:W-:Y:S02]  /*c450*/  FMUL.FTZ R56, R164, R56 ;  /* 0x00000038a4387220 */ /* 0x000fe40000410000 */
[----:B------:R-:W-:Y:S01]  /*c460*/  @P5 IMAD R2, R2, 0x30, RZ ;  /* 0x0000003002025824 */ /* 0x000fe200078e02ff */
[----:B------:R-:W-:Y:S01]  /*c470*/  @P5 IADD3 R8, P2, R6, 0x80, RZ ;  /* 0x0000008006085810 */ /* 0x000fe20007f5e0ff */
[----:B------:R-:W-:Y:S01]  /*c480*/  FMUL.FTZ R0, R0, c[0x0][0x2d0] ;  /* 0x0000b40000007a20 */ /* 0x000fe20000410000 */
[----:B------:R-:W-:Y:S01]  /*c490*/  @P5 IADD3 R6, P0, R6, c[0x0][0x1c8], RZ ;  /* 0x0000720006065a10 */ /* 0x000fe20007f1e0ff */
[----:B---3--:R-:W-:Y:S01]  /*c4a0*/  FMUL.FTZ R17, R166, R189 ;  /* 0x000000bda6117220 */ /* 0x008fe20000410000 */
[----:B------:R-:W-:Y:S01]  /*c4b0*/  @P5 IADD3 R2, R5, R2, RZ ;  /* 0x0000000205025210 */ /* 0x000fe20007ffe0ff */
[----:B------:R-:W-:Y:S01]  /*c4c0*/  FMUL.FTZ R57, R164, R57 ;  /* 0x00000039a4397220 */ /* 0x000fe20000410000 */
[----:B------:R-:W-:Y:S01]  /*c4d0*/  @P5 IADD3 R8, P1, R8, c[0x0][0x1c8], RZ ;  /* 0x0000720008085a10 */ /* 0x000fe20007f3e0ff */
[----:B------:R-:W3:Y:S01]  /*c4e0*/  MUFU.EX2 R0, R0 ;  /* 0x0000000000007308 */ /* 0x000ee20000000800 */
[----:B------:R-:W-:Y:S01]  /*c4f0*/  @P5 SHF.L.U64.HI R5, R4, 0x1, R2 ;  /* 0x0000000104055819 */ /* 0x000fe20000010202 */
[C---:B------:R-:W-:Y:S01]  /*c500*/  FMUL.FTZ R60, R164.reuse, R60 ;  /* 0x0000003ca43c7220 */ /* 0x040fe20000410000 */
[----:B------:R-:W-:Y:S01]  /*c510*/  @P5 SHF.L.U32 R2, R247, 0x5, RZ ;  /* 0x00000005f7025819 */ /* 0x000fe200000006ff */
[----:B-1----:R-:W-:Y:S01]  /*c520*/  FMUL.FTZ R18, R165, R190 ;  /* 0x000000bea5127220 */ /* 0x002fe20000410000 */
[----:B------:R-:W-:Y:S01]  /*c530*/  @P5 IADD3.X R7, R5, c[0x0][0x1cc], RZ, P0, !PT ;  /* 0x0000730005075a10 */ /* 0x000fe200007fe4ff */
[----:B------:R-:W-:Y:S01]  /*c540*/  FMUL.FTZ R61, R164, R61 ;  /* 0x0000003da43d7220 */ /* 0x000fe20000410000 */
[----:B------:R-:W-:Y:S01]  /*c550*/  @P5 IADD3.X R9, RZ, c[0x0][0x1cc], R5, P1, P2 ;  /* 0x00007300ff095a10 */ /* 0x000fe20000fe4405 */
[----:B------:R-:W-:Y:S01]  /*c560*/  FMUL.FTZ R64, R166, R64 ;  /* 0x00000040a6407220 */ /* 0x000fe20000410000 */
[----:B------:R-:W-:Y:S01]  /*c570*/  @P5 IADD3 R4, P0, R6, R2, RZ ;  /* 0x0000000206045210 */ /* 0x000fe20007f1e0ff */
[----:B------:R1:W-:Y:S01]  /*c580*/  @P5 LDGSTS.E.BYPASS.LTC128B.128 [R243+0x5080], [R6.64], !P4 ;  /* 0x0508000006f35fae */ /* 0x0003e2000e101d4e */
[----:B------:R1:W-:Y:S01]  /*c590*/  MUFU.EX2 R215, R12 ;  /* 0x0000000c00d77308 */ /* 0x0003e20000000800 */
[----:B------:R-:W-:Y:S01]  /*c5a0*/  F2FP.PACK_AB R174, R245, R246 ;  /* 0x000000f6f5ae723e */ /* 0x000fe200000000ff */
[----:B------:R-:W-:Y:S01]  /*c5b0*/  FMUL.FTZ R19, R165, R191 ;  /* 0x000000bfa5137220 */ /* 0x000fe20000410000 */
[----:B------:R-:W-:Y:S01]  /*c5c0*/  @P5 IADD3.X R5, R7, R16, RZ, P0, !PT ;  /* 0x0000001007055210 */ /* 0x000fe200007fe4ff */
[----:B------:R-:W-:Y:S01]  /*c5d0*/  FMUL.FTZ R65, R166, R65 ;  /* 0x00000041a6417220 */ /* 0x000fe20000410000 */
[----:B------:R-:W-:Y:S01]  /*c5e0*/  F2FP.PACK_AB R175, R220, R221 ;  /* 0x000000dddcaf723e */ /* 0x000fe200000000ff */
[C---:B------:R-:W-:Y:S01]  /*c5f0*/  FMUL.FTZ R66, R165.reuse, R66 ;  /* 0x00000042a5427220 */ /* 0x040fe20000410000 */
[----:B------:R1:W-:Y:S01]  /*c600*/  @P5 LDGSTS.E.BYPASS.LTC128B.128 [R243+0x6880], [R8.64], !P3 ;  /* 0x0688000008f35fae */ /* 0x0003e2000d901d4e */
[----:B------:R-:W-:Y:S01]  /*c610*/  FMUL.FTZ R67, R165, R67 ;  /* 0x00000043a5437220 */ /* 0x000fe20000410000 */
[----:B------:R-:W-:Y:S01]  /*c620*/  ISETP.GT.AND P0, PT, R244, UR4, PT ;  /* 0x00000004f4007c0c */ /* 0x000fe2000bf04270 */
[----:B------:R1:W1:Y:S01]  /*c630*/  MUFU.EX2 R214, R13 ;  /* 0x0000000d00d67308 */ /* 0x0002620000000800 */
[----:B------:R-:W-:Y:S01]  /*c640*/  FMUL.FTZ R68, R166, R68 ;  /* 0x00000044a6447220 */ /* 0x000fe20000410000 */
[----:B------:R-:W-:Y:S01]  /*c650*/  MOV R244, R242 ;  /* 0x000000f200f47202 */ /* 0x000fe20000000f00 */
[C---:B---3--:R-:W-:Y:S02]  /*c660*/  FMUL.FTZ R138, R0.reuse, R138 ;  /* 0x0000008a008a7220 */ /* 0x048fe40000410000 */
[----:B------:R3:W-:Y:S01]  /*c670*/  @P5 LDGSTS.E.BYPASS.LTC128B.128 [R243+0x5880], [R4.64], !P4 ;  /* 0x0588000004f35fae */ /* 0x0007e2000e101d4e */
[C---:B------:R-:W-:Y:S02]  /*c680*/  FMUL.FTZ R139, R0.reuse, R139 ;  /* 0x0000008b008b7220 */ /* 0x040fe40000410000 */
[C---:B------:R-:W-:Y:S02]  /*c690*/  FMUL.FTZ R142, R0.reuse, R142 ;  /* 0x0000008e008e7220 */ /* 0x040fe40000410000 */
[----:B------:R-:W-:Y:S01]  /*c6a0*/  MUFU.EX2 R213, R20 ;  /* 0x0000001400d57308 */ /* 0x000fe20000000800 */
[----:B------:R-:W-:Y:S02]  /*c6b0*/  FMUL.FTZ R143, R0, R143 ;  /* 0x0000008f008f7220 */ /* 0x000fe40000410000 */
[----:B------:R3:W-:Y:S01]  /*c6c0*/  @P5 LDGSTS.E.BYPASS.LTC128B.128 [R243+0x7080], [R4.64+0x80], !P3 ;  /* 0x0708008004f35fae */ /* 0x0007e2000d901d4e */
[----:B-1----:R-:W-:Y:S01]  /*c6d0*/  FMUL.FTZ R12, R164, R184 ;  /* 0x000000b8a40c7220 */ /* 0x002fe20000410000 */
[----:B------:R-:W-:Y:S01]  /*c6e0*/  @P5 IADD3 R6, P1, R4, R2, RZ ;  /* 0x0000000204065210 */ /* 0x000fe20007f3e0ff */
[----:B------:R-:W-:Y:S02]  /*c6f0*/  FMUL.FTZ R2, R3, c[0x0][0x2d0] ;  /* 0x0000b40003027a20 */ /* 0x000fe40000410000 */
[----:B------:R-:W-:Y:S01]  /*c700*/  FMUL.FTZ R154, R0, R154 ;  /* 0x0000009a009a7220 */ /* 0x000fe20000410000 */
[----:B------:R-:W-:Y:S01]  /*c710*/  @P5 IADD3.X R7, R5, R16, RZ, P1, !PT ;  /* 0x0000001005075210 */ /* 0x000fe20000ffe4ff */
[--C-:B------:R-:W-:Y:S01]  /*c720*/  FFMA.FTZ R10, R10, c[0x0][0x2d0], -R2.reuse ;  /* 0x0000b4000a0a7a23 */ /* 0x100fe20000010802 */
[----:B------:R-:W-:Y:S01]  /*c730*/  MUFU.EX2 R212, R21 ;  /* 0x0000001500d47308 */ /* 0x000fe20000000800 */
[--C-:B------:R-:W-:Y:S02]  /*c740*/  FFMA.FTZ R11, R11, c[0x0][0x2d0], -R2.reuse ;  /* 0x0000b4000b0b7a23 */ /* 0x100fe40000010802 */
[----:B------:R1:W-:Y:S01]  /*c750*/  @P5 LDGSTS.E.BYPASS.LTC128B.128 [R243+0x6080], [R6.64], !P4 ;  /* 0x0608000006f35fae */ /* 0x0003e2000e101d4e */
[--C-:B------:R-:W-:Y:S02]  /*c760*/  FFMA.FTZ R14, R14, c[0x0][0x2d0], -R2.reuse ;  /* 0x0000b4000e0e7a23 */ /* 0x100fe40000010802 */
[--C-:B------:R-:W-:Y:S02]  /*c770*/  FFMA.FTZ R15, R15, c[0x0][0x2d0], -R2.reuse ;  /* 0x0000b4000f0f7a23 */ /* 0x100fe40000010802 */
[C---:B------:R-:W-:Y:S02]  /*c780*/  FMUL.FTZ R8, R164.reuse, R180 ;  /* 0x000000b4a4087220 */ /* 0x040fe40000410000 */
[----:B------:R1:W-:Y:S01]  /*c790*/  MUFU.EX2 R202, R10 ;  /* 0x0000000a00ca7308 */ /* 0x0003e20000000800 */
[----:B------:R1:W-:Y:S01]  /*c7a0*/  @P5 LDGSTS.E.BYPASS.LTC128B.128 [R243+0x7880], [R6.64+0x80], !P3 ;  /* 0x0788008006f35fae */ /* 0x0003e2000d901d4e */
[C---:B------:R-:W-:Y:S02]  /*c7b0*/  FMUL.FTZ R9, R164.reuse, R181 ;  /* 0x000000b5a4097220 */ /* 0x040fe40000410000 */
[----:B------:R-:W-:Y:S02]  /*c7c0*/  FMUL.FTZ R13, R164, R185 ;  /* 0x000000b9a40d7220 */ /* 0x000fe40000410000 */
[C---:B------:R-:W-:Y:S02]  /*c7d0*/  FMUL.FTZ R16, R166.reuse, R188 ;  /* 0x000000bca6107220 */ /* 0x040fe40000410000 */
[C---:B---3--:R-:W-:Y:S01]  /*c7e0*/  FMUL.FTZ R4, R166.reuse, R176 ;  /* 0x000000b0a6047220 */ /* 0x048fe20000410000 */
[----:B------:R-:W3:Y:S01]  /*c7f0*/  LDSM.16.MT88.4 R192, [R225+0x2080] ;  /* 0x00208000e1c0783b */ /* 0x000ee20000004200 */
[----:B------:R1:W1:Y:S01]  /*c800*/  MUFU.EX2 R201, R11 ;  /* 0x0000000b00c97308 */ /* 0x0002620000000800 */
[----:B------:R-:W-:Y:S01]  /*c810*/  FMUL.FTZ R5, R166, R177 ;  /* 0x000000b1a6057220 */ /* 0x000fe20000410000 */
[----:B------:R-:W-:Y:S01]  /*c820*/  F2FP.PACK_AB R176, R216, R217 ;  /* 0x000000d9d8b0723e */ /* 0x000fe200000000ff */
[--C-:B------:R-:W-:Y:S02]  /*c830*/  FFMA.FTZ R26, R26, c[0x0][0x2d0], -R2.reuse ;  /* 0x0000b4001a1a7a23 */ /* 0x100fe40000010802 */
[----:B------:R-:W-:Y:S02]  /*c840*/  FFMA.FTZ R27, R27, c[0x0][0x2d0], -R2 ;  /* 0x0000b4001b1b7a23 */ /* 0x000fe40000010802 */
[----:B------:R-:W3:Y:S01]  /*c850*/  LDSM.16.MT88.4 R196, [R226+0x2080] ;  /* 0x00208000e2c4783b */ /* 0x000ee20000004200 */
[C---:B------:R-:W-:Y:S02]  /*c860*/  FMUL.FTZ R155, R0.reuse, R155 ;  /* 0x0000009b009b7220 */ /* 0x040fe40000410000 */
[----:B------:R3:W-:Y:S01]  /*c870*/  MUFU.EX2 R203, R14 ;  /* 0x0000000e00cb7308 */ /* 0x0007e20000000800 */
[C---:B------:R-:W-:Y:S02]  /*c880*/  FMUL.FTZ R158, R0.reuse, R158 ;  /* 0x0000009e009e7220 */ /* 0x040fe40000410000 */
[C---:B------:R-:W-:Y:S02]  /*c890*/  FMUL.FTZ R159, R0.reuse, R159 ;  /* 0x0000009f009f7220 */ /* 0x040fe40000410000 */
[C---:B-1----:R-:W-:Y:S01]  /*c8a0*/  FMUL.FTZ R10, R0.reuse, R182 ;  /* 0x000000b6000a7220 */ /* 0x042fe20000410000 */
[----:B------:R-:W-:Y:S01]  /*c8b0*/  LDSM.16.MT88.4 R188, [R225+0x3080] ;  /* 0x00308000e1bc783b */ /* 0x000fe20000004200 */
[----:B------:R-:W-:Y:S02]  /*c8c0*/  FMUL.FTZ R58, R0, R58 ;  /* 0x0000003a003a7220 */ /* 0x000fe40000410000 */
[C---:B------:R-:W-:Y:S01]  /*c8d0*/  FMUL.FTZ R6, R165.reuse, R178 ;  /* 0x000000b2a5067220 */ /* 0x040fe20000410000 */
[----:B------:R-:W1:Y:S01]  /*c8e0*/  MUFU.EX2 R204, R15 ;  /* 0x0000000f00cc7308 */ /* 0x000e620000000800 */
[----:B------:R-:W-:Y:S01]  /*c8f0*/  FMUL.FTZ R7, R165, R179 ;  /* 0x000000b3a5077220 */ /* 0x000fe20000410000 */
[----:B------:R-:W-:Y:S01]  /*c900*/  F2FP.PACK_AB R178, R214, R215 ;  /* 0x000000d7d6b2723e */ /* 0x000fe200000000ff */
[C---:B------:R-:W-:Y:S01]  /*c910*/  FMUL.FTZ R59, R0.reuse, R59 ;  /* 0x0000003b003b7220 */ /* 0x040fe20000410000 */
[----:B------:R-:W0:Y:S01]  /*c920*/  LDGDEPBAR ;  /* 0x00000000000079af */ /* 0x000e220000000000 */
[C---:B------:R-:W-:Y:S01]  /*c930*/  FMUL.FTZ R11, R0.reuse, R183 ;  /* 0x000000b7000b7220 */ /* 0x040fe20000410000 */
[----:B------:R-:W-:Y:S01]  /*c940*/  F2FP.PACK_AB R177, R201, R202 ;  /* 0x000000cac9b1723e */ /* 0x000fe200000000ff */
[C---:B------:R-:W-:Y:S02]  /*c950*/  FMUL.FTZ R62, R0.reuse, R62 ;  /* 0x0000003e003e7220 */ /* 0x040fe40000410000 */
[----:B------:R-:W-:Y:S01]  /*c960*/  FMUL.FTZ R63, R0, R63 ;  /* 0x0000003f003f7220 */ /* 0x000fe20000410000 */
[----:B------:R-:W-:Y:S01]  /*c970*/  MUFU.EX2 R209, R22 ;  /* 0x0000001600d17308 */ /* 0x000fe20000000800 */
[----:B------:R-:W-:Y:S01]  /*c980*/  FMUL.FTZ R69, R166, R69 ;  /* 0x00000045a6457220 */ /* 0x000fe20000410000 */
[----:B------:R-:W3:Y:S01]  /*c990*/  LDSM.16.MT88.4 R180, [R228+0x2080] ;  /* 0x00208000e4b4783b */ /* 0x000ee20000004200 */
[C---:B------:R-:W-:Y:S02]  /*c9a0*/  FMUL.FTZ R70, R165.reuse, R70 ;  /* 0x00000046a5467220 */ /* 0x040fe40000410000 */
[----:B---3--:R-:W-:Y:S02]  /*c9b0*/  FMUL.FTZ R14, R0, R186 ;  /* 0x000000ba000e7220 */ /* 0x008fe40000410000 */
[C---:B------:R-:W-:Y:S01]  /*c9c0*/  FMUL.FTZ R71, R165.reuse, R71 ;  /* 0x00000047a5477220 */ /* 0x040fe20000410000 */
[-C--:B------:R-:W-:Y:S02]  /*c9d0*/  HMMA.16816.F32 R4, R172, R192.reuse, R4 ;  /* 0x000000c0ac04723c */ /* 0x080fe40000001804 */
[----:B------:R-:W-:Y:S03]  /*c9e0*/  MUFU.EX2 R210, R33 ;  /* 0x0000002100d27308 */ /* 0x000fe60000000800 */
[----:B-1----:R-:W-:Y:S01]  /*c9f0*/  F2FP.PACK_AB R179, R204, R203 ;  /* 0x000000cbccb3723e */ /* 0x002fe200000000ff */
[----:B------:R-:W-:Y:S02]  /*ca00*/  FMUL.FTZ R15, R0, R187 ;  /* 0x000000bb000f7220 */ /* 0x000fe40000410000 */
[----:B------:R-:W1:Y:S01]  /*ca10*/  LDSM.16.MT88.4 R184, [R227+0x2080] ;  /* 0x00208000e3b8783b */ /* 0x000e620000004200 */
[----:B------:R-:W-:Y:S03]  /*ca20*/  FFMA.FTZ R32, R32, c[0x0][0x2d0], -R200 ;  /* 0x0000b40020207a23 */ /* 0x000fe600000108c8 */
        /* <DEDUP_REMOVED lines=8> */
[C---:B------:R-:W-:Y:S03]  /*cab0*/  HMMA.16816.F32 R16, R172.reuse, R194, R16 ;  /* 0x000000c2ac10723c */ /* 0x040fe60000001810 */
[----:B------:R-:W-:Y:S01]  /*cac0*/  MUFU.EX2 R192, R27 ;  /* 0x0000001b00c07308 */ /* 0x000fe20000000800 */
[C---:B------:R-:W-:Y:S02]  /*cad0*/  FMUL.FTZ R132, R166.reuse, R132 ;  /* 0x00000084a6847220 */ /* 0x040fe40000410000 */
[----:B------:R-:W-:Y:S02]  /*cae0*/  FMUL.FTZ R133, R166, R133 ;  /* 0x00000085a6857220 */ /* 0x000fe40000410000 */
[C---:B------:R-:W-:Y:S04]  /*caf0*/  FMUL.FTZ R134, R165.reuse, R134 ;  /* 0x00000086a5867220 */ /* 0x040fe80000410000 */
[C---:B------:R-:W-:Y:S01]  /*cb00*/  FMUL.FTZ R135, R165.reuse, R135 ;  /* 0x00000087a5877220 */ /* 0x040fe20000410000 */
[----:B------:R-:W-:Y:S01]  /*cb10*/  MUFU.EX2 R194, R36 ;  /* 0x0000002400c27308 */ /* 0x000fe20000000800 */
[C---:B------:R-:W-:Y:S02]  /*cb20*/  FMUL.FTZ R76, R164.reuse, R76 ;  /* 0x0000004ca44c7220 */ /* 0x040fe40000410000 */
[----:B------:R-:W-:Y:S02]  /*cb30*/  FMUL.FTZ R77, R164, R77 ;  /* 0x0000004da44d7220 */ /* 0x000fe40000410000 */
[C---:B------:R-:W-:Y:S01]  /*cb40*/  FMUL.FTZ R78, R0.reuse, R78 ;  /* 0x0000004e004e7220 */ /* 0x040fe20000410000 */
[-C--:B------:R-:W-:Y:S03]  /*cb50*/  HMMA.16816.F32 R132, R172, R196.reuse, R132 ;  /* 0x000000c4ac84723c */ /* 0x080fe60000001884 */
[----:B------:R-:W-:Y:S01]  /*cb60*/  FMUL.FTZ R79, R0, R79 ;  /* 0x0000004f004f7220 */ /* 0x000fe20000410000 */
[----:B------:R3:W-:Y:S01]  /*cb70*/  MUFU.EX2 R211, R32 ;  /* 0x0000002000d37308 */ /* 0x0007e20000000800 */
[C---:B------:R-:W-:Y:S02]  /*cb80*/  FMUL.FTZ R80, R166.reuse, R80 ;  /* 0x00000050a6507220 */ /* 0x040fe40000410000 */
[C---:B------:R-:W-:Y:S01]  /*cb90*/  FMUL.FTZ R81, R166.reuse, R81 ;  /* 0x00000051a6517220 */ /* 0x040fe20000410000 */
[C---:B------:R-:W-:Y:S04]  /*cba0*/  HMMA.16816.F32 R136, R176.reuse, R196, R136 ;  /* 0x000000c4b088723c */ /* 0x040fe80000001888 */
[C---:B------:R-:W-:Y:S02]  /*cbb0*/  FMUL.FTZ R82, R165.reuse, R82 ;  /* 0x00000052a5527220 */ /* 0x040fe40000410000 */
[----:B------:R-:W-:Y:S01]  /*cbc0*/  MUFU.EX2 R197, R25 ;  /* 0x0000001900c57308 */ /* 0x000fe20000000800 */
[C---:B------:R-:W-:Y:S01]  /*cbd0*/  FMUL.FTZ R83, R165.reuse, R83 ;  /* 0x00000053a5537220 */ /* 0x040fe20000410000 */
[-C--:B------:R-:W-:Y:S04]  /*cbe0*/  HMMA.16816.F32 R140, R176, R198.reuse, R140 ;  /* 0x000000c6b08c723c */ /* 0x080fe8000000188c */
[C---:B------:R-:W-:Y:S02]  /*cbf0*/  FMUL.FTZ R144, R166.reuse, R144 ;  /* 0x00000090a6907220 */ /* 0x040fe40000410000 */
[----:B------:R-:W-:Y:S02]  /*cc00*/  FMUL.FTZ R145, R166, R145 ;  /* 0x00000091a6917220 */ /* 0x000fe40000410000 */
[C---:B------:R-:W-:Y:S04]  /*cc10*/  FMUL.FTZ R146, R165.reuse, R146 ;  /* 0x00000092a5927220 */ /* 0x040fe80000410000 */
[----:B------:R-:W-:Y:S02]  /*cc20*/  FMUL.FTZ R147, R165, R147 ;  /* 0x00000093a5937220 */ /* 0x000fe40000410000 */
[--C-:B---3--:R-:W-:Y:S02]  /*cc30*/  FFMA.FTZ R32, R23, c[0x0][0x2d0], -R205.reuse ;  /* 0x0000b40017207a23 */ /* 0x108fe400000108cd */
[----:B------:R-:W-:Y:S01]  /*cc40*/  LDSM.16.MT88.4 R20, [R228+0x3880] ;  /* 0x00388000e414783b */ /* 0x000fe20000004200 */
[C---:B------:R-:W-:Y:S01]  /*cc50*/  FMUL.FTZ R88, R164.reuse, R88 ;  /* 0x00000058a4587220 */ /* 0x040fe20000410000 */
[----:B------:R-:W-:Y:S01]  /*cc60*/  MUFU.EX2 R208, R32 ;  /* 0x0000002000d07308 */ /* 0x000fe20000000800 */
[C---:B------:R-:W-:Y:S04]  /*cc70*/  HMMA.16816.F32 R144, R172.reuse, R198, R144 ;  /* 0x000000c6ac90723c */ /* 0x040fe80000001890 */
[----:B------:R-:W-:Y:S02]  /*cc80*/  FMUL.FTZ R89, R164, R89 ;  /* 0x00000059a4597220 */ /* 0x000fe40000410000 */
[C---:B------:R-:W-:Y:S02]  /*cc90*/  FMUL.FTZ R90, R0.reuse, R90 ;  /* 0x0000005a005a7220 */ /* 0x040fe40000410000 */
[-C--:B------:R-:W-:Y:S01]  /*cca0*/  HMMA.16816.F32 R148, R172, R180.reuse, R148 ;  /* 0x000000b4ac94723c */ /* 0x080fe20000001894 */
[----:B------:R3:W-:Y:S03]  /*ccb0*/  MUFU.EX2 R199, R35 ;  /* 0x0000002300c77308 */ /* 0x0007e60000000800 */
[----:B------:R-:W-:Y:S02]  /*ccc0*/  FMUL.FTZ R91, R0, R91 ;  /* 0x0000005b005b7220 */ /* 0x000fe40000410000 */
[C---:B------:R-:W-:Y:S02]  /*ccd0*/  FMUL.FTZ R92, R164.reuse, R92 ;  /* 0x0000005ca45c7220 */ /* 0x040fe40000410000 */
[C---:B------:R-:W-:Y:S03]  /*cce0*/  HMMA.16816.F32 R152, R176.reuse, R180, R152 ;  /* 0x000000b4b098723c */ /* 0x040fe60000001898 */
[----:B------:R3:W2:Y:S01]  /*ccf0*/  MUFU.EX2 R198, R24 ;  /* 0x0000001800c67308 */ /* 0x0006a20000000800 */
[----:B------:R-:W-:Y:S02]  /*cd00*/  FMUL.FTZ R93, R164, R93 ;  /* 0x0000005da45d7220 */ /* 0x000fe40000410000 */
[C---:B------:R-:W-:Y:S02]  /*cd10*/  FMUL.FTZ R94, R0.reuse, R94 ;  /* 0x0000005e005e7220 */ /* 0x040fe40000410000 */
[-C--:B------:R-:W-:Y:S04]  /*cd20*/  HMMA.16816.F32 R156, R176, R182.reuse, R156 ;  /* 0x000000b6b09c723c */ /* 0x080fe8000000189c */
[----:B------:R-:W-:Y:S02]  /*cd30*/  FMUL.FTZ R95, R0, R95 ;  /* 0x0000005f005f7220 */ /* 0x000fe40000410000 */
[C---:B------:R-:W-:Y:S02]  /*cd40*/  FMUL.FTZ R104, R164.reuse, R104 ;  /* 0x00000068a4687220 */ /* 0x040fe40000410000 */
[C---:B------:R-:W-:Y:S01]  /*cd50*/  HMMA.16816.F32 R160, R172.reuse, R182, R160 ;  /* 0x000000b6aca0723c */ /* 0x040fe200000018a0 */
[----:B------:R-:W4:Y:S03]  /*cd60*/  LDSM.16.MT88.4 R180, [R225+0x3880] ;  /* 0x00388000e1b4783b */ /* 0x000f260000004200 */
[----:B------:R-:W-:Y:S02]  /*cd70*/  FMUL.FTZ R105, R164, R105 ;  /* 0x00000069a4697220 */ /* 0x000fe40000410000 */
[C---:B------:R-:W-:Y:S02]  /*cd80*/  FMUL.FTZ R106, R0.reuse, R106 ;  /* 0x0000006a006a7220 */ /* 0x040fe40000410000 */
[-C--:B-1----:R-:W-:Y:S01]  /*cd90*/  HMMA.16816.F32 R52, R172, R184.reuse, R52 ;  /* 0x000000b8ac34723c */ /* 0x082fe20000001834 */
[----:B---3--:R-:W-:Y:S03]  /*cda0*/  LDSM.16.MT88.4 R32, [R227+0x3880] ;  /* 0x00388000e320783b */ /* 0x008fe60000004200 */
[----:B------:R-:W-:Y:S02]  /*cdb0*/  FMUL.FTZ R107, R0, R107 ;  /* 0x0000006b006b7220 */ /* 0x000fe40000410000 */
[C---:B------:R-:W-:Y:S02]  /*cdc0*/  FMUL.FTZ R108, R164.reuse, R108 ;  /* 0x0000006ca46c7220 */ /* 0x040fe40000410000 */
[C---:B------:R-:W-:Y:S01]  /*cdd0*/  HMMA.16816.F32 R56, R176.reuse, R184, R56 ;  /* 0x000000b8b038723c */ /* 0x040fe20000001838 */
[----:B------:R-:W-:Y:S03]  /*cde0*/  LDSM.16.MT88.4 R24, [R225+0x2880] ;  /* 0x00288000e118783b */ /* 0x000fe60000004200 */
        /* <DEDUP_REMOVED lines=9> */
[----:B------:R-:W-:Y:S01]  /*ce80*/  FMUL.FTZ R119, R165, R119 ;  /* 0x00000077a5777220 */ /* 0x000fe20000410000 */
[-C--:B----4-:R-:W-:Y:S03]  /*ce90*/  HMMA.16816.F32 R68, R172, R180.reuse, R68 ;  /* 0x000000b4ac44723c */ /* 0x090fe60000001844 */
[C---:B------:R-:W-:Y:S02]  /*cea0*/  FMUL.FTZ R120, R164.reuse, R120 ;  /* 0x00000078a4787220 */ /* 0x040fe40000410000 */
[----:B------:R-:W-:Y:S02]  /*ceb0*/  FMUL.FTZ R121, R164, R121 ;  /* 0x00000079a4797220 */ /* 0x000fe40000410000 */
[C---:B------:R-:W-:Y:S01]  /*cec0*/  FMUL.FTZ R122, R0.reuse, R122 ;  /* 0x0000007a007a7220 */ /* 0x040fe20000410000 */
[C---:B------:R-:W-:Y:S04]  /*ced0*/  HMMA.16816.F32 R72, R176.reuse, R180, R72 ;  /* 0x000000b4b048723c */ /* 0x040fe80000001848 */
[----:B------:R-:W-:Y:S02]  /*cee0*/  FMUL.FTZ R123, R0, R123 ;  /* 0x0000007b007b7220 */ /* 0x000fe40000410000 */
[--C-:B------:R-:W-:Y:S02]  /*cef0*/  FFMA.FTZ R28, R28, c[0x0][0x2d0], -R206.reuse ;  /* 0x0000b4001c1c7a23 */ /* 0x100fe400000108ce */
[-C--:B------:R-:W-:Y:S02]  /*cf00*/  HMMA.16816.F32 R76, R176, R182.reuse, R76 ;  /* 0x000000b6b04c723c */ /* 0x080fe4000000184c */
[----:B------:R2:W-:Y:S02]  /*cf10*/  MUFU.EX2 R196, R28 ;  /* 0x0000001c00c47308 */ /* 0x0005e40000000800 */
[----:B------:R-:W-:Y:S02]  /*cf20*/  FFMA.FTZ R29, R29, c[0x0][0x2d0], -R206 ;  /* 0x0000b4001d1d7a23 */ /* 0x000fe400000108ce */
[--C-:B------:R-:W-:Y:S02]  /*cf30*/  FFMA.FTZ R30, R30, c[0x0][0x2d0], -R2.reuse ;  /* 0x0000b4001e1e7a23 */ /* 0x100fe40000010802 */
[C---:B------:R-:W-:Y:S01]  /*cf40*/  HMMA.16816.F32 R80, R172.reuse, R182, R80 ;  /* 0x000000b6ac50723c */ /* 0x040fe20000001850 */
[----:B------:R-:W3:Y:S03]  /*cf50*/  LDSM.16.MT88.4 R180, [R226+0x2880] ;  /* 0x00288000e2b4783b */ /* 0x000ee60000004200 */
[C---:B------:R-:W-:Y:S01]  /*cf60*/  FMUL.FTZ R84, R166.reuse, R84 ;  /* 0x00000054a6547220 */ /* 0x040fe20000410000 */
[----:B------:R4:W4:Y:S01]  /*cf70*/  MUFU.EX2 R195, R29 ;  /* 0x0000001d00c37308 */ /* 0x0009220000000800 */
[----:B------:R-:W-:Y:S02]  /*cf80*/  FMUL.FTZ R85, R166, R85 ;  /* 0x00000055a6557220 */ /* 0x000fe40000410000 */
[C---:B------:R-:W-:Y:S04]  /*cf90*/  FMUL.FTZ R86, R165.reuse, R86 ;  /* 0x00000056a5567220 */ /* 0x040fe80000410000 */
[----:B------:R-:W-:Y:S02]  /*cfa0*/  FMUL.FTZ R87, R165, R87 ;  /* 0x00000057a5577220 */ /* 0x000fe40000410000 */
[----:B------:R-:W-:Y:S01]  /*cfb0*/  FFMA.FTZ R31, R31, c[0x0][0x2d0], -R2 ;  /* 0x0000b4001f1f7a23 */ /* 0x000fe20000010802 */
[----:B------:R3:W-:Y:S01]  /*cfc0*/  MUFU.EX2 R170, R30 ;  /* 0x0000001e00aa7308 */ /* 0x0007e20000000800 */
[C---:B------:R-:W-:Y:S01]  /*cfd0*/  FMUL.FTZ R124, R164.reuse, R124 ;  /* 0x0000007ca47c7220 */ /* 0x040fe20000410000 */
[----:B--2---:R-:W-:Y:S02]  /*cfe0*/  F2FP.PACK_AB R28, R197, R198 ;  /* 0x000000c6c51c723e */ /* 0x004fe400000000ff */
[-C--:B-1----:R-:W-:Y:S03]  /*cff0*/  HMMA.16816.F32 R84, R172, R184.reuse, R84 ;  /* 0x000000b8ac54723c */ /* 0x082fe60000001854 */
[----:B------:R-:W-:Y:S02]  /*d000*/  FMUL.FTZ R125, R164, R125 ;  /* 0x0000007da47d7220 */ /* 0x000fe40000410000 */
[C---:B------:R-:W-:Y:S01]  /*d010*/  FMUL.FTZ R126, R0.reuse, R126 ;  /* 0x0000007e007e7220 */ /* 0x040fe20000410000 */
[----:B------:R-:W1:Y:S01]  /*d020*/  MUFU.EX2 R171, R31 ;  /* 0x0000001f00ab7308 */ /* 0x000e620000000800 */
[----:B------:R-:W-:Y:S01]  /*d030*/  FMUL.FTZ R127, R0, R127 ;  /* 0x0000007f007f7220 */ /* 0x000fe20000410000 */
[C---:B------:R-:W-:Y:S04]  /*d040*/  HMMA.16816.F32 R88, R176.reuse, R184, R88 ;  /* 0x000000b8b058723c */ /* 0x040fe80000001858 */
[----:B----4-:R-:W-:Y:S01]  /*d050*/  F2FP.PACK_AB R29, R192, R193 ;  /* 0x000000c1c01d723e */ /* 0x010fe200000000ff */
[C---:B------:R-:W-:Y:S02]  /*d060*/  FMUL.FTZ R128, R166.reuse, R128 ;  /* 0x00000080a6807220 */ /* 0x040fe40000410000 */
[C---:B------:R-:W-:Y:S01]  /*d070*/  FMUL.FTZ R129, R166.reuse, R129 ;  /* 0x00000081a6817220 */ /* 0x040fe20000410000 */
[-C--:B------:R-:W-:Y:S04]  /*d080*/  HMMA.16816.F32 R92, R176, R186.reuse, R92 ;  /* 0x000000bab05c723c */ /* 0x080fe8000000185c */
[C---:B------:R-:W-:Y:S01]  /*d090*/  FMUL.FTZ R96, R166.reuse, R96 ;  /* 0x00000060a6607220 */ /* 0x040fe20000410000 */
[----:B---3--:R-:W-:Y:S01]  /*d0a0*/  F2FP.PACK_AB R30, R195, R196 ;  /* 0x000000c4c31e723e */ /* 0x008fe200000000ff */
[C---:B------:R-:W-:Y:S02]  /*d0b0*/  FMUL.FTZ R97, R166.reuse, R97 ;  /* 0x00000061a6617220 */ /* 0x040fe40000410000 */
[C---:B------:R-:W-:Y:S04]  /*d0c0*/  FMUL.FTZ R98, R165.reuse, R98 ;  /* 0x00000062a5627220 */ /* 0x040fe80000410000 */
[----:B------:R-:W-:Y:S01]  /*d0d0*/  FMUL.FTZ R99, R165, R99 ;  /* 0x00000063a5637220 */ /* 0x000fe20000410000 */
[----:B-1----:R-:W-:Y:S01]  /*d0e0*/  F2FP.PACK_AB R31, R171, R170 ;  /* 0x000000aaab1f723e */ /* 0x002fe200000000ff */
[C---:B------:R-:W-:Y:S02]  /*d0f0*/  FMUL.FTZ R130, R165.reuse, R130 ;  /* 0x00000082a5827220 */ /* 0x040fe40000410000 */
[C---:B------:R-:W-:Y:S03]  /*d100*/  FMUL.FTZ R131, R165.reuse, R131 ;  /* 0x00000083a5837220 */ /* 0x040fe60000410000 */
[C---:B------:R-:W-:Y:S04]  /*d110*/  HMMA.16816.F32 R96, R172.reuse, R186, R96 ;  /* 0x000000baac60723c */ /* 0x040fe80000001860 */
[C---:B------:R-:W-:Y:S02]  /*d120*/  FMUL.FTZ R100, R166.reuse, R100 ;  /* 0x00000064a6647220 */ /* 0x040fe40000410000 */
[C---:B------:R-:W-:Y:S02]  /*d130*/  FMUL.FTZ R101, R166.reuse, R101 ;  /* 0x00000065a6657220 */ /* 0x040fe40000410000 */
[C---:B------:R-:W-:Y:S04]  /*d140*/  FMUL.FTZ R102, R165.reuse, R102 ;  /* 0x00000066a5667220 */ /* 0x040fe80000410000 */
[----:B------:R-:W-:Y:S02]  /*d150*/  FMUL.FTZ R103, R165, R103 ;  /* 0x00000067a5677220 */ /* 0x000fe40000410000 */
[----:B------:R-:W-:Y:S02]  /*d160*/  FFMA.FTZ R49, R49, c[0x0][0x2d0], -R200 ;  /* 0x0000b40031317a23 */ /* 0x000fe400000108c8 */
[C---:B------:R-:W-:Y:S02]  /*d170*/  FMUL.FTZ R112, R166.reuse, R112 ;  /* 0x00000070a6707220 */ /* 0x040fe40000410000 */
[----:B------:R-:W-:Y:S01]  /*d180*/  FMUL.FTZ R113, R166, R113 ;  /* 0x00000071a6717220 */ /* 0x000fe20000410000 */
[-C--:B------:R-:W-:Y:S03]  /*d190*/  HMMA.16816.F32 R100, R172, R20.reuse, R100 ;  /* 0x00000014ac64723c */ /* 0x080fe60000001864 */
[C---:B------:R-:W-:Y:S02]  /*d1a0*/  FMUL.FTZ R114, R165.reuse, R114 ;  /* 0x00000072a5727220 */ /* 0x040fe40000410000 */
[----:B------:R-:W-:Y:S02]  /*d1b0*/  FMUL.FTZ R115, R165, R115 ;  /* 0x00000073a5737220 */ /* 0x000fe40000410000 */
[--C-:B------:R-:W-:Y:S01]  /*d1c0*/  FFMA.FTZ R51, R51, c[0x0][0x2d0], -R205.reuse ;  /* 0x0000b40033337a23 */ /* 0x100fe200000108cd */
[C---:B------:R-:W-:Y:S04]  /*d1d0*/  HMMA.16816.F32 R104, R176.reuse, R20, R104 ;  /* 0x00000014b068723c */ /* 0x040fe80000001868 */
[--C-:B------:R-:W-:Y:S01]  /*d1e0*/  FFMA.FTZ R40, R40, c[0x0][0x2d0], -R206.reuse ;  /* 0x0000b40028287a23 */ /* 0x100fe200000108ce */
[----:B------:R-:W-:Y:S01]  /*d1f0*/  MUFU.EX2 R51, R51 ;  /* 0x0000003300337308 */ /* 0x000fe20000000800 */
[----:B------:R-:W-:Y:S01]  /*d200*/  FFMA.FTZ R45, R45, c[0x0][0x2d0], -R206 ;  /* 0x0000b4002d2d7a23 */ /* 0x000fe200000108ce */
[----:B------:R-:W-:Y:S01]  /*d210*/  F2FP.PACK_AB R20, R212, R213 ;  /* 0x000000d5d414723e */ /* 0x000fe200000000ff */
[-C--:B------:R-:W-:Y:S04]  /*d220*/  HMMA.16816.F32 R108, R176, R22.reuse, R108 ;  /* 0x00000016b06c723c */ /* 0x080fe8000000186c */
[----:B------:R-:W-:Y:S01]  /*d230*/  F2FP.PACK_AB R21, R208, R209 ;  /* 0x000000d1d015723e */ /* 0x000fe200000000ff */
[----:B------:R-:W-:Y:S02]  /*d240*/  FFMA.FTZ R50, R50, c[0x0][0x2d0], -R205 ;  /* 0x0000b40032327a23 */ /* 0x000fe400000108cd */
[----:B------:R-:W-:Y:S01]  /*d250*/  MUFU.EX2 R45, R45 ;  /* 0x0000002d002d7308 */ /* 0x000fe20000000800 */
[C---:B------:R-:W-:Y:S04]  /*d260*/  HMMA.16816.F32 R112, R172.reuse, R22, R112 ;  /* 0x00000016ac70723c */ /* 0x040fe80000001870 */
[----:B------:R-:W-:Y:S02]  /*d270*/  FFMA.FTZ R48, R48, c[0x0][0x2d0], -R200 ;  /* 0x0000b40030307a23 */ /* 0x000fe400000108c8 */
[--C-:B------:R-:W-:Y:S01]  /*d280*/  FFMA.FTZ R41, R41, c[0x0][0x2d0], -R206.reuse ;  /* 0x0000b40029297a23 */ /* 0x100fe200000108ce */
[----:B------:R-:W-:Y:S01]  /*d290*/  F2FP.PACK_AB R22, R210, R211 ;  /* 0x000000d3d216723e */ /* 0x000fe200000000ff */
[-C--:B------:R-:W-:Y:S01]  /*d2a0*/  HMMA.16816.F32 R116, R172, R32.reuse, R116 ;  /* 0x00000020ac74723c */ /* 0x080fe20000001874 */
[----:B------:R-:W-:Y:S03]  /*d2b0*/  MUFU.EX2 R50, R50 ;  /* 0x0000003200327308 */ /* 0x000fe60000000800 */
[----:B------:R-:W-:Y:S01]  /*d2c0*/  F2FP.PACK_AB R23, R199, R207 ;  /* 0x000000cfc717723e */ /* 0x000fe200000000ff */
[----:B------:R-:W-:Y:S02]  /*d2d0*/  FFMA.FTZ R44, R44, c[0x0][0x2d0], -R206 ;  /* 0x0000b4002c2c7a23 */ /* 0x000fe400000108ce */
[--C-:B------:R-:W-:Y:S01]  /*d2e0*/  FFMA.FTZ R42, R42, c[0x0][0x2d0], -R2.reuse ;  /* 0x0000b4002a2a7a23 */ /* 0x100fe20000010802 */
[C---:B------:R-:W-:Y:S03]  /*d2f0*/  HMMA.16816.F32 R120, R176.reuse, R32, R120 ;  /* 0x00000020b078723c */ /* 0x040fe60000001878 */
[----:B------:R-:W-:Y:S01]  /*d300*/  MUFU.EX2 R41, R41 ;  /* 0x0000002900297308 */ /* 0x000fe20000000800 */
[--C-:B------:R-:W-:Y:S02]  /*d310*/  FFMA.FTZ R43, R43, c[0x0][0x2d0], -R2.reuse ;  /* 0x0000b4002b2b7a23 */ /* 0x100fe40000010802 */
[--C-:B------:R-:W-:Y:S02]  /*d320*/  FFMA.FTZ R46, R46, c[0x0][0x2d0], -R2.reuse ;  /* 0x0000b4002e2e7a23 */ /* 0x100fe40000010802 */
[-C--:B------:R-:W-:Y:S01]  /*d330*/  HMMA.16816.F32 R124, R176, R34.reuse, R124 ;  /* 0x00000022b07c723c */ /* 0x080fe2000000187c */
[----:B------:R-:W1:Y:S03]  /*d340*/  LDSM.16.MT88.4 R176, [R228+0x2880] ;  /* 0x00288000e4b0783b */ /* 0x000e660000004200 */
[----:B------:R-:W-:Y:S01]  /*d350*/  FFMA.FTZ R2, R47, c[0x0][0x2d0], -R2 ;  /* 0x0000b4002f027a23 */ /* 0x000fe20000010802 */
[----:B------:R-:W-:Y:S01]  /*d360*/  MUFU.EX2 R44, R44 ;  /* 0x0000002c002c7308 */ /* 0x000fe20000000800 */
[----:B------:R-:W-:Y:S02]  /*d370*/  FFMA.FTZ R166, R166, R252, R222 ;  /* 0x000000fca6a67223 */ /* 0x000fe400000100de */
[----:B------:R-:W-:Y:S01]  /*d380*/  HMMA.16816.F32 R128, R172, R34, R128 ;  /* 0x00000022ac80723c */ /* 0x000fe20000001880 */
[----:B------:R-:W-:Y:S03]  /*d390*/  LDSM.16.MT88.4 R32, [R225+0x4080] ;  /* 0x00408000e120783b */ /* 0x000fe60000004200 */
[----:B------:R-:W-:Y:S02]  /*d3a0*/  FFMA.FTZ R164, R164, R250, R217 ;  /* 0x000000faa4a47223 */ /* 0x000fe400000100d9 */
[----:B------:R-:W-:Y:S01]  /*d3b0*/  FFMA.FTZ R0, R0, R249, R202 ;  /* 0x000000f900007223 */ /* 0x000fe200000100ca */
[----:B------:R-:W-:Y:S01]  /*d3c0*/  MUFU.EX2 R174, R37 ;  /* 0x0000002500ae7308 */ /* 0x000fe20000000800 */
[-C--:B------:R-:W-:Y:S05]  /*d3d0*/  HMMA.16816.F32 R4, R20, R24.reuse, R4 ;  /* 0x000000181404723c */ /* 0x080fea0000001804 */
[----:B------:R-:W-:Y:S02]  /*d3e0*/  FADD.FTZ R0, R201, R0 ;  /* 0x00000000c9007221 */ /* 0x000fe40000010000 */
[----:B------:R-:W-:Y:S01]  /*d3f0*/  FFMA.FTZ R165, R165, R251, R218 ;  /* 0x000000fba5a57223 */ /* 0x000fe200000100da */
[C---:B------:R-:W-:Y:S01]  /*d400*/  HMMA.16816.F32 R8, R28.reuse, R24, R8 ;  /* 0x000000181c08723c */ /* 0x040fe20000001808 */
[----:B------:R-:W-:Y:S07]  /*d410*/  MUFU.EX2 R172, R38 ;  /* 0x0000002600ac7308 */ /* 0x000fee0000000800 */
[-C--:B------:R-:W-:Y:S03]  /*d420*/  HMMA.16816.F32 R12, R28, R26.reuse, R12 ;  /* 0x0000001a1c0c723c */ /* 0x080fe6000000180c */
[----:B------:R-:W-:Y:S05]  /*d430*/  MUFU.EX2 R173, R49 ;  /* 0x0000003100ad7308 */ /* 0x000fea0000000800 */
[C---:B------:R-:W-:Y:S01]  /*d440*/  HMMA.16816.F32 R16, R20.reuse, R26, R16 ;  /* 0x0000001a1410723c */ /* 0x040fe20000001810 */
[----:B------:R-:W2:Y:S04]  /*d450*/  LDSM.16.MT88.4 R24, [R227+0x2880] ;  /* 0x00288000e318783b */ /* 0x000ea80000004200 */
[----:B------:R3:W-:Y:S03]  /*d460*/  MUFU.EX2 R49, R39 ;  /* 0x0000002700317308 */ /* 0x0007e60000000800 */
[-C--:B------:R-:W-:Y:S07]  /*d470*/  HMMA.16816.F32 R132, R20, R180.reuse, R132 ;  /* 0x000000b41484723c */ /* 0x080fee0000001884 */
[----:B------:R-:W-:Y:S01]  /*d480*/  MUFU.EX2 R175, R48 ;  /* 0x0000003000af7308 */ /* 0x000fe20000000800 */
[C---:B------:R-:W-:Y:S08]  /*d490*/  HMMA.16816.F32 R136, R28.reuse, R180, R136 ;  /* 0x000000b41c88723c */ /* 0x040ff00000001888 */
[-C--:B------:R-:W-:Y:S01]  /*d4a0*/  HMMA.16816.F32 R140, R28, R182.reuse, R140 ;  /* 0x000000b61c8c723c */ /* 0x080fe2000000188c */
[----:B------:R-:W4:Y:S01]  /*d4b0*/  MUFU.EX2 R48, R40 ;  /* 0x0000002800307308 */ /* 0x000f220000000800 */
[----:B---3--:R-:W3:Y:S06]  /*d4c0*/  LDSM.16.MT88.4 R36, [R226+0x4080] ;  /* 0x00408000e224783b */ /* 0x008eec0000004200 */
[C---:B------:R-:W-:Y:S03]  /*d4d0*/  HMMA.16816.F32 R144, R20.reuse, R182, R144 ;  /* 0x000000b61490723c */ /* 0x040fe60000001890 */
[----:B------:R2:W-:Y:S05]  /*d4e0*/  MUFU.EX2 R40, R2 ;  /* 0x0000000200287308 */ /* 0x0005ea0000000800 */
[-C--:B-1----:R-:W-:Y:S05]  /*d4f0*/  HMMA.16816.F32 R148, R20, R176.reuse, R148 ;  /* 0x000000b01494723c */ /* 0x082fea0000001894 */
[----:B------:R-:W-:Y:S03]  /*d500*/  MUFU.EX2 R42, R42 ;  /* 0x0000002a002a7308 */ /* 0x000fe60000000800 */
[C---:B------:R-:W-:Y:S07]  /*d510*/  HMMA.16816.F32 R152, R28.reuse, R176, R152 ;  /* 0x000000b01c98723c */ /* 0x040fee0000001898 */
[----:B------:R-:W1:Y:S01]  /*d520*/  MUFU.EX2 R43, R43 ;  /* 0x0000002b002b7308 */ /* 0x000e620000000800 */
[-C--:B------:R-:W-:Y:S04]  /*d530*/  HMMA.16816.F32 R156, R28, R178.reuse, R156 ;  /* 0x000000b21c9c723c */ /* 0x080fe8000000189c */
[----:B--2---:R-:W-:Y:S04]  /*d540*/  FADD.FTZ R2, R203, R0 ;  /* 0x00000000cb027221 */ /* 0x004fe80000010000 */
[C---:B------:R-:W-:Y:S01]  /*d550*/  HMMA.16816.F32 R160, R20.reuse, R178, R160 ;  /* 0x000000b214a0723c */ /* 0x040fe200000018a0 */
[----:B------:R-:W2:Y:S07]  /*d560*/  MUFU.EX2 R46, R46 ;  /* 0x0000002e002e7308 */ /* 0x000eae0000000800 */
[-C--:B------:R-:W-:Y:S08]  /*d570*/  HMMA.16816.F32 R52, R20, R24.reuse, R52 ;  /* 0x000000181434723c */ /* 0x080ff00000001834 */
        /* <DEDUP_REMOVED lines=9> */
[-C--:B---3--:R-:W-:Y:S08]  /*d610*/  HMMA.16816.F32 R84, R20, R36.reuse, R84 ;  /* 0x000000241454723c */ /* 0x088ff00000001854 */
[C---:B------:R-:W-:Y:S08]  /*d620*/  HMMA.16816.F32 R88, R28.reuse, R36, R88 ;  /* 0x000000241c58723c */ /* 0x040ff00000001858 */
[-C--:B------:R-:W-:Y:S08]  /*d630*/  HMMA.16816.F32 R92, R28, R38.reuse, R92 ;  /* 0x000000261c5c723c */ /* 0x080ff0000000185c */
[C---:B------:R-:W-:Y:S01]  /*d640*/  HMMA.16816.F32 R96, R20.reuse, R38, R96 ;  /* 0x000000261460723c */ /* 0x040fe20000001860 */
[----:B------:R-:W3:Y:S07]  /*d650*/  LDSM.16.MT88.4 R36, [R226+0x3080] ;  /* 0x00308000e224783b */ /* 0x000eee0000004200 */
[-C--:B-1----:R-:W-:Y:S08]  /*d660*/  HMMA.16816.F32 R100, R20, R24.reuse, R100 ;  /* 0x000000181464723c */ /* 0x082ff00000001864 */
[C---:B------:R-:W-:Y:S07]  /*d670*/  HMMA.16816.F32 R104, R28.reuse, R24, R104 ;  /* 0x000000181c68723c */ /* 0x040fee0000001868 */
[----:B----4-:R-:W-:Y:S01]  /*d680*/  F2FP.PACK_AB R24, R41, R48 ;  /* 0x000000302918723e */ /* 0x010fe200000000ff */
[-C--:B------:R-:W-:Y:S04]  /*d690*/  HMMA.16816.F32 R108, R28, R26.reuse, R108 ;  /* 0x0000001a1c6c723c */ /* 0x080fe8000000186c */
[----:B------:R-:W-:Y:S04]  /*d6a0*/  F2FP.PACK_AB R25, R43, R42 ;  /* 0x0000002a2b19723e */ /* 0x000fe800000000ff */
[C---:B------:R-:W-:Y:S07]  /*d6b0*/  HMMA.16816.F32 R112, R20.reuse, R26, R112 ;  /* 0x0000001a1470723c */ /* 0x040fee0000001870 */
[----:B------:R-:W-:Y:S01]  /*d6c0*/  F2FP.PACK_AB R26, R45, R44 ;  /* 0x0000002c2d1a723e */ /* 0x000fe200000000ff */
[-C--:B--2---:R-:W-:Y:S04]  /*d6d0*/  HMMA.16816.F32 R116, R20, R32.reuse, R116 ;  /* 0x000000201474723c */ /* 0x084fe80000001874 */
[----:B------:R-:W-:Y:S04]  /*d6e0*/  F2FP.PACK_AB R27, R40, R46 ;  /* 0x0000002e281b723e */ /* 0x000fe800000000ff */
[C---:B------:R-:W-:Y:S08]  /*d6f0*/  HMMA.16816.F32 R120, R28.reuse, R32, R120 ;  /* 0x000000201c78723c */ /* 0x040ff00000001878 */
[-C--:B------:R-:W-:Y:S01]  /*d700*/  HMMA.16816.F32 R124, R28, R34.reuse, R124 ;  /* 0x000000221c7c723c */ /* 0x080fe2000000187c */
[----:B------:R-:W1:Y:S07]  /*d710*/  LDSM.16.MT88.4 R28, [R228+0x3080] ;  /* 0x00308000e41c783b */ /* 0x000e6e0000004200 */
[----:B------:R-:W-:Y:S01]  /*d720*/  HMMA.16816.F32 R128, R20, R34, R128 ;  /* 0x000000221480723c */ /* 0x000fe20000001880 */
[----:B------:R-:W2:Y:S06]  /*d730*/  LDSM.16.MT88.4 R32, [R227+0x3080] ;  /* 0x00308000e320783b */ /* 0x000eac0000004200 */
[----:B------:R-:W-:Y:S02]  /*d740*/  F2FP.PACK_AB R20, R174, R194 ;  /* 0x000000c2ae14723e */ /* 0x000fe400000000ff */
[----:B------:R-:W-:Y:S03]  /*d750*/  F2FP.PACK_AB R22, R173, R175 ;  /* 0x000000afad16723e */ /* 0x000fe600000000ff */
[----:B------:R-:W-:Y:S02]  /*d760*/  F2FP.PACK_AB R21, R49, R172 ;  /* 0x000000ac3115723e */ /* 0x000fe400000000ff */
[----:B------:R-:W-:Y:S07]  /*d770*/  F2FP.PACK_AB R23, R51, R50 ;  /* 0x000000323317723e */ /* 0x000fee00000000ff */
[-C--:B------:R-:W-:Y:S01]  /*d780*/  HMMA.16816.F32 R176, R20, R188.reuse, R4 ;  /* 0x000000bc14b0723c */ /* 0x080fe20000001804 */
[----:B------:R-:W4:Y:S07]  /*d790*/  LDSM.16.MT88.4 R4, [R225+0x4880] ;  /* 0x00488000e104783b */ /* 0x000f2e0000004200 */
[C---:B------:R-:W-:Y:S01]  /*d7a0*/  HMMA.16816.F32 R180, R24.reuse, R188, R8 ;  /* 0x000000bc18b4723c */ /* 0x040fe20000001808 */
[----:B------:R-:W1:Y:S07]  /*d7b0*/  LDSM.16.MT88.4 R8, [R226+0x4880] ;  /* 0x00488000e208783b */ /* 0x000e6e0000004200 */
[-C--:B------:R-:W-:Y:S01]  /*d7c0*/  HMMA.16816.F32 R184, R24, R190.reuse, R12 ;  /* 0x000000be18b8723c */ /* 0x080fe2000000180c */
[----:B------:R-:W1:Y:S07]  /*d7d0*/  LDSM.16.MT88.4 R12, [R228+0x4880] ;  /* 0x00488000e40c783b */ /* 0x000e6e0000004200 */
[C---:B------:R-:W-:Y:S01]  /*d7e0*/  HMMA.16816.F32 R188, R20.reuse, R190, R16 ;  /* 0x000000be14bc723c */ /* 0x040fe20000001810 */
[----:B------:R-:W2:Y:S07]  /*d7f0*/  LDSM.16.MT88.4 R16, [R227+0x4880] ;  /* 0x00488000e310783b */ /* 0x000eae0000004200 */
[-C--:B---3--:R-:W-:Y:S08]  /*d800*/  HMMA.16816.F32 R132, R20, R36.reuse, R132 ;  /* 0x000000241484723c */ /* 0x088ff00000001884 */
[C---:B------:R-:W-:Y:S08]  /*d810*/  HMMA.16816.F32 R136, R24.reuse, R36, R136 ;  /* 0x000000241888723c */ /* 0x040ff00000001888 */
[-C--:B------:R-:W-:Y:S08]  /*d820*/  HMMA.16816.F32 R140, R24, R38.reuse, R140 ;  /* 0x00000026188c723c */ /* 0x080ff0000000188c */
[C---:B------:R-:W-:Y:S08]  /*d830*/  HMMA.16816.F32 R144, R20.reuse, R38, R144 ;  /* 0x000000261490723c */ /* 0x040ff00000001890 */
[-C--:B-1----:R-:W-:Y:S08]  /*d840*/  HMMA.16816.F32 R148, R20, R28.reuse, R148 ;  /* 0x0000001c1494723c */ /* 0x082ff00000001894 */
[C---:B------:R-:W-:Y:S08]  /*d850*/  HMMA.16816.F32 R152, R24.reuse, R28, R152 ;  /* 0x0000001c1898723c */ /* 0x040ff00000001898 */
[-C--:B------:R-:W-:Y:S08]  /*d860*/  HMMA.16816.F32 R156, R24, R30.reuse, R156 ;  /* 0x0000001e189c723c */ /* 0x080ff0000000189c */
[C---:B------:R-:W-:Y:S08]  /*d870*/  HMMA.16816.F32 R160, R20.reuse, R30, R160 ;  /* 0x0000001e14a0723c */ /* 0x040ff000000018a0 */
[-C--:B--2---:R-:W-:Y:S08]  /*d880*/  HMMA.16816.F32 R52, R20, R32.reuse, R52 ;  /* 0x000000201434723c */ /* 0x084ff00000001834 */
        /* <DEDUP_REMOVED lines=26> */
[----:B------:R-:W-:Y:S04]  /*da30*/  FADD.FTZ R8, R220, R8 ;  /* 0x00000008dc087221 */ /* 0x000fe80000010000 */
[C---:B------:R-:W-:Y:S04]  /*da40*/  HMMA.16816.F32 R104, R24.reuse, R12, R104 ;  /* 0x0000000c1868723c */ /* 0x040fe80000001868 */
[----:B------:R-:W-:Y:S02]  /*da50*/  FADD.FTZ R4, R209, R8 ;  /* 0x00000008d1047221 */ /* 0x000fe40000010000 */
[----:B------:R-:W-:Y:S02]  /*da60*/  FADD.FTZ R8, R212, R5 ;  /* 0x00000005d4087221 */ /* 0x000fe40000010000 */
[----:B------:R-:W-:Y:S01]  /*da70*/  FADD.FTZ R7, R208, R4 ;  /* 0x00000004d0077221 */ /* 0x000fe20000010000 */
[-C--:B------:R-:W-:Y:S03]  /*da80*/  HMMA.16816.F32 R108, R24, R14.reuse, R108 ;  /* 0x0000000e186c723c */ /* 0x080fe6000000186c */
[----:B------:R-:W-:Y:S02]  /*da90*/  FADD.FTZ R4, R211, R8 ;  /* 0x00000008d3047221 */ /* 0x000fe40000010000 */
[----:B------:R-:W-:Y:S02]  /*daa0*/  FADD.FTZ R5, R192, R0 ;  /* 0x00000000c0057221 */ /* 0x000fe40000010000 */
[----:B------:R-:W-:Y:S01]  /*dab0*/  FADD.FTZ R2, R207, R7 ;  /* 0x00000007cf027221 */ /* 0x000fe20000010000 */
[C---:B------:R-:W-:Y:S04]  /*dac0*/  HMMA.16816.F32 R112, R20.reuse, R14, R112 ;  /* 0x0000000e1470723c */ /* 0x040fe80000001870 */
[----:B------:R-:W-:Y:S02]  /*dad0*/  FADD.FTZ R0, R196, R6 ;  /* 0x00000006c4007221 */ /* 0x000fe40000010000 */
[----:B------:R-:W-:Y:S02]  /*dae0*/  FADD.FTZ R7, R210, R4 ;  /* 0x00000004d2077221 */ /* 0x000fe40000010000 */
[----:B------:R-:W-:Y:S01]  /*daf0*/  FADD.FTZ R8, R170, R5 ;  /* 0x00000005aa087221 */ /* 0x000fe20000010000 */
[-C--:B------:R-:W-:Y:S03]  /*db00*/  HMMA.16816.F32 R116, R20, R16.reuse, R116 ;  /* 0x000000101474723c */ /* 0x080fe60000001874 */
[----:B------:R-:W-:Y:S01]  /*db10*/  FADD.FTZ R5, R199, R2 ;  /* 0x00000002c7057221 */ /* 0x000fe20000010000 */
[----:B------:R-:W-:Y:S01]  /*db20*/  MOV R170, R3 ;  /* 0x0000000300aa7202 */ /* 0x000fe20000000f00 */
[----:B------:R-:W-:Y:S02]  /*db30*/  FADD.FTZ R6, R195, R0 ;  /* 0x00000000c3067221 */ /* 0x000fe40000010000 */
[----:B------:R-:W-:Y:S01]  /*db40*/  FADD.FTZ R2, R194, R7 ;  /* 0x00000007c2027221 */ /* 0x000fe20000010000 */
        /* <DEDUP_REMOVED lines=14> */
[----:B------:R-:W-:Y:S01]  /*dc30*/  FADD.FTZ R2, R44, R0 ;  /* 0x000000002c027221 */ /* 0x000fe20000010000 */
[----:B------:R-:W-:Y:S01]  /*dc40*/  STL [R1+0x1c], R6 ;  /* 0x00001c0601007387 */ /* 0x000fe20000100800 */
[----:B------:R-:W-:Y:S02]  /*dc50*/  FADD.FTZ R0, R46, R4 ;  /* 0x000000042e007221 */ /* 0x000fe40000010000 */
[----:B------:R-:W-:Y:S02]  /*dc60*/  FADD.FTZ R4, R51, R5 ;  /* 0x0000000533047221 */ /* 0x000fe40000010000 */
[----:B------:R-:W-:Y:S02]  /*dc70*/  FADD.FTZ R2, R45, R2 ;  /* 0x000000022d027221 */ /* 0x000fe40000010000 */
[----:B------:R-:W-:Y:S01]  /*dc80*/  FADD.FTZ R0, R40, R0 ;  /* 0x0000000028007221 */ /* 0x000fe20000010000 */
[----:B------:R-:W-:Y:S04]  /*dc90*/  STL [R1+0x14], R4 ;  /* 0x0000140401007387 */ /* 0x000fe80000100800 */
[----:B------:R1:W-:Y:S04]  /*dca0*/  STL [R1+0x18], R2 ;  /* 0x0000180201007387 */ /* 0x0003e80000100800 */
[----:B------:R2:W-:Y:S01]  /*dcb0*/  STL [R1+0x20], R0 ;  /* 0x0000200001007387 */ /* 0x0005e20000100800 */
[----:B-1----:R-:W-:Y:S02]  /*dcc0*/  MOV R2, R168 ;  /* 0x000000a800027202 */ /* 0x002fe40000000f00 */
[----:B--2---:R-:W-:Y:S01]  /*dcd0*/  MOV R0, R169 ;  /* 0x000000a900007202 */ /* 0x004fe20000000f00 */
[----:B------:R-:W-:-:S05]  /*dce0*/  @P0 BRA `(.L_x_923) ;  /* 0xffffd31000000947 */ /* 0x000fca000383ffff */
.L_x_922:
[----:B------:R-:W-:-:S13]  /*dcf0*/  ISETP.GE.AND P0, PT, R242, UR8, PT ;  /* 0x00000008f2007c0c */ /* 0x000fda000bf06270 */
[----:B------:R-:W-:Y:S05]  /*dd00*/  @!P0 BRA `(.L_x_924) ;  /* 0x000043d000008947 */ /* 0x000fea0003800000 */
[----:B-12---:R-:W2:Y:S04]  /*dd10*/  LDL.64 R4, [R1+0x48] ;  /* 0x0000480001047983 */ /* 0x006ea80000100a00 */
[----:B------:R-:W3:Y:S01]  /*dd20*/  LDL.64 R6, [R1+0x38] ;  /* 0x0000380001067983 */ /* 0x000ee20000100a00 */
[----:B------:R-:W-:Y:S01]  /*dd30*/  IMAD.MOV.U32 R170, RZ, RZ, R3 ;  /* 0x000000ffffaa7224 */ /* 0x000fe200078e0003 */
[----:B------:R-:W-:Y:S02]  /*dd40*/  ULDC.64 UR4, c[0x0][0x1e0] ;  /* 0x0000780000047ab9 */ /* 0x000fe40000000a00 */
[----:B------:R-:W-:Y:S02]  /*dd50*/  USHF.L.U64.HI UR7, UR4, 0x5, UR5 ;  /* 0x0000000504077899 */ /* 0x000fe40008010205 */
[----:B------:R-:W-:-:S02]  /*dd60*/  USHF.L.U32 UR16, UR4, 0x5, URZ ;  /* 0x0000000504107899 */ /* 0x000fc4000800063f */
[----:B------:R-:W-:Y:S02]  /*dd70*/  UMOV UR13, 0x30 ;  /* 0x00000030000d7882 */ /* 0x000fe40000000000 */
[----:B------:R-:W-:Y:S01]  /*dd80*/  ULDC.64 UR4, c[0x0][0x208] ;  /* 0x0000820000047ab9 */ /* 0x000fe20000000a00 */
[----:B------:R-:W-:Y:S01]  /*dd90*/  IMAD.MOV.U32 R165, RZ, RZ, R168 ;  /* 0x000000ffffa57224 */ /* 0x000fe200078e00a8 */
[----:B------:R-:W-:Y:S01]  /*dda0*/  UIADD3 UR12, UP1, UR12, 0x80, URZ ;  /* 0x000000800c0c7890 */ /* 0x000fe2000ff3e03f */
[----:B------:R-:W-:Y:S01]  /*ddb0*/  MOV R164, R169 ;  /* 0x000000a900a47202 */ /* 0x000fe20000000f00 */
[----:B------:R-:W-:Y:S01]  /*ddc0*/  UIADD3 UR17, UP0, UR10, 0x80, URZ ;  /* 0x000000800a117890 */ /* 0x000fe2000ff1e03f */
[----:B------:R-:W-:Y:S01]  /*ddd0*/  MOV R166, R167 ;  /* 0x000000a700a67202 */ /* 0x000fe20000000f00 */
[----:B------:R-:W-:Y:S02]  /*dde0*/  UIMAD.WIDE.U32 UR18, UR13, UR4, URZ ;  /* 0x000000040d1272a5 */ /* 0x000fe4000f8e003f */
[----:B------:R-:W-:-:S02]  /*ddf0*/  UIMAD UR5, UR13, UR5, URZ ;  /* 0x000000050d0572a4 */ /* 0x000fc4000f8e023f */
[----:B------:R-:W-:Y:S02]  /*de00*/  UIADD3.X UR9, URZ, UR9, URZ, UP1, !UPT ;  /* 0x000000093f097290 */ /* 0x000fe40008ffe43f */
[----:B------:R-:W-:Y:S02]  /*de10*/  UIADD3.X UR4, URZ, UR11, URZ, UP0, !UPT ;  /* 0x0000000b3f047290 */ /* 0x000fe400087fe43f */
[----:B------:R-:W-:Y:S01]  /*de20*/  UIADD3 UR5, UR19, UR5, URZ ;  /* 0x0000000513057290 */ /* 0x000fe2000fffe03f */
[----:B--2---:R-:W-:Y:S02]  /*de30*/  IADD3 R8, P0, R4, 0x40, RZ ;  /* 0x0000004004087810 */ /* 0x004fe40007f1e0ff */
[----:B------:R-:W-:Y:S01]  /*de40*/  MOV R2, R4 ;  /* 0x0000000400027202 */ /* 0x000fe20000000f00 */
[--C-:B---3--:R-:W-:Y:S02]  /*de50*/  IMAD.MOV.U32 R3, RZ, RZ, R7.reuse ;  /* 0x000000ffff037224 */ /* 0x108fe400078e0007 */
[----:B------:R-:W-:-:S05]  /*de60*/  IMAD.X R9, RZ, RZ, R7, P0 ;  /* 0x000000ffff097224 */ /* 0x000fca00000e0607 */
[----:B------:R1:W-:Y:S04]  /*de70*/  STL.64 [R1], R8 ;  /* 0x0000000801007387 */ /* 0x0003e80000100a00 */
[----:B------:R1:W-:Y:S02]  /*de80*/  STL.64 [R1+0x8], R2 ;  /* 0x0000080201007387 */ /* 0x0003e40000100a00 */
.L_x_941:
[----:B--2---:R-:W2:Y:S01]  /*de90*/  LDL.64 R40, [R1+0x8] ;  /* 0x0000080001287983 */ /* 0x004ea20000100a00 */
[----:B------:R-:W-:Y:S04]  /*dea0*/  DEPBAR.LE SB0, 0x0 ;  /* 0x000080000000791a */ /* 0x000fe80000000000 */
[----:B------:R-:W3:Y:S05]  /*deb0*/  LDL.64 R168, [R1] ;  /* 0x0000000001a87983 */ /* 0x000eea0000100a00 */
[----:B------:R-:W-:Y:S01]  /*dec0*/  BAR.SYNC.DEFER_BLOCKING 0x0 ;  /* 0x0000000000007b1d */ /* 0x000fe20000010000 */
[C---:B------:R-:W-:Y:S01]  /*ded0*/  ISETP.GT.AND P6, PT, R242.reuse, UR8, PT ;  /* 0x00000008f2007c0c */ /* 0x040fe2000bfc4270 */
[----:B------:R-:W-:Y:S01]  /*dee0*/  IMAD R0, R242, UR5, RZ ;  /* 0x00000005f2007c24 */ /* 0x000fe2000f8e02ff */
[----:B-1----:R-:W-:Y:S05]  /*def0*/  SHF.R.S32.HI R2, RZ, 0x1f, R242 ;  /* 0x0000001fff027819 */ /* 0x002fea00000114f2 */
[----:B------:R-:W-:Y:S01]  /*df00*/  IMAD R0, R2, UR18, R0 ;  /* 0x0000001202007c24 */ /* 0x000fe2000f8e0200 */
[----:B-----5:R-:W-:Y:S05]  /*df10*/  LDSM.16.M88.4 R48, [R231+0x8080] ;  /* 0x00808000e730783b */ /* 0x020fea0000000200 */
[----:B------:R-:W1:Y:S05]  /*df20*/  LDSM.16.M88.4 R16, [R224+0x5080] ;  /* 0x00508000e010783b */ /* 0x000e6a0000000200 */
[----:B------:R-:W4:Y:S05]  /*df30*/  LDSM.16.M88.4 R44, [R231+0xa080] ;  /* 0x00a08000e72c783b */ /* 0x000f2a0000000200 */
[----:B------:R-:W4:Y:S05]  /*df40*/  LDSM.16.M88.4 R32, [R224+0x5880] ;  /* 0x00588000e020783b */ /* 0x000f2a0000000200 */
[----:B------:R-:W3:Y:S05]  /*df50*/  LDL.64 R246, [R1+0x30] ;  /* 0x0000300001f67983 */ /* 0x000eea0000100a00 */
[----:B------:R-:W4:Y:S05]  /*df60*/  LDSM.16.M88.4 R172, [R224+0x6080] ;  /* 0x00608000e0ac783b */ /* 0x000f2a0000000200 */
[----:B------:R-:W3:Y:S05]  /*df70*/  LDL.64 R244, [R1+0x40] ;  /* 0x0000400001f47983 */ /* 0x000eea0000100a00 */
[----:B------:R-:W-:Y:S05]  /*df80*/  LDSM.16.M88.4 R192, [R233+0x8080] ;  /* 0x00808000e9c0783b */ /* 0x000fea0000000200 */
[----:B------:R-:W3:Y:S01]  /*df90*/  LDL R171, [R1+0x24] ;  /* 0x0000240001ab7983 */ /* 0x000ee20000100800 */
[-C--:B-1----:R-:W-:Y:S04]  /*dfa0*/  HMMA.16816.F32 R4, R48, R16.reuse, RZ ;  /* 0x000000103004723c */ /* 0x082fe800000018ff */
[----:B------:R-:W1:Y:S05]  /*dfb0*/  LDSM.16.M88.4 R196, [R235] ;  /* 0x00000000ebc4783b */ /* 0x000e6a0000000200 */
[----:B------:R-:W1:Y:S01]  /*dfc0*/  LDSM.16.M88.4 R200, [R233+0xa080] ;  /* 0x00a08000e9c8783b */ /* 0x000e620000000200 */
[C---:B----4-:R-:W-:Y:S04]  /*dfd0*/  HMMA.16816.F32 R8, R44.reuse, R16, RZ ;  /* 0x000000102c08723c */ /* 0x050fe800000018ff */
[----:B------:R-:W4:Y:S04]  /*dfe0*/  LDSM.16.M88.4 R204, [R241] ;  /* 0x00000000f1cc783b */ /* 0x000f280000000200 */
[-C--:B------:R-:W-:Y:S08]  /*dff0*/  HMMA.16816.F32 R12, R44, R18.reuse, RZ ;  /* 0x000000122c0c723c */ /* 0x080ff000000018ff */
[C---:B------:R-:W-:Y:S08]  /*e000*/  HMMA.16816.F32 R16, R48.reuse, R18, RZ ;  /* 0x000000123010723c */ /* 0x040ff000000018ff */
[-C--:B------:R-:W-:Y:S08]  /*e010*/  HMMA.16816.F32 R20, R48, R32.reuse, RZ ;  /* 0x000000203014723c */ /* 0x080ff000000018ff */
[C---:B------:R-:W-:Y:S08]  /*e020*/  HMMA.16816.F32 R24, R44.reuse, R32, RZ ;  /* 0x000000202c18723c */ /* 0x040ff000000018ff */
[-C--:B------:R-:W-:Y:S08]  /*e030*/  HMMA.16816.F32 R28, R44, R34.reuse, RZ ;  /* 0x000000222c1c723c */ /* 0x080ff000000018ff */
[C---:B------:R-:W-:Y:S08]  /*e040*/  HMMA.16816.F32 R32, R48.reuse, R34, RZ ;  /* 0x000000223020723c */ /* 0x040ff000000018ff */
[-C--:B------:R-:W-:Y:S01]  /*e050*/  HMMA.16816.F32 R36, R48, R172.reuse, RZ ;  /* 0x000000ac3024723c */ /* 0x080fe200000018ff */
[C---:B--2---:R-:W-:Y:S07]  /*e060*/  IMAD.WIDE.U32 R208, R242.reuse, UR18, R40 ;  /* 0x00000012f2d07c25 */ /* 0x044fee000f8e0028 */
[C---:B------:R-:W-:Y:S04]  /*e070*/  HMMA.16816.F32 R40, R44.reuse, R172, RZ ;  /* 0x000000ac2c28723c */ /* 0x040fe800000018ff */
[----:B------:R-:W-:Y:S02]  /*e080*/  IMAD.IADD R167, R209, 0x1, R0 ;  /* 0x00000001d1a77824 */ /* 0x000fe400078e0200 */
[----:B---3--:R-:W-:Y:S01]  /*e090*/  IMAD.WIDE.U32 R2, R242, UR18, R168 ;  /* 0x00000012f2027c25 */ /* 0x008fe2000f8e00a8 */
[C---:B------:R-:W-:Y:S01]  /*e0a0*/  LEA R168, P1, R208.reuse, c[0x0][0x1f8], 0x1 ;  /* 0x00007e00d0a87a11 */ /* 0x040fe200078208ff */
[-C--:B------:R-:W-:Y:S04]  /*e0b0*/  HMMA.16816.F32 R44, R44, R174.reuse, RZ ;  /* 0x000000ae2c2c723c */ /* 0x080fe800000018ff */
[----:B------:R-:W-:Y:S02]  /*e0c0*/  LEA.HI.X R169, R208, c[0x0][0x1fc], R167, 0x1, P1 ;  /* 0x00007f00d0a97a11 */ /* 0x000fe400008f0ca7 */
[----:B------:R-:W2:Y:S01]  /*e0d0*/  LDL R167, [R1+0x10] ;  /* 0x0000100001a77983 */ /* 0x000ea20000100800 */
[----:B------:R-:W-:Y:S01]  /*e0e0*/  LEA R212, P0, R2, c[0x0][0x1f8], 0x1 ;  /* 0x00007e0002d47a11 */ /* 0x000fe200078008ff */
[----:B------:R-:W-:Y:S01]  /*e0f0*/  IMAD.IADD R0, R0, 0x1, R3 ;  /* 0x0000000100007824 */ /* 0x000fe200078e0203 */
[----:B------:R-:W-:Y:S02]  /*e100*/  HMMA.16816.F32 R48, R48, R174, RZ ;  /* 0x000000ae3030723c */ /* 0x000fe400000018ff */
[----:B------:R-:W3:Y:S02]  /*e110*/  LDSM.16.M88.4 R208, [R240] ;  /* 0x00000000f0d0783b */ /* 0x000ee40000000200 */
[----:B------:R-:W-:Y:S03]  /*e120*/  LEA.HI.X R213, R2, c[0x0][0x1fc], R0, 0x1, P0 ;  /* 0x00007f0002d57a11 */ /* 0x000fe600000f0c00 */
[----:B------:R-:W-:Y:S01]  /*e130*/  @!PT LDS RZ, [RZ] ;  /* 0x00000000fffff984 */ /* 0x000fe20000000800 */
[----:B------:R-:W-:Y:S01]  /*e140*/  @!PT LDS RZ, [RZ] ;  /* 0x00000000fffff984 */ /* 0x000fe20000000800 */
[----:B------:R-:W-:Y:S01]  /*e150*/  @!PT LDS RZ, [RZ] ;  /* 0x00000000fffff984 */ /* 0x000fe20000000800 */
[----:B------:R4:W-:Y:S01]  /*e160*/  LDGSTS.E.BYPASS.LTC128B.128 [R243+0x2080], [R168.64], !P4 ;  /* 0x02080000a8f37fae */ /* 0x0009e2000e101d4e */
[----:B------:R-:W-:Y:S01]  /*e170*/  IADD3 R2, P0, R168, UR10, RZ ;  /* 0x0000000aa8027c10 */ /* 0x000fe2000ff1e0ff */
[-C--:B-1----:R-:W-:Y:S03]  /*e180*/  HMMA.16816.F32 R4, R192, R196.reuse, R4 ;  /* 0x000000c4c004723c */ /* 0x082fe60000001804 */
[----:B------:R1:W-:Y:S02]  /*e190*/  LDGSTS.E.BYPASS.LTC128B.128 [R243+0x3880], [R212.64], !P3 ;  /* 0x03880000d4f37fae */ /* 0x0003e4000d901d4e */
[----:B------:R-:W-:Y:S02]  /*e1a0*/  IADD3.X R3, R169, UR11, RZ, P0, !PT ;  /* 0x0000000ba9037c10 */ /* 0x000fe400087fe4ff */
[----:B------:R-:W-:Y:S01]  /*e1b0*/  IADD3 R172, P1, R2, UR10, RZ ;  /* 0x0000000a02ac7c10 */ /* 0x000fe2000ff3e0ff */
[C---:B------:R-:W-:Y:S02]  /*e1c0*/  HMMA.16816.F32 R8, R200.reuse, R196, R8 ;  /* 0x000000c4c808723c */ /* 0x040fe40000001808 */
[----:B------:R1:W-:Y:S02]  /*e1d0*/  LDGSTS.E.BYPASS.LTC128B.128 [R243+0x2880], [R2.64], !P4 ;  /* 0x0288000002f37fae */ /* 0x0003e4000e101d4e */
[C---:B------:R-:W-:Y:S02]  /*e1e0*/  IADD3.X R173, R3.reuse, UR11, RZ, P1, !PT ;  /* 0x0000000b03ad7c10 */ /* 0x040fe40008ffe4ff */
[----:B------:R-:W-:Y:S01]  /*e1f0*/  PLOP3.LUT P1, PT, PT, PT, UP3, 0x80, 0x0 ;  /* 0x000000000000781c */ /* 0x000fe20003f2f038 */
[----:B------:R1:W-:Y:S01]  /*e200*/  LDGSTS.E.BYPASS.LTC128B.128 [R243+0x4080], [R2.64+0x80], !P3 ;  /* 0x0408008002f37fae */ /* 0x0003e2000d901d4e */
[-C--:B------:R-:W-:Y:S04]  /*e210*/  HMMA.16816.F32 R12, R200, R198.reuse, R12 ;  /* 0x000000c6c80c723c */ /* 0x080fe8000000180c */
[----:B------:R3:W-:Y:S01]  /*e220*/  LDGSTS.E.BYPASS.LTC128B.128 [R243+0x3080], [R172.64], !P4 ;  /* 0x03080000acf37fae */ /* 0x0007e2000e101d4e */
[----:B------:R-:W-:Y:S03]  /*e230*/  @P6 IADD3 R0, R242, -0x1, RZ ;  /* 0xfffffffff2006810 */ /* 0x000fe60007ffe0ff */
[C---:B------:R-:W-:Y:S04]  /*e240*/  HMMA.16816.F32 R16, R192.reuse, R198, R16 ;  /* 0x000000c6c010723c */ /* 0x040fe80000001810 */
[----:B----4-:R-:W-:Y:S04]  /*e250*/  IADD3 R168, P0, R2, UR17, RZ ;  /* 0x0000001102a87c10 */ /* 0x010fe8000ff1e0ff */
[-C--:B------:R-:W-:Y:S04]  /*e260*/  HMMA.16816.F32 R20, R192, R204.reuse, R20 ;  /* 0x000000ccc014723c */ /* 0x080fe80000001814 */
[----:B------:R-:W-:Y:S02]  /*e270*/  IADD3.X R169, R3, UR4, RZ, P0, !PT ;  /* 0x0000000403a97c10 */ /* 0x000fe400087fe4ff */
[----:B------:R-:W-:Y:S02]  /*e280*/  PLOP3.LUT P0, PT, PT, PT, UP3, 0x80, 0x0 ;  /* 0x000000000000781c */ /* 0x000fe40003f0f038 */
[C---:B------:R-:W-:Y:S01]  /*e290*/  HMMA.16816.F32 R24, R200.reuse, R204, R24 ;  /* 0x000000ccc818723c */ /* 0x040fe20000001818 */
[----:B------:R4:W-:Y:S03]  /*e2a0*/  LDGSTS.E.BYPASS.LTC128B.128 [R243+0x4880], [R168.64], !P3 ;  /* 0x04880000a8f37fae */ /* 0x0009e6000d901d4e */
[----:B-1----:R-:W-:Y:S01]  /*e2b0*/  @P6 SHF.R.S32.HI R2, RZ, 0x1f, R0 ;  /* 0x0000001fff026819 */ /* 0x002fe20000011400 */
[----:B------:R-:W-:Y:S01]  /*e2c0*/  @P6 IMAD.MOV.U32 R3, RZ, RZ, R247 ;  /* 0x000000ffff036224 */ /* 0x000fe200078e00f7 */
[----:B------:R-:W-:Y:S02]  /*e2d0*/  LDSM.16.M88.4 R212, [R230+0x5080] ;  /* 0x00508000e6d4783b */ /* 0x000fe40000000200 */
[-C--:B------:R-:W-:Y:S03]  /*e2e0*/  HMMA.16816.F32 R28, R200, R206.reuse, R28 ;  /* 0x000000cec81c723c */ /* 0x080fe6000000181c */
[----:B------:R-:W0:Y:S01]  /*e2f0*/  LDGDEPBAR ;  /* 0x00000000000079af */ /* 0x000e220000000000 */
[----:B------:R-:W-:Y:S04]  /*e300*/  @P6 IMAD R2, R2, c[0x0][0x1e0], RZ ;  /* 0x0000780002026a24 */ /* 0x000fe800078e02ff */
[C---:B------:R-:W-:Y:S01]  /*e310*/  HMMA.16816.F32 R32, R192.reuse, R206, R32 ;  /* 0x000000cec020723c */ /* 0x040fe20000001820 */
[----:B---3--:R-:W1:Y:S03]  /*e320*/  LDSM.16.M88.4 R172, [R232+0x8080] ;  /* 0x00808000e8ac783b */ /* 0x008e660000000200 */
[C---:B------:R-:W-:Y:S02]  /*e330*/  @P6 IMAD R2, R0.reuse, c[0x0][0x1e4], R2 ;  /* 0x0000790000026a24 */ /* 0x040fe400078e0202 */
[----:B------:R-:W3:Y:S02]  /*e340*/  LDSM.16.M88.4 R216, [R232+0xa080] ;  /* 0x00a08000e8d8783b */ /* 0x000ee40000000200 */
[-C--:B------:R-:W-:Y:S03]  /*e350*/  HMMA.16816.F32 R36, R192, R208.reuse, R36 ;  /* 0x000000d0c024723c */ /* 0x080fe60000001824 */
[----:B------:R-:W3:Y:S01]  /*e360*/  LDSM.16.M88.4 R196, [R230+0x5880] ;  /* 0x00588000e6c4783b */ /* 0x000ee20000000200 */
[----:B----4-:R-:W-:Y:S04]  /*e370*/  @P6 IMAD.WIDE.U32 R168, R0, c[0x0][0x1e0], RZ ;  /* 0x0000780000a86a25 */ /* 0x010fe800078e00ff */
[C---:B------:R-:W-:Y:S01]  /*e380*/  HMMA.16816.F32 R40, R200.reuse, R208, R40 ;  /* 0x000000d0c828723c */ /* 0x040fe20000001828 */
[----:B------:R-:W-:Y:S03]  /*e390*/  LDSM.16.M88.4 R204, [R229] ;  /* 0x00000000e5cc783b */ /* 0x000fe60000000200 */
[----:B------:R-:W-:Y:S02]  /*e3a0*/  @P6 IMAD.IADD R0, R169, 0x1, R2 ;  /* 0x00000001a9006824 */ /* 0x000fe400078e0202 */
[----:B------:R-:W-:Y:S01]  /*e3b0*/  LDSM.16.M88.4 R220, [R229+0x800] ;  /* 0x00080000e5dc783b */ /* 0x000fe20000000200 */
[----:B------:R-:W-:Y:S01]  /*e3c0*/  @P6 IMAD.MOV.U32 R2, RZ, RZ, R244 ;  /* 0x000000ffff026224 */ /* 0x000fe200078e00f4 */
[-C--:B------:R-:W-:Y:S03]  /*e3d0*/  HMMA.16816.F32 R44, R200, R210.reuse, R44 ;  /* 0x000000d2c82c723c */ /* 0x080fe6000000182c */
[----:B------:R-:W4:Y:S01]  /*e3e0*/  LDSM.16.M88.4 R200, [R230+0x6080] ;  /* 0x00608000e6c8783b */ /* 0x000f220000000200 */
[----:B------:R-:W-:Y:S04]  /*e3f0*/  @P6 IMAD.WIDE.U32 R2, R168, 0x30, R2 ;  /* 0x00000030a8026825 */ /* 0x000fe800078e0002 */
[----:B------:R-:W-:Y:S01]  /*e400*/  HMMA.16816.F32 R48, R192, R210, R48 ;  /* 0x000000d2c030723c */ /* 0x000fe20000001830 */
[----:B------:R-:W4:Y:S03]  /*e410*/  LDSM.16.M88.4 R192, [R234+0x8080] ;  /* 0x00808000eac0783b */ /* 0x000f260000000200 */
[----:B------:R-:W-:Y:S02]  /*e420*/  @P6 IMAD.SHL.U32 R168, R2, 0x2, RZ ;  /* 0x0000000202a86824 */ /* 0x000fe400078e00ff */
[----:B------:R-:W4:Y:S01]  /*e430*/  LDSM.16.M88.4 R208, [R234+0xa080] ;  /* 0x00a08000ead0783b */ /* 0x000f220000000200 */
[----:B------:R-:W-:Y:S01]  /*e440*/  @P6 IMAD R0, R0, 0x30, RZ ;  /* 0x0000003000006824 */ /* 0x000fe200078e02ff */
[-C--:B-1----:R-:W-:Y:S05]  /*e450*/  HMMA.16816.F32 R4, R172, R212.reuse, R4 ;  /* 0x000000d4ac04723c */ /* 0x082fea0000001804 */
[----:B------:R-:W-:Y:S02]  /*e460*/  @P6 IMAD.IADD R3, R3, 0x1, R0 ;  /* 0x0000000103036824 */ /* 0x000fe400078e0200 */
[----:B------:R-:W-:Y:S01]  /*e470*/  @P1 IMAD.HI.U32 R0, R171, c[0x0][0x2c8], RZ ;  /* 0x0000b200ab001a27 */ /* 0x000fe200078e00ff */
[C---:B---3--:R-:W-:Y:S04]  /*e480*/  HMMA.16816.F32 R8, R216.reuse, R212, R8 ;  /* 0x000000d4d808723c */ /* 0x048fe80000001808 */
[----:B------:R-:W-:Y:S02]  /*e490*/  @P6 SHF.L.U64.HI R3, R2, 0x1, R3 ;  /* 0x0000000102036819 */ /* 0x000fe40000010203 */
[----:B------:R-:W-:Y:S02]  /*e4a0*/  @P0 SHF.R.U32.HI R171, RZ, c[0x0][0x2cc], R0 ;  /* 0x0000b300ffab0a19 */ /* 0x000fe40000011600 */
        /* <DEDUP_REMOVED lines=8> */
[-C--:B----4-:R-:W-:Y:S08]  /*e530*/  HMMA.16816.F32 R36, R172, R200.reuse, R36 ;  /* 0x000000c8ac24723c */ /* 0x090ff00000001824 */
[C---:B------:R-:W-:Y:S08]  /*e540*/  HMMA.16816.F32 R40, R216.reuse, R200, R40 ;  /* 0x000000c8d828723c */ /* 0x040ff00000001828 */
[-C--:B------:R-:W-:Y:S01]  /*e550*/  HMMA.16816.F32 R44, R216, R202.reuse, R44 ;  /* 0x000000cad82c723c */ /* 0x080fe2000000182c */
[----:B------:R-:W-:Y:S07]  /*e560*/  LDSM.16.M88.4 R216, [R233+0xe080] ;  /* 0x00e08000e9d8783b */ /* 0x000fee0000000200 */
[----:B------:R-:W-:Y:S01]  /*e570*/  HMMA.16816.F32 R48, R172, R202, R48 ;  /* 0x000000caac30723c */ /* 0x000fe20000001830 */
[----:B------:R-:W3:Y:S05]  /*e580*/  LDSM.16.M88.4 R172, [R231+0xc080] ;  /* 0x00c08000e7ac783b */ /* 0x000eea0000000200 */
[----:B------:R-:W4:Y:S02]  /*e590*/  LDSM.16.M88.4 R200, [R231+0xe080] ;  /* 0x00e08000e7c8783b */ /* 0x000f240000000200 */
        /* <DEDUP_REMOVED lines=15> */
[----:B------:R-:W-:Y:S05]  /*e690*/  LDSM.16.M88.4 R192, [R233+0xc080] ;  /* 0x00c08000e9c0783b */ /* 0x000fea0000000200 */
[----:B------:R-:W1:Y:S02]  /*e6a0*/  LDSM.16.M88.4 R212, [R239] ;  /* 0x00000000efd4783b */ /* 0x000e640000000200 */
[-C--:B---3--:R-:W-:Y:S08]  /*e6b0*/  HMMA.16816.F32 R4, R172, R196.reuse, R4 ;  /* 0x000000c4ac04723c */ /* 0x088ff00000001804 */
[C---:B----4-:R-:W-:Y:S08]  /*e6c0*/  HMMA.16816.F32 R8, R200.reuse, R196, R8 ;  /* 0x000000c4c808723c */ /* 0x050ff00000001808 */
[-C--:B------:R-:W-:Y:S08]  /*e6d0*/  HMMA.16816.F32 R12, R200, R198.reuse, R12 ;  /* 0x000000c6c80c723c */ /* 0x080ff0000000180c */
[C---:B------:R-:W-:Y:S01]  /*e6e0*/  HMMA.16816.F32 R16, R172.reuse, R198, R16 ;  /* 0x000000c6ac10723c */ /* 0x040fe20000001810 */
[----:B------:R-:W3:Y:S07]  /*e6f0*/  LDSM.16.M88.4 R196, [R237] ;  /* 0x00000000edc4783b */ /* 0x000eee0000000200 */
[-C--:B--2---:R-:W-:Y:S08]  /*e700*/  HMMA.16816.F32 R20, R172, R204.reuse, R20 ;  /* 0x000000ccac14723c */ /* 0x084ff00000001814 */
        /* <DEDUP_REMOVED lines=9> */
[----:B------:R-:W1:Y:S05]  /*e7a0*/  LDSM.16.M88.4 R172, [R232+0xc080] ;  /* 0x00c08000e8ac783b */ /* 0x000e6a0000000200 */
[----:B------:R-:W2:Y:S02]  /*e7b0*/  LDSM.16.M88.4 R208, [R230+0x7080] ;  /* 0x00708000e6d0783b */ /* 0x000ea40000000200 */
[-C--:B------:R-:W-:Y:S08]  /*e7c0*/  HMMA.16816.F32 R4, R192, R212.reuse, R4 ;  /* 0x000000d4c004723c */ /* 0x080ff00000001804 */
[C---:B------:R-:W-:Y:S08]  /*e7d0*/  HMMA.16816.F32 R8, R216.reuse, R212, R8 ;  /* 0x000000d4d808723c */ /* 0x040ff00000001808 */
[-C--:B------:R-:W-:Y:S08]  /*e7e0*/  HMMA.16816.F32 R12, R216, R214.reuse, R12 ;  /* 0x000000d6d80c723c */ /* 0x080ff0000000180c */
[C---:B------:R-:W-:Y:S01]  /*e7f0*/  HMMA.16816.F32 R16, R192.reuse, R214, R16 ;  /* 0x000000d6c010723c */ /* 0x040fe20000001810 */
[----:B------:R-:W4:Y:S07]  /*e800*/  LDSM.16.M88.4 R212, [R230+0x7880] ;  /* 0x00788000e6d4783b */ /* 0x000f2e0000000200 */
[-C--:B------:R-:W-:Y:S08]  /*e810*/  HMMA.16816.F32 R20, R192, R220.reuse, R20 ;  /* 0x000000dcc014723c */ /* 0x080ff00000001814 */
[C---:B------:R-:W-:Y:S08]  /*e820*/  HMMA.16816.F32 R24, R216.reuse, R220, R24 ;  /* 0x000000dcd818723c */ /* 0x040ff00000001818 */
[-C--:B------:R-:W-:Y:S08]  /*e830*/  HMMA.16816.F32 R28, R216, R222.reuse, R28 ;  /* 0x000000ded81c723c */ /* 0x080ff0000000181c */
[C---:B------:R-:W-:Y:S08]  /*e840*/  HMMA.16816.F32 R32, R192.reuse, R222, R32 ;  /* 0x000000dec020723c */ /* 0x040ff00000001820 */
[-C--:B---3--:R-:W-:Y:S08]  /*e850*/  HMMA.16816.F32 R36, R192, R196.reuse, R36 ;  /* 0x000000c4c024723c */ /* 0x088ff00000001824 */
[C---:B------:R-:W-:Y:S08]  /*e860*/  HMMA.16816.F32 R40, R216.reuse, R196, R40 ;  /* 0x000000c4d828723c */ /* 0x040ff00000001828 */
[-C--:B------:R-:W-:Y:S01]  /*e870*/  HMMA.16816.F32 R44, R216, R198.reuse, R44 ;  /* 0x000000c6d82c723c */ /* 0x080fe2000000182c */
[----:B------:R-:W-:Y:S07]  /*e880*/  LDSM.16.M88.4 R216, [R236+0xe080] ;  /* 0x00e08000ecd8783b */ /* 0x000fee0000000200 */
[----:B------:R-:W-:Y:S01]  /*e890*/  HMMA.16816.F32 R48, R192, R198, R48 ;  /* 0x000000c6c030723c */ /* 0x000fe20000001830 */
[----:B------:R-:W-:Y:S05]  /*e8a0*/  LDSM.16.M88.4 R192, [R234+0xc080] ;  /* 0x00c08000eac0783b */ /* 0x000fea0000000200 */
[----:B------:R-:W3:Y:S02]  /*e8b0*/  LDSM.16.M88.4 R196, [R229+0x1800] ;  /* 0x00180000e5c4783b */ /* 0x000ee40000000200 */
[-C--:B-1----:R-:W-:Y:S08]  /*e8c0*/  HMMA.16816.F32 R4, R172, R200.reuse, R4 ;  /* 0x000000c8ac04723c */ /* 0x082ff00000001804 */
[C---:B------:R-:W-:Y:S08]  /*e8d0*/  HMMA.16816.F32 R8, R204.reuse, R200, R8 ;  /* 0x000000c8cc08723c */ /* 0x040ff00000001808 */
[-C--:B------:R-:W-:Y:S08]  /*e8e0*/  HMMA.16816.F32 R12, R204, R202.reuse, R12 ;  /* 0x000000cacc0c723c */ /* 0x080ff0000000180c */
[C---:B------:R-:W-:Y:S01]  /*e8f0*/  HMMA.16816.F32 R16, R172.reuse, R202, R16 ;  /* 0x000000caac10723c */ /* 0x040fe20000001810 */
[----:B------:R-:W1:Y:S07]  /*e900*/  LDSM.16.M88.4 R200, [R229+0x2000] ;  /* 0x00200000e5c8783b */ /* 0x000e6e0000000200 */
[-C--:B--2---:R-:W-:Y:S08]  /*e910*/  HMMA.16816.F32 R20, R172, R208.reuse, R20 ;  /* 0x000000d0ac14723c */ /* 0x084ff00000001814 */
[C---:B------:R-:W-:Y:S08]  /*e920*/  HMMA.16816.F32 R24, R204.reuse, R208, R24 ;  /* 0x000000d0cc18723c */ /* 0x040ff00000001818 */
[-C--:B------:R-:W-:Y:S08]  /*e930*/  HMMA.16816.F32 R28, R204, R210.reuse, R28 ;  /* 0x000000d2cc1c723c */ /* 0x080ff0000000181c */
[C---:B------:R-:W-:Y:S08]  /*e940*/  HMMA.16816.F32 R32, R172.reuse, R210, R32 ;  /* 0x000000d2ac20723c */ /* 0x040ff00000001820 */
[-C--:B----4-:R-:W-:Y:S08]  /*e950*/  HMMA.16816.F32 R36, R172, R212.reuse, R36 ;  /* 0x000000d4ac24723c */ /* 0x090ff00000001824 */
[C---:B------:R-:W-:Y:S08]  /*e960*/  HMMA.16816.F32 R40, R204.reuse, R212, R40 ;  /* 0x000000d4cc28723c */ /* 0x040ff00000001828 */
[-C--:B------:R-:W-:Y:S08]  /*e970*/  HMMA.16816.F32 R44, R204, R214.reuse, R44 ;  /* 0x000000d6cc2c723c */ /* 0x080ff0000000182c */
[----:B------:R-:W-:Y:S01]  /*e980*/  HMMA.16816.F32 R48, R172, R214, R48 ;  /* 0x000000d6ac30723c */ /* 0x000fe20000001830 */
[----:B------:R-:W2:Y:S01]  /*e990*/  LDSM.16.M88.4 R172, [R229+0x2800] ;  /* 0x00280000e5ac783b */ /* 0x000ea20000000200 */
[----:B------:R-:W-:Y:S04]  /*e9a0*/  DEPBAR.LE SB0, 0x0 ;  /* 0x000080000000791a */ /* 0x000fe80000000000 */
[----:B------:R-:W-:Y:S02]  /*e9b0*/  BAR.SYNC.DEFER_BLOCKING 0x0 ;  /* 0x0000000000007b1d */ /* 0x000fe40000010000 */
[-C--:B---3--:R-:W-:Y:S08]  /*e9c0*/  HMMA.16816.F32 R4, R192, R196.reuse, R4 ;  /* 0x000000c4c004723c */ /* 0x088ff00000001804 */
[C---:B------:R-:W-:Y:S07]  /*e9d0*/  HMMA.16816.F32 R8, R216.reuse, R196, R8 ;  /* 0x000000c4d808723c */ /* 0x040fee0000001808 */
[C---:B------:R-:W-:Y:S01]  /*e9e0*/  @P6 IADD3 R196, P2, R168.reuse, 0x80, RZ ;  /* 0x00000080a8c46810 */ /* 0x040fe20007f5e0ff */
[-C--:B------:R-:W-:Y:S04]  /*e9f0*/  HMMA.16816.F32 R12, R216, R198.reuse, R12 ;  /* 0x000000c6d80c723c */ /* 0x080fe8000000180c */
[----:B------:R-:W-:Y:S02]  /*ea00*/  @P6 IADD3 R168, P5, R168, c[0x0][0x1c8], RZ ;  /* 0x00007200a8a86a10 */ /* 0x000fe40007fbe0ff */
[----:B------:R-:W-:Y:S02]  /*ea10*/  @P6 IADD3 R196, P1, R196, c[0x0][0x1c8], RZ ;  /* 0x00007200c4c46a10 */ /* 0x000fe40007f3e0ff */
[C---:B------:R-:W-:Y:S04]  /*ea20*/  HMMA.16816.F32 R16, R192.reuse, R198, R16 ;  /* 0x000000c6c010723c */ /* 0x040fe80000001810 */
[----:B------:R-:W-:Y:S02]  /*ea30*/  @P6 IADD3.X R169, R3, c[0x0][0x1cc], RZ, P5, !PT ;  /* 0x0000730003a96a10 */ /* 0x000fe40002ffe4ff */
[----:B------:R-:W-:Y:S02]  /*ea40*/  @P6 IADD3.X R197, RZ, c[0x0][0x1cc], R3, P1, P2 ;  /* 0x00007300ffc56a10 */ /* 0x000fe40000fe4403 */
[-C--:B-1----:R-:W-:Y:S01]  /*ea50*/  HMMA.16816.F32 R20, R192, R200.reuse, R20 ;  /* 0x000000c8c014723c */ /* 0x082fe20000001814 */
[----:B------:R-:W-:Y:S01]  /*ea60*/  @!PT LDS RZ, [RZ] ;  /* 0x00000000fffff984 */ /* 0x000fe20000000800 */
[----:B------:R-:W-:Y:S01]  /*ea70*/  @!PT LDS RZ, [RZ] ;  /* 0x00000000fffff984 */ /* 0x000fe20000000800 */
[----:B------:R-:W-:Y:S01]  /*ea80*/  @!PT LDS RZ, [RZ] ;  /* 0x00000000fffff984 */ /* 0x000fe20000000800 */
[----:B------:R1:W-:Y:S03]  /*ea90*/  @P6 LDGSTS.E.BYPASS.LTC128B.128 [R243+0x5080], [R168.64], !P4 ;  /* 0x05080000a8f36fae */ /* 0x0003e6000e101d4e */
[----:B------:R-:W-:Y:S02]  /*eaa0*/  @P6 IADD3 R2, P0, R168, UR16, RZ ;  /* 0x00000010a8026c10 */ /* 0x000fe4000ff1e0ff */
[----:B------:R3:W-:Y:S02]  /*eab0*/  @P6 LDGSTS.E.BYPASS.LTC128B.128 [R243+0x6880], [R196.64], !P3 ;  /* 0x06880000c4f36fae */ /* 0x0007e4000d901d4e */
[C---:B------:R-:W-:Y:S04]  /*eac0*/  HMMA.16816.F32 R24, R216.reuse, R200, R24 ;  /* 0x000000c8d818723c */ /* 0x040fe80000001818 */
[----:B------:R-:W-:Y:S04]  /*ead0*/  @P6 IADD3.X R3, R169, UR7, RZ, P0, !PT ;  /* 0x00000007a9036c10 */ /* 0x000fe800087fe4ff */
[-C--:B------:R-:W-:Y:S01]  /*eae0*/  HMMA.16816.F32 R28, R216, R202.reuse, R28 ;  /* 0x000000cad81c723c */ /* 0x080fe2000000181c */
[----:B------:R4:W-:Y:S05]  /*eaf0*/  @P6 LDGSTS.E.BYPASS.LTC128B.128 [R243+0x5880], [R2.64], !P4 ;  /* 0x0588000002f36fae */ /* 0x0009ea000e101d4e */
[----:B------:R4:W-:Y:S02]  /*eb00*/  @P6 LDGSTS.E.BYPASS.LTC128B.128 [R243+0x7080], [R2.64+0x80], !P3 ;  /* 0x0708008002f36fae */ /* 0x0009e4000d901d4e */
[C---:B------:R-:W-:Y:S04]  /*eb10*/  HMMA.16816.F32 R32, R192.reuse, R202, R32 ;  /* 0x000000cac020723c */ /* 0x040fe80000001820 */
[----:B-1----:R-:W-:Y:S04]  /*eb20*/  IMAD R168, R242, -0x30, RZ ;  /* 0xffffffd0f2a87824 */ /* 0x002fe800078e02ff */
[-C--:B--2---:R-:W-:Y:S04]  /*eb30*/  HMMA.16816.F32 R36, R192, R172.reuse, R36 ;  /* 0x000000acc024723c */ /* 0x084fe80000001824 */
[C---:B---3--:R-:W-:Y:S04]  /*eb40*/  @P6 IADD3 R196, P1, R2.reuse, UR16, RZ ;  /* 0x0000001002c46c10 */ /* 0x048fe8000ff3e0ff */
[C---:B------:R-:W-:Y:S04]  /*eb50*/  HMMA.16816.F32 R40, R216.reuse, R172, R40 ;  /* 0x000000acd828723c */ /* 0x040fe80000001828 */
[C---:B------:R-:W-:Y:S03]  /*eb60*/  @P6 IADD3.X R197, R3.reuse, UR7, RZ, P1, !PT ;  /* 0x0000000703c56c10 */ /* 0x040fe60008ffe4ff */
[----:B------:R-:W-:Y:S01]  /*eb70*/  @P6 IADD3 R172, P0, R2, UR12, RZ ;  /* 0x0000000c02ac6c10 */ /* 0x000fe2000ff1e0ff */
[-C--:B------:R-:W-:Y:S01]  /*eb80*/  HMMA.16816.F32 R44, R216, R174.reuse, R44 ;  /* 0x000000aed82c723c */ /* 0x080fe2000000182c */
[----:B------:R1:W-:Y:S03]  /*eb90*/  @P6 LDGSTS.E.BYPASS.LTC128B.128 [R243+0x6080], [R196.64], !P4 ;  /* 0x06080000c4f36fae */ /* 0x0003e6000e101d4e */
[----:B------:R-:W-:Y:S02]  /*eba0*/  @P6 IADD3.X R173, R3, UR9, RZ, P0, !PT ;  /* 0x0000000903ad6c10 */ /* 0x000fe400087fe4ff */
[----:B----4-:R-:W2:Y:S01]  /*ebb0*/  SHFL.IDX PT, R3, R171, RZ, 0x1c1f ;  /* 0x001c1fffab037589 */ /* 0x010ea200000e0000 */
[----:B------:R-:W-:Y:S01]  /*ebc0*/  PLOP3.LUT P0, PT, PT, PT, UP2, 0x40, 0x0 ;  /* 0x000000000000781c */ /* 0x000fe20003f0e828 */
[----:B------:R-:W-:Y:S03]  /*ebd0*/  HMMA.16816.F32 R48, R192, R174, R48 ;  /* 0x000000aec030723c */ /* 0x000fe60000001830 */
[----:B------:R3:W-:Y:S04]  /*ebe0*/  @P6 LDGSTS.E.BYPASS.LTC128B.128 [R243+0x7880], [R172.64], !P3 ;  /* 0x07880000acf36fae */ /* 0x0007e8000d901d4e */
[----:B------:R-:W-:Y:S01]  /*ebf0*/  IMAD.IADD R174, R168, 0x1, -R167 ;  /* 0x00000001a8ae7824 */ /* 0x000fe200078e0aa7 */
[----:B------:R-:W0:Y:S01]  /*ec00*/  LDGDEPBAR ;  /* 0x00000000000079af */ /* 0x000e220000000000 */
[----:B---3--:R-:W-:Y:S04]  /*ec10*/  IADD3 R173, -R167, 0x1, R168 ;  /* 0x00000001a7ad7810 */ /* 0x008fe80007ffe1a8 */
[----:B------:R-:W-:Y:S04]  /*ec20*/  IADD3 R173, R173, c[0x0][0x1d0], RZ ;  /* 0x00007400adad7a10 */ /* 0x000fe80007ffe0ff */
[----:B------:R-:W-:Y:S04]  /*ec30*/  IADD3 R173, R173, -c[0x0][0x168], RZ ;  /* 0x80005a00adad7a10 */ /* 0x000fe80007ffe0ff */
[C---:B------:R-:W-:Y:S02]  /*ec40*/  IADD3 R172, R173.reuse, c[0x0][0x328], RZ ;  /* 0x0000ca00adac7a10 */ /* 0x040fe40007ffe0ff */
[----:B------:R-:W-:Y:S03]  /*ec50*/  IADD3 R173, R173, UR6, RZ ;  /* 0x00000006adad7c10 */ /* 0x000fe6000fffe0ff */
[--C-:B--2---:R-:W-:Y:S02]  /*ec60*/  IMAD.IADD R2, R172, 0x1, R3.reuse ;  /* 0x00000001ac027824 */ /* 0x104fe400078e0203 */
[----:B------:R-:W-:Y:S01]  /*ec70*/  IMAD.IADD R0, R173, 0x1, R3 ;  /* 0x00000001ad007824 */ /* 0x000fe200078e0203 */
[----:B------:R-:W-:-:S05]  /*ec80*/  @P0 BRA `(.L_x_925) ;  /* 0x0000018000000947 */ /* 0x000fca0003800000 */
[----:B-1----:R-:W-:Y:S01]  /*ec90*/  IADD3 R3, R3, c[0x0][0x1d0], RZ ;  /* 0x0000740003037a10 */ /* 0x002fe20007ffe0ff */
        /* <DEDUP_REMOVED lines=13> */
.L_x_927:
[----:B------:R-:W-:Y:S04]  /*ed70*/  MOV R167, c[0x0][0x32c] ;  /* 0x0000cb0000a77a02 */ /* 0x000fe80000000f00 */
[----:B------:R-:W-:Y:S11]  /*ed80*/  ISETP.NE.AND P0, PT, R167, 0x1, PT ;  /* 0x00000001a700780c */ /* 0x000ff60003f05270 */
[----:B------:R-:W-:Y:S02]  /*ed90*/  @!UPT UIADD3 URZ, URZ, URZ, URZ ;  /* 0x0000003f3f3ff290 */ /* 0x000fe4000fffe03f */
[----:B------:R-:W-:Y:S05]  /*eda0*/  @P0 IMAD.HI.U32 R167, R3, c[0x0][0x330], RZ ;  /* 0x0000cc0003a70a27 */ /* 0x000fea00078e00ff */
[----:B------:R-:W-:Y:S02]  /*edb0*/  @P0 SHF.R.U32.HI R3, RZ, c[0x0][0x334], R167 ;  /* 0x0000cd00ff030a19 */ /* 0x000fe400000116a7 */
.L_x_928:
[----:B------:R-:W-:Y:S05]  /*edc0*/  BSYNC B0 ;  /* 0x0000000000007941 */ /* 0x000fea0003800000 */
.L_x_926:
[----:B------:R-:W-:Y:S05]  /*edd0*/  IMAD R3, R3, c[0x0][0x32c], R174 ;  /* 0x0000cb0003037a24 */ /* 0x000fea00078e02ae */
[----:B------:R-:W-:Y:S02]  /*ede0*/  IADD3 R167, R3, c[0x0][0x32c], RZ ;  /* 0x0000cb0003a77a10 */ /* 0x000fe40007ffe0ff */
[----:B------:R-:W-:Y:S02]  /*edf0*/  IMNMX R0, R0, R3, !PT ;  /* 0x0000000300007217 */ /* 0x000fe40007800200 */
[----:B------:R-:W-:Y:S02]  /*ee00*/  IMNMX R2, R2, R167, PT ;  /* 0x000000a702027217 */ /* 0x000fe40003800200 */
.L_x_925:
[----:B-1----:R-:W-:Y:S01]  /*ee10*/  PLOP3.LUT P0, PT, PT, PT, UP2, 0x40, 0x0 ;  /* 0x000000000000781c */ /* 0x002fe20003f0e828 */
        /* <DEDUP_REMOVED lines=18> */
.L_x_931:
[----:B------:R-:W-:Y:S04]  /*ef40*/  MOV R175, c[0x0][0x32c] ;  /* 0x0000cb0000af7a02 */ /* 0x000fe80000000f00 */
[----:B------:R-:W-:Y:S11]  /*ef50*/  ISETP.NE.AND P0, PT, R175, 0x1, PT ;  /* 0x00000001af00780c */ /* 0x000ff60003f05270 */
[----:B------:R-:W-:Y:S02]  /*ef60*/  @!UPT UIADD3 URZ, URZ, URZ, URZ ;  /* 0x0000003f3f3ff290 */ /* 0x000fe4000fffe03f */
[----:B------:R-:W-:Y:S05]  /*ef70*/  @P0 IMAD.HI.U32 R175, R169, c[0x0][0x330], RZ ;  /* 0x0000cc00a9af0a27 */ /* 0x000fea00078e00ff */
[----:B------:R-:W-:Y:S02]  /*ef80*/  @P0 SHF.R.U32.HI R169, RZ, c[0x0][0x334], R175 ;  /* 0x0000cd00ffa90a19 */ /* 0x000fe400000116af */
.L_x_932:
[----:B------:R-:W-:Y:S05]  /*ef90*/  BSYNC B0 ;  /* 0x0000000000007941 */ /* 0x000fea0003800000 */
.L_x_930:
[----:B------:R-:W-:Y:S05]  /*efa0*/  IMAD R169, R169, c[0x0][0x32c], R174 ;  /* 0x0000cb00a9a97a24 */ /* 0x000fea00078e02ae */
[----:B------:R-:W-:Y:S02]  /*efb0*/  IADD3 R175, R169, c[0x0][0x32c], RZ ;  /* 0x0000cb00a9af7a10 */ /* 0x000fe40007ffe0ff */
[----:B------:R-:W-:Y:S02]  /*efc0*/  IMNMX R3, R3, R169, !PT ;  /* 0x000000a903037217 */ /* 0x000fe40007800200 */
[----:B------:R-:W-:Y:S02]  /*efd0*/  IMNMX R167, R167, R175, PT ;  /* 0x000000afa7a77217 */ /* 0x000fe40003800200 */
.L_x_929:
[C---:B------:R-:W-:Y:S02]  /*efe0*/  ISETP.GE.AND P0, PT, R168.reuse, 0x2, PT ;  /* 0x00000002a800780c */ /* 0x040fe40003f06270 */
[----:B------:R-:W-:Y:S02]  /*eff0*/  ISETP.GE.AND P2, PT, R168, 0xa, PT ;  /* 0x0000000aa800780c */ /* 0x000fe40003f46270 */
[----:B------:R-:W-:Y:S02]  /*f000*/  P2R R192, PR, RZ, 0x1 ;  /* 0x00000001ffc07803 */ /* 0x000fe40000000000 */
[----:B------:R-:W-:Y:S02]  /*f010*/  ISETP.GT.AND P0, PT, R0, 0x1, !P0 ;  /* 0x000000010000780c */ /* 0x000fe40004704270 */
[----:B------:R-:W-:Y:S02]  /*f020*/  ISETP.GE.AND P1, PT, R168, 0x9, PT ;  /* 0x00000009a800780c */ /* 0x000fe40003f26270 */
[----:B------:R-:W-:Y:S02]  /*f030*/  ISETP.LT.OR P0, PT, R2, 0x2, P0 ;  /* 0x000000020200780c */ /* 0x000fe40000701670 */
[----:B------:R-:W-:Y:S02]  /*f040*/  P2R R175, PR, RZ, 0x2 ;  /* 0x00000002ffaf7803 */ /* 0x000fe40000000000 */
[----:B------:R-:W-:Y:S02]  /*f050*/  FSEL R193, R5, -INF , !P0 ;  /* 0xff80000005c17808 */ /* 0x000fe40004000000 */
[C---:B------:R-:W-:Y:S02]  /*f060*/  ISETP.GT.AND P0, PT, R0.reuse, 0x9, !P2 ;  /* 0x000000090000780c */ /* 0x040fe40005704270 */
[----:B------:R-:W-:Y:S02]  /*f070*/  ISETP.GT.AND P1, PT, R0, 0x8, !P1 ;  /* 0x000000080000780c */ /* 0x000fe40004f24270 */
[----:B------:R-:W-:Y:S02]  /*f080*/  P2R R169, PR, RZ, 0x4 ;  /* 0x00000004ffa97803 */ /* 0x000fe40000000000 */
[----:B------:R-:W-:Y:S02]  /*f090*/  ISETP.LT.OR P0, PT, R2, 0xa, P0 ;  /* 0x0000000a0200780c */ /* 0x000fe40000701670 */
[----:B------:R-:W-:Y:S02]  /*f0a0*/  ISETP.GE.AND P2, PT, R168, 0x11, PT ;  /* 0x00000011a800780c */ /* 0x000fe40003f46270 */
[----:B------:R-:W-:Y:S02]  /*f0b0*/  ISETP.LT.OR P1, PT, R2, 0x9, P1 ;  /* 0x000000090200780c */ /* 0x000fe40000f21670 */
[----:B------:R-:W-:Y:S02]  /*f0c0*/  FSEL R195, R17, -INF , !P0 ;  /* 0xff80000011c37808 */ /* 0x000fe40004000000 */
[----:B------:R-:W-:Y:S02]  /*f0d0*/  ISETP.GT.AND P0, PT, R0, 0x10, !P2 ;  /* 0x000000100000780c */ /* 0x000fe40005704270 */
[----:B------:R-:W-:Y:S02]  /*f0e0*/  FSEL R194, R16, -INF , !P1 ;  /* 0xff80000010c27808 */ /* 0x000fe40004800000 */
        /* <DEDUP_REMOVED lines=19> */
[----:B------:R-:W-:Y:S02]  /*f220*/  ISETP.GE.AND P6, PT, R168, 0x22, PT ;  /* 0x00000022a800780c */ /* 0x000fe40003fc6270 */
        /* <DEDUP_REMOVED lines=10> */
[----:B------:R-:W-:Y:S04]  /*f2d0*/  ISETP.LT.OR P0, PT, R2, 0x29, P0 ;  /* 0x000000290200780c */ /* 0x000fe80000701670 */
[----:B------:R-:W-:Y:S02]  /*f2e0*/  FSEL R218, R48, -INF , !P0 ;  /* 0xff80000030da7808 */ /* 0x000fe40004000000 */
[----:B------:R-:W-:Y:S04]  /*f2f0*/  ISETP.GT.AND P0, PT, R0, RZ, !P2 ;  /* 0x000000ff0000720c */ /* 0x000fe80005704270 */
[----:B------:R-:W-:Y:S04]  /*f300*/  ISETP.LT.OR P0, PT, R2, 0x1, P0 ;  /* 0x000000010200780c */ /* 0x000fe80000701670 */
[----:B------:R-:W-:Y:S02]  /*f310*/  FSEL R32, R4, -INF , !P0 ;  /* 0xff80000004207808 */ /* 0x000fe40004000000 */
[----:B------:R-:W-:Y:S01]  /*f320*/  ISETP.GE.AND P0, PT, R168, 0x2a, PT ;  /* 0x0000002aa800780c */ /* 0x000fe20003f06270 */
[----:B------:R-:W1:Y:S03]  /*f330*/  SHFL.IDX PT, R4, R171, 0x2, 0x1c1f ;  /* 0x005c1f00ab047f89 */ /* 0x000e6600000e0000 */
[----:B------:R-:W-:Y:S04]  /*f340*/  ISETP.GT.AND P2, PT, R0, 0x29, !P0 ;  /* 0x000000290000780c */ /* 0x000fe80004744270 */
[----:B------:R-:W-:Y:S04]  /*f350*/  ISETP.LT.OR P2, PT, R2, 0x2a, P2 ;  /* 0x0000002a0200780c */ /* 0x000fe80001741670 */
[----:B------:R-:W-:Y:S02]  /*f360*/  FSEL R217, R49, -INF , !P2 ;  /* 0xff80000031d97808 */ /* 0x000fe40005000000 */
[----:B------:R-:W-:Y:S01]  /*f370*/  PLOP3.LUT P2, PT, PT, PT, UP2, 0x40, 0x0 ;  /* 0x000000000000781c */ /* 0x000fe20003f4e828 */
[--C-:B-1----:R-:W-:Y:S02]  /*f380*/  IMAD.IADD R2, R172, 0x1, R4.reuse ;  /* 0x00000001ac027824 */ /* 0x102fe400078e0204 */
[----:B------:R-:W-:Y:S10]  /*f390*/  IMAD.IADD R0, R173, 0x1, R4 ;  /* 0x00000001ad007824 */ /* 0x000ff400078e0204 */
        /* <DEDUP_REMOVED lines=15> */
.L_x_935:
[----:B------:R-:W-:Y:S04]  /*f490*/  MOV R33, c[0x0][0x32c] ;  /* 0x0000cb0000217a02 */ /* 0x000fe80000000f00 */
[----:B------:R-:W-:Y:S11]  /*f4a0*/  ISETP.NE.AND P2, PT, R33, 0x1, PT ;  /* 0x000000012100780c */ /* 0x000ff60003f45270 */
[----:B------:R-:W-:Y:S02]  /*f4b0*/  @!UPT UIADD3 URZ, URZ, URZ, URZ ;  /* 0x0000003f3f3ff290 */ /* 0x000fe4000fffe03f */
[----:B------:R-:W-:Y:S05]  /*f4c0*/  @P2 IMAD.HI.U32 R33, R4, c[0x0][0x330], RZ ;  /* 0x0000cc0004212a27 */ /* 0x000fea00078e00ff */
[----:B------:R-:W-:Y:S02]  /*f4d0*/  @P2 SHF.R.U32.HI R4, RZ, c[0x0][0x334], R33 ;  /* 0x0000cd00ff042a19 */ /* 0x000fe40000011621 */
.L_x_936:
[----:B------:R-:W-:Y:S05]  /*f4e0*/  BSYNC B0 ;  /* 0x0000000000007941 */ /* 0x000fea0003800000 */
.L_x_934:
[----:B------:R-:W-:Y:S05]  /*f4f0*/  IMAD R4, R4, c[0x0][0x32c], R174 ;  /* 0x0000cb0004047a24 */ /* 0x000fea00078e02ae */
[----:B------:R-:W-:Y:S02]  /*f500*/  IADD3 R33, R4, c[0x0][0x32c], RZ ;  /* 0x0000cb0004217a10 */ /* 0x000fe40007ffe0ff */
[----:B------:R-:W-:Y:S02]  /*f510*/  IMNMX R0, R0, R4, !PT ;  /* 0x0000000400007217 */ /* 0x000fe40007800200 */
[----:B------:R-:W-:Y:S02]  /*f520*/  IMNMX R2, R2, R33, PT ;  /* 0x0000002102027217 */ /* 0x000fe40003800200 */
.L_x_933:
[----:B------:R-:W-:Y:S02]  /*f530*/  ISETP.NE.AND P2, PT, R175, RZ, PT ;  /* 0x000000ffaf00720c */ /* 0x000fe40003f45270 */
[----:B------:R-:W-:Y:S02]  /*f540*/  P2R R48, PR, RZ, 0x10 ;  /* 0x00000010ff307803 */ /* 0x000fe40000000000 */
[----:B------:R-:W-:Y:S02]  /*f550*/  ISETP.GT.AND P2, PT, R3, 0x8, !P2 ;  /* 0x000000080300780c */ /* 0x000fe40005744270 */
[----:B------:R-:W-:Y:S02]  /*f560*/  ISETP.NE.AND P4, PT, R21, RZ, PT ;  /* 0x000000ff1500720c */ /* 0x000fe40003f85270 */
[----:B------:R-:W-:Y:S02]  /*f570*/  ISETP.LT.OR P2, PT, R167, 0x9, P2 ;  /* 0x00000009a700780c */ /* 0x000fe40001741670 */
[----:B------:R-:W-:Y:S02]  /*f580*/  P2R R37, PR, RZ, 0x8 ;  /* 0x00000008ff257803 */ /* 0x000fe40000000000 */
[----:B------:R-:W-:Y:S02]  /*f590*/  FSEL R33, R18, -INF , !P2 ;  /* 0xff80000012217808 */ /* 0x000fe40005000000 */
[----:B------:R-:W-:Y:S02]  /*f5a0*/  ISETP.NE.AND P2, PT, R169, RZ, PT ;  /* 0x000000ffa900720c */ /* 0x000fe40003f45270 */
[----:B------:R-:W-:Y:S02]  /*f5b0*/  ISETP.NE.AND P3, PT, R20, RZ, PT ;  /* 0x000000ff1400720c */ /* 0x000fe40003f65270 */
[----:B------:R-:W-:Y:S02]  /*f5c0*/  ISETP.GT.AND P2, PT, R3, 0x9, !P2 ;  /* 0x000000090300780c */ /* 0x000fe40005744270 */
[----:B------:R-:W-:Y:S02]  /*f5d0*/  P2R R4, PR, RZ, 0x10 ;  /* 0x00000010ff047803 */ /* 0x000fe40000000000 */
        /* <DEDUP_REMOVED lines=23> */
[----:B------:R-:W-:Y:S04]  /*f750*/  ISETP.NE.AND P2, PT, R192, RZ, PT ;  /* 0x000000ffc000720c */ /* 0x000fe80003f45270 */
        /* <DEDUP_REMOVED lines=9> */
[----:B------:R-:W-:Y:S02]  /*f7f0*/  ISETP.GT.AND P2, PT, R3, 0x29, !P0 ;  /* 0x000000290300780c */ /* 0x000fe40004744270 */
[----:B------:R-:W1:Y:S02]  /*f800*/  SHFL.IDX PT, R3, R171, 0x3, 0x1c1f ;  /* 0x007c1f00ab037f89 */ /* 0x000e6400000e0000 */
[----:B------:R-:W-:Y:S04]  /*f810*/  ISETP.LT.OR P2, PT, R167, 0x2a, P2 ;  /* 0x0000002aa700780c */ /* 0x000fe80001741670 */
[----:B------:R-:W-:Y:S02]  /*f820*/  FSEL R214, R51, -INF , !P2 ;  /* 0xff80000033d67808 */ /* 0x000fe40005000000 */
[----:B------:R-:W-:Y:S02]  /*f830*/  ISETP.GT.AND P2, PT, R0, RZ, !P4 ;  /* 0x000000ff0000720c */ /* 0x000fe40006744270 */
        /* <DEDUP_REMOVED lines=40> */
[----:B------:R-:W-:Y:S01]  /*fac0*/  ISETP.GT.AND P2, PT, R0, 0x29, !P0 ;  /* 0x000000290000780c */ /* 0x000fe20004744270 */
[--C-:B-1----:R-:W-:Y:S03]  /*fad0*/  IMAD.IADD R0, R173, 0x1, R3.reuse ;  /* 0x00000001ad007824 */ /* 0x102fe600078e0203 */
[----:B------:R-:W-:Y:S01]  /*fae0*/  ISETP.LT.OR P2, PT, R2, 0x2a, P2 ;  /* 0x0000002a0200780c */ /* 0x000fe20001741670 */
[----:B------:R-:W-:Y:S03]  /*faf0*/  IMAD.IADD R2, R172, 0x1, R3 ;  /* 0x00000001ac027824 */ /* 0x000fe600078e0203 */
        /* <DEDUP_REMOVED lines=18> */
.L_x_939:
[----:B------:R-:W-:Y:S04]  /*fc20*/  MOV R4, c[0x0][0x32c] ;  /* 0x0000cb0000047a02 */ /* 0x000fe80000000f00 */
[----:B------:R-:W-:Y:S11]  /*fc30*/  ISETP.NE.AND P2, PT, R4, 0x1, PT ;  /* 0x000000010400780c */ /* 0x000ff60003f45270 */
[----:B------:R-:W-:Y:S02]  /*fc40*/  @!UPT UIADD3 URZ, URZ, URZ, URZ ;  /* 0x0000003f3f3ff290 */ /* 0x000fe4000fffe03f */
[----:B------:R-:W-:Y:S05]  /*fc50*/  @P2 IMAD.HI.U32 R4, R3, c[0x0][0x330], RZ ;  /* 0x0000cc0003042a27 */ /* 0x000fea00078e00ff */
[----:B------:R-:W-:Y:S02]  /*fc60*/  @P2 SHF.R.U32.HI R3, RZ, c[0x0][0x334], R4 ;  /* 0x0000cd00ff032a19 */ /* 0x000fe40000011604 */
.L_x_940:
[----:B------:R-:W-:Y:S05]  /*fc70*/  BSYNC B0 ;  /* 0x0000000000007941 */ /* 0x000fea0003800000 */
.L_x_938:
[----:B------:R-:W-:Y:S05]  /*fc80*/  IMAD R174, R3, c[0x0][0x32c], R174 ;  /* 0x0000cb0003ae7a24 */ /* 0x000fea00078e02ae */
[----:B------:R-:W-:Y:S02]  /*fc90*/  IADD3 R3, R174, c[0x0][0x32c], RZ ;  /* 0x0000cb00ae037a10 */ /* 0x000fe40007ffe0ff */
[----:B------:R-:W-:Y:S02]  /*fca0*/  IMNMX R0, R0, R174, !PT ;  /* 0x000000ae00007217 */ /* 0x000fe40007800200 */
[----:B------:R-:W-:Y:S02]  /*fcb0*/  IMNMX R2, R2, R3, PT ;  /* 0x0000000302027217 */ /* 0x000fe40003800200 */
.L_x_937:
[----:B------:R-:W-:Y:S02]  /*fcc0*/  ISETP.NE.AND P2, PT, R17, RZ, PT ;  /* 0x000000ff1100720c */ /* 0x000fe40003f45270 */
[----:B------:R-:W-:Y:S02]  /*fcd0*/  FMNMX.FTZ R3, R6, R165, !PT ;  /* 0x000000a506037209 */ /* 0x000fe40007810000 */
[----:B------:R-:W-:Y:S02]  /*fce0*/  ISETP.GT.AND P2, PT, R0, RZ, !P2 ;  /* 0x000000ff0000720c */ /* 0x000fe40005744270 */
        /* <DEDUP_REMOVED lines=38> */
[----:B------:R-:W-:Y:S02]  /*ff50*/  FMNMX.FTZ R3, R208, R3, !PT ;  /* 0x00000003d0037209 */ /* 0x000fe40007810000 */
[----:B------:R-:W-:Y:S02]  /*ff60*/  FMNMX.FTZ R169, R218, R169, !PT ;  /* 0x000000a9daa97209 */ /* 0x000fe40007810000 */
[----:B------:R-:W-:Y:S02]  /*ff70*/  ISETP.LT.OR P2, PT, R2, 0x12, P2 ;  /* 0x000000120200780c */ /* 0x000fe40001741670 */
[----:B------:R-:W-:Y:S02]  /*ff80*/  FMNMX.FTZ R169, R217, R169, !PT ;  /* 0x000000a9d9a97209 */ /* 0x000fe40007810000 */
[----:B------:R-:W-:Y:S02]  /*ff90*/  FSEL R45, R27, -INF , !P2 ;  /* 0xff8000001b2d7808 */ /* 0x000fe40005000000 */
[----:B------:R-:W-:Y:S01]  /*ffa0*/  FMNMX.FTZ R3, R212, R3, !PT ;  /* 0x00000003d4037209 */ /* 0x000fe20007810000 */
[----:B------:R-:W1:Y:S01]  /*ffb0*/  SHFL.BFLY PT, R5, R169, 0x2, 0x1f ;  /* 0x0c401f00a9057f89 */ /* 0x000e6200000e0000 */
[----:B------:R-:W-:Y:S02]  /*ffc0*/  ISETP.NE.AND P2, PT, R21, RZ, PT ;  /* 0x000000ff1500720c */ /* 0x000fe40003f45270 */
[----:B------:R-:W-:Y:S02]  /*ffd0*/  FMNMX.FTZ R4, R18, R166, !PT ;  /* 0x000000a612047209 */ /* 0x000fe40007810000 */
[----:B------:R-:W-:Y:S02]  /*ffe0*/  ISETP.GT.AND P2, PT, R0, 0x18, !P2 ;  /* 0x000000180000780c */ /* 0x000fe40005744270 */
[----:B------:R-:W-:Y:S02]  /*fff0*/  FMNMX.FTZ R3, R214, R3, !PT ;  /* 0x00000003d6037209 */ /* 0x000fe40007810000 */
[----:B------:R-:W-:Y:S02]  /*10000*/  FMNMX.FTZ R4, R9, R4, !PT ;  /* 0x0000000409047209 */ /* 0x000fe40007810000 */
[----:B------:R-:W-:Y:S01]  /*10010*/  ISETP.LT.OR P2, PT, R2, 0x19, P2 ;  /* 0x000000190200780c */ /* 0x000fe20001741670 */
[----:B------:R-:W2:Y:S01]  /*10020*/  SHFL.BFLY PT, R168, R3, 0x2, 0x1f ;  /* 0x0c401f0003a87f89 */ /* 0x000ea200000e0000 */
        /* <DEDUP_REMOVED lines=9> */
[----:B------:R-:W-:Y:S01]  /*100c0*/  FMNMX.FTZ R4, R205, R4, !PT ;  /* 0x00000004cd047209 */ /* 0x000fe20007810000 */
[----:B------:R-:W-:Y:S01]  /*100d0*/  LDSM.16.MT88.4 R28, [R225+0x2080] ;  /* 0x00208000e11c783b */ /* 0x000fe20000004200 */
[----:B------:R-:W-:Y:S02]  /*100e0*/  ISETP.GT.AND P1, PT, R0, 0x20, !P1 ;  /* 0x000000200000780c */ /* 0x000fe40004f24270 */
[----:B------:R-:W-:Y:S02]  /*100f0*/  FMNMX.FTZ R4, R206, R4, !PT ;  /* 0x00000004ce047209 */ /* 0x000fe40007810000 */
[----:B------:R-:W-:Y:S02]  /*10100*/  ISETP.LT.OR P1, PT, R2, 0x21, P1 ;  /* 0x000000210200780c */ /* 0x000fe40000f21670 */
[----:B------:R-:W-:Y:S02]  /*10110*/  ISETP.GT.AND P6, PT, R0, 0x21, !P6 ;  /* 0x000000210000780c */ /* 0x000fe400077c4270 */
[----:B------:R-:W-:Y:S02]  /*10120*/  FSEL R174, R42, -INF , !P1 ;  /* 0xff8000002aae7808 */ /* 0x000fe40004800000 */
[C---:B------:R-:W-:Y:S02]  /*10130*/  ISETP.GT.AND P5, PT, R0.reuse, 0x28, !P5 ;  /* 0x000000280000780c */ /* 0x040fe40006fa4270 */
[----:B------:R-:W-:Y:S02]  /*10140*/  ISETP.GT.AND P0, PT, R0, 0x29, !P0 ;  /* 0x000000290000780c */ /* 0x000fe40004704270 */
[C---:B------:R-:W-:Y:S02]  /*10150*/  ISETP.LT.OR P6, PT, R2.reuse, 0x22, P6 ;  /* 0x000000220200780c */ /* 0x040fe400037c1670 */
[C---:B------:R-:W-:Y:S02]  /*10160*/  ISETP.LT.OR P0, PT, R2.reuse, 0x2a, P0 ;  /* 0x0000002a0200780c */ /* 0x040fe40000701670 */
[----:B------:R-:W-:Y:S02]  /*10170*/  FSEL R172, R43, -INF , !P6 ;  /* 0xff8000002bac7808 */ /* 0x000fe40007000000 */
[----:B------:R-:W-:Y:S02]  /*10180*/  FSEL R22, R47, -INF , !P0 ;  /* 0xff8000002f167808 */ /* 0x000fe40004000000 */
[----:B------:R-:W-:Y:S04]  /*10190*/  ISETP.LT.OR P5, PT, R2, 0x29, P5 ;  /* 0x000000290200780c */ /* 0x000fe80002fa1670 */
[----:B------:R-:W-:Y:S02]  /*101a0*/  FSEL R173, R46, -INF , !P5 ;  /* 0xff8000002ead7808 */ /* 0x000fe40006800000 */
[----:B-1----:R-:W-:Y:S02]  /*101b0*/  FMNMX.FTZ R169, R169, R5, !PT ;  /* 0x00000005a9a97209 */ /* 0x002fe40007810000 */
[----:B--2---:R-:W-:Y:S02]  /*101c0*/  FMNMX.FTZ R168, R3, R168, !PT ;  /* 0x000000a803a87209 */ /* 0x004fe40007810000 */
[----:B------:R-:W-:Y:S01]  /*101d0*/  FMNMX.FTZ R3, R211, R4, !PT ;  /* 0x00000004d3037209 */ /* 0x000fe20007810000 */
[----:B------:R-:W1:Y:S03]  /*101e0*/  SHFL.BFLY PT, R5, R169, 0x1, 0x1f ;  /* 0x0c201f00a9057f89 */ /* 0x000e6600000e0000 */
[----:B------:R-:W-:Y:S04]  /*101f0*/  FMNMX.FTZ R3, R213, R3, !PT ;  /* 0x00000003d5037209 */ /* 0x000fe80007810000 */
[----:B------:R-:W-:Y:S01]  /*10200*/  FMNMX.FTZ R3, R215, R3, !PT ;  /* 0x00000003d7037209 */ /* 0x000fe20007810000 */
[----:B------:R-:W2:Y:S03]  /*10210*/  SHFL.BFLY PT, R7, R168, 0x1, 0x1f ;  /* 0x0c201f00a8077f89 */ /* 0x000ea600000e0000 */
[----:B------:R-:W-:Y:S05]  /*10220*/  FMNMX.FTZ R3, R216, R3, !PT ;  /* 0x00000003d8037209 */ /* 0x000fea0007810000 */
[----:B------:R-:W3:Y:S01]  /*10230*/  SHFL.BFLY PT, R8, R3, 0x2, 0x1f ;  /* 0x0c401f0003087f89 */ /* 0x000ee200000e0000 */
[----:B-1----:R-:W-:Y:S04]  /*10240*/  FMNMX.FTZ R169, R169, R5, !PT ;  /* 0x00000005a9a97209 */ /* 0x002fe80007810000 */
[C---:B------:R-:W-:Y:S01]  /*10250*/  FSETP.NEU.FTZ.AND P2, PT, R169.reuse, -INF , PT ;  /* 0xff800000a900780b */ /* 0x040fe20003f5d000 */
[----:B------:R-:W-:Y:S01]  /*10260*/  FMUL.FTZ R23, R169, c[0x0][0x2d0] ;  /* 0x0000b400a9177a20 */ /* 0x000fe20000410000 */
[----:B--2---:R-:W-:Y:S04]  /*10270*/  FMNMX.FTZ R168, R168, R7, !PT ;  /* 0x00000007a8a87209 */ /* 0x004fe80007810000 */
[----:B------:R-:W-:Y:S02]  /*10280*/  FSEL R23, R23, RZ, P2 ;  /* 0x000000ff17177208 */ /* 0x000fe40001000000 */
[C---:B------:R-:W-:Y:S01]  /*10290*/  FSETP.NEU.FTZ.AND P1, PT, R168.reuse, -INF , PT ;  /* 0xff800000a800780b */ /* 0x040fe20003f3d000 */
[----:B------:R-:W-:Y:S02]  /*102a0*/  FMUL.FTZ R48, R168, c[0x0][0x2d0] ;  /* 0x0000b400a8307a20 */ /* 0x000fe40000410000 */
[--C-:B------:R-:W-:Y:S01]  /*102b0*/  FFMA.FTZ R4, R32, c[0x0][0x2d0], -R23.reuse ;  /* 0x0000b40020047a23 */ /* 0x100fe20000010817 */
[----:B---3--:R-:W-:Y:S01]  /*102c0*/  FMNMX.FTZ R3, R3, R8, !PT ;  /* 0x0000000803037209 */ /* 0x008fe20007810000 */
[--C-:B------:R-:W-:Y:S01]  /*102d0*/  FFMA.FTZ R5, R193, c[0x0][0x2d0], -R23.reuse ;  /* 0x0000b400c1057a23 */ /* 0x100fe20000010817 */
[----:B------:R-:W-:Y:S01]  /*102e0*/  FSEL R48, R48, RZ, P1 ;  /* 0x000000ff30307208 */ /* 0x000fe20000800000 */
[----:B------:R1:W-:Y:S01]  /*102f0*/  MUFU.EX2 R25, R4 ;  /* 0x0000000400197308 */ /* 0x0003e20000000800 */
[--C-:B------:R-:W-:Y:S01]  /*10300*/  FFMA.FTZ R40, R198, c[0x0][0x2d0], -R23.reuse ;  /* 0x0000b400c6287a23 */ /* 0x100fe20000010817 */
[----:B------:R-:W2:Y:S02]  /*10310*/  SHFL.BFLY PT, R167, R3, 0x1, 0x1f ;  /* 0x0c201f0003a77f89 */ /* 0x000ea400000e0000 */
[--C-:B------:R-:W-:Y:S06]  /*10320*/  FFMA.FTZ R0, R19, c[0x0][0x2d0], -R48.reuse ;  /* 0x0000b40013007a23 */ /* 0x100fec0000010830 */
[----:B------:R3:W-:Y:S10]  /*10330*/  MUFU.EX2 R175, R5 ;  /* 0x0000000500af7308 */ /* 0x0007f40000000800 */
[----:B------:R-:W-:Y:S01]  /*10340*/  MUFU.EX2 R193, R0 ;  /* 0x0000000000c17308 */ /* 0x000fe20000000800 */
[----:B-1----:R-:W-:Y:S02]  /*10350*/  FMNMX.FTZ R4, R10, R170, !PT ;  /* 0x000000aa0a047209 */ /* 0x002fe40007810000 */
[----:B--2---:R-:W-:Y:S01]  /*10360*/  FMNMX.FTZ R167, R3, R167, !PT ;  /* 0x000000a703a77209 */ /* 0x004fe20007810000 */
[--C-:B------:R-:W-:Y:S01]  /*10370*/  FFMA.FTZ R3, R36, c[0x0][0x2d0], -R48.reuse ;  /* 0x0000b40024037a23 */ /* 0x100fe20000010830 */
[----:B------:R-:W-:Y:S01]  /*10380*/  FMNMX.FTZ R4, R11, R4, !PT ;  /* 0x000000040b047209 */ /* 0x000fe20007810000 */
[----:B------:R-:W-:Y:S01]  /*10390*/  LDSM.16.MT88.4 R36, [R226+0x2080] ;  /* 0x00208000e224783b */ /* 0x000fe20000004200 */
[C---:B------:R-:W-:Y:S01]  /*103a0*/  FSETP.NEU.FTZ.AND P0, PT, R167.reuse, -INF , PT ;  /* 0xff800000a700780b */ /* 0x040fe20003f1d000 */
[----:B------:R-:W-:Y:S02]  /*103b0*/  FMUL.FTZ R49, R167, c[0x0][0x2d0] ;  /* 0x0000b400a7317a20 */ /* 0x000fe40000410000 */
[----:B------:R1:W-:Y:S01]  /*103c0*/  MUFU.EX2 R223, R40 ;  /* 0x0000002800df7308 */ /* 0x0003e20000000800 */
[----:B---3--:R-:W-:Y:S01]  /*103d0*/  FMNMX.FTZ R5, R14, R4, !PT ;  /* 0x000000040e057209 */ /* 0x008fe20007810000 */
[--C-:B------:R-:W-:Y:S01]  /*103e0*/  FFMA.FTZ R4, R194, c[0x0][0x2d0], -R23.reuse ;  /* 0x0000b400c2047a23 */ /* 0x100fe20000010817 */
[----:B------:R-:W-:Y:S02]  /*103f0*/  FSEL R49, R49, RZ, P0 ;  /* 0x000000ff31317208 */ /* 0x000fe40000000000 */
[----:B------:R-:W-:Y:S05]  /*10400*/  FMNMX.FTZ R5, R15, R5, !PT ;  /* 0x000000050f057209 */ /* 0x000fea0007810000 */
[----:B------:R2:W-:Y:S01]  /*10410*/  MUFU.EX2 R192, R4 ;  /* 0x0000000400c07308 */ /* 0x0005e20000000800 */
[--C-:B-1----:R-:W-:Y:S09]  /*10420*/  FFMA.FTZ R40, R197, c[0x0][0x2d0], -R48.reuse ;  /* 0x0000b400c5287a23 */ /* 0x102ff20000010830 */
[----:B------:R1:W-:Y:S01]  /*10430*/  MUFU.EX2 R222, R40 ;  /* 0x0000002800de7308 */ /* 0x0003e20000000800 */
[----:B--2---:R-:W-:Y:S01]  /*10440*/  FMNMX.FTZ R4, R41, R5, !PT ;  /* 0x0000000529047209 */ /* 0x004fe20007810000 */
[--C-:B------:R-:W-:Y:S03]  /*10450*/  FFMA.FTZ R5, R195, c[0x0][0x2d0], -R23.reuse ;  /* 0x0000b400c3057a23 */ /* 0x100fe60000010817 */
[----:B------:R-:W-:Y:S05]  /*10460*/  FMNMX.FTZ R4, R45, R4, !PT ;  /* 0x000000042d047209 */ /* 0x000fea0007810000 */
[----:B------:R2:W3:Y:S10]  /*10470*/  MUFU.EX2 R42, R5 ;  /* 0x00000005002a7308 */ /* 0x0004f40000000800 */
[----:B------:R4:W-:Y:S01]  /*10480*/  MUFU.EX2 R195, R3 ;  /* 0x0000000300c37308 */ /* 0x0009e20000000800 */
[----:B-1----:R-:W-:Y:S09]  /*10490*/  FFMA.FTZ R40, R202, c[0x0][0x2d0], -R23 ;  /* 0x0000b400ca287a23 */ /* 0x002ff20000010817 */
[----:B------:R1:W-:Y:S01]  /*104a0*/  MUFU.EX2 R219, R40 ;  /* 0x0000002800db7308 */ /* 0x0003e20000000800 */
[----:B--2---:R-:W-:Y:S01]  /*104b0*/  FMNMX.FTZ R5, R171, R4, !PT ;  /* 0x00000004ab057209 */ /* 0x004fe20007810000 */
[--C-:B------:R-:W-:Y:S01]  /*104c0*/  FFMA.FTZ R4, R6, c[0x0][0x2d0], -R48.reuse ;  /* 0x0000b40006047a23 */ /* 0x100fe20000010830 */
[----:B---3--:R-:W-:Y:S02]  /*104d0*/  F2FP.PACK_AB R26, R42, R192 ;  /* 0x000000c02a1a723e */ /* 0x008fe400000000ff */
[----:B------:R-:W-:Y:S05]  /*104e0*/  FMNMX.FTZ R5, R44, R5, !PT ;  /* 0x000000052c057209 */ /* 0x000fea0007810000 */
[----:B------:R2:W-:Y:S01]  /*104f0*/  MUFU.EX2 R24, R4 ;  /* 0x0000000400187308 */ /* 0x0005e20000000800 */
[--C-:B----4-:R-:W-:Y:S09]  /*10500*/  FFMA.FTZ R3, R18, c[0x0][0x2d0], -R49.reuse ;  /* 0x0000b40012037a23 */ /* 0x110ff20000010831 */
[----:B------:R3:W-:Y:S01]  /*10510*/  MUFU.EX2 R250, R3 ;  /* 0x0000000300fa7308 */ /* 0x0007e20000000800 */
[--C-:B-1----:R-:W-:Y:S09]  /*10520*/  FFMA.FTZ R40, R201, c[0x0][0x2d0], -R48.reuse ;  /* 0x0000b400c9287a23 */ /* 0x102ff20000010830 */
[----:B------:R1:W-:Y:S01]  /*10530*/  MUFU.EX2 R202, R40 ;  /* 0x0000002800ca7308 */ /* 0x0003e20000000800 */
[----:B--2---:R-:W-:Y:S04]  /*10540*/  FMNMX.FTZ R4, R174, R5, !PT ;  /* 0x00000005ae047209 */ /* 0x004fe80007810000 */
[----:B------:R-:W-:Y:S01]  /*10550*/  FMNMX.FTZ R2, R172, R4, !PT ;  /* 0x00000004ac027209 */ /* 0x000fe20007810000 */
[--C-:B------:R-:W-:Y:S03]  /*10560*/  FFMA.FTZ R4, R12, c[0x0][0x2d0], -R49.reuse ;  /* 0x0000b4000c047a23 */ /* 0x100fe60000010831 */
[----:B------:R-:W-:Y:S01]  /*10570*/  FMNMX.FTZ R0, R173, R2, !PT ;  /* 0x00000002ad007209 */ /* 0x000fe20007810000 */
[----:B------:R-:W-:Y:S01]  /*10580*/  FFMA.FTZ R2, R33, c[0x0][0x2d0], -R48 ;  /* 0x0000b40021027a23 */ /* 0x000fe20000010830 */
[----:B------:R-:W-:Y:S01]  /*10590*/  MUFU.EX2 R249, R4 ;  /* 0x0000000400f97308 */ /* 0x000fe20000000800 */
[--C-:B---3--:R-:W-:Y:S01]  /*105a0*/  FFMA.FTZ R3, R9, c[0x0][0x2d0], -R49.reuse ;  /* 0x0000b40009037a23 */ /* 0x108fe20000010831 */
[----:B------:R-:W-:Y:S08]  /*105b0*/  FMNMX.FTZ R0, R22, R0, !PT ;  /* 0x0000000016007209 */ /* 0x000ff00007810000 */
[----:B------:R2:W3:Y:S01]  /*105c0*/  MUFU.EX2 R194, R2 ;  /* 0x0000000200c27308 */ /* 0x0004e20000000800 */
[--C-:B-1----:R-:W-:Y:S01]  /*105d0*/  FFMA.FTZ R40, R204, c[0x0][0x2d0], -R49.reuse ;  /* 0x0000b400cc287a23 */ /* 0x102fe20000010831 */
[----:B------:R-:W-:Y:S08]  /*105e0*/  MOV R204, R42 ;  /* 0x0000002a00cc7202 */ /* 0x000ff00000000f00 */
[----:B------:R-:W1:Y:S01]  /*105f0*/  MUFU.EX2 R251, R3 ;  /* 0x0000000300fb7308 */ /* 0x000e620000000800 */
[----:B--2---:R-:W2:Y:S01]  /*10600*/  SHFL.BFLY PT, R2, R0, 0x2, 0x1f ;  /* 0x0c401f0000027f89 */ /* 0x004ea200000e0000 */
[----:B---3--:R-:W-:Y:S02]  /*10610*/  F2FP.PACK_AB R27, R195, R194 ;  /* 0x000000c2c31b723e */ /* 0x008fe400000000ff */
[----:B-1----:R-:W-:Y:S02]  /*10620*/  F2FP.PACK_AB R32, R251, R250 ;  /* 0x000000fafb20723e */ /* 0x002fe400000000ff */
[----:B--2---:R-:W-:Y:S01]  /*10630*/  FMNMX.FTZ R3, R0, R2, !PT ;  /* 0x0000000200037209 */ /* 0x004fe20007810000 */
[----:B------:R-:W-:Y:S01]  /*10640*/  FFMA.FTZ R2, R13, c[0x0][0x2d0], -R49 ;  /* 0x0000b4000d027a23 */ /* 0x000fe20000010831 */
[----:B------:R-:W-:Y:S03]  /*10650*/  FSEL R0, R169, RZ, P2 ;  /* 0x000000ffa9007208 */ /* 0x000fe60001000000 */
[----:B------:R1:W2:Y:S01]  /*10660*/  MUFU.EX2 R252, R2 ;  /* 0x0000000200fc7308 */ /* 0x0002a20000000800 */
[----:B------:R-:W3:Y:S01]  /*10670*/  SHFL.BFLY PT, R4, R3, 0x1, 0x1f ;  /* 0x0c201f0003047f89 */ /* 0x000ee200000e0000 */
[----:B------:R-:W-:Y:S01]  /*10680*/  FADD.FTZ R0, -R0, R164 ;  /* 0x000000a400007221 */ /* 0x000fe20000010100 */
[----:B------:R-:W-:Y:S03]  /*10690*/  MOV R164, R25 ;  /* 0x0000001900a47202 */ /* 0x000fe60000000f00 */
[----:B------:R-:W-:Y:S04]  /*106a0*/  FMUL.FTZ R0, R0, c[0x0][0x2d0] ;  /* 0x0000b40000007a20 */ /* 0x000fe80000410000 */
[----:B------:R4:W5:Y:S01]  /*106b0*/  MUFU.EX2 R21, R0 ;  /* 0x0000000000157308 */ /* 0x0009620000000800 */
[----:B-1----:R-:W-:Y:S02]  /*106c0*/  FSEL R2, R168, RZ, P1 ;  /* 0x000000ffa8027208 */ /* 0x002fe40000800000 */
[----:B---3--:R-:W-:Y:S02]  /*106d0*/  FMNMX.FTZ R3, R3, R4, !PT ;  /* 0x0000000403037209 */ /* 0x008fe40007810000 */
[----:B--2---:R-:W-:Y:S01]  /*106e0*/  F2FP.PACK_AB R34, R252, R249 ;  /* 0x000000f9fc22723e */ /* 0x004fe200000000ff */
[----:B------:R-:W-:Y:S01]  /*106f0*/  FADD.FTZ R2, -R2, R165 ;  /* 0x000000a502027221 */ /* 0x000fe20000010100 */
[----:B------:R-:W-:Y:S01]  /*10700*/  MOV R165, R24 ;  /* 0x0000001800a57202 */ /* 0x000fe20000000f00 */
[----:B------:R-:W-:Y:S01]  /*10710*/  FMUL.FTZ R50, R3, c[0x0][0x2d0] ;  /* 0x0000b40003327a20 */ /* 0x000fe20000410000 */
[----:B------:R-:W-:Y:S01]  /*10720*/  F2FP.PACK_AB R24, R175, R164 ;  /* 0x000000a4af18723e */ /* 0x000fe200000000ff */
[----:B------:R-:W-:Y:S01]  /*10730*/  FMUL.FTZ R2, R2, c[0x0][0x2d0] ;  /* 0x0000b40002027a20 */ /* 0x000fe20000410000 */
[----:B----4-:R-:W-:Y:S01]  /*10740*/  FSEL R0, R167, RZ, P0 ;  /* 0x000000ffa7007208 */ /* 0x010fe20000000000 */
[----:B-----5:R-:W-:Y:S01]  /*10750*/  FMUL.FTZ R5, R21, R177 ;  /* 0x000000b115057220 */ /* 0x020fe20000410000 */
[----:B------:R-:W-:Y:S01]  /*10760*/  FSETP.NEU.FTZ.AND P0, PT, R3, -INF , PT ;  /* 0xff8000000300780b */ /* 0x000fe20003f1d000 */
[----:B------:R-:W1:Y:S01]  /*10770*/  MUFU.EX2 R20, R2 ;  /* 0x0000000200147308 */ /* 0x000e620000000800 */
[----:B------:R-:W-:Y:S01]  /*10780*/  F2FP.PACK_AB R25, R193, R165 ;  /* 0x000000a5c119723e */ /* 0x000fe200000000ff */
[----:B------:R-:W-:Y:S01]  /*10790*/  FADD.FTZ R0, -R0, R166 ;  /* 0x000000a600007221 */ /* 0x000fe20000010100 */
[----:B------:R-:W-:Y:S01]  /*107a0*/  FSEL R50, R50, RZ, P0 ;  /* 0x000000ff32327208 */ /* 0x000fe20000000000 */
[C---:B------:R-:W-:Y:S02]  /*107b0*/  FMUL.FTZ R16, R21.reuse, R188 ;  /* 0x000000bc15107220 */ /* 0x040fe40000410000 */
[----:B------:R-:W-:Y:S02]  /*107c0*/  FMUL.FTZ R0, R0, c[0x0][0x2d0] ;  /* 0x0000b40000007a20 */ /* 0x000fe40000410000 */
[--C-:B------:R-:W-:Y:S02]  /*107d0*/  FFMA.FTZ R4, R14, c[0x0][0x2d0], -R50.reuse ;  /* 0x0000b4000e047a23 */ /* 0x100fe40000010832 */
[----:B------:R2:W3:Y:S01]  /*107e0*/  MUFU.EX2 R2, R0 ;  /* 0x0000000000027308 */ /* 0x0004e20000000800 */
[C---:B------:R-:W-:Y:S02]  /*107f0*/  FMUL.FTZ R17, R21.reuse, R189 ;  /* 0x000000bd15117220 */ /* 0x040fe40000410000 */
[C---:B------:R-:W-:Y:S02]  /*10800*/  FMUL.FTZ R132, R21.reuse, R132 ;  /* 0x0000008415847220 */ /* 0x040fe40000410000 */
[C---:B------:R-:W-:Y:S02]  /*10810*/  FMUL.FTZ R133, R21.reuse, R133 ;  /* 0x0000008515857220 */ /* 0x040fe40000410000 */
[C---:B------:R-:W-:Y:S02]  /*10820*/  FMUL.FTZ R144, R21.reuse, R144 ;  /* 0x0000009015907220 */ /* 0x040fe40000410000 */
[C---:B------:R-:W-:Y:S01]  /*10830*/  FMUL.FTZ R145, R21.reuse, R145 ;  /* 0x0000009115917220 */ /* 0x040fe20000410000 */
[----:B------:R4:W-:Y:S01]  /*10840*/  MUFU.EX2 R247, R4 ;  /* 0x0000000400f77308 */ /* 0x0009e20000000800 */
[C---:B------:R-:W-:Y:S02]  /*10850*/  FMUL.FTZ R148, R21.reuse, R148 ;  /* 0x0000009415947220 */ /* 0x040fe40000410000 */
[----:B------:R-:W-:Y:S02]  /*10860*/  FMUL.FTZ R149, R21, R149 ;  /* 0x0000009515957220 */ /* 0x000fe40000410000 */
[C---:B-1----:R-:W-:Y:S02]  /*10870*/  FMUL.FTZ R6, R20.reuse, R178 ;  /* 0x000000b214067220 */ /* 0x042fe40000410000 */
[C---:B------:R-:W-:Y:S02]  /*10880*/  FMUL.FTZ R7, R20.reuse, R179 ;  /* 0x000000b314077220 */ /* 0x040fe40000410000 */
[C---:B------:R-:W-:Y:S02]  /*10890*/  FMUL.FTZ R18, R20.reuse, R190 ;  /* 0x000000be14127220 */ /* 0x040fe40000410000 */
[C---:B------:R-:W-:Y:S02]  /*108a0*/  FMUL.FTZ R19, R20.reuse, R191 ;  /* 0x000000bf14137220 */ /* 0x040fe40000410000 */
[----:B------:R-:W-:Y:S01]  /*108b0*/  FMUL.FTZ R134, R20, R134 ;  /* 0x0000008614867220 */ /* 0x000fe20000410000 */
[----:B------:R-:W-:Y:S01]  /*108c0*/  LDSM.16.MT88.4 R188, [R225+0x3080] ;  /* 0x00308000e1bc783b */ /* 0x000fe20000004200 */
[--C-:B--2---:R-:W-:Y:S02]  /*108d0*/  FFMA.FTZ R0, R10, c[0x0][0x2d0], -R50.reuse ;  /* 0x0000b4000a007a23 */ /* 0x104fe40000010832 */
[C---:B---3--:R-:W-:Y:S02]  /*108e0*/  FMUL.FTZ R8, R2.reuse, R180 ;  /* 0x000000b402087220 */ /* 0x048fe40000410000 */
[----:B------:R1:W-:Y:S01]  /*108f0*/  MUFU.EX2 R245, R0 ;  /* 0x0000000000f57308 */ /* 0x0003e20000000800 */
[C---:B------:R-:W-:Y:S02]  /*10900*/  FMUL.FTZ R9, R2.reuse, R181 ;  /* 0x000000b502097220 */ /* 0x040fe40000410000 */
[C---:B------:R-:W-:Y:S02]  /*10910*/  FMUL.FTZ R12, R2.reuse, R184 ;  /* 0x000000b8020c7220 */ /* 0x040fe40000410000 */
[--C-:B----4-:R-:W-:Y:S02]  /*10920*/  FFMA.FTZ R4, R15, c[0x0][0x2d0], -R50.reuse ;  /* 0x0000b4000f047a23 */ /* 0x110fe40000010832 */
[----:B------:R-:W-:Y:S02]  /*10930*/  FMUL.FTZ R13, R2, R185 ;  /* 0x000000b9020d7220 */ /* 0x000fe40000410000 */
[----:B------:R-:W-:Y:S01]  /*10940*/  FMUL.FTZ R135, R20, R135 ;  /* 0x0000008714877220 */ /* 0x000fe20000410000 */
[----:B------:R2:W3:Y:S01]  /*10950*/  MUFU.EX2 R248, R4 ;  /* 0x0000000400f87308 */ /* 0x0004e20000000800 */
[C---:B------:R-:W-:Y:S02]  /*10960*/  FMUL.FTZ R136, R2.reuse, R136 ;  /* 0x0000008802887220 */ /* 0x040fe40000410000 */
[C---:B------:R-:W-:Y:S02]  /*10970*/  FMUL.FTZ R137, R2.reuse, R137 ;  /* 0x0000008902897220 */ /* 0x040fe40000410000 */
[C---:B------:R-:W-:Y:S02]  /*10980*/  FMUL.FTZ R140, R2.reuse, R140 ;  /* 0x0000008c028c7220 */ /* 0x040fe40000410000 */
[----:B------:R-:W-:Y:S02]  /*10990*/  FMUL.FTZ R141, R2, R141 ;  /* 0x0000008d028d7220 */ /* 0x000fe40000410000 */
[C---:B------:R-:W-:Y:S02]  /*109a0*/  FMUL.FTZ R146, R20.reuse, R146 ;  /* 0x0000009214927220 */ /* 0x040fe40000410000 */
[C---:B------:R-:W-:Y:S02]  /*109b0*/  FMUL.FTZ R147, R20.reuse, R147 ;  /* 0x0000009314937220 */ /* 0x040fe40000410000 */
[C---:B------:R-:W-:Y:S02]  /*109c0*/  FMUL.FTZ R150, R20.reuse, R150 ;  /* 0x0000009614967220 */ /* 0x040fe40000410000 */
[----:B-1----:R-:W-:Y:S02]  /*109d0*/  FFMA.FTZ R0, R11, c[0x0][0x2d0], -R50 ;  /* 0x0000b4000b007a23 */ /* 0x002fe40000010832 */
[----:B------:R-:W-:Y:S02]  /*109e0*/  FMUL.FTZ R151, R20, R151 ;  /* 0x0000009714977220 */ /* 0x000fe40000410000 */
[----:B------:R1:W4:Y:S01]  /*109f0*/  MUFU.EX2 R246, R0 ;  /* 0x0000000000f67308 */ /* 0x0003220000000800 */
[C---:B------:R-:W-:Y:S02]  /*10a00*/  FMUL.FTZ R152, R2.reuse, R152 ;  /* 0x0000009802987220 */ /* 0x040fe40000410000 */
[----:B------:R-:W-:Y:S02]  /*10a10*/  FMUL.FTZ R153, R2, R153 ;  /* 0x0000009902997220 */ /* 0x000fe40000410000 */
[C---:B--2---:R-:W-:Y:S01]  /*10a20*/  FMUL.FTZ R4, R21.reuse, R176 ;  /* 0x000000b015047220 */ /* 0x044fe20000410000 */
[----:B---3--:R-:W-:Y:S01]  /*10a30*/  F2FP.PACK_AB R35, R248, R247 ;  /* 0x000000f7f823723e */ /* 0x008fe200000000ff */
[C---:B------:R-:W-:Y:S02]  /*10a40*/  FMUL.FTZ R156, R2.reuse, R156 ;  /* 0x0000009c029c7220 */ /* 0x040fe40000410000 */
[----:B------:R-:W-:Y:S02]  /*10a50*/  FMUL.FTZ R157, R2, R157 ;  /* 0x0000009d029d7220 */ /* 0x000fe40000410000 */
[C---:B------:R-:W-:Y:S01]  /*10a60*/  FMUL.FTZ R160, R21.reuse, R160 ;  /* 0x000000a015a07220 */ /* 0x040fe20000410000 */
[-C--:B------:R-:W-:Y:S05]  /*10a70*/  HMMA.16816.F32 R4, R24, R28.reuse, R4 ;  /* 0x0000001c1804723c */ /* 0x080fea0000001804 */
[----:B------:R-:W-:Y:S02]  /*10a80*/  FMUL.FTZ R161, R21, R161 ;  /* 0x000000a115a17220 */ /* 0x000fe40000410000 */
[C---:B------:R-:W-:Y:S02]  /*10a90*/  FMUL.FTZ R162, R20.reuse, R162 ;  /* 0x000000a214a27220 */ /* 0x040fe40000410000 */
[----:B------:R-:W-:Y:S03]  /*10aa0*/  FMUL.FTZ R163, R20, R163 ;  /* 0x000000a314a37220 */ /* 0x000fe60000410000 */
[----:B-1----:R-:W-:Y:S01]  /*10ab0*/  FSEL R0, R3, RZ, P0 ;  /* 0x000000ff03007208 */ /* 0x002fe20000000000 */
[C---:B------:R-:W-:Y:S01]  /*10ac0*/  FMUL.FTZ R52, R21.reuse, R52 ;  /* 0x0000003415347220 */ /* 0x040fe20000410000 */
[----:B----4-:R-:W-:Y:S01]  /*10ad0*/  F2FP.PACK_AB R33, R246, R245 ;  /* 0x000000f5f621723e */ /* 0x010fe200000000ff */
[C---:B------:R-:W-:Y:S01]  /*10ae0*/  FMUL.FTZ R53, R21.reuse, R53 ;  /* 0x0000003515357220 */ /* 0x040fe20000410000 */
[----:B------:R-:W-:Y:S01]  /*10af0*/  ISETP.GT.AND P0, PT, R242, UR8, PT ;  /* 0x00000008f2007c0c */ /* 0x000fe2000bf04270 */
[----:B------:R-:W-:Y:S02]  /*10b00*/  FADD.FTZ R0, -R0, R170 ;  /* 0x000000aa00007221 */ /* 0x000fe40000010100 */
[----:B------:R-:W-:Y:S02]  /*10b10*/  FMUL.FTZ R54, R20, R54 ;  /* 0x0000003614367220 */ /* 0x000fe40000410000 */
[----:B------:R-:W-:Y:S02]  /*10b20*/  FMUL.FTZ R0, R0, c[0x0][0x2d0] ;  /* 0x0000b40000007a20 */ /* 0x000fe40000410000 */
[----:B------:R-:W-:Y:S02]  /*10b30*/  FMUL.FTZ R55, R20, R55 ;  /* 0x0000003714377220 */ /* 0x000fe40000410000 */
[C---:B------:R-:W-:Y:S02]  /*10b40*/  FMUL.FTZ R56, R2.reuse, R56 ;  /* 0x0000003802387220 */ /* 0x040fe40000410000 */
[----:B------:R-:W1:Y:S01]  /*10b50*/  MUFU.EX2 R0, R0 ;  /* 0x0000000000007308 */ /* 0x000e620000000800 */
        /* <DEDUP_REMOVED lines=11> */
[----:B------:R-:W-:Y:S02]  /*10c10*/  FMUL.FTZ R72, R2, R72 ;  /* 0x0000004802487220 */ /* 0x000fe40000410000 */
[C---:B-1----:R-:W-:Y:S02]  /*10c20*/  FMUL.FTZ R10, R0.reuse, R182 ;  /* 0x000000b6000a7220 */ /* 0x042fe40000410000 */
[C---:B------:R-:W-:Y:S02]  /*10c30*/  FMUL.FTZ R11, R0.reuse, R183 ;  /* 0x000000b7000b7220 */ /* 0x040fe40000410000 */
        /* <DEDUP_REMOVED lines=10> */
[----:B------:R-:W1:Y:S03]  /*10ce0*/  LDSM.16.MT88.4 R28, [R228+0x2080] ;  /* 0x00208000e41c783b */ /* 0x000e660000004200 */
[C---:B------:R-:W-:Y:S02]  /*10cf0*/  FMUL.FTZ R155, R0.reuse, R155 ;  /* 0x0000009b009b7220 */ /* 0x040fe40000410000 */
[C---:B------:R-:W-:Y:S02]  /*10d00*/  FMUL.FTZ R158, R0.reuse, R158 ;  /* 0x0000009e009e7220 */ /* 0x040fe40000410000 */
[-C--:B------:R-:W-:Y:S04]  /*10d10*/  HMMA.16816.F32 R132, R24, R36.reuse, R132 ;  /* 0x000000241884723c */ /* 0x080fe80000001884 */
[C---:B------:R-:W-:Y:S02]  /*10d20*/  FMUL.FTZ R159, R0.reuse, R159 ;  /* 0x0000009f009f7220 */ /* 0x040fe40000410000 */
[C---:B------:R-:W-:Y:S02]  /*10d30*/  FMUL.FTZ R58, R0.reuse, R58 ;  /* 0x0000003a003a7220 */ /* 0x040fe40000410000 */
[C---:B------:R-:W-:Y:S04]  /*10d40*/  HMMA.16816.F32 R136, R32.reuse, R36, R136 ;  /* 0x000000242088723c */ /* 0x040fe80000001888 */
[C---:B------:R-:W-:Y:S02]  /*10d50*/  FMUL.FTZ R59, R0.reuse, R59 ;  /* 0x0000003b003b7220 */ /* 0x040fe40000410000 */
[C---:B------:R-:W-:Y:S02]  /*10d60*/  FMUL.FTZ R62, R0.reuse, R62 ;  /* 0x0000003e003e7220 */ /* 0x040fe40000410000 */
[-C--:B------:R-:W-:Y:S04]  /*10d70*/  HMMA.16816.F32 R140, R32, R38.reuse, R140 ;  /* 0x00000026208c723c */ /* 0x080fe8000000188c */
[----:B------:R-:W-:Y:S02]  /*10d80*/  FMUL.FTZ R63, R0, R63 ;  /* 0x0000003f003f7220 */ /* 0x000fe40000410000 */
[----:B------:R-:W-:Y:S02]  /*10d90*/  FMUL.FTZ R73, R2, R73 ;  /* 0x0000004902497220 */ /* 0x000fe40000410000 */
[C---:B------:R-:W-:Y:S01]  /*10da0*/  HMMA.16816.F32 R144, R24.reuse, R38, R144 ;  /* 0x000000261890723c */ /* 0x040fe20000001890 */
[----:B------:R-:W2:Y:S03]  /*10db0*/  LDSM.16.MT88.4 R36, [R227+0x2080] ;  /* 0x00208000e324783b */ /* 0x000ea60000004200 */
        /* <DEDUP_REMOVED lines=17> */
[-C--:B--2---:R-:W-:Y:S04]  /*10ed0*/  HMMA.16816.F32 R52, R24, R36.reuse, R52 ;  /* 0x000000241834723c */ /* 0x084fe80000001834 */
[C---:B------:R-:W-:Y:S02]  /*10ee0*/  FMUL.FTZ R86, R20.reuse, R86 ;  /* 0x0000005614567220 */ /* 0x040fe40000410000 */
[----:B------:R-:W-:Y:S02]  /*10ef0*/  FMUL.FTZ R87, R20, R87 ;  /* 0x0000005714577220 */ /* 0x000fe40000410000 */
[C---:B------:R-:W-:Y:S04]  /*10f00*/  HMMA.16816.F32 R56, R32.reuse, R36, R56 ;  /* 0x000000242038723c */ /* 0x040fe80000001838 */
[C---:B------:R-:W-:Y:S02]  /*10f10*/  FMUL.FTZ R88, R2.reuse, R88 ;  /* 0x0000005802587220 */ /* 0x040fe40000410000 */
[----:B------:R-:W-:Y:S02]  /*10f20*/  FMUL.FTZ R89, R2, R89 ;  /* 0x0000005902597220 */ /* 0x000fe40000410000 */
[-C--:B------:R-:W-:Y:S04]  /*10f30*/  HMMA.16816.F32 R60, R32, R38.reuse, R60 ;  /* 0x00000026203c723c */ /* 0x080fe8000000183c */
[----:B------:R-:W-:Y:S02]  /*10f40*/  FFMA.FTZ R36, R196, c[0x0][0x2d0], -R23 ;  /* 0x0000b400c4247a23 */ /* 0x000fe40000010817 */
[C---:B------:R-:W-:Y:S02]  /*10f50*/  FMUL.FTZ R90, R0.reuse, R90 ;  /* 0x0000005a005a7220 */ /* 0x040fe40000410000 */
[C---:B------:R-:W-:Y:S01]  /*10f60*/  HMMA.16816.F32 R64, R24.reuse, R38, R64 ;  /* 0x000000261840723c */ /* 0x040fe20000001840 */
[----:B------:R2:W-:Y:S03]  /*10f70*/  MUFU.EX2 R244, R36 ;  /* 0x0000002400f47308 */ /* 0x0005e60000000800 */
        /* <DEDUP_REMOVED lines=10> */
[-C--:B------:R-:W-:Y:S01]  /*11020*/  HMMA.16816.F32 R76, R32, R30.reuse, R76 ;  /* 0x0000001e204c723c */ /* 0x080fe2000000184c */
[----:B--2---:R-:W1:Y:S03]  /*11030*/  LDSM.16.MT88.4 R36, [R226+0x3880] ;  /* 0x00388000e224783b */ /* 0x004e660000004200 */
[----:B------:R-:W-:Y:S02]  /*11040*/  FFMA.FTZ R28, R199, c[0x0][0x2d0], -R48 ;  /* 0x0000b400c71c7a23 */ /* 0x000fe40000010830 */
[C---:B------:R-:W-:Y:S01]  /*11050*/  FMUL.FTZ R99, R20.reuse, R99 ;  /* 0x0000006314637220 */ /* 0x040fe20000410000 */
[----:B------:R2:W-:Y:S01]  /*11060*/  MUFU.EX2 R199, R40 ;  /* 0x0000002800c77308 */ /* 0x0005e20000000800 */
[C---:B------:R-:W-:Y:S04]  /*11070*/  HMMA.16816.F32 R80, R24.reuse, R30, R80 ;  /* 0x0000001e1850723c */ /* 0x040fe80000001850 */
[C---:B------:R-:W-:Y:S02]  /*11080*/  FMUL.FTZ R100, R21.reuse, R100 ;  /* 0x0000006415647220 */ /* 0x040fe40000410000 */
[----:B------:R-:W-:Y:S02]  /*11090*/  FMUL.FTZ R101, R21, R101 ;  /* 0x0000006515657220 */ /* 0x000fe40000410000 */
[C---:B------:R-:W-:Y:S01]  /*110a0*/  FMUL.FTZ R102, R20.reuse, R102 ;  /* 0x0000006614667220 */ /* 0x040fe20000410000 */
[----:B------:R3:W-:Y:S03]  /*110b0*/  MUFU.EX2 R221, R28 ;  /* 0x0000001c00dd7308 */ /* 0x0007e60000000800 */
[----:B------:R-:W-:Y:S02]  /*110c0*/  FMUL.FTZ R103, R20, R103 ;  /* 0x0000006714677220 */ /* 0x000fe40000410000 */
[C---:B------:R-:W-:Y:S02]  /*110d0*/  FMUL.FTZ R104, R2.reuse, R104 ;  /* 0x0000006802687220 */ /* 0x040fe40000410000 */
[----:B------:R-:W-:Y:S02]  /*110e0*/  FMUL.FTZ R105, R2, R105 ;  /* 0x0000006902697220 */ /* 0x000fe40000410000 */
[C---:B------:R-:W-:Y:S02]  /*110f0*/  FMUL.FTZ R106, R0.reuse, R106 ;  /* 0x0000006a006a7220 */ /* 0x040fe40000410000 */
[----:B------:R-:W-:Y:S02]  /*11100*/  FMUL.FTZ R107, R0, R107 ;  /* 0x0000006b006b7220 */ /* 0x000fe40000410000 */
[C---:B------:R-:W-:Y:S02]  /*11110*/  FMUL.FTZ R108, R2.reuse, R108 ;  /* 0x0000006c026c7220 */ /* 0x040fe40000410000 */
[----:B--2---:R-:W-:Y:S02]  /*11120*/  FFMA.FTZ R40, R205, c[0x0][0x2d0], -R49 ;  /* 0x0000b400cd287a23 */ /* 0x004fe40000010831 */
[----:B------:R-:W2:Y:S01]  /*11130*/  LDL.LU R205, [R1+0x20] ;  /* 0x0000200001cd7983 */ /* 0x000ea20000300800 */
[----:B------:R-:W-:Y:S01]  /*11140*/  FMUL.FTZ R109, R2, R109 ;  /* 0x0000006d026d7220 */ /* 0x000fe20000410000 */
[----:B------:R4:W-:Y:S01]  /*11150*/  MUFU.EX2 R198, R40 ;  /* 0x0000002800c67308 */ /* 0x0009e20000000800 */
[C---:B------:R-:W-:Y:S02]  /*11160*/  FMUL.FTZ R110, R0.reuse, R110 ;  /* 0x0000006e006e7220 */ /* 0x040fe40000410000 */
[----:B------:R-:W-:Y:S01]  /*11170*/  FMUL.FTZ R111, R0, R111 ;  /* 0x0000006f006f7220 */ /* 0x000fe20000410000 */
[-C--:B-1----:R-:W-:Y:S03]  /*11180*/  HMMA.16816.F32 R84, R24, R36.reuse, R84 ;  /* 0x000000241854723c */ /* 0x082fe60000001854 */
[----:B---3--:R-:W-:Y:S02]  /*11190*/  FFMA.FTZ R28, R200, c[0x0][0x2d0], -R23 ;  /* 0x0000b400c81c7a23 */ /* 0x008fe40000010817 */
[C---:B------:R-:W-:Y:S02]  /*111a0*/  FMUL.FTZ R112, R21.reuse, R112 ;  /* 0x0000007015707220 */ /* 0x040fe40000410000 */
[----:B------:R1:W-:Y:S01]  /*111b0*/  MUFU.EX2 R220, R28 ;  /* 0x0000001c00dc7308 */ /* 0x0003e20000000800 */
[C---:B------:R-:W-:Y:S04]  /*111c0*/  HMMA.16816.F32 R88, R32.reuse, R36, R88 ;  /* 0x000000242058723c */ /* 0x040fe80000001858 */
[----:B------:R-:W-:Y:S02]  /*111d0*/  FMUL.FTZ R113, R21, R113 ;  /* 0x0000007115717220 */ /* 0x000fe40000410000 */
[C---:B------:R-:W-:Y:S02]  /*111e0*/  FMUL.FTZ R114, R20.reuse, R114 ;  /* 0x0000007214727220 */ /* 0x040fe40000410000 */
[-C--:B------:R-:W-:Y:S04]  /*111f0*/  HMMA.16816.F32 R92, R32, R38.reuse, R92 ;  /* 0x00000026205c723c */ /* 0x080fe8000000185c */
[----:B----4-:R-:W-:Y:S02]  /*11200*/  FFMA.FTZ R40, R171, c[0x0][0x2d0], -R50 ;  /* 0x0000b400ab287a23 */ /* 0x010fe40000010832 */
[----:B------:R-:W-:Y:S01]  /*11210*/  FFMA.FTZ R36, R203, c[0x0][0x2d0], -R48 ;  /* 0x0000b400cb247a23 */ /* 0x000fe20000010830 */
[----:B------:R-:W-:Y:S01]  /*11220*/  MOV R203, R195 ;  /* 0x000000c300cb7202 */ /* 0x000fe20000000f00 */
[C---:B------:R-:W-:Y:S02]  /*11230*/  HMMA.16816.F32 R96, R24.reuse, R38, R96 ;  /* 0x000000261860723c */ /* 0x040fe40000001860 */
[----:B------:R3:W-:Y:S02]  /*11240*/  MUFU.EX2 R201, R36 ;  /* 0x0000002400c97308 */ /* 0x0007e40000000800 */
[C---:B------:R-:W-:Y:S02]  /*11250*/  FMUL.FTZ R115, R20.reuse, R115 ;  /* 0x0000007314737220 */ /* 0x040fe40000410000 */
[C---:B------:R-:W-:Y:S01]  /*11260*/  FMUL.FTZ R116, R21.reuse, R116 ;  /* 0x0000007415747220 */ /* 0x040fe20000410000 */
[----:B-1----:R-:W1:Y:S01]  /*11270*/  LDSM.16.MT88.4 R28, [R228+0x3880] ;  /* 0x00388000e41c783b */ /* 0x002e620000004200 */
        /* <DEDUP_REMOVED lines=8> */
[--C-:B---3--:R-:W-:Y:S02]  /*11300*/  FFMA.FTZ R36, R51, c[0x0][0x2d0], -R49.reuse ;  /* 0x0000b40033247a23 */ /* 0x108fe40000010831 */
[----:B------:R-:W-:Y:S02]  /*11310*/  FMUL.FTZ R125, R2, R125 ;  /* 0x0000007d027d7220 */ /* 0x000fe40000410000 */
[----:B------:R3:W4:Y:S01]  /*11320*/  MUFU.EX2 R200, R36 ;  /* 0x0000002400c87308 */ /* 0x0007220000000800 */
[C---:B------:R-:W-:Y:S02]  /*11330*/  FMUL.FTZ R126, R0.reuse, R126 ;  /* 0x0000007e007e7220 */ /* 0x040fe40000410000 */
[----:B------:R-:W-:Y:S02]  /*11340*/  FMUL.FTZ R127, R0, R127 ;  /* 0x0000007f007f7220 */ /* 0x000fe40000410000 */
[C---:B------:R-:W-:Y:S02]  /*11350*/  FMUL.FTZ R128, R21.reuse, R128 ;  /* 0x0000008015807220 */ /* 0x040fe40000410000 */
[----:B------:R-:W-:Y:S02]  /*11360*/  FMUL.FTZ R129, R21, R129 ;  /* 0x0000008115817220 */ /* 0x000fe40000410000 */
[C---:B------:R-:W-:Y:S02]  /*11370*/  FMUL.FTZ R130, R20.reuse, R130 ;  /* 0x0000008214827220 */ /* 0x040fe40000410000 */
[----:B------:R-:W-:Y:S01]  /*11380*/  FMUL.FTZ R131, R20, R131 ;  /* 0x0000008314837220 */ /* 0x000fe20000410000 */
[-C--:B-1----:R-:W-:Y:S01]  /*11390*/  HMMA.16816.F32 R100, R24, R28.reuse, R100 ;  /* 0x0000001c1864723c */ /* 0x082fe20000001864 */
[----:B---3--:R-:W1:Y:S07]  /*113a0*/  LDSM.16.MT88.4 R36, [R227+0x3880] ;  /* 0x00388000e324783b */ /* 0x008e6e0000004200 */
[C---:B------:R-:W-:Y:S07]  /*113b0*/  HMMA.16816.F32 R104, R32.reuse, R28, R104 ;  /* 0x0000001c2068723c */ /* 0x040fee0000001868 */
[----:B------:R-:W-:Y:S01]  /*113c0*/  FFMA.FTZ R28, R206, c[0x0][0x2d0], -R49 ;  /* 0x0000b400ce1c7a23 */ /* 0x000fe20000010831 */
[-C--:B------:R-:W-:Y:S03]  /*113d0*/  HMMA.16816.F32 R108, R32, R30.reuse, R108 ;  /* 0x0000001e206c723c */ /* 0x080fe6000000186c */
[----:B------:R3:W5:Y:S01]  /*113e0*/  MUFU.EX2 R197, R28 ;  /* 0x0000001c00c57308 */ /* 0x0007620000000800 */
[----:B------:R-:W-:Y:S04]  /*113f0*/  MOV R206, R194 ;  /* 0x000000c200ce7202 */ /* 0x000fe80000000f00 */
[C---:B------:R-:W-:Y:S05]  /*11400*/  HMMA.16816.F32 R112, R24.reuse, R30, R112 ;  /* 0x0000001e1870723c */ /* 0x040fea0000001870 */
[----:B------:R4:W-:Y:S01]  /*11410*/  MUFU.EX2 R194, R40 ;  /* 0x0000002800c27308 */ /* 0x0009e20000000800 */
[--C-:B---3--:R-:W-:Y:S02]  /*11420*/  FFMA.FTZ R28, R41, c[0x0][0x2d0], -R50.reuse ;  /* 0x0000b400291c7a23 */ /* 0x108fe40000010832 */
[-C--:B-1----:R-:W-:Y:S07]  /*11430*/  HMMA.16816.F32 R116, R24, R36.reuse, R116 ;  /* 0x000000241874723c */ /* 0x082fee0000001874 */
[----:B------:R1:W-:Y:S01]  /*11440*/  MUFU.EX2 R196, R28 ;  /* 0x0000001c00c47308 */ /* 0x0003e20000000800 */
[----:B----4-:R-:W-:Y:S01]  /*11450*/  LDSM.16.MT88.4 R40, [R226+0x2880] ;  /* 0x00288000e228783b */ /* 0x010fe20000004200 */
[C---:B------:R-:W-:Y:S07]  /*11460*/  HMMA.16816.F32 R120, R32.reuse, R36, R120 ;  /* 0x000000242078723c */ /* 0x040fee0000001878 */
[--C-:B------:R-:W-:Y:S01]  /*11470*/  FFMA.FTZ R36, R44, c[0x0][0x2d0], -R50.reuse ;  /* 0x0000b4002c247a23 */ /* 0x100fe20000010832 */
[-C--:B------:R-:W-:Y:S03]  /*11480*/  HMMA.16816.F32 R124, R32, R38.reuse, R124 ;  /* 0x00000026207c723c */ /* 0x080fe6000000187c */
[----:B------:R-:W3:Y:S04]  /*11490*/  MUFU.EX2 R51, R36 ;  /* 0x0000002400337308 */ /* 0x000ee80000000800 */
[----:B------:R-:W-:Y:S01]  /*114a0*/  F2FP.PACK_AB R32, R199, R200 ;  /* 0x000000c8c720723e */ /* 0x000fe200000000ff */
[----:B------:R-:W-:Y:S04]  /*114b0*/  HMMA.16816.F32 R128, R24, R38, R128 ;  /* 0x000000261880723c */ /* 0x000fe80000001880 */
[----:B-1----:R-:W-:Y:S01]  /*114c0*/  FFMA.FTZ R28, R45, c[0x0][0x2d0], -R50 ;  /* 0x0000b4002d1c7a23 */ /* 0x002fe20000010832 */
[----:B-----5:R-:W-:Y:S01]  /*114d0*/  F2FP.PACK_AB R34, R197, R198 ;  /* 0x000000c6c522723e */ /* 0x020fe200000000ff */
[----:B------:R-:W-:Y:S01]  /*114e0*/  LDSM.16.MT88.4 R44, [R228+0x2880] ;  /* 0x00288000e42c783b */ /* 0x000fe20000004200 */
[----:B------:R-:W-:Y:S01]  /*114f0*/  F2FP.PACK_AB R24, R223, R244 ;  /* 0x000000f4df18723e */ /* 0x000fe200000000ff */
[----:B------:R1:W4:Y:S01]  /*11500*/  MUFU.EX2 R195, R28 ;  /* 0x0000001c00c37308 */ /* 0x0003220000000800 */
[----:B------:R-:W-:Y:S03]  /*11510*/  F2FP.PACK_AB R25, R221, R222 ;  /* 0x000000dedd19723e */ /* 0x000fe600000000ff */
[----:B------:R-:W-:Y:S02]  /*11520*/  F2FP.PACK_AB R26, R219, R220 ;  /* 0x000000dcdb1a723e */ /* 0x000fe400000000ff */
[----:B------:R-:W-:Y:S02]  /*11530*/  F2FP.PACK_AB R27, R201, R202 ;  /* 0x000000cac91b723e */ /* 0x000fe400000000ff */
[----:B---3--:R-:W-:Y:S01]  /*11540*/  F2FP.PACK_AB R35, R51, R194 ;  /* 0x000000c23323723e */ /* 0x008fe200000000ff */
[----:B------:R-:W-:Y:S08]  /*11550*/  LDSM.16.MT88.4 R36, [R227+0x2880] ;  /* 0x00288000e324783b */ /* 0x000ff00000004200 */
[----:B-1----:R-:W1:Y:S01]  /*11560*/  LDSM.16.MT88.4 R28, [R225+0x2880] ;  /* 0x00288000e11c783b */ /* 0x002e620000004200 */
[----:B----4-:R-:W-:Y:S01]  /*11570*/  F2FP.PACK_AB R33, R195, R196 ;  /* 0x000000c4c321723e */ /* 0x010fe200000000ff */
[-C--:B-1----:R-:W-:Y:S08]  /*11580*/  HMMA.16816.F32 R4, R24, R28.reuse, R4 ;  /* 0x0000001c1804723c */ /* 0x082ff00000001804 */
[C---:B------:R-:W-:Y:S08]  /*11590*/  HMMA.16816.F32 R8, R32.reuse, R28, R8 ;  /* 0x0000001c2008723c */ /* 0x040ff00000001808 */
[-C--:B------:R-:W-:Y:S08]  /*115a0*/  HMMA.16816.F32 R12, R32, R30.reuse, R12 ;  /* 0x0000001e200c723c */ /* 0x080ff0000000180c */
[C---:B------:R-:W-:Y:S01]  /*115b0*/  HMMA.16816.F32 R16, R24.reuse, R30, R16 ;  /* 0x0000001e1810723c */ /* 0x040fe20000001810 */
[----:B------:R-:W1:Y:S07]  /*115c0*/  LDSM.16.MT88.4 R28, [R225+0x4080] ;  /* 0x00408000e11c783b */ /* 0x000e6e0000004200 */
[-C--:B------:R-:W-:Y:S08]  /*115d0*/  HMMA.16816.F32 R132, R24, R40.reuse, R132 ;  /* 0x000000281884723c */ /* 0x080ff00000001884 */
[C---:B------:R-:W-:Y:S07]  /*115e0*/  HMMA.16816.F32 R136, R32.reuse, R40, R136 ;  /* 0x000000282088723c */ /* 0x040fee0000001888 */
[--C-:B------:R-:W-:Y:S01]  /*115f0*/  FFMA.FTZ R40, R209, c[0x0][0x2d0], -R23.reuse ;  /* 0x0000b400d1287a23 */ /* 0x100fe20000010817 */
[-C--:B------:R-:W-:Y:S04]  /*11600*/  HMMA.16816.F32 R140, R32, R42.reuse, R140 ;  /* 0x0000002a208c723c */ /* 0x080fe8000000188c */
[----:B------:R-:W-:Y:S02]  /*11610*/  MOV R209, R192 ;  /* 0x000000c000d17202 */ /* 0x000fe40000000f00 */
[----:B------:R3:W-:Y:S02]  /*11620*/  MUFU.EX2 R192, R40 ;  /* 0x0000002800c07308 */ /* 0x0007e40000000800 */
[C---:B------:R-:W-:Y:S08]  /*11630*/  HMMA.16816.F32 R144, R24.reuse, R42, R144 ;  /* 0x0000002a1890723c */ /* 0x040ff00000001890 */
[-C--:B------:R-:W-:Y:S08]  /*11640*/  HMMA.16816.F32 R148, R24, R44.reuse, R148 ;  /* 0x0000002c1894723c */ /* 0x080ff00000001894 */
[C---:B------:R-:W-:Y:S04]  /*11650*/  HMMA.16816.F32 R152, R32.reuse, R44, R152 ;  /* 0x0000002c2098723c */ /* 0x040fe80000001898 */
[--C-:B---3--:R-:W-:Y:S01]  /*11660*/  FFMA.FTZ R40, R210, c[0x0][0x2d0], -R23.reuse ;  /* 0x0000b400d2287a23 */ /* 0x108fe20000010817 */
[----:B------:R-:W-:Y:S03]  /*11670*/  MOV R210, R193 ;  /* 0x000000c100d27202 */ /* 0x000fe60000000f00 */
[-C--:B------:R-:W-:Y:S01]  /*11680*/  HMMA.16816.F32 R156, R32, R46.reuse, R156 ;  /* 0x0000002e209c723c */ /* 0x080fe2000000189c */
[----:B------:R3:W-:Y:S07]  /*11690*/  MUFU.EX2 R193, R40 ;  /* 0x0000002800c17308 */ /* 0x0007ee0000000800 */
[C---:B------:R-:W-:Y:S08]  /*116a0*/  HMMA.16816.F32 R160, R24.reuse, R46, R160 ;  /* 0x0000002e18a0723c */ /* 0x040ff000000018a0 */
[-C--:B------:R-:W-:Y:S08]  /*116b0*/  HMMA.16816.F32 R52, R24, R36.reuse, R52 ;  /* 0x000000241834723c */ /* 0x080ff00000001834 */
[C---:B------:R-:W-:Y:S01]  /*116c0*/  HMMA.16816.F32 R56, R32.reuse, R36, R56 ;  /* 0x000000242038723c */ /* 0x040fe20000001838 */
[----:B---3--:R-:W3:Y:S06]  /*116d0*/  LDSM.16.MT88.4 R40, [R226+0x4080] ;  /* 0x00408000e228783b */ /* 0x008eec0000004200 */
[--C-:B------:R-:W-:Y:S01]  /*116e0*/  FFMA.FTZ R36, R207, c[0x0][0x2d0], -R48.reuse ;  /* 0x0000b400cf247a23 */ /* 0x100fe20000010830 */
[-C--:B------:R-:W-:Y:S04]  /*116f0*/  HMMA.16816.F32 R60, R32, R38.reuse, R60 ;  /* 0x00000026203c723c */ /* 0x080fe8000000183c */
[----:B------:R-:W-:Y:S02]  /*11700*/  MOV R207, R175 ;  /* 0x000000af00cf7202 */ /* 0x000fe40000000f00 */
[----:B------:R4:W-:Y:S02]  /*11710*/  MUFU.EX2 R175, R36 ;  /* 0x0000002400af7308 */ /* 0x0009e40000000800 */
[C---:B------:R-:W-:Y:S08]  /*11720*/  HMMA.16816.F32 R64, R24.reuse, R38, R64 ;  /* 0x000000261840723c */ /* 0x040ff00000001840 */
[-C--:B-1----:R-:W-:Y:S08]  /*11730*/  HMMA.16816.F32 R68, R24, R28.reuse, R68 ;  /* 0x0000001c1844723c */ /* 0x082ff00000001844 */
[C---:B------:R-:W-:Y:S04]  /*11740*/  HMMA.16816.F32 R72, R32.reuse, R28, R72 ;  /* 0x0000001c2048723c */ /* 0x040fe80000001848 */
[--C-:B----4-:R-:W-:Y:S04]  /*11750*/  FFMA.FTZ R36, R208, c[0x0][0x2d0], -R48.reuse ;  /* 0x0000b400d0247a23 */ /* 0x110fe80000010830 */
[-C--:B------:R-:W-:Y:S01]  /*11760*/  HMMA.16816.F32 R76, R32, R30.reuse, R76 ;  /* 0x0000001e204c723c */ /* 0x080fe2000000184c */
[----:B------:R-:W4:Y:S01]  /*11770*/  LDL.LU R208, [R1+0x18] ;  /* 0x0000180001d07983 */ /* 0x000f220000300800 */
[----:B------:R1:W-:Y:S06]  /*11780*/  MUFU.EX2 R171, R36 ;  /* 0x0000002400ab7308 */ /* 0x0003ec0000000800 */
[C---:B------:R-:W-:Y:S01]  /*11790*/  HMMA.16816.F32 R80, R24.reuse, R30, R80 ;  /* 0x0000001e1850723c */ /* 0x040fe20000001850 */
[----:B------:R-:W-:Y:S07]  /*117a0*/  LDSM.16.MT88.4 R28, [R227+0x4080] ;  /* 0x00408000e31c783b */ /* 0x000fee0000004200 */
[-C--:B---3--:R-:W-:Y:S08]  /*117b0*/  HMMA.16816.F32 R84, R24, R40.reuse, R84 ;  /* 0x000000281854723c */ /* 0x088ff00000001854 */
[C---:B------:R-:W-:Y:S04]  /*117c0*/  HMMA.16816.F32 R88, R32.reuse, R40, R88 ;  /* 0x000000282058723c */ /* 0x040fe80000001858 */
[--C-:B-1----:R-:W-:Y:S02]  /*117d0*/  FFMA.FTZ R36, R218, c[0x0][0x2d0], -R23.reuse ;  /* 0x0000b400da247a23 */ /* 0x102fe40000010817 */
[----:B------:R-:W-:Y:S01]  /*117e0*/  FFMA.FTZ R23, R217, c[0x0][0x2d0], -R23 ;  /* 0x0000b400d9177a23 */ /* 0x000fe20000010817 */
[----:B------:R-:W-:Y:S01]  /*117f0*/  MOV R217, R165 ;  /* 0x000000a500d97202 */ /* 0x000fe20000000f00 */
[-C--:B------:R-:W-:Y:S01]  /*11800*/  HMMA.16816.F32 R92, R32, R42.reuse, R92 ;  /* 0x0000002a205c723c */ /* 0x080fe2000000185c */
[----:B------:R1:W-:Y:S01]  /*11810*/  MUFU.EX2 R170, R36 ;  /* 0x0000002400aa7308 */ /* 0x0003e20000000800 */
[----:B------:R-:W3:Y:S06]  /*11820*/  LDL.LU R218, [R1+0x14] ;  /* 0x0000140001da7983 */ /* 0x000eec0000300800 */
[C---:B------:R-:W-:Y:S01]  /*11830*/  HMMA.16816.F32 R96, R24.reuse, R42, R96 ;  /* 0x0000002a1860723c */ /* 0x040fe20000001860 */
[----:B------:R-:W-:Y:S02]  /*11840*/  LDSM.16.MT88.4 R40, [R227+0x3080] ;  /* 0x00308000e328783b */ /* 0x000fe40000004200 */
[----:B------:R5:W-:Y:S06]  /*11850*/  MUFU.EX2 R166, R23 ;  /* 0x0000001700a67308 */ /* 0x000bec0000000800 */
[----:B-1----:R-:W1:Y:S03]  /*11860*/  LDSM.16.MT88.4 R36, [R228+0x4080] ;  /* 0x00408000e424783b */ /* 0x002e660000004200 */
[--C-:B-----5:R-:W-:Y:S02]  /*11870*/  FFMA.FTZ R23, R212, c[0x0][0x2d0], -R48.reuse ;  /* 0x0000b400d4177a23 */ /* 0x120fe40000010830 */
[----:B------:R-:W-:Y:S01]  /*11880*/  FFMA.FTZ R48, R214, c[0x0][0x2d0], -R48 ;  /* 0x0000b400d6307a23 */ /* 0x000fe20000010830 */
[----:B------:R-:W-:Y:S01]  /*11890*/  MOV R214, R164 ;  /* 0x000000a400d67202 */ /* 0x000fe20000000f00 */
[----:B------:R5:W-:Y:S01]  /*118a0*/  MUFU.EX2 R165, R23 ;  /* 0x0000001700a57308 */ /* 0x000be20000000800 */
[----:B------:R-:W2:Y:S09]  /*118b0*/  LDL.LU R212, [R1+0x1c] ;  /* 0x00001c0001d47983 */ /* 0x000eb20000300800 */
[----:B------:R-:W-:Y:S01]  /*118c0*/  MUFU.EX2 R164, R48 ;  /* 0x0000003000a47308 */ /* 0x000fe20000000800 */
[--C-:B-----5:R-:W-:Y:S01]  /*118d0*/  FFMA.FTZ R23, R211, c[0x0][0x2d0], -R49.reuse ;  /* 0x0000b400d3177a23 */ /* 0x120fe20000010831 */
[-C--:B-1----:R-:W-:Y:S08]  /*118e0*/  HMMA.16816.F32 R100, R24, R36.reuse, R100 ;  /* 0x000000241864723c */ /* 0x082ff00000001864 */
[----:B------:R1:W-:Y:S01]  /*118f0*/  MUFU.EX2 R48, R23 ;  /* 0x0000001700307308 */ /* 0x0003e20000000800 */
[C---:B------:R-:W-:Y:S08]  /*11900*/  HMMA.16816.F32 R104, R32.reuse, R36, R104 ;  /* 0x000000242068723c */ /* 0x040ff00000001868 */
[-C--:B------:R-:W-:Y:S08]  /*11910*/  HMMA.16816.F32 R108, R32, R38.reuse, R108 ;  /* 0x00000026206c723c */ /* 0x080ff0000000186c */
[C---:B------:R-:W-:Y:S01]  /*11920*/  HMMA.16816.F32 R112, R24.reuse, R38, R112 ;  /* 0x000000261870723c */ /* 0x040fe20000001870 */
[----:B------:R-:W-:Y:S03]  /*11930*/  LDSM.16.MT88.4 R36, [R228+0x3080] ;  /* 0x00308000e424783b */ /* 0x000fe60000004200 */
[--C-:B-1----:R-:W-:Y:S04]  /*11940*/  FFMA.FTZ R23, R213, c[0x0][0x2d0], -R49.reuse ;  /* 0x0000b400d5177a23 */ /* 0x102fe80000010831 */
[-C--:B------:R-:W-:Y:S01]  /*11950*/  HMMA.16816.F32 R116, R24, R28.reuse, R116 ;  /* 0x0000001c1874723c */ /* 0x080fe20000001874 */
[----:B------:R1:W5:Y:S07]  /*11960*/  MUFU.EX2 R47, R23 ;  /* 0x00000017002f7308 */ /* 0x00036e0000000800 */
[C---:B------:R-:W-:Y:S08]  /*11970*/  HMMA.16816.F32 R120, R32.reuse, R28, R120 ;  /* 0x0000001c2078723c */ /* 0x040ff00000001878 */
[-C--:B------:R-:W-:Y:S01]  /*11980*/  HMMA.16816.F32 R124, R32, R30.reuse, R124 ;  /* 0x0000001e207c723c */ /* 0x080fe2000000187c */
[----:B------:R-:W4:Y:S07]  /*11990*/  LDSM.16.MT88.4 R32, [R226+0x3080] ;  /* 0x00308000e220783b */ /* 0x000f2e0000004200 */
[----:B------:R-:W-:Y:S04]  /*119a0*/  HMMA.16816.F32 R128, R24, R30, R128 ;  /* 0x0000001e1880723c */ /* 0x000fe80000001880 */
[--C-:B-1----:R-:W-:Y:S01]  /*119b0*/  FFMA.FTZ R23, R215, c[0x0][0x2d0], -R49.reuse ;  /* 0x0000b400d7177a23 */ /* 0x102fe20000010831 */
[----:B-----5:R-:W-:Y:S01]  /*119c0*/  F2FP.PACK_AB R28, R47, R48 ;  /* 0x000000302f1c723e */ /* 0x020fe200000000ff */
[----:B------:R-:W-:Y:S01]  /*119d0*/  FFMA.FTZ R49, R216, c[0x0][0x2d0], -R49 ;  /* 0x0000b400d8317a23 */ /* 0x000fe20000010831 */
[----:B------:R-:W-:Y:S01]  /*119e0*/  F2FP.PACK_AB R24, R193, R192 ;  /* 0x000000c0c118723e */ /* 0x000fe200000000ff */
[----:B------:R1:W-:Y:S01]  /*119f0*/  MUFU.EX2 R46, R23 ;  /* 0x00000017002e7308 */ /* 0x0003e20000000800 */
[----:B------:R-:W-:Y:S03]  /*11a00*/  F2FP.PACK_AB R25, R171, R175 ;  /* 0x000000afab19723e */ /* 0x000fe600000000ff */
[----:B------:R-:W-:Y:S02]  /*11a10*/  F2FP.PACK_AB R26, R166, R170 ;  /* 0x000000aaa61a723e */ /* 0x000fe400000000ff */
[----:B------:R-:W-:Y:S04]  /*11a20*/  F2FP.PACK_AB R27, R164, R165 ;  /* 0x000000a5a41b723e */ /* 0x000fe800000000ff */
[----:B------:R-:W5:Y:S03]  /*11a30*/  MUFU.EX2 R49, R49 ;  /* 0x0000003100317308 */ /* 0x000f660000000800 */
[-C--:B------:R-:W-:Y:S01]  /*11a40*/  HMMA.16816.F32 R176, R24, R188.reuse, R4 ;  /* 0x000000bc18b0723c */ /* 0x080fe20000001804 */
[----:B------:R-:W2:Y:S02]  /*11a50*/  LDSM.16.MT88.4 R4, [R225+0x4880] ;  /* 0x00488000e104783b */ /* 0x000ea40000004200 */
[--C-:B-1----:R-:W-:Y:S04]  /*11a60*/  FFMA.FTZ R23, R174, c[0x0][0x2d0], -R50.reuse ;  /* 0x0000b400ae177a23 */ /* 0x102fe80000010832 */
[----:B------:R1:W-:Y:S01]  /*11a70*/  MUFU.EX2 R44, R23 ;  /* 0x00000017002c7308 */ /* 0x0003e20000000800 */
[----:B-----5:R-:W-:Y:S01]  /*11a80*/  F2FP.PACK_AB R30, R49, R46 ;  /* 0x0000002e311e723e */ /* 0x020fe200000000ff */
[--C-:B-1----:R-:W-:Y:S08]  /*11a90*/  FFMA.FTZ R23, R172, c[0x0][0x2d0], -R50.reuse ;  /* 0x0000b400ac177a23 */ /* 0x102ff00000010832 */
[----:B------:R1:W5:Y:S02]  /*11aa0*/  MUFU.EX2 R45, R23 ;  /* 0x00000017002d7308 */ /* 0x0003640000000800 */
[--C-:B-1----:R-:W-:Y:S01]  /*11ab0*/  FFMA.FTZ R23, R173, c[0x0][0x2d0], -R50.reuse ;  /* 0x0000b400ad177a23 */ /* 0x102fe20000010832 */
[----:B-----5:R-:W-:Y:S01]  /*11ac0*/  F2FP.PACK_AB R29, R45, R44 ;  /* 0x0000002c2d1d723e */ /* 0x020fe200000000ff */
[----:B------:R-:W-:Y:S06]  /*11ad0*/  FFMA.FTZ R50, R22, c[0x0][0x2d0], -R50 ;  /* 0x0000b40016327a23 */ /* 0x000fec0000010832 */
[----:B------:R-:W-:Y:S10]  /*11ae0*/  MUFU.EX2 R23, R23 ;  /* 0x0000001700177308 */ /* 0x000ff40000000800 */
[----:B------:R-:W1:Y:S02]  /*11af0*/  MUFU.EX2 R50, R50 ;  /* 0x0000003200327308 */ /* 0x000e640000000800 */
[----:B-1----:R-:W-:Y:S07]  /*11b00*/  F2FP.PACK_AB R31, R50, R23 ;  /* 0x00000017321f723e */ /* 0x002fee00000000ff */
[C---:B------:R-:W-:Y:S01]  /*11b10*/  HMMA.16816.F32 R180, R28.reuse, R188, R8 ;  /* 0x000000bc1cb4723c */ /* 0x040fe20000001808 */
[----:B------:R-:W1:Y:S07]  /*11b20*/  LDSM.16.MT88.4 R8, [R226+0x4880] ;  /* 0x00488000e208783b */ /* 0x000e6e0000004200 */
[-C--:B------:R-:W-:Y:S01]  /*11b30*/  HMMA.16816.F32 R184, R28, R190.reuse, R12 ;  /* 0x000000be1cb8723c */ /* 0x080fe2000000180c */
[----:B------:R-:W5:Y:S07]  /*11b40*/  LDSM.16.MT88.4 R12, [R228+0x4880] ;  /* 0x00488000e40c783b */ /* 0x000f6e0000004200 */
[C---:B------:R-:W-:Y:S01]  /*11b50*/  HMMA.16816.F32 R188, R24.reuse, R190, R16 ;  /* 0x000000be18bc723c */ /* 0x040fe20000001810 */
[----:B------:R-:W1:Y:S07]  /*11b60*/  LDSM.16.MT88.4 R16, [R227+0x4880] ;  /* 0x00488000e310783b */ /* 0x000e6e0000004200 */
[-C--:B----4-:R-:W-:Y:S08]  /*11b70*/  HMMA.16816.F32 R132, R24, R32.reuse, R132 ;  /* 0x000000201884723c */ /* 0x090ff00000001884 */
[C---:B------:R-:W-:Y:S08]  /*11b80*/  HMMA.16816.F32 R136, R28.reuse, R32, R136 ;  /* 0x000000201c88723c */ /* 0x040ff00000001888 */
[-C--:B------:R-:W-:Y:S04]  /*11b90*/  HMMA.16816.F32 R140, R28, R34.reuse, R140 ;  /* 0x000000221c8c723c */ /* 0x080fe8000000188c */
[----:B---3--:R-:W-:Y:S04]  /*11ba0*/  FFMA.FTZ R20, R20, R218, R217 ;  /* 0x000000da14147223 */ /* 0x008fe800000100d9 */
[C---:B------:R-:W-:Y:S04]  /*11bb0*/  HMMA.16816.F32 R144, R24.reuse, R34, R144 ;  /* 0x000000221890723c */ /* 0x040fe80000001890 */
[----:B------:R-:W-:Y:S04]  /*11bc0*/  FADD.FTZ R20, R210, R20 ;  /* 0x00000014d2147221 */ /* 0x000fe80000010000 */
[-C--:B------:R-:W-:Y:S04]  /*11bd0*/  HMMA.16816.F32 R148, R24, R36.reuse, R148 ;  /* 0x000000241894723c */ /* 0x080fe80000001894 */
[----:B------:R-:W-:Y:S04]  /*11be0*/  FADD.FTZ R20, R206, R20 ;  /* 0x00000014ce147221 */ /* 0x000fe80000010000 */
[C---:B------:R-:W-:Y:S08]  /*11bf0*/  HMMA.16816.F32 R152, R28.reuse, R36, R152 ;  /* 0x000000241c98723c */ /* 0x040ff00000001898 */
[-C--:B------:R-:W-:Y:S08]  /*11c00*/  HMMA.16816.F32 R156, R28, R38.reuse, R156 ;  /* 0x000000261c9c723c */ /* 0x080ff0000000189c */
[C---:B------:R-:W-:Y:S04]  /*11c10*/  HMMA.16816.F32 R160, R24.reuse, R38, R160 ;  /* 0x0000002618a0723c */ /* 0x040fe800000018a0 */
[----:B--2---:R-:W-:Y:S04]  /*11c20*/  FFMA.FTZ R21, R21, R212, R214 ;  /* 0x000000d415157223 */ /* 0x004fe800000100d6 */
[-C--:B------:R-:W-:Y:S08]  /*11c30*/  HMMA.16816.F32 R52, R24, R40.reuse, R52 ;  /* 0x000000281834723c */ /* 0x080ff00000001834 */
[C---:B------:R-:W-:Y:S08]  /*11c40*/  HMMA.16816.F32 R56, R28.reuse, R40, R56 ;  /* 0x000000281c38723c */ /* 0x040ff00000001838 */
[-C--:B------:R-:W-:Y:S08]  /*11c50*/  HMMA.16816.F32 R60, R28, R42.reuse, R60 ;  /* 0x0000002a1c3c723c */ /* 0x080ff0000000183c */
[C---:B------:R-:W-:Y:S08]  /*11c60*/  HMMA.16816.F32 R64, R24.reuse, R42, R64 ;  /* 0x0000002a1840723c */ /* 0x040ff00000001840 */
[-C--:B------:R-:W-:Y:S08]  /*11c70*/  HMMA.16816.F32 R68, R24, R4.reuse, R68 ;  /* 0x000000041844723c */ /* 0x080ff00000001844 */
[C---:B------:R-:W-:Y:S07]  /*11c80*/  HMMA.16816.F32 R72, R28.reuse, R4, R72 ;  /* 0x000000041c48723c */ /* 0x040fee0000001848 */
[----:B------:R-:W-:Y:S01]  /*11c90*/  FFMA.FTZ R4, R2, R208, R250 ;  /* 0x000000d002047223 */ /* 0x000fe200000100fa */
[-C--:B------:R-:W-:Y:S04]  /*11ca0*/  HMMA.16816.F32 R76, R28, R6.reuse, R76 ;  /* 0x000000061c4c723c */ /* 0x080fe8000000184c */
[----:B------:R-:W-:Y:S02]  /*11cb0*/  FADD.FTZ R4, R251, R4 ;  /* 0x00000004fb047221 */ /* 0x000fe40000010000 */
[----:B------:R-:W-:Y:S02]  /*11cc0*/  FADD.FTZ R2, R207, R21 ;  /* 0x00000015cf027221 */ /* 0x000fe40000010000 */
[C---:B------:R-:W-:Y:S04]  /*11cd0*/  HMMA.16816.F32 R80, R24.reuse, R6, R80 ;  /* 0x000000061850723c */ /* 0x040fe80000001850 */
[----:B------:R-:W-:Y:S02]  /*11ce0*/  FADD.FTZ R5, R249, R4 ;  /* 0x00000004f9057221 */ /* 0x000fe40000010000 */
[----:B------:R-:W-:Y:S02]  /*11cf0*/  FFMA.FTZ R4, R0, R205, R245 ;  /* 0x000000cd00047223 */ /* 0x000fe400000100f5 */
        /* <DEDUP_REMOVED lines=12> */
[-C--:B-----5:R-:W-:Y:S04]  /*11dc0*/  HMMA.16816.F32 R100, R24, R12.reuse, R100 ;  /* 0x0000000c1864723c */ /* 0x0a0fe80000001864 */
        /* <DEDUP_REMOVED lines=29> */
[----:B------:R-:W-:Y:S01]  /*11fa0*/  FADD.FTZ R0, R170, R5 ;  /* 0x00000005aa007221 */ /* 0x000fe20000010000 */
[----:B------:R-:W-:Y:S01]  /*11fb0*/  MOV R170, R3 ;  /* 0x0000000300aa7202 */ /* 0x000fe20000000f00 */
        /* <DEDUP_REMOVED lines=9> */
[----:B------:R-:W-:Y:S01]  /*12050*/  FADD.FTZ R4, R49, R4 ;  /* 0x0000000431047221 */ /* 0x000fe20000010000 */
[----:B------:R2:W-:Y:S01]  /*12060*/  STL [R1+0x14], R5 ;  /* 0x0000140501007387 */ /* 0x0005e20000100800 */
[----:B------:R-:W-:Y:S03]  /*12070*/  FADD.FTZ R2, R23, R2 ;  /* 0x0000000217027221 */ /* 0x000fe60000010000 */
[----:B------:R2:W-:Y:S01]  /*12080*/  STL [R1+0x18], R4 ;  /* 0x0000180401007387 */ /* 0x0005e20000100800 */
[----:B------:R-:W-:Y:S05]  /*12090*/  FADD.FTZ R2, R50, R2 ;  /* 0x0000000232027221 */ /* 0x000fea0000010000 */
[----:B------:R2:W-:Y:S01]  /*120a0*/  STL [R1+0x20], R2 ;  /* 0x0000200201007387 */ /* 0x0005e20000100800 */
[----:B-1----:R-:W-:Y:S04]  /*120b0*/  IADD3 R0, R242, -0x1, RZ ;  /* 0xfffffffff2007810 */ /* 0x002fe80007ffe0ff */
[----:B------:R-:W-:Y:S01]  /*120c0*/  MOV R242, R0 ;  /* 0x0000000000f27202 */ /* 0x000fe20000000f00 */
[----:B------:R-:W-:-:S05]  /*120d0*/  @P0 BRA `(.L_x_941) ;  /* 0xffffbdb000000947 */ /* 0x000fca000383ffff */
.L_x_924:
[----:B-12---:R-:W2:Y:S04]  /*120e0*/  LDL.LU R0, [R1+0x1c] ;  /* 0x00001c0001007983 */ /* 0x006ea80000300800 */
        /* <DEDUP_REMOVED lines=21> */
[----:B------:R-:W-:Y:S01]  /*12240*/  MOV R0, RZ ;  /* 0x000000ff00007202 */ /* 0x000fe20000000f00 */
[----:B--2---:R-:W-:-:S03]  /*12250*/  FADD.FTZ R9, R9, R4 ;  /* 0x0000000409097221 */ /* 0x004fc60000010000 */
[----:B------:R-:W-:Y:S02]  /*12260*/  FSETP.NE.FTZ.AND P3, PT, R5, RZ, PT ;  /* 0x000000ff0500720b */ /* 0x000fe40003f75000 */
[----:B------:R-:W-:Y:S01]  /*12270*/  MOV R4, RZ ;  /* 0x000000ff00047202 */ /* 0x000fe20000000f00 */
[----:B---3--:R-:W-:Y:S01]  /*12280*/  FADD.FTZ R6, R6, R7 ;  /* 0x0000000706067221 */ /* 0x008fe20000010000 */
[----:B------:R-:W-:Y:S01]  /*12290*/  FSETP.NE.FTZ.AND P2, PT, R9, RZ, PT ;  /* 0x000000ff0900720b */ /* 0x000fe20003f55000 */
[----:B----4-:R-:W-:-:S03]  /*122a0*/  FADD.FTZ R8, R2, R8 ;  /* 0x0000000802087221 */ /* 0x010fc60000010000 */
[----:B------:R-:W-:Y:S02]  /*122b0*/  FSETP.NE.FTZ.AND P1, PT, R6, RZ, PT ;  /* 0x000000ff0600720b */ /* 0x000fe40003f35000 */
[----:B------:R-:W-:-:S03]  /*122c0*/  MOV R2, RZ ;  /* 0x000000ff00027202 */ /* 0x000fc60000000f00 */
[----:B------:R-:W1:Y:S01]  /*122d0*/  @P3 MUFU.RCP R0, R5 ;  /* 0x0000000500003308 */ /* 0x000e620000001000 */
[----:B------:R-:W-:-:S07]  /*122e0*/  FSETP.NE.FTZ.AND P0, PT, R8, RZ, PT ;  /* 0x000000ff0800720b */ /* 0x000fce0003f15000 */
[----:B------:R-:W-:Y:S01]  /*122f0*/  @P2 MUFU.RCP R4, R9 ;  /* 0x0000000900042308 */ /* 0x000fe20000001000 */
[----:B-1----:R-:W-:-:S07]  /*12300*/  FMUL.FTZ R176, R0, R176 ;  /* 0x000000b000b07220 */ /* 0x002fce0000410000 */
[----:B------:R-:W1:Y:S01]  /*12310*/  @P1 MUFU.RCP R2, R6 ;  /* 0x0000000600021308 */ /* 0x000e620000001000 */
[C---:B------:R-:W-:Y:S02]  /*12320*/  FMUL.FTZ R47, R0.reuse, R177 ;  /* 0x000000b1002f7220 */ /* 0x040fe40000410000 */
[C---:B------:R-:W-:Y:S02]  /*12330*/  FMUL.FTZ R188, R0.reuse, R188 ;  /* 0x000000bc00bc7220 */ /* 0x040fe40000410000 */
[C---:B------:R-:W-:Y:S02]  /*12340*/  FMUL.FTZ R45, R0.reuse, R189 ;  /* 0x000000bd002d7220 */ /* 0x040fe40000410000 */
[C---:B------:R-:W-:Y:S01]  /*12350*/  FMUL.FTZ R132, R0.reuse, R132 ;  /* 0x0000008400847220 */ /* 0x040fe20000410000 */
[----:B------:R-:W-:Y:S01]  /*12360*/  @P1 MUFU.LG2 R7, R6 ;  /* 0x0000000600071308 */ /* 0x000fe20000000c00 */
[C---:B------:R-:W-:Y:S02]  /*12370*/  FMUL.FTZ R49, R0.reuse, R133 ;  /* 0x0000008500317220 */ /* 0x040fe40000410000 */
        /* <DEDUP_REMOVED lines=12> */
[C---:B------:R-:W-:Y:S01]  /*12440*/  FMUL.FTZ R68, R0.reuse, R68 ;  /* 0x0000004400447220 */ /* 0x040fe20000410000 */
[----:B------:R-:W-:Y:S01]  /*12450*/  @P0 MUFU.LG2 R6, R8 ;  /* 0x0000000800060308 */ /* 0x000fe20000000c00 */
        /* <DEDUP_REMOVED lines=19> */
[----:B------:R1:W2:Y:S01]  /*12590*/  @P0 MUFU.RCP R0, R8 ;  /* 0x0000000800000308 */ /* 0x0002a20000001000 */
[C---:B------:R-:W-:Y:S02]  /*125a0*/  FMUL.FTZ R185, R2.reuse, R185 ;  /* 0x000000b902b97220 */ /* 0x040fe40000410000 */
[C---:B------:R-:W-:Y:S02]  /*125b0*/  FMUL.FTZ R136, R2.reuse, R136 ;  /* 0x0000008802887220 */ /* 0x040fe40000410000 */
[C---:B------:R-:W-:Y:S02]  /*125c0*/  FMUL.FTZ R137, R2.reuse, R137 ;  /* 0x0000008902897220 */ /* 0x040fe40000410000 */
[----:B------:R-:W-:-:S02]  /*125d0*/  FMUL.FTZ R140, R2, R140 ;  /* 0x0000008c028c7220 */ /* 0x000fc40000410000 */
[C---:B------:R-:W-:Y:S02]  /*125e0*/  FMUL.FTZ R141, R2.reuse, R141 ;  /* 0x0000008d028d7220 */ /* 0x040fe40000410000 */
[C---:B------:R-:W-:Y:S02]  /*125f0*/  FMUL.FTZ R152, R2.reuse, R152 ;  /* 0x0000009802987220 */ /* 0x040fe40000410000 */
[C---:B------:R-:W-:Y:S02]  /*12600*/  FMUL.FTZ R153, R2.reuse, R153 ;  /* 0x0000009902997220 */ /* 0x040fe40000410000 */
[C---:B------:R-:W-:Y:S01]  /*12610*/  FMUL.FTZ R156, R2.reuse, R156 ;  /* 0x0000009c029c7220 */ /* 0x040fe20000410000 */
[----:B-1----:R-:W-:Y:S01]  /*12620*/  @P0 MOV R8, 0x3f317218 ;  /* 0x3f31721800080802 */ /* 0x002fe20000000f00 */
        /* <DEDUP_REMOVED lines=55> */
[C---:B--2---:R-:W-:Y:S02]  /*129a0*/  FMUL.FTZ R182, R0.reuse, R182 ;  /* 0x000000b600b67220 */ /* 0x044fe40000410000 */
        /* <DEDUP_REMOVED lines=30> */
[----:B------:R-:W-:Y:S01]  /*12b90*/  FMUL.FTZ R127, R0, R127 ;  /* 0x0000007f007f7220 */ /* 0x000fe20000410000 */
[----:B------:R-:W-:Y:S01]  /*12ba0*/  @P1 MOV R0, 0x3f317218 ;  /* 0x3f31721800001802 */ /* 0x000fe20000000f00 */
[----:B------:R-:W-:-:S02]  /*12bb0*/  @P2 FMUL.FTZ R5, R2, c[0x0][0x2d0] ;  /* 0x0000b40002052a20 */ /* 0x000fc40000410000 */
[----:B------:R-:W-:Y:S02]  /*12bc0*/  @P3 FMUL.FTZ R10, R4, c[0x0][0x2d0] ;  /* 0x0000b400040a3a20 */ /* 0x000fe40000410000 */
[----:B------:R-:W-:Y:S02]  /*12bd0*/  @P1 FMUL.FTZ R2, R0, c[0x0][0x2d0] ;  /* 0x0000b40000021a20 */ /* 0x000fe40000410000 */
[----:B------:R-:W-:Y:S02]  /*12be0*/  @P3 FMUL.FTZ R11, R11, 0.69314718246459960938 ;  /* 0x3f3172180b0b3820 */ /* 0x000fe40000410000 */
[----:B------:R-:W-:Y:S02]  /*12bf0*/  @P2 FMUL.FTZ R9, R9, 0.69314718246459960938 ;  /* 0x3f31721809092820 */ /* 0x000fe40000410000 */
[----:B------:R-:W-:Y:S02]  /*12c00*/  @P1 FMUL.FTZ R7, R7, 0.69314718246459960938 ;  /* 0x3f31721807071820 */ /* 0x000fe40000410000 */
[----:B------:R-:W-:-:S02]  /*12c10*/  @P0 FMUL.FTZ R4, R6, 0.69314718246459960938 ;  /* 0x3f31721806040820 */ /* 0x000fc40000410000 */
[----:B------:R-:W-:Y:S02]  /*12c20*/  @P0 FMUL.FTZ R0, R8, c[0x0][0x2d0] ;  /* 0x0000b40008000a20 */ /* 0x000fe40000410000 */
[----:B------:R-:W-:Y:S02]  /*12c30*/  @P3 FFMA.FTZ R38, R10, R169, R11 ;  /* 0x000000a90a263223 */ /* 0x000fe4000001000b */
[----:B------:R-:W-:Y:S02]  /*12c40*/  @P2 FFMA.FTZ R39, R5, R168, R9 ;  /* 0x000000a805272223 */ /* 0x000fe40000010009 */
[----:B------:R-:W-:Y:S02]  /*12c50*/  @P1 FFMA.FTZ R40, R2, R167, R7 ;  /* 0x000000a702281223 */ /* 0x000fe40000010007 */
[----:B------:R-:W-:Y:S02]  /*12c60*/  @P0 FFMA.FTZ R41, R0, R3, R4 ;  /* 0x0000000300290223 */ /* 0x000fe40000010004 */
.L_x_880:
[----:B------:R-:W-:Y:S05]  /*12c70*/  @P4 BRA `(.L_x_942) ;  /* 0x00001ae000004947 */ /* 0x000fea0003800000 */
[----:B------:R-:W1:Y:S01]  /*12c80*/  S2R R13, SR_TID.X ;  /* 0x00000000000d7919 */ /* 0x000e620000002100 */
[----:B------:R-:W-:Y:S01]  /*12c90*/  F2FP.PACK_AB R43, R43, R52 ;  /* 0x000000342b2b723e */ /* 0x000fe200000000ff */
[----:B------:R-:W-:Y:S01]  /*12ca0*/  BSSY B0, `(.L_x_943) ;  /* 0x0000134000007945 */ /* 0x000fe20003800000 */
[----:B------:R-:W-:Y:S01]  /*12cb0*/  F2FP.PACK_AB R36, R36, R80 ;  /* 0x000000502424723e */ /* 0x000fe200000000ff */
[----:B------:R-:W2:Y:S01]  /*12cc0*/  S2R R20, SR_CTAID.Y ;  /* 0x0000000000147919 */ /* 0x000ea20000002600 */
[----:B------:R-:W-:Y:S01]  /*12cd0*/  F2FP.PACK_AB R54, R55, R54 ;  /* 0x000000363736723e */ /* 0x000fe200000000ff */
[----:B------:R-:W-:Y:S01]  /*12ce0*/  IMAD.MOV.U32 R55, RZ, RZ, c[0x0][0x4e8] ;  /* 0x00013a00ff377624 */ /* 0x000fe200078e00ff */
[----:B------:R-:W-:Y:S01]  /*12cf0*/  F2FP.PACK_AB R47, R47, R176 ;  /* 0x000000b02f2f723e */ /* 0x000fe200000000ff */
[----:B------:R-:W3:Y:S01]  /*12d00*/  S2R R14, SR_CTAID.Z ;  /* 0x00000000000e7919 */ /* 0x000ee20000002700 */
[----:B------:R-:W-:-:S02]  /*12d10*/  F2FP.PACK_AB R178, R179, R178 ;  /* 0x000000b2b3b2723e */ /* 0x000fc400000000ff */
[C---:B------:R-:W-:Y:S01]  /*12d20*/  ISETP.NE.AND P0, PT, R55.reuse, 0x1, PT ;  /* 0x000000013700780c */ /* 0x040fe20003f05270 */
[----:B------:R-:W4:Y:S01]  /*12d30*/  S2R R80, SR_CTAID.X ;  /* 0x0000000000507919 */ /* 0x000f220000002500 */
[----:B------:R-:W-:Y:S01]  /*12d40*/  IMAD R55, R55, c[0x0][0x388], RZ ;  /* 0x0000e20037377a24 */ /* 0x000fe200078e02ff */
[----:B------:R-:W-:Y:S02]  /*12d50*/  F2FP.PACK_AB R45, R45, R188 ;  /* 0x000000bc2d2d723e */ /* 0x000fe400000000ff */
[----:B------:R-:W-:Y:S01]  /*12d60*/  BAR.SYNC.DEFER_BLOCKING 0x1, 0x80 ;  /* 0x0042000000007b1d */ /* 0x000fe20000010000 */
[----:B------:R-:W-:Y:S02]  /*12d70*/  F2FP.PACK_AB R190, R191, R190 ;  /* 0x000000bebfbe723e */ /* 0x000fe400000000ff */
[----:B------:R-:W-:Y:S02]  /*12d80*/  F2FP.PACK_AB R180, R181, R180 ;  /* 0x000000b4b5b4723e */ /* 0x000fe400000000ff */
[----:B------:R-:W-:-:S02]  /*12d90*/  F2FP.PACK_AB R182, R183, R182 ;  /* 0x000000b6b7b6723e */ /* 0x000fc400000000ff */
[----:B------:R-:W-:Y:S02]  /*12da0*/  F2FP.PACK_AB R184, R185, R184 ;  /* 0x000000b8b9b8723e */ /* 0x000fe400000000ff */
[----:B-1----:R-:W-:Y:S02]  /*12db0*/  SHF.R.S32.HI R19, RZ, 0x1f, R13 ;  /* 0x0000001fff137819 */ /* 0x002fe4000001140d */
[----:B------:R-:W-:Y:S01]  /*12dc0*/  F2FP.PACK_AB R186, R187, R186 ;  /* 0x000000babbba723e */ /* 0x000fe200000000ff */
[----:B--2---:R-:W-:Y:S01]  /*12dd0*/  IMAD.WIDE.U32 R16, R20, c[0x0][0x490], RZ ;  /* 0x0001240014107a25 */ /* 0x004fe200078e00ff */
[----:B------:R-:W-:Y:S02]  /*12de0*/  SHF.R.S32.HI R0, RZ, 0x1f, R20 ;  /* 0x0000001fff007819 */ /* 0x000fe40000011414 */
[CC--:B------:R-:W-:Y:S02]  /*12df0*/  LEA.HI R2, R19.reuse, R13.reuse, RZ, 0x2 ;  /* 0x0000000d13027211 */ /* 0x0c0fe400078f10ff */
[CC--:B------:R-:W-:Y:S01]  /*12e00*/  LEA.HI R7, R19.reuse, R13.reuse, RZ, 0x5 ;  /* 0x0000000d13077211 */ /* 0x0c0fe200078f28ff */
[C---:B------:R-:W-:Y:S01]  /*12e10*/  IMAD R4, R0.reuse, c[0x0][0x490], RZ ;  /* 0x0001240000047a24 */ /* 0x040fe200078e02ff */
[----:B------:R-:W-:Y:S01]  /*12e20*/  LEA.HI R10, R19, R13, RZ, 0x3 ;  /* 0x0000000d130a7211 */ /* 0x000fe200078f18ff */
[----:B------:R-:W-:Y:S01]  /*12e30*/  IMAD R3, R0, c[0x0][0x3e8], RZ ;  /* 0x0000fa0000037a24 */ /* 0x000fe200078e02ff */
[----:B------:R-:W-:Y:S01]  /*12e40*/  SHF.R.S32.HI R8, RZ, 0x2, R2 ;  /* 0x00000002ff087819 */ /* 0x000fe20000011402 */
[C---:B------:R-:W-:Y:S01]  /*12e50*/  IMAD R4, R20.reuse, c[0x0][0x494], R4 ;  /* 0x0001250014047a24 */ /* 0x040fe200078e0204 */
[----:B------:R-:W-:Y:S01]  /*12e60*/  SHF.R.S32.HI R0, RZ, 0x1f, R2 ;  /* 0x0000001fff007819 */ /* 0x000fe20000011402 */
[----:B------:R-:W-:Y:S01]  /*12e70*/  IMAD R3, R20, c[0x0][0x3ec], R3 ;  /* 0x0000fb0014037a24 */ /* 0x000fe200078e0203 */
[----:B------:R-:W-:Y:S01]  /*12e80*/  LOP3.LUT R11, R7, 0xffffffe0, RZ, 0xc0, !PT ;  /* 0xffffffe0070b7812 */ /* 0x000fe200078ec0ff */
[----:B------:R-:W-:Y:S01]  /*12e90*/  IMAD.IADD R5, R17, 0x1, R4 ;  /* 0x0000000111057824 */ /* 0x000fe200078e0204 */
[----:B------:R-:W-:Y:S01]  /*12ea0*/  LOP3.LUT R12, R10, 0xfffffff8, RZ, 0xc0, !PT ;  /* 0xfffffff80a0c7812 */ /* 0x000fe200078ec0ff */
[----:B------:R-:W-:Y:S01]  /*12eb0*/  IMAD.MOV.U32 R4, RZ, RZ, R16 ;  /* 0x000000ffff047224 */ /* 0x000fe200078e0010 */
[----:B------:R-:W-:Y:S01]  /*12ec0*/  LEA.HI R6, R0, R8, RZ, 0x3 ;  /* 0x0000000800067211 */ /* 0x000fe200078f18ff */
[C---:B------:R-:W-:Y:S01]  /*12ed0*/  IMAD.IADD R0, R13.reuse, 0x1, -R11 ;  /* 0x000000010d007824 */ /* 0x040fe200078e0a0b */
[----:B------:R-:W-:Y:S01]  /*12ee0*/  LOP3.LUT R2, R2, 0xfffffffc, RZ, 0xc0, !PT ;  /* 0xfffffffc02027812 */ /* 0x000fe200078ec0ff */
[----:B------:R-:W-:Y:S01]  /*12ef0*/  IMAD.IADD R11, R13, 0x1, -R12 ;  /* 0x000000010d0b7824 */ /* 0x000fe200078e0a0c */
[----:B------:R-:W-:Y:S01]  /*12f00*/  LOP3.LUT R6, R6, 0xfffffff8, RZ, 0xc0, !PT ;  /* 0xfffffff806067812 */ /* 0x000fe200078ec0ff */
[----:B------:R-:W-:Y:S01]  /*12f10*/  IMAD.WIDE.U32 R20, R20, c[0x0][0x3e8], RZ ;  /* 0x0000fa0014147a25 */ /* 0x000fe200078e00ff */
[----:B------:R-:W-:-:S02]  /*12f20*/  SHF.R.S32.HI R12, RZ, 0x1f, R0 ;  /* 0x0000001fff0c7819 */ /* 0x000fc40000011400 */
[----:B------:R-:W-:Y:S01]  /*12f30*/  LEA.HI R19, R19, R13, RZ, 0x6 ;  /* 0x0000000d13137211 */ /* 0x000fe200078f30ff */
[----:B------:R-:W-:Y:S01]  /*12f40*/  IMAD.IADD R9, R13, 0x1, -R2 ;  /* 0x000000010d097824 */ /* 0x000fe200078e0a02 */
[----:B---3--:R-:W-:Y:S01]  /*12f50*/  SHF.R.S32.HI R13, RZ, 0x1f, R14 ;  /* 0x0000001fff0d7819 */ /* 0x008fe2000001140e */
[----:B------:R-:W-:Y:S01]  /*12f60*/  IMAD.IADD R8, R8, 0x1, -R6 ;  /* 0x0000000108087824 */ /* 0x000fe200078e0a06 */
[----:B------:R-:W-:Y:S01]  /*12f70*/  LOP3.LUT P3, RZ, R0, 0x3, RZ, 0xc0, !PT ;  /* 0x0000000300ff7812 */ /* 0x000fe2000786c0ff */
[----:B------:R-:W-:Y:S01]  /*12f80*/  IMAD.IADD R3, R21, 0x1, R3 ;  /* 0x0000000115037824 */ /* 0x000fe200078e0203 */
[----:B------:R-:W-:Y:S01]  /*12f90*/  LEA.HI R16, R12, R0, RZ, 0x2 ;  /* 0x000000000c107211 */ /* 0x000fe200078f10ff */
[C---:B------:R-:W-:Y:S01]  /*12fa0*/  IMAD R22, R13.reuse, c[0x0][0x498], RZ ;  /* 0x000126000d167a24 */ /* 0x040fe200078e02ff */
[--C-:B------:R-:W-:Y:S01]  /*12fb0*/  SHF.R.S32.HI R6, RZ, 0x5, R7.reuse ;  /* 0x00000005ff067819 */ /* 0x100fe20000011407 */
[----:B------:R-:W-:Y:S01]  /*12fc0*/  IMAD R17, R13, c[0x0][0x3f0], RZ ;  /* 0x0000fc000d117a24 */ /* 0x000fe200078e02ff */
[----:B------:R-:W-:Y:S01]  /*12fd0*/  SHF.R.S32.HI R0, RZ, 0x1f, R7 ;  /* 0x0000001fff007819 */ /* 0x000fe20000011407 */
[----:B------:R-:W-:Y:S01]  /*12fe0*/  IMAD.MOV.U32 R2, RZ, RZ, R20 ;  /* 0x000000ffff027224 */ /* 0x000fe200078e0014 */
[----:B------:R-:W-:Y:S01]  /*12ff0*/  SHF.R.S32.HI R52, RZ, 0x3, R10 ;  /* 0x00000003ff347819 */ /* 0x000fe2000001140a */
[----:B------:R-:W-:Y:S01]  /*13000*/  IMAD.WIDE.U32 R20, R14, c[0x0][0x498], R4 ;  /* 0x000126000e147a25 */ /* 0x000fe200078e0004 */
[----:B------:R-:W-:-:S02]  /*13010*/  LEA.HI R0, R0, R6, RZ, 0x2 ;  /* 0x0000000600007211 */ /* 0x000fc400078f10ff */
[----:B------:R-:W-:Y:S01]  /*13020*/  F2FP.PACK_AB R49, R49, R132 ;  /* 0x000000843131723e */ /* 0x000fe200000000ff */
[----:B------:R-:W-:Y:S01]  /*13030*/  IMAD.SHL.U32 R4, R52, 0x40, RZ ;  /* 0x0000004034047824 */ /* 0x000fe200078e00ff */
[----:B------:R-:W-:Y:S01]  /*13040*/  F2FP.PACK_AB R134, R135, R134 ;  /* 0x000000868786723e */ /* 0x000fe200000000ff */
[----:B------:R-:W-:Y:S01]  /*13050*/  IMAD R22, R14, c[0x0][0x49c], R22 ;  /* 0x000127000e167a24 */ /* 0x000fe200078e0216 */
[----:B------:R-:W-:Y:S01]  /*13060*/  F2FP.PACK_AB R48, R48, R144 ;  /* 0x000000903030723e */ /* 0x000fe200000000ff */
[C---:B------:R-:W-:Y:S01]  /*13070*/  IMAD R17, R14.reuse, c[0x0][0x3f4], R17 ;  /* 0x0000fd000e117a24 */ /* 0x040fe200078e0211 */
[----:B------:R-:W-:Y:S01]  /*13080*/  F2FP.PACK_AB R146, R147, R146 ;  /* 0x000000929392723e */ /* 0x000fe200000000ff */
[----:B------:R-:W-:Y:S01]  /*13090*/  IMAD.WIDE.U32 R14, R14, c[0x0][0x3f0], R2 ;  /* 0x0000fc000e0e7a25 */ /* 0x000fe200078e0002 */
[----:B------:R-:W-:Y:S02]  /*130a0*/  LOP3.LUT R3, R0, 0xffffffc, RZ, 0xc0, !PT ;  /* 0x0ffffffc00037812 */ /* 0x000fe400078ec0ff */
[----:B------:R-:W-:Y:S01]  /*130b0*/  LEA.HI R2, R9, R9, RZ, 0x1 ;  /* 0x0000000909027211 */ /* 0x000fe200078f08ff */
[----:B------:R-:W-:Y:S01]  /*130c0*/  IMAD.SHL.U32 R12, R11, 0x8, RZ ;  /* 0x000000080b0c7824 */ /* 0x000fe200078e00ff */
[----:B------:R-:W-:Y:S01]  /*130d0*/  LOP3.LUT R0, R4, 0x1c0, RZ, 0xc0, !PT ;  /* 0x000001c004007812 */ /* 0x000fe200078ec0ff */
[----:B------:R-:W-:Y:S01]  /*130e0*/  IMAD.IADD R7, R6, 0x1, -R3 ;  /* 0x0000000106077824 */ /* 0x000fe200078e0a03 */
[----:B------:R-:W-:Y:S01]  /*130f0*/  LOP3.LUT R4, R2, 0x1ffffffe, RZ, 0xc0, !PT ;  /* 0x1ffffffe02047812 */ /* 0x000fe200078ec0ff */
[----:B------:R-:W-:Y:S01]  /*13100*/  IMAD R18, R6, 0x200, R9 ;  /* 0x0000020006127824 */ /* 0x000fe200078e0209 */
[----:B------:R-:W-:Y:S01]  /*13110*/  SHF.R.U32.HI R5, RZ, 0x3, R0 ;  /* 0x00000003ff057819 */ /* 0x000fe20000011600 */
[----:B------:R-:W-:Y:S01]  /*13120*/  IMAD.SHL.U32 R6, R8, 0x40, RZ ;  /* 0x0000004008067824 */ /* 0x000fe200078e00ff */
[----:B------:R-:W-:Y:S01]  /*13130*/  LOP3.LUT R3, R0, 0x38, R12, 0xf8, !PT ;  /* 0x0000003800037812 */ /* 0x000fe200078ef80c */
[----:B------:R-:W-:Y:S01]  /*13140*/  IMAD.SHL.U32 R0, R2, 0x20, RZ ;  /* 0x0000002002007824 */ /* 0x000fe200078e00ff */
[----:B------:R-:W-:Y:S01]  /*13150*/  F2FP.PACK_AB R136, R137, R136 ;  /* 0x000000888988723e */ /* 0x000fe200000000ff */
[----:B------:R-:W-:Y:S01]  /*13160*/  IMAD.IADD R9, R9, 0x1, -R4 ;  /* 0x0000000109097824 */ /* 0x000fe200078e0a04 */
[----:B------:R-:W-:-:S02]  /*13170*/  LOP3.LUT R4, R8, 0x1, RZ, 0xc0, !PT ;  /* 0x0000000108047812 */ /* 0x000fc400078ec0ff */
[----:B------:R-:W-:Y:S01]  /*13180*/  LOP3.LUT R2, R0, 0xffffffc0, RZ, 0xc0, !PT ;  /* 0xffffffc000027812 */ /* 0x000fe200078ec0ff */
[----:B------:R-:W-:Y:S01]  /*13190*/  IMAD R0, R11, 0x10, R52 ;  /* 0x000000100b007824 */ /* 0x000fe200078e0234 */
[----:B------:R-:W-:Y:S02]  /*131a0*/  ISETP.NE.U32.AND P4, PT, R4, 0x1, PT ;  /* 0x000000010400780c */ /* 0x000fe40003f85070 */
[----:B------:R-:W-:Y:S01]  /*131b0*/  LOP3.LUT R13, R3, R5, RZ, 0x3c, !PT ;  /* 0x00000005030d7212 */ /* 0x000fe200078e3cff */
[----:B----4-:R-:W-:Y:S01]  /*131c0*/  IMAD R4, R80, 0x80, R0 ;  /* 0x0000008050047824 */ /* 0x010fe200078e0200 */
[----:B------:R-:W-:Y:S01]  /*131d0*/  SHF.R.S32.HI R3, RZ, 0x2, R16 ;  /* 0x00000002ff037819 */ /* 0x000fe20000011410 */
[----:B------:R-:W-:Y:S01]  /*131e0*/  IMAD R10, R9, 0x8, R2 ;  /* 0x00000008090a7824 */ /* 0x000fe200078e0202 */
[----:B------:R-:W-:Y:S01]  /*131f0*/  R2P PR, R8, 0x6 ;  /* 0x0000000608007804 */ /* 0x000fe20000000000 */
[----:B------:R-:W-:Y:S01]  /*13200*/  @P0 IMAD.HI.U32 R8, R4, c[0x0][0x4ec], RZ ;  /* 0x00013b0004080a27 */ /* 0x000fe200078e00ff */
[----:B------:R-:W-:-:S02]  /*13210*/  LOP3.LUT R6, R6, 0x1c0, RZ, 0xc0, !PT ;  /* 0x000001c006067812 */ /* 0x000fc400078ec0ff */
[----:B------:R-:W-:Y:S01]  /*13220*/  F2FP.PACK_AB R138, R139, R138 ;  /* 0x0000008a8b8a723e */ /* 0x000fe200000000ff */
[----:B------:R-:W-:Y:S01]  /*13230*/  IMAD R5, R7, 0x10, R3 ;  /* 0x0000001007057824 */ /* 0x000fe200078e0203 */
[----:B------:R-:W-:Y:S01]  /*13240*/  LEA.HI R9, R6, R6, RZ, 0x1d ;  /* 0x0000000606097211 */ /* 0x000fe200078fe8ff */
[----:B------:R-:W-:Y:S01]  /*13250*/  IMAD.SHL.U32 R7, R19, 0x8, RZ ;  /* 0x0000000813077824 */ /* 0x000fe200078e00ff */
[----:B------:R-:W-:Y:S01]  /*13260*/  F2FP.PACK_AB R140, R141, R140 ;  /* 0x0000008c8d8c723e */ /* 0x000fe200000000ff */
[----:B------:R-:W-:Y:S01]  /*13270*/  IMAD.MOV.U32 R0, RZ, RZ, R4 ;  /* 0x000000ffff007224 */ /* 0x000fe200078e0004 */
[----:B------:R-:W-:Y:S01]  /*13280*/  @P0 SHF.R.U32.HI R0, RZ, c[0x0][0x4f0], R8 ;  /* 0x00013c00ff000a19 */ /* 0x000fe20000011608 */
[----:B------:R-:W-:Y:S01]  /*13290*/  IMAD.IADD R11, R5, 0x1, R10 ;  /* 0x00000001050b7824 */ /* 0x000fe200078e020a */
[----:B------:R-:W-:Y:S01]  /*132a0*/  LOP3.LUT R13, R13, 0x7ffffe00, R7, 0xf8, !PT ;  /* 0x7ffffe000d0d7812 */ /* 0x000fe200078ef807 */
[----:B------:R-:W-:Y:S01]  /*132b0*/  IMAD R5, R80, 0x80, R5 ;  /* 0x0000008050057824 */ /* 0x000fe200078e0205 */
[----:B------:R-:W-:Y:S01]  /*132c0*/  SHF.R.S32.HI R7, RZ, 0x1f, R0 ;  /* 0x0000001fff077819 */ /* 0x000fe20000011400 */
[----:B------:R-:W-:Y:S01]  /*132d0*/  IMAD.IADD R3, R15, 0x1, R17 ;  /* 0x000000010f037824 */ /* 0x000fe200078e0211 */
[----:B------:R-:W-:Y:S01]  /*132e0*/  F2FP.PACK_AB R142, R143, R142 ;  /* 0x0000008e8f8e723e */ /* 0x000fe200000000ff */
[----:B------:R-:W-:Y:S01]  /*132f0*/  IMAD.MOV.U32 R2, RZ, RZ, R14 ;  /* 0x000000ffff027224 */ /* 0x000fe200078e000e */
[----:B------:R-:W-:Y:S01]  /*13300*/  IADD3 R8, R5, 0x8, RZ ;  /* 0x0000000805087810 */ /* 0x000fe20007ffe0ff */
[----:B------:R-:W-:Y:S01]  /*13310*/  IMAD R7, R7, c[0x0][0x3e0], RZ ;  /* 0x0000f80007077a24 */ /* 0x000fe200078e02ff */
[-C--:B------:R-:W-:Y:S01]  /*13320*/  ISETP.GE.OR P6, PT, R5, R55.reuse, P3 ;  /* 0x000000370500720c */ /* 0x080fe20001fc6670 */
[----:B------:R-:W-:Y:S01]  /*13330*/  IMAD.MOV R6, RZ, RZ, -R0 ;  /* 0x000000ffff067224 */ /* 0x000fe200078e0a00 */
[----:B------:R-:W-:Y:S01]  /*13340*/  ISETP.GE.OR P5, PT, R8, R55, P3 ;  /* 0x000000370800720c */ /* 0x000fe20001fa6670 */
[----:B------:R-:W-:Y:S01]  /*13350*/  IMAD.U32 R10, R18, 0x2, R9 ;  /* 0x00000002120a7824 */ /* 0x000fe200078e0009 */
[----:B------:R-:W-:Y:S01]  /*13360*/  F2FP.PACK_AB R46, R46, R148 ;  /* 0x000000942e2e723e */ /* 0x000fe200000000ff */
[----:B------:R-:W-:Y:S01]  /*13370*/  IMAD.WIDE.U32 R8, R0, c[0x0][0x3e0], R2 ;  /* 0x0000f80000087a25 */ /* 0x000fe200078e0002 */
[----:B------:R-:W-:-:S02]  /*13380*/  F2FP.PACK_AB R150, R151, R150 ;  /* 0x000000969796723e */ /* 0x000fc400000000ff */
[----:B------:R-:W-:Y:S01]  /*13390*/  F2FP.PACK_AB R44, R44, R160 ;  /* 0x000000a02c2c723e */ /* 0x000fe200000000ff */
[----:B------:R-:W-:Y:S01]  /*133a0*/  IMAD R7, R0, c[0x0][0x3e4], R7 ;  /* 0x0000f90000077a24 */ /* 0x000fe200078e0207 */
[----:B------:R-:W-:Y:S01]  /*133b0*/  F2FP.PACK_AB R162, R163, R162 ;  /* 0x000000a2a3a2723e */ /* 0x000fe200000000ff */
[----:B------:R-:W-:Y:S01]  /*133c0*/  IMAD R18, R6, c[0x0][0x4e8], R4 ;  /* 0x00013a0006127a24 */ /* 0x000fe200078e0204 */
[----:B------:R-:W-:Y:S01]  /*133d0*/  F2FP.PACK_AB R152, R153, R152 ;  /* 0x000000989998723e */ /* 0x000fe200000000ff */
[----:B------:R-:W-:Y:S01]  /*133e0*/  IMAD.SHL.U32 R0, R10, 0x2, RZ ;  /* 0x000000020a007824 */ /* 0x000fe200078e00ff */
[C---:B------:R-:W-:Y:S01]  /*133f0*/  IADD3 R10, R5.reuse, 0x40, RZ ;  /* 0x00000040050a7810 */ /* 0x040fe20007ffe0ff */
[----:B------:R-:W-:Y:S01]  /*13400*/  IMAD R6, R80, 0x80, R11 ;  /* 0x0000008050067824 */ /* 0x000fe200078e020b */
[----:B------:R-:W-:Y:S02]  /*13410*/  IADD3 R5, R5, 0x48, RZ ;  /* 0x0000004805057810 */ /* 0x000fe40007ffe0ff */
[----:B------:R-:W-:Y:S01]  /*13420*/  IADD3 R11, R0, 0x80, RZ ;  /* 0x00000080000b7810 */ /* 0x000fe20007ffe0ff */
[----:B------:R-:W-:Y:S01]  /*13430*/  @P0 IMAD.HI.U32 R4, R6, c[0x0][0x4ec], RZ ;  /* 0x00013b0006040a27 */ /* 0x000fe200078e00ff */
[----:B------:R-:W-:Y:S01]  /*13440*/  IADD3 R2, R0, 0x70, RZ ;  /* 0x0000007000027810 */ /* 0x000fe20007ffe0ff */
[----:B------:R-:W-:Y:S01]  /*13450*/  STS [R0+0x80], R47 ;  /* 0x0000802f00007388 */ /* 0x000fe20000000800 */
[----:B------:R-:W-:Y:S01]  /*13460*/  @P4 IADD3 R2, R11, 0x10, RZ ;  /* 0x000000100b024810 */ /* 0x000fe20007ffe0ff */
[----:B------:R-:W-:Y:S01]  /*13470*/  IMAD.MOV.U32 R3, RZ, RZ, R6 ;  /* 0x000000ffff037224 */ /* 0x000fe200078e0006 */
[-C--:B------:R-:W-:Y:S01]  /*13480*/  ISETP.GE.OR P4, PT, R10, R55.reuse, P3 ;  /* 0x000000370a00720c */ /* 0x080fe20001f86670 */
[----:B------:R-:W-:Y:S01]  /*13490*/  STS [R0+0x480], R178 ;  /* 0x000480b200007388 */ /* 0x000fe20000000800 */
[----:B------:R-:W-:Y:S01]  /*134a0*/  @P0 SHF.R.U32.HI R3, RZ, c[0x0][0x4f0], R4 ;  /* 0x00013c00ff030a19 */ /* 0x000fe20000011604 */
[----:B------:R-:W-:Y:S01]  /*134b0*/  IMAD.MOV.U32 R4, RZ, RZ, R8 ;  /* 0x000000ffff047224 */ /* 0x000fe200078e0008 */
[----:B------:R-:W-:Y:S01]  /*134c0*/  ISETP.GE.OR P3, PT, R5, R55, P3 ;  /* 0x000000370500720c */ /* 0x000fe20001f66670 */
[----:B------:R-:W-:Y:S01]  /*134d0*/  IMAD.IADD R5, R9, 0x1, R7 ;  /* 0x0000000109057824 */ /* 0x000fe200078e0207 */
[----:B------:R-:W-:Y:S01]  /*134e0*/  SHF.R.S32.HI R7, RZ, 0x1f, R18 ;  /* 0x0000001fff077819 */ /* 0x000fe20000011412 */
[--C-:B------:R-:W-:Y:S01]  /*134f0*/  IMAD.MOV R8, RZ, RZ, -R3.reuse ;  /* 0x000000ffff087224 */ /* 0x100fe200078e0a03 */
[----:B------:R-:W-:Y:S01]  /*13500*/  SHF.R.S32.HI R9, RZ, 0x1f, R3 ;  /* 0x0000001fff097819 */ /* 0x000fe20000011403 */
[----:B------:R-:W-:Y:S01]  /*13510*/  STS [R2], R45 ;  /* 0x0000002d02007388 */ /* 0x000fe20000000800 */
[----:B------:R-:W-:Y:S01]  /*13520*/  IADD3 R10, P0, R3, R20, RZ ;  /* 0x00000014030a7210 */ /* 0x000fe20007f1e0ff */
[----:B------:R-:W-:Y:S01]  /*13530*/  IMAD R7, R7, c[0x0][0x3d8], RZ ;  /* 0x0000f60007077a24 */ /* 0x000fe200078e02ff */
[----:B------:R-:W-:Y:S01]  /*13540*/  F2FP.PACK_AB R154, R155, R154 ;  /* 0x0000009a9b9a723e */ /* 0x000fe200000000ff */
[----:B------:R-:W-:Y:S01]  /*13550*/  IMAD R8, R8, c[0x0][0x4e8], R6 ;  /* 0x00013a0008087a24 */ /* 0x000fe200078e0206 */
[----:B------:R-:W-:Y:S01]  /*13560*/  IADD3.X R11, R9, R21, R22, P0, !PT ;  /* 0x00000015090b7210 */ /* 0x000fe200007fe416 */
[C---:B------:R-:W-:Y:S01]  /*13570*/  IMAD R53, R18.reuse, c[0x0][0x3dc], R7 ;  /* 0x0000f70012357a24 */ /* 0x040fe200078e0207 */
[----:B------:R-:W-:Y:S01]  /*13580*/  STS [R2+0x400], R190 ;  /* 0x000400be02007388 */ /* 0x000fe20000000800 */
[----:B------:R-:W-:Y:S01]  /*13590*/  IMAD.WIDE.U32 R18, R18, c[0x0][0x3d8], R4 ;  /* 0x0000f60012127a25 */ /* 0x000fe200078e0004 */
[----:B------:R-:W-:-:S02]  /*135a0*/  SHF.R.S32.HI R4, RZ, 0x1f, R8 ;  /* 0x0000001fff047819 */ /* 0x000fc40000011408 */
[----:B------:R-:W-:Y:S01]  /*135b0*/  STS [R0+0x2080], R180 ;  /* 0x002080b400007388 */ /* 0x000fe20000000800 */
[----:B------:R-:W-:Y:S01]  /*135c0*/  IMAD.MOV.U32 R9, RZ, RZ, 0x20 ;  /* 0x00000020ff097424 */ /* 0x000fe200078e00ff */
[----:B------:R-:W-:Y:S01]  /*135d0*/  F2FP.PACK_AB R156, R157, R156 ;  /* 0x0000009c9d9c723e */ /* 0x000fe200000000ff */
[----:B------:R-:W-:Y:S01]  /*135e0*/  IMAD R4, R4, c[0x0][0x488], RZ ;  /* 0x0001220004047a24 */ /* 0x000fe200078e02ff */
[----:B------:R-:W-:Y:S01]  /*135f0*/  STS [R0+0x2480], R182 ;  /* 0x002480b600007388 */ /* 0x000fe20000000800 */
[C---:B------:R-:W-:Y:S01]  /*13600*/  IMAD.WIDE.U32 R6, R8.reuse, c[0x0][0x488], R10 ;  /* 0x0001220008067a25 */ /* 0x040fe200078e000a */
[----:B------:R-:W-:Y:S02]  /*13610*/  SEL R9, R9, 0xffffffe0, !P1 ;  /* 0xffffffe009097807 */ /* 0x000fe40004800000 */
[----:B------:R-:W-:Y:S01]  /*13620*/  STS [R2+0x2000], R184 ;  /* 0x002000b802007388 */ /* 0x000fe20000000800 */
[----:B------:R-:W-:Y:S01]  /*13630*/  IMAD R8, R8, c[0x0][0x48c], R4 ;  /* 0x0001230008087a24 */ /* 0x000fe200078e0204 */
[----:B------:R-:W-:Y:S01]  /*13640*/  LEA R10, P0, R6, c[0x0][0x450], 0x2 ;  /* 0x00011400060a7a11 */ /* 0x000fe200078010ff */
[----:B------:R-:W-:Y:S01]  /*13650*/  IMAD.MOV.U32 R5, RZ, RZ, 0x40 ;  /* 0x00000040ff057424 */ /* 0x000fe200078e00ff */
[----:B------:R-:W-:Y:S01]  /*13660*/  STS [R2+0x2400], R186 ;  /* 0x002400ba02007388 */ /* 0x000fe20000000800 */
[----:B------:R-:W-:Y:S01]  /*13670*/  IMAD.IADD R8, R7, 0x1, R8 ;  /* 0x0000000107087824 */ /* 0x000fe200078e0208 */
[----:B------:R-:W-:Y:S01]  /*13680*/  F2FP.PACK_AB R158, R159, R158 ;  /* 0x0000009e9f9e723e */ /* 0x000fe200000000ff */
[----:B------:R-:W-:Y:S01]  /*13690*/  IMAD.IADD R3, R0, 0x1, R9 ;  /* 0x0000000100037824 */ /* 0x000fe200078e0209 */
[----:B------:R-:W-:Y:S01]  /*136a0*/  SEL R7, R5, 0xffffffc0, !P2 ;  /* 0xffffffc005077807 */ /* 0x000fe20005000000 */
[----:B------:R-:W-:Y:S01]  /*136b0*/  IMAD.IADD R4, R9, 0x1, R2 ;  /* 0x0000000109047824 */ /* 0x000fe200078e0202 */
[----:B------:R-:W-:Y:S01]  /*136c0*/  LEA.HI.X R9, R6, c[0x0][0x454], R8, 0x2, P0 ;  /* 0x0001150006097a11 */ /* 0x000fe200000f1408 */
[----:B------:R-:W-:Y:S01]  /*136d0*/  SHFL.IDX PT, R16, R10, RZ, 0x1c1f ;  /* 0x001c1fff0a107589 */ /* 0x000fe200000e0000 */
[----:B------:R-:W-:Y:S01]  /*136e0*/  F2FP.PACK_AB R42, R42, R64 ;  /* 0x000000402a2a723e */ /* 0x000fe200000000ff */
[----:B------:R-:W-:Y:S01]  /*136f0*/  IMAD.IADD R6, R0, 0x1, R7 ;  /* 0x0000000100067824 */ /* 0x000fe200078e0207 */
[----:B------:R-:W-:Y:S01]  /*13700*/  F2FP.PACK_AB R66, R67, R66 ;  /* 0x000000424342723e */ /* 0x000fe200000000ff */
[----:B------:R-:W-:Y:S01]  /*13710*/  STS [R3+0x80], R49 ;  /* 0x0000803103007388 */ /* 0x000fe20000000800 */
[----:B------:R-:W-:Y:S01]  /*13720*/  IMAD.IADD R8, R7, 0x1, R2 ;  /* 0x0000000107087824 */ /* 0x000fe200078e0202 */
[----:B------:R-:W-:Y:S01]  /*13730*/  F2FP.PACK_AB R56, R57, R56 ;  /* 0x000000383938723e */ /* 0x000fe200000000ff */
[----:B------:R-:W-:Y:S01]  /*13740*/  IMAD.IADD R5, R7, 0x1, R3 ;  /* 0x0000000107057824 */ /* 0x000fe200078e0203 */
[----:B------:R-:W-:Y:S01]  /*13750*/  STS [R3+0x480], R134 ;  /* 0x0004808603007388 */ /* 0x000fe20000000800 */
[----:B------:R-:W-:Y:S01]  /*13760*/  IMAD.IADD R7, R4, 0x1, R7 ;  /* 0x0000000104077824 */ /* 0x000fe200078e0207 */
[----:B------:R-:W-:-:S02]  /*13770*/  F2FP.PACK_AB R58, R59, R58 ;  /* 0x0000003a3b3a723e */ /* 0x000fc400000000ff */
[----:B------:R-:W-:Y:S01]  /*13780*/  STS [R4], R48 ;  /* 0x0000003004007388 */ /* 0x000fe20000000800 */
[----:B------:R-:W-:Y:S02]  /*13790*/  F2FP.PACK_AB R60, R61, R60 ;  /* 0x0000003c3d3c723e */ /* 0x000fe400000000ff */
        /* <DEDUP_REMOVED lines=22> */
[----:B------:R-:W-:Y:S01]  /*13900*/  STS [R8], R44 ;  /* 0x0000002c08007388 */ /* 0x000fe20000000800 */
        /* <DEDUP_REMOVED lines=42> */
[----:B-1----:R-:W-:Y:S01]  /*13bb0*/  IMAD.SHL.U32 R0, R13, 0x2, RZ ;  /* 0x000000020d007824 */ /* 0x002fe200078e00ff */
[----:B------:R-:W-:-:S02]  /*13bc0*/  LEA R13, P0, R18, c[0x0][0x380], 0x1 ;  /* 0x0000e000120d7a11 */ /* 0x000fc400078008ff */
        /* <DEDUP_REMOVED lines=16> */
[----:B-1----:R-:W-:-:S03]  /*13cd0*/  IMAD R6, R80, 0x80, R52 ;  /* 0x0000008050067824 */ /* 0x002fc600078e0234 */
[----:B------:R-:W-:Y:S04]  /*13ce0*/  STS [R5+0x6080], R120 ;  /* 0x0060807805007388 */ /* 0x000fe80000000800 */
[----:B------:R-:W-:Y:S04]  /*13cf0*/  STS [R5+0x6480], R122 ;  /* 0x0064807a05007388 */ /* 0x000fe80000000800 */
[----:B------:R-:W-:Y:S04]  /*13d00*/  STS [R7+0x6000], R124 ;  /* 0x0060007c07007388 */ /* 0x000fe80000000800 */
[----:B------:R-:W-:Y:S04]  /*13d10*/  STS [R7+0x6400], R126 ;  /* 0x0064007e07007388 */ /* 0x000fe80000000800 */
[----:B------:R-:W1:Y:S04]  /*13d20*/  SHFL.IDX PT, R17, R9, RZ, 0x1c1f ;  /* 0x001c1fff09117589 */ /* 0x000e6800000e0000 */
[----:B------:R-:W-:Y:S06]  /*13d30*/  BAR.SYNC.DEFER_BLOCKING 0x1, 0x80 ;  /* 0x0042000000007b1d */ /* 0x000fec0000010000 */
[----:B------:R-:W-:Y:S04]  /*13d40*/  SHFL.IDX PT, R2, R10, 0x1, 0x1c1f ;  /* 0x003c1f000a027f89 */ /* 0x000fe800000e0000 */
[----:B------:R-:W2:Y:S04]  /*13d50*/  SHFL.IDX PT, R3, R9, 0x1, 0x1c1f ;  /* 0x003c1f0009037f89 */ /* 0x000ea800000e0000 */
[----:B------:R-:W-:Y:S04]  /*13d60*/  SHFL.IDX PT, R14, R10, 0x2, 0x1c1f ;  /* 0x005c1f000a0e7f89 */ /* 0x000fe800000e0000 */
[----:B------:R-:W3:Y:S04]  /*13d70*/  SHFL.IDX PT, R15, R9, 0x2, 0x1c1f ;  /* 0x005c1f00090f7f89 */ /* 0x000ee800000e0000 */
[----:B------:R-:W-:Y:S04]  /*13d80*/  SHFL.IDX PT, R10, R10, 0x3, 0x1c1f ;  /* 0x007c1f000a0a7f89 */ /* 0x000fe800000e0000 */
[----:B------:R-:W4:Y:S04]  /*13d90*/  SHFL.IDX PT, R11, R9, 0x3, 0x1c1f ;  /* 0x007c1f00090b7f89 */ /* 0x000f2800000e0000 */
[----:B-1----:R-:W-:Y:S04]  /*13da0*/  @!P6 ST.E [R16.64], R38 ;  /* 0x000000261000e985 */ /* 0x002fe8000c10190e */
[----:B--2---:R1:W-:Y:S04]  /*13db0*/  @!P5 ST.E [R2.64], R39 ;  /* 0x000000270200d985 */ /* 0x0043e8000c10190e */
[----:B---3--:R2:W-:Y:S04]  /*13dc0*/  @!P4 ST.E [R14.64], R40 ;  /* 0x000000280e00c985 */ /* 0x0085e8000c10190e */
[----:B----4-:R2:W-:Y:S04]  /*13dd0*/  @!P3 ST.E [R10.64], R41 ;  /* 0x000000290a00b985 */ /* 0x0105e8000c10190e */
[----:B------:R2:W3:Y:S04]  /*13de0*/  LDS.128 R24, [R0+0x880] ;  /* 0x0008800000187984 */ /* 0x0004e80000000c00 */
[----:B------:R2:W4:Y:S01]  /*13df0*/  LDS.128 R32, [R0+0x1080] ;  /* 0x0010800000207984 */ /* 0x0005220000000c00 */
[----:B-1----:R-:W-:-:S03]  /*13e00*/  IMAD.IADD R2, R19, 0x1, R53 ;  /* 0x0000000113027824 */ /* 0x002fc600078e0235 */
[----:B------:R2:W1:Y:S04]  /*13e10*/  LDS.128 R40, [R0+0x1880] ;  /* 0x0018800000287984 */ /* 0x0004680000000c00 */
[----:B------:R2:W1:Y:S01]  /*13e20*/  LDS.128 R48, [R0+0x2080] ;  /* 0x0020800000307984 */ /* 0x0004620000000c00 */
[----:B------:R-:W-:Y:S02]  /*13e30*/  LEA.HI.X R7, R18, c[0x0][0x384], R2, 0x1, P0 ;  /* 0x0000e10012077a11 */ /* 0x000fe400000f0c02 */
[----:B------:R-:W-:Y:S01]  /*13e40*/  ISETP.GE.AND P0, PT, R6, R55, PT ;  /* 0x000000370600720c */ /* 0x000fe20003f06270 */
[----:B------:R2:W1:Y:S04]  /*13e50*/  LDS.128 R60, [R0+0x2880] ;  /* 0x00288000003c7984 */ /* 0x0004680000000c00 */
        /* <DEDUP_REMOVED lines=12> */
[----:B---34-:R-:W3:Y:S01]  /*13f20*/  LDS.128 R16, [R0+0x80] ;  /* 0x0000800000107984 */ /* 0x018ee20000000c00 */
[----:B------:R-:W-:-:S02]  /*13f30*/  IADD3 R4, R12, 0x40, RZ ;  /* 0x000000400c047810 */ /* 0x000fc40007ffe0ff */
[----:B------:R-:W-:Y:S01]  /*13f40*/  ISETP.GE.AND P1, PT, R12, c[0x0][0x3c8], PT ;  /* 0x0000f2000c007a0c */ /* 0x000fe20003f26270 */
[----:B--2---:R2:W4:Y:S01]  /*13f50*/  LDS.128 R8, [R0+0x4080] ;  /* 0x0040800000087984 */ /* 0x0045220000000c00 */
[----:B------:R-:W-:-:S13]  /*13f60*/  ISETP.GE.AND P0, PT, R4, c[0x0][0x3c8], PT ;  /* 0x0000f20004007a0c */ /* 0x000fda0003f06270 */
[----:B--2---:R-:W-:-:S04]  /*13f70*/  @!P0 SHF.R.S32.HI R0, RZ, 0x1f, R4 ;  /* 0x0000001fff008819 */ /* 0x004fc80000011404 */
[----:B------:R-:W-:Y:S01]  /*13f80*/  @!P0 LEA.HI R0, R0, R4, RZ, 0x3 ;  /* 0x0000000400008211 */ /* 0x000fe200078f18ff */
[----:B-1----:R-:W-:-:S03]  /*13f90*/  @!P1 IMAD.WIDE R4, R12, 0x2, R2 ;  /* 0x000000020c049825 */ /* 0x002fc600078e0202 */
[----:B------:R-:W-:-:S05]  /*13fa0*/  @!P0 LOP3.LUT R0, R0, 0xfffffff8, RZ, 0xc0, !PT ;  /* 0xfffffff800008812 */ /* 0x000fca00078ec0ff */
[----:B------:R-:W-:Y:S01]  /*13fb0*/  @!P0 IMAD.WIDE R2, R0, 0x2, R2 ;  /* 0x0000000200028825 */ /* 0x000fe200078e0202 */
[----:B---3--:R1:W-:Y:S04]  /*13fc0*/  @!P1 ST.E.128 [R4.64], R16 ;  /* 0x0000001004009985 */ /* 0x0083e8000c101d0e */
[----:B----4-:R1:W-:Y:S02]  /*13fd0*/  @!P0 ST.E.128 [R2.64], R8 ;  /* 0x0000000802008985 */ /* 0x0103e4000c101d0e */
.L_x_944:
[----:B---34-:R-:W-:Y:S05]  /*13fe0*/  BSYNC B0 ;  /* 0x0000000000007941 */ /* 0x018fea0003800000 */
.L_x_943:
[----:B--2---:R-:W-:Y:S01]  /*13ff0*/  IADD3 R0, R6, 0x10, RZ ;  /* 0x0000001006007810 */ /* 0x004fe20007ffe0ff */
[----:B-1----:R1:W2:Y:S01]  /*14000*/  SHFL.IDX PT, R3, R7, 0x1, 0x181f ;  /* 0x00381f0007037f89 */ /* 0x0022a200000e0000 */
        /* <DEDUP_REMOVED lines=14> */
.L_x_946:
[----:B------:R-:W-:Y:S05]  /*140f0*/  BSYNC B0 ;  /* 0x0000000000007941 */ /* 0x000fea0003800000 */
.L_x_945:
        /* <DEDUP_REMOVED lines=16> */
.L_x_948:
[----:B------:R-:W-:Y:S05]  /*14200*/  BSYNC B0 ;  /* 0x0000000000007941 */ /* 0x000fea0003800000 */
.L_x_947:
        /* <DEDUP_REMOVED lines=16> */
.L_x_950:
[----:B------:R-:W-:Y:S05]  /*14310*/  BSYNC B0 ;  /* 0x0000000000007941 */ /* 0x000fea0003800000 */
.L_x_949:
        /* <DEDUP_REMOVED lines=16> */
.L_x_952:
[----:B------:R-:W-:Y:S05]  /*14420*/  BSYNC B0 ;  /* 0x0000000000007941 */ /* 0x000fea0003800000 */
.L_x_951:
        /* <DEDUP_REMOVED lines=16> */
.L_x_954:
[----:B------:R-:W-:Y:S05]  /*14530*/  BSYNC B0 ;  /* 0x0000000000007941 */ /* 0x000fea0003800000 */
.L_x_953:
        /* <DEDUP_REMOVED lines=16> */
.L_x_956:
[----:B------:R-:W-:Y:S05]  /*14640*/  BSYNC B0 ;  /* 0x0000000000007941 */ /* 0x000fea0003800000 */
.L_x_955:
        /* <DEDUP_REMOVED lines=17> */
.L_x_942:
        /* <DEDUP_REMOVED lines=19> */
[----:B------:R-:W-:-:S04]  /*14890*/  IMAD R3, R3, c[0x0][0x490], RZ ;  /* 0x0001240003037a24 */ /* 0x000fc800078e02ff */
[----:B------:R-:W-:Y:S01]  /*148a0*/  IMAD R2, R4, c[0x0][0x494], R3 ;  /* 0x0001250004027a24 */ /* 0x000fe200078e0203 */
[----:B------:R-:W-:-:S04]  /*148b0*/  IADD3 R4, -R0, RZ, RZ ;  /* 0x000000ff00047210 */ /* 0x000fc80007ffe1ff */
[----:B------:R-:W-:Y:S01]  /*148c0*/  IADD3 R3, R7, R2, RZ ;  /* 0x0000000207037210 */ /* 0x000fe20007ffe0ff */
[----:B------:R-:W-:Y:S02]  /*148d0*/  IMAD.MOV.U32 R2, RZ, RZ, R6 ;  /* 0x000000ffff027224 */ /* 0x000fe400078e0006 */
        /* <DEDUP_REMOVED lines=16> */
.L_x_958:
[----:B------:R-:W-:Y:S05]  /*149e0*/  BSYNC B0 ;  /* 0x0000000000007941 */ /* 0x000fea0003800000 */
.L_x_957:
[----:B------:R-:W2:Y:S01]  /*149f0*/  S2R R6, SR_CTAID.Y ;  /* 0x0000000000067919 */ /* 0x000ea20000002600 */
[----:B-1----:R-:W-:Y:S01]  /*14a00*/  SHF.R.S32.HI R0, RZ, 0x1f, R11 ;  /* 0x0000001fff007819 */ /* 0x002fe2000001140b */
[----:B------:R-:W-:Y:S01]  /*14a10*/  BSSY B0, `(.L_x_959) ;  /* 0x0000036000007945 */ /* 0x000fe20003800000 */
[----:B------:R-:W-:Y:S01]  /*14a20*/  MOV R12, c[0x0][0x4e8] ;  /* 0x00013a00000c7a02 */ /* 0x000fe20000000f00 */
[----:B------:R-:W1:Y:S01]  /*14a30*/  S2R R13, SR_CTAID.X ;  /* 0x00000000000d7919 */ /* 0x000e620000002500 */
[----:B------:R-:W-:Y:S02]  /*14a40*/  LEA.HI R0, R0, R11, RZ, 0x3 ;  /* 0x0000000b00007211 */ /* 0x000fe400078f18ff */
[C---:B------:R-:W-:Y:S01]  /*14a50*/  ISETP.NE.AND P0, PT, R12.reuse, 0x1, PT ;  /* 0x000000010c00780c */ /* 0x040fe20003f05270 */
[----:B------:R-:W-:Y:S01]  /*14a60*/  IMAD R12, R12, c[0x0][0x388], RZ ;  /* 0x0000e2000c0c7a24 */ /* 0x000fe200078e02ff */
[----:B------:R-:W-:Y:S02]  /*14a70*/  LOP3.LUT R2, R0, 0xfffffff8, RZ, 0xc0, !PT ;  /* 0xfffffff800027812 */ /* 0x000fe400078ec0ff */
[----:B------:R-:W-:-:S03]  /*14a80*/  SHF.R.S32.HI R8, RZ, 0x3, R0 ;  /* 0x00000003ff087819 */ /* 0x000fc60000011400 */
[----:B------:R-:W-:-:S05]  /*14a90*/  IMAD.IADD R11, R11, 0x1, -R2 ;  /* 0x000000010b0b7824 */ /* 0x000fca00078e0a02 */
[----:B------:R-:W-:Y:S02]  /*14aa0*/  LEA R0, R11, R8, 0x4 ;  /* 0x000000080b007211 */ /* 0x000fe400078e20ff */
[----:B--2---:R-:W-:-:S03]  /*14ab0*/  SHF.R.S32.HI R3, RZ, 0x1f, R6 ;  /* 0x0000001fff037819 */ /* 0x004fc60000011406 */
[C---:B-1----:R-:W-:Y:S01]  /*14ac0*/  IMAD R5, R13.reuse, 0x80, R0 ;  /* 0x000000800d057824 */ /* 0x042fe200078e0200 */
[----:B------:R-:W-:Y:S01]  /*14ad0*/  LEA R8, R13, R8, 0x7 ;  /* 0x000000080d087211 */ /* 0x000fe200078e38ff */
[----:B------:R-:W-:Y:S02]  /*14ae0*/  IMAD R2, R3, c[0x0][0x3e8], RZ ;  /* 0x0000fa0003027a24 */ /* 0x000fe400078e02ff */
[----:B------:R-:W-:-:S04]  /*14af0*/  @P0 IMAD.HI.U32 R4, R5, c[0x0][0x4ec], RZ ;  /* 0x00013b0005040a27 */ /* 0x000fc800078e00ff */
[C---:B------:R-:W-:Y:S02]  /*14b00*/  IMAD R2, R6.reuse, c[0x0][0x3ec], R2 ;  /* 0x0000fb0006027a24 */ /* 0x040fe400078e0202 */
[----:B------:R-:W-:-:S04]  /*14b10*/  IMAD.WIDE.U32 R6, R6, c[0x0][0x3e8], RZ ;  /* 0x0000fa0006067a25 */ /* 0x000fc800078e00ff */
[----:B------:R-:W-:Y:S01]  /*14b20*/  IMAD.MOV.U32 R0, RZ, RZ, R5 ;  /* 0x000000ffff007224 */ /* 0x000fe200078e0005 */
        /* <DEDUP_REMOVED lines=14> */
[----:B------:R-:W-:-:S04]  /*14c10*/  SHF.L.U32 R6, R11, 0x3, RZ ;  /* 0x000000030b067819 */ /* 0x000fc800000006ff */
        /* <DEDUP_REMOVED lines=21> */
.L_x_960:
[----:B------:R-:W-:Y:S05]  /*14d70*/  BSYNC B0 ;  /* 0x0000000000007941 */ /* 0x000fea0003800000 */
.L_x_959:
        /* <DEDUP_REMOVED lines=15> */
.L_x_962:
[----:B------:R-:W-:Y:S05]  /*14e70*/  BSYNC B0 ;  /* 0x0000000000007941 */ /* 0x000fea0003800000 */
.L_x_961:
        /* <DEDUP_REMOVED lines=15> */
.L_x_964:
[----:B------:R-:W-:Y:S05]  /*14f70*/  BSYNC B0 ;  /* 0x0000000000007941 */ /* 0x000fea0003800000 */
.L_x_963:
        /* <DEDUP_REMOVED lines=15> */
.L_x_966:
[----:B------:R-:W-:Y:S05]  /*15070*/  BSYNC B0 ;  /* 0x0000000000007941 */ /* 0x000fea0003800000 */
.L_x_965:
        /* <DEDUP_REMOVED lines=15> */
.L_x_968:
[----:B------:R-:W-:Y:S05]  /*15170*/  BSYNC B0 ;  /* 0x0000000000007941 */ /* 0x000fea0003800000 */
.L_x_967:
        /* <DEDUP_REMOVED lines=15> */
.L_x_970:
[----:B------:R-:W-:Y:S05]  /*15270*/  BSYNC B0 ;  /* 0x0000000000007941 */ /* 0x000fea0003800000 */
.L_x_969:
        /* <DEDUP_REMOVED lines=15> */
.L_x_972:
[----:B------:R-:W-:Y:S05]  /*15370*/  BSYNC B0 ;  /* 0x0000000000007941 */ /* 0x000fea0003800000 */
.L_x_971:
        /* <DEDUP_REMOVED lines=16> */
.L_x_973:
        /* <DEDUP_REMOVED lines=16> */
.L_x_1726:


//--------------------- .text._ZN7cutlass13device_kernelIN5flash19enable_sm80_to_sm89INS1_16FlashAttnFwdSm80INS1_25CollectiveMainloopFwdSm80ILi4ELi1ELb0EN4cute5tupleIJNS5_1CILi128EEENS7_ILi48EEES8_EEELi128ENS_6half_tEfNS_4arch4Sm80ELb0ELb1ELb0ELb1ELb0ELb0ELb1ELb0EEENS1_21CollectiveEpilogueFwdINS6_IJS8_S8_S9_EEENS6_IJNS7_ILi1EEESH_SH_EEESB_SD_Li128ELb1ELb1ELb0ELb0EEENS1_19SingleTileSchedulerILb1ELb0ELb1ELi128EEEEEEEEEvNT_6ParamsE --------------------------
	.section	.text._ZN7cutlass13device_kernelIN5flash19enable_sm80_to_sm89INS1_16FlashAttnFwdSm80INS1_25CollectiveMainloopFwdSm80ILi4ELi1ELb0EN4cute5tupleIJNS5_1CILi128EEENS7_ILi48EEES8_EEELi128ENS_6half_tEfNS_4arch4Sm80ELb0ELb1ELb0ELb1ELb0ELb0ELb1ELb0EEENS1_21CollectiveEpilogueFwdINS6_IJS8_S8_S9_EEENS6_IJNS7_ILi1EEESH_SH_EEESB_SD_Li128ELb1ELb1ELb0ELb0EEENS1_19SingleTileSchedulerILb1ELb0ELb1ELi128EEEEEEEEEvNT_6ParamsE,"ax",@progbits
	.sectioninfo	@"SHI_REGISTERS=255"
	.align	128
.text._ZN7cutlass13device_kernelIN5flash19enable_sm80_to_sm89INS1_16FlashAttnFwdSm80INS1_25CollectiveMainloopFwdSm80ILi4ELi1ELb0EN4cute5tupleIJNS5_1CILi128EEENS7_ILi48EEES8_EEELi128ENS_6half_tEfNS_4arch4Sm80ELb0ELb1ELb0ELb1ELb0ELb0ELb1ELb0EEENS1_21CollectiveEpilogueFwdINS6_IJS8_S8_S9_EEENS6_IJNS7_ILi1EEESH_SH_EEESB_SD_Li128ELb1ELb1ELb0ELb0EEENS1_19SingleTileSchedulerILb1ELb0ELb1ELi128EEEEEEEEEvNT_6ParamsE:
        .type           _ZN7cutlass13device_kernelIN5flash19enable_sm80_to_sm89INS1_16FlashAttnFwdSm80INS1_25CollectiveMainloopFwdSm80ILi4ELi1ELb0EN4cute5tupleIJNS5_1CILi128EEENS7_ILi48EEES8_EEELi128ENS_6half_tEfNS_4arch4Sm80ELb0ELb1ELb0ELb1ELb0ELb0ELb1ELb0EEENS1_21CollectiveEpilogueFwdINS6_IJS8_S8_S9_EEENS6_IJNS7_ILi1EEESH_SH_EEESB_SD_Li128ELb1ELb1ELb0ELb0EEENS1_19SingleTileSchedulerILb1ELb0ELb1ELi128EEEEEEEEEvNT_6ParamsE,@function
        .size           _ZN7cutlass13device_kernelIN5flash19enable_sm80_to_sm89INS1_16FlashAttnFwdSm80INS1_25CollectiveMainloopFwdSm80ILi4ELi1ELb0EN4cute5tupleIJNS5_1CILi128EEENS7_ILi48EEES8_EEELi128ENS_6half_tEfNS_4arch4Sm80ELb0ELb1ELb0ELb1ELb0ELb0ELb1ELb0EEENS1_21CollectiveEpilogueFwdINS6_IJS8_S8_S9_EEENS6_IJNS7_ILi1EEESH_SH_EEESB_SD_Li128ELb1ELb1ELb0ELb0EEENS1_19SingleTileSchedulerILb1ELb0ELb1ELi128EEEEEEEEEvNT_6ParamsE,(.L_x_1727 - _ZN7cutlass13device_kernelIN5flash19enable_sm80_to_sm89INS1_16FlashAttnFwdSm80INS1_25CollectiveMainloopFwdSm80ILi4ELi1ELb0EN4cute5tupleIJNS5_1CILi128EEENS7_ILi48EEES8_EEELi128ENS_6half_tEfNS_4arch4Sm80ELb0ELb1ELb0ELb1ELb0ELb0ELb1ELb0EEENS1_21CollectiveEpilogueFwdINS6_IJS8_S8_S9_EEENS6_IJNS7_ILi1EEESH_SH_EEESB_SD_Li128ELb1ELb1ELb0ELb0EEENS1_19SingleTileSchedulerILb1ELb0ELb1ELi128EEEEEEEEEvNT_6ParamsE)
        .other          _ZN7cutlass13device_kernelIN5flash19enable_sm80_to_sm89INS1_16FlashAttnFwdSm80INS1_25CollectiveMainloopFwdSm80ILi4ELi1ELb0EN4cute5tupleIJNS5_1CILi128EEENS7_ILi48EEES8_EEELi128ENS_6half_tEfNS_4arch4Sm80ELb0ELb1ELb0ELb1ELb0ELb0ELb1ELb0EEENS1_21CollectiveEpilogueFwdINS6_IJS8_S8_S9_EEENS6_IJNS7_ILi1EEESH_SH_EEESB_SD_Li128ELb1ELb1ELb0ELb0EEENS1_19SingleTileSchedulerILb1ELb0ELb1ELi128EEEEEEEEEvNT_6ParamsE,@"STO_CUDA_ENTRY STV_DEFAULT"
_ZN7cutlass13device_kernelIN5flash19enable_sm80_to_sm89INS1_16FlashAttnFwdSm80INS1_25CollectiveMainloopFwdSm80ILi4ELi1ELb0EN4cute5tupleIJNS5_1CILi128EEENS7_ILi48EEES8_EEELi128ENS_6half_tEfNS_4arch4Sm80ELb0ELb1ELb0ELb1ELb0ELb0ELb1ELb0EEENS1_21CollectiveEpilogueFwdINS6_IJS8_S8_S9_EEENS6_IJNS7_ILi1EEESH_SH_EEESB_SD_Li128ELb1ELb1ELb0ELb0EEENS1_19SingleTileSchedulerILb1ELb0ELb1ELi128EEEEEEEEEvNT_6ParamsE:
        /* <DEDUP_REMOVED lines=17> */
.L_x_975:
        /* <DEDUP_REMOVED lines=8> */
.L_x_977:
[----:B------:R-:W-:-:S04]  /*0190*/  MOV R0, c[0x0][0x54c] ;  /* 0x0001530000007a02 */ /* 0x000fc80000000f00 */
.L_x_976:
[----:B------:R-:W-:Y:S01]  /*01a0*/  USHF.L.U32 UR23, UR23, 0x7, URZ ;  /* 0x0000000717177899 */ /* 0x000fe2000800063f */
[----:B-----5:R-:W-:-:S05]  /*01b0*/  IMAD R0, R0, c[0x0][0x548], RZ ;  /* 0x0001520000007a24 */ /* 0x020fca00078e02ff */
[----:B------:R-:W-:-:S04]  /*01c0*/  ISETP.LE.AND P0, PT, R0, UR23, PT ;  /* 0x0000001700007c0c */ /* 0x000fc8000bf03270 */
[----:B------:R-:W-:-:S05]  /*01d0*/  SEL R0, R5, 0xffffffff, !P0 ;  /* 0xffffffff05007807 */ /* 0x000fca0004000000 */
[----:B------:R2:W-:Y:S01]  /*01e0*/  STL [R1+0x50], R0 ;  /* 0x0000500001007387 */ /* 0x0005e20000100800 */
[----:B------:R-:W-:Y:S05]  /*01f0*/  BRA `(.L_x_978) ;  /* 0x0000013000007947 */ /* 0x000fea0003800000 */
.L_x_974:
[----:B------:R-:W-:-:S04]  /*0200*/  ISETP.NE.U32.AND P0, PT, RZ, c[0x0][0x568], PT ;  /* 0x00015a00ff007a0c */ /* 0x000fc80003f05070 */
[----:B------:R-:W-:-:S13]  /*0210*/  ISETP.NE.AND.EX P0, PT, RZ, c[0x0][0x56c], PT, P0 ;  /* 0x00015b00ff007a0c */ /* 0x000fda0003f05300 */
[----:B------:R-:W-:Y:S05]  /*0220*/  @!P0 BRA `(.L_x_979) ;  /* 0x0000002000008947 */ /* 0x000fea0003800000 */
[----:B------:R1:W5:Y:S01]  /*0230*/  LDG.E R0, [R2.64] ;  /* 0x0000001402007981 */ /* 0x000362000c1e1900 */
[----:B------:R-:W-:Y:S05]  /*0240*/  BRA `(.L_x_980) ;  /* 0x0000009000007947 */ /* 0x000fea0003800000 */
.L_x_979:
        /* <DEDUP_REMOVED lines=8> */
.L_x_981:
[----:B------:R-:W-:-:S04]  /*02d0*/  MOV R0, c[0x0][0x54c] ;  /* 0x0001530000007a02 */ /* 0x000fc80000000f00 */
.L_x_980:
[----:B------:R-:W-:Y:S01]  /*02e0*/  USHF.L.U32 UR23, UR23, 0x7, URZ ;  /* 0x0000000717177899 */ /* 0x000fe2000800063f */
[----:B-----5:R-:W-:-:S05]  /*02f0*/  IMAD R0, R0, c[0x0][0x548], RZ ;  /* 0x0001520000007a24 */ /* 0x020fca00078e02ff */
[----:B------:R-:W-:-:S04]  /*0300*/  ISETP.LE.AND P0, PT, R0, UR23, PT ;  /* 0x0000001700007c0c */ /* 0x000fc8000bf03270 */
[----:B------:R-:W-:-:S05]  /*0310*/  SEL R0, R5, 0xffffffff, !P0 ;  /* 0xffffffff05007807 */ /* 0x000fca0004000000 */
[----:B------:R2:W-:Y:S04]  /*0320*/  STL [R1+0x50], R0 ;  /* 0x0000500001007387 */ /* 0x0005e80000100800 */
.L_x_978:
[----:B------:R-:W3:Y:S02]  /*0330*/  LDL R52, [R1+0x50] ;  /* 0x0000500001347983 */ /* 0x000ee40000100800 */
[----:B---3--:R-:W-:-:S13]  /*0340*/  ISETP.GE.AND P0, PT, R52, RZ, PT ;  /* 0x000000ff3400720c */ /* 0x008fda0003f06270 */
        /* <DEDUP_REMOVED lines=10> */
[----:B-1----:R-:W-:Y:S01]  /*03f0*/  @P0 IMAD.WIDE R2, R52, R9, c[0x0][0x360] ;  /* 0x0000d80034020625 */ /* 0x002fe200078e0209 */
[----:B------:R1:W3:Y:S01]  /*0400*/  @P1 LDG.E R8, [R4.64] ;  /* 0x0000001404081981 */ /* 0x0002e2000c1e1900 */
[----:B------:R-:W-:-:S03]  /*0410*/  CS2R R6, SRZ ;  /* 0x0000000000067805 */ /* 0x000fc6000001ff00 */
[----:B--2---:R2:W4:Y:S01]  /*0420*/  @P0 LDG.E R0, [R2.64] ;  /* 0x0000001402000981 */ /* 0x004522000c1e1900 */
[----:B-1----:R-:W-:-:S04]  /*0430*/  IMAD.WIDE R4, R52, R9, c[0x0][0x348] ;  /* 0x0000d20034047625 */ /* 0x002fc800078e0209 */
[----:B--2---:R-:W-:Y:S01]  /*0440*/  IMAD.WIDE R2, R52, R9, c[0x0][0x350] ;  /* 0x0000d40034027625 */ /* 0x004fe200078e0209 */
[----:B------:R1:W5:Y:S04]  /*0450*/  @P6 LDG.E R6, [R4.64] ;  /* 0x0000001404066981 */ /* 0x000368000c1e1900 */
[----:B------:R1:W5:Y:S01]  /*0460*/  @P5 LDG.E R7, [R2.64] ;  /* 0x0000001402075981 */ /* 0x000362000c1e1900 */
[----:B------:R-:W-:Y:S02]  /*0470*/  UMOV UR8, URZ ;  /* 0x0000003f00087c82 */ /* 0x000fe40008000000 */
[----:B------:R-:W-:Y:S02]  /*0480*/  ULDC UR15, c[0x0][0x168] ;  /* 0x00005a00000f7ab9 */ /* 0x000fe40000000800 */
[----:B------:R-:W-:Y:S01]  /*0490*/  ULDC UR9, c[0x0][0x1d0] ;  /* 0x0000740000097ab9 */ /* 0x000fe20000000800 */
[----:B---3--:R1:W2:Y:S08]  /*04a0*/  @P1 R2UR UR8, R8 ;  /* 0x00000000080813c2 */ /* 0x0082b000000e0000 */
[----:B----4-:R1:W3:Y:S02]  /*04b0*/  @P0 R2UR UR15, R0 ;  /* 0x00000000000f03c2 */ /* 0x0102e400000e0000 */
[----:B-12---:R-:W-:Y:S05]  /*04c0*/  @P0 BRA `(.L_x_982) ;  /* 0x0000006000000947 */ /* 0x006fea0003800000 */
[----:B------:R-:W-:Y:S05]  /*04d0*/  @!P6 BRA `(.L_x_982) ;  /* 0x000000500000e947 */ /* 0x000fea0003800000 */
[----:B------:R1:W2:Y:S04]  /*04e0*/  LDG.E R0, [R4.64] ;  /* 0x0000001404007981 */ /* 0x0002a8000c1e1900 */
[----:B-1----:R-:W4:Y:S01]  /*04f0*/  LDG.E R4, [R4.64+0x4] ;  /* 0x0000041404047981 */ /* 0x002f22000c1e1900 */
[----:B--23--:R-:W1:Y:S08]  /*0500*/  R2UR UR15, R0 ;  /* 0x00000000000f73c2 */ /* 0x00ce7000000e0000 */
[----:B----4-:R-:W1:Y:S02]  /*0510*/  R2UR UR4, R4 ;  /* 0x00000000040473c2 */ /* 0x010e6400000e0000 */
[----:B-1----:R-:W-:-:S06]  /*0520*/  UIADD3 UR15, -UR15, UR4, URZ ;  /* 0x000000040f0f7290 */ /* 0x002fcc000fffe13f */
.L_x_982:
[----:B------:R-:W-:-:S04]  /*0530*/  ISETP.NE.U32.AND P0, PT, RZ, c[0x0][0x368], PT ;  /* 0x0000da00ff007a0c */ /* 0x000fc80003f05070 */
[----:B------:R-:W-:-:S13]  /*0540*/  ISETP.NE.AND.EX P0, PT, RZ, c[0x0][0x36c], PT, P0 ;  /* 0x0000db00ff007a0c */ /* 0x000fda0003f05300 */
[----:B------:R-:W-:Y:S05]  /*0550*/  @!P0 BRA `(.L_x_983) ;  /* 0x0000004000008947 */ /* 0x000fea0003800000 */
[----:B------:R-:W-:-:S05]  /*0560*/  IMAD.WIDE R2, R52, R9, c[0x0][0x368] ;  /* 0x0000da0034027625 */ /* 0x000fca00078e0209 */
[----:B------:R-:W2:Y:S02]  /*0570*/  LDG.E R0, [R2.64] ;  /* 0x0000001402007981 */ /* 0x000ea4000c1e1900 */
[----:B--2---:R1:W2:Y:S02]  /*0580*/  R2UR UR9, R0 ;  /* 0x00000000000973c2 */ /* 0x0042a400000e0000 */
[----:B-12---:R-:W-:Y:S05]  /*0590*/  BRA `(.L_x_984) ;  /* 0x0000006000007947 */ /* 0x006fea0003800000 */
.L_x_983:
[----:B------:R-:W-:Y:S05]  /*05a0*/  @!P5 BRA `(.L_x_984) ;  /* 0x000000500000d947 */ /* 0x000fea0003800000 */
[----:B------:R1:W2:Y:S04]  /*05b0*/  LDG.E R0, [R2.64] ;  /* 0x0000001402007981 */ /* 0x0002a8000c1e1900 */
[----:B-1----:R-:W4:Y:S01]  /*05c0*/  LDG.E R2, [R2.64+0x4] ;  /* 0x0000041402027981 */ /* 0x002f22000c1e1900 */
[----:B--2---:R-:W1:Y:S08]  /*05d0*/  R2UR UR9, R0 ;  /* 0x00000000000973c2 */ /* 0x004e7000000e0000 */
[----:B----4-:R-:W1:Y:S02]  /*05e0*/  R2UR UR4, R2 ;  /* 0x00000000020473c2 */ /* 0x010e6400000e0000 */
[----:B-1----:R-:W-:-:S06]  /*05f0*/  UIADD3 UR9, -UR9, UR4, URZ ;  /* 0x0000000409097290 */ /* 0x002fcc000fffe13f */
.L_x_984:
[----:B------:R-:W-:Y:S01]  /*0600*/  ULDC UR4, c[0x0][0x2c4] ;  /* 0x0000b10000047ab9 */ /* 0x000fe20000000800 */
[----:B-----5:R-:W-:Y:S01]  /*0610*/  IADD3 R7, R7, UR8, RZ ;  /* 0x0000000807077c10 */ /* 0x020fe2000fffe0ff */
[----:B------:R-:W-:-:S02]  /*0620*/  UISETP.NE.AND UP0, UPT, UR4, 0x1, UPT ;  /* 0x000000010400788c */ /* 0x000fc4000bf05270 */
[----:B------:R-:W-:Y:S02]  /*0630*/  ULDC.64 UR6, c[0x0][0x2c8] ;  /* 0x0000b20000067ab9 */ /* 0x000fe40000000a00 */
[----:B------:R-:W-:Y:S02]  /*0640*/  UIADD3 UR10, UR23, 0x7f, URZ ;  /* 0x0000007f170a7890 */ /* 0x000fe4000fffe03f */
[----:B------:R-:W-:Y:S02]  /*0650*/  ULDC.64 UR4, c[0x0][0x328] ;  /* 0x0000ca0000047ab9 */ /* 0x000fe40000000a00 */
[----:B------:R-:W-:Y:S02]  /*0660*/  UP2UR UR17, UPR, URZ, 0x1 ;  /* 0x000000013f117883 */ /* 0x000fe40008000000 */
[----:B------:R-:W-:Y:S02]  /*0670*/  UIADD3 UR9, -UR8, UR9, URZ ;  /* 0x0000000908097290 */ /* 0x000fe4000fffe13f */
[----:B------:R-:W-:-:S04]  /*0680*/  @UP0 UIADD3 UR12, UR23, 0x7f, URZ ;  /* 0x0000007f170c0890 */ /* 0x000fc8000fffe03f */
[----:B------:R-:W-:Y:S02]  /*0690*/  UIMAD.WIDE.U32 UR12, UR12, UR6, URZ ;  /* 0x000000060c0c72a5 */ /* 0x000fe4000f8e003f */
[----:B---3--:R-:W-:-:S05]  /*06a0*/  UIADD3 UR6, UR9, 0x1, -UR15 ;  /* 0x0000000109067890 */ /* 0x008fca000fffe80f */
[----:B------:R-:W-:Y:S02]  /*06b0*/  @UP0 UMOV UR11, UR13 ;  /* 0x0000000d000b0c82 */ /* 0x000fe40008000000 */
[----:B------:R-:W-:Y:S02]  /*06c0*/  @UP0 USHF.R.U32.HI UR10, URZ, UR7, UR11 ;  /* 0x000000073f0a0299 */ /* 0x000fe4000801160b */
[----:B------:R-:W-:Y:S02]  /*06d0*/  UISETP.GE.AND UP0, UPT, UR5, 0x1, UPT ;  /* 0x000000010500788c */ /* 0x000fe4000bf06270 */
[----:B------:R-:W-:Y:S02]  /*06e0*/  UIADD3 UR6, UR6, UR10, URZ ;  /* 0x0000000a06067290 */ /* 0x000fe4000fffe03f */
[----:B------:R-:W-:Y:S02]  /*06f0*/  UP2UR UR16, UPR, URZ, 0x1 ;  /* 0x000000013f107883 */ /* 0x000fe40008000000 */
[----:B------:R-:W-:Y:S01]  /*0700*/  PLOP3.LUT P0, PT, PT, PT, UP0, 0x40, 0x0 ;  /* 0x000000000000781c */ /* 0x000fe20003f0e808 */
[----:B------:R-:W-:-:S12]  /*0710*/  UIADD3 UR4, UR6, UR4, URZ ;  /* 0x0000000406047290 */ /* 0x000fd8000fffe03f */
[----:B------:R-:W-:Y:S05]  /*0720*/  @P0 BRA `(.L_x_985) ;  /* 0x0000012000000947 */ /* 0x000fea0003800000 */
[----:B------:R-:W-:Y:S01]  /*0730*/  ISETP.LT.AND P0, PT, RZ, UR6, PT ;  /* 0x00000006ff007c0c */ /* 0x000fe2000bf01270 */
[----:B------:R-:W-:-:S12]  /*0740*/  UIADD3 UR8, UR6, -0x1, URZ ;  /* 0xffffffff06087890 */ /* 0x000fd8000fffe03f */
        /* <DEDUP_REMOVED lines=8> */
.L_x_986:
[----:B------:R-:W-:Y:S02]  /*07d0*/  UISETP.NE.AND UP0, UPT, UR5, 0x1, UPT ;  /* 0x000000010500788c */ /* 0x000fe4000bf05270 */
[----:B------:R-:W-:Y:S02]  /*07e0*/  ULDC.64 UR6, c[0x0][0x330] ;  /* 0x0000cc0000067ab9 */ /* 0x000fe40000000a00 */
[----:B------:R-:W-:-:S07]  /*07f0*/  UIMAD.WIDE.U32 UR10, UR8, UR6, URZ ;  /* 0x00000006080a72a5 */ /* 0x000fce000f8e003f */
[----:B------:R-:W-:Y:S02]  /*0800*/  @UP0 USHF.R.U32.HI UR8, URZ, UR7, UR11 ;  /* 0x000000073f080299 */ /* 0x000fe4000801160b */
.L_x_987:
[----:B------:R-:W-:Y:S02]  /*0810*/  ULDC UR6, c[0x0][0x32c] ;  /* 0x0000cb0000067ab9 */ /* 0x000fe40000000800 */
[----:B------:R-:W-:-:S04]  /*0820*/  UIMAD UR6, UR8, UR5, UR6 ;  /* 0x00000005080672a4 */ /* 0x000fc8000f8e0206 */
[----:B------:R-:W-:-:S04]  /*0830*/  UISETP.LT.AND UP0, UPT, UR4, UR6, UPT ;  /* 0x000000060400728c */ /* 0x000fc8000bf01270 */
[----:B------:R-:W-:Y:S02]  /*0840*/  USEL UR4, UR4, UR6, UP0 ;  /* 0x0000000604047287 */ /* 0x000fe40008000000 */
.L_x_985:
[----:B------:R-:W-:Y:S02]  /*0850*/  UISETP.NE.AND UP0, UPT, UR17, URZ, UPT ;  /* 0x0000003f1100728c */ /* 0x000fe4000bf05270 */
[----:B------:R-:W-:Y:S02]  /*0860*/  UIADD3 UR18, UR9, 0x2f, URZ ;  /* 0x0000002f09127890 */ /* 0x000fe4000fffe03f */
[----:B------:R-:W-:Y:S02]  /*0870*/  UIADD3 UR10, UR4, 0x2f, URZ ;  /* 0x0000002f040a7890 */ /* 0x000fe4000fffe03f */
[----:B------:R-:W-:Y:S02]  /*0880*/  ULDC.64 UR6, c[0x0][0x2c8] ;  /* 0x0000b20000067ab9 */ /* 0x000fe40000000a00 */
[----:B------:R-:W-:Y:S02]  /*0890*/  UISETP.GE.AND UP1, UPT, UR5, 0x1, UPT ;  /* 0x000000010500788c */ /* 0x000fe4000bf26270 */
[----:B------:R-:W-:-:S02]  /*08a0*/  UIMAD.WIDE.U32 UR12, UR23, UR6, URZ ;  /* 0x00000006170c72a5 */ /* 0x000fc4000f8e003f */
[----:B------:R-:W-:Y:S02]  /*08b0*/  UIMAD.WIDE UR18, UR18, 0x2aaaaaab, URZ ;  /* 0x2aaaaaab121278a5 */ /* 0x000fe4000f8e023f */
[----:B------:R-:W-:Y:S01]  /*08c0*/  UIMAD.WIDE UR10, UR10, 0x2aaaaaab, URZ ;  /* 0x2aaaaaab0a0a78a5 */ /* 0x000fe2000f8e023f */
[----:B------:R-:W-:Y:S01]  /*08d0*/  PLOP3.LUT P0, PT, PT, PT, UP1, 0x40, 0x0 ;  /* 0x000000000000781c */ /* 0x000fe20003f0e818 */
[----:B------:R-:W-:Y:S02]  /*08e0*/  UMOV UR4, UR23 ;  /* 0x0000001700047c82 */ /* 0x000fe40008000000 */
[----:B------:R-:W-:Y:S02]  /*08f0*/  @UP0 USHF.R.U32.HI UR4, URZ, UR7, UR13 ;  /* 0x000000073f040299 */ /* 0x000fe4000801160d */
[----:B------:R-:W-:Y:S02]  /*0900*/  USHF.R.U32.HI UR7, URZ, 0x1f, UR19 ;  /* 0x0000001f3f077899 */ /* 0x000fe40008011613 */
[----:B------:R-:W-:-:S02]  /*0910*/  USHF.R.U32.HI UR13, URZ, 0x1f, UR11 ;  /* 0x0000001f3f0d7899 */ /* 0x000fc4000801160b */
[----:B------:R-:W-:Y:S02]  /*0920*/  UIADD3 UR22, UR9, -UR15, URZ ;  /* 0x8000000f09167290 */ /* 0x000fe4000fffe03f */
[----:B------:R-:W-:Y:S02]  /*0930*/  ULEA.HI.SX32 UR7, UR19, UR7, 0x1d ;  /* 0x0000000713077291 */ /* 0x000fe4000f8fea3f */
[----:B------:R-:W-:Y:S02]  /*0940*/  ULEA.HI.SX32 UR13, UR11, UR13, 0x1d ;  /* 0x0000000d0b0d7291 */ /* 0x000fe4000f8fea3f */
[----:B------:R-:W-:Y:S02]  /*0950*/  UIADD3 UR4, UR22, UR4, URZ ;  /* 0x0000000416047290 */ /* 0x000fe4000fffe03f */
[----:B------:R-:W-:Y:S02]  /*0960*/  UISETP.LT.AND UP0, UPT, UR7, UR13, UPT ;  /* 0x0000000d0700728c */ /* 0x000fe4000bf01270 */
[----:B------:R-:W-:-:S02]  /*0970*/  ULDC UR6, c[0x0][0x324] ;  /* 0x0000c90000067ab9 */ /* 0x000fc40000000800 */
[----:B------:R-:W-:Y:S02]  /*0980*/  UIADD3 UR6, UR4, -UR6, URZ ;  /* 0x8000000604067290 */ /* 0x000fe4000fffe03f */
[----:B------:R-:W-:Y:S01]  /*0990*/  USEL UR13, UR7, UR13, UP0 ;  /* 0x0000000d070d7287 */ /* 0x000fe20008000000 */
[----:B------:R-:W-:Y:S05]  /*09a0*/  @P0 BRA `(.L_x_988) ;  /* 0x0000013000000947 */ /* 0x000fea0003800000 */
[----:B------:R-:W-:Y:S02]  /*09b0*/  UMOV UR7, UR4 ;  /* 0x0000000400077c82 */ /* 0x000fe40008000000 */
[----:B------:R-:W-:-:S06]  /*09c0*/  UISETP.GT.AND UP0, UPT, UR7, -0x1, UPT ;  /* 0xffffffff0700788c */ /* 0x000fcc000bf04270 */
[----:B------:R-:W-:-:S13]  /*09d0*/  PLOP3.LUT P0, PT, PT, PT, UP0, 0x80, 0x0 ;  /* 0x000000000000781c */ /* 0x000fda0003f0f008 */
[----:B------:R-:W-:Y:S05]  /*09e0*/  @P0 BRA `(.L_x_989) ;  /* 0x0000007000000947 */ /* 0x000fea0003800000 */
[----:B------:R-:W-:Y:S02]  /*09f0*/  UISETP.NE.AND UP0, UPT, UR5, 0x1, UPT ;  /* 0x000000010500788c */ /* 0x000fe4000bf05270 */
[----:B------:R-:W-:Y:S02]  /*0a00*/  ULOP3.LUT UR7, URZ, UR7, URZ, 0x33, !UPT ;  /* 0x000000073f077292 */ /* 0x000fe4000f8e333f */
[----:B------:R-:W-:Y:S02]  /*0a10*/  ULDC.64 UR4, c[0x0][0x330] ;  /* 0x0000cc0000047ab9 */ /* 0x000fe40000000a00 */
[----:B------:R-:W-:-:S05]  /*0a20*/  UIMAD.WIDE.U32 UR10, UR7, UR4, URZ ;  /* 0x00000004070a72a5 */ /* 0x000fca000f8e003f */
[----:B------:R-:W-:-:S04]  /*0a30*/  @UP0 USHF.R.U32.HI UR7, URZ, UR5, UR11 ;  /* 0x000000053f070299 */ /* 0x000fc8000801160b */
[----:B------:R-:W-:Y:S01]  /*0a40*/  ULOP3.LUT UR7, URZ, UR7, URZ, 0x33, !UPT ;  /* 0x000000073f077292 */ /* 0x000fe2000f8e333f */
[----:B------:R-:W-:Y:S05]  /*0a50*/  BRA `(.L_x_990) ;  /* 0x0000004000007947 */ /* 0x000fea0003800000 */
.L_x_989:
[----:B------:R-:W-:-:S03]  /*0a60*/  UISETP.NE.AND UP0, UPT, UR5, 0x1, UPT ;  /* 0x000000010500788c */ /* 0x000fc6000bf05270 */
[----:B------:R-:W-:Y:S02]  /*0a70*/  ULDC.64 UR4, c[0x0][0x330] ;  /* 0x0000cc0000047ab9 */ /* 0x000fe40000000a00 */
[----:B------:R-:W-:-:S06]  /*0a80*/  UIMAD.WIDE.U32 UR10, UR7, UR4, URZ ;  /* 0x00000004070a72a5 */ /* 0x000fcc000f8e003f */
[----:B------:R-:W-:Y:S02]  /*0a90*/  @UP0 USHF.R.U32.HI UR7, URZ, UR5, UR11 ;  /* 0x000000053f070299 */ /* 0x000fe4000801160b */
.L_x_990:
[----:B------:R-:W-:Y:S02]  /*0aa0*/  ULDC UR4, c[0x0][0x32c] ;  /* 0x0000cb0000047ab9 */ /* 0x000fe40000000800 */
[----:B------:R-:W-:-:S04]  /*0ab0*/  UIMAD UR4, UR7, UR4, URZ ;  /* 0x00000004070472a4 */ /* 0x000fc8000f8e023f */
[----:B------:R-:W-:-:S04]  /*0ac0*/  UISETP.LT.AND UP0, UPT, UR6, UR4, UPT ;  /* 0x000000040600728c */ /* 0x000fc8000bf01270 */
[----:B------:R-:W-:-:S04]  /*0ad0*/  USEL UR6, UR6, UR4, !UP0 ;  /* 0x0000000406067287 */ /* 0x000fc8000c000000 */
.L_x_988:
[----:B------:R-:W-:Y:S01]  /*0ae0*/  UIMAD.WIDE UR4, UR6, 0x2aaaaaab, URZ ;  /* 0x2aaaaaab060478a5 */ /* 0x000fe2000f8e023f */
[----:B------:R-:W-:Y:S01]  /*0af0*/  PLOP3.LUT P0, PT, PT, PT, PT, 0x80, 0x0 ;  /* 0x000000000000781c */ /* 0x000fe20003f0f070 */
[----:B------:R-:W-:Y:S01]  /*0b00*/  CS2R R14, SRZ ;  /* 0x00000000000e7805 */ /* 0x000fe2000001ff00 */
[----:B------:R-:W-:Y:S01]  /*0b10*/  IMAD.MOV.U32 R126, RZ, RZ, RZ ;  /* 0x000000ffff7e7224 */ /* 0x000fe200078e00ff */
[----:B------:R-:W-:Y:S01]  /*0b20*/  USHF.R.U32.HI UR4, URZ, 0x1f, UR5 ;  /* 0x0000001f3f047899 */ /* 0x000fe20008011605 */
[----:B------:R-:W-:Y:S01]  /*0b30*/  CS2R R124, SRZ ;  /* 0x00000000007c7805 */ /* 0x000fe2000001ff00 */
[----:B------:R-:W-:Y:S01]  /*0b40*/  CS2R R130, SRZ ;  /* 0x0000000000827805 */ /* 0x000fe2000001ff00 */
[----:B------:R-:W-:Y:S01]  /*0b50*/  CS2R R128, SRZ ;  /* 0x0000000000807805 */ /* 0x000fe2000001ff00 */
[----:B------:R-:W-:Y:S01]  /*0b60*/  ULEA.HI.SX32 UR4, UR5, UR4, 0x1d ;  /* 0x0000000405047291 */ /* 0x000fe2000f8fea3f */
[----:B------:R-:W-:Y:S01]  /*0b70*/  CS2R R16, SRZ ;  /* 0x0000000000107805 */ /* 0x000fe2000001ff00 */
[----:B------:R-:W-:Y:S01]  /*0b80*/  IMAD.MOV.U32 R122, RZ, RZ, RZ ;  /* 0x000000ffff7a7224 */ /* 0x000fe200078e00ff */
[----:B------:R-:W-:Y:S01]  /*0b90*/  CS2R R120, SRZ ;  /* 0x0000000000787805 */ /* 0x000fe2000001ff00 */
[----:B------:R-:W-:Y:S01]  /*0ba0*/  UISETP.LT.AND UP0, UPT, URZ, UR4, UPT ;  /* 0x000000043f00728c */ /* 0x000fe2000bf01270 */
[----:B------:R-:W-:Y:S01]  /*0bb0*/  CS2R R118, SRZ ;  /* 0x0000000000767805 */ /* 0x000fe2000001ff00 */
[----:B------:R-:W-:Y:S01]  /*0bc0*/  CS2R R116, SRZ ;  /* 0x0000000000747805 */ /* 0x000fe2000001ff00 */
[----:B------:R-:W-:Y:S01]  /*0bd0*/  MOV R110, RZ ;  /* 0x000000ff006e7202 */ /* 0x000fe20000000f00 */
[----:B------:R-:W-:Y:S01]  /*0be0*/  USEL UR8, URZ, UR4, !UP0 ;  /* 0x000000043f087287 */ /* 0x000fe2000c000000 */
[----:B------:R-:W-:Y:S01]  /*0bf0*/  CS2R R18, SRZ ;  /* 0x0000000000127805 */ /* 0x000fe2000001ff00 */
[----:B------:R-:W-:Y:S01]  /*0c00*/  IMAD.MOV.U32 R108, RZ, RZ, RZ ;  /* 0x000000ffff6c7224 */ /* 0x000fe200078e00ff */
[----:B------:R-:W-:Y:S01]  /*0c10*/  MOV R114, RZ ;  /* 0x000000ff00727202 */ /* 0x000fe20000000f00 */
[----:B------:R-:W-:Y:S01]  /*0c20*/  UISETP.GT.AND UP0, UPT, UR13, UR8, UPT ;  /* 0x000000080d00728c */ /* 0x000fe2000bf04270 */
[----:B------:R-:W-:Y:S01]  /*0c30*/  CS2R R112, SRZ ;  /* 0x0000000000707805 */ /* 0x000fe2000001ff00 */
[----:B------:R-:W-:Y:S01]  /*0c40*/  CS2R R20, SRZ ;  /* 0x0000000000147805 */ /* 0x000fe2000001ff00 */
[----:B------:R-:W-:Y:S01]  /*0c50*/  IMAD.MOV.U32 R106, RZ, RZ, RZ ;  /* 0x000000ffff6a7224 */ /* 0x000fe200078e00ff */
[----:B------:R-:W-:Y:S01]  /*0c60*/  CS2R R22, SRZ ;  /* 0x0000000000167805 */ /* 0x000fe2000001ff00 */
[----:B------:R-:W-:Y:S01]  /*0c70*/  MOV R104, RZ ;  /* 0x000000ff00687202 */ /* 0x000fe20000000f00 */
[----:B------:R-:W-:Y:S01]  /*0c80*/  IMAD.MOV.U32 R102, RZ, RZ, RZ ;  /* 0x000000ffff667224 */ /* 0x000fe200078e00ff */
[----:B------:R-:W-:Y:S01]  /*0c90*/  PLOP3.LUT P1, PT, PT, PT, UP0, 0x80, 0x0 ;  /* 0x000000000000781c */ /* 0x000fe20003f2f008 */
        /* <DEDUP_REMOVED lines=41> */
[----:B------:R-:W-:Y:S01]  /*0f30*/  IMAD.MOV.U32 R148, RZ, RZ, RZ ;  /* 0x000000ffff947224 */ /* 0x000fe200078e00ff */
[----:B------:R-:W-:Y:S01]  /*0f40*/  CS2R R142, SRZ ;  /* 0x00000000008e7805 */ /* 0x000fe2000001ff00 */
[----:B------:R-:W-:Y:S01]  /*0f50*/  CS2R R54, SRZ ;  /* 0x0000000000367805 */ /* 0x000fe2000001ff00 */
        /* <DEDUP_REMOVED lines=20> */
[----:B------:R-:W-:-:S03]  /*10a0*/  UISETP.NE.AND UP0, UPT, UR17, URZ, UPT ;  /* 0x0000003f1100728c */ /* 0x000fc6000bf05270 */
[----:B------:R-:W-:-:S13]  /*10b0*/  ISETP.NE.AND.EX P2, PT, RZ, c[0x0][0x344], PT, P2 ;  /* 0x0000d100ff007a0c */ /* 0x000fda0003f45320 */
[----:B------:R-:W-:-:S05]  /*10c0*/  @P2 IMAD.WIDE R2, R52, R9, c[0x0][0x340] ;  /* 0x0000d00034022625 */ /* 0x000fca00078e0209 */
[----:B------:R1:W2:Y:S01]  /*10d0*/  @P2 LDG.E R21, [R2.64] ;  /* 0x0000001402152981 */ /* 0x0002a2000c1e1900 */
[----:B------:R-:W-:Y:S01]  /*10e0*/  SHF.R.S32.HI R122, RZ, 0x1f, R123 ;  /* 0x0000001fff7a7819 */ /* 0x000fe2000001147b */
[----:B------:R-:W-:Y:S01]  /*10f0*/  ULDC UR4, c[0x0][0x2c4] ;  /* 0x0000b10000047ab9 */ /* 0x000fe20000000800 */
[----:B------:R-:W-:Y:S01]  /*1100*/  SHF.R.S32.HI R0, RZ, 0x1f, R6 ;  /* 0x0000001fff007819 */ /* 0x000fe20000011406 */
[----:B------:R-:W3:Y:S01]  /*1110*/  S2R R17, SR_CTAID.Y ;  /* 0x0000000000117919 */ /* 0x000ee20000002600 */
[----:B------:R-:W-:Y:S01]  /*1120*/  PLOP3.LUT P1, PT, PT, PT, UP0, 0x80, 0x0 ;  /* 0x000000000000781c */ /* 0x000fe20003f2f008 */
[----:B------:R-:W-:Y:S01]  /*1130*/  UIMAD UR4, UR15, UR4, URZ ;  /* 0x000000040f0472a4 */ /* 0x000fe2000f8e023f */
[----:B------:R-:W-:Y:S01]  /*1140*/  SHF.R.S32.HI R19, RZ, 0x1f, R52 ;  /* 0x0000001fff137819 */ /* 0x000fe20000011434 */
[----:B------:R-:W-:Y:S01]  /*1150*/  IMAD R0, R0, c[0x0][0x178], RZ ;  /* 0x00005e0000007a24 */ /* 0x000fe200078e02ff */
[----:B------:R-:W-:Y:S01]  /*1160*/  LEA.HI R27, R122, R123, RZ, 0x4 ;  /* 0x0000007b7a1b7211 */ /* 0x000fe200078f20ff */
[----:B------:R-:W-:Y:S01]  /*1170*/  BSSY B0, `(.L_x_992) ;  /* 0x0000077000007945 */ /* 0x000fe20003800000 */
[----:B------:R-:W-:Y:S01]  /*1180*/  SEL R10, R19, RZ, !P6 ;  /* 0x000000ff130a7207 */ /* 0x000fe20007000000 */
[----:B------:R-:W-:Y:S01]  /*1190*/  IMAD R0, R6, c[0x0][0x17c], R0 ;  /* 0x00005f0006007a24 */ /* 0x000fe200078e0200 */
[----:B------:R-:W-:-:S03]  /*11a0*/  MOV R24, 0x20 ;  /* 0x0000002000187802 */ /* 0x000fc60000000f00 */
[----:B------:R-:W-:Y:S01]  /*11b0*/  IMAD R10, R10, c[0x0][0x1c0], RZ ;  /* 0x000070000a0a7a24 */ /* 0x000fe200078e02ff */
[----:B-1----:R-:W-:Y:S02]  /*11c0*/  LEA.HI R2, R122, R123, RZ, 0x3 ;  /* 0x0000007b7a027211 */ /* 0x002fe400078f18ff */
[----:B---3--:R-:W-:Y:S02]  /*11d0*/  SHF.R.S32.HI R16, RZ, 0x1f, R17 ;  /* 0x0000001fff107819 */ /* 0x008fe40000011411 */
[----:B------:R-:W-:Y:S02]  /*11e0*/  SHF.R.S32.HI R20, RZ, 0x3, R2 ;  /* 0x00000003ff147819 */ /* 0x000fe40000011402 */
[----:B------:R-:W-:Y:S01]  /*11f0*/  LOP3.LUT R2, R2, 0xfffffff8, RZ, 0xc0, !PT ;  /* 0xfffffff802027812 */ /* 0x000fe200078ec0ff */
[----:B------:R-:W-:Y:S02]  /*1200*/  IMAD R8, R16, c[0x0][0x1b8], RZ ;  /* 0x00006e0010087a24 */ /* 0x000fe400078e02ff */
[----:B------:R-:W-:-:S02]  /*1210*/  IMAD.SHL.U32 R4, R20, 0x40, RZ ;  /* 0x0000004014047824 */ /* 0x000fc400078e00ff */
[----:B------:R-:W-:Y:S02]  /*1220*/  IMAD.IADD R25, R123, 0x1, -R2 ;  /* 0x000000017b197824 */ /* 0x000fe400078e0a02 */
[----:B------:R-:W-:Y:S01]  /*1230*/  IMAD.WIDE.U32 R2, R6, c[0x0][0x178], RZ ;  /* 0x00005e0006027a25 */ /* 0x000fe200078e00ff */
[----:B------:R-:W-:-:S03]  /*1240*/  LOP3.LUT R4, R4, 0x1c0, RZ, 0xc0, !PT ;  /* 0x000001c004047812 */ /* 0x000fc600078ec0ff */
[----:B------:R-:W-:Y:S01]  /*1250*/  IMAD.SHL.U32 R12, R25, 0x8, RZ ;  /* 0x00000008190c7824 */ /* 0x000fe200078e00ff */
[----:B------:R-:W-:Y:S01]  /*1260*/  IADD3 R3, R3, R0, RZ ;  /* 0x0000000003037210 */ /* 0x000fe20007ffe0ff */
[----:B------:R-:W-:Y:S02]  /*1270*/  IMAD R9, R25, 0x10, R20 ;  /* 0x0000001019097824 */ /* 0x000fe400078e0214 */
[C---:B------:R-:W-:Y:S01]  /*1280*/  IMAD R8, R17.reuse, c[0x0][0x1bc], R8 ;  /* 0x00006f0011087a24 */ /* 0x040fe200078e0208 */
[----:B------:R-:W-:Y:S01]  /*1290*/  LOP3.LUT R0, R4, 0x38, R12, 0xf8, !PT ;  /* 0x0000003804007812 */ /* 0x000fe200078ef80c */
[----:B------:R-:W-:Y:S01]  /*12a0*/  IMAD.WIDE.U32 R2, R17, c[0x0][0x1b8], R2 ;  /* 0x00006e0011027a25 */ /* 0x000fe200078e0002 */
[----:B------:R-:W-:Y:S02]  /*12b0*/  SHF.R.U32.HI R4, RZ, 0x3, R4 ;  /* 0x00000003ff047819 */ /* 0x000fe40000011604 */
[----:B------:R-:W-:Y:S01]  /*12c0*/  IADD3 R5, R12, 0x40, RZ ;  /* 0x000000400c057810 */ /* 0x000fe20007ffe0ff */
[----:B------:R-:W-:Y:S01]  /*12d0*/  IMAD.IADD R3, R3, 0x1, R8 ;  /* 0x0000000103037824 */ /* 0x000fe200078e0208 */
[----:B------:R-:W-:-:S02]  /*12e0*/  LOP3.LUT R22, R0, R4, RZ, 0x3c, !PT ;  /* 0x0000000400167212 */ /* 0x000fc400078e3cff */
[----:B------:R-:W-:Y:S02]  /*12f0*/  SHF.R.S32.HI R4, RZ, 0x1f, R7 ;  /* 0x0000001fff047819 */ /* 0x000fe40000011407 */
[----:B------:R-:W-:Y:S02]  /*1300*/  IADD3 R0, P0, R7, R20, RZ ;  /* 0x0000001407007210 */ /* 0x000fe40007f1e0ff */
[----:B------:R-:W-:Y:S02]  /*1310*/  IADD3 R9, R9, UR23, RZ ;  /* 0x0000001709097c10 */ /* 0x000fe4000fffe0ff */
[----:B------:R-:W-:Y:S02]  /*1320*/  LEA.HI.X.SX32 R4, R20, R4, 0x1, P0 ;  /* 0x0000000414047211 */ /* 0x000fe400000f0eff */
[----:B------:R-:W-:Y:S01]  /*1330*/  PLOP3.LUT P0, PT, PT, PT, UP0, 0x80, 0x0 ;  /* 0x000000000000781c */ /* 0x000fe20003f0f008 */
[----:B------:R-:W-:Y:S01]  /*1340*/  @P1 IMAD.HI.U32 R11, R9, c[0x0][0x2c8], RZ ;  /* 0x0000b200090b1a27 */ /* 0x000fe200078e00ff */
[----:B------:R-:W-:-:S02]  /*1350*/  ISETP.GE.AND P3, PT, R5, c[0x0][0x1d4], PT ;  /* 0x0000750005007a0c */ /* 0x000fc40003f66270 */
[----:B------:R-:W-:Y:S01]  /*1360*/  SHF.R.S32.HI R13, RZ, 0x1f, R12 ;  /* 0x0000001fff0d7819 */ /* 0x000fe2000001140c */
[----:B------:R-:W-:Y:S01]  /*1370*/  IMAD R5, R4, c[0x0][0x1e0], RZ ;  /* 0x0000780004057a24 */ /* 0x000fe200078e02ff */
[----:B------:R-:W-:Y:S01]  /*1380*/  SEL R8, R52, RZ, !P6 ;  /* 0x000000ff34087207 */ /* 0x000fe20007000000 */
[----:B------:R-:W-:Y:S01]  /*1390*/  IMAD R4, R4, c[0x0][0x208], RZ ;  /* 0x0000820004047a24 */ /* 0x000fe200078e02ff */
[----:B------:R-:W-:Y:S01]  /*13a0*/  ISETP.GE.AND P4, PT, R12, c[0x0][0x1d4], PT ;  /* 0x000075000c007a0c */ /* 0x000fe20003f86270 */
[C---:B------:R-:W-:Y:S02]  /*13b0*/  IMAD R14, R0.reuse, c[0x0][0x1e4], R5 ;  /* 0x00007900000e7a24 */ /* 0x040fe400078e0205 */
[C---:B------:R-:W-:Y:S02]  /*13c0*/  IMAD R15, R0.reuse, c[0x0][0x20c], R4 ;  /* 0x00008300000f7a24 */ /* 0x040fe400078e0204 */
[----:B------:R-:W-:-:S04]  /*13d0*/  IMAD.WIDE.U32 R6, R0, c[0x0][0x1e0], R12 ;  /* 0x0000780000067a25 */ /* 0x000fc800078e000c */
[----:B------:R-:W-:Y:S01]  /*13e0*/  IMAD.WIDE.U32 R4, R0, c[0x0][0x208], R12 ;  /* 0x0000820000047a25 */ /* 0x000fe200078e000c */
[----:B------:R-:W-:Y:S02]  /*13f0*/  MOV R0, R9 ;  /* 0x0000000900007202 */ /* 0x000fe40000000f00 */
[----:B------:R-:W-:Y:S01]  /*1400*/  @P0 SHF.R.U32.HI R0, RZ, c[0x0][0x2cc], R11 ;  /* 0x0000b300ff000a19 */ /* 0x000fe2000001160b */
[C---:B------:R-:W-:Y:S02]  /*1410*/  IMAD R11, R8.reuse, c[0x0][0x1c4], R10 ;  /* 0x00007100080b7a24 */ /* 0x040fe400078e020a */
[----:B------:R-:W-:Y:S01]  /*1420*/  IMAD.WIDE.U32 R2, R8, c[0x0][0x1c0], R2 ;  /* 0x0000700008027a25 */ /* 0x000fe200078e0002 */
[----:B------:R-:W-:Y:S02]  /*1430*/  IADD3 R10, -R0, RZ, RZ ;  /* 0x000000ff000a7210 */ /* 0x000fe40007ffe1ff */
[----:B------:R-:W-:Y:S01]  /*1440*/  SHF.R.S32.HI R8, RZ, 0x1f, R0 ;  /* 0x0000001fff087819 */ /* 0x000fe20000011400 */
[----:B------:R-:W-:-:S02]  /*1450*/  IMAD.IADD R3, R3, 0x1, R11 ;  /* 0x0000000103037824 */ /* 0x000fc400078e020b */
        /* <DEDUP_REMOVED lines=9> */
[----:B------:R-:W-:Y:S02]  /*14f0*/  IMAD.IADD R0, R123, 0x1, -R9 ;  /* 0x000000017b007824 */ /* 0x000fe400078e0a09 */
[----:B------:R-:W-:Y:S02]  /*1500*/  IMAD R11, R11, c[0x0][0x1a8], RZ ;  /* 0x00006a000b0b7a24 */ /* 0x000fe400078e02ff */
[----:B------:R-:W-:-:S04]  /*1510*/  IMAD.WIDE.U32 R8, R17, c[0x0][0x1e8], R6 ;  /* 0x00007a0011087a25 */ /* 0x000fc800078e0006 */
[----:B------:R-:W-:-:S04]  /*1520*/  IMAD.WIDE.U32 R6, R17, c[0x0][0x210], R4 ;  /* 0x0000840011067a25 */ /* 0x000fc800078e0004 */
[C---:B------:R-:W-:Y:S02]  /*1530*/  IMAD R14, R16.reuse, c[0x0][0x1e8], RZ ;  /* 0x00007a00100e7a24 */ /* 0x040fe400078e02ff */
[----:B------:R-:W-:Y:S01]  /*1540*/  IMAD R15, R16, c[0x0][0x210], RZ ;  /* 0x00008400100f7a24 */ /* 0x000fe200078e02ff */
[----:B------:R-:W-:Y:S01]  /*1550*/  SHF.R.S32.HI R16, RZ, 0x1f, R0 ;  /* 0x0000001fff107819 */ /* 0x000fe20000011400 */
[C---:B------:R-:W-:Y:S02]  /*1560*/  IMAD R11, R10.reuse, c[0x0][0x1ac], R11 ;  /* 0x00006b000a0b7a24 */ /* 0x040fe400078e020b */
[----:B------:R-:W-:Y:S01]  /*1570*/  IMAD.WIDE.U32 R4, R10, c[0x0][0x1a8], R2 ;  /* 0x00006a000a047a25 */ /* 0x000fe200078e0002 */
[----:B------:R-:W-:Y:S02]  /*1580*/  LEA.HI R26, R16, R0, RZ, 0x3 ;  /* 0x00000000101a7211 */ /* 0x000fe400078f18ff */
[----:B------:R-:W-:Y:S01]  /*1590*/  IADD3 R16, R20, UR23, RZ ;  /* 0x0000001714107c10 */ /* 0x000fe2000fffe0ff */
[----:B------:R-:W-:Y:S01]  /*15a0*/  IMAD R14, R17, c[0x0][0x1ec], R14 ;  /* 0x00007b00110e7a24 */ /* 0x000fe200078e020e */
[----:B------:R-:W-:Y:S01]  /*15b0*/  IADD3 R2, R5, R11, RZ ;  /* 0x0000000b05027210 */ /* 0x000fe20007ffe0ff */
[----:B------:R-:W-:Y:S01]  /*15c0*/  IMAD R15, R17, c[0x0][0x214], R15 ;  /* 0x00008500110f7a24 */ /* 0x000fe200078e020f */
[----:B------:R-:W-:Y:S01]  /*15d0*/  LEA R18, P0, R4, c[0x0][0x160], 0x1 ;  /* 0x0000580004127a11 */ /* 0x000fe200078008ff */
[----:B------:R-:W-:Y:S01]  /*15e0*/  IMAD.IADD R9, R9, 0x1, R14 ;  /* 0x0000000109097824 */ /* 0x000fe200078e020e */
[----:B------:R-:W-:Y:S01]  /*15f0*/  LOP3.LUT R10, R26, 0xfffffff8, RZ, 0xc0, !PT ;  /* 0xfffffff81a0a7812 */ /* 0x000fe200078ec0ff */
[----:B------:R-:W-:Y:S01]  /*1600*/  IMAD.IADD R7, R7, 0x1, R15 ;  /* 0x0000000107077824 */ /* 0x000fe200078e020f */
[----:B------:R-:W-:Y:S01]  /*1610*/  LEA.HI.X R17, R4, c[0x0][0x164], R2, 0x1, P0 ;  /* 0x0000590004117a11 */ /* 0x000fe200000f0c02 */
[----:B------:R-:W-:Y:S01]  /*1620*/  IMAD.SHL.U32 R15, R25, 0x8, RZ ;  /* 0x00000008190f7824 */ /* 0x000fe200078e00ff */
[----:B------:R-:W-:Y:S01]  /*1630*/  LEA.HI R14, R122, R123, RZ, 0x6 ;  /* 0x0000007b7a0e7211 */ /* 0x000fe200078f30ff */
[----:B------:R-:W-:Y:S01]  /*1640*/  IMAD.IADD R23, R0, 0x1, -R10 ;  /* 0x0000000100177824 */ /* 0x000fe200078e0a0a */
[----:B------:R1:W3:Y:S02]  /*1650*/  SHFL.IDX PT, R4, R18, RZ, 0x181f ;  /* 0x00181fff12047589 */ /* 0x0002e400000e0000 */
[----:B------:R-:W-:Y:S01]  /*1660*/  ISETP.GE.AND P6, PT, R15, c[0x0][0x198], PT ;  /* 0x000066000f007a0c */ /* 0x000fe20003fc6270 */
[----:B------:R-:W-:Y:S01]  /*1670*/  IMAD.SHL.U32 R14, R14, 0x8, RZ ;  /* 0x000000080e0e7824 */ /* 0x000fe200078e00ff */
[----:B------:R1:W4:Y:S04]  /*1680*/  SHFL.IDX PT, R5, R17, RZ, 0x181f ;  /* 0x00181fff11057589 */ /* 0x00032800000e0000 */
[----:B------:R-:W-:-:S02]  /*1690*/  LOP3.LUT R14, R22, 0xfffffe00, R14, 0xf8, !PT ;  /* 0xfffffe00160e7812 */ /* 0x000fc400078ef80e */
[--C-:B--2---:R-:W-:Y:S01]  /*16a0*/  @P2 SHF.R.S32.HI R3, RZ, 0x1f, R21.reuse ;  /* 0x0000001fff032819 */ /* 0x104fe20000011415 */
[----:B------:R-:W-:Y:S01]  /*16b0*/  @P2 IMAD.MOV.U32 R2, RZ, RZ, R21 ;  /* 0x000000ffff022224 */ /* 0x000fe200078e0015 */
[----:B------:R-:W-:Y:S01]  /*16c0*/  @!P2 MOV R2, R52 ;  /* 0x000000340002a202 */ /* 0x000fe20000000f00 */
[----:B------:R-:W-:Y:S01]  /*16d0*/  @!P2 IMAD.MOV.U32 R3, RZ, RZ, R19 ;  /* 0x000000ffff03a224 */ /* 0x000fe200078e0013 */
[----:B------:R-:W-:Y:S01]  /*16e0*/  IADD3 R19, R15, 0x40, RZ ;  /* 0x000000400f137810 */ /* 0x000fe20007ffe0ff */
[----:B------:R-:W-:Y:S01]  /*16f0*/  IMAD.MOV.U32 R21, RZ, RZ, 0x10 ;  /* 0x00000010ff157424 */ /* 0x000fe200078e00ff */
[----:B------:R-:W-:Y:S02]  /*1700*/  SEL R0, R2, RZ, !P5 ;  /* 0x000000ff02007207 */ /* 0x000fe40006800000 */
[----:B------:R-:W-:Y:S02]  /*1710*/  SEL R2, R3, RZ, !P5 ;  /* 0x000000ff03027207 */ /* 0x000fe40006800000 */
[----:B------:R-:W-:Y:S01]  /*1720*/  ISETP.GE.AND P5, PT, R16, UR4, PT ;  /* 0x0000000410007c0c */ /* 0x000fe2000bfa6270 */
[----:B------:R-:W-:Y:S01]  /*1730*/  IMAD.WIDE.U32 R30, R0, c[0x0][0x1f0], R8 ;  /* 0x00007c00001e7a25 */ /* 0x000fe200078e0008 */
[----:B------:R-:W-:-:S03]  /*1740*/  ISETP.GE.AND P0, PT, R19, c[0x0][0x198], PT ;  /* 0x0000660013007a0c */ /* 0x000fc60003f06270 */
[C---:B------:R-:W-:Y:S01]  /*1750*/  IMAD R3, R2.reuse, c[0x0][0x1f0], RZ ;  /* 0x00007c0002037a24 */ /* 0x040fe200078e02ff */
[----:B------:R1:W-:Y:S01]  /*1760*/  STL.64 [R1+0x40], R30 ;  /* 0x0000401e01007387 */ /* 0x0003e20000100a00 */
[----:B------:R-:W-:Y:S01]  /*1770*/  IMAD R2, R2, c[0x0][0x218], RZ ;  /* 0x0000860002027a24 */ /* 0x000fe200078e02ff */
[----:B------:R-:W-:Y:S01]  /*1780*/  R2P PR, R23, 0x6 ;  /* 0x0000000617007804 */ /* 0x000fe20000000000 */
[C---:B------:R-:W-:Y:S02]  /*1790*/  IMAD R11, R0.reuse, c[0x0][0x1f4], R3 ;  /* 0x00007d00000b7a24 */ /* 0x040fe400078e0203 */
[C---:B------:R-:W-:Y:S02]  /*17a0*/  IMAD R10, R0.reuse, c[0x0][0x21c], R2 ;  /* 0x00008700000a7a24 */ /* 0x040fe400078e0202 */
[----:B------:R-:W-:Y:S01]  /*17b0*/  IMAD.WIDE.U32 R74, R0, c[0x0][0x218], R6 ;  /* 0x00008600004a7a25 */ /* 0x000fe200078e0006 */
[----:B------:R-:W-:Y:S02]  /*17c0*/  IADD3 R33, R31, R11, RZ ;  /* 0x0000000b1f217210 */ /* 0x000fe40007ffe0ff */
[----:B------:R-:W-:Y:S01]  /*17d0*/  SEL R3, R21, 0xfffffff0, !P1 ;  /* 0xfffffff015037807 */ /* 0x000fe20004800000 */
[----:B------:R-:W-:Y:S01]  /*17e0*/  IMAD.IADD R29, R75, 0x1, R10 ;  /* 0x000000014b1d7824 */ /* 0x000fe200078e020a */
[----:B------:R1:W-:Y:S01]  /*17f0*/  STL.64 [R1+0x48], R74 ;  /* 0x0000484a01007387 */ /* 0x0003e20000100a00 */
[----:B------:R-:W-:-:S03]  /*1800*/  SEL R2, R24, 0xffffffe0, !P2 ;  /* 0xffffffe018027807 */ /* 0x000fc60005000000 */
[----:B------:R1:W-:Y:S04]  /*1810*/  STL [R1+0x3c], R29 ;  /* 0x00003c1d01007387 */ /* 0x0003e80000100800 */
[----:B------:R1:W-:Y:S01]  /*1820*/  STL [R1+0x34], R33 ;  /* 0x0000342101007387 */ /* 0x0003e20000100800 */
[----:B------:R-:W-:Y:S05]  /*1830*/  @P5 BRA `(.L_x_993) ;  /* 0x000000a000005947 */ /* 0x000fea0003800000 */
[----:B---34-:R-:W-:Y:S02]  /*1840*/  SHF.R.S32.HI R0, RZ, 0x1f, R19 ;  /* 0x0000001fff007819 */ /* 0x018fe40000011413 */
[C---:B------:R-:W-:Y:S02]  /*1850*/  LEA R6, P1, R15.reuse, R4, 0x1 ;  /* 0x000000040f067211 */ /* 0x040fe400078208ff */
[----:B------:R-:W-:Y:S02]  /*1860*/  LEA.HI R0, R0, R19, RZ, 0x3 ;  /* 0x0000001300007211 */ /* 0x000fe400078f18ff */
[----:B------:R-:W-:-:S02]  /*1870*/  LEA.HI.X R7, R15, R5, R13, 0x1, P1 ;  /* 0x000000050f077211 */ /* 0x000fc400008f0c0d */
[----:B------:R-:W-:Y:S01]  /*1880*/  LOP3.LUT R8, R0, 0xfffffff8, RZ, 0xc0, !PT ;  /* 0xfffffff800087812 */ /* 0x000fe200078ec0ff */
[----:B------:R-:W-:-:S04]  /*1890*/  IMAD.SHL.U32 R0, R14, 0x2, RZ ;  /* 0x000000020e007824 */ /* 0x000fc800078e00ff */
[----:B------:R-:W-:Y:S01]  /*18a0*/  IMAD.WIDE R4, R8, 0x2, R4 ;  /* 0x0000000208047825 */ /* 0x000fe200078e0204 */
[----:B------:R-:W-:Y:S01]  /*18b0*/  @!PT LDS RZ, [RZ] ;  /* 0x00000000fffff984 */ /* 0x000fe20000000800 */
[----:B------:R2:W-:Y:S04]  /*18c0*/  LDGSTS.E.BYPASS.LTC128B.128 [R0+0x8080], [R6.64], !P6 ;  /* 0x0808000006007fae */ /* 0x0005e8000f101d54 */
[----:B------:R2:W-:Y:S02]  /*18d0*/  LDGSTS.E.BYPASS.LTC128B.128 [R0+0xc080], [R4.64], !P0 ;  /* 0x0c08000004007fae */ /* 0x0005e4000c101d54 */
.L_x_993:
[----:B---34-:R-:W-:Y:S05]  /*18e0*/  BSYNC B0 ;  /* 0x0000000000007941 */ /* 0x018fea0003800000 */
.L_x_992:
[----:B--2---:R-:W-:Y:S01]  /*18f0*/  IADD3 R0, R16, 0x10, RZ ;  /* 0x0000001010007810 */ /* 0x004fe20007ffe0ff */
[----:B------:R2:W3:Y:S01]  /*1900*/  SHFL.IDX PT, R5, R17, 0x1, 0x181f ;  /* 0x00381f0011057f89 */ /* 0x0004e200000e0000 */
[----:B------:R-:W-:Y:S02]  /*1910*/  BSSY B0, `(.L_x_994) ;  /* 0x000000e000007945 */ /* 0x000fe40003800000 */
[----:B------:R-:W-:Y:S01]  /*1920*/  ISETP.GE.AND P1, PT, R0, UR4, PT ;  /* 0x0000000400007c0c */ /* 0x000fe2000bf26270 */
[----:B------:R2:W4:-:S12]  /*1930*/  SHFL.IDX PT, R4, R18, 0x1, 0x181f ;  /* 0x00381f0012047f89 */ /* 0x00051800000e0000 */
[----:B------:R-:W-:Y:S05]  /*1940*/  @P1 BRA `(.L_x_995) ;  /* 0x000000a000001947 */ /* 0x000fea0003800000 */
[----:B------:R-:W-:Y:S02]  /*1950*/  SHF.R.S32.HI R0, RZ, 0x1f, R19 ;  /* 0x0000001fff007819 */ /* 0x000fe40000011413 */
[C---:B----4-:R-:W-:Y:S02]  /*1960*/  LEA R6, P1, R15.reuse, R4, 0x1 ;  /* 0x000000040f067211 */ /* 0x050fe400078208ff */
        /* <DEDUP_REMOVED lines=8> */
.L_x_995:
[----:B------:R-:W-:Y:S05]  /*19f0*/  BSYNC B0 ;  /* 0x0000000000007941 */ /* 0x000fea0003800000 */
.L_x_994:
[----:B---3--:R-:W-:Y:S01]  /*1a00*/  IADD3 R0, R16, 0x20, RZ ;  /* 0x0000002010007810 */ /* 0x008fe20007ffe0ff */
[----:B------:R3:W1:Y:S01]  /*1a10*/  SHFL.IDX PT, R5, R17, 0x2, 0x181f ;  /* 0x00581f0011057f89 */ /* 0x00066200000e0000 */
[----:B------:R-:W-:Y:S02]  /*1a20*/  BSSY B0, `(.L_x_996) ;  /* 0x000000e000007945 */ /* 0x000fe40003800000 */
[----:B------:R-:W-:Y:S01]  /*1a30*/  ISETP.GE.AND P1, PT, R0, UR4, PT ;  /* 0x0000000400007c0c */ /* 0x000fe2000bf26270 */
[----:B----4-:R3:W4:-:S12]  /*1a40*/  SHFL.IDX PT, R4, R18, 0x2, 0x181f ;  /* 0x00581f0012047f89 */ /* 0x01071800000e0000 */
[----:B------:R-:W-:Y:S05]  /*1a50*/  @P1 BRA `(.L_x_997) ;  /* 0x000000a000001947 */ /* 0x000fea0003800000 */
[----:B------:R-:W-:Y:S02]  /*1a60*/  SHF.R.S32.HI R0, RZ, 0x1f, R19 ;  /* 0x0000001fff007819 */ /* 0x000fe40000011413 */
[C---:B----4-:R-:W-:Y:S02]  /*1a70*/  LEA R6, P1, R15.reuse, R4, 0x1 ;  /* 0x000000040f067211 */ /* 0x050fe400078208ff */
        /* <DEDUP_REMOVED lines=8> */
.L_x_997:
[----:B------:R-:W-:Y:S05]  /*1b00*/  BSYNC B0 ;  /* 0x0000000000007941 */ /* 0x000fea0003800000 */
.L_x_996:
[----:B-1----:R-:W-:Y:S01]  /*1b10*/  IADD3 R0, R16, 0x30, RZ ;  /* 0x0000003010007810 */ /* 0x002fe20007ffe0ff */
[----:B------:R1:W2:Y:S01]  /*1b20*/  SHFL.IDX PT, R5, R17, 0x3, 0x181f ;  /* 0x00781f0011057f89 */ /* 0x0002a200000e0000 */
[----:B------:R-:W-:Y:S02]  /*1b30*/  BSSY B0, `(.L_x_998) ;  /* 0x000000e000007945 */ /* 0x000fe40003800000 */
[----:B------:R-:W-:Y:S01]  /*1b40*/  ISETP.GE.AND P1, PT, R0, UR4, PT ;  /* 0x0000000400007c0c */ /* 0x000fe2000bf26270 */
[----:B----4-:R1:W4:-:S12]  /*1b50*/  SHFL.IDX PT, R4, R18, 0x3, 0x181f ;  /* 0x00781f0012047f89 */ /* 0x01031800000e0000 */
[----:B------:R-:W-:Y:S05]  /*1b60*/  @P1 BRA `(.L_x_999) ;  /* 0x000000a000001947 */ /* 0x000fea0003800000 */
[----:B------:R-:W-:Y:S02]  /*1b70*/  SHF.R.S32.HI R0, RZ, 0x1f, R19 ;  /* 0x0000001fff007819 */ /* 0x000fe40000011413 */
[C---:B----4-:R-:W-:Y:S02]  /*1b80*/  LEA R6, P1, R15.reuse, R4, 0x1 ;  /* 0x000000040f067211 */ /* 0x050fe400078208ff */
        /* <DEDUP_REMOVED lines=8> */
.L_x_999:
[----:B------:R-:W-:Y:S05]  /*1c10*/  BSYNC B0 ;  /* 0x0000000000007941 */ /* 0x000fea0003800000 */
.L_x_998:
[----:B--2---:R-:W-:Y:S01]  /*1c20*/  IADD3 R0, R16, 0x40, RZ ;  /* 0x0000004010007810 */ /* 0x004fe20007ffe0ff */
        /* <DEDUP_REMOVED lines=15> */
.L_x_1001:
[----:B------:R-:W-:Y:S05]  /*1d20*/  BSYNC B0 ;  /* 0x0000000000007941 */ /* 0x000fea0003800000 */
.L_x_1000:
        /* <DEDUP_REMOVED lines=16> */
.L_x_1003:
[----:B------:R-:W-:Y:S05]  /*1e30*/  BSYNC B0 ;  /* 0x0000000000007941 */ /* 0x000fea0003800000 */
.L_x_1002:
        /* <DEDUP_REMOVED lines=16> */
.L_x_1005:
[----:B------:R-:W-:Y:S05]  /*1f40*/  BSYNC B0 ;  /* 0x0000000000007941 */ /* 0x000fea0003800000 */
.L_x_1004:
[----:B-1----:R-:W-:Y:S01]  /*1f50*/  IADD3 R0, R16, 0x70, RZ ;  /* 0x0000007010007810 */ /* 0x002fe20007ffe0ff */
[----:B----4-:R-:W1:Y:S01]  /*1f60*/  SHFL.IDX PT, R4, R18, 0x7, 0x181f ;  /* 0x00f81f0012047f89 */ /* 0x010e6200000e0000 */
[----:B------:R-:W-:Y:S01]  /*1f70*/  UMOV UR25, 0x30 ;  /* 0x0000003000197882 */ /* 0x000fe20000000000 */
[----:B------:R-:W-:Y:S01]  /*1f80*/  IMAD.SHL.U32 R243, R14, 0x2, RZ ;  /* 0x000000020ef37824 */ /* 0x000fe200078e00ff */
[----:B------:R-:W-:Y:S01]  /*1f90*/  ISETP.GE.AND P1, PT, R0, UR4, PT ;  /* 0x0000000400007c0c */ /* 0x000fe2000bf26270 */
[----:B------:R-:W4:Y:S01]  /*1fa0*/  SHFL.IDX PT, R5, R17, 0x7, 0x181f ;  /* 0x00f81f0011057f89 */ /* 0x000f2200000e0000 */
[----:B------:R-:W-:Y:S01]  /*1fb0*/  UIMAD UR24, UR13, -0x30, UR25 ;  /* 0xffffffd00d1878a4 */ /* 0x000fe2000f8e0219 */
[----:B------:R-:W-:Y:S01]  /*1fc0*/  IMAD.MOV.U32 R124, RZ, RZ, R32 ;  /* 0x000000ffff7c7224 */ /* 0x000fe200078e0020 */
[----:B------:R-:W-:Y:S01]  /*1fd0*/  ULDC.64 UR4, c[0x0][0x1e0] ;  /* 0x0000780000047ab9 */ /* 0x000fe20000000a00 */
[----:B------:R-:W-:Y:S01]  /*1fe0*/  IMAD.MOV.U32 R125, RZ, RZ, R33 ;  /* 0x000000ffff7d7224 */ /* 0x000fe200078e0021 */
[----:B------:R-:W-:Y:S01]  /*1ff0*/  UIMAD.WIDE.U32 UR28, UR25, UR4, URZ ;  /* 0x00000004191c72a5 */ /* 0x000fe2000f8e003f */
[----:B------:R-:W-:Y:S01]  /*2000*/  IMAD.MOV.U32 R124, RZ, RZ, R30 ;  /* 0x000000ffff7c7224 */ /* 0x000fe200078e001e */
[----:B------:R-:W-:Y:S01]  /*2010*/  UIMAD UR25, UR25, UR5, URZ ;  /* 0x00000005191972a4 */ /* 0x000fe2000f8e023f */
[----:B------:R-:W-:Y:S01]  /*2020*/  IMAD.U32 R119, RZ, RZ, UR24 ;  /* 0x00000018ff777e24 */ /* 0x000fe2000f8e00ff */
[----:B------:R-:W-:Y:S01]  /*2030*/  UIADD3 UR14, UR13, -0x1, URZ ;  /* 0xffffffff0d0e7890 */ /* 0x000fe2000fffe03f */
[----:B------:R-:W-:Y:S01]  /*2040*/  SHF.R.S32.HI R11, RZ, 0x4, R27 ;  /* 0x00000004ff0b7819 */ /* 0x000fe2000001141b */
[----:B------:R-:W-:Y:S01]  /*2050*/  UIADD3 UR25, UR29, UR25, URZ ;  /* 0x000000191d197290 */ /* 0x000fe2000fffe03f */
[----:B------:R-:W-:Y:S01]  /*2060*/  @!P1 SHF.R.S32.HI R0, RZ, 0x1f, R19 ;  /* 0x0000001fff009819 */ /* 0x000fe20000011413 */
[----:B------:R-:W-:Y:S01]  /*2070*/  IMAD.U32 R8, RZ, RZ, UR28 ;  /* 0x0000001cff087e24 */ /* 0x000fe2000f8e00ff */
[----:B------:R-:W-:Y:S01]  /*2080*/  IADD3 R24, R119, UR9, -R20 ;  /* 0x0000000977187c10 */ /* 0x000fe2000fffe814 */
[----:B------:R-:W-:Y:S01]  /*2090*/  USHF.R.S32.HI UR11, URZ, 0x1f, UR14 ;  /* 0x0000001f3f0b7899 */ /* 0x000fe2000801140e */
[----:B------:R-:W-:Y:S01]  /*20a0*/  @!P1 LEA.HI R0, R0, R19, RZ, 0x3 ;  /* 0x0000001300009211 */ /* 0x000fe200078f18ff */
[----:B------:R-:W-:Y:S01]  /*20b0*/  UIMAD UR6, UR25, UR14, URZ ;  /* 0x0000000e190672a4 */ /* 0x000fe2000f8e023f */
[----:B------:R-:W-:Y:S01]  /*20c0*/  ISETP.GE.AND P5, PT, R24, 0x11, PT ;  /* 0x000000111800780c */ /* 0x000fe20003fa6270 */
[----:B------:R-:W-:Y:S01]  /*20d0*/  IMAD.MOV.U32 R116, RZ, RZ, R8 ;  /* 0x000000ffff747224 */ /* 0x000fe200078e0008 */
[C---:B-1----:R-:W-:Y:S01]  /*20e0*/  @!P1 LEA R6, P2, R15.reuse, R4, 0x1 ;  /* 0x000000040f069211 */ /* 0x042fe200078408ff */
[----:B------:R-:W-:Y:S01]  /*20f0*/  UIMAD UR6, UR11, UR28, UR6 ;  /* 0x0000001c0b0672a4 */ /* 0x000fe2000f8e0206 */
[----:B------:R-:W-:Y:S01]  /*2100*/  @!P1 LOP3.LUT R0, R0, 0xfffffff8, RZ, 0xc0, !PT ;  /* 0xfffffff800009812 */ /* 0x000fe200078ec0ff */
[----:B------:R-:W-:Y:S01]  /*2110*/  IMAD.U32 R9, RZ, RZ, UR29 ;  /* 0x0000001dff097e24 */ /* 0x000fe2000f8e00ff */
[----:B----4-:R-:W-:Y:S01]  /*2120*/  @!P1 LEA.HI.X R7, R15, R5, R13, 0x1, P2 ;  /* 0x000000050f079211 */ /* 0x010fe200010f0c0d */
[----:B------:R-:W-:Y:S01]  /*2130*/  UIMAD.WIDE.U32 UR18, UR4, 0x20, URZ ;  /* 0x00000020041278a5 */ /* 0x000fe2000f8e003f */
[----:B------:R-:W-:Y:S01]  /*2140*/  ISETP.GE.AND P2, PT, R24, 0x21, PT ;  /* 0x000000211800780c */ /* 0x000fe20003f46270 */
[----:B------:R-:W-:Y:S01]  /*2150*/  @!P1 IMAD.WIDE R4, R0, 0x2, R4 ;  /* 0x0000000200049825 */ /* 0x000fe200078e0204 */
[----:B------:R-:W-:Y:S01]  /*2160*/  USHF.L.U32 UR10, UR5, 0x5, URZ ;  /* 0x00000005050a7899 */ /* 0x000fe2000800063f */
[----:B------:R-:W-:Y:S01]  /*2170*/  @!PT LDS RZ, [RZ] ;  /* 0x00000000fffff984 */ /* 0x000fe20000000800 */
[----:B------:R1:W-:Y:S01]  /*2180*/  @!P1 LDGSTS.E.BYPASS.LTC128B.128 [R243+0xb880], [R6.64], !P6 ;  /* 0x0b88000006f39fae */ /* 0x0003e2000f101d54 */
[----:B------:R-:W-:Y:S01]  /*2190*/  ISETP.GE.AND P6, PT, R24, 0x1, PT ;  /* 0x000000011800780c */ /* 0x000fe20003fc6270 */
[----:B------:R-:W-:Y:S01]  /*21a0*/  IMAD.U32 R9, RZ, RZ, UR5 ;  /* 0x00000005ff097e24 */ /* 0x000fe2000f8e00ff */
[----:B------:R-:W-:Y:S01]  /*21b0*/  UIADD3 UR10, UR19, UR10, URZ ;  /* 0x0000000a130a7290 */ /* 0x000fe2000fffe03f */
[----:B------:R4:W-:Y:S01]  /*21c0*/  @!P1 LDGSTS.E.BYPASS.LTC128B.128 [R243+0xf880], [R4.64], !P0 ;  /* 0x0f88000004f39fae */ /* 0x0009e2000c101d54 */
[----:B------:R-:W-:Y:S01]  /*21d0*/  LEA.HI R12, R27, R11, RZ, 0x1 ;  /* 0x0000000b1b0c7211 */ /* 0x000fe200078f08ff */
[----:B------:R-:W-:Y:S01]  /*21e0*/  IMAD.MOV.U32 R72, RZ, RZ, R28 ;  /* 0x000000ffff487224 */ /* 0x000fe200078e001c */
[----:B------:R-:W-:Y:S01]  /*21f0*/  LEA.HI R121, R122, R123, RZ, 0x5 ;  /* 0x0000007b7a797211 */ /* 0x000fe200078f28ff */
[----:B------:R-:W0:Y:S01]  /*2200*/  LDGDEPBAR ;  /* 0x00000000000079af */ /* 0x000e220000000000 */
[----:B------:R-:W-:Y:S01]  /*2210*/  IMAD.MOV.U32 R73, RZ, RZ, R29 ;  /* 0x000000ffff497224 */ /* 0x000fe200078e001d */
[----:B------:R-:W-:Y:S01]  /*2220*/  UISETP.GT.AND UP0, UPT, UR14, UR8, UPT ;  /* 0x000000080e00728c */ /* 0x000fe2000bf04270 */
[----:B------:R-:W-:Y:S01]  /*2230*/  SHF.R.S32.HI R120, RZ, 0x5, R121 ;  /* 0x00000005ff787819 */ /* 0x000fe20000011479 */
[----:B------:R-:W-:Y:S01]  /*2240*/  IMAD.MOV.U32 R72, RZ, RZ, R74 ;  /* 0x000000ffff487224 */ /* 0x000fe200078e004a */
[----:B------:R-:W-:Y:S04]  /*2250*/  STL.64 [R1+0x30], R124 ;  /* 0x0000307c01007387 */ /* 0x000fe80000100a00 */
[----:B------:R-:W-:Y:S01]  /*2260*/  STL.64 [R1+0x38], R72 ;  /* 0x0000384801007387 */ /* 0x000fe20000100a00 */
[----:B-1----:R-:W-:-:S02]  /*2270*/  IMAD.U32 R6, RZ, RZ, UR4 ;  /* 0x00000004ff067e24 */ /* 0x002fc4000f8e00ff */
[----:B----4-:R-:W-:-:S05]  /*2280*/  IMAD.WIDE.U32 R4, R116, UR14, R124 ;  /* 0x0000000e74047c25 */ /* 0x010fca000f8e007c */
[----:B------:R-:W-:Y:S01]  /*2290*/  IADD3 R0, R5, UR6, RZ ;  /* 0x0000000605007c10 */ /* 0x000fe2000fffe0ff */
[----:B------:R-:W-:Y:S01]  /*22a0*/  ULDC.64 UR6, c[0x0][0x208] ;  /* 0x0000820000067ab9 */ /* 0x000fe20000000a00 */
[----:B------:R-:W-:Y:S01]  /*22b0*/  BAR.SYNC.DEFER_BLOCKING 0x0 ;  /* 0x0000000000007b1d */ /* 0x000fe20000010000 */
[----:B------:R-:W-:Y:S01]  /*22c0*/  @P5 LEA R7, P0, R6, R4, 0x4 ;  /* 0x0000000406075211 */ /* 0x000fe200078020ff */
[----:B------:R-:W-:Y:S01]  /*22d0*/  UIMAD UR11, UR11, UR6, URZ ;  /* 0x000000060b0b72a4 */ /* 0x000fe2000f8e023f */
[----:B------:R-:W-:Y:S01]  /*22e0*/  @P6 LEA R8, P1, R4, c[0x0][0x1c8], 0x1 ;  /* 0x0000720004086a11 */ /* 0x000fe200078208ff */
[----:B------:R-:W-:Y:S01]  /*22f0*/  UIMAD.WIDE.U32 UR26, UR14, UR6, URZ ;  /* 0x000000060e1a72a5 */ /* 0x000fe2000f8e003f */
[----:B------:R-:W-:Y:S01]  /*2300*/  @P5 LEA.HI.X R10, R6, R0, R9, 0x4, P0 ;  /* 0x00000000060a5211 */ /* 0x000fe200000f2409 */
[----:B------:R-:W-:Y:S01]  /*2310*/  UIMAD UR11, UR14, UR7, UR11 ;  /* 0x000000070e0b72a4 */ /* 0x000fe2000f8e020b */
[C---:B------:R-:W-:Y:S01]  /*2320*/  @P2 IADD3 R5, P0, R4.reuse, UR18, RZ ;  /* 0x0000001204052c10 */ /* 0x040fe2000ff1e0ff */
[----:B------:R-:W-:Y:S01]  /*2330*/  USHF.L.U32 UR12, UR6, 0x5, URZ ;  /* 0x00000005060c7899 */ /* 0x000fe2000800063f */
[----:B------:R-:W-:-:S02]  /*2340*/  @P6 LEA.HI.X R9, R4, c[0x0][0x1cc], R0, 0x1, P1 ;  /* 0x0000730004096a11 */ /* 0x000fc400008f0c00 */
[----:B------:R-:W-:Y:S02]  /*2350*/  @P5 LEA R6, P1, R7, c[0x0][0x1c8], 0x1 ;  /* 0x0000720007065a11 */ /* 0x000fe400078208ff */
[----:B------:R-:W-:Y:S02]  /*2360*/  @P2 IADD3.X R0, R0, UR10, RZ, P0, !PT ;  /* 0x0000000a00002c10 */ /* 0x000fe400087fe4ff */
[----:B------:R-:W-:Y:S02]  /*2370*/  @P2 LEA R4, P0, R5, c[0x0][0x1c8], 0x1 ;  /* 0x0000720005042a11 */ /* 0x000fe400078008ff */
[----:B------:R-:W-:Y:S02]  /*2380*/  @P5 LEA.HI.X R7, R7, c[0x0][0x1cc], R10, 0x1, P1 ;  /* 0x0000730007075a11 */ /* 0x000fe400008f0c0a */
[----:B------:R-:W-:Y:S01]  /*2390*/  @P2 LEA.HI.X R5, R5, c[0x0][0x1cc], R0, 0x1, P0 ;  /* 0x0000730005052a11 */ /* 0x000fe200000f0c00 */
[----:B------:R-:W-:Y:S01]  /*23a0*/  IMAD.SHL.U32 R0, R25, 0x40, RZ ;  /* 0x0000004019007824 */ /* 0x000fe200078e00ff */
[----:B------:R-:W-:-:S02]  /*23b0*/  LOP3.LUT R10, R12, 0xfffffffe, RZ, 0xc0, !PT ;  /* 0xfffffffe0c0a7812 */ /* 0x000fc400078ec0ff */
[----:B------:R-:W-:Y:S01]  /*23c0*/  LOP3.LUT P0, RZ, R25, 0x2, RZ, 0xc0, !PT ;  /* 0x0000000219ff7812 */ /* 0x000fe2000780c0ff */
[----:B------:R-:W-:Y:S01]  /*23d0*/  @!PT LDS RZ, [RZ] ;  /* 0x00000000fffff984 */ /* 0x000fe20000000800 */
[----:B------:R-:W-:Y:S01]  /*23e0*/  @!PT LDS RZ, [RZ] ;  /* 0x00000000fffff984 */ /* 0x000fe20000000800 */
[----:B------:R-:W-:Y:S01]  /*23f0*/  @!PT LDS RZ, [RZ] ;  /* 0x00000000fffff984 */ /* 0x000fe20000000800 */
[----:B------:R1:W-:Y:S01]  /*2400*/  @P6 LDGSTS.E.BYPASS.LTC128B.128 [R243+0x5080], [R8.64], !P4 ;  /* 0x0508000008f36fae */ /* 0x0003e2000e101d54 */
[----:B------:R-:W-:Y:S01]  /*2410*/  LOP3.LUT R0, R0, 0x1c0, RZ, 0xc0, !PT ;  /* 0x000001c000007812 */ /* 0x000fe200078ec0ff */
[----:B------:R-:W-:Y:S01]  /*2420*/  IMAD.IADD R10, R11, 0x1, -R10 ;  /* 0x000000010b0a7824 */ /* 0x000fe200078e0a0a */
[C---:B------:R-:W-:Y:S01]  /*2430*/  ISETP.LT.OR P1, PT, R24.reuse, 0x1, P4 ;  /* 0x000000011800780c */ /* 0x040fe20002721670 */
[----:B------:R1:W-:Y:S01]  /*2440*/  @P6 LDGSTS.E.BYPASS.LTC128B.128 [R243+0x6880], [R8.64+0x80], !P3 ;  /* 0x0688008008f36fae */ /* 0x0003e2000d901d54 */
[----:B------:R-:W-:-:S03]  /*2450*/  ISETP.LT.OR P6, PT, R24, 0x1, P3 ;  /* 0x000000011800780c */ /* 0x000fc60001fc1670 */
[----:B------:R4:W-:Y:S04]  /*2460*/  @P5 LDGSTS.E.BYPASS.LTC128B.128 [R243+0x5880], [R6.64], !P4 ;  /* 0x0588000006f35fae */ /* 0x0009e8000e101d54 */
[----:B------:R4:W-:Y:S04]  /*2470*/  @P5 LDGSTS.E.BYPASS.LTC128B.128 [R243+0x7080], [R6.64+0x80], !P3 ;  /* 0x0708008006f35fae */ /* 0x0009e8000d901d54 */
[----:B------:R5:W-:Y:S04]  /*2480*/  @P2 LDGSTS.E.BYPASS.LTC128B.128 [R243+0x6080], [R4.64], !P4 ;  /* 0x0608000004f32fae */ /* 0x000be8000e101d54 */
[----:B------:R5:W-:Y:S04]  /*2490*/  @P2 LDGSTS.E.BYPASS.LTC128B.128 [R243+0x7880], [R4.64+0x80], !P3 ;  /* 0x0788008004f32fae */ /* 0x000be8000d901d54 */
[----:B------:R-:W0:Y:S01]  /*24a0*/  LDGDEPBAR ;  /* 0x00000000000079af */ /* 0x000e220000000000 */
[----:B----4-:R-:W-:-:S02]  /*24b0*/  IMAD.SHL.U32 R6, R23, 0x40, RZ ;  /* 0x0000004017067824 */ /* 0x010fc400078e00ff */
[----:B------:R-:W-:-:S05]  /*24c0*/  IMAD.SHL.U32 R7, R20, 0x8, RZ ;  /* 0x0000000814077824 */ /* 0x000fca00078e00ff */
[----:B------:R-:W-:Y:S01]  /*24d0*/  LOP3.LUT R7, R0, 0x8, R7, 0xf8, !PT ;  /* 0x0000000800077812 */ /* 0x000fe200078ef807 */
[----:B-----5:R-:W-:Y:S01]  /*24e0*/  IMAD.SHL.U32 R5, R26, 0x40, RZ ;  /* 0x000000401a057824 */ /* 0x020fe200078e00ff */
[----:B------:R-:W-:-:S04]  /*24f0*/  DEPBAR.LE SB0, 0x1 ;  /* 0x000080400000791a */ /* 0x000fc80000000000 */
[----:B------:R-:W-:Y:S01]  /*2500*/  LOP3.LUT R4, R6, 0x1c0, RZ, 0xc0, !PT ;  /* 0x000001c006047812 */ /* 0x000fe200078ec0ff */
[----:B------:R-:W-:-:S04]  /*2510*/  DEPBAR.LE SB0, 0x0 ;  /* 0x000080000000791a */ /* 0x000fc80000000000 */
[----:B------:R-:W-:Y:S01]  /*2520*/  IMAD.SHL.U32 R6, R10, 0x8, RZ ;  /* 0x000000080a067824 */ /* 0x000fe200078e00ff */
[----:B------:R-:W-:Y:S02]  /*2530*/  LOP3.LUT R118, R5, 0xfffffe00, RZ, 0xc0, !PT ;  /* 0xfffffe0005767812 */ /* 0x000fe400078ec0ff */
[----:B------:R-:W-:Y:S02]  /*2540*/  SHF.R.U32.HI R0, RZ, 0x3, R0 ;  /* 0x00000003ff007819 */ /* 0x000fe40000011600 */
[----:B------:R-:W-:Y:S02]  /*2550*/  LOP3.LUT R5, R4, 0x8, R6, 0xf8, !PT ;  /* 0x0000000804057812 */ /* 0x000fe400078ef806 */
[----:B------:R-:W-:Y:S02]  /*2560*/  SHF.R.U32.HI R4, RZ, 0x3, R4 ;  /* 0x00000003ff047819 */ /* 0x000fe40000011604 */
[----:B------:R-:W-:Y:S02]  /*2570*/  LOP3.LUT R0, R7, R0, RZ, 0x3c, !PT ;  /* 0x0000000007007212 */ /* 0x000fe400078e3cff */
[----:B------:R-:W-:Y:S01]  /*2580*/  LOP3.LUT R117, R5, R4, RZ, 0x3c, !PT ;  /* 0x0000000405757212 */ /* 0x000fe200078e3cff */
[----:B------:R-:W-:-:S02]  /*2590*/  IMAD R4, R120, 0x400, R118 ;  /* 0x0000040078047824 */ /* 0x000fc400078e0276 */
[----:B------:R-:W-:Y:S02]  /*25a0*/  IMAD R0, R10, 0x200, R0 ;  /* 0x000002000a007824 */ /* 0x000fe400078e0200 */
[----:B------:R-:W-:Y:S02]  /*25b0*/  IMAD.IADD R4, R117, 0x1, R4 ;  /* 0x0000000175047824 */ /* 0x000fe400078e0204 */
[----:B------:R-:W-:Y:S01]  /*25c0*/  IMAD.SHL.U32 R224, R0, 0x2, RZ ;  /* 0x0000000200e07824 */ /* 0x000fe200078e00ff */
[----:B------:R-:W-:Y:S01]  /*25d0*/  BAR.SYNC.DEFER_BLOCKING 0x0 ;  /* 0x0000000000007b1d */ /* 0x000fe20000010000 */
[----:B------:R-:W-:-:S03]  /*25e0*/  IMAD.SHL.U32 R231, R4, 0x2, RZ ;  /* 0x0000000204e77824 */ /* 0x000fc600078e00ff */
[C---:B------:R-:W-:Y:S01]  /*25f0*/  IADD3 R0, R224.reuse, 0x5080, RZ ;  /* 0x00005080e0007810 */ /* 0x040fe20007ffe0ff */
[C-C-:B------:R-:W-:Y:S01]  /*2600*/  IMAD R233, R3.reuse, 0x2, R231.reuse ;  /* 0x0000000203e97824 */ /* 0x140fe200078e02e7 */
[----:B------:R-:W-:Y:S01]  /*2610*/  IADD3 R235, R224, 0x50a0, RZ ;  /* 0x000050a0e0eb7810 */ /* 0x000fe20007ffe0ff */
[----:B------:R-:W-:Y:S01]  /*2620*/  IMAD R232, R2, 0x2, R231 ;  /* 0x0000000202e87824 */ /* 0x000fe200078e02e7 */
[----:B------:R-:W-:Y:S01]  /*2630*/  @P0 IADD3 R235, R0, -0x20, RZ ;  /* 0xffffffe000eb0810 */ /* 0x000fe20007ffe0ff */
[----:B------:R-:W-:Y:S02]  /*2640*/  IMAD R234, R2, 0x2, R233 ;  /* 0x0000000202ea7824 */ /* 0x000fe400078e02e9 */
[----:B------:R-:W-:Y:S01]  /*2650*/  IMAD R236, R3, 0x2, R232 ;  /* 0x0000000203ec7824 */ /* 0x000fe200078e02e8 */
[C---:B------:R-:W-:Y:S02]  /*2660*/  IADD3 R241, R235.reuse, 0x800, RZ ;  /* 0x00000800ebf17810 */ /* 0x040fe40007ffe0ff */
[----:B------:R-:W-:-:S02]  /*2670*/  IADD3 R240, R235, 0x1000, RZ ;  /* 0x00001000ebf07810 */ /* 0x000fc40007ffe0ff */
[C---:B------:R-:W-:Y:S02]  /*2680*/  IADD3 R239, R235.reuse, 0x1800, RZ ;  /* 0x00001800ebef7810 */ /* 0x040fe40007ffe0ff */
[C---:B------:R-:W-:Y:S02]  /*2690*/  IADD3 R238, R235.reuse, 0x2000, RZ ;  /* 0x00002000ebee7810 */ /* 0x040fe40007ffe0ff */
[----:B------:R-:W-:Y:S01]  /*26a0*/  IADD3 R237, R235, 0x2800, RZ ;  /* 0x00002800ebed7810 */ /* 0x000fe20007ffe0ff */
[----:B-1----:R-:W-:Y:S04]  /*26b0*/  LDSM.16.M88.4 R8, [R231+0x8080] ;  /* 0x00808000e708783b */ /* 0x002fe80000000200 */
[----:B------:R-:W-:Y:S04]  /*26c0*/  LDSM.16.M88.4 R4, [R231+0xa080] ;  /* 0x00a08000e704783b */ /* 0x000fe80000000200 */
[----:B--23--:R-:W1:Y:S04]  /*26d0*/  LDSM.16.M88.4 R16, [R224+0x5880] ;  /* 0x00588000e010783b */ /* 0x00ce680000000200 */
[----:B------:R-:W2:Y:S04]  /*26e0*/  LDSM.16.M88.4 R12, [R224+0x5080] ;  /* 0x00508000e00c783b */ /* 0x000ea80000000200 */
[----:B------:R-:W3:Y:S04]  /*26f0*/  LDSM.16.M88.4 R20, [R224+0x6080] ;  /* 0x00608000e014783b */ /* 0x000ee80000000200 */
[----:B------:R-:W-:Y:S04]  /*2700*/  LDSM.16.M88.4 R36, [R235] ;  /* 0x00000000eb24783b */ /* 0x000fe80000000200 */
[----:B------:R-:W-:Y:S04]  /*2710*/  LDSM.16.M88.4 R48, [R235+0x1000] ;  /* 0x00100000eb30783b */ /* 0x000fe80000000200 */
[----:B------:R-:W-:Y:S01]  /*2720*/  LDSM.16.M88.4 R40, [R235+0x800] ;  /* 0x00080000eb28783b */ /* 0x000fe20000000200 */
[-C--:B-1----:R-:W-:Y:S08]  /*2730*/  HMMA.16816.F32 R64, R8, R16.reuse, RZ ;  /* 0x000000100840723c */ /* 0x082ff000000018ff */
[----:B------:R-:W-:Y:S07]  /*2740*/  HMMA.16816.F32 R44, R4, R16, RZ ;  /* 0x00000010042c723c */ /* 0x000fee00000018ff */
[----:B------:R-:W-:Y:S01]  /*2750*/  IMAD.U32 R16, RZ, RZ, UR26 ;  /* 0x0000001aff107e24 */ /* 0x000fe2000f8e00ff */
[----:B--2---:R-:W-:Y:S01]  /*2760*/  HMMA.16816.F32 R68, R8, R12, RZ ;  /* 0x0000000c0844723c */ /* 0x004fe200000018ff */
[----:B------:R-:W-:Y:S01]  /*2770*/  UIADD3 UR26, UR27, UR11, URZ ;  /* 0x0000000b1b1a7290 */ /* 0x000fe2000fffe03f */
[----:B------:R-:W-:-:S02]  /*2780*/  IMAD.U32 R17, RZ, RZ, UR27 ;  /* 0x0000001bff117e24 */ /* 0x000fc4000f8e00ff */
[----:B------:R-:W-:Y:S02]  /*2790*/  UMOV UR11, 0x5 ;  /* 0x00000005000b7882 */ /* 0x000fe40000000000 */
[----:B------:R-:W-:Y:S02]  /*27a0*/  UIMAD UR26, UR26, 0x30, URZ ;  /* 0x000000301a1a78a4 */ /* 0x000fe4000f8e023f */
[----:B------:R-:W-:Y:S01]  /*27b0*/  HMMA.16816.F32 R32, R4, R12, RZ ;  /* 0x0000000c0420723c */ /* 0x000fe200000018ff */
[----:B------:R-:W-:-:S07]  /*27c0*/  USHF.L.U64.HI UR11, UR6, UR11, UR7 ;  /* 0x0000000b060b7299 */ /* 0x000fce0008010207 */
[-C--:B------:R-:W-:Y:S08]  /*27d0*/  HMMA.16816.F32 R56, R4, R14.reuse, RZ ;  /* 0x0000000e0438723c */ /* 0x080ff000000018ff */
[----:B------:R-:W-:Y:S01]  /*27e0*/  HMMA.16816.F32 R88, R8, R14, RZ ;  /* 0x0000000e0858723c */ /* 0x000fe200000018ff */
[----:B------:R-:W1:Y:S07]  /*27f0*/  LDSM.16.M88.4 R12, [R233+0xa080] ;  /* 0x00a08000e90c783b */ /* 0x000e6e0000000200 */
[C---:B------:R-:W-:Y:S08]  /*2800*/  HMMA.16816.F32 R52, R4.reuse, R18, RZ ;  /* 0x000000120434723c */ /* 0x040ff000000018ff */
[C---:B---3--:R-:W-:Y:S08]  /*2810*/  HMMA.16816.F32 R28, R4.reuse, R20, RZ ;  /* 0x00000014041c723c */ /* 0x048ff000000018ff */
[----:B------:R-:W-:Y:S07]  /*2820*/  HMMA.16816.F32 R60, R4, R22, RZ ;  /* 0x00000016043c723c */ /* 0x000fee00000018ff */
[----:B------:R-:W-:Y:S01]  /*2830*/  IMAD.WIDE.U32 R6, R16, 0x30, R72 ;  /* 0x0000003010067825 */ /* 0x000fe200078e0048 */
[----:B------:R-:W-:Y:S01]  /*2840*/  HMMA.16816.F32 R92, R8, R18, RZ ;  /* 0x00000012085c723c */ /* 0x000fe200000018ff */
[----:B------:R-:W2:Y:S03]  /*2850*/  LDSM.16.M88.4 R16, [R233+0x8080] ;  /* 0x00808000e910783b */ /* 0x000ea60000000200 */
[----:B------:R-:W-:-:S02]  /*2860*/  LEA R4, P0, R6, c[0x0][0x1f8], 0x1 ;  /* 0x00007e0006047a11 */ /* 0x000fc400078008ff */
[----:B------:R-:W-:Y:S02]  /*2870*/  IADD3 R0, R7, UR26, RZ ;  /* 0x0000001a07007c10 */ /* 0x000fe4000fffe0ff */
[C---:B------:R-:W-:Y:S02]  /*2880*/  HMMA.16816.F32 R80, R8.reuse, R20, RZ ;  /* 0x000000140850723c */ /* 0x040fe400000018ff */
[----:B------:R-:W-:Y:S01]  /*2890*/  LEA.HI.X R5, R6, c[0x0][0x1fc], R0, 0x1, P0 ;  /* 0x00007f0006057a11 */ /* 0x000fe200000f0c00 */
[----:B------:R-:W-:Y:S01]  /*28a0*/  IMAD.U32 R0, RZ, RZ, UR12 ;  /* 0x0000000cff007e24 */ /* 0x000fe2000f8e00ff */
[----:B------:R-:W-:Y:S02]  /*28b0*/  IADD3 R6, P2, R4, UR12, RZ ;  /* 0x0000000c04067c10 */ /* 0x000fe4000ff5e0ff */
[----:B------:R-:W-:Y:S01]  /*28c0*/  ISETP.LT.OR P0, PT, R24, 0x11, P4 ;  /* 0x000000111800780c */ /* 0x000fe20002701670 */
[----:B------:R-:W-:Y:S01]  /*28d0*/  @!PT LDS RZ, [RZ] ;  /* 0x00000000fffff984 */ /* 0x000fe20000000800 */
[----:B------:R-:W-:Y:S01]  /*28e0*/  @!PT LDS RZ, [RZ] ;  /* 0x00000000fffff984 */ /* 0x000fe20000000800 */
[----:B------:R-:W-:Y:S01]  /*28f0*/  @!PT LDS RZ, [RZ] ;  /* 0x00000000fffff984 */ /* 0x000fe20000000800 */
[----:B------:R3:W-:Y:S01]  /*2900*/  LDGSTS.E.BYPASS.LTC128B.128 [R243+0x2080], [R4.64], !P1 ;  /* 0x0208000004f37fae */ /* 0x0007e2000c901d54 */
[----:B------:R-:W-:Y:S01]  /*2910*/  HMMA.16816.F32 R20, R8, R22, RZ ;  /* 0x000000160814723c */ /* 0x000fe200000018ff */
[----:B------:R-:W-:-:S02]  /*2920*/  IADD3.X R7, R5, UR11, RZ, P2, !PT ;  /* 0x0000000b05077c10 */ /* 0x000fc400097fe4ff */
[----:B------:R3:W-:Y:S01]  /*2930*/  LDGSTS.E.BYPASS.LTC128B.128 [R243+0x3880], [R4.64+0x80], !P6 ;  /* 0x0388008004f37fae */ /* 0x0007e2000f101d54 */
[----:B------:R-:W-:Y:S02]  /*2940*/  ISETP.LT.OR P6, PT, R24, 0x11, P3 ;  /* 0x000000111800780c */ /* 0x000fe40001fc1670 */
[----:B------:R-:W-:Y:S02]  /*2950*/  LOP3.LUT P1, RZ, R25, 0x4, RZ, 0xc0, !PT ;  /* 0x0000000419ff7812 */ /* 0x000fe4000782c0ff */
[----:B------:R-:W-:Y:S01]  /*2960*/  IADD3 R8, P5, P2, R0, 0x80, R4 ;  /* 0x0000008000087810 */ /* 0x000fe20007abe004 */
[----:B------:R-:W-:Y:S01]  /*2970*/  IMAD.MOV.U32 R0, RZ, RZ, 0x40 ;  /* 0x00000040ff007424 */ /* 0x000fe200078e00ff */
[----:B-1----:R-:W-:Y:S01]  /*2980*/  HMMA.16816.F32 R104, R12, R36, R32 ;  /* 0x000000240c68723c */ /* 0x002fe20000001820 */
[----:B------:R1:W-:Y:S01]  /*2990*/  LDGSTS.E.BYPASS.LTC128B.128 [R243+0x2880], [R6.64], !P0 ;  /* 0x0288000006f37fae */ /* 0x0003e2000c101d54 */
[----:B------:R-:W-:Y:S02]  /*29a0*/  IADD3.X R9, RZ, UR11, R5, P5, P2 ;  /* 0x0000000bff097c10 */ /* 0x000fe4000afe4405 */
[----:B------:R-:W-:-:S02]  /*29b0*/  ISETP.LT.OR P5, PT, R24, 0x21, P4 ;  /* 0x000000211800780c */ /* 0x000fc400027a1670 */
[----:B------:R-:W-:Y:S01]  /*29c0*/  ISETP.LT.OR P2, PT, R24, 0x21, P3 ;  /* 0x000000211800780c */ /* 0x000fe20001f41670 */
[----:B------:R4:W-:Y:S01]  /*29d0*/  LDGSTS.E.BYPASS.LTC128B.128 [R243+0x4080], [R8.64], !P6 ;  /* 0x0408000008f37fae */ /* 0x0009e2000f101d54 */
[----:B------:R-:W-:Y:S01]  /*29e0*/  SEL R0, R0, 0xffffffc0, !P1 ;  /* 0xffffffc000007807 */ /* 0x000fe20004800000 */
[C---:B------:R-:W-:Y:S04]  /*29f0*/  HMMA.16816.F32 R96, R12.reuse, R48, R28 ;  /* 0x000000300c60723c */ /* 0x040fe8000000181c */
[----:B------:R-:W-:Y:S02]  /*2a00*/  IMAD.IADD R230, R224, 0x1, R0 ;  /* 0x00000001e0e67824 */ /* 0x000fe400078e0200 */
[----:B------:R-:W-:Y:S02]  /*2a10*/  IMAD.IADD R229, R0, 0x1, R235 ;  /* 0x0000000100e57824 */ /* 0x000fe400078e02eb */
[----:B------:R-:W-:Y:S01]  /*2a20*/  HMMA.16816.F32 R100, R12, R40, R44 ;  /* 0x000000280c64723c */ /* 0x000fe2000000182c */
[----:B---3--:R-:W-:-:S04]  /*2a30*/  IADD3 R4, P0, R6, UR12, RZ ;  /* 0x0000000c06047c10 */ /* 0x008fc8000ff1e0ff */
[----:B------:R-:W-:-:S03]  /*2a40*/  IADD3.X R5, R7, UR11, RZ, P0, !PT ;  /* 0x0000000b07057c10 */ /* 0x000fc600087fe4ff */
[C---:B------:R-:W-:Y:S01]  /*2a50*/  HMMA.16816.F32 R84, R12.reuse, R38, R56 ;  /* 0x000000260c54723c */ /* 0x040fe20000001838 */
[----:B------:R-:W-:Y:S01]  /*2a60*/  PLOP3.LUT P0, PT, PT, PT, UP0, 0x80, 0x0 ;  /* 0x000000000000781c */ /* 0x000fe20003f0f008 */
[----:B------:R1:W-:Y:S04]  /*2a70*/  LDGSTS.E.BYPASS.LTC128B.128 [R243+0x3080], [R4.64], !P5 ;  /* 0x0308000004f37fae */ /* 0x0003e8000e901d54 */
[----:B------:R1:W-:Y:S02]  /*2a80*/  LDGSTS.E.BYPASS.LTC128B.128 [R243+0x4880], [R4.64+0x80], !P2 ;  /* 0x0488008004f37fae */ /* 0x0003e4000d101d54 */
[C---:B------:R-:W-:Y:S02]  /*2a90*/  HMMA.16816.F32 R76, R12.reuse, R42, R52 ;  /* 0x0000002a0c4c723c */ /* 0x040fe40000001834 */
[----:B----4-:R-:W-:Y:S04]  /*2aa0*/  LDSM.16.M88.4 R8, [R232+0xa080] ;  /* 0x00a08000e808783b */ /* 0x010fe80000000200 */
[----:B------:R-:W3:Y:S02]  /*2ab0*/  LDSM.16.M88.4 R24, [R230+0x5880] ;  /* 0x00588000e618783b */ /* 0x000ee40000000200 */
[----:B------:R-:W-:Y:S02]  /*2ac0*/  HMMA.16816.F32 R72, R12, R50, R60 ;  /* 0x000000320c48723c */ /* 0x000fe4000000183c */
[----:B------:R-:W4:Y:S04]  /*2ad0*/  LDSM.16.M88.4 R28, [R230+0x5080] ;  /* 0x00508000e61c783b */ /* 0x000f280000000200 */
[----:B------:R-:W5:Y:S02]  /*2ae0*/  LDSM.16.M88.4 R32, [R230+0x6080] ;  /* 0x00608000e620783b */ /* 0x000f640000000200 */
[C---:B--2---:R-:W-:Y:S02]  /*2af0*/  HMMA.16816.F32 R68, R16.reuse, R36, R68 ;  /* 0x000000241044723c */ /* 0x044fe40000001844 */
[----:B------:R-:W2:Y:S04]  /*2b00*/  LDSM.16.M88.4 R12, [R232+0x8080] ;  /* 0x00808000e80c783b */ /* 0x000ea80000000200 */
[----:B------:R-:W-:Y:S02]  /*2b10*/  LDSM.16.M88.4 R60, [R229+0x800] ;  /* 0x00080000e53c783b */ /* 0x000fe40000000200 */
[C---:B------:R-:W-:Y:S02]  /*2b20*/  HMMA.16816.F32 R64, R16.reuse, R40, R64 ;  /* 0x000000281040723c */ /* 0x040fe40000001840 */
[----:B-1----:R-:W-:Y:S04]  /*2b30*/  LDSM.16.M88.4 R4, [R234+0xa080] ;  /* 0x00a08000ea04783b */ /* 0x002fe80000000200 */
[----:B------:R-:W-:Y:S02]  /*2b40*/  LDSM.16.M88.4 R56, [R229+0x1000] ;  /* 0x00100000e538783b */ /* 0x000fe40000000200 */
[C---:B------:R-:W-:Y:S02]  /*2b50*/  HMMA.16816.F32 R52, R16.reuse, R48, R80 ;  /* 0x000000301034723c */ /* 0x040fe40000001850 */
[----:B------:R-:W0:Y:S06]  /*2b60*/  LDGDEPBAR ;  /* 0x00000000000079af */ /* 0x000e2c0000000000 */
[C---:B------:R-:W-:Y:S01]  /*2b70*/  HMMA.16816.F32 R44, R16.reuse, R38, R88 ;  /* 0x00000026102c723c */ /* 0x040fe20000001858 */
[----:B------:R-:W1:Y:S07]  /*2b80*/  LDSM.16.M88.4 R36, [R229] ;  /* 0x00000000e524783b */ /* 0x000e6e0000000200 */
[C---:B------:R-:W-:Y:S08]  /*2b90*/  HMMA.16816.F32 R40, R16.reuse, R42, R92 ;  /* 0x0000002a1028723c */ /* 0x040ff0000000185c */
[----:B------:R-:W-:Y:S01]  /*2ba0*/  HMMA.16816.F32 R48, R16, R50, R20 ;  /* 0x000000321030723c */ /* 0x000fe20000001814 */
[----:B------:R-:W1:Y:S04]  /*2bb0*/  LDSM.16.M88.4 R20, [R234+0x8080] ;  /* 0x00808000ea14783b */ /* 0x000e680000000200 */
[----:B------:R-:W-:Y:S03]  /*2bc0*/  LDSM.16.M88.4 R16, [R231+0xe080] ;  /* 0x00e08000e710783b */ /* 0x000fe60000000200 */
[C---:B---3--:R-:W-:Y:S08]  /*2bd0*/  HMMA.16816.F32 R88, R8.reuse, R26, R76 ;  /* 0x0000001a0858723c */ /* 0x048ff0000000184c */
[C---:B----4-:R-:W-:Y:S08]  /*2be0*/  HMMA.16816.F32 R80, R8.reuse, R28, R104 ;  /* 0x0000001c0850723c */ /* 0x050ff00000001868 */
[C---:B------:R-:W-:Y:S08]  /*2bf0*/  HMMA.16816.F32 R92, R8.reuse, R24, R100 ;  /* 0x00000018085c723c */ /* 0x040ff00000001864 */
[C---:B-----5:R-:W-:Y:S08]  /*2c00*/  HMMA.16816.F32 R96, R8.reuse, R32, R96 ;  /* 0x000000200860723c */ /* 0x060ff00000001860 */
[C---:B------:R-:W-:Y:S08]  /*2c10*/  HMMA.16816.F32 R84, R8.reuse, R30, R84 ;  /* 0x0000001e0854723c */ /* 0x040ff00000001854 */
[----:B------:R-:W-:Y:S08]  /*2c20*/  HMMA.16816.F32 R76, R8, R34, R72 ;  /* 0x00000022084c723c */ /* 0x000ff00000001848 */
[C---:B--2---:R-:W-:Y:S08]  /*2c30*/  HMMA.16816.F32 R8, R12.reuse, R28, R68 ;  /* 0x0000001c0c08723c */ /* 0x044ff00000001844 */
[C---:B------:R-:W-:Y:S01]  /*2c40*/  HMMA.16816.F32 R68, R12.reuse, R30, R44 ;  /* 0x0000001e0c44723c */ /* 0x040fe2000000182c */
[----:B------:R-:W2:Y:S07]  /*2c50*/  LDSM.16.M88.4 R28, [R224+0x6880] ;  /* 0x00688000e01c783b */ /* 0x000eae0000000200 */
[C---:B------:R-:W-:Y:S08]  /*2c60*/  HMMA.16816.F32 R104, R12.reuse, R24, R64 ;  /* 0x000000180c68723c */ /* 0x040ff00000001840 */
[C---:B------:R-:W-:Y:S01]  /*2c70*/  HMMA.16816.F32 R112, R12.reuse, R26, R40 ;  /* 0x0000001a0c70723c */ /* 0x040fe20000001828 */
[----:B------:R-:W3:Y:S07]  /*2c80*/  LDSM.16.M88.4 R24, [R224+0x7080] ;  /* 0x00708000e018783b */ /* 0x000eee0000000200 */
[C---:B------:R-:W-:Y:S01]  /*2c90*/  HMMA.16816.F32 R108, R12.reuse, R32, R52 ;  /* 0x000000200c6c723c */ /* 0x040fe20000001834 */
[----:B------:R-:W-:Y:S07]  /*2ca0*/  LDSM.16.M88.4 R52, [R235+0x1800] ;  /* 0x00180000eb34783b */ /* 0x000fee0000000200 */
[----:B------:R-:W-:Y:S01]  /*2cb0*/  HMMA.16816.F32 R44, R12, R34, R48 ;  /* 0x000000220c2c723c */ /* 0x000fe20000001830 */
[----:B------:R-:W4:Y:S04]  /*2cc0*/  LDSM.16.M88.4 R12, [R224+0x7880] ;  /* 0x00788000e00c783b */ /* 0x000f280000000200 */
[----:B------:R-:W-:Y:S03]  /*2cd0*/  LDSM.16.M88.4 R48, [R235+0x2000] ;  /* 0x00200000eb30783b */ /* 0x000fe60000000200 */
[C---:B-1----:R-:W-:Y:S08]  /*2ce0*/  HMMA.16816.F32 R40, R4.reuse, R36, R80 ;  /* 0x000000240428723c */ /* 0x042ff00000001850 */
[C---:B------:R-:W-:Y:S08]  /*2cf0*/  HMMA.16816.F32 R64, R4.reuse, R60, R92 ;  /* 0x0000003c0440723c */ /* 0x040ff0000000185c */
[----:B------:R-:W-:Y:S08]  /*2d00*/  HMMA.16816.F32 R32, R4, R38, R84 ;  /* 0x000000260420723c */ /* 0x000ff00000001854 */
[----:B------:R-:W-:Y:S01]  /*2d10*/  HMMA.16816.F32 R92, R20, R36, R8 ;  /* 0x00000024145c723c */ /* 0x000fe20000001808 */
[----:B------:R-:W1:Y:S07]  /*2d20*/  LDSM.16.M88.4 R8, [R231+0xc080] ;  /* 0x00c08000e708783b */ /* 0x000e6e0000000200 */
[C---:B------:R-:W-:Y:S08]  /*2d30*/  HMMA.16816.F32 R72, R4.reuse, R62, R88 ;  /* 0x0000003e0448723c */ /* 0x040ff00000001858 */
[C---:B------:R-:W-:Y:S08]  /*2d40*/  HMMA.16816.F32 R100, R4.reuse, R56, R96 ;  /* 0x000000380464723c */ /* 0x040ff00000001860 */
[----:B------:R-:W-:Y:S01]  /*2d50*/  HMMA.16816.F32 R96, R4, R58, R76 ;  /* 0x0000003a0460723c */ /* 0x000fe2000000184c */
[----:B------:R-:W5:Y:S07]  /*2d60*/  LDSM.16.M88.4 R4, [R233+0xe080] ;  /* 0x00e08000e904783b */ /* 0x000f6e0000000200 */
[C---:B------:R-:W-:Y:S01]  /*2d70*/  HMMA.16816.F32 R84, R20.reuse, R38, R68 ;  /* 0x000000261454723c */ /* 0x040fe20000001844 */
[----:B------:R-:W1:Y:S07]  /*2d80*/  LDSM.16.M88.4 R68, [R235+0x2800] ;  /* 0x00280000eb44783b */ /* 0x000e6e0000000200 */
[C---:B------:R-:W-:Y:S08]  /*2d90*/  HMMA.16816.F32 R88, R20.reuse, R60, R104 ;  /* 0x0000003c1458723c */ /* 0x040ff00000001868 */
[C---:B------:R-:W-:Y:S08]  /*2da0*/  HMMA.16816.F32 R104, R20.reuse, R62, R112 ;  /* 0x0000003e1468723c */ /* 0x040ff00000001870 */
[C---:B------:R-:W-:Y:S08]  /*2db0*/  HMMA.16816.F32 R108, R20.reuse, R56, R108 ;  /* 0x00000038146c723c */ /* 0x040ff0000000186c */
[----:B------:R-:W-:Y:S01]  /*2dc0*/  HMMA.16816.F32 R80, R20, R58, R44 ;  /* 0x0000003a1450723c */ /* 0x000fe2000000182c */
[----:B------:R-:W1:Y:S07]  /*2dd0*/  LDSM.16.M88.4 R20, [R233+0xc080] ;  /* 0x00c08000e914783b */ /* 0x000e6e0000000200 */
[C---:B--2---:R-:W-:Y:S08]  /*2de0*/  HMMA.16816.F32 R76, R16.reuse, R28, R40 ;  /* 0x0000001c104c723c */ /* 0x044ff00000001828 */
[C---:B------:R-:W-:Y:S08]  /*2df0*/  HMMA.16816.F32 R44, R16.reuse, R30, R32 ;  /* 0x0000001e102c723c */ /* 0x040ff00000001820 */
[C---:B---3--:R-:W-:Y:S08]  /*2e00*/  HMMA.16816.F32 R40, R16.reuse, R24, R64 ;  /* 0x000000181028723c */ /* 0x048ff00000001840 */
[C---:B------:R-:W-:Y:S08]  /*2e10*/  HMMA.16816.F32 R36, R16.reuse, R26, R72 ;  /* 0x0000001a1024723c */ /* 0x040ff00000001848 */
[----:B----4-:R-:W-:Y:S08]  /*2e20*/  HMMA.16816.F32 R32, R16, R12, R100 ;  /* 0x0000000c1020723c */ /* 0x010ff00000001864 */
[C---:B-1----:R-:W-:Y:S08]  /*2e30*/  HMMA.16816.F32 R72, R8.reuse, R28, R92 ;  /* 0x0000001c0848723c */ /* 0x042ff0000000185c */
[----:B------:R-:W-:Y:S08]  /*2e40*/  HMMA.16816.F32 R64, R8, R30, R84 ;  /* 0x0000001e0840723c */ /* 0x000ff00000001854 */
[----:B------:R-:W-:Y:S01]  /*2e50*/  HMMA.16816.F32 R60, R16, R14, R96 ;  /* 0x0000000e103c723c */ /* 0x000fe20000001860 */
[----:B------:R-:W-:Y:S07]  /*2e60*/  LDSM.16.M88.4 R16, [R232+0xe080] ;  /* 0x00e08000e810783b */ /* 0x000fee0000000200 */
[C---:B------:R-:W-:Y:S08]  /*2e70*/  HMMA.16816.F32 R56, R8.reuse, R24, R88 ;  /* 0x000000180838723c */ /* 0x040ff00000001858 */
[C---:B------:R-:W-:Y:S08]  /*2e80*/  HMMA.16816.F32 R28, R8.reuse, R26, R104 ;  /* 0x0000001a081c723c */ /* 0x040ff00000001868 */
[C---:B------:R-:W-:Y:S08]  /*2e90*/  HMMA.16816.F32 R24, R8.reuse, R12, R108 ;  /* 0x0000000c0818723c */ /* 0x040ff0000000186c */
[----:B------:R-:W-:Y:S01]  /*2ea0*/  HMMA.16816.F32 R80, R8, R14, R80 ;  /* 0x0000000e0850723c */ /* 0x000fe20000001850 */
[----:B------:R-:W-:Y:S04]  /*2eb0*/  LDSM.16.M88.4 R12, [R232+0xc080] ;  /* 0x00c08000e80c783b */ /* 0x000fe80000000200 */
[----:B------:R-:W-:Y:S03]  /*2ec0*/  LDSM.16.M88.4 R8, [R234+0xc080] ;  /* 0x00c08000ea08783b */ /* 0x000fe60000000200 */
[C---:B-----5:R-:W-:Y:S01]  /*2ed0*/  HMMA.16816.F32 R108, R4.reuse, R48, R40 ;  /* 0x00000030046c723c */ /* 0x060fe20000001828 */
[----:B------:R-:W1:Y:S07]  /*2ee0*/  LDSM.16.M88.4 R40, [R230+0x6880] ;  /* 0x00688000e628783b */ /* 0x000e6e0000000200 */
[C---:B------:R-:W-:Y:S01]  /*2ef0*/  HMMA.16816.F32 R104, R4.reuse, R50, R36 ;  /* 0x000000320468723c */ /* 0x040fe20000001824 */
[----:B------:R-:W2:Y:S07]  /*2f00*/  LDSM.16.M88.4 R36, [R230+0x7080] ;  /* 0x00708000e624783b */ /* 0x000eae0000000200 */
[C---:B------:R-:W-:Y:S01]  /*2f10*/  HMMA.16816.F32 R100, R4.reuse, R68, R32 ;  /* 0x000000440464723c */ /* 0x040fe20000001820 */
[----:B------:R-:W3:Y:S07]  /*2f20*/  LDSM.16.M88.4 R32, [R230+0x7880] ;  /* 0x00788000e620783b */ /* 0x000eee0000000200 */
[C---:B------:R-:W-:Y:S08]  /*2f30*/  HMMA.16816.F32 R112, R4.reuse, R52, R76 ;  /* 0x000000340470723c */ /* 0x040ff0000000184c */
[----:B------:R-:W-:Y:S08]  /*2f40*/  HMMA.16816.F32 R76, R4, R54, R44 ;  /* 0x00000036044c723c */ /* 0x000ff0000000182c */
[C---:B------:R-:W-:Y:S08]  /*2f50*/  HMMA.16816.F32 R92, R20.reuse, R52, R72 ;  /* 0x00000034145c723c */ /* 0x040ff00000001848 */
[----:B------:R-:W-:Y:S08]  /*2f60*/  HMMA.16816.F32 R44, R20, R54, R64 ;  /* 0x00000036142c723c */ /* 0x000ff00000001840 */
[----:B------:R-:W-:Y:S01]  /*2f70*/  HMMA.16816.F32 R96, R4, R70, R60 ;  /* 0x000000460460723c */ /* 0x000fe2000000183c */
[----:B------:R-:W-:Y:S07]  /*2f80*/  LDSM.16.M88.4 R4, [R236+0xe080] ;  /* 0x00e08000ec04783b */ /* 0x000fee0000000200 */
[C---:B------:R-:W-:Y:S08]  /*2f90*/  HMMA.16816.F32 R88, R20.reuse, R48, R56 ;  /* 0x000000301458723c */ /* 0x040ff00000001838 */
[C---:B------:R-:W-:Y:S01]  /*2fa0*/  HMMA.16816.F32 R84, R20.reuse, R50, R28 ;  /* 0x000000321454723c */ /* 0x040fe2000000181c */
[----:B------:R-:W-:Y:S07]  /*2fb0*/  LDSM.16.M88.4 R28, [R229+0x1800] ;  /* 0x00180000e51c783b */ /* 0x000fee0000000200 */
[C---:B------:R-:W-:Y:S01]  /*2fc0*/  HMMA.16816.F32 R60, R20.reuse, R68, R24 ;  /* 0x00000044143c723c */ /* 0x040fe20000001818 */
[----:B------:R-:W4:Y:S07]  /*2fd0*/  LDSM.16.M88.4 R24, [R229+0x2000] ;  /* 0x00200000e518783b */ /* 0x000f2e0000000200 */
[----:B------:R-:W-:Y:S01]  /*2fe0*/  HMMA.16816.F32 R56, R20, R70, R80 ;  /* 0x000000461438723c */ /* 0x000fe20000001850 */
[----:B------:R-:W5:Y:S01]  /*2ff0*/  LDSM.16.M88.4 R20, [R229+0x2800] ;  /* 0x00280000e514783b */ /* 0x000f620000000200 */
[----:B------:R-:W-:-:S06]  /*3000*/  DEPBAR.LE SB0, 0x0 ;  /* 0x000080000000791a */ /* 0x000fcc0000000000 */
[C---:B-1----:R-:W-:Y:S08]  /*3010*/  HMMA.16816.F32 R80, R16.reuse, R40, R112 ;  /* 0x000000281050723c */ /* 0x042ff00000001870 */
[----:B------:R-:W-:Y:S08]  /*3020*/  HMMA.16816.F32 R76, R16, R42, R76 ;  /* 0x0000002a104c723c */ /* 0x000ff0000000184c */
[C---:B------:R-:W-:Y:S08]  /*3030*/  HMMA.16816.F32 R48, R12.reuse, R40, R92 ;  /* 0x000000280c30723c */ /* 0x040ff0000000185c */
[----:B------:R-:W-:Y:S08]  /*3040*/  HMMA.16816.F32 R44, R12, R42, R44 ;  /* 0x0000002a0c2c723c */ /* 0x000ff0000000182c */
[C---:B--2---:R-:W-:Y:S08]  /*3050*/  HMMA.16816.F32 R72, R16.reuse, R36, R108 ;  /* 0x000000241048723c */ /* 0x044ff0000000186c */
[C---:B------:R-:W-:Y:S08]  /*3060*/  HMMA.16816.F32 R68, R16.reuse, R38, R104 ;  /* 0x000000261044723c */ /* 0x040ff00000001868 */
[C---:B---3--:R-:W-:Y:S08]  /*3070*/  HMMA.16816.F32 R64, R16.reuse, R32, R100 ;  /* 0x000000201040723c */ /* 0x048ff00000001864 */
[----:B------:R-:W-:Y:S08]  /*3080*/  HMMA.16816.F32 R52, R16, R34, R96 ;  /* 0x000000221034723c */ /* 0x000ff00000001860 */
[C---:B------:R-:W-:Y:S08]  /*3090*/  HMMA.16816.F32 R40, R12.reuse, R36, R88 ;  /* 0x000000240c28723c */ /* 0x040ff00000001858 */
[C---:B------:R-:W-:Y:S08]  /*30a0*/  HMMA.16816.F32 R36, R12.reuse, R38, R84 ;  /* 0x000000260c24723c */ /* 0x040ff00000001854 */
[C---:B------:R-:W-:Y:S08]  /*30b0*/  HMMA.16816.F32 R16, R12.reuse, R32, R60 ;  /* 0x000000200c10723c */ /* 0x040ff0000000183c */
[----:B------:R-:W-:Y:S08]  /*30c0*/  HMMA.16816.F32 R12, R12, R34, R56 ;  /* 0x000000220c0c723c */ /* 0x000ff00000001838 */
[C---:B----4-:R-:W-:Y:S08]  /*30d0*/  HMMA.16816.F32 R72, R4.reuse, R24, R72 ;  /* 0x000000180448723c */ /* 0x050ff00000001848 */
[----:B------:R-:W-:Y:S08]  /*30e0*/  HMMA.16816.F32 R68, R4, R26, R68 ;  /* 0x0000001a0444723c */ /* 0x000ff00000001844 */
[C---:B------:R-:W-:Y:S08]  /*30f0*/  HMMA.16816.F32 R40, R8.reuse, R24, R40 ;  /* 0x000000180828723c */ /* 0x040ff00000001828 */
[----:B------:R-:W-:Y:S08]  /*3100*/  HMMA.16816.F32 R32, R8, R26, R36 ;  /* 0x0000001a0820723c */ /* 0x000ff00000001824 */
[C---:B------:R-:W-:Y:S08]  /*3110*/  HMMA.16816.F32 R80, R4.reuse, R28, R80 ;  /* 0x0000001c0450723c */ /* 0x040ff00000001850 */
[C---:B------:R-:W-:Y:S08]  /*3120*/  HMMA.16816.F32 R112, R4.reuse, R30, R76 ;  /* 0x0000001e0470723c */ /* 0x040ff0000000184c */
[C---:B-----5:R-:W-:Y:S08]  /*3130*/  HMMA.16816.F32 R64, R4.reuse, R20, R64 ;  /* 0x000000140440723c */ /* 0x060ff00000001840 */
[----:B------:R-:W-:Y:S08]  /*3140*/  HMMA.16816.F32 R56, R4, R22, R52 ;  /* 0x000000160438723c */ /* 0x000ff00000001834 */
[C---:B------:R-:W-:Y:S08]  /*3150*/  HMMA.16816.F32 R48, R8.reuse, R28, R48 ;  /* 0x0000001c0830723c */ /* 0x040ff00000001830 */
[C---:B------:R-:W-:Y:S08]  /*3160*/  HMMA.16816.F32 R44, R8.reuse, R30, R44 ;  /* 0x0000001e082c723c */ /* 0x040ff0000000182c */
[C---:B------:R-:W-:Y:S08]  /*3170*/  HMMA.16816.F32 R36, R8.reuse, R20, R16 ;  /* 0x000000140824723c */ /* 0x040ff00000001810 */
[----:B------:R-:W-:Y:S01]  /*3180*/  HMMA.16816.F32 R24, R8, R22, R12 ;  /* 0x000000160818723c */ /* 0x000fe2000000180c */
[----:B------:R-:W-:Y:S06]  /*3190*/  BAR.SYNC.DEFER_BLOCKING 0x0 ;  /* 0x0000000000007b1d */ /* 0x000fec0000010000 */
[----:B------:R-:W-:Y:S05]  /*31a0*/  @!P0 BRA `(.L_x_1006) ;  /* 0x000001a000008947 */ /* 0x000fea0003800000 */
[----:B------:R-:W-:-:S04]  /*31b0*/  UIADD3 UR7, UR13, -0x2, URZ ;  /* 0xfffffffe0d077890 */ /* 0x000fc8000fffe03f */
[----:B------:R-:W-:Y:S02]  /*31c0*/  USHF.R.S32.HI UR6, URZ, 0x1f, UR7 ;  /* 0x0000001f3f067899 */ /* 0x000fe40008011407 */
[----:B------:R-:W-:Y:S01]  /*31d0*/  UIMAD UR25, UR25, UR7, URZ ;  /* 0x00000007191972a4 */ /* 0x000fe2000f8e023f */
[----:B------:R-:W-:Y:S01]  /*31e0*/  IMAD.WIDE.U32 R8, R116, UR7, R124 ;  /* 0x0000000774087c25 */ /* 0x000fe2000f8e007c */
[----:B------:R-:W-:Y:S02]  /*31f0*/  USHF.L.U32 UR7, UR4, 0x5, URZ ;  /* 0x0000000504077899 */ /* 0x000fe4000800063f */
[----:B------:R-:W-:Y:S02]  /*3200*/  UIMAD UR6, UR6, UR28, UR25 ;  /* 0x0000001c060672a4 */ /* 0x000fe4000f8e0219 */
[----:B------:R-:W-:Y:S01]  /*3210*/  LEA R4, P0, R8, c[0x0][0x1c8], 0x1 ;  /* 0x0000720008047a11 */ /* 0x000fe200078008ff */
[----:B------:R-:W-:Y:S01]  /*3220*/  USHF.L.U64.HI UR4, UR4, 0x5, UR5 ;  /* 0x0000000504047899 */ /* 0x000fe20008010205 */
[----:B------:R-:W-:-:S02]  /*3230*/  IMAD.U32 R7, RZ, RZ, UR7 ;  /* 0x00000007ff077e24 */ /* 0x000fc4000f8e00ff */
[----:B------:R-:W-:Y:S02]  /*3240*/  IADD3 R0, R9, UR6, RZ ;  /* 0x0000000609007c10 */ /* 0x000fe4000fffe0ff */
[----:B------:R-:W-:Y:S02]  /*3250*/  IADD3 R6, P5, R4, UR7, RZ ;  /* 0x0000000704067c10 */ /* 0x000fe4000ffbe0ff */
[----:B------:R-:W-:Y:S02]  /*3260*/  LEA.HI.X R5, R8, c[0x0][0x1cc], R0, 0x1, P0 ;  /* 0x0000730008057a11 */ /* 0x000fe400000f0c00 */
[----:B------:R-:W-:Y:S02]  /*3270*/  IADD3 R10, P2, P1, R7, 0x80, R4 ;  /* 0x00000080070a7810 */ /* 0x000fe4000795e004 */
[----:B------:R-:W-:Y:S01]  /*3280*/  IADD3 R8, P0, R6, UR7, RZ ;  /* 0x0000000706087c10 */ /* 0x000fe2000ff1e0ff */
[----:B------:R-:W-:Y:S01]  /*3290*/  @!PT LDS RZ, [RZ] ;  /* 0x00000000fffff984 */ /* 0x000fe20000000800 */
[----:B------:R-:W-:Y:S01]  /*32a0*/  @!PT LDS RZ, [RZ] ;  /* 0x00000000fffff984 */ /* 0x000fe20000000800 */
[----:B------:R-:W-:Y:S01]  /*32b0*/  @!PT LDS RZ, [RZ] ;  /* 0x00000000fffff984 */ /* 0x000fe20000000800 */
[----:B------:R1:W-:Y:S01]  /*32c0*/  LDGSTS.E.BYPASS.LTC128B.128 [R243+0x5080], [R4.64], !P4 ;  /* 0x0508000004f37fae */ /* 0x0003e2000e101d54 */
[----:B------:R-:W-:-:S02]  /*32d0*/  IADD3.X R7, R5, UR4, RZ, P5, !PT ;  /* 0x0000000405077c10 */ /* 0x000fc4000affe4ff */
[----:B------:R-:W-:Y:S01]  /*32e0*/  IADD3.X R11, RZ, UR4, R5, P2, P1 ;  /* 0x00000004ff0b7c10 */ /* 0x000fe200097e2405 */
[----:B------:R1:W-:Y:S01]  /*32f0*/  LDGSTS.E.BYPASS.LTC128B.128 [R243+0x6880], [R4.64+0x80], !P3 ;  /* 0x0688008004f37fae */ /* 0x0003e2000d901d54 */
[----:B------:R-:W-:-:S03]  /*3300*/  IADD3.X R9, R7, UR4, RZ, P0, !PT ;  /* 0x0000000407097c10 */ /* 0x000fc600087fe4ff */
[----:B------:R1:W-:Y:S04]  /*3310*/  LDGSTS.E.BYPASS.LTC128B.128 [R243+0x5880], [R6.64], !P4 ;  /* 0x0588000006f37fae */ /* 0x0003e8000e101d54 */
[----:B------:R1:W-:Y:S04]  /*3320*/  LDGSTS.E.BYPASS.LTC128B.128 [R243+0x7080], [R10.64], !P3 ;  /* 0x070800000af37fae */ /* 0x0003e8000d901d54 */
[----:B------:R1:W-:Y:S04]  /*3330*/  LDGSTS.E.BYPASS.LTC128B.128 [R243+0x6080], [R8.64], !P4 ;  /* 0x0608000008f37fae */ /* 0x0003e8000e101d54 */
[----:B------:R1:W-:Y:S02]  /*3340*/  LDGSTS.E.BYPASS.LTC128B.128 [R243+0x7880], [R8.64+0x80], !P3 ;  /* 0x0788008008f37fae */ /* 0x0003e4000d901d54 */
.L_x_1006:
[----:B------:R-:W-:Y:S01]  /*3350*/  LOP3.LUT R0, R121, 0xffffffe0, RZ, 0xc0, !PT ;  /* 0xffffffe079007812 */ /* 0x000fe200078ec0ff */
[----:B------:R-:W-:Y:S01]  /*3360*/  UISETP.NE.AND UP1, UPT, UR17, URZ, UPT ;  /* 0x0000003f1100728c */ /* 0x000fe2000bf25270 */
[----:B-1----:R-:W-:Y:S01]  /*3370*/  LEA.HI R5, R122, R123, RZ, 0x2 ;  /* 0x0000007b7a057211 */ /* 0x002fe200078f10ff */
[----:B------:R-:W-:Y:S01]  /*3380*/  UIADD3 UR4, UR9, 0x1, UR24 ;  /* 0x0000000109047890 */ /* 0x000fe2000fffe018 */
[----:B------:R-:W-:Y:S01]  /*3390*/  SHF.R.S32.HI R4, RZ, 0x1f, R120 ;  /* 0x0000001fff047819 */ /* 0x000fe20000011478 */
[----:B------:R-:W-:Y:S01]  /*33a0*/  IMAD.IADD R0, R123, 0x1, -R0 ;  /* 0x000000017b007824 */ /* 0x000fe200078e0a00 */
[----:B------:R-:W-:Y:S01]  /*33b0*/  LOP3.LUT R5, R5, 0xfffffffc, RZ, 0xc0, !PT ;  /* 0xfffffffc05057812 */ /* 0x000fe200078ec0ff */
[----:B------:R-:W-:Y:S01]  /*33c0*/  UISETP.NE.AND UP0, UPT, UR16, URZ, UPT ;  /* 0x0000003f1000728c */ /* 0x000fe2000bf05270 */
[----:B------:R-:W-:Y:S01]  /*33d0*/  LEA.HI R4, R4, R120, RZ, 0x2 ;  /* 0x0000007804047211 */ /* 0x000fe200078f10ff */
[----:B------:R-:W-:Y:S01]  /*33e0*/  ULDC UR14, c[0x0][0x324] ;  /* 0x0000c900000e7ab9 */ /* 0x000fe20000000800 */
[----:B------:R-:W-:Y:S01]  /*33f0*/  SHF.R.S32.HI R7, RZ, 0x1f, R0 ;  /* 0x0000001fff077819 */ /* 0x000fe20000011400 */
[----:B------:R-:W-:Y:S01]  /*3400*/  IMAD.IADD R5, R123, 0x1, -R5 ;  /* 0x000000017b057824 */ /* 0x000fe200078e0a05 */
[----:B------:R-:W-:Y:S01]  /*3410*/  LOP3.LUT R6, R4, 0xffffffc, RZ, 0xc0, !PT ;  /* 0x0ffffffc04067812 */ /* 0x000fe200078ec0ff */
[----:B------:R-:W-:Y:S01]  /*3420*/  ULOP3.LUT UR14, URZ, UR14, URZ, 0x33, !UPT ;  /* 0x0000000e3f0e7292 */ /* 0x000fe2000f8e333f */
[----:B------:R-:W-:Y:S01]  /*3430*/  LEA.HI R7, R7, R0, RZ, 0x2 ;  /* 0x0000000007077211 */ /* 0x000fe200078f10ff */
[----:B------:R-:W0:Y:S01]  /*3440*/  LDGDEPBAR ;  /* 0x00000000000079af */ /* 0x000e220000000000 */
[----:B------:R-:W-:Y:S01]  /*3450*/  LEA.HI R4, R5, R5, RZ, 0x1 ;  /* 0x0000000505047211 */ /* 0x000fe200078f08ff */
[----:B------:R-:W-:Y:S01]  /*3460*/  IMAD.IADD R8, R120, 0x1, -R6 ;  /* 0x0000000178087824 */ /* 0x000fe200078e0a06 */
[----:B------:R-:W-:-:S02]  /*3470*/  LEA.HI.SX32 R6, R7, UR23, 0x1e ;  /* 0x0000001707067c11 */ /* 0x000fc4000f8ff2ff */
[----:B------:R-:W-:Y:S01]  /*3480*/  PLOP3.LUT P1, PT, PT, PT, UP1, 0x80, 0x0 ;  /* 0x000000000000781c */ /* 0x000fe20003f2f018 */
[C---:B------:R-:W-:Y:S01]  /*3490*/  IMAD.SHL.U32 R9, R4.reuse, 0x20, RZ ;  /* 0x0000002004097824 */ /* 0x040fe200078e00ff */
[----:B------:R-:W-:Y:S01]  /*34a0*/  LOP3.LUT R4, R4, 0x1ffffffe, RZ, 0xc0, !PT ;  /* 0x1ffffffe04047812 */ /* 0x000fe200078ec0ff */
[----:B------:R-:W-:Y:S01]  /*34b0*/  IMAD R8, R8, 0x10, R6 ;  /* 0x0000001008087824 */ /* 0x000fe200078e0206 */
[----:B------:R-:W-:Y:S02]  /*34c0*/  PLOP3.LUT P0, PT, PT, PT, UP1, 0x80, 0x0 ;  /* 0x000000000000781c */ /* 0x000fe40003f0f018 */
        /* <DEDUP_REMOVED lines=11> */
[----:B------:R-:W-:-:S02]  /*3580*/  IMAD.IADD R4, R0, 0x1, -R4 ;  /* 0x0000000100047824 */ /* 0x000fc400078e0a04 */
[----:B------:R-:W-:Y:S02]  /*3590*/  IMAD.U32 R0, RZ, RZ, UR4 ;  /* 0x00000004ff007e24 */ /* 0x000fe4000f8e00ff */
[----:B------:R-:W-:-:S05]  /*35a0*/  IMAD.SHL.U32 R8, R4, 0x2, RZ ;  /* 0x0000000204087824 */ /* 0x000fca00078e00ff */
[----:B------:R3:W-:Y:S01]  /*35b0*/  STL [R1+0x10], R8 ;  /* 0x0000100801007387 */ /* 0x0007e20000100800 */
[----:B------:R-:W-:Y:S02]  /*35c0*/  IADD3 R0, R0, -UR15, -R8 ;  /* 0x8000000f00007c10 */ /* 0x000fe4000fffe808 */
[----:B------:R-:W-:Y:S02]  /*35d0*/  IADD3 R11, -R8, UR9, R119 ;  /* 0x00000009080b7c10 */ /* 0x000fe4000fffe177 */
[C---:B-1----:R-:W-:Y:S02]  /*35e0*/  IADD3 R10, R0.reuse, c[0x0][0x328], RZ ;  /* 0x0000ca00000a7a10 */ /* 0x042fe40007ffe0ff */
[----:B------:R-:W-:Y:S01]  /*35f0*/  IADD3 R12, R0, UR14, RZ ;  /* 0x0000000e000c7c10 */ /* 0x000fe2000fffe0ff */
[----:B------:R-:W-:Y:S01]  /*3600*/  IMAD.IADD R0, R118, 0x1, R117 ;  /* 0x0000000176007824 */ /* 0x000fe200078e0275 */
[----:B------:R-:W-:Y:S01]  /*3610*/  IADD3 R13, -R8, UR24, RZ ;  /* 0x00000018080d7c10 */ /* 0x000fe2000fffe1ff */
[----:B--2---:R-:W-:-:S02]  /*3620*/  IMAD.IADD R5, R10, 0x1, R6 ;  /* 0x000000010a057824 */ /* 0x004fc400078e0206 */
[----:B------:R-:W-:-:S03]  /*3630*/  IMAD.IADD R4, R12, 0x1, R6 ;  /* 0x000000010c047824 */ /* 0x000fc600078e0206 */
[----:B------:R-:W-:Y:S01]  /*3640*/  IMNMX R5, R5, R11, PT ;  /* 0x0000000b05057217 */ /* 0x000fe20003800200 */
[----:B------:R-:W-:Y:S05]  /*3650*/  @P0 BRA `(.L_x_1007) ;  /* 0x0000015000000947 */ /* 0x000fea0003800000 */
[----:B------:R-:W-:Y:S01]  /*3660*/  IMAD.U32 R7, RZ, RZ, UR15 ;  /* 0x0000000fff077e24 */ /* 0x000fe2000f8e00ff */
[----:B------:R-:W-:Y:S04]  /*3670*/  BSSY B0, `(.L_x_1008) ;  /* 0x000000f000007945 */ /* 0x000fe80003800000 */
[----:B------:R-:W-:-:S04]  /*3680*/  IADD3 R6, -R7, UR9, R6 ;  /* 0x0000000907067c10 */ /* 0x000fc8000fffe106 */
        /* <DEDUP_REMOVED lines=9> */
.L_x_1009:
[----:B------:R-:W-:-:S04]  /*3720*/  MOV R7, c[0x0][0x32c] ;  /* 0x0000cb0000077a02 */ /* 0x000fc80000000f00 */
[----:B------:R-:W-:-:S13]  /*3730*/  ISETP.NE.AND P0, PT, R7, 0x1, PT ;  /* 0x000000010700780c */ /* 0x000fda0003f05270 */
[----:B------:R-:W-:-:S05]  /*3740*/  @P0 IMAD.HI.U32 R7, R6, c[0x0][0x330], RZ ;  /* 0x0000cc0006070a27 */ /* 0x000fca00078e00ff */
[----:B------:R-:W-:Y:S02]  /*3750*/  @P0 SHF.R.U32.HI R6, RZ, c[0x0][0x334], R7 ;  /* 0x0000cd00ff060a19 */ /* 0x000fe40000011607 */
.L_x_1010:
[----:B------:R-:W-:Y:S05]  /*3760*/  BSYNC B0 ;  /* 0x0000000000007941 */ /* 0x000fea0003800000 */
.L_x_1008:
[----:B------:R-:W-:-:S05]  /*3770*/  IMAD R6, R6, c[0x0][0x32c], R13 ;  /* 0x0000cb0006067a24 */ /* 0x000fca00078e020d */
[----:B------:R-:W-:Y:S02]  /*3780*/  IADD3 R7, R6, c[0x0][0x32c], RZ ;  /* 0x0000cb0006077a10 */ /* 0x000fe40007ffe0ff */
[----:B------:R-:W-:Y:S02]  /*3790*/  IMNMX R4, R4, R6, !PT ;  /* 0x0000000604047217 */ /* 0x000fe40007800200 */
[----:B------:R-:W-:Y:S02]  /*37a0*/  IMNMX R5, R5, R7, PT ;  /* 0x0000000705057217 */ /* 0x000fe40003800200 */
.L_x_1007:
[----:B---3--:R-:W1:Y:S01]  /*37b0*/  SHFL.IDX PT, R8, R9, 0x1, 0x1c1f ;  /* 0x003c1f0009087f89 */ /* 0x008e6200000e0000 */
[----:B------:R-:W-:-:S06]  /*37c0*/  UISETP.NE.AND UP0, UPT, UR16, URZ, UPT ;  /* 0x0000003f1000728c */ /* 0x000fcc000bf05270 */
[----:B------:R-:W-:Y:S01]  /*37d0*/  PLOP3.LUT P0, PT, PT, PT, UP0, 0x40, 0x0 ;  /* 0x000000000000781c */ /* 0x000fe20003f0e808 */
[--C-:B-1----:R-:W-:Y:S02]  /*37e0*/  IMAD.IADD R7, R10, 0x1, R8.reuse ;  /* 0x000000010a077824 */ /* 0x102fe400078e0208 */
[----:B------:R-:W-:-:S03]  /*37f0*/  IMAD.IADD R6, R12, 0x1, R8 ;  /* 0x000000010c067824 */ /* 0x000fc600078e0208 */
[----:B------:R-:W-:-:S07]  /*3800*/  IMNMX R7, R7, R11, PT ;  /* 0x0000000b07077217 */ /* 0x000fce0003800200 */
        /* <DEDUP_REMOVED lines=13> */
.L_x_1013:
[----:B------:R-:W-:-:S04]  /*38e0*/  MOV R14, c[0x0][0x32c] ;  /* 0x0000cb00000e7a02 */ /* 0x000fc80000000f00 */
[----:B------:R-:W-:-:S13]  /*38f0*/  ISETP.NE.AND P0, PT, R14, 0x1, PT ;  /* 0x000000010e00780c */ /* 0x000fda0003f05270 */
[----:B------:R-:W-:-:S05]  /*3900*/  @P0 IMAD.HI.U32 R14, R8, c[0x0][0x330], RZ ;  /* 0x0000cc00080e0a27 */ /* 0x000fca00078e00ff */
[----:B------:R-:W-:Y:S02]  /*3910*/  @P0 SHF.R.U32.HI R8, RZ, c[0x0][0x334], R14 ;  /* 0x0000cd00ff080a19 */ /* 0x000fe4000001160e */
.L_x_1014:
[----:B------:R-:W-:Y:S05]  /*3920*/  BSYNC B0 ;  /* 0x0000000000007941 */ /* 0x000fea0003800000 */
.L_x_1012:
[----:B------:R-:W-:-:S05]  /*3930*/  IMAD R8, R8, c[0x0][0x32c], R13 ;  /* 0x0000cb0008087a24 */ /* 0x000fca00078e020d */
[----:B------:R-:W-:Y:S02]  /*3940*/  IADD3 R14, R8, c[0x0][0x32c], RZ ;  /* 0x0000cb00080e7a10 */ /* 0x000fe40007ffe0ff */
[----:B------:R-:W-:Y:S02]  /*3950*/  IMNMX R6, R6, R8, !PT ;  /* 0x0000000806067217 */ /* 0x000fe40007800200 */
[----:B------:R-:W-:Y:S02]  /*3960*/  IMNMX R7, R7, R14, PT ;  /* 0x0000000e07077217 */ /* 0x000fe40003800200 */
.L_x_1011:
[----:B------:R-:W-:Y:S01]  /*3970*/  UISETP.GE.AND UP2, UPT, UR24, 0x9, UPT ;  /* 0x000000091800788c */ /* 0x000fe2000bf46270 */
[----:B------:R-:W1:Y:S01]  /*3980*/  SHFL.IDX PT, R8, R9, 0x2, 0x1c1f ;  /* 0x005c1f0009087f89 */ /* 0x000e6200000e0000 */
[----:B------:R-:W-:Y:S02]  /*3990*/  UISETP.GE.AND UP0, UPT, UR24, 0x1, UPT ;  /* 0x000000011800788c */ /* 0x000fe4000bf06270 */
[----:B------:R-:W-:Y:S02]  /*39a0*/  UISETP.GE.AND UP3, UPT, UR24, 0x2, UPT ;  /* 0x000000021800788c */ /* 0x000fe4000bf66270 */
[----:B------:R-:W-:Y:S01]  /*39b0*/  PLOP3.LUT P0, PT, PT, PT, UP2, 0x40, 0x0 ;  /* 0x000000000000781c */ /* 0x000fe20003f0e828 */
[----:B------:R-:W-:Y:S01]  /*39c0*/  UP2UR UR25, UPR, URZ, 0x1 ;  /* 0x000000013f197883 */ /* 0x000fe20008000000 */
[----:B------:R-:W-:Y:S01]  /*39d0*/  PLOP3.LUT P2, PT, PT, PT, UP0, 0x40, 0x0 ;  /* 0x000000000000781c */ /* 0x000fe20003f4e808 */
[----:B------:R-:W-:Y:S01]  /*39e0*/  UISETP.GE.AND UP4, UPT, UR24, 0x1a, UPT ;  /* 0x0000001a1800788c */ /* 0x000fe2000bf86270 */
[----:B------:R-:W-:Y:S01]  /*39f0*/  PLOP3.LUT P1, PT, PT, PT, UP3, 0x40, 0x0 ;  /* 0x000000000000781c */ /* 0x000fe20003f2e838 */
[----:B------:R-:W-:Y:S01]  /*3a00*/  UISETP.GE.AND UP1, UPT, UR24, 0xa, UPT ;  /* 0x0000000a1800788c */ /* 0x000fe2000bf26270 */
[C---:B------:R-:W-:Y:S01]  /*3a10*/  ISETP.GT.AND P0, PT, R4.reuse, 0x8, P0 ;  /* 0x000000080400780c */ /* 0x040fe20000704270 */
[----:B------:R-:W-:Y:S01]  /*3a20*/  UISETP.GE.AND UP0, UPT, UR24, 0x11, UPT ;  /* 0x000000111800788c */ /* 0x000fe2000bf06270 */
[C---:B------:R-:W-:Y:S01]  /*3a30*/  ISETP.GT.AND P2, PT, R4.reuse, RZ, P2 ;  /* 0x000000ff0400720c */ /* 0x040fe20001744270 */
[----:B------:R-:W-:Y:S01]  /*3a40*/  UISETP.GE.AND UP6, UPT, UR24, 0x12, UPT ;  /* 0x000000121800788c */ /* 0x000fe2000bfc6270 */
[----:B------:R-:W-:Y:S01]  /*3a50*/  ISETP.GT.AND P1, PT, R4, 0x1, P1 ;  /* 0x000000010400780c */ /* 0x000fe20000f24270 */
[----:B------:R-:W-:Y:S01]  /*3a60*/  UISETP.GE.AND UP5, UPT, UR24, 0x19, UPT ;  /* 0x000000191800788c */ /* 0x000fe2000bfa6270 */
[C---:B------:R-:W-:Y:S01]  /*3a70*/  ISETP.LT.OR P0, PT, R5.reuse, 0x9, P0 ;  /* 0x000000090500780c */ /* 0x040fe20000701670 */
[----:B------:R-:W-:Y:S01]  /*3a80*/  UP2UR UR26, UPR, URZ, 0x40 ;  /* 0x000000403f1a7883 */ /* 0x000fe20008000000 */
[C---:B------:R-:W-:Y:S01]  /*3a90*/  ISETP.LT.OR P2, PT, R5.reuse, 0x1, P2 ;  /* 0x000000010500780c */ /* 0x040fe20001741670 */
[----:B------:R-:W-:Y:S01]  /*3aa0*/  UP2UR UR7, UPR, URZ, 0x8 ;  /* 0x000000083f077883 */ /* 0x000fe20008000000 */
[----:B------:R-:W-:Y:S01]  /*3ab0*/  ISETP.LT.OR P1, PT, R5, 0x2, P1 ;  /* 0x000000020500780c */ /* 0x000fe20000f21670 */
[----:B------:R-:W-:Y:S01]  /*3ac0*/  UP2UR UR6, UPR, URZ, 0x4 ;  /* 0x000000043f067883 */ /* 0x000fe20008000000 */
[----:B------:R-:W-:Y:S01]  /*3ad0*/  FSEL R20, R44, -INF , !P0 ;  /* 0xff8000002c147808 */ /* 0x000fe20004000000 */
[----:B------:R-:W-:Y:S01]  /*3ae0*/  UP2UR UR5, UPR, URZ, 0x2 ;  /* 0x000000023f057883 */ /* 0x000fe20008000000 */
[----:B------:R-:W-:Y:S01]  /*3af0*/  FSEL R17, R48, -INF , !P2 ;  /* 0xff80000030117808 */ /* 0x000fe20005000000 */
[----:B------:R-:W-:Y:S01]  /*3b00*/  UP2UR UR4, UPR, URZ, 0x1 ;  /* 0x000000013f047883 */ /* 0x000fe20008000000 */
[----:B------:R-:W-:Y:S01]  /*3b10*/  FSEL R19, R49, -INF , !P1 ;  /* 0xff80000031137808 */ /* 0x000fe20004800000 */
[----:B------:R-:W-:Y:S01]  /*3b20*/  UISETP.GE.AND UP3, UPT, UR24, 0x21, UPT ;  /* 0x000000211800788c */ /* 0x000fe2000bf66270 */
[----:B------:R-:W-:Y:S01]  /*3b30*/  PLOP3.LUT P0, PT, PT, PT, UP4, 0x40, 0x0 ;  /* 0x000000000000781c */ /* 0x000fe20003f0e848 */
[----:B------:R-:W-:Y:S01]  /*3b40*/  UISETP.GE.AND UP2, UPT, UR24, 0x22, UPT ;  /* 0x000000221800788c */ /* 0x000fe2000bf46270 */
[----:B------:R-:W-:Y:S01]  /*3b50*/  PLOP3.LUT P6, PT, PT, PT, UP1, 0x40, 0x0 ;  /* 0x000000000000781c */ /* 0x000fe20003fce818 */
[----:B------:R-:W-:Y:S01]  /*3b60*/  UISETP.GE.AND UP1, UPT, UR24, 0x29, UPT ;  /* 0x000000291800788c */ /* 0x000fe2000bf26270 */
[----:B------:R-:W-:Y:S01]  /*3b70*/  PLOP3.LUT P5, PT, PT, PT, UP0, 0x40, 0x0 ;  /* 0x000000000000781c */ /* 0x000fe20003fae808 */
[----:B------:R-:W-:Y:S01]  /*3b80*/  UISETP.GE.AND UP0, UPT, UR24, 0x2a, UPT ;  /* 0x0000002a1800788c */ /* 0x000fe2000bf06270 */
[----:B------:R-:W-:Y:S01]  /*3b90*/  PLOP3.LUT P2, PT, PT, PT, UP6, 0x40, 0x0 ;  /* 0x000000000000781c */ /* 0x000fe20003f4e868 */
[----:B------:R-:W-:Y:S01]  /*3ba0*/  UISETP.NE.AND UP6, UPT, UR16, URZ, UPT ;  /* 0x0000003f1000728c */ /* 0x000fe2000bfc5270 */
[----:B------:R-:W-:-:S02]  /*3bb0*/  PLOP3.LUT P1, PT, PT, PT, UP5, 0x40, 0x0 ;  /* 0x000000000000781c */ /* 0x000fc40003f2e858 */
[C---:B------:R-:W-:Y:S02]  /*3bc0*/  ISETP.GT.AND P0, PT, R4.reuse, 0x19, P0 ;  /* 0x000000190400780c */ /* 0x040fe40000704270 */
[C---:B------:R-:W-:Y:S02]  /*3bd0*/  ISETP.GT.AND P6, PT, R4.reuse, 0x9, P6 ;  /* 0x000000090400780c */ /* 0x040fe400037c4270 */
[C---:B------:R-:W-:Y:S02]  /*3be0*/  ISETP.GT.AND P5, PT, R4.reuse, 0x10, P5 ;  /* 0x000000100400780c */ /* 0x040fe40002fa4270 */
[C---:B------:R-:W-:Y:S02]  /*3bf0*/  ISETP.GT.AND P2, PT, R4.reuse, 0x11, P2 ;  /* 0x000000110400780c */ /* 0x040fe40001744270 */
[----:B------:R-:W-:Y:S02]  /*3c00*/  ISETP.GT.AND P1, PT, R4, 0x18, P1 ;  /* 0x000000180400780c */ /* 0x000fe40000f24270 */
[----:B------:R-:W-:-:S02]  /*3c10*/  ISETP.LT.OR P0, PT, R5, 0x1a, P0 ;  /* 0x0000001a0500780c */ /* 0x000fc40000701670 */
[C---:B------:R-:W-:Y:S02]  /*3c20*/  ISETP.LT.OR P6, PT, R5.reuse, 0xa, P6 ;  /* 0x0000000a0500780c */ /* 0x040fe400037c1670 */
[C---:B------:R-:W-:Y:S02]  /*3c30*/  ISETP.LT.OR P5, PT, R5.reuse, 0x11, P5 ;  /* 0x000000110500780c */ /* 0x040fe40002fa1670 */
[C---:B------:R-:W-:Y:S02]  /*3c40*/  ISETP.LT.OR P2, PT, R5.reuse, 0x12, P2 ;  /* 0x000000120500780c */ /* 0x040fe40001741670 */
[----:B------:R-:W-:Y:S02]  /*3c50*/  ISETP.LT.OR P1, PT, R5, 0x19, P1 ;  /* 0x000000190500780c */ /* 0x000fe40000f21670 */
[----:B------:R-:W-:Y:S02]  /*3c60*/  FSEL R33, R33, -INF , !P0 ;  /* 0xff80000021217808 */ /* 0x000fe40004000000 */
[----:B------:R-:W-:-:S02]  /*3c70*/  FSEL R21, R45, -INF , !P6 ;  /* 0xff8000002d157808 */ /* 0x000fc40007000000 */
[----:B------:R-:W-:Y:S02]  /*3c80*/  FSEL R22, R40, -INF , !P5 ;  /* 0xff80000028167808 */ /* 0x000fe40006800000 */
[----:B------:R-:W-:Y:S02]  /*3c90*/  FSEL R23, R41, -INF , !P2 ;  /* 0xff80000029177808 */ /* 0x000fe40005000000 */
[----:B------:R-:W-:Y:S02]  /*3ca0*/  FSEL R32, R32, -INF , !P1 ;  /* 0xff80000020207808 */ /* 0x000fe40004800000 */
[----:B------:R-:W-:Y:S01]  /*3cb0*/  PLOP3.LUT P0, PT, PT, PT, UP6, 0x40, 0x0 ;  /* 0x000000000000781c */ /* 0x000fe20003f0e868 */
[----:B------:R-:W-:Y:S01]  /*3cc0*/  UISETP.NE.AND UP6, UPT, UR26, URZ, UPT ;  /* 0x0000003f1a00728c */ /* 0x000fe2000bfc5270 */
[----:B------:R-:W-:Y:S02]  /*3cd0*/  PLOP3.LUT P6, PT, PT, PT, UP3, 0x40, 0x0 ;  /* 0x000000000000781c */ /* 0x000fe40003fce838 */
[----:B------:R-:W-:-:S02]  /*3ce0*/  PLOP3.LUT P5, PT, PT, PT, UP2, 0x40, 0x0 ;  /* 0x000000000000781c */ /* 0x000fc40003fae828 */
[----:B------:R-:W-:Y:S02]  /*3cf0*/  PLOP3.LUT P2, PT, PT, PT, UP1, 0x40, 0x0 ;  /* 0x000000000000781c */ /* 0x000fe40003f4e818 */
[----:B------:R-:W-:Y:S02]  /*3d00*/  PLOP3.LUT P1, PT, PT, PT, UP0, 0x40, 0x0 ;  /* 0x000000000000781c */ /* 0x000fe40003f2e808 */
[C---:B------:R-:W-:Y:S02]  /*3d10*/  ISETP.GT.AND P6, PT, R4.reuse, 0x20, P6 ;  /* 0x000000200400780c */ /* 0x040fe400037c4270 */
[C---:B------:R-:W-:Y:S02]  /*3d20*/  ISETP.GT.AND P5, PT, R4.reuse, 0x21, P5 ;  /* 0x000000210400780c */ /* 0x040fe40002fa4270 */
[C---:B------:R-:W-:Y:S02]  /*3d30*/  ISETP.GT.AND P2, PT, R4.reuse, 0x28, P2 ;  /* 0x000000280400780c */ /* 0x040fe40001744270 */
[----:B------:R-:W-:Y:S01]  /*3d40*/  ISETP.GT.AND P1, PT, R4, 0x29, P1 ;  /* 0x000000290400780c */ /* 0x000fe20000f24270 */
[----:B-1----:R-:W-:Y:S01]  /*3d50*/  IMAD.IADD R4, R12, 0x1, R8 ;  /* 0x000000010c047824 */ /* 0x002fe200078e0208 */
[----:B------:R-:W-:-:S02]  /*3d60*/  ISETP.LT.OR P6, PT, R5, 0x21, P6 ;  /* 0x000000210500780c */ /* 0x000fc400037c1670 */
[C---:B------:R-:W-:Y:S02]  /*3d70*/  ISETP.LT.OR P5, PT, R5.reuse, 0x22, P5 ;  /* 0x000000220500780c */ /* 0x040fe40002fa1670 */
[C---:B------:R-:W-:Y:S02]  /*3d80*/  ISETP.LT.OR P2, PT, R5.reuse, 0x29, P2 ;  /* 0x000000290500780c */ /* 0x040fe40001741670 */
[----:B------:R-:W-:Y:S01]  /*3d90*/  ISETP.LT.OR P1, PT, R5, 0x2a, P1 ;  /* 0x0000002a0500780c */ /* 0x000fe20000f21670 */
[----:B------:R-:W-:Y:S01]  /*3da0*/  IMAD.IADD R5, R10, 0x1, R8 ;  /* 0x000000010a057824 */ /* 0x000fe200078e0208 */
[----:B------:R-:W-:Y:S02]  /*3db0*/  FSEL R177, R36, -INF , !P6 ;  /* 0xff80000024b17808 */ /* 0x000fe40007000000 */
[----:B------:R-:W-:Y:S02]  /*3dc0*/  FSEL R176, R37, -INF , !P5 ;  /* 0xff80000025b07808 */ /* 0x000fe40006800000 */
[----:B------:R-:W-:-:S02]  /*3dd0*/  IMNMX R5, R5, R11, PT ;  /* 0x0000000b05057217 */ /* 0x000fc40003800200 */
[----:B------:R-:W-:Y:S02]  /*3de0*/  FSEL R179, R24, -INF , !P2 ;  /* 0xff80000018b37808 */ /* 0x000fe40005000000 */
[----:B------:R-:W-:Y:S01]  /*3df0*/  FSEL R184, R25, -INF , !P1 ;  /* 0xff80000019b87808 */ /* 0x000fe20004800000 */
        /* <DEDUP_REMOVED lines=13> */
.L_x_1017:
[----:B------:R-:W-:-:S04]  /*3ed0*/  MOV R14, c[0x0][0x32c] ;  /* 0x0000cb00000e7a02 */ /* 0x000fc80000000f00 */
[----:B------:R-:W-:-:S13]  /*3ee0*/  ISETP.NE.AND P0, PT, R14, 0x1, PT ;  /* 0x000000010e00780c */ /* 0x000fda0003f05270 */
[----:B------:R-:W-:-:S05]  /*3ef0*/  @P0 IMAD.HI.U32 R14, R8, c[0x0][0x330], RZ ;  /* 0x0000cc00080e0a27 */ /* 0x000fca00078e00ff */
[----:B------:R-:W-:Y:S02]  /*3f00*/  @P0 SHF.R.U32.HI R8, RZ, c[0x0][0x334], R14 ;  /* 0x0000cd00ff080a19 */ /* 0x000fe4000001160e */
.L_x_1018:
[----:B------:R-:W-:Y:S05]  /*3f10*/  BSYNC B0 ;  /* 0x0000000000007941 */ /* 0x000fea0003800000 */
.L_x_1016:
[----:B------:R-:W-:-:S05]  /*3f20*/  IMAD R8, R8, c[0x0][0x32c], R13 ;  /* 0x0000cb0008087a24 */ /* 0x000fca00078e020d */
[----:B------:R-:W-:Y:S02]  /*3f30*/  IADD3 R14, R8, c[0x0][0x32c], RZ ;  /* 0x0000cb00080e7a10 */ /* 0x000fe40007ffe0ff */
[----:B------:R-:W-:Y:S02]  /*3f40*/  IMNMX R4, R4, R8, !PT ;  /* 0x0000000804047217 */ /* 0x000fe40007800200 */
[----:B------:R-:W-:Y:S02]  /*3f50*/  IMNMX R5, R5, R14, PT ;  /* 0x0000000e05057217 */ /* 0x000fe40003800200 */
.L_x_1015:
[----:B------:R-:W-:Y:S02]  /*3f60*/  UP2UR UR29, UPR, URZ, 0x10 ;  /* 0x000000103f1d7883 */ /* 0x000fe40008000000 */
[----:B------:R-:W-:Y:S02]  /*3f70*/  UISETP.NE.AND UP4, UPT, UR25, URZ, UPT ;  /* 0x0000003f1900728c */ /* 0x000fe4000bf85270 */
[----:B------:R-:W-:Y:S02]  /*3f80*/  UP2UR UR24, UPR, URZ, 0x1 ;  /* 0x000000013f187883 */ /* 0x000fe40008000000 */
[----:B------:R-:W-:-:S02]  /*3f90*/  UISETP.NE.AND UP0, UPT, UR4, URZ, UPT ;  /* 0x0000003f0400728c */ /* 0x000fc4000bf05270 */
[----:B------:R-:W-:Y:S01]  /*3fa0*/  PLOP3.LUT P1, PT, PT, PT, UP4, 0x40, 0x0 ;  /* 0x000000000000781c */ /* 0x000fe20003f2e848 */
[----:B------:R-:W-:Y:S02]  /*3fb0*/  UP2UR UR28, UPR, URZ, 0x8 ;  /* 0x000000083f1c7883 */ /* 0x000fe40008000000 */
[----:B------:R-:W-:Y:S01]  /*3fc0*/  UISETP.NE.AND UP3, UPT, UR7, URZ, UPT ;  /* 0x0000003f0700728c */ /* 0x000fe2000bf65270 */
[----:B------:R-:W-:Y:S01]  /*3fd0*/  ISETP.GT.AND P1, PT, R6, RZ, P1 ;  /* 0x000000ff0600720c */ /* 0x000fe20000f24270 */
[----:B------:R-:W-:Y:S01]  /*3fe0*/  UP2UR UR26, UPR, URZ, 0x2 ;  /* 0x000000023f1a7883 */ /* 0x000fe20008000000 */
[----:B------:R-:W-:Y:S01]  /*3ff0*/  PLOP3.LUT P2, PT, PT, PT, UP0, 0x40, 0x0 ;  /* 0x000000000000781c */ /* 0x000fe20003f4e808 */
[----:B------:R-:W-:Y:S01]  /*4000*/  UISETP.NE.AND UP1, UPT, UR5, URZ, UPT ;  /* 0x0000003f0500728c */ /* 0x000fe2000bf25270 */
[C---:B------:R-:W-:Y:S01]  /*4010*/  ISETP.LT.OR P1, PT, R7.reuse, 0x1, P1 ;  /* 0x000000010700780c */ /* 0x040fe20000f21670 */
[----:B------:R-:W-:Y:S01]  /*4020*/  UISETP.NE.AND UP0, UPT, UR24, URZ, UPT ;  /* 0x0000003f1800728c */ /* 0x000fe2000bf05270 */
[----:B------:R-:W-:Y:S01]  /*4030*/  PLOP3.LUT P0, PT, PT, PT, UP3, 0x40, 0x0 ;  /* 0x000000000000781c */ /* 0x000fe20003f0e838 */
[----:B------:R-:W-:Y:S01]  /*4040*/  UP2UR UR27, UPR, URZ, 0x4 ;  /* 0x000000043f1b7883 */ /* 0x000fe20008000000 */
[----:B------:R-:W-:Y:S01]  /*4050*/  FSEL R14, R50, -INF , !P1 ;  /* 0xff800000320e7808 */ /* 0x000fe20004800000 */
[----:B------:R-:W-:Y:S01]  /*4060*/  UP2UR UR24, UPR, URZ, 0x40 ;  /* 0x000000403f187883 */ /* 0x000fe20008000000 */
[----:B------:R-:W-:Y:S01]  /*4070*/  PLOP3.LUT P1, PT, PT, PT, UP6, 0x40, 0x0 ;  /* 0x000000000000781c */ /* 0x000fe20003f2e868 */
[----:B------:R-:W-:Y:S01]  /*4080*/  UISETP.NE.AND UP2, UPT, UR6, URZ, UPT ;  /* 0x0000003f0600728c */ /* 0x000fe2000bf45270 */
[----:B------:R-:W-:Y:S01]  /*4090*/  PLOP3.LUT P5, PT, PT, PT, UP1, 0x40, 0x0 ;  /* 0x000000000000781c */ /* 0x000fe20003fae818 */
[----:B------:R-:W-:Y:S01]  /*40a0*/  UISETP.NE.AND UP6, UPT, UR4, URZ, UPT ;  /* 0x0000003f0400728c */ /* 0x000fe2000bfc5270 */
[C---:B------:R-:W-:Y:S01]  /*40b0*/  ISETP.GT.AND P2, PT, R6.reuse, 0x10, P2 ;  /* 0x000000100600780c */ /* 0x040fe20001744270 */
[----:B------:R-:W-:Y:S01]  /*40c0*/  UISETP.NE.AND UP1, UPT, UR26, URZ, UPT ;  /* 0x0000003f1a00728c */ /* 0x000fe2000bf25270 */
[C---:B------:R-:W-:Y:S01]  /*40d0*/  ISETP.GT.AND P0, PT, R6.reuse, 0x1, P0 ;  /* 0x000000010600780c */ /* 0x040fe20000704270 */
[----:B------:R-:W-:Y:S01]  /*40e0*/  UP2UR UR26, UPR, URZ, 0x40 ;  /* 0x000000403f1a7883 */ /* 0x000fe20008000000 */
[----:B------:R-:W-:Y:S01]  /*40f0*/  PLOP3.LUT P6, PT, PT, PT, UP2, 0x40, 0x0 ;  /* 0x000000000000781c */ /* 0x000fe20003fce828 */
[----:B------:R-:W-:Y:S01]  /*4100*/  UISETP.NE.AND UP6, UPT, UR5, URZ, UPT ;  /* 0x0000003f0500728c */ /* 0x000fe2000bfc5270 */
[C---:B------:R-:W-:Y:S01]  /*4110*/  ISETP.LT.OR P2, PT, R7.reuse, 0x11, P2 ;  /* 0x000000110700780c */ /* 0x040fe20001741670 */
[----:B------:R-:W-:Y:S01]  /*4120*/  UISETP.NE.AND UP2, UPT, UR27, URZ, UPT ;  /* 0x0000003f1b00728c */ /* 0x000fe2000bf45270 */
[----:B------:R-:W-:Y:S01]  /*4130*/  ISETP.LT.OR P0, PT, R7, 0x2, P0 ;  /* 0x000000020700780c */ /* 0x000fe20000701670 */
[----:B------:R-:W-:Y:S01]  /*4140*/  UP2UR UR27, UPR, URZ, 0x40 ;  /* 0x000000403f1b7883 */ /* 0x000fe20008000000 */
[----:B------:R-:W-:Y:S01]  /*4150*/  ISETP.GT.AND P1, PT, R6, 0x11, P1 ;  /* 0x000000110600780c */ /* 0x000fe20000f24270 */
[----:B------:R-:W-:Y:S01]  /*4160*/  UISETP.NE.AND UP6, UPT, UR6, URZ, UPT ;  /* 0x0000003f0600728c */ /* 0x000fe2000bfc5270 */
[----:B------:R-:W-:Y:S01]  /*4170*/  FSEL R29, R42, -INF , !P2 ;  /* 0xff8000002a1d7808 */ /* 0x000fe20005000000 */
[----:B------:R-:W-:Y:S01]  /*4180*/  UISETP.NE.AND UP3, UPT, UR28, URZ, UPT ;  /* 0x0000003f1c00728c */ /* 0x000fe2000bf65270 */
[----:B------:R-:W-:Y:S01]  /*4190*/  FSEL R15, R51, -INF , !P0 ;  /* 0xff800000330f7808 */ /* 0x000fe20004000000 */
[----:B------:R-:W-:Y:S01]  /*41a0*/  UP2UR UR28, UPR, URZ, 0x40 ;  /* 0x000000403f1c7883 */ /* 0x000fe20008000000 */
[----:B------:R-:W-:Y:S01]  /*41b0*/  PLOP3.LUT P2, PT, PT, PT, UP2, 0x40, 0x0 ;  /* 0x000000000000781c */ /* 0x000fe20003f4e828 */
[----:B------:R-:W-:Y:S01]  /*41c0*/  UISETP.NE.AND UP6, UPT, UR7, URZ, UPT ;  /* 0x0000003f0700728c */ /* 0x000fe2000bfc5270 */
[----:B------:R-:W-:Y:S01]  /*41d0*/  PLOP3.LUT P0, PT, PT, PT, UP5, 0x40, 0x0 ;  /* 0x000000000000781c */ /* 0x000fe20003f0e858 */
[----:B------:R-:W-:Y:S01]  /*41e0*/  UISETP.NE.AND UP4, UPT, UR29, URZ, UPT ;  /* 0x0000003f1d00728c */ /* 0x000fe2000bf85270 */
[----:B------:R-:W-:Y:S01]  /*41f0*/  ISETP.LT.OR P1, PT, R7, 0x12, P1 ;  /* 0x000000120700780c */ /* 0x000fe20000f21670 */
[----:B------:R-:W-:Y:S01]  /*4200*/  UP2UR UR29, UPR, URZ, 0x40 ;  /* 0x000000403f1d7883 */ /* 0x000fe20008000000 */
[C---:B------:R-:W-:Y:S01]  /*4210*/  ISETP.GT.AND P2, PT, R6.reuse, 0x21, P2 ;  /* 0x000000210600780c */ /* 0x040fe20001744270 */
[----:B------:R-:W-:Y:S01]  /*4220*/  UISETP.NE.AND UP6, UPT, UR25, URZ, UPT ;  /* 0x0000003f1900728c */ /* 0x000fe2000bfc5270 */
[----:B------:R-:W-:-:S02]  /*4230*/  ISETP.GT.AND P0, PT, R6, 0x18, P0 ;  /* 0x000000180600780c */ /* 0x000fc40000704270 */
[----:B------:R-:W-:Y:S02]  /*4240*/  FSEL R30, R43, -INF , !P1 ;  /* 0xff8000002b1e7808 */ /* 0x000fe40004800000 */
[----:B------:R-:W-:Y:S02]  /*4250*/  PLOP3.LUT P1, PT, PT, PT, UP1, 0x40, 0x0 ;  /* 0x000000000000781c */ /* 0x000fe40003f2e818 */
[C---:B------:R-:W-:Y:S02]  /*4260*/  ISETP.LT.OR P2, PT, R7.reuse, 0x22, P2 ;  /* 0x000000220700780c */ /* 0x040fe40001741670 */
[----:B------:R-:W-:Y:S02]  /*4270*/  ISETP.LT.OR P0, PT, R7, 0x19, P0 ;  /* 0x000000190700780c */ /* 0x000fe40000701670 */
[C---:B------:R-:W-:Y:S02]  /*4280*/  ISETP.GT.AND P1, PT, R6.reuse, 0x28, P1 ;  /* 0x000000280600780c */ /* 0x040fe40000f24270 */
[----:B------:R-:W-:-:S02]  /*4290*/  ISETP.GT.AND P6, PT, R6, 0x8, P6 ;  /* 0x000000080600780c */ /* 0x000fc400037c4270 */
[----:B------:R-:W-:Y:S02]  /*42a0*/  FSEL R178, R39, -INF , !P2 ;  /* 0xff80000027b27808 */ /* 0x000fe40005000000 */
[----:B------:R-:W-:Y:S02]  /*42b0*/  FSEL R31, R34, -INF , !P0 ;  /* 0xff800000221f7808 */ /* 0x000fe40004000000 */
[----:B------:R-:W-:Y:S01]  /*42c0*/  PLOP3.LUT P2, PT, PT, PT, UP6, 0x40, 0x0 ;  /* 0x000000000000781c */ /* 0x000fe20003f4e868 */
[----:B------:R-:W-:Y:S01]  /*42d0*/  UISETP.NE.AND UP6, UPT, UR29, URZ, UPT ;  /* 0x0000003f1d00728c */ /* 0x000fe2000bfc5270 */
[----:B------:R-:W-:Y:S02]  /*42e0*/  PLOP3.LUT P0, PT, PT, PT, UP0, 0x40, 0x0 ;  /* 0x000000000000781c */ /* 0x000fe40003f0e808 */
[C---:B------:R-:W-:Y:S02]  /*42f0*/  ISETP.LT.OR P1, PT, R7.reuse, 0x29, P1 ;  /* 0x000000290700780c */ /* 0x040fe40000f21670 */
[----:B------:R-:W-:-:S02]  /*4300*/  ISETP.LT.OR P6, PT, R7, 0x9, P6 ;  /* 0x000000090700780c */ /* 0x000fc400037c1670 */
[C---:B------:R-:W-:Y:S02]  /*4310*/  ISETP.GT.AND P0, PT, R6.reuse, 0x29, P0 ;  /* 0x000000290600780c */ /* 0x040fe40000704270 */
[----:B------:R-:W-:Y:S02]  /*4320*/  ISETP.GT.AND P5, PT, R6, 0x9, P5 ;  /* 0x000000090600780c */ /* 0x000fe40002fa4270 */
[----:B------:R-:W-:Y:S02]  /*4330*/  FSEL R189, R26, -INF , !P1 ;  /* 0xff8000001abd7808 */ /* 0x000fe40004800000 */
[----:B------:R-:W-:Y:S02]  /*4340*/  FSEL R16, R46, -INF , !P6 ;  /* 0xff8000002e107808 */ /* 0x000fe40007000000 */
[----:B------:R-:W-:Y:S01]  /*4350*/  PLOP3.LUT P1, PT, PT, PT, UP6, 0x40, 0x0 ;  /* 0x000000000000781c */ /* 0x000fe20003f2e868 */
[----:B------:R-:W-:Y:S01]  /*4360*/  UISETP.NE.AND UP6, UPT, UR28, URZ, UPT ;  /* 0x0000003f1c00728c */ /* 0x000fe2000bfc5270 */
[----:B------:R-:W-:-:S02]  /*4370*/  PLOP3.LUT P6, PT, PT, PT, UP4, 0x40, 0x0 ;  /* 0x000000000000781c */ /* 0x000fc40003fce848 */
[C---:B------:R-:W-:Y:S02]  /*4380*/  ISETP.LT.OR P0, PT, R7.reuse, 0x2a, P0 ;  /* 0x0000002a0700780c */ /* 0x040fe40000701670 */
[----:B------:R-:W-:Y:S02]  /*4390*/  ISETP.LT.OR P5, PT, R7, 0xa, P5 ;  /* 0x0000000a0700780c */ /* 0x000fe40002fa1670 */
[----:B------:R-:W-:Y:S02]  /*43a0*/  ISETP.GT.AND P6, PT, R6, 0x19, P6 ;  /* 0x000000190600780c */ /* 0x000fe400037c4270 */
[----:B------:R-:W-:Y:S02]  /*43b0*/  FSEL R188, R27, -INF , !P0 ;  /* 0xff8000001bbc7808 */ /* 0x000fe40004000000 */
[----:B------:R-:W-:Y:S02]  /*43c0*/  FSEL R18, R47, -INF , !P5 ;  /* 0xff8000002f127808 */ /* 0x000fe40006800000 */
[----:B------:R-:W-:Y:S01]  /*43d0*/  PLOP3.LUT P0, PT, PT, PT, UP6, 0x40, 0x0 ;  /* 0x000000000000781c */ /* 0x000fe20003f0e868 */
[----:B------:R-:W-:Y:S01]  /*43e0*/  UISETP.NE.AND UP6, UPT, UR27, URZ, UPT ;  /* 0x0000003f1b00728c */ /* 0x000fe2000bfc5270 */
[----:B------:R-:W-:-:S02]  /*43f0*/  PLOP3.LUT P5, PT, PT, PT, UP3, 0x40, 0x0 ;  /* 0x000000000000781c */ /* 0x000fc40003fae838 */
[----:B------:R-:W-:Y:S02]  /*4400*/  ISETP.LT.OR P6, PT, R7, 0x1a, P6 ;  /* 0x0000001a0700780c */ /* 0x000fe400037c1670 */
[----:B------:R-:W-:Y:S02]  /*4410*/  ISETP.GT.AND P5, PT, R6, 0x20, P5 ;  /* 0x000000200600780c */ /* 0x000fe40002fa4270 */
[----:B------:R-:W-:Y:S01]  /*4420*/  FSEL R34, R35, -INF , !P6 ;  /* 0xff80000023227808 */ /* 0x000fe20007000000 */
[----:B------:R-:W1:Y:S01]  /*4430*/  SHFL.IDX PT, R6, R9, 0x3, 0x1c1f ;  /* 0x007c1f0009067f89 */ /* 0x000e6200000e0000 */
[----:B------:R-:W-:Y:S01]  /*4440*/  PLOP3.LUT P6, PT, PT, PT, UP6, 0x40, 0x0 ;  /* 0x000000000000781c */ /* 0x000fe20003fce868 */
[----:B------:R-:W-:Y:S01]  /*4450*/  UISETP.NE.AND UP6, UPT, UR26, URZ, UPT ;  /* 0x0000003f1a00728c */ /* 0x000fe2000bfc5270 */
[----:B------:R-:W-:Y:S02]  /*4460*/  ISETP.LT.OR P5, PT, R7, 0x21, P5 ;  /* 0x000000210700780c */ /* 0x000fe40002fa1670 */
[----:B------:R-:W-:-:S02]  /*4470*/  ISETP.GT.AND P0, PT, R4, 0x8, P0 ;  /* 0x000000080400780c */ /* 0x000fc40000704270 */
[C---:B------:R-:W-:Y:S02]  /*4480*/  ISETP.GT.AND P2, PT, R4.reuse, RZ, P2 ;  /* 0x000000ff0400720c */ /* 0x040fe40001744270 */
[----:B------:R-:W-:Y:S02]  /*4490*/  ISETP.GT.AND P1, PT, R4, 0x1, P1 ;  /* 0x000000010400780c */ /* 0x000fe40000f24270 */
[----:B------:R-:W-:Y:S02]  /*44a0*/  FSEL R175, R38, -INF , !P5 ;  /* 0xff80000026af7808 */ /* 0x000fe40006800000 */
[C---:B------:R-:W-:Y:S02]  /*44b0*/  ISETP.LT.OR P0, PT, R5.reuse, 0x9, P0 ;  /* 0x000000090500780c */ /* 0x040fe40000701670 */
[----:B------:R-:W-:Y:S01]  /*44c0*/  PLOP3.LUT P5, PT, PT, PT, UP6, 0x40, 0x0 ;  /* 0x000000000000781c */ /* 0x000fe20003fae868 */
[----:B------:R-:W-:Y:S01]  /*44d0*/  UISETP.NE.AND UP6, UPT, UR24, URZ, UPT ;  /* 0x0000003f1800728c */ /* 0x000fe2000bfc5270 */
[----:B------:R-:W-:-:S02]  /*44e0*/  ISETP.LT.OR P2, PT, R5, 0x1, P2 ;  /* 0x000000010500780c */ /* 0x000fc40001741670 */
[----:B------:R-:W-:Y:S01]  /*44f0*/  ISETP.LT.OR P1, PT, R5, 0x2, P1 ;  /* 0x000000020500780c */ /* 0x000fe20000f21670 */
[----:B------:R-:W-:Y:S01]  /*4500*/  UP2UR UR24, UPR, URZ, 0x40 ;  /* 0x000000403f187883 */ /* 0x000fe20008000000 */
[----:B------:R-:W-:Y:S02]  /*4510*/  FSEL R112, R112, -INF , !P0 ;  /* 0xff80000070707808 */ /* 0x000fe40004000000 */
[----:B------:R-:W-:Y:S01]  /*4520*/  PLOP3.LUT P0, PT, PT, PT, UP4, 0x40, 0x0 ;  /* 0x000000000000781c */ /* 0x000fe20003f0e848 */
[----:B-1----:R-:W-:Y:S01]  /*4530*/  IMAD.IADD R8, R12, 0x1, R6 ;  /* 0x000000010c087824 */ /* 0x002fe200078e0206 */
[----:B------:R-:W-:Y:S02]  /*4540*/  FSEL R78, R80, -INF , !P2 ;  /* 0xff800000504e7808 */ /* 0x000fe40005000000 */
[----:B------:R-:W-:Y:S02]  /*4550*/  FSEL R79, R81, -INF , !P1 ;  /* 0xff800000514f7808 */ /* 0x000fe40004800000 */
        /* <DEDUP_REMOVED lines=14> */
[----:B------:R-:W-:Y:S01]  /*4640*/  PLOP3.LUT P0, PT, PT, PT, UP6, 0x40, 0x0 ;  /* 0x000000000000781c */ /* 0x000fe20003f0e868 */
[----:B------:R-:W-:Y:S01]  /*4650*/  UISETP.NE.AND UP6, UPT, UR24, URZ, UPT ;  /* 0x0000003f1800728c */ /* 0x000fe2000bfc5270 */
[----:B------:R-:W-:-:S02]  /*4660*/  FSEL R113, R113, -INF , !P6 ;  /* 0xff80000071717808 */ /* 0x000fc40007000000 */
[----:B------:R-:W-:Y:S02]  /*4670*/  FSEL R132, R72, -INF , !P5 ;  /* 0xff80000048847808 */ /* 0x000fe40006800000 */
[----:B------:R-:W-:Y:S02]  /*4680*/  FSEL R133, R73, -INF , !P2 ;  /* 0xff80000049857808 */ /* 0x000fe40005000000 */
[----:B------:R-:W-:Y:S02]  /*4690*/  FSEL R134, R68, -INF , !P1 ;  /* 0xff80000044867808 */ /* 0x000fe40004800000 */
[----:B------:R-:W-:Y:S02]  /*46a0*/  PLOP3.LUT P6, PT, PT, PT, UP3, 0x40, 0x0 ;  /* 0x000000000000781c */ /* 0x000fe40003fce838 */
[----:B------:R-:W-:Y:S02]  /*46b0*/  PLOP3.LUT P5, PT, PT, PT, UP2, 0x40, 0x0 ;  /* 0x000000000000781c */ /* 0x000fe40003fae828 */
[----:B------:R-:W-:-:S02]  /*46c0*/  PLOP3.LUT P2, PT, PT, PT, UP1, 0x40, 0x0 ;  /* 0x000000000000781c */ /* 0x000fc40003f4e818 */
[----:B------:R-:W-:Y:S02]  /*46d0*/  PLOP3.LUT P1, PT, PT, PT, UP0, 0x40, 0x0 ;  /* 0x000000000000781c */ /* 0x000fe40003f2e808 */
[C---:B------:R-:W-:Y:S02]  /*46e0*/  ISETP.GT.AND P6, PT, R4.reuse, 0x20, P6 ;  /* 0x000000200400780c */ /* 0x040fe400037c4270 */
[C---:B------:R-:W-:Y:S02]  /*46f0*/  ISETP.GT.AND P5, PT, R4.reuse, 0x21, P5 ;  /* 0x000000210400780c */ /* 0x040fe40002fa4270 */
[C---:B------:R-:W-:Y:S02]  /*4700*/  ISETP.GT.AND P2, PT, R4.reuse, 0x28, P2 ;  /* 0x000000280400780c */ /* 0x040fe40001744270 */
[----:B------:R-:W-:Y:S01]  /*4710*/  ISETP.GT.AND P1, PT, R4, 0x29, P1 ;  /* 0x000000290400780c */ /* 0x000fe20000f24270 */
[----:B------:R-:W-:Y:S01]  /*4720*/  IMAD.IADD R4, R10, 0x1, R6 ;  /* 0x000000010a047824 */ /* 0x000fe200078e0206 */
[----:B------:R-:W-:-:S02]  /*4730*/  ISETP.LT.OR P6, PT, R5, 0x21, P6 ;  /* 0x000000210500780c */ /* 0x000fc400037c1670 */
[C---:B------:R-:W-:Y:S02]  /*4740*/  ISETP.LT.OR P5, PT, R5.reuse, 0x22, P5 ;  /* 0x000000220500780c */ /* 0x040fe40002fa1670 */
[C---:B------:R-:W-:Y:S02]  /*4750*/  ISETP.LT.OR P2, PT, R5.reuse, 0x29, P2 ;  /* 0x000000290500780c */ /* 0x040fe40001741670 */
[----:B------:R-:W-:Y:S02]  /*4760*/  ISETP.LT.OR P1, PT, R5, 0x2a, P1 ;  /* 0x0000002a0500780c */ /* 0x000fe40000f21670 */
[----:B------:R-:W-:Y:S02]  /*4770*/  IMNMX R9, R4, R11, PT ;  /* 0x0000000b04097217 */ /* 0x000fe40003800200 */
[----:B------:R-:W-:Y:S02]  /*4780*/  FSEL R190, R64, -INF , !P6 ;  /* 0xff80000040be7808 */ /* 0x000fe40007000000 */
[----:B------:R-:W-:-:S02]  /*4790*/  FSEL R191, R65, -INF , !P5 ;  /* 0xff80000041bf7808 */ /* 0x000fc40006800000 */
        /* <DEDUP_REMOVED lines=15> */
.L_x_1021:
[----:B------:R-:W-:-:S04]  /*4890*/  MOV R5, c[0x0][0x32c] ;  /* 0x0000cb0000057a02 */ /* 0x000fc80000000f00 */
[----:B------:R-:W-:-:S13]  /*48a0*/  ISETP.NE.AND P0, PT, R5, 0x1, PT ;  /* 0x000000010500780c */ /* 0x000fda0003f05270 */
[----:B------:R-:W-:-:S05]  /*48b0*/  @P0 IMAD.HI.U32 R5, R4, c[0x0][0x330], RZ ;  /* 0x0000cc0004050a27 */ /* 0x000fca00078e00ff */
[----:B------:R-:W-:Y:S02]  /*48c0*/  @P0 SHF.R.U32.HI R4, RZ, c[0x0][0x334], R5 ;  /* 0x0000cd00ff040a19 */ /* 0x000fe40000011605 */
.L_x_1022:
[----:B------:R-:W-:Y:S05]  /*48d0*/  BSYNC B0 ;  /* 0x0000000000007941 */ /* 0x000fea0003800000 */
.L_x_1020:
[----:B------:R-:W-:-:S05]  /*48e0*/  IMAD R4, R4, c[0x0][0x32c], R13 ;  /* 0x0000cb0004047a24 */ /* 0x000fca00078e020d */
[----:B------:R-:W-:Y:S02]  /*48f0*/  IADD3 R5, R4, c[0x0][0x32c], RZ ;  /* 0x0000cb0004057a10 */ /* 0x000fe40007ffe0ff */
[----:B------:R-:W-:Y:S02]  /*4900*/  IMNMX R8, R8, R4, !PT ;  /* 0x0000000408087217 */ /* 0x000fe40007800200 */
[----:B------:R-:W-:Y:S02]  /*4910*/  IMNMX R9, R9, R5, PT ;  /* 0x0000000509097217 */ /* 0x000fe40003800200 */
.L_x_1019:
[----:B------:R-:W-:Y:S01]  /*4920*/  FMNMX.FTZ R5, R17, R19, !PT ;  /* 0x0000001311057209 */ /* 0x000fe20007810000 */
[----:B------:R-:W-:Y:S01]  /*4930*/  UP2UR UR24, UPR, URZ, 0x10 ;  /* 0x000000103f187883 */ /* 0x000fe20008000000 */
[----:B------:R-:W-:Y:S01]  /*4940*/  FMNMX.FTZ R4, R14, R15, !PT ;  /* 0x0000000f0e047209 */ /* 0x000fe20007810000 */
[----:B------:R-:W-:Y:S01]  /*4950*/  UISETP.NE.AND UP4, UPT, UR25, URZ, UPT ;  /* 0x0000003f1900728c */ /* 0x000fe2000bf85270 */
[----:B------:R-:W-:Y:S01]  /*4960*/  FMNMX.FTZ R5, R20, R5, !PT ;  /* 0x0000000514057209 */ /* 0x000fe20007810000 */
[----:B------:R-:W-:Y:S01]  /*4970*/  UP2UR UR25, UPR, URZ, 0x8 ;  /* 0x000000083f197883 */ /* 0x000fe20008000000 */
[----:B------:R-:W-:Y:S01]  /*4980*/  FMNMX.FTZ R4, R16, R4, !PT ;  /* 0x0000000410047209 */ /* 0x000fe20007810000 */
[----:B------:R-:W-:Y:S01]  /*4990*/  UISETP.NE.AND UP3, UPT, UR7, URZ, UPT ;  /* 0x0000003f0700728c */ /* 0x000fe2000bf65270 */
[----:B------:R-:W-:Y:S01]  /*49a0*/  FMNMX.FTZ R169, R21, R5, !PT ;  /* 0x0000000515a97209 */ /* 0x000fe20007810000 */
[----:B------:R-:W-:Y:S01]  /*49b0*/  IMAD.SHL.U32 R225, R0, 0x2, RZ ;  /* 0x0000000200e17824 */ /* 0x000fe200078e00ff */
        /* <DEDUP_REMOVED lines=13> */
[----:B------:R-:W-:Y:S01]  /*4a90*/  IMAD R226, R3, 0x2, R225 ;  /* 0x0000000203e27824 */ /* 0x000fe200078e02e1 */
[----:B------:R-:W-:Y:S01]  /*4aa0*/  FMNMX.FTZ R169, R33, R169, !PT ;  /* 0x000000a921a97209 */ /* 0x000fe20007810000 */
[----:B------:R-:W-:Y:S01]  /*4ab0*/  STL [R1+0x74], R236 ;  /* 0x000074ec01007387 */ /* 0x000fe20000100800 */
[----:B------:R-:W-:Y:S01]  /*4ac0*/  FMNMX.FTZ R4, R34, R4, !PT ;  /* 0x0000000422047209 */ /* 0x000fe20007810000 */
[----:B------:R-:W-:Y:S01]  /*4ad0*/  IMAD R227, R2, 0x2, R226 ;  /* 0x0000000202e37824 */ /* 0x000fe200078e02e2 */
[----:B------:R-:W-:Y:S01]  /*4ae0*/  FMNMX.FTZ R169, R177, R169, !PT ;  /* 0x000000a9b1a97209 */ /* 0x000fe20007810000 */
[----:B------:R-:W-:Y:S01]  /*4af0*/  STL [R1+0x70], R235 ;  /* 0x000070eb01007387 */ /* 0x000fe20000100800 */
[----:B------:R-:W-:-:S02]  /*4b00*/  FMNMX.FTZ R4, R175, R4, !PT ;  /* 0x00000004af047209 */ /* 0x000fc40007810000 */
[----:B------:R-:W-:Y:S01]  /*4b10*/  FMNMX.FTZ R169, R176, R169, !PT ;  /* 0x000000a9b0a97209 */ /* 0x000fe20007810000 */
[----:B------:R-:W-:Y:S01]  /*4b20*/  STL [R1+0x6c], R234 ;  /* 0x00006cea01007387 */ /* 0x000fe20000100800 */
[----:B------:R-:W-:Y:S02]  /*4b30*/  FMNMX.FTZ R4, R178, R4, !PT ;  /* 0x00000004b2047209 */ /* 0x000fe40007810000 */
[----:B------:R-:W-:Y:S01]  /*4b40*/  FMNMX.FTZ R169, R179, R169, !PT ;  /* 0x000000a9b3a97209 */ /* 0x000fe20007810000 */
[----:B------:R-:W-:Y:S01]  /*4b50*/  STL [R1+0x68], R233 ;  /* 0x000068e901007387 */ /* 0x000fe20000100800 */
[----:B------:R-:W-:Y:S02]  /*4b60*/  FMNMX.FTZ R4, R189, R4, !PT ;  /* 0x00000004bd047209 */ /* 0x000fe40007810000 */
[----:B------:R-:W-:Y:S01]  /*4b70*/  FMNMX.FTZ R169, R184, R169, !PT ;  /* 0x000000a9b8a97209 */ /* 0x000fe20007810000 */
[----:B------:R-:W-:Y:S01]  /*4b80*/  STL [R1+0x64], R232 ;  /* 0x000064e801007387 */ /* 0x000fe20000100800 */
[----:B------:R-:W-:-:S02]  /*4b90*/  FMNMX.FTZ R168, R188, R4, !PT ;  /* 0x00000004bca87209 */ /* 0x000fc40007810000 */
[----:B------:R-:W-:Y:S01]  /*4ba0*/  PLOP3.LUT P0, PT, PT, PT, UP3, 0x40, 0x0 ;  /* 0x000000000000781c */ /* 0x000fe20003f0e838 */
[----:B------:R-:W1:Y:S01]  /*4bb0*/  SHFL.BFLY PT, R4, R169, 0x2, 0x1f ;  /* 0x0c401f00a9047f89 */ /* 0x000e6200000e0000 */
[----:B------:R-:W-:Y:S01]  /*4bc0*/  PLOP3.LUT P1, PT, PT, PT, UP4, 0x40, 0x0 ;  /* 0x000000000000781c */ /* 0x000fe20003f2e848 */
[----:B------:R-:W-:Y:S01]  /*4bd0*/  UISETP.NE.AND UP4, UPT, UR24, URZ, UPT ;  /* 0x0000003f1800728c */ /* 0x000fe2000bf85270 */
[C---:B------:R-:W-:Y:S01]  /*4be0*/  ISETP.GT.AND P0, PT, R8.reuse, 0x1, P0 ;  /* 0x000000010800780c */ /* 0x040fe20000704270 */
[----:B------:R-:W2:Y:S01]  /*4bf0*/  SHFL.BFLY PT, R5, R168, 0x2, 0x1f ;  /* 0x0c401f00a8057f89 */ /* 0x000ea200000e0000 */
[----:B------:R-:W-:Y:S01]  /*4c00*/  PLOP3.LUT P6, PT, PT, PT, UP2, 0x40, 0x0 ;  /* 0x000000000000781c */ /* 0x000fe20003fce828 */
[----:B------:R-:W-:Y:S01]  /*4c10*/  UISETP.NE.AND UP3, UPT, UR25, URZ, UPT ;  /* 0x0000003f1900728c */ /* 0x000fe2000bf65270 */
[----:B------:R-:W-:Y:S01]  /*4c20*/  ISETP.LT.OR P0, PT, R9, 0x2, P0 ;  /* 0x000000020900780c */ /* 0x000fe20000701670 */
[----:B------:R-:W-:Y:S01]  /*4c30*/  STL [R1+0x60], R231 ;  /* 0x000060e701007387 */ /* 0x000fe20000100800 */
[C---:B------:R-:W-:Y:S01]  /*4c40*/  ISETP.GT.AND P1, PT, R8.reuse, RZ, P1 ;  /* 0x000000ff0800720c */ /* 0x040fe20000f24270 */
[----:B------:R-:W-:Y:S01]  /*4c50*/  UISETP.NE.AND UP2, UPT, UR7, URZ, UPT ;  /* 0x0000003f0700728c */ /* 0x000fe2000bf45270 */
[----:B------:R-:W-:Y:S01]  /*4c60*/  FSEL R27, R83, -INF , !P0 ;  /* 0xff800000531b7808 */ /* 0x000fe20004000000 */
[----:B------:R-:W-:Y:S01]  /*4c70*/  STL [R1+0x5c], R230 ;  /* 0x00005ce601007387 */ /* 0x000fe20000100800 */
[----:B------:R-:W-:Y:S01]  /*4c80*/  PLOP3.LUT P5, PT, PT, PT, UP1, 0x40, 0x0 ;  /* 0x000000000000781c */ /* 0x000fe20003fae818 */
[----:B------:R-:W-:Y:S01]  /*4c90*/  UISETP.NE.AND UP1, UPT, UR6, URZ, UPT ;  /* 0x0000003f0600728c */ /* 0x000fe2000bf25270 */
[----:B------:R-:W-:Y:S01]  /*4ca0*/  ISETP.LT.OR P1, PT, R9, 0x1, P1 ;  /* 0x000000010900780c */ /* 0x000fe20000f21670 */
[----:B------:R-:W-:Y:S01]  /*4cb0*/  STL [R1+0x58], R229 ;  /* 0x000058e501007387 */ /* 0x000fe20000100800 */
[----:B------:R-:W-:-:S02]  /*4cc0*/  ISETP.GT.AND P6, PT, R8, 0x8, P6 ;  /* 0x000000080800780c */ /* 0x000fc400037c4270 */
[----:B------:R-:W-:Y:S01]  /*4cd0*/  PLOP3.LUT P2, PT, PT, PT, UP0, 0x40, 0x0 ;  /* 0x000000000000781c */ /* 0x000fe20003f4e808 */
[----:B------:R-:W-:Y:S01]  /*4ce0*/  UISETP.NE.AND UP0, UPT, UR5, URZ, UPT ;  /* 0x0000003f0500728c */ /* 0x000fe2000bf05270 */
[----:B------:R-:W-:Y:S01]  /*4cf0*/  FSEL R77, R82, -INF , !P1 ;  /* 0xff800000524d7808 */ /* 0x000fe20004800000 */
[----:B------:R-:W-:Y:S01]  /*4d00*/  LDSM.16.MT88.4 R52, [R225+0x3880] ;  /* 0x00388000e134783b */ /* 0x000fe20000004200 */
[----:B------:R-:W-:Y:S01]  /*4d10*/  ISETP.GT.AND P5, PT, R8, 0x9, P5 ;  /* 0x000000090800780c */ /* 0x000fe20002fa4270 */
[----:B------:R-:W-:Y:S01]  /*4d20*/  ULDC.64 UR4, c[0x0][0x2c8] ;  /* 0x0000b20000047ab9 */ /* 0x000fe20000000a00 */
[----:B-1----:R-:W-:Y:S01]  /*4d30*/  FMNMX.FTZ R169, R169, R4, !PT ;  /* 0x00000004a9a97209 */ /* 0x002fe20007810000 */
[----:B------:R-:W-:Y:S01]  /*4d40*/  LDSM.16.MT88.4 R48, [R225+0x2080] ;  /* 0x00208000e130783b */ /* 0x000fe20000004200 */
[----:B------:R-:W-:Y:S02]  /*4d50*/  ISETP.LT.OR P6, PT, R9, 0x9, P6 ;  /* 0x000000090900780c */ /* 0x000fe400037c1670 */
[----:B--2---:R-:W-:Y:S01]  /*4d60*/  FMNMX.FTZ R168, R168, R5, !PT ;  /* 0x00000005a8a87209 */ /* 0x004fe20007810000 */
[----:B------:R-:W1:Y:S01]  /*4d70*/  SHFL.BFLY PT, R4, R169, 0x1, 0x1f ;  /* 0x0c201f00a9047f89 */ /* 0x000e6200000e0000 */
[----:B------:R-:W-:-:S02]  /*4d80*/  LEA R228, R2, R225, 0x1 ;  /* 0x000000e102e47211 */ /* 0x000fc400078e08ff */
[----:B------:R-:W-:Y:S01]  /*4d90*/  PLOP3.LUT P1, PT, PT, PT, UP6, 0x40, 0x0 ;  /* 0x000000000000781c */ /* 0x000fe20003f2e868 */
[----:B------:R-:W2:Y:S01]  /*4da0*/  SHFL.BFLY PT, R5, R168, 0x1, 0x1f ;  /* 0x0c201f00a8057f89 */ /* 0x000ea200000e0000 */
[C---:B------:R-:W-:Y:S01]  /*4db0*/  ISETP.GT.AND P2, PT, R8.reuse, 0x10, P2 ;  /* 0x000000100800780c */ /* 0x040fe20001744270 */
[----:B------:R-:W-:Y:S01]  /*4dc0*/  UISETP.NE.AND UP6, UPT, UR16, URZ, UPT ;  /* 0x0000003f1000728c */ /* 0x000fe2000bfc5270 */
[----:B------:R-:W-:Y:S01]  /*4dd0*/  ISETP.LT.OR P5, PT, R9, 0xa, P5 ;  /* 0x0000000a0900780c */ /* 0x000fe20002fa1670 */
[----:B------:R-:W-:Y:S01]  /*4de0*/  LDSM.16.MT88.4 R120, [R228+0x3880] ;  /* 0x00388000e478783b */ /* 0x000fe20000004200 */
[----:B------:R-:W-:Y:S02]  /*4df0*/  FMNMX.FTZ R3, R77, R27, !PT ;  /* 0x0000001b4d037209 */ /* 0x000fe40007810000 */
[----:B------:R-:W-:Y:S01]  /*4e00*/  ISETP.GT.AND P1, PT, R8, 0x11, P1 ;  /* 0x000000110800780c */ /* 0x000fe20000f24270 */
[----:B------:R-:W-:Y:S01]  /*4e10*/  LDSM.16.MT88.4 R44, [R227+0x2080] ;  /* 0x00208000e32c783b */ /* 0x000fe20000004200 */
[----:B------:R-:W-:-:S02]  /*4e20*/  ISETP.LT.OR P2, PT, R9, 0x11, P2 ;  /* 0x000000110900780c */ /* 0x000fc40001741670 */
[----:B------:R-:W-:Y:S01]  /*4e30*/  FSEL R24, R115, -INF , !P5 ;  /* 0xff80000073187808 */ /* 0x000fe20006800000 */
[----:B------:R-:W-:Y:S01]  /*4e40*/  LDSM.16.MT88.4 R100, [R226+0x3880] ;  /* 0x00388000e264783b */ /* 0x000fe20000004200 */
[----:B------:R-:W-:Y:S02]  /*4e50*/  ISETP.LT.OR P1, PT, R9, 0x12, P1 ;  /* 0x000000120900780c */ /* 0x000fe40000f21670 */
[----:B------:R-:W-:Y:S01]  /*4e60*/  FSEL R25, R74, -INF , !P2 ;  /* 0xff8000004a197808 */ /* 0x000fe20005000000 */
[----:B------:R-:W-:Y:S01]  /*4e70*/  LDSM.16.MT88.4 R40, [R226+0x2080] ;  /* 0x00208000e228783b */ /* 0x000fe20000004200 */
[----:B------:R-:W-:Y:S02]  /*4e80*/  FSEL R26, R75, -INF , !P1 ;  /* 0xff8000004b1a7808 */ /* 0x000fe40004800000 */
[----:B------:R-:W-:Y:S01]  /*4e90*/  PLOP3.LUT P5, PT, PT, PT, UP3, 0x40, 0x0 ;  /* 0x000000000000781c */ /* 0x000fe20003fae838 */
[----:B------:R-:W-:Y:S01]  /*4ea0*/  LDSM.16.MT88.4 R36, [R228+0x2080] ;  /* 0x00208000e424783b */ /* 0x000fe20000004200 */
[----:B-1----:R-:W-:-:S02]  /*4eb0*/  FMNMX.FTZ R169, R169, R4, !PT ;  /* 0x00000004a9a97209 */ /* 0x002fc40007810000 */
[----:B------:R-:W-:Y:S01]  /*4ec0*/  PLOP3.LUT P2, PT, PT, PT, UP2, 0x40, 0x0 ;  /* 0x000000000000781c */ /* 0x000fe20003f4e828 */
[----:B------:R-:W-:Y:S01]  /*4ed0*/  LDSM.16.MT88.4 R124, [R227+0x3880] ;  /* 0x00388000e37c783b */ /* 0x000fe20000004200 */
[----:B--2---:R-:W-:Y:S01]  /*4ee0*/  FMNMX.FTZ R168, R168, R5, !PT ;  /* 0x00000005a8a87209 */ /* 0x004fe20007810000 */
[C---:B------:R-:W-:Y:S01]  /*4ef0*/  FMUL.FTZ R13, R169.reuse, c[0x0][0x2d0] ;  /* 0x0000b400a90d7a20 */ /* 0x040fe20000410000 */
[----:B------:R-:W-:Y:S01]  /*4f00*/  FSETP.NEU.FTZ.AND P0, PT, R169, -INF , PT ;  /* 0xff800000a900780b */ /* 0x000fe20003f1d000 */
[----:B------:R-:W-:Y:S01]  /*4f10*/  LDSM.16.MT88.4 R72, [R225+0x4080] ;  /* 0x00408000e148783b */ /* 0x000fe20000004200 */
[----:B------:R-:W-:Y:S01]  /*4f20*/  PLOP3.LUT P1, PT, PT, PT, UP1, 0x40, 0x0 ;  /* 0x000000000000781c */ /* 0x000fe20003f2e818 */
[C---:B------:R-:W-:Y:S01]  /*4f30*/  FMUL.FTZ R12, R168.reuse, c[0x0][0x2d0] ;  /* 0x0000b400a80c7a20 */ /* 0x040fe20000410000 */
[----:B------:R-:W-:Y:S01]  /*4f40*/  FSEL R13, R13, RZ, P0 ;  /* 0x000000ff0d0d7208 */ /* 0x000fe20000000000 */
[----:B------:R-:W-:Y:S01]  /*4f50*/  STL [R1+0x54], R224 ;  /* 0x000054e001007387 */ /* 0x000fe20000100800 */
[----:B------:R-:W-:-:S02]  /*4f60*/  FSETP.NEU.FTZ.AND P0, PT, R168, -INF , PT ;  /* 0xff800000a800780b */ /* 0x000fc40003f1d000 */
[----:B------:R-:W-:Y:S01]  /*4f70*/  ISETP.GT.AND P5, PT, R8, 0x20, P5 ;  /* 0x000000200800780c */ /* 0x000fe20002fa4270 */
[--C-:B------:R-:W-:Y:S01]  /*4f80*/  FFMA.FTZ R2, R22, c[0x0][0x2d0], -R13.reuse ;  /* 0x0000b40016027a23 */ /* 0x100fe2000001080d */
[----:B------:R-:W-:Y:S01]  /*4f90*/  FSEL R12, R12, RZ, P0 ;  /* 0x000000ff0c0c7208 */ /* 0x000fe20000000000 */
[----:B------:R-:W-:Y:S01]  /*4fa0*/  FFMA.FTZ R4, R17, c[0x0][0x2d0], -R13 ;  /* 0x0000b40011047a23 */ /* 0x000fe2000001080d */
[----:B------:R-:W-:Y:S01]  /*4fb0*/  PLOP3.LUT P0, PT, PT, PT, UP5, 0x40, 0x0 ;  /* 0x000000000000781c */ /* 0x000fe20003f0e858 */
[----:B------:R-:W-:Y:S01]  /*4fc0*/  MUFU.EX2 R229, R2 ;  /* 0x0000000200e57308 */ /* 0x000fe20000000800 */
[----:B------:R-:W-:Y:S01]  /*4fd0*/  ISETP.GT.AND P2, PT, R8, 0x21, P2 ;  /* 0x000000210800780c */ /* 0x000fe20001744270 */
[----:B------:R-:W-:Y:S01]  /*4fe0*/  FFMA.FTZ R0, R15, c[0x0][0x2d0], -R12 ;  /* 0x0000b4000f007a23 */ /* 0x000fe2000001080c */
[----:B------:R-:W-:Y:S01]  /*4ff0*/  FSEL R15, R114, -INF , !P6 ;  /* 0xff800000720f7808 */ /* 0x000fe20007000000 */
[----:B------:R-:W-:Y:S01]  /*5000*/  LDSM.16.MT88.4 R88, [R225+0x2880] ;  /* 0x00288000e158783b */ /* 0x000fe20000004200 */
[----:B------:R-:W-:Y:S01]  /*5010*/  ISETP.GT.AND P0, PT, R8, 0x18, P0 ;  /* 0x000000180800780c */ /* 0x000fe20000704270 */
[----:B------:R-:W-:Y:S01]  /*5020*/  UISETP.NE.AND UP5, UPT, UR17, URZ, UPT ;  /* 0x0000003f1100728c */ /* 0x000fe2000bfa5270 */
[----:B------:R-:W-:Y:S01]  /*5030*/  FMNMX.FTZ R3, R15, R3, !PT ;  /* 0x000000030f037209 */ /* 0x000fe20007810000 */
[----:B------:R1:W-:Y:S01]  /*5040*/  MUFU.EX2 R200, R0 ;  /* 0x0000000000c87308 */ /* 0x0003e20000000800 */
[----:B------:R-:W-:Y:S01]  /*5050*/  ISETP.LT.OR P0, PT, R9, 0x19, P0 ;  /* 0x000000190900780c */ /* 0x000fe20000701670 */
[----:B------:R-:W-:Y:S01]  /*5060*/  LDSM.16.MT88.4 R80, [R226+0x4080] ;  /* 0x00408000e250783b */ /* 0x000fe20000004200 */
[----:B------:R-:W-:-:S02]  /*5070*/  PLOP3.LUT P6, PT, PT, PT, UP4, 0x40, 0x0 ;  /* 0x000000000000781c */ /* 0x000fc40003fce848 */
[----:B------:R-:W-:Y:S01]  /*5080*/  FMNMX.FTZ R3, R24, R3, !PT ;  /* 0x0000000318037209 */ /* 0x000fe20007810000 */
[----:B------:R-:W-:Y:S01]  /*5090*/  LDSM.16.MT88.4 R84, [R226+0x2880] ;  /* 0x00288000e254783b */ /* 0x000fe20000004200 */
[----:B------:R-:W-:Y:S01]  /*50a0*/  FSEL R76, R70, -INF , !P0 ;  /* 0xff800000464c7808 */ /* 0x000fe20004000000 */
[----:B------:R2:W-:Y:S01]  /*50b0*/  MUFU.EX2 R236, R4 ;  /* 0x0000000400ec7308 */ /* 0x0005e20000000800 */
[----:B------:R-:W-:Y:S01]  /*50c0*/  PLOP3.LUT P0, PT, PT, PT, UP0, 0x40, 0x0 ;  /* 0x000000000000781c */ /* 0x000fe20003f0e808 */
[----:B------:R-:W-:Y:S01]  /*50d0*/  LDSM.16.MT88.4 R60, [R228+0x2880] ;  /* 0x00288000e43c783b */ /* 0x000fe20000004200 */
[C---:B------:R-:W-:Y:S02]  /*50e0*/  ISETP.GT.AND P6, PT, R8.reuse, 0x19, P6 ;  /* 0x000000190800780c */ /* 0x040fe400037c4270 */
[----:B------:R-:W-:Y:S02]  /*50f0*/  FMNMX.FTZ R3, R25, R3, !PT ;  /* 0x0000000319037209 */ /* 0x000fe40007810000 */
[----:B------:R-:W-:Y:S01]  /*5100*/  ISETP.GT.AND P1, PT, R8, 0x28, P1 ;  /* 0x000000280800780c */ /* 0x000fe20000f24270 */
[----:B-1----:R-:W-:Y:S01]  /*5110*/  FFMA.FTZ R0, R16, c[0x0][0x2d0], -R12 ;  /* 0x0000b40010007a23 */ /* 0x002fe2000001080c */
[----:B------:R-:W-:-:S02]  /*5120*/  ISETP.GT.AND P0, PT, R8, 0x29, P0 ;  /* 0x000000290800780c */ /* 0x000fc40000704270 */
[C---:B------:R-:W-:Y:S01]  /*5130*/  ISETP.LT.OR P6, PT, R9.reuse, 0x1a, P6 ;  /* 0x0000001a0900780c */ /* 0x040fe200037c1670 */
[----:B------:R1:W-:Y:S01]  /*5140*/  MUFU.EX2 R181, R0 ;  /* 0x0000000000b57308 */ /* 0x0003e20000000800 */
[----:B------:R-:W-:Y:S02]  /*5150*/  FMNMX.FTZ R3, R26, R3, !PT ;  /* 0x000000031a037209 */ /* 0x000fe40007810000 */
[----:B------:R-:W-:Y:S01]  /*5160*/  ISETP.LT.OR P5, PT, R9, 0x21, P5 ;  /* 0x000000210900780c */ /* 0x000fe20002fa1670 */
[----:B--2---:R-:W-:Y:S01]  /*5170*/  FFMA.FTZ R4, R19, c[0x0][0x2d0], -R13 ;  /* 0x0000b40013047a23 */ /* 0x004fe2000001080d */
[C---:B------:R-:W-:Y:S02]  /*5180*/  ISETP.LT.OR P2, PT, R9.reuse, 0x22, P2 ;  /* 0x000000220900780c */ /* 0x040fe40001741670 */
[C---:B------:R-:W-:Y:S01]  /*5190*/  ISETP.LT.OR P1, PT, R9.reuse, 0x29, P1 ;  /* 0x000000290900780c */ /* 0x040fe20000f21670 */
[----:B------:R2:W-:Y:S01]  /*51a0*/  MUFU.EX2 R230, R4 ;  /* 0x0000000400e67308 */ /* 0x0005e20000000800 */
[----:B------:R-:W-:-:S02]  /*51b0*/  ISETP.LT.OR P0, PT, R9, 0x2a, P0 ;  /* 0x0000002a0900780c */ /* 0x000fc40000701670 */
[----:B------:R-:W-:Y:S02]  /*51c0*/  FSEL R28, R71, -INF , !P6 ;  /* 0xff800000471c7808 */ /* 0x000fe40007000000 */
[----:B------:R-:W-:Y:S01]  /*51d0*/  FMNMX.FTZ R3, R76, R3, !PT ;  /* 0x000000034c037209 */ /* 0x000fe20007810000 */
[----:B------:R-:W-:Y:S01]  /*51e0*/  LDSM.16.MT88.4 R68, [R228+0x4080] ;  /* 0x00408000e444783b */ /* 0x000fe20000004200 */
[----:B------:R-:W-:Y:S01]  /*51f0*/  FSEL R171, R66, -INF , !P5 ;  /* 0xff80000042ab7808 */ /* 0x000fe20006800000 */
[----:B-1----:R-:W-:Y:S01]  /*5200*/  FFMA.FTZ R0, R18, c[0x0][0x2d0], -R12 ;  /* 0x0000b40012007a23 */ /* 0x002fe2000001080c */
[----:B------:R-:W-:Y:S02]  /*5210*/  FSEL R172, R67, -INF , !P2 ;  /* 0xff80000043ac7808 */ /* 0x000fe40005000000 */
[----:B------:R-:W-:Y:S01]  /*5220*/  FSEL R173, R58, -INF , !P1 ;  /* 0xff8000003aad7808 */ /* 0x000fe20004800000 */
[----:B------:R1:W3:Y:S01]  /*5230*/  MUFU.EX2 R202, R0 ;  /* 0x0000000000ca7308 */ /* 0x0002e20000000800 */
[----:B------:R-:W-:Y:S01]  /*5240*/  FSEL R174, R59, -INF , !P0 ;  /* 0xff8000003bae7808 */ /* 0x000fe20004000000 */
[----:B------:R-:W-:Y:S01]  /*5250*/  LDSM.16.MT88.4 R64, [R227+0x2880] ;  /* 0x00288000e340783b */ /* 0x000fe20000004200 */
[----:B--2---:R-:W-:-:S03]  /*5260*/  FFMA.FTZ R4, R20, c[0x0][0x2d0], -R13 ;  /* 0x0000b40014047a23 */ /* 0x004fc6000001080d */
[----:B------:R-:W-:Y:S02]  /*5270*/  LDSM.16.MT88.4 R56, [R227+0x4080] ;  /* 0x00408000e338783b */ /* 0x000fe40000004200 */
[----:B------:R2:W-:Y:S01]  /*5280*/  MUFU.EX2 R201, R4 ;  /* 0x0000000400c97308 */ /* 0x0005e20000000800 */
[----:B-1----:R-:W-:Y:S02]  /*5290*/  FMNMX.FTZ R0, R78, R79, !PT ;  /* 0x0000004f4e007209 */ /* 0x002fe40007810000 */
[----:B---3--:R-:W-:Y:S02]  /*52a0*/  F2FP.PACK_AB R7, R202, R181 ;  /* 0x000000b5ca07723e */ /* 0x008fe400000000ff */
[----:B------:R-:W-:-:S04]  /*52b0*/  FMNMX.FTZ R0, R112, R0, !PT ;  /* 0x0000000070007209 */ /* 0x000fc80007810000 */
[----:B------:R-:W-:Y:S01]  /*52c0*/  FMNMX.FTZ R0, R113, R0, !PT ;  /* 0x0000000071007209 */ /* 0x000fe20007810000 */
[----:B--2---:R-:W-:-:S03]  /*52d0*/  FFMA.FTZ R4, R21, c[0x0][0x2d0], -R13 ;  /* 0x0000b40015047a23 */ /* 0x004fc6000001080d */
[----:B------:R-:W-:Y:S01]  /*52e0*/  FMNMX.FTZ R0, R132, R0, !PT ;  /* 0x0000000084007209 */ /* 0x000fe20007810000 */
[----:B------:R-:W1:Y:S03]  /*52f0*/  MUFU.EX2 R180, R4 ;  /* 0x0000000400b47308 */ /* 0x000e660000000800 */
[----:B------:R-:W-:-:S04]  /*5300*/  FMNMX.FTZ R0, R133, R0, !PT ;  /* 0x0000000085007209 */ /* 0x000fc80007810000 */
[----:B------:R-:W-:-:S04]  /*5310*/  FMNMX.FTZ R0, R134, R0, !PT ;  /* 0x0000000086007209 */ /* 0x000fc80007810000 */
[----:B------:R-:W-:-:S04]  /*5320*/  FMNMX.FTZ R0, R135, R0, !PT ;  /* 0x0000000087007209 */ /* 0x000fc80007810000 */
[----:B------:R-:W-:Y:S01]  /*5330*/  FMNMX.FTZ R2, R190, R0, !PT ;  /* 0x00000000be027209 */ /* 0x000fe20007810000 */
[----:B------:R-:W-:Y:S01]  /*5340*/  FFMA.FTZ R0, R23, c[0x0][0x2d0], -R13 ;  /* 0x0000b40017007a23 */ /* 0x000fe2000001080d */
[----:B-1----:R-:W-:Y:S01]  /*5350*/  F2FP.PACK_AB R6, R180, R201 ;  /* 0x000000c9b406723e */ /* 0x002fe200000000ff */
[----:B------:R-:W-:Y:S01]  /*5360*/  FFMA.FTZ R4, R14, c[0x0][0x2d0], -R12 ;  /* 0x0000b4000e047a23 */ /* 0x000fe2000001080c */
[----:B------:R-:W-:Y:S01]  /*5370*/  FMNMX.FTZ R2, R191, R2, !PT ;  /* 0x00000002bf027209 */ /* 0x000fe20007810000 */
[----:B------:R1:W-:Y:S03]  /*5380*/  MUFU.EX2 R198, R0 ;  /* 0x0000000000c67308 */ /* 0x0003e60000000800 */
[----:B------:R-:W-:-:S04]  /*5390*/  FMNMX.FTZ R2, R196, R2, !PT ;  /* 0x00000002c4027209 */ /* 0x000fc80007810000 */
[----:B------:R-:W-:Y:S01]  /*53a0*/  FMNMX.FTZ R2, R197, R2, !PT ;  /* 0x00000002c5027209 */ /* 0x000fe20007810000 */
[----:B------:R2:W3:Y:S04]  /*53b0*/  MUFU.EX2 R182, R4 ;  /* 0x0000000400b67308 */ /* 0x0004e80000000800 */
[----:B------:R-:W4:Y:S01]  /*53c0*/  SHFL.BFLY PT, R9, R2, 0x2, 0x1f ;  /* 0x0c401f0002097f89 */ /* 0x000f2200000e0000 */
[----:B-1----:R-:W-:-:S04]  /*53d0*/  FFMA.FTZ R0, R32, c[0x0][0x2d0], -R13 ;  /* 0x0000b40020007a23 */ /* 0x002fc8000001080d */
[----:B------:R1:W-:Y:S01]  /*53e0*/  MUFU.EX2 R203, R0 ;  /* 0x0000000000cb7308 */ /* 0x0003e20000000800 */
[----:B--2---:R-:W-:Y:S02]  /*53f0*/  F2FP.PACK_AB R4, R230, R236 ;  /* 0x000000ece604723e */ /* 0x004fe400000000ff */
[----:B---3--:R-:W-:-:S07]  /*5400*/  F2FP.PACK_AB R5, R200, R182 ;  /* 0x000000b6c805723e */ /* 0x008fce00000000ff */
[C---:B------:R-:W-:Y:S01]  /*5410*/  HMMA.16816.F32 R152, R4.reuse, R52, RZ ;  /* 0x000000340498723c */ /* 0x040fe200000018ff */
[----:B-1----:R-:W-:Y:S01]  /*5420*/  FMNMX.FTZ R0, R28, R3, !PT ;  /* 0x000000031c007209 */ /* 0x002fe20007810000 */
[----:B------:R-:W-:Y:S01]  /*5430*/  FFMA.FTZ R3, R33, c[0x0][0x2d0], -R13 ;  /* 0x0000b40021037a23 */ /* 0x000fe2000001080d */
[----:B----4-:R-:W-:Y:S02]  /*5440*/  FMNMX.FTZ R2, R2, R9, !PT ;  /* 0x0000000902027209 */ /* 0x010fe40007810000 */
[----:B------:R-:W-:Y:S01]  /*5450*/  FMNMX.FTZ R0, R171, R0, !PT ;  /* 0x00000000ab007209 */ /* 0x000fe20007810000 */
[----:B------:R1:W2:Y:S02]  /*5460*/  MUFU.EX2 R183, R3 ;  /* 0x0000000300b77308 */ /* 0x0002a40000000800 */
[----:B------:R-:W-:Y:S01]  /*5470*/  HMMA.16816.F32 R140, R4, R48, RZ ;  /* 0x00000030048c723c */ /* 0x000fe200000018ff */
[----:B------:R-:W3:Y:S01]  /*5480*/  SHFL.BFLY PT, R14, R2, 0x1, 0x1f ;  /* 0x0c201f00020e7f89 */ /* 0x000ee200000e0000 */
[----:B------:R-:W-:-:S04]  /*5490*/  FMNMX.FTZ R0, R172, R0, !PT ;  /* 0x00000000ac007209 */ /* 0x000fc80007810000 */
[----:B------:R-:W-:Y:S02]  /*54a0*/  FMNMX.FTZ R0, R173, R0, !PT ;  /* 0x00000000ad007209 */ /* 0x000fe40007810000 */
[----:B------:R-:W-:Y:S02]  /*54b0*/  HMMA.16816.F32 R136, R4, R120, RZ ;  /* 0x000000780488723c */ /* 0x000fe400000018ff */
[----:B------:R-:W-:Y:S01]  /*54c0*/  FMNMX.FTZ R0, R174, R0, !PT ;  /* 0x00000000ae007209 */ /* 0x000fe20007810000 */
[----:B-1----:R-:W-:-:S04]  /*54d0*/  FFMA.FTZ R3, R29, c[0x0][0x2d0], -R12 ;  /* 0x0000b4001d037a23 */ /* 0x002fc8000001080c */
[----:B------:R-:W1:Y:S01]  /*54e0*/  SHFL.BFLY PT, R8, R0, 0x2, 0x1f ;  /* 0x0c401f0000087f89 */ /* 0x000e6200000e0000 */
[C---:B------:R-:W-:Y:S01]  /*54f0*/  HMMA.16816.F32 R160, R4.reuse, R44, RZ ;  /* 0x0000002c04a0723c */ /* 0x040fe200000018ff */
[----:B--2---:R-:W-:Y:S01]  /*5500*/  F2FP.PACK_AB R10, R183, R203 ;  /* 0x000000cbb70a723e */ /* 0x004fe200000000ff */
[----:B------:R2:W-:Y:S06]  /*5510*/  MUFU.EX2 R224, R3 ;  /* 0x0000000300e07308 */ /* 0x0005ec0000000800 */
[----:B------:R-:W-:Y:S01]  /*5520*/  HMMA.16816.F32 R144, R4, R100, RZ ;  /* 0x000000640490723c */ /* 0x000fe200000018ff */
[----:B---3--:R-:W-:-:S04]  /*5530*/  FMNMX.FTZ R167, R2, R14, !PT ;  /* 0x0000000e02a77209 */ /* 0x008fc80007810000 */
[----:B------:R-:W-:-:S03]  /*5540*/  FSETP.NEU.FTZ.AND P0, PT, R167, -INF , PT ;  /* 0xff800000a700780b */ /* 0x000fc60003f1d000 */
[----:B------:R-:W-:Y:S01]  /*5550*/  HMMA.16816.F32 R148, R4, R40, RZ ;  /* 0x000000280494723c */ /* 0x000fe200000018ff */
[----:B--2---:R-:W-:-:S04]  /*5560*/  FFMA.FTZ R3, R30, c[0x0][0x2d0], -R12 ;  /* 0x0000b4001e037a23 */ /* 0x004fc8000001080c */
[----:B------:R2:W3:Y:S03]  /*5570*/  MUFU.EX2 R199, R3 ;  /* 0x0000000300c77308 */ /* 0x0004e60000000800 */
[C---:B------:R-:W-:Y:S08]  /*5580*/  HMMA.16816.F32 R156, R4.reuse, R36, RZ ;  /* 0x00000024049c723c */ /* 0x040ff000000018ff */
[----:B------:R-:W-:Y:S01]  /*5590*/  HMMA.16816.F32 R128, R4, R124, RZ ;  /* 0x0000007c0480723c */ /* 0x000fe200000018ff */
[----:B--2---:R-:W-:Y:S01]  /*55a0*/  FFMA.FTZ R3, R31, c[0x0][0x2d0], -R12 ;  /* 0x0000b4001f037a23 */ /* 0x004fe2000001080c */
[----:B---3--:R-:W-:-:S06]  /*55b0*/  F2FP.PACK_AB R9, R199, R224 ;  /* 0x000000e0c709723e */ /* 0x008fcc00000000ff */
[C---:B------:R-:W-:Y:S01]  /*55c0*/  HMMA.16816.F32 R116, R4.reuse, R50, RZ ;  /* 0x000000320474723c */ /* 0x040fe200000018ff */
[----:B------:R2:W-:Y:S07]  /*55d0*/  MUFU.EX2 R235, R3 ;  /* 0x0000000300eb7308 */ /* 0x0005ee0000000800 */
[C---:B------:R-:W-:Y:S08]  /*55e0*/  HMMA.16816.F32 R108, R4.reuse, R42, RZ ;  /* 0x0000002a046c723c */ /* 0x040ff000000018ff */
[----:B------:R-:W-:Y:S01]  /*55f0*/  HMMA.16816.F32 R104, R4, R38, RZ ;  /* 0x000000260468723c */ /* 0x000fe200000018ff */
[----:B--2---:R-:W-:-:S04]  /*5600*/  FFMA.FTZ R3, R34, c[0x0][0x2d0], -R12 ;  /* 0x0000b40022037a23 */ /* 0x004fc8000001080c */
[----:B------:R1:W2:Y:S03]  /*5610*/  MUFU.EX2 R234, R3 ;  /* 0x0000000300ea7308 */ /* 0x0002a60000000800 */
[C---:B------:R-:W-:Y:S08]  /*5620*/  HMMA.16816.F32 R96, R4.reuse, R46, RZ ;  /* 0x0000002e0460723c */ /* 0x040ff000000018ff */
[----:B------:R-:W-:Y:S01]  /*5630*/  HMMA.16816.F32 R92, R4, R54, RZ ;  /* 0x00000036045c723c */ /* 0x000fe200000018ff */
[----:B-1----:R-:W-:Y:S01]  /*5640*/  FMNMX.FTZ R3, R0, R8, !PT ;  /* 0x0000000800037209 */ /* 0x002fe20007810000 */
[----:B------:R-:W-:Y:S01]  /*5650*/  FMUL.FTZ R0, R167, c[0x0][0x2d0] ;  /* 0x0000b400a7007a20 */ /* 0x000fe20000410000 */
[----:B------:R-:W-:-:S05]  /*5660*/  F2FP.PACK_AB R8, R198, R229 ;  /* 0x000000e5c608723e */ /* 0x000fca00000000ff */
[----:B------:R-:W-:Y:S01]  /*5670*/  HMMA.16816.F32 R32, R4, R102, RZ ;  /* 0x000000660420723c */ /* 0x000fe200000018ff */
[----:B--2---:R-:W-:Y:S02]  /*5680*/  F2FP.PACK_AB R11, R234, R235 ;  /* 0x000000ebea0b723e */ /* 0x004fe400000000ff */
[----:B------:R-:W-:-:S05]  /*5690*/  FSEL R0, R0, RZ, P0 ;  /* 0x000000ff00007208 */ /* 0x000fca0000000000 */
[----:B------:R-:W-:Y:S01]  /*56a0*/  HMMA.16816.F32 R20, R4, R122, RZ ;  /* 0x0000007a0414723c */ /* 0x000fe200000018ff */
[----:B------:R-:W-:-:S04]  /*56b0*/  FFMA.FTZ R2, R78, c[0x0][0x2d0], -R0 ;  /* 0x0000b4004e027a23 */ /* 0x000fc80000010800 */
[----:B------:R1:W-:Y:S03]  /*56c0*/  MUFU.EX2 R242, R2 ;  /* 0x0000000200f27308 */ /* 0x0003e60000000800 */
[----:B------:R-:W-:Y:S01]  /*56d0*/  HMMA.16816.F32 R16, R4, R126, RZ ;  /* 0x0000007e0410723c */ /* 0x000fe200000018ff */
[----:B------:R-:W2:Y:S07]  /*56e0*/  SHFL.BFLY PT, R4, R3, 0x1, 0x1f ;  /* 0x0c201f0003047f89 */ /* 0x000eae00000e0000 */
[----:B------:R-:W-:Y:S01]  /*56f0*/  HMMA.16816.F32 R152, R8, R72, R152 ;  /* 0x000000480898723c */ /* 0x000fe20000001898 */
[----:B-1----:R-:W-:-:S07]  /*5700*/  FFMA.FTZ R2, R79, c[0x0][0x2d0], -R0 ;  /* 0x0000b4004f027a23 */ /* 0x002fce0000010800 */
[C---:B------:R-:W-:Y:S01]  /*5710*/  HMMA.16816.F32 R208, R8.reuse, R88, R140 ;  /* 0x0000005808d0723c */ /* 0x040fe2000000188c */
[----:B------:R1:W-:Y:S07]  /*5720*/  MUFU.EX2 R14, R2 ;  /* 0x00000002000e7308 */ /* 0x0003ee0000000800 */
[----:B------:R-:W-:Y:S01]  /*5730*/  HMMA.16816.F32 R136, R8, R68, R136 ;  /* 0x000000440888723c */ /* 0x000fe20000001888 */
[----:B--2---:R-:W-:Y:S01]  /*5740*/  FMNMX.FTZ R3, R3, R4, !PT ;  /* 0x0000000403037209 */ /* 0x004fe20007810000 */
[----:B------:R-:W-:-:S03]  /*5750*/  FFMA.FTZ R4, R113, c[0x0][0x2d0], -R0 ;  /* 0x0000b40071047a23 */ /* 0x000fc60000010800 */
[----:B------:R-:W-:-:S03]  /*5760*/  FSETP.NEU.FTZ.AND P0, PT, R3, -INF , PT ;  /* 0xff8000000300780b */ /* 0x000fc60003f1d000 */
[----:B------:R-:W-:Y:S01]  /*5770*/  HMMA.16816.F32 R140, R8, R64, R160 ;  /* 0x00000040088c723c */ /* 0x000fe200000018a0 */
[----:B-1----:R-:W-:-:S07]  /*5780*/  FFMA.FTZ R2, R112, c[0x0][0x2d0], -R0 ;  /* 0x0000b40070027a23 */ /* 0x002fce0000010800 */
[C---:B------:R-:W-:Y:S08]  /*5790*/  HMMA.16816.F32 R144, R8.reuse, R80, R144 ;  /* 0x000000500890723c */ /* 0x040ff00000001890 */
[----:B------:R-:W-:Y:S01]  /*57a0*/  HMMA.16816.F32 R192, R8, R84, R148 ;  /* 0x0000005408c0723c */ /* 0x000fe20000001894 */
[----:B------:R-:W-:Y:S01]  /*57b0*/  MOV R185, R136 ;  /* 0x0000008800b97202 */ /* 0x000fe20000000f00 */
[----:B------:R-:W-:Y:S01]  /*57c0*/  IMAD.MOV.U32 R233, RZ, RZ, R137 ;  /* 0x000000ffffe97224 */ /* 0x000fe200078e0089 */
[----:B------:R-:W-:Y:S01]  /*57d0*/  MUFU.EX2 R136, R4 ;  /* 0x0000000400887308 */ /* 0x000fe20000000800 */
[----:B------:R-:W-:Y:S01]  /*57e0*/  IMAD.MOV.U32 R232, RZ, RZ, R138 ;  /* 0x000000ffffe87224 */ /* 0x000fe200078e008a */
[----:B------:R-:W-:-:S03]  /*57f0*/  MOV R231, R139 ;  /* 0x0000008b00e77202 */ /* 0x000fc60000000f00 */
[C---:B------:R-:W-:Y:S01]  /*5800*/  HMMA.16816.F32 R148, R8.reuse, R60, R156 ;  /* 0x0000003c0894723c */ /* 0x040fe2000000189c */
[----:B------:R-:W-:Y:S01]  /*5810*/  MOV R7, R140 ;  /* 0x0000008c00077202 */ /* 0x000fe20000000f00 */
[----:B------:R-:W-:Y:S02]  /*5820*/  IMAD.MOV.U32 R6, RZ, RZ, R142 ;  /* 0x000000ffff067224 */ /* 0x000fe400078e008e */
[----:B------:R-:W-:Y:S02]  /*5830*/  IMAD.MOV.U32 R142, RZ, RZ, R155 ;  /* 0x000000ffff8e7224 */ /* 0x000fe400078e009b */
[----:B------:R-:W-:Y:S01]  /*5840*/  IMAD.MOV.U32 R155, RZ, RZ, R7 ;  /* 0x000000ffff9b7224 */ /* 0x000fe200078e0007 */
[----:B------:R-:W-:Y:S01]  /*5850*/  MOV R158, R143 ;  /* 0x0000008f009e7202 */ /* 0x000fe20000000f00 */
[----:B------:R-:W-:Y:S01]  /*5860*/  IMAD.MOV.U32 R157, RZ, RZ, R152 ;  /* 0x000000ffff9d7224 */ /* 0x000fe200078e0098 */
[----:B------:R-:W-:Y:S01]  /*5870*/  MOV R140, R145 ;  /* 0x00000091008c7202 */ /* 0x000fe20000000f00 */
[----:B------:R-:W1:Y:S01]  /*5880*/  MUFU.EX2 R152, R2 ;  /* 0x0000000200987308 */ /* 0x000e620000000800 */
[----:B------:R-:W-:Y:S01]  /*5890*/  IMAD.MOV.U32 R159, RZ, RZ, R141 ;  /* 0x000000ffff9f7224 */ /* 0x000fe200078e008d */
[C---:B------:R-:W-:Y:S01]  /*58a0*/  HMMA.16816.F32 R116, R8.reuse, R90, R116 ;  /* 0x0000005a0874723c */ /* 0x040fe20000001874 */
        /* <DEDUP_REMOVED lines=8> */
[----:B------:R-:W-:-:S02]  /*5930*/  IMAD.MOV.U32 R187, RZ, RZ, R194 ;  /* 0x000000ffffbb7224 */ /* 0x000fc400078e00c2 */
[----:B------:R-:W-:Y:S02]  /*5940*/  IMAD.MOV.U32 R5, RZ, RZ, R192 ;  /* 0x000000ffff057224 */ /* 0x000fe400078e00c0 */
[----:B------:R-:W-:Y:S01]  /*5950*/  IMAD.MOV.U32 R156, RZ, RZ, R153 ;  /* 0x000000ffff9c7224 */ /* 0x000fe200078e0099 */
[----:B-1----:R-:W-:Y:S01]  /*5960*/  F2FP.PACK_AB R6, R136, R152 ;  /* 0x000000988806723e */ /* 0x002fe200000000ff */
[----:B------:R-:W-:Y:S01]  /*5970*/  FMUL.FTZ R2, R3, c[0x0][0x2d0] ;  /* 0x0000b40003027a20 */ /* 0x000fe20000410000 */
[----:B------:R-:W-:Y:S01]  /*5980*/  HMMA.16816.F32 R248, R8, R86, R108 ;  /* 0x0000005608f8723c */ /* 0x000fe2000000186c */
[----:B------:R-:W-:Y:S01]  /*5990*/  IMAD.MOV.U32 R153, RZ, RZ, R5 ;  /* 0x000000ffff997224 */ /* 0x000fe200078e0005 */
[----:B------:R-:W-:Y:S01]  /*59a0*/  MOV R131, R154 ;  /* 0x0000009a00837202 */ /* 0x000fe20000000f00 */
[----:B------:R-:W-:Y:S01]  /*59b0*/  IMAD.MOV.U32 R130, RZ, RZ, R159 ;  /* 0x000000ffff827224 */ /* 0x000fe200078e009f */
[----:B------:R-:W-:Y:S01]  /*59c0*/  FSEL R2, R2, RZ, P0 ;  /* 0x000000ff02027208 */ /* 0x000fe20000000000 */
[----:B------:R-:W-:Y:S01]  /*59d0*/  IMAD.MOV.U32 R129, RZ, RZ, R155 ;  /* 0x000000ffff817224 */ /* 0x000fe200078e009b */
[----:B------:R-:W-:-:S02]  /*59e0*/  MOV R159, R200 ;  /* 0x000000c8009f7202 */ /* 0x000fc40000000f00 */
[C---:B------:R-:W-:Y:S01]  /*59f0*/  HMMA.16816.F32 R160, R8.reuse, R62, R104 ;  /* 0x0000003e08a0723c */ /* 0x040fe20000001868 */
[----:B------:R-:W-:Y:S01]  /*5a00*/  FFMA.FTZ R4, R77, c[0x0][0x2d0], -R2 ;  /* 0x0000b4004d047a23 */ /* 0x000fe20000010802 */
[----:B------:R-:W-:Y:S01]  /*5a10*/  MOV R137, R117 ;  /* 0x0000007500897202 */ /* 0x000fe20000000f00 */
[----:B------:R-:W-:Y:S02]  /*5a20*/  IMAD.MOV.U32 R139, RZ, RZ, R118 ;  /* 0x000000ffff8b7224 */ /* 0x000fe400078e0076 */
[----:B------:R1:W-:Y:S01]  /*5a30*/  MUFU.EX2 R195, R4 ;  /* 0x0000000400c37308 */ /* 0x0003e20000000800 */
[----:B------:R-:W-:Y:S02]  /*5a40*/  IMAD.MOV.U32 R138, RZ, RZ, R119 ;  /* 0x000000ffff8a7224 */ /* 0x000fe400078e0077 */
[----:B------:R-:W-:Y:S01]  /*5a50*/  HMMA.16816.F32 R244, R8, R66, R96 ;  /* 0x0000004208f4723c */ /* 0x000fe20000001860 */
[----:B------:R-:W-:-:S07]  /*5a60*/  IMAD.MOV.U32 R77, RZ, RZ, R116 ;  /* 0x000000ffff4d7224 */ /* 0x000fce00078e0074 */
[----:B------:R-:W-:Y:S01]  /*5a70*/  HMMA.16816.F32 R220, R8, R74, R92 ;  /* 0x0000004a08dc723c */ /* 0x000fe2000000185c */
[----:B-1----:R-:W-:-:S07]  /*5a80*/  FFMA.FTZ R4, R27, c[0x0][0x2d0], -R2 ;  /* 0x0000b4001b047a23 */ /* 0x002fce0000010802 */
[C---:B------:R-:W-:Y:S01]  /*5a90*/  HMMA.16816.F32 R216, R8.reuse, R82, R32 ;  /* 0x0000005208d8723c */ /* 0x040fe20000001820 */
[----:B------:R1:W2:Y:S07]  /*5aa0*/  MUFU.EX2 R194, R4 ;  /* 0x0000000400c27308 */ /* 0x0002ae0000000800 */
[C---:B------:R-:W-:Y:S08]  /*5ab0*/  HMMA.16816.F32 R212, R8.reuse, R70, R20 ;  /* 0x0000004608d4723c */ /* 0x040ff00000001814 */
[----:B------:R-:W-:Y:S01]  /*5ac0*/  HMMA.16816.F32 R204, R8, R58, R16 ;  /* 0x0000003a08cc723c */ /* 0x000fe20000001810 */
[----:B-1----:R-:W-:Y:S01]  /*5ad0*/  FFMA.FTZ R4, R15, c[0x0][0x2d0], -R2 ;  /* 0x0000b4000f047a23 */ /* 0x002fe20000010802 */
[----:B--2---:R-:W-:-:S03]  /*5ae0*/  F2FP.PACK_AB R5, R194, R195 ;  /* 0x000000c3c205723e */ /* 0x004fc600000000ff */
[----:B------:R1:W-:Y:S02]  /*5af0*/  MUFU.EX2 R192, R4 ;  /* 0x0000000400c07308 */ /* 0x0003e40000000800 */
[----:B------:R-:W-:Y:S02]  /*5b00*/  FFMA.FTZ R8, R132, c[0x0][0x2d0], -R0 ;  /* 0x0000b40084087a23 */ /* 0x000fe40000010800 */
[----:B------:R-:W-:-:S04]  /*5b10*/  IMAD.MOV.U32 R132, RZ, RZ, R138 ;  /* 0x000000ffff847224 */ /* 0x000fc800078e008a */
[----:B------:R2:W-:Y:S01]  /*5b20*/  MUFU.EX2 R30, R8 ;  /* 0x00000008001e7308 */ /* 0x0005e20000000800 */
[----:B-1----:R-:W-:-:S07]  /*5b30*/  FFMA.FTZ R4, R24, c[0x0][0x2d0], -R2 ;  /* 0x0000b40018047a23 */ /* 0x002fce0000010802 */
[----:B------:R1:W3:Y:S01]  /*5b40*/  MUFU.EX2 R193, R4 ;  /* 0x0000000400c17308 */ /* 0x0002e20000000800 */
[----:B--2---:R-:W-:Y:S01]  /*5b50*/  FFMA.FTZ R8, R133, c[0x0][0x2d0], -R0 ;  /* 0x0000b40085087a23 */ /* 0x004fe20000010800 */
[----:B------:R-:W-:-:S06]  /*5b60*/  MOV R133, R139 ;  /* 0x0000008b00857202 */ /* 0x000fcc0000000f00 */
[----:B------:R2:W-:Y:S01]  /*5b70*/  MUFU.EX2 R15, R8 ;  /* 0x00000008000f7308 */ /* 0x0005e20000000800 */
[----:B-1----:R-:W-:Y:S02]  /*5b80*/  F2FP.PACK_AB R4, R14, R242 ;  /* 0x000000f20e04723e */ /* 0x002fe400000000ff */
[----:B---3--:R-:W-:Y:S01]  /*5b90*/  F2FP.PACK_AB R7, R193, R192 ;  /* 0x000000c0c107723e */ /* 0x008fe200000000ff */
[----:B--2---:R-:W-:-:S06]  /*5ba0*/  FFMA.FTZ R8, R134, c[0x0][0x2d0], -R0 ;  /* 0x0000b40086087a23 */ /* 0x004fcc0000010800 */
[C---:B------:R-:W-:Y:S01]  /*5bb0*/  HMMA.16816.F32 R108, R4.reuse, R40, RZ ;  /* 0x00000028046c723c */ /* 0x040fe200000018ff */
[----:B------:R-:W-:Y:S01]  /*5bc0*/  IMAD.MOV.U32 R134, RZ, RZ, R137 ;  /* 0x000000ffff867224 */ /* 0x000fe200078e0089 */
[----:B------:R1:W2:Y:S06]  /*5bd0*/  MUFU.EX2 R29, R8 ;  /* 0x00000008001d7308 */ /* 0x0002ac0000000800 */
[C---:B------:R-:W-:Y:S08]  /*5be0*/  HMMA.16816.F32 R104, R4.reuse, R42, RZ ;  /* 0x0000002a0468723c */ /* 0x040ff000000018ff */
[----:B------:R-:W-:Y:S01]  /*5bf0*/  HMMA.16816.F32 R40, R4, R102, RZ ;  /* 0x000000660428723c */ /* 0x000fe200000018ff */
[----:B-1----:R-:W-:-:S02]  /*5c00*/  FFMA.FTZ R8, R135, c[0x0][0x2d0], -R0 ;  /* 0x0000b40087087a23 */ /* 0x002fc40000010800 */
[----:B------:R-:W-:Y:S02]  /*5c10*/  IMAD.MOV.U32 R135, RZ, RZ, R30 ;  /* 0x000000ffff877224 */ /* 0x000fe400078e001e */
[----:B------:R1:W3:Y:S02]  /*5c20*/  MUFU.EX2 R128, R8 ;  /* 0x0000000800807308 */ /* 0x0002e40000000800 */
[----:B--2---:R-:W-:Y:S01]  /*5c30*/  MOV R103, R29 ;  /* 0x0000001d00677202 */ /* 0x004fe20000000f00 */
[----:B------:R-:W-:Y:S01]  /*5c40*/  HMMA.16816.F32 R116, R4, R48, RZ ;  /* 0x000000300474723c */ /* 0x000fe200000018ff */
[----:B------:R-:W-:-:S07]  /*5c50*/  IMAD.MOV.U32 R102, RZ, RZ, R181 ;  /* 0x000000ffff667224 */ /* 0x000fce00078e00b5 */
[----:B------:R-:W-:Y:S01]  /*5c60*/  HMMA.16816.F32 R112, R4, R50, RZ ;  /* 0x000000320470723c */ /* 0x000fe200000018ff */
[----:B-1----:R-:W-:-:S07]  /*5c70*/  FFMA.FTZ R8, R25, c[0x0][0x2d0], -R2 ;  /* 0x0000b40019087a23 */ /* 0x002fce0000010802 */
[C---:B------:R-:W-:Y:S01]  /*5c80*/  HMMA.16816.F32 R92, R4.reuse, R36, RZ ;  /* 0x00000024045c723c */ /* 0x040fe200000018ff */
[----:B------:R1:W-:Y:S07]  /*5c90*/  MUFU.EX2 R165, R8 ;  /* 0x0000000800a57308 */ /* 0x0003ee0000000800 */
[C---:B------:R-:W-:Y:S08]  /*5ca0*/  HMMA.16816.F32 R96, R4.reuse, R38, RZ ;  /* 0x000000260460723c */ /* 0x040ff000000018ff */
[----:B------:R-:W-:Y:S01]  /*5cb0*/  HMMA.16816.F32 R32, R4, R44, RZ ;  /* 0x0000002c0420723c */ /* 0x000fe200000018ff */
[----:B-1----:R-:W-:-:S04]  /*5cc0*/  FFMA.FTZ R8, R26, c[0x0][0x2d0], -R2 ;  /* 0x0000b4001a087a23 */ /* 0x002fc80000010802 */
[----:B------:R1:W2:Y:S03]  /*5cd0*/  MUFU.EX2 R170, R8 ;  /* 0x0000000800aa7308 */ /* 0x0002a60000000800 */
[C---:B------:R-:W-:Y:S07]  /*5ce0*/  HMMA.16816.F32 R24, R4.reuse, R52, RZ ;  /* 0x000000340418723c */ /* 0x040fee00000018ff */
[----:B------:R-:W-:Y:S01]  /*5cf0*/  IMAD.MOV.U32 R53, RZ, RZ, R183 ;  /* 0x000000ffff357224 */ /* 0x000fe200078e00b7 */
[----:B------:R-:W-:Y:S01]  /*5d00*/  HMMA.16816.F32 R48, R4, R46, RZ ;  /* 0x0000002e0430723c */ /* 0x000fe200000018ff */
[----:B------:R-:W-:Y:S01]  /*5d10*/  MOV R52, R203 ;  /* 0x000000cb00347202 */ /* 0x000fe20000000f00 */
[----:B-1----:R-:W-:-:S06]  /*5d20*/  FFMA.FTZ R8, R76, c[0x0][0x2d0], -R2 ;  /* 0x0000b4004c087a23 */ /* 0x002fcc0000010802 */
[C---:B------:R-:W-:Y:S01]  /*5d30*/  HMMA.16816.F32 R44, R4.reuse, R54, RZ ;  /* 0x00000036042c723c */ /* 0x040fe200000018ff */
[----:B------:R-:W-:Y:S01]  /*5d40*/  IMAD.MOV.U32 R76, RZ, RZ, R202 ;  /* 0x000000ffff4c7224 */ /* 0x000fe200078e00ca */
[----:B------:R1:W-:Y:S05]  /*5d50*/  MUFU.EX2 R166, R8 ;  /* 0x0000000800a67308 */ /* 0x0003ea0000000800 */
[----:B------:R-:W-:Y:S01]  /*5d60*/  MOV R54, R180 ;  /* 0x000000b400367202 */ /* 0x000fe20000000f00 */
[----:B------:R-:W-:Y:S01]  /*5d70*/  HMMA.16816.F32 R20, R4, R100, RZ ;  /* 0x000000640414723c */ /* 0x000fe200000018ff */
[----:B------:R-:W-:-:S06]  /*5d80*/  IMAD.MOV.U32 R55, RZ, RZ, R201 ;  /* 0x000000ffff377224 */ /* 0x000fcc00078e00c9 */
[----:B------:R-:W-:Y:S01]  /*5d90*/  MOV R100, R182 ;  /* 0x000000b600647202 */ /* 0x000fe20000000f00 */
[----:B------:R-:W-:Y:S01]  /*5da0*/  HMMA.16816.F32 R36, R4, R122, RZ ;  /* 0x0000007a0424723c */ /* 0x000fe200000018ff */
[----:B------:R-:W-:Y:S02]  /*5db0*/  IMAD.MOV.U32 R101, RZ, RZ, R136 ;  /* 0x000000ffff657224 */ /* 0x000fe400078e0088 */
[----:B-1----:R-:W-:-:S04]  /*5dc0*/  FFMA.FTZ R8, R28, c[0x0][0x2d0], -R2 ;  /* 0x0000b4001c087a23 */ /* 0x002fc80000010802 */
[----:B------:R1:W4:Y:S01]  /*5dd0*/  MUFU.EX2 R164, R8 ;  /* 0x0000000800a47308 */ /* 0x0003220000000800 */
[C---:B------:R-:W-:Y:S07]  /*5de0*/  HMMA.16816.F32 R28, R4.reuse, R126, RZ ;  /* 0x0000007e041c723c */ /* 0x040fee00000018ff */
[----:B---3--:R-:W-:Y:S01]  /*5df0*/  IMAD.MOV.U32 R127, RZ, RZ, R128 ;  /* 0x000000ffff7f7224 */ /* 0x008fe200078e0080 */
[----:B------:R-:W-:Y:S01]  /*5e00*/  HMMA.16816.F32 R16, R4, R124, RZ ;  /* 0x0000007c0410723c */ /* 0x000fe200000018ff */
[----:B------:R-:W-:-:S06]  /*5e10*/  IMAD.MOV.U32 R128, RZ, RZ, R153 ;  /* 0x000000ffff807224 */ /* 0x000fcc00078e0099 */
[----:B------:R-:W-:Y:S01]  /*5e20*/  IMAD.MOV.U32 R125, RZ, RZ, R152 ;  /* 0x000000ffff7d7224 */ /* 0x000fe200078e0098 */
[----:B-1----:R-:W-:Y:S07]  /*5e30*/  HMMA.16816.F32 R8, R4, R120, RZ ;  /* 0x000000780408723c */ /* 0x002fee00000018ff */
[----:B------:R-:W-:Y:S02]  /*5e40*/  F2FP.PACK_AB R4, R15, R135 ;  /* 0x000000870f04723e */ /* 0x000fe400000000ff */
[----:B------:R-:W-:-:S02]  /*5e50*/  F2FP.PACK_AB R6, R127, R103 ;  /* 0x000000677f06723e */ /* 0x000fc400000000ff */
[----:B--2---:R-:W-:Y:S02]  /*5e60*/  F2FP.PACK_AB R5, R170, R165 ;  /* 0x000000a5aa05723e */ /* 0x004fe400000000ff */
[----:B----4-:R-:W-:-:S07]  /*5e70*/  F2FP.PACK_AB R7, R164, R166 ;  /* 0x000000a6a407723e */ /* 0x010fce00000000ff */
[C---:B------:R-:W-:Y:S08]  /*5e80*/  HMMA.16816.F32 R24, R4.reuse, R72, R24 ;  /* 0x000000480418723c */ /* 0x040ff00000001818 */
[C---:B------:R-:W-:Y:S07]  /*5e90*/  HMMA.16816.F32 R120, R4.reuse, R68, R8 ;  /* 0x000000440478723c */ /* 0x040fee0000001808 */
[----:B------:R-:W-:Y:S01]  /*5ea0*/  FFMA.FTZ R8, R177, c[0x0][0x2d0], -R13 ;  /* 0x0000b400b1087a23 */ /* 0x000fe2000001080d */
[C---:B------:R-:W-:Y:S01]  /*5eb0*/  HMMA.16816.F32 R180, R4.reuse, R88, R116 ;  /* 0x0000005804b4723c */ /* 0x040fe20000001874 */
[----:B------:R-:W-:Y:S01]  /*5ec0*/  IMAD.MOV.U32 R68, RZ, RZ, R157 ;  /* 0x000000ffff447224 */ /* 0x000fe200078e009d */
[----:B------:R-:W-:Y:S01]  /*5ed0*/  MOV R69, R156 ;  /* 0x0000009c00457202 */ /* 0x000fe20000000f00 */
[----:B------:R1:W-:Y:S04]  /*5ee0*/  MUFU.EX2 R73, R8 ;  /* 0x0000000800497308 */ /* 0x0003e80000000800 */
[----:B------:R-:W-:Y:S01]  /*5ef0*/  IMAD.MOV.U32 R118, RZ, RZ, R125 ;  /* 0x000000ffff767224 */ /* 0x000fe200078e007d */
[----:B------:R-:W-:Y:S01]  /*5f00*/  HMMA.16816.F32 R88, R4, R90, R112 ;  /* 0x0000005a0458723c */ /* 0x000fe20000001870 */
[----:B------:R-:W-:Y:S01]  /*5f10*/  MOV R117, R54 ;  /* 0x0000003600757202 */ /* 0x000fe20000000f00 */
[----:B------:R-:W-:Y:S01]  /*5f20*/  IMAD.MOV.U32 R54, RZ, RZ, R134 ;  /* 0x000000ffff367224 */ /* 0x000fe200078e0086 */
[----:B------:R-:W-:Y:S01]  /*5f30*/  MOV R125, R52 ;  /* 0x00000034007d7202 */ /* 0x000fe20000000f00 */
[----:B------:R-:W-:-:S02]  /*5f40*/  IMAD.MOV.U32 R52, RZ, RZ, R77 ;  /* 0x000000ffff347224 */ /* 0x000fc400078e004d */
[----:B------:R-:W-:Y:S01]  /*5f50*/  IMAD.MOV.U32 R134, RZ, RZ, R187 ;  /* 0x000000ffff867224 */ /* 0x000fe200078e00bb */
[----:B------:R-:W-:Y:S01]  /*5f60*/  MOV R112, R78 ;  /* 0x0000004e00707202 */ /* 0x000fe20000000f00 */
[C---:B------:R-:W-:Y:S01]  /*5f70*/  HMMA.16816.F32 R200, R4.reuse, R56, R16 ;  /* 0x0000003804c8723c */ /* 0x040fe20000001810 */
[----:B------:R-:W-:Y:S01]  /*5f80*/  IMAD.MOV.U32 R77, RZ, RZ, R186 ;  /* 0x000000ffff4d7224 */ /* 0x000fe200078e00ba */
[----:B------:R-:W-:Y:S01]  /*5f90*/  MOV R115, R54 ;  /* 0x0000003600737202 */ /* 0x000fe20000000f00 */
[----:B-1----:R-:W-:Y:S01]  /*5fa0*/  FFMA.FTZ R8, R176, c[0x0][0x2d0], -R13 ;  /* 0x0000b400b0087a23 */ /* 0x002fe2000001080d */
[----:B------:R-:W-:Y:S01]  /*5fb0*/  MOV R113, R52 ;  /* 0x0000003400717202 */ /* 0x000fe20000000f00 */
[----:B------:R-:W-:Y:S02]  /*5fc0*/  IMAD.MOV.U32 R119, RZ, RZ, R55 ;  /* 0x000000ffff777224 */ /* 0x000fe400078e0037 */
[----:B------:R1:W2:Y:S01]  /*5fd0*/  MUFU.EX2 R124, R8 ;  /* 0x00000008007c7308 */ /* 0x0002a20000000800 */
[----:B------:R-:W-:Y:S01]  /*5fe0*/  HMMA.16816.F32 R16, R4, R62, R96 ;  /* 0x0000003e0410723c */ /* 0x000fe20000001860 */
[----:B------:R-:W-:Y:S01]  /*5ff0*/  IMAD.MOV.U32 R55, RZ, RZ, R133 ;  /* 0x000000ffff377224 */ /* 0x000fe200078e0085 */
[----:B------:R-:W-:Y:S01]  /*6000*/  MOV R133, R252 ;  /* 0x000000fc00857202 */ /* 0x000fe20000000f00 */
[----:B------:R-:W-:-:S02]  /*6010*/  IMAD.MOV.U32 R72, RZ, RZ, R125 ;  /* 0x000000ffff487224 */ /* 0x000fc400078e007d */
[----:B------:R-:W-:Y:S02]  /*6020*/  IMAD.MOV.U32 R125, RZ, RZ, R242 ;  /* 0x000000ffff7d7224 */ /* 0x000fe400078e00f2 */
[----:B------:R-:W-:Y:S01]  /*6030*/  IMAD.MOV.U32 R56, RZ, RZ, R55 ;  /* 0x000000ffff387224 */ /* 0x000fe200078e0037 */
[C---:B------:R-:W-:Y:S01]  /*6040*/  HMMA.16816.F32 R20, R4.reuse, R80, R20 ;  /* 0x000000500414723c */ /* 0x040fe20000001814 */
[----:B------:R-:W-:Y:S02]  /*6050*/  IMAD.MOV.U32 R99, RZ, RZ, R113 ;  /* 0x000000ffff637224 */ /* 0x000fe400078e0071 */
[----:B------:R-:W-:Y:S02]  /*6060*/  IMAD.MOV.U32 R52, RZ, RZ, R129 ;  /* 0x000000ffff347224 */ /* 0x000fe400078e0081 */
[----:B------:R-:W-:Y:S02]  /*6070*/  IMAD.MOV.U32 R54, RZ, RZ, R131 ;  /* 0x000000ffff367224 */ /* 0x000fe400078e0083 */
[----:B-1----:R-:W-:Y:S01]  /*6080*/  FFMA.FTZ R8, R179, c[0x0][0x2d0], -R13 ;  /* 0x0000b400b3087a23 */ /* 0x002fe2000001080d */
[C---:B------:R-:W-:Y:S01]  /*6090*/  HMMA.16816.F32 R136, R4.reuse, R84, R108 ;  /* 0x000000540488723c */ /* 0x040fe2000000186c */
[----:B--2---:R-:W-:Y:S01]  /*60a0*/  IMAD.MOV.U32 R96, RZ, RZ, R124 ;  /* 0x000000ffff607224 */ /* 0x004fe200078e007c */
[----:B------:R-:W-:Y:S01]  /*60b0*/  LDSM.16.MT88.4 R108, [R228+0x4880] ;  /* 0x00488000e46c783b */ /* 0x000fe20000004200 */
[----:B------:R1:W2:Y:S01]  /*60c0*/  MUFU.EX2 R116, R8 ;  /* 0x0000000800747308 */ /* 0x0002a20000000800 */
[----:B------:R-:W-:Y:S01]  /*60d0*/  IMAD.MOV.U32 R124, RZ, RZ, R76 ;  /* 0x000000ffff7c7224 */ /* 0x000fe200078e004c */
[----:B------:R-:W-:Y:S01]  /*60e0*/  MOV R76, R132 ;  /* 0x00000084004c7202 */ /* 0x000fe20000000f00 */
[----:B------:R-:W-:Y:S01]  /*60f0*/  IMAD.MOV.U32 R132, RZ, RZ, R128 ;  /* 0x000000ffff847224 */ /* 0x000fe200078e0080 */
[----:B------:R-:W-:Y:S01]  /*6100*/  MOV R128, R185 ;  /* 0x000000b900807202 */ /* 0x000fe20000000f00 */
[----:B------:R-:W-:Y:S01]  /*6110*/  HMMA.16816.F32 R104, R4, R86, R104 ;  /* 0x000000560468723c */ /* 0x000fe20000001868 */
[----:B------:R-:W-:Y:S01]  /*6120*/  MOV R84, R141 ;  /* 0x0000008d00547202 */ /* 0x000fe20000000f00 */
[----:B------:R-:W-:-:S02]  /*6130*/  IMAD.MOV.U32 R85, RZ, RZ, R140 ;  /* 0x000000ffff557224 */ /* 0x000fc400078e008c */
[----:B------:R-:W-:Y:S02]  /*6140*/  IMAD.MOV.U32 R81, RZ, RZ, R101 ;  /* 0x000000ffff517224 */ /* 0x000fe400078e0065 */
[----:B------:R-:W-:Y:S02]  /*6150*/  IMAD.MOV.U32 R57, RZ, RZ, R76 ;  /* 0x000000ffff397224 */ /* 0x000fe400078e004c */
[C---:B------:R-:W-:Y:S01]  /*6160*/  HMMA.16816.F32 R40, R4.reuse, R82, R40 ;  /* 0x000000520428723c */ /* 0x040fe20000001828 */
[----:B------:R-:W-:Y:S02]  /*6170*/  IMAD.MOV.U32 R86, RZ, RZ, R142 ;  /* 0x000000ffff567224 */ /* 0x000fe400078e008e */
[----:B-1----:R-:W-:Y:S02]  /*6180*/  FFMA.FTZ R8, R184, c[0x0][0x2d0], -R13 ;  /* 0x0000b400b8087a23 */ /* 0x002fe4000001080d */
[----:B------:R-:W1:Y:S01]  /*6190*/  LDSM.16.MT88.4 R184, [R225+0x3080] ;  /* 0x00308000e1b8783b */ /* 0x000e620000004200 */
[----:B------:R-:W-:Y:S01]  /*61a0*/  IMAD.MOV.U32 R13, RZ, RZ, R143 ;  /* 0x000000ffff0d7224 */ /* 0x000fe200078e008f */
[----:B------:R3:W-:Y:S01]  /*61b0*/  MUFU.EX2 R114, R8 ;  /* 0x0000000800727308 */ /* 0x0007e20000000800 */
[----:B--2---:R-:W-:Y:S01]  /*61c0*/  IMAD.MOV.U32 R82, RZ, RZ, R116 ;  /* 0x000000ffff527224 */ /* 0x004fe200078e0074 */
[----:B------:R-:W2:Y:S01]  /*61d0*/  LDSM.16.MT88.4 R140, [R226+0x3080] ;  /* 0x00308000e28c783b */ /* 0x000ea20000004200 */
[----:B------:R-:W-:Y:S01]  /*61e0*/  IMAD.MOV.U32 R87, RZ, RZ, R79 ;  /* 0x000000ffff577224 */ /* 0x000fe200078e004f */
[C---:B------:R-:W-:Y:S01]  /*61f0*/  HMMA.16816.F32 R152, R4.reuse, R60, R92 ;  /* 0x0000003c0498723c */ /* 0x040fe2000000185c */
[----:B------:R-:W-:Y:S01]  /*6200*/  IMAD.MOV.U32 R116, RZ, RZ, R119 ;  /* 0x000000ffff747224 */ /* 0x000fe200078e0077 */
[----:B------:R-:W-:Y:S01]  /*6210*/  LDSM.16.MT88.4 R60, [R227+0x3080] ;  /* 0x00308000e33c783b */ /* 0x000fe20000004200 */
[----:B------:R-:W-:Y:S01]  /*6220*/  IMAD.MOV.U32 R119, RZ, RZ, R135 ;  /* 0x000000ffff777224 */ /* 0x000fe200078e0087 */
[----:B------:R-:W-:Y:S01]  /*6230*/  MOV R135, R77 ;  /* 0x0000004d00877202 */ /* 0x000fe20000000f00 */
[----:B------:R-:W-:Y:S01]  /*6240*/  IMAD.MOV.U32 R98, RZ, RZ, R86 ;  /* 0x000000ffff627224 */ /* 0x000fe200078e0056 */
[----:B------:R-:W-:Y:S01]  /*6250*/  LDSM.16.MT88.4 R76, [R225+0x4880] ;  /* 0x00488000e14c783b */ /* 0x000fe20000004200 */
[----:B------:R-:W-:Y:S01]  /*6260*/  IMAD.MOV.U32 R97, RZ, RZ, R13 ;  /* 0x000000ffff617224 */ /* 0x000fe200078e000d */
[C---:B------:R-:W-:Y:S01]  /*6270*/  HMMA.16816.F32 R32, R4.reuse, R64, R32 ;  /* 0x000000400420723c */ /* 0x040fe20000001820 */
[----:B------:R-:W-:Y:S01]  /*6280*/  MOV R86, R87 ;  /* 0x0000005700567202 */ /* 0x000fe20000000f00 */
[----:B------:R-:W-:Y:S01]  /*6290*/  LDSM.16.MT88.4 R92, [R226+0x4880] ;  /* 0x00488000e25c783b */ /* 0x000fe20000004200 */
[----:B------:R-:W-:Y:S01]  /*62a0*/  IMAD.MOV.U32 R87, RZ, RZ, R112 ;  /* 0x000000ffff577224 */ /* 0x000fe200078e0070 */
[----:B------:R-:W-:Y:S01]  /*62b0*/  MOV R13, R115 ;  /* 0x00000073000d7202 */ /* 0x000fe20000000f00 */
[----:B---3--:R-:W-:Y:S01]  /*62c0*/  FFMA.FTZ R8, R175, c[0x0][0x2d0], -R12 ;  /* 0x0000b400af087a23 */ /* 0x008fe2000001080c */
[----:B------:R-:W-:Y:S01]  /*62d0*/  MOV R115, R81 ;  /* 0x0000005100737202 */ /* 0x000fe20000000f00 */
[----:B------:R-:W-:Y:S01]  /*62e0*/  IMAD.MOV.U32 R112, RZ, RZ, R56 ;  /* 0x000000ffff707224 */ /* 0x000fe200078e0038 */
[----:B------:R-:W-:Y:S01]  /*62f0*/  MOV R65, R124 ;  /* 0x0000007c00417202 */ /* 0x000fe20000000f00 */
[----:B------:R3:W-:Y:S01]  /*6300*/  MUFU.EX2 R126, R8 ;  /* 0x00000008007e7308 */ /* 0x0007e20000000800 */
[----:B------:R-:W-:Y:S01]  /*6310*/  IMAD.MOV.U32 R56, RZ, RZ, R72 ;  /* 0x000000ffff387224 */ /* 0x000fe200078e0048 */
[C---:B------:R-:W-:Y:S01]  /*6320*/  HMMA.16816.F32 R36, R4.reuse, R70, R36 ;  /* 0x000000460424723c */ /* 0x040fe20000001824 */
        /* <DEDUP_REMOVED lines=11> */
[----:B------:R-:W-:-:S02]  /*63e0*/  IMAD.MOV.U32 R64, RZ, RZ, R53 ;  /* 0x000000ffff407224 */ /* 0x000fc400078e0035 */
[----:B---3--:R-:W-:-:S03]  /*63f0*/  FFMA.FTZ R8, R178, c[0x0][0x2d0], -R12 ;  /* 0x0000b400b2087a23 */ /* 0x008fc6000001080c */
[C---:B------:R-:W-:Y:S01]  /*6400*/  HMMA.16816.F32 R44, R4.reuse, R74, R44 ;  /* 0x0000004a042c723c */ /* 0x040fe2000000182c */
[----:B------:R3:W4:Y:S01]  /*6410*/  MUFU.EX2 R80, R8 ;  /* 0x0000000800507308 */ /* 0x0007220000000800 */
[----:B------:R-:W-:Y:S01]  /*6420*/  IMAD.MOV.U32 R100, RZ, RZ, R234 ;  /* 0x000000ffff647224 */ /* 0x000fe200078e00ea */
[----:B------:R-:W-:Y:S01]  /*6430*/  MOV R67, R99 ;  /* 0x0000006300437202 */ /* 0x000fe20000000f00 */
[----:B------:R-:W-:Y:S01]  /*6440*/  IMAD.MOV.U32 R71, RZ, RZ, R98 ;  /* 0x000000ffff477224 */ /* 0x000fe200078e0062 */
[----:B------:R-:W-:Y:S01]  /*6450*/  MOV R70, R97 ;  /* 0x0000006100467202 */ /* 0x000fe20000000f00 */
[----:B------:R-:W-:Y:S01]  /*6460*/  IMAD.MOV.U32 R13, RZ, RZ, R56 ;  /* 0x000000ffff0d7224 */ /* 0x000fe200078e0038 */
[----:B------:R-:W-:Y:S01]  /*6470*/  MOV R53, R130 ;  /* 0x0000008200357202 */ /* 0x000fe20000000f00 */
[----:B------:R-:W-:Y:S01]  /*6480*/  HMMA.16816.F32 R28, R4, R58, R28 ;  /* 0x0000003a041c723c */ /* 0x000fe2000000181c */
[----:B------:R-:W-:Y:S01]  /*6490*/  IMAD.MOV.U32 R101, RZ, RZ, R128 ;  /* 0x000000ffff657224 */ /* 0x000fe200078e0080 */
[----:B------:R1:W5:Y:S01]  /*64a0*/  LDL.LU R236, [R1+0x74] ;  /* 0x0000740001ec7983 */ /* 0x0003620000300800 */
[----:B------:R-:W-:-:S02]  /*64b0*/  IMAD.MOV.U32 R117, RZ, RZ, R102 ;  /* 0x000000ffff757224 */ /* 0x000fc400078e0066 */
[----:B------:R-:W-:Y:S02]  /*64c0*/  IMAD.MOV.U32 R55, RZ, RZ, R158 ;  /* 0x000000ffff377224 */ /* 0x000fe400078e009e */
[----:B---3--:R-:W-:Y:S01]  /*64d0*/  FFMA.FTZ R8, R189, c[0x0][0x2d0], -R12 ;  /* 0x0000b400bd087a23 */ /* 0x008fe2000001080c */
[----:B------:R-:W-:Y:S01]  /*64e0*/  MOV R99, R115 ;  /* 0x0000007300637202 */ /* 0x000fe20000000f00 */
[----:B------:R-:W-:Y:S01]  /*64f0*/  FFMA.FTZ R4, R190, c[0x0][0x2d0], -R0 ;  /* 0x0000b400be047a23 */ /* 0x000fe20000010800 */
[----:B----4-:R-:W-:Y:S01]  /*6500*/  F2FP.PACK_AB R129, R80, R126 ;  /* 0x0000007e5081723e */ /* 0x010fe200000000ff */
[----:B------:R3:W-:Y:S01]  /*6510*/  MUFU.EX2 R252, R8 ;  /* 0x0000000800fc7308 */ /* 0x0007e20000000800 */
[----:B------:R-:W-:Y:S01]  /*6520*/  IMAD.MOV.U32 R98, RZ, RZ, R113 ;  /* 0x000000ffff627224 */ /* 0x000fe200078e0071 */
[----:B------:R-:W-:Y:S02]  /*6530*/  MOV R56, R118 ;  /* 0x0000007600387202 */ /* 0x000fe40000000f00 */
[----:B------:R-:W-:-:S02]  /*6540*/  MOV R97, R112 ;  /* 0x0000007000617202 */ /* 0x000fc40000000f00 */
[----:B------:R-:W-:Y:S01]  /*6550*/  F2FP.PACK_AB R130, R114, R82 ;  /* 0x000000527282723e */ /* 0x000fe200000000ff */
[----:B------:R-:W-:Y:S01]  /*6560*/  IMAD.MOV.U32 R74, RZ, RZ, R175 ;  /* 0x000000ffff4a7224 */ /* 0x000fe200078e00af */
[----:B------:R-:W-:Y:S01]  /*6570*/  F2FP.PACK_AB R128, R96, R73 ;  /* 0x000000496080723e */ /* 0x000fe200000000ff */
[----:B------:R-:W-:Y:S01]  /*6580*/  IMAD.MOV.U32 R58, RZ, RZ, R119 ;  /* 0x000000ffff3a7224 */ /* 0x000fe200078e0077 */
[----:B------:R-:W-:Y:S01]  /*6590*/  MOV R102, R235 ;  /* 0x000000eb00667202 */ /* 0x000fe20000000f00 */
[----:B------:R-:W-:Y:S01]  /*65a0*/  LDSM.16.MT88.4 R156, [R228+0x3080] ;  /* 0x00308000e49c783b */ /* 0x000fe20000004200 */
[----:B---3--:R-:W-:Y:S02]  /*65b0*/  FFMA.FTZ R8, R188, c[0x0][0x2d0], -R12 ;  /* 0x0000b400bc087a23 */ /* 0x008fe4000001080c */
[----:B------:R-:W-:Y:S01]  /*65c0*/  IMAD.MOV.U32 R113, RZ, RZ, R65 ;  /* 0x000000ffff717224 */ /* 0x000fe200078e0041 */
[----:B------:R-:W-:Y:S01]  /*65d0*/  MOV R118, R100 ;  /* 0x0000006400767202 */ /* 0x000fe20000000f00 */
[----:B------:R3:W4:Y:S01]  /*65e0*/  MUFU.EX2 R242, R8 ;  /* 0x0000000800f27308 */ /* 0x0007220000000800 */
[----:B------:R-:W-:-:S02]  /*65f0*/  MOV R112, R57 ;  /* 0x0000003900707202 */ /* 0x000fc40000000f00 */
[----:B------:R-:W-:Y:S01]  /*6600*/  MOV R189, R67 ;  /* 0x0000004300bd7202 */ /* 0x000fe20000000f00 */
[----:B------:R-:W-:Y:S01]  /*6610*/  IMAD.MOV.U32 R115, RZ, RZ, R117 ;  /* 0x000000ffff737224 */ /* 0x000fe200078e0075 */
[----:B------:R-:W-:Y:S01]  /*6620*/  MOV R75, R97 ;  /* 0x00000061004b7202 */ /* 0x000fe20000000f00 */
[----:B------:R-:W-:Y:S01]  /*6630*/  IMAD.MOV.U32 R66, RZ, RZ, R98 ;  /* 0x000000ffff427224 */ /* 0x000fe200078e0062 */
[----:B------:R2:W5:Y:S04]  /*6640*/  LDL.LU R235, [R1+0x70] ;  /* 0x0000700001eb7983 */ /* 0x0005680000300800 */
[----:B---3--:R-:W3:Y:S01]  /*6650*/  LDSM.16.MT88.4 R8, [R227+0x4880] ;  /* 0x00488000e308783b */ /* 0x008ee20000004200 */
[----:B------:R-:W-:Y:S01]  /*6660*/  IMAD.MOV.U32 R65, RZ, RZ, R127 ;  /* 0x000000ffff417224 */ /* 0x000fe200078e007f */
[----:B----4-:R-:W-:Y:S01]  /*6670*/  F2FP.PACK_AB R131, R242, R252 ;  /* 0x000000fcf283723e */ /* 0x010fe200000000ff */
        /* <DEDUP_REMOVED lines=8> */
[C---:B-1----:R-:W-:Y:S01]  /*6700*/  HMMA.16816.F32 R176, R128.reuse, R184, R208 ;  /* 0x000000b880b0723c */ /* 0x042fe200000018d0 */
[----:B------:R-:W-:Y:S01]  /*6710*/  MOV R116, R102 ;  /* 0x0000006600747202 */ /* 0x000fe20000000f00 */
[----:B------:R-:W-:Y:S01]  /*6720*/  IMAD.MOV.U32 R117, RZ, RZ, R103 ;  /* 0x000000ffff757224 */ /* 0x000fe200078e0067 */
[----:B------:R-:W-:Y:S01]  /*6730*/  MOV R97, R113 ;  /* 0x0000007100617202 */ /* 0x000fe20000000f00 */
[----:B------:R-:W-:Y:S01]  /*6740*/  IMAD.MOV.U32 R98, RZ, RZ, R115 ;  /* 0x000000ffff627224 */ /* 0x000fe200078e0073 */
[----:B------:R1:W5:Y:S03]  /*6750*/  LDL.LU R234, [R1+0x6c] ;  /* 0x00006c0001ea7983 */ /* 0x0003660000300800 */
[----:B--2---:R-:W-:Y:S01]  /*6760*/  HMMA.16816.F32 R132, R128, R140, R132 ;  /* 0x0000008c8084723c */ /* 0x004fe20000001884 */
[----:B----4-:R-:W-:-:S04]  /*6770*/  FFMA.FTZ R4, R191, c[0x0][0x2d0], -R0 ;  /* 0x0000b400bf047a23 */ /* 0x010fc80000010800 */
[----:B------:R2:W4:Y:S01]  /*6780*/  MUFU.EX2 R198, R4 ;  /* 0x0000000400c67308 */ /* 0x0005220000000800 */
        /* <DEDUP_REMOVED lines=9> */
[----:B--2---:R-:W-:-:S02]  /*6820*/  FFMA.FTZ R4, R196, c[0x0][0x2d0], -R0 ;  /* 0x0000b400c4047a23 */ /* 0x004fc40000010800 */
[----:B------:R-:W-:Y:S01]  /*6830*/  FFMA.FTZ R0, R197, c[0x0][0x2d0], -R0 ;  /* 0x0000b400c5007a23 */ /* 0x000fe20000010800 */
[----:B------:R-:W-:-:S03]  /*6840*/  MOV R98, R99 ;  /* 0x0000006300627202 */ /* 0x000fc60000000f00 */
[----:B------:R2:W-:Y:S01]  /*6850*/  MUFU.EX2 R175, R0 ;  /* 0x0000000000af7308 */ /* 0x0005e20000000800 */
        /* <DEDUP_REMOVED lines=9> */
[----:B--2---:R-:W-:-:S04]  /*68f0*/  FFMA.FTZ R0, R171, c[0x0][0x2d0], -R2 ;  /* 0x0000b400ab007a23 */ /* 0x004fc80000010802 */
[----:B------:R2:W-:Y:S01]  /*6900*/  MUFU.EX2 R5, R0 ;  /* 0x0000000000057308 */ /* 0x0005e20000000800 */
[----:B------:R-:W-:Y:S01]  /*6910*/  IMAD.MOV.U32 R64, RZ, RZ, R65 ;  /* 0x000000ffff407224 */ /* 0x000fe200078e0041 */
[----:B------:R-:W-:Y:S01]  /*6920*/  MOV R65, R118 ;  /* 0x0000007600417202 */ /* 0x000fe20000000f00 */
[----:B------:R-:W-:Y:S01]  /*6930*/  IMAD.MOV.U32 R12, RZ, RZ, R117 ;  /* 0x000000ffff0c7224 */ /* 0x000fe200078e0075 */
[----:B------:R-:W-:Y:S02]  /*6940*/  MOV R59, R116 ;  /* 0x00000074003b7202 */ /* 0x000fe40000000f00 */
[----:B---3--:R-:W-:Y:S02]  /*6950*/  HMMA.16816.F32 R116, R128, R8, R144 ;  /* 0x000000088074723c */ /* 0x008fe40000001890 */
[----:B------:R-:W3:Y:S01]  /*6960*/  MUFU.EX2 R196, R4 ;  /* 0x0000000400c47308 */ /* 0x000ee20000000800 */
[----:B------:R-:W-:Y:S01]  /*6970*/  MOV R83, R75 ;  /* 0x0000004b00537202 */ /* 0x000fe20000000f00 */
[----:B--2---:R-:W-:-:S04]  /*6980*/  FFMA.FTZ R0, R172, c[0x0][0x2d0], -R2 ;  /* 0x0000b400ac007a23 */ /* 0x004fc80000010802 */
[----:B------:R-:W-:Y:S02]  /*6990*/  HMMA.16816.F32 R144, R128, R142, R248 ;  /* 0x0000008e8090723c */ /* 0x000fe400000018f8 */
[----:B------:R2:W1:Y:S01]  /*69a0*/  MUFU.EX2 R4, R0 ;  /* 0x0000000000047308 */ /* 0x0004620000000800 */
[----:B------:R-:W-:Y:S01]  /*69b0*/  IMAD.MOV.U32 R74, RZ, RZ, R66 ;  /* 0x000000ffff4a7224 */ /* 0x000fe200078e0042 */
[----:B------:R-:W-:-:S03]  /*69c0*/  MOV R75, R67 ;  /* 0x00000043004b7202 */ /* 0x000fc60000000f00 */
[----:B------:R-:W-:Y:S01]  /*69d0*/  IMAD.MOV.U32 R248, RZ, RZ, R64 ;  /* 0x000000fffff87224 */ /* 0x000fe200078e0040 */
[----:B------:R-:W-:Y:S01]  /*69e0*/  HMMA.16816.F32 R188, R128, R186, R208 ;  /* 0x000000ba80bc723c */ /* 0x000fe200000018d0 */
[----:B------:R-:W-:Y:S01]  /*69f0*/  MOV R127, R230 ;  /* 0x000000e6007f7202 */ /* 0x000fe20000000f00 */
[----:B------:R-:W-:Y:S01]  /*6a00*/  IMAD.MOV.U32 R7, RZ, RZ, R98 ;  /* 0x000000ffff077224 */ /* 0x000fe200078e0062 */
[----:B------:R-:W-:-:S04]  /*6a10*/  MOV R6, R99 ;  /* 0x0000006300067202 */ /* 0x000fc80000000f00 */
[----:B------:R-:W-:Y:S02]  /*6a20*/  IMAD.MOV.U32 R210, RZ, RZ, R82 ;  /* 0x000000ffffd27224 */ /* 0x000fe400078e0052 */
[--C-:B--2---:R-:W-:Y:S02]  /*6a30*/  FFMA.FTZ R0, R173, c[0x0][0x2d0], -R2.reuse ;  /* 0x0000b400ad007a23 */ /* 0x104fe40000010802 */
[----:B------:R-:W-:Y:S01]  /*6a40*/  FFMA.FTZ R2, R174, c[0x0][0x2d0], -R2 ;  /* 0x0000b400ae027a23 */ /* 0x000fe20000010802 */
[----:B------:R-:W-:Y:S01]  /*6a50*/  MOV R174, R65 ;  /* 0x0000004100ae7202 */ /* 0x000fe20000000f00 */
[----:B------:R-:W-:Y:S01]  /*6a60*/  IMAD.MOV.U32 R209, RZ, RZ, R80 ;  /* 0x000000ffffd17224 */ /* 0x000fe200078e0050 */
[----:B------:R-:W-:Y:S01]  /*6a70*/  HMMA.16816.F32 R64, R128, R62, R244 ;  /* 0x0000003e8040723c */ /* 0x000fe200000018f4 */
[----:B------:R-:W-:-:S06]  /*6a80*/  IMAD.MOV.U32 R208, RZ, RZ, R96 ;  /* 0x000000ffffd07224 */ /* 0x000fcc00078e0060 */
[----:B------:R-:W-:Y:S02]  /*6a90*/  MOV R245, R83 ;  /* 0x0000005300f57202 */ /* 0x000fe40000000f00 */
[----:B------:R-:W-:Y:S02]  /*6aa0*/  MOV R244, R81 ;  /* 0x0000005100f47202 */ /* 0x000fe40000000f00 */
[----:B------:R-:W-:Y:S01]  /*6ab0*/  HMMA.16816.F32 R80, R128, R78, R220 ;  /* 0x0000004e8050723c */ /* 0x000fe200000018dc */
[----:B------:R-:W-:Y:S06]  /*6ac0*/  MUFU.EX2 R0, R0 ;  /* 0x0000000000007308 */ /* 0x000fec0000000800 */
[----:B------:R-:W-:-:S02]  /*6ad0*/  MOV R221, R97 ;  /* 0x0000006100dd7202 */ /* 0x000fc40000000f00 */
[----:B------:R-:W-:Y:S01]  /*6ae0*/  HMMA.16816.F32 R96, R128, R94, R216 ;  /* 0x0000005e8060723c */ /* 0x000fe200000018d8 */
[----:B------:R-:W2:Y:S01]  /*6af0*/  MUFU.EX2 R2, R2 ;  /* 0x0000000200027308 */ /* 0x000ea20000000800 */
[----:B------:R-:W-:-:S05]  /*6b00*/  IMAD.MOV.U32 R220, RZ, RZ, R72 ;  /* 0x000000ffffdc7224 */ /* 0x000fca00078e0048 */
[----:B------:R-:W-:Y:S02]  /*6b10*/  MOV R217, R127 ;  /* 0x0000007f00d97202 */ /* 0x000fe40000000f00 */
[----:B------:R-:W-:Y:S01]  /*6b20*/  MOV R219, R125 ;  /* 0x0000007d00db7202 */ /* 0x000fe20000000f00 */
[----:B------:R-:W-:Y:S02]  /*6b30*/  IMAD.MOV.U32 R218, RZ, RZ, R124 ;  /* 0x000000ffffda7224 */ /* 0x000fe400078e007c */
[----:B------:R-:W-:Y:S01]  /*6b40*/  FADD.FTZ R6, R6, R217 ;  /* 0x000000d906067221 */ /* 0x000fe20000010000 */
[----:B------:R-:W-:Y:S01]  /*6b50*/  MOV R222, R75 ;  /* 0x0000004b00de7202 */ /* 0x000fe20000000f00 */
[----:B------:R-:W-:Y:S02]  /*6b60*/  FADD.FTZ R14, R219, R14 ;  /* 0x0000000edb0e7221 */ /* 0x000fe40000010000 */
[----:B------:R-:W-:Y:S02]  /*6b70*/  IMAD.MOV.U32 R223, RZ, RZ, R74 ;  /* 0x000000ffffdf7224 */ /* 0x000fe400078e004a */
[----:B------:R-:W-:-:S02]  /*6b80*/  FADD.FTZ R7, R7, R218 ;  /* 0x000000da07077221 */ /* 0x000fc40000010000 */
[----:B------:R-:W-:Y:S01]  /*6b90*/  FADD.FTZ R6, R220, R6 ;  /* 0x00000006dc067221 */ /* 0x000fe20000010000 */
[----:B------:R-:W-:Y:S01]  /*6ba0*/  MOV R246, R59 ;  /* 0x0000003b00f67202 */ /* 0x000fe20000000f00 */
[----:B------:R-:W-:Y:S02]  /*6bb0*/  FADD.FTZ R14, R222, R14 ;  /* 0x0000000ede0e7221 */ /* 0x000fe40000010000 */
[----:B------:R-:W-:Y:S02]  /*6bc0*/  FADD.FTZ R7, R221, R7 ;  /* 0x00000007dd077221 */ /* 0x000fe40000010000 */
[----:B------:R-:W-:Y:S02]  /*6bd0*/  FADD.FTZ R6, R223, R6 ;  /* 0x00000006df067221 */ /* 0x000fe40000010000 */
[----:B------:R-:W-:Y:S02]  /*6be0*/  IMAD.MOV.U32 R247, RZ, RZ, R58 ;  /* 0x000000fffff77224 */ /* 0x000fe400078e003a */
[----:B------:R-:W-:-:S02]  /*6bf0*/  FADD.FTZ R14, R245, R14 ;  /* 0x0000000ef50e7221 */ /* 0x000fc40000010000 */
[----:B------:R-:W-:Y:S02]  /*6c00*/  FADD.FTZ R7, R244, R7 ;  /* 0x00000007f4077221 */ /* 0x000fe40000010000 */
[----:B------:R-:W-:Y:S01]  /*6c10*/  FADD.FTZ R6, R246, R6 ;  /* 0x00000006f6067221 */ /* 0x000fe20000010000 */
[----:B----4-:R-:W-:Y:S01]  /*6c20*/  F2FP.PACK_AB R124, R198, R199 ;  /* 0x000000c7c67c723e */ /* 0x010fe200000000ff */
[----:B------:R-:W-:Y:S01]  /*6c30*/  IMAD.MOV.U32 R197, RZ, RZ, R126 ;  /* 0x000000ffffc57224 */ /* 0x000fe200078e007e */
[----:B---3--:R-:W-:Y:S01]  /*6c40*/  F2FP.PACK_AB R126, R175, R196 ;  /* 0x000000c4af7e723e */ /* 0x008fe200000000ff */
[----:B------:R-:W-:Y:S01]  /*6c50*/  FADD.FTZ R14, R247, R14 ;  /* 0x0000000ef70e7221 */ /* 0x000fe20000010000 */
[----:B-1----:R-:W-:Y:S02]  /*6c60*/  F2FP.PACK_AB R125, R4, R5 ;  /* 0x00000005047d723e */ /* 0x002fe400000000ff */
[----:B--2---:R-:W-:Y:S01]  /*6c70*/  F2FP.PACK_AB R127, R2, R0 ;  /* 0x00000000027f723e */ /* 0x004fe200000000ff */
[----:B------:R-:W-:-:S02]  /*6c80*/  FADD.FTZ R12, R12, R7 ;  /* 0x000000070c0c7221 */ /* 0x000fc40000010000 */
[----:B------:R-:W-:Y:S02]  /*6c90*/  FADD.FTZ R6, R174, R6 ;  /* 0x00000006ae067221 */ /* 0x000fe40000010000 */
[----:B------:R-:W-:Y:S02]  /*6ca0*/  FADD.FTZ R7, R195, R194 ;  /* 0x000000c2c3077221 */ /* 0x000fe40000010000 */
[----:B------:R-:W-:Y:S01]  /*6cb0*/  FADD.FTZ R14, R15, R14 ;  /* 0x0000000e0f0e7221 */ /* 0x000fe20000010000 */
[C---:B------:R-:W-:Y:S01]  /*6cc0*/  HMMA.16816.F32 R136, R124.reuse, R140, R136 ;  /* 0x0000008c7c88723c */ /* 0x040fe20000001888 */
[----:B------:R-:W-:Y:S02]  /*6cd0*/  IMAD.MOV.U32 R249, RZ, RZ, R112 ;  /* 0x000000fffff97224 */ /* 0x000fe400078e0070 */
[----:B------:R-:W-:Y:S02]  /*6ce0*/  FADD.FTZ R12, R248, R12 ;  /* 0x0000000cf80c7221 */ /* 0x000fe40000010000 */
[----:B------:R-:W-:Y:S01]  /*6cf0*/  FADD.FTZ R15, R13, R6 ;  /* 0x000000060d0f7221 */ /* 0x000fe20000010000 */
[----:B------:R-:W-:Y:S01]  /*6d00*/  MOV R250, R113 ;  /* 0x0000007100fa7202 */ /* 0x000fe20000000f00 */
[----:B------:R-:W-:Y:S01]  /*6d10*/  FADD.FTZ R13, R192, R7 ;  /* 0x00000007c00d7221 */ /* 0x000fe20000010000 */
[----:B------:R-:W-:Y:S01]  /*6d20*/  HMMA.16816.F32 R140, R124, R142, R104 ;  /* 0x0000008e7c8c723c */ /* 0x000fe20000001868 */
[----:B------:R-:W-:Y:S01]  /*6d30*/  MOV R251, R115 ;  /* 0x0000007300fb7202 */ /* 0x000fe20000000f00 */
[----:B------:R-:W-:-:S02]  /*6d40*/  IMAD.MOV.U32 R173, RZ, RZ, R56 ;  /* 0x000000ffffad7224 */ /* 0x000fc400078e0038 */
[----:B------:R-:W-:Y:S01]  /*6d50*/  FADD.FTZ R7, R249, R12 ;  /* 0x0000000cf9077221 */ /* 0x000fe20000010000 */
[----:B------:R-:W-:-:S03]  /*6d60*/  MOV R172, R57 ;  /* 0x0000003900ac7202 */ /* 0x000fc60000000f00 */
[----:B------:R-:W-:Y:S01]  /*6d70*/  HMMA.16816.F32 R104, R124, R108, R120 ;  /* 0x0000006c7c68723c */ /* 0x000fe20000001878 */
[----:B------:R-:W-:Y:S01]  /*6d80*/  MOV R171, R73 ;  /* 0x0000004900ab7202 */ /* 0x000fe20000000f00 */
[----:B------:R-:W-:Y:S02]  /*6d90*/  FADD.FTZ R6, R250, R14 ;  /* 0x0000000efa067221 */ /* 0x000fe40000010000 */
[----:B------:R-:W-:-:S04]  /*6da0*/  FADD.FTZ R12, R251, R15 ;  /* 0x0000000ffb0c7221 */ /* 0x000fc80000010000 */
        /* <DEDUP_REMOVED lines=9> */
[----:B------:R-:W-:Y:S01]  /*6e40*/  FADD.FTZ R6, R166, R7 ;  /* 0x00000007a6067221 */ /* 0x000fe20000010000 */
[----:B------:R-:W-:Y:S01]  /*6e50*/  MOV R103, R231 ;  /* 0x000000e700677202 */ /* 0x000fe20000000f00 */
[----:B------:R-:W-:Y:S01]  /*6e60*/  IMAD.MOV.U32 R100, RZ, RZ, R101 ;  /* 0x000000ffff647224 */ /* 0x000fe200078e0065 */
[----:B------:R-:W-:Y:S01]  /*6e70*/  MOV R101, R233 ;  /* 0x000000e900657202 */ /* 0x000fe20000000f00 */
[----:B------:R-:W-:Y:S01]  /*6e80*/  IMAD.MOV.U32 R102, RZ, RZ, R232 ;  /* 0x000000ffff667224 */ /* 0x000fe200078e00e8 */
[----:B------:R-:W-:Y:S01]  /*6e90*/  HMMA.16816.F32 R180, R124, R184, R180 ;  /* 0x000000b87cb4723c */ /* 0x000fe200000018b4 */
[----:B------:R-:W-:Y:S01]  /*6ea0*/  FADD.FTZ R6, R164, R6 ;  /* 0x00000006a4067221 */ /* 0x000fe20000010000 */
[----:B------:R1:W5:Y:S01]  /*6eb0*/  LDL.LU R233, [R1+0x68] ;  /* 0x0000680001e97983 */ /* 0x0003620000300800 */
[----:B------:R-:W-:-:S02]  /*6ec0*/  IMAD.MOV.U32 R211, RZ, RZ, R114 ;  /* 0x000000ffffd37224 */ /* 0x000fc400078e0072 */
[----:B------:R-:W-:Y:S01]  /*6ed0*/  FADD.FTZ R5, R5, R6 ;  /* 0x0000000605057221 */ /* 0x000fe20000010000 */
[----:B------:R1:W5:Y:S02]  /*6ee0*/  LDL.LU R232, [R1+0x64] ;  /* 0x0000640001e87983 */ /* 0x0003640000300800 */
[----:B------:R-:W-:Y:S01]  /*6ef0*/  HMMA.16816.F32 R184, R124, R186, R88 ;  /* 0x000000ba7cb8723c */ /* 0x000fe20000001858 */
[----:B------:R-:W-:Y:S01]  /*6f00*/  FADD.FTZ R4, R4, R5 ;  /* 0x0000000504047221 */ /* 0x000fe20000010000 */
[----:B------:R1:W5:Y:S01]  /*6f10*/  LDL.LU R231, [R1+0x60] ;  /* 0x0000600001e77983 */ /* 0x0003620000300800 */
[----:B------:R-:W-:-:S05]  /*6f20*/  FADD.FTZ R9, R210, R9 ;  /* 0x00000009d2097221 */ /* 0x000fca0000010000 */
[C---:B------:R-:W-:Y:S01]  /*6f30*/  HMMA.16816.F32 R148, R128.reuse, R156, R148 ;  /* 0x0000009c8094723c */ /* 0x040fe20000001894 */
[----:B------:R-:W-:Y:S01]  /*6f40*/  FADD.FTZ R7, R209, R8 ;  /* 0x00000008d1077221 */ /* 0x000fe20000010000 */
[----:B------:R1:W5:Y:S06]  /*6f50*/  LDL.LU R230, [R1+0x5c] ;  /* 0x00005c0001e67983 */ /* 0x00036c0000300800 */
[C---:B------:R-:W-:Y:S01]  /*6f60*/  HMMA.16816.F32 R52, R128.reuse, R60, R52 ;  /* 0x0000003c8034723c */ /* 0x040fe20000001834 */
[----:B------:R-:W-:Y:S01]  /*6f70*/  FADD.FTZ R4, R0, R4 ;  /* 0x0000000400047221 */ /* 0x000fe20000010000 */
[----:B------:R1:W5:Y:S06]  /*6f80*/  LDL.LU R229, [R1+0x58] ;  /* 0x0000580001e57983 */ /* 0x00036c0000300800 */
        /* <DEDUP_REMOVED lines=9> */
[----:B------:R-:W-:Y:S01]  /*7020*/  FADD.FTZ R0, R211, R9 ;  /* 0x00000009d3007221 */ /* 0x000fe20000010000 */
[----:B------:R1:W5:Y:S06]  /*7030*/  LDL.LU R224, [R1+0x54] ;  /* 0x0000540001e07983 */ /* 0x00036c0000300800 */
[C---:B------:R-:W-:Y:S08]  /*7040*/  HMMA.16816.F32 R156, R124.reuse, R158, R16 ;  /* 0x0000009e7c9c723c */ /* 0x040ff00000001810 */
[C---:B------:R-:W-:Y:S08]  /*7050*/  HMMA.16816.F32 R60, R124.reuse, R62, R48 ;  /* 0x0000003e7c3c723c */ /* 0x040ff00000001830 */
[C---:B------:R-:W-:Y:S08]  /*7060*/  HMMA.16816.F32 R76, R124.reuse, R78, R44 ;  /* 0x0000004e7c4c723c */ /* 0x040ff0000000182c */
[C---:B------:R-:W-:Y:S08]  /*7070*/  HMMA.16816.F32 R92, R124.reuse, R94, R40 ;  /* 0x0000005e7c5c723c */ /* 0x040ff00000001828 */
[----:B------:R-:W-:Y:S01]  /*7080*/  HMMA.16816.F32 R108, R124, R110, R36 ;  /* 0x0000006e7c6c723c */ /* 0x000fe20000001824 */
[----:B------:R-:W-:-:S07]  /*7090*/  FADD.FTZ R7, R252, R7 ;  /* 0x00000007fc077221 */ /* 0x000fce0000010000 */
[-C--:B------:R-:W-:Y:S08]  /*70a0*/  HMMA.16816.F32 R128, R128, R10.reuse, R204 ;  /* 0x0000000a8080723c */ /* 0x080ff000000018cc */
[----:B------:R-:W-:Y:S07]  /*70b0*/  HMMA.16816.F32 R124, R124, R10, R28 ;  /* 0x0000000a7c7c723c */ /* 0x000fee000000181c */
[----:B------:R-:W-:-:S04]  /*70c0*/  FADD.FTZ R10, R199, R13 ;  /* 0x0000000dc70a7221 */ /* 0x000fc80000010000 */
[----:B------:R-:W-:Y:S01]  /*70d0*/  FADD.FTZ R8, R198, R10 ;  /* 0x0000000ac6087221 */ /* 0x000fe20000010000 */
[----:B------:R2:W-:Y:S01]  /*70e0*/  STL [R1+0x18], R0 ;  /* 0x0000180001007387 */ /* 0x0005e20000100800 */
[----:B------:R-:W-:Y:S02]  /*70f0*/  FADD.FTZ R7, R242, R7 ;  /* 0x00000007f2077221 */ /* 0x000fe40000010000 */
[----:B------:R-:W-:-:S04]  /*7100*/  FADD.FTZ R6, R196, R8 ;  /* 0x00000008c4067221 */ /* 0x000fc80000010000 */
[----:B------:R-:W-:Y:S01]  /*7110*/  FADD.FTZ R5, R175, R6 ;  /* 0x00000006af057221 */ /* 0x000fe20000010000 */
[----:B------:R1:W-:Y:S01]  /*7120*/  STL [R1+0x14], R7 ;  /* 0x0000140701007387 */ /* 0x0003e20000100800 */
[----:B------:R-:W-:Y:S01]  /*7130*/  UIMAD.WIDE.U32 UR6, UR23, UR4, URZ ;  /* 0x00000004170672a5 */ /* 0x000fe2000f8e003f */
[----:B------:R-:W-:Y:S01]  /*7140*/  PLOP3.LUT P0, PT, PT, PT, UP6, 0x40, 0x0 ;  /* 0x000000000000781c */ /* 0x000fe20003f0e868 */
[----:B--2---:R-:W-:-:S05]  /*7150*/  FADD.FTZ R0, R2, R4 ;  /* 0x0000000402007221 */ /* 0x004fca0000010000 */
[----:B------:R1:W-:Y:S04]  /*7160*/  STL [R1+0x20], R0 ;  /* 0x0000200001007387 */ /* 0x0003e80000100800 */
[----:B------:R1:W-:Y:S01]  /*7170*/  STL [R1+0x1c], R5 ;  /* 0x00001c0501007387 */ /* 0x0003e20000100800 */
[----:B------:R-:W-:-:S04]  /*7180*/  @UP5 USHF.R.U32.HI UR23, URZ, UR5, UR7 ;  /* 0x000000053f175299 */ /* 0x000fc80008011607 */
[----:B------:R-:W-:Y:S02]  /*7190*/  UIADD3 UR23, UR22, UR23, URZ ;  /* 0x0000001716177290 */ /* 0x000fe4000fffe03f */
[----:B------:R-:W-:Y:S02]  /*71a0*/  ULDC UR7, c[0x0][0x328] ;  /* 0x0000ca0000077ab9 */ /* 0x000fe40000000800 */
[----:B------:R-:W-:Y:S02]  /*71b0*/  UIADD3 UR13, UR13, -0x2, URZ ;  /* 0xfffffffe0d0d7890 */ /* 0x000fe4000fffe03f */
[----:B------:R-:W-:Y:S01]  /*71c0*/  UIADD3 UR7, UR23, UR7, URZ ;  /* 0x0000000717077290 */ /* 0x000fe2000fffe03f */
[----:B------:R-:W-:Y:S05]  /*71d0*/  @P0 BRA `(.L_x_1023) ;  /* 0x0000015000000947 */ /* 0x000fea0003800000 */
[----:B------:R-:W-:Y:S01]  /*71e0*/  ISETP.LT.AND P0, PT, RZ, UR23, PT ;  /* 0x00000017ff007c0c */ /* 0x000fe2000bf01270 */
[----:B------:R-:W-:Y:S02]  /*71f0*/  UIADD3 UR22, UR23, -0x1, URZ ;  /* 0xffffffff17167890 */ /* 0x000fe4000fffe03f */
[----:B------:R-:W-:-:S10]  /*7200*/  ULDC UR6, c[0x0][0x32c] ;  /* 0x0000cb0000067ab9 */ /* 0x000fd40000000800 */
[----:B------:R-:W-:Y:S05]  /*7210*/  @P0 BRA `(.L_x_1024) ;  /* 0x0000008000000947 */ /* 0x000fea0003800000 */
[----:B------:R-:W-:Y:S02]  /*7220*/  UISETP.NE.AND UP0, UPT, UR6, 0x1, UPT ;  /* 0x000000010600788c */ /* 0x000fe4000bf05270 */
[----:B------:R-:W-:Y:S02]  /*7230*/  UIADD3 UR22, -UR23, URZ, URZ ;  /* 0x0000003f17167290 */ /* 0x000fe4000fffe13f */
[----:B------:R-:W-:Y:S02]  /*7240*/  ULDC.64 UR4, c[0x0][0x330] ;  /* 0x0000cc0000047ab9 */ /* 0x000fe40000000a00 */
[----:B------:R-:W-:-:S07]  /*7250*/  UIMAD.WIDE.U32 UR24, UR22, UR4, URZ ;  /* 0x00000004161872a5 */ /* 0x000fce000f8e003f */
[----:B------:R-:W-:Y:S02]  /*7260*/  @UP0 UMOV UR23, UR25 ;  /* 0x0000001900170c82 */ /* 0x000fe40008000000 */
[----:B------:R-:W-:-:S04]  /*7270*/  @UP0 USHF.R.U32.HI UR22, URZ, UR5, UR23 ;  /* 0x000000053f160299 */ /* 0x000fc80008011617 */
[----:B------:R-:W-:Y:S01]  /*7280*/  ULOP3.LUT UR22, URZ, UR22, URZ, 0x33, !UPT ;  /* 0x000000163f167292 */ /* 0x000fe2000f8e333f */
[----:B------:R-:W-:Y:S05]  /*7290*/  BRA `(.L_x_1025) ;  /* 0x0000005000007947 */ /* 0x000fea0003800000 */
.L_x_1024:
[----:B------:R-:W-:Y:S02]  /*72a0*/  UISETP.NE.AND UP0, UPT, UR6, 0x1, UPT ;  /* 0x000000010600788c */ /* 0x000fe4000bf05270 */
[----:B------:R-:W-:Y:S02]  /*72b0*/  ULDC.64 UR4, c[0x0][0x330] ;  /* 0x0000cc0000047ab9 */ /* 0x000fe40000000a00 */
[----:B------:R-:W-:-:S07]  /*72c0*/  UIMAD.WIDE.U32 UR24, UR22, UR4, URZ ;  /* 0x00000004161872a5 */ /* 0x000fce000f8e003f */
[----:B------:R-:W-:Y:S02]  /*72d0*/  @UP0 UMOV UR23, UR25 ;  /* 0x0000001900170c82 */ /* 0x000fe40008000000 */
[----:B------:R-:W-:Y:S02]  /*72e0*/  @UP0 USHF.R.U32.HI UR22, URZ, UR5, UR23 ;  /* 0x000000053f160299 */ /* 0x000fe40008011617 */
.L_x_1025:
[----:B------:R-:W-:Y:S02]  /*72f0*/  ULDC UR4, c[0x0][0x32c] ;  /* 0x0000cb0000047ab9 */ /* 0x000fe40000000800 */
[----:B------:R-:W-:-:S04]  /*7300*/  UIMAD UR4, UR22, UR6, UR4 ;  /* 0x00000006160472a4 */ /* 0x000fc8000f8e0204 */
[----:B------:R-:W-:-:S04]  /*7310*/  UISETP.LT.AND UP0, UPT, UR7, UR4, UPT ;  /* 0x000000040700728c */ /* 0x000fc8000bf01270 */
[----:B------:R-:W-:-:S04]  /*7320*/  USEL UR7, UR7, UR4, UP0 ;  /* 0x0000000407077287 */ /* 0x000fc80008000000 */
.L_x_1023:
[----:B------:R-:W-:-:S04]  /*7330*/  UIMAD.WIDE UR4, UR7, 0x2aaaaaab, URZ ;  /* 0x2aaaaaab070478a5 */ /* 0x000fc8000f8e023f */
[----:B------:R-:W-:-:S04]  /*7340*/  USHF.R.U32.HI UR4, URZ, 0x1f, UR5 ;  /* 0x0000001f3f047899 */ /* 0x000fc80008011605 */
[----:B------:R-:W-:-:S04]  /*7350*/  ULEA.HI.SX32 UR4, UR5, UR4, 0x1d ;  /* 0x0000000405047291 */ /* 0x000fc8000f8fea3f */
[----:B------:R-:W-:-:S04]  /*7360*/  UISETP.LT.AND UP0, UPT, UR8, UR4, UPT ;  /* 0x000000040800728c */ /* 0x000fc8000bf01270 */
[----:B------:R-:W-:-:S04]  /*7370*/  USEL UR22, UR8, UR4, !UP0 ;  /* 0x0000000408167287 */ /* 0x000fc8000c000000 */
[----:B------:R-:W-:-:S06]  /*7380*/  UISETP.GE.AND UP0, UPT, UR13, UR22, UPT ;  /* 0x000000160d00728c */ /* 0x000fcc000bf06270 */
[----:B------:R-:W-:-:S13]  /*7390*/  PLOP3.LUT P0, PT, PT, PT, UP0, 0x80, 0x0 ;  /* 0x000000000000781c */ /* 0x000fda0003f0f008 */
[----:B------:R-:W-:Y:S05]  /*73a0*/  @!P0 BRA `(.L_x_1026) ;  /* 0x0000498000008947 */ /* 0x000fea0003800000 */
[----:B-1----:R-:W2:Y:S01]  /*73b0*/  LDL R0, [R1+0x24] ;  /* 0x0000240001007983 */ /* 0x002ea20000100800 */
[----:B------:R-:W-:Y:S01]  /*73c0*/  UISETP.NE.AND UP0, UPT, UR17, URZ, UPT ;  /* 0x0000003f1100728c */ /* 0x000fe2000bf05270 */
[----:B------:R-:W-:Y:S01]  /*73d0*/  IMAD.MOV.U32 R166, RZ, RZ, R168 ;  /* 0x000000ffffa67224 */ /* 0x000fe200078e00a8 */
[----:B------:R-:W-:Y:S01]  /*73e0*/  MOV R171, R3 ;  /* 0x0000000300ab7202 */ /* 0x000fe20000000f00 */
[----:B------:R-:W-:Y:S01]  /*73f0*/  IMAD.MOV.U32 R164, RZ, RZ, R169 ;  /* 0x000000ffffa47224 */ /* 0x000fe200078e00a9 */
[----:B------:R-:W-:Y:S01]  /*7400*/  ULDC.64 UR6, c[0x0][0x208] ;  /* 0x0000820000067ab9 */ /* 0x000fe20000000a00 */
[----:B------:R-:W-:Y:S01]  /*7410*/  IMAD.MOV.U32 R170, RZ, RZ, R167 ;  /* 0x000000ffffaa7224 */ /* 0x000fe200078e00a7 */
[----:B------:R-:W-:Y:S01]  /*7420*/  PLOP3.LUT P1, PT, PT, PT, UP0, 0x80, 0x0 ;  /* 0x000000000000781c */ /* 0x000fe20003f2f008 */
[----:B------:R-:W-:Y:S01]  /*7430*/  ULDC.64 UR4, c[0x0][0x1e0] ;  /* 0x0000780000047ab9 */ /* 0x000fe20000000a00 */
[----:B------:R-:W-:-:S11]  /*7440*/  PLOP3.LUT P0, PT, PT, PT, UP0, 0x80, 0x0 ;  /* 0x000000000000781c */ /* 0x000fd60003f0f008 */
[----:B--2---:R-:W-:-:S05]  /*7450*/  @P1 IMAD.HI.U32 R0, R0, c[0x0][0x2c8], RZ ;  /* 0x0000b20000001a27 */ /* 0x004fca00078e00ff */
[----:B------:R-:W-:-:S05]  /*7460*/  @P0 SHF.R.U32.HI R0, RZ, c[0x0][0x2cc], R0 ;  /* 0x0000b300ff000a19 */ /* 0x000fca0000011600 */
[----:B------:R1:W-:Y:S02]  /*7470*/  @P0 STL [R1+0x28], R0 ;  /* 0x0000280001000387 */ /* 0x0003e40000100800 */
.L_x_1043:
[----:B------:R-:W2:Y:S01]  /*7480*/  LDL.64 R36, [R1+0x38] ;  /* 0x0000380001247983 */ /* 0x000ea20000100a00 */
[----:B------:R-:W-:Y:S04]  /*7490*/  DEPBAR.LE SB0, 0x0 ;  /* 0x000080000000791a */ /* 0x000fe80000000000 */
[----:B-1----:R-:W2:Y:S01]  /*74a0*/  LDL.64 R2, [R1+0x48] ;  /* 0x0000480001027983 */ /* 0x002ea20000100a00 */
[----:B------:R-:W-:Y:S02]  /*74b0*/  UISETP.GT.AND UP0, UPT, UR8, UR13, UPT ;  /* 0x0000000d0800728c */ /* 0x000fe4000bf04270 */
[----:B------:R-:W-:Y:S02]  /*74c0*/  UISETP.NE.AND UP2, UPT, UR17, URZ, UPT ;  /* 0x0000003f1100728c */ /* 0x000fe4000bf45270 */
[----:B------:R-:W-:Y:S01]  /*74d0*/  BAR.SYNC.DEFER_BLOCKING 0x0 ;  /* 0x0000000000007b1d */ /* 0x000fe20000010000 */
[----:B------:R-:W-:Y:S01]  /*74e0*/  UISETP.NE.AND UP1, UPT, UR16, URZ, UPT ;  /* 0x0000003f1000728c */ /* 0x000fe2000bf25270 */
[----:B------:R-:W-:Y:S05]  /*74f0*/  PLOP3.LUT P0, PT, PT, PT, UP0, 0x80, 0x0 ;  /* 0x000000000000781c */ /* 0x000fea0003f0f008 */
[----:B------:R-:W-:Y:S02]  /*7500*/  @!UP0 USHF.R.S32.HI UR23, URZ, 0x1f, UR13 ;  /* 0x0000001f3f178899 */ /* 0x000fe4000801140d */
[----:B------:R-:W-:Y:S02]  /*7510*/  @!UP0 UIMAD.WIDE.U32 UR24, UR13, UR6, URZ ;  /* 0x000000060d1882a5 */ /* 0x000fe4000f8e003f */
[----:B------:R-:W-:Y:S04]  /*7520*/  @!UP0 UIMAD UR23, UR23, UR6, URZ ;  /* 0x00000006171782a4 */ /* 0x000fe8000f8e023f */
[----:B------:R-:W-:Y:S01]  /*7530*/  @!UP0 UIMAD UR23, UR13, UR7, UR23 ;  /* 0x000000070d1782a4 */ /* 0x000fe2000f8e0217 */
[----:B-1----:R-:W-:Y:S03]  /*7540*/  IMAD.U32 R0, RZ, RZ, UR24 ;  /* 0x00000018ff007e24 */ /* 0x002fe6000f8e00ff */
[----:B------:R-:W-:Y:S04]  /*7550*/  @!UP0 UIADD3 UR23, UR25, UR23, URZ ;  /* 0x0000001719178290 */ /* 0x000fe8000fffe03f */
[----:B------:R-:W-:Y:S01]  /*7560*/  @!UP0 UIMAD UR23, UR23, 0x30, URZ ;  /* 0x00000030171788a4 */ /* 0x000fe2000f8e023f */
[----:B-----5:R-:W-:Y:S01]  /*7570*/  LDSM.16.M88.4 R48, [R231+0x8080] ;  /* 0x00808000e730783b */ /* 0x020fe20000000200 */
[----:B------:R-:W-:Y:S04]  /*7580*/  UISETP.GT.AND UP0, UPT, UR13, UR8, UPT ;  /* 0x000000080d00728c */ /* 0x000fe8000bf04270 */
[----:B------:R-:W1:Y:S05]  /*7590*/  LDSM.16.M88.4 R16, [R224+0x5080] ;  /* 0x00508000e010783b */ /* 0x000e6a0000000200 */
[----:B------:R-:W3:Y:S02]  /*75a0*/  LDSM.16.M88.4 R44, [R231+0xa080] ;  /* 0x00a08000e72c783b */ /* 0x000ee40000000200 */
[----:B------:R-:W-:Y:S03]  /*75b0*/  @UP0 UIADD3 UR24, UR13, -0x1, URZ ;  /* 0xffffffff0d180890 */ /* 0x000fe6000fffe03f */
[----:B------:R-:W4:Y:S01]  /*75c0*/  LDSM.16.M88.4 R32, [R224+0x5880] ;  /* 0x00588000e020783b */ /* 0x000f220000000200 */
[----:B------:R-:W-:Y:S04]  /*75d0*/  @UP0 UIMAD.WIDE.U32 UR26, UR24, UR4, URZ ;  /* 0x00000004181a02a5 */ /* 0x000fe8000f8e003f */
        /* <DEDUP_REMOVED lines=18> */
[-C--:B------:R-:W-:Y:S01]  /*7700*/  HMMA.16816.F32 R36, R48, R172.reuse, RZ ;  /* 0x000000ac3024723c */ /* 0x080fe200000018ff */
[----:B------:R-:W-:Y:S04]  /*7710*/  @!P0 IMAD.WIDE.U32 R2, R0, 0x30, R2 ;  /* 0x0000003000028825 */ /* 0x000fe800078e0002 */
[----:B------:R-:W-:Y:S01]  /*7720*/  @!P0 IMAD.SHL.U32 R0, R2, 0x2, RZ ;  /* 0x0000000202008824 */ /* 0x000fe200078e00ff */
[----:B------:R-:W-:Y:S02]  /*7730*/  @!P0 IADD3 R165, R3, UR23, RZ ;  /* 0x0000001703a58c10 */ /* 0x000fe4000fffe0ff */
[C---:B------:R-:W-:Y:S01]  /*7740*/  HMMA.16816.F32 R40, R44.reuse, R172, RZ ;  /* 0x000000ac2c28723c */ /* 0x040fe200000018ff */
[----:B------:R-:W-:Y:S03]  /*7750*/  @UP0 USHF.R.S32.HI UR23, URZ, 0x1f, UR24 ;  /* 0x0000001f3f170899 */ /* 0x000fe60008011418 */
[----:B------:R-:W-:Y:S01]  /*7760*/  @!P0 IADD3 R168, P1, R0, c[0x0][0x1f8], RZ ;  /* 0x00007e0000a88a10 */ /* 0x000fe20007f3e0ff */
[----:B------:R-:W-:Y:S01]  /*7770*/  @UP0 UIMAD UR23, UR23, UR4, URZ ;  /* 0x00000004171702a4 */ /* 0x000fe2000f8e023f */
[----:B------:R-:W-:Y:S02]  /*7780*/  @!P0 SHF.L.U64.HI R165, R2, 0x1, R165 ;  /* 0x0000000102a58819 */ /* 0x000fe400000102a5 */
[-C--:B------:R-:W-:Y:S01]  /*7790*/  HMMA.16816.F32 R44, R44, R174.reuse, RZ ;  /* 0x000000ae2c2c723c */ /* 0x080fe200000018ff */
[----:B------:R-:W-:Y:S01]  /*77a0*/  @!P0 IADD3 R2, P2, R168, UR12, RZ ;  /* 0x0000000ca8028c10 */ /* 0x000fe2000ff5e0ff */
[----:B------:R-:W-:Y:S02]  /*77b0*/  @UP0 UIMAD UR23, UR24, UR5, UR23 ;  /* 0x00000005181702a4 */ /* 0x000fe4000f8e0217 */
[----:B------:R-:W-:Y:S01]  /*77c0*/  @!P0 IADD3.X R169, R165, c[0x0][0x1fc], RZ, P1, !PT ;  /* 0x00007f00a5a98a10 */ /* 0x000fe20000ffe4ff */
[----:B------:R-:W-:Y:S01]  /*77d0*/  @UP0 USHF.L.U64.HI UR24, UR4, 0x5, UR5 ;  /* 0x0000000504180899 */ /* 0x000fe20008010205 */
[----:B------:R-:W-:Y:S01]  /*77e0*/  @!P0 IADD3 R172, P1, R2, UR12, RZ ;  /* 0x0000000c02ac8c10 */ /* 0x000fe2000ff3e0ff */
[----:B------:R-:W-:Y:S01]  /*77f0*/  @UP0 UIADD3 UR23, UR27, UR23, URZ ;  /* 0x000000171b170290 */ /* 0x000fe2000fffe03f */
[----:B------:R-:W-:Y:S01]  /*7800*/  HMMA.16816.F32 R48, R48, R174, RZ ;  /* 0x000000ae3030723c */ /* 0x000fe200000018ff */
[----:B------:R-:W-:Y:S01]  /*7810*/  @!PT LDS RZ, [RZ] ;  /* 0x00000000fffff984 */ /* 0x000fe20000000800 */
[----:B------:R-:W-:Y:S01]  /*7820*/  @!PT LDS RZ, [RZ] ;  /* 0x00000000fffff984 */ /* 0x000fe20000000800 */
[----:B------:R-:W-:Y:S01]  /*7830*/  @!PT LDS RZ, [RZ] ;  /* 0x00000000fffff984 */ /* 0x000fe20000000800 */
[----:B------:R2:W-:Y:S02]  /*7840*/  @!P0 LDGSTS.E.BYPASS.LTC128B.128 [R243+0x2080], [R168.64], !P4 ;  /* 0x02080000a8f38fae */ /* 0x0005e4000e101d54 */
[----:B------:R-:W-:Y:S01]  /*7850*/  @UP0 UIMAD UR23, UR23, 0x30, URZ ;  /* 0x00000030171708a4 */ /* 0x000fe2000f8e023f */
[----:B------:R-:W-:Y:S02]  /*7860*/  @!P0 IADD3 R0, P6, R0, 0x80, RZ ;  /* 0x0000008000008810 */ /* 0x000fe40007fde0ff */
[----:B------:R-:W-:Y:S02]  /*7870*/  @!P0 IADD3.X R3, R169, UR11, RZ, P2, !PT ;  /* 0x0000000ba9038c10 */ /* 0x000fe400097fe4ff */
[-C--:B-1----:R-:W-:Y:S05]  /*7880*/  HMMA.16816.F32 R4, R192, R196.reuse, R4 ;  /* 0x000000c4c004723c */ /* 0x082fea0000001804 */
[----:B------:R-:W-:Y:S01]  /*7890*/  @!P0 IADD3 R212, P5, R0, c[0x0][0x1f8], RZ ;  /* 0x00007e0000d48a10 */ /* 0x000fe20007fbe0ff */
[----:B------:R-:W-:Y:S01]  /*78a0*/  IMAD.U32 R0, RZ, RZ, UR26 ;  /* 0x0000001aff007e24 */ /* 0x000fe2000f8e00ff */
[----:B------:R-:W-:Y:S01]  /*78b0*/  @!P0 IADD3.X R173, R3, UR11, RZ, P1, !PT ;  /* 0x0000000b03ad8c10 */ /* 0x000fe20008ffe4ff */
[C---:B------:R-:W-:Y:S01]  /*78c0*/  HMMA.16816.F32 R8, R200.reuse, R196, R8 ;  /* 0x000000c4c808723c */ /* 0x040fe20000001808 */
[----:B------:R-:W-:Y:S03]  /*78d0*/  PLOP3.LUT P1, PT, PT, PT, UP0, 0x80, 0x0 ;  /* 0x000000000000781c */ /* 0x000fe60003f2f008 */
[----:B------:R-:W-:Y:S04]  /*78e0*/  @!P0 IADD3.X R213, RZ, c[0x0][0x1fc], R165, P5, P6 ;  /* 0x00007f00ffd58a10 */ /* 0x000fe80002fec4a5 */
[-C--:B------:R-:W-:Y:S01]  /*78f0*/  HMMA.16816.F32 R12, R200, R198.reuse, R12 ;  /* 0x000000c6c80c723c */ /* 0x080fe2000000180c */
[----:B------:R1:W-:Y:S05]  /*7900*/  @!P0 LDGSTS.E.BYPASS.LTC128B.128 [R243+0x3880], [R212.64], !P3 ;  /* 0x03880000d4f38fae */ /* 0x0003ea000d901d54 */
[----:B------:R4:W-:Y:S02]  /*7910*/  @!P0 LDGSTS.E.BYPASS.LTC128B.128 [R243+0x2880], [R2.64], !P4 ;  /* 0x0288000002f38fae */ /* 0x0009e4000e101d54 */
[C---:B------:R-:W-:Y:S03]  /*7920*/  HMMA.16816.F32 R16, R192.reuse, R198, R16 ;  /* 0x000000c6c010723c */ /* 0x040fe60000001810 */
[----:B------:R4:W-:Y:S05]  /*7930*/  @!P0 LDGSTS.E.BYPASS.LTC128B.128 [R243+0x4080], [R2.64+0x80], !P3 ;  /* 0x0408008002f38fae */ /* 0x0009ea000d901d54 */
[-C--:B---3--:R-:W-:Y:S01]  /*7940*/  HMMA.16816.F32 R20, R192, R204.reuse, R20 ;  /* 0x000000ccc014723c */ /* 0x088fe20000001814 */
[----:B------:R3:W-:Y:S05]  /*7950*/  @!P0 LDGSTS.E.BYPASS.LTC128B.128 [R243+0x3080], [R172.64], !P4 ;  /* 0x03080000acf38fae */ /* 0x0007ea000e101d54 */
[----:B------:R3:W-:Y:S01]  /*7960*/  @!P0 LDGSTS.E.BYPASS.LTC128B.128 [R243+0x4880], [R172.64+0x80], !P3 ;  /* 0x04880080acf38fae */ /* 0x0007e2000d901d54 */
[----:B------:R-:W-:Y:S01]  /*7970*/  PLOP3.LUT P0, PT, PT, PT, UP2, 0x80, 0x0 ;  /* 0x000000000000781c */ /* 0x000fe20003f0f028 */
[C---:B------:R-:W-:Y:S03]  /*7980*/  HMMA.16816.F32 R24, R200.reuse, R204, R24 ;  /* 0x000000ccc818723c */ /* 0x040fe60000001818 */
[----:B------:R-:W-:Y:S05]  /*7990*/  LDSM.16.M88.4 R216, [R232+0xa080] ;  /* 0x00a08000e8d8783b */ /* 0x000fea0000000200 */
[-C--:B------:R-:W-:Y:S01]  /*79a0*/  HMMA.16816.F32 R28, R200, R206.reuse, R28 ;  /* 0x000000cec81c723c */ /* 0x080fe2000000181c */
[----:B------:R-:W0:Y:S05]  /*79b0*/  LDGDEPBAR ;  /* 0x00000000000079af */ /* 0x000e2a0000000000 */
[----:B-1----:R-:W-:Y:S01]  /*79c0*/  LDSM.16.M88.4 R212, [R230+0x5080] ;  /* 0x00508000e6d4783b */ /* 0x002fe20000000200 */
[----:B----4-:R-:W-:Y:S01]  /*79d0*/  @P1 IMAD.MOV.U32 R2, RZ, RZ, R244 ;  /* 0x000000ffff021224 */ /* 0x010fe200078e00f4 */
[C---:B------:R-:W-:Y:S03]  /*79e0*/  HMMA.16816.F32 R32, R192.reuse, R206, R32 ;  /* 0x000000cec020723c */ /* 0x040fe60000001820 */
[----:B------:R-:W-:Y:S01]  /*79f0*/  LDSM.16.M88.4 R196, [R230+0x5880] ;  /* 0x00588000e6c4783b */ /* 0x000fe20000000200 */
[----:B------:R-:W-:Y:S04]  /*7a00*/  @P1 IMAD.MOV.U32 R3, RZ, RZ, R247 ;  /* 0x000000ffff031224 */ /* 0x000fe800078e00f7 */
[-C--:B------:R-:W-:Y:S01]  /*7a10*/  HMMA.16816.F32 R36, R192, R208.reuse, R36 ;  /* 0x000000d0c024723c */ /* 0x080fe20000001824 */
[----:B---3--:R-:W1:Y:S03]  /*7a20*/  LDSM.16.M88.4 R172, [R232+0x8080] ;  /* 0x00808000e8ac783b */ /* 0x008e660000000200 */
[----:B------:R-:W-:Y:S02]  /*7a30*/  @P1 IMAD.WIDE.U32 R2, R0, 0x30, R2 ;  /* 0x0000003000021825 */ /* 0x000fe400078e0002 */
[----:B------:R-:W3:Y:S02]  /*7a40*/  LDSM.16.M88.4 R204, [R230+0x6080] ;  /* 0x00608000e6cc783b */ /* 0x000ee40000000200 */
[C---:B------:R-:W-:Y:S03]  /*7a50*/  HMMA.16816.F32 R40, R200.reuse, R208, R40 ;  /* 0x000000d0c828723c */ /* 0x040fe60000001828 */
[----:B------:R-:W-:Y:S01]  /*7a60*/  LDSM.16.M88.4 R220, [R229] ;  /* 0x00000000e5dc783b */ /* 0x000fe20000000200 */
[C---:B--2---:R-:W-:Y:S01]  /*7a70*/  @P1 IMAD.SHL.U32 R168, R2.reuse, 0x2, RZ ;  /* 0x0000000202a81824 */ /* 0x044fe200078e00ff */
[----:B------:R-:W-:Y:S01]  /*7a80*/  @P1 IADD3 R3, R3, UR23, RZ ;  /* 0x0000001703031c10 */ /* 0x000fe2000fffe0ff */
[----:B------:R-:W-:Y:S02]  /*7a90*/  @UP0 USHF.L.U32 UR23, UR4, 0x5, URZ ;  /* 0x0000000504170899 */ /* 0x000fe4000800063f */
[-C--:B------:R-:W-:Y:S01]  /*7aa0*/  HMMA.16816.F32 R44, R200, R210.reuse, R44 ;  /* 0x000000d2c82c723c */ /* 0x080fe2000000182c */
[----:B------:R-:W2:Y:S03]  /*7ab0*/  LDSM.16.M88.4 R200, [R234+0x8080] ;  /* 0x00808000eac8783b */ /* 0x000ea60000000200 */
[----:B------:R-:W-:Y:S04]  /*7ac0*/  @P1 SHF.L.U64.HI R3, R2, 0x1, R3 ;  /* 0x0000000102031819 */ /* 0x000fe80000010203 */
[----:B------:R-:W-:Y:S01]  /*7ad0*/  HMMA.16816.F32 R48, R192, R210, R48 ;  /* 0x000000d2c030723c */ /* 0x000fe20000001830 */
[----:B------:R-:W4:Y:S05]  /*7ae0*/  LDSM.16.M88.4 R192, [R234+0xa080] ;  /* 0x00a08000eac0783b */ /* 0x000f2a0000000200 */
[----:B------:R-:W2:Y:S02]  /*7af0*/  LDSM.16.M88.4 R208, [R229+0x800] ;  /* 0x00080000e5d0783b */ /* 0x000ea40000000200 */
        /* <DEDUP_REMOVED lines=10> */
[-C--:B---3--:R-:W-:Y:S08]  /*7ba0*/  HMMA.16816.F32 R36, R172, R204.reuse, R36 ;  /* 0x000000ccac24723c */ /* 0x088ff00000001824 */
[C---:B------:R-:W-:Y:S08]  /*7bb0*/  HMMA.16816.F32 R40, R216.reuse, R204, R40 ;  /* 0x000000ccd828723c */ /* 0x040ff00000001828 */
[-C--:B------:R-:W-:Y:S01]  /*7bc0*/  HMMA.16816.F32 R44, R216, R206.reuse, R44 ;  /* 0x000000ced82c723c */ /* 0x080fe2000000182c */
[----:B------:R-:W-:Y:S07]  /*7bd0*/  LDSM.16.M88.4 R216, [R224+0x7080] ;  /* 0x00708000e0d8783b */ /* 0x000fee0000000200 */
[----:B------:R-:W-:Y:S01]  /*7be0*/  HMMA.16816.F32 R48, R172, R206, R48 ;  /* 0x000000ceac30723c */ /* 0x000fe20000001830 */
[----:B------:R-:W3:Y:S05]  /*7bf0*/  LDSM.16.M88.4 R172, [R231+0xc080] ;  /* 0x00c08000e7ac783b */ /* 0x000eea0000000200 */
[----:B------:R-:W1:Y:S02]  /*7c00*/  LDSM.16.M88.4 R204, [R231+0xe080] ;  /* 0x00e08000e7cc783b */ /* 0x000e640000000200 */
[-C--:B--2---:R-:W-:Y:S08]  /*7c10*/  HMMA.16816.F32 R4, R200, R220.reuse, R4 ;  /* 0x000000dcc804723c */ /* 0x084ff00000001804 */
        /* <DEDUP_REMOVED lines=14> */
[----:B------:R-:W2:Y:S05]  /*7d00*/  LDSM.16.M88.4 R200, [R233+0xc080] ;  /* 0x00c08000e9c8783b */ /* 0x000eaa0000000200 */
[----:B------:R-:W4:Y:S02]  /*7d10*/  LDSM.16.M88.4 R212, [R233+0xe080] ;  /* 0x00e08000e9d4783b */ /* 0x000f240000000200 */
[-C--:B---3--:R-:W-:Y:S08]  /*7d20*/  HMMA.16816.F32 R4, R172, R196.reuse, R4 ;  /* 0x000000c4ac04723c */ /* 0x088ff00000001804 */
[C---:B------:R-:W-:Y:S08]  /*7d30*/  HMMA.16816.F32 R8, R204.reuse, R196, R8 ;  /* 0x000000c4cc08723c */ /* 0x040ff00000001808 */
[-C--:B------:R-:W-:Y:S08]  /*7d40*/  HMMA.16816.F32 R12, R204, R198.reuse, R12 ;  /* 0x000000c6cc0c723c */ /* 0x080ff0000000180c */
[C---:B------:R-:W-:Y:S01]  /*7d50*/  HMMA.16816.F32 R16, R172.reuse, R198, R16 ;  /* 0x000000c6ac10723c */ /* 0x040fe20000001810 */
[----:B------:R-:W3:Y:S07]  /*7d60*/  LDSM.16.M88.4 R196, [R237] ;  /* 0x00000000edc4783b */ /* 0x000eee0000000200 */
        /* <DEDUP_REMOVED lines=12> */
[-C--:B--2---:R-:W-:Y:S08]  /*7e30*/  HMMA.16816.F32 R4, R200, R208.reuse, R4 ;  /* 0x000000d0c804723c */ /* 0x084ff00000001804 */
[C---:B----4-:R-:W-:Y:S08]  /*7e40*/  HMMA.16816.F32 R8, R212.reuse, R208, R8 ;  /* 0x000000d0d408723c */ /* 0x050ff00000001808 */
        /* <DEDUP_REMOVED lines=11> */
[----:B------:R-:W3:Y:S07]  /*7f00*/  LDSM.16.M88.4 R212, [R230+0x7880] ;  /* 0x00788000e6d4783b */ /* 0x000eee0000000200 */
[----:B------:R-:W-:Y:S01]  /*7f10*/  HMMA.16816.F32 R48, R200, R198, R48 ;  /* 0x000000c6c830723c */ /* 0x000fe20000001830 */
[----:B------:R-:W3:Y:S05]  /*7f20*/  LDSM.16.M88.4 R196, [R236+0xe080] ;  /* 0x00e08000ecc4783b */ /* 0x000eea0000000200 */
[----:B------:R-:W3:Y:S02]  /*7f30*/  LDSM.16.M88.4 R200, [R229+0x2000] ;  /* 0x00200000e5c8783b */ /* 0x000ee40000000200 */
[-C--:B-1----:R-:W-:Y:S08]  /*7f40*/  HMMA.16816.F32 R4, R172, R192.reuse, R4 ;  /* 0x000000c0ac04723c */ /* 0x082ff00000001804 */
[C---:B------:R-:W-:Y:S07]  /*7f50*/  HMMA.16816.F32 R8, R204.reuse, R192, R8 ;  /* 0x000000c0cc08723c */ /* 0x040fee0000001808 */
[C---:B------:R-:W-:Y:S01]  /*7f60*/  @P1 IADD3 R192, P6, R168.reuse, 0x80, RZ ;  /* 0x00000080a8c01810 */ /* 0x040fe20007fde0ff */
[-C--:B------:R-:W-:Y:S04]  /*7f70*/  HMMA.16816.F32 R12, R204, R194.reuse, R12 ;  /* 0x000000c2cc0c723c */ /* 0x080fe8000000180c */
[----:B------:R-:W-:Y:S02]  /*7f80*/  @P1 IADD3 R168, P2, R168, c[0x0][0x1c8], RZ ;  /* 0x00007200a8a81a10 */ /* 0x000fe40007f5e0ff */
[----:B------:R-:W-:Y:S02]  /*7f90*/  @P1 IADD3 R192, P5, R192, c[0x0][0x1c8], RZ ;  /* 0x00007200c0c01a10 */ /* 0x000fe40007fbe0ff */
[C---:B------:R-:W-:Y:S01]  /*7fa0*/  HMMA.16816.F32 R16, R172.reuse, R194, R16 ;  /* 0x000000c2ac10723c */ /* 0x040fe20000001810 */
[----:B------:R-:W4:Y:S03]  /*7fb0*/  LDL R194, [R1+0x10] ;  /* 0x0000100001c27983 */ /* 0x000f260000100800 */
[----:B------:R-:W-:Y:S02]  /*7fc0*/  @P1 IADD3.X R169, R3, c[0x0][0x1cc], RZ, P2, !PT ;  /* 0x0000730003a91a10 */ /* 0x000fe400017fe4ff */
[----:B------:R-:W-:Y:S02]  /*7fd0*/  @P1 IADD3.X R193, RZ, c[0x0][0x1cc], R3, P5, P6 ;  /* 0x00007300ffc11a10 */ /* 0x000fe40002fec403 */
[-C--:B--2---:R-:W-:Y:S04]  /*7fe0*/  HMMA.16816.F32 R20, R172, R208.reuse, R20 ;  /* 0x000000d0ac14723c */ /* 0x084fe80000001814 */
[----:B------:R-:W-:Y:S04]  /*7ff0*/  @P1 IADD3 R2, P2, R168, UR23, RZ ;  /* 0x00000017a8021c10 */ /* 0x000fe8000ff5e0ff */
[C---:B------:R-:W-:Y:S04]  /*8000*/  HMMA.16816.F32 R24, R204.reuse, R208, R24 ;  /* 0x000000d0cc18723c */ /* 0x040fe80000001818 */
[----:B------:R-:W-:Y:S04]  /*8010*/  @P1 IADD3.X R3, R169, UR24, RZ, P2, !PT ;  /* 0x00000018a9031c10 */ /* 0x000fe800097fe4ff */
[-C--:B------:R-:W-:Y:S08]  /*8020*/  HMMA.16816.F32 R28, R204, R210.reuse, R28 ;  /* 0x000000d2cc1c723c */ /* 0x080ff0000000181c */
[C---:B------:R-:W-:Y:S08]  /*8030*/  HMMA.16816.F32 R32, R172.reuse, R210, R32 ;  /* 0x000000d2ac20723c */ /* 0x040ff00000001820 */
[-C--:B---3--:R-:W-:Y:S08]  /*8040*/  HMMA.16816.F32 R36, R172, R212.reuse, R36 ;  /* 0x000000d4ac24723c */ /* 0x088ff00000001824 */
[C---:B------:R-:W-:Y:S08]  /*8050*/  HMMA.16816.F32 R40, R204.reuse, R212, R40 ;  /* 0x000000d4cc28723c */ /* 0x040ff00000001828 */
[-C--:B------:R-:W-:Y:S08]  /*8060*/  HMMA.16816.F32 R44, R204, R214.reuse, R44 ;  /* 0x000000d6cc2c723c */ /* 0x080ff0000000182c */
[----:B------:R-:W-:Y:S01]  /*8070*/  HMMA.16816.F32 R48, R172, R214, R48 ;  /* 0x000000d6ac30723c */ /* 0x000fe20000001830 */
[----:B------:R-:W1:Y:S01]  /*8080*/  LDSM.16.M88.4 R172, [R229+0x2800] ;  /* 0x00280000e5ac783b */ /* 0x000e620000000200 */
[----:B------:R-:W-:Y:S04]  /*8090*/  DEPBAR.LE SB0, 0x0 ;  /* 0x000080000000791a */ /* 0x000fe80000000000 */
[----:B------:R-:W-:Y:S02]  /*80a0*/  BAR.SYNC.DEFER_BLOCKING 0x0 ;  /* 0x0000000000007b1d */ /* 0x000fe40000010000 */
[-C--:B------:R-:W-:Y:S08]  /*80b0*/  HMMA.16816.F32 R4, R216, R220.reuse, R4 ;  /* 0x000000dcd804723c */ /* 0x080ff00000001804 */
        /* <DEDUP_REMOVED lines=18> */
[----:B------:R-:W-:Y:S07]  /*81e0*/  HMMA.16816.F32 R48, R216, R174, R48 ;  /* 0x000000aed830723c */ /* 0x000fee0000001830 */
[----:B------:R-:W-:Y:S02]  /*81f0*/  IMAD.U32 R174, RZ, RZ, UR15 ;  /* 0x0000000fffae7e24 */ /* 0x000fe4000f8e00ff */
[----:B--2---:R-:W-:Y:S03]  /*8200*/  @P0 IMAD.MOV.U32 R172, RZ, RZ, R167 ;  /* 0x000000ffffac0224 */ /* 0x004fe600078e00a7 */
[----:B------:R-:W-:Y:S01]  /*8210*/  @P1 IADD3 R168, P0, R2, UR23, RZ ;  /* 0x0000001702a81c10 */ /* 0x000fe2000ff1e0ff */
[----:B------:R-:W-:Y:S01]  /*8220*/  UIMAD UR23, UR13, -0x30, URZ ;  /* 0xffffffd00d1778a4 */ /* 0x000fe2000f8e023f */
[----:B------:R-:W2:Y:S02]  /*8230*/  SHFL.IDX PT, R0, R172, RZ, 0x1c1f ;  /* 0x001c1fffac007589 */ /* 0x000ea400000e0000 */
[----:B------:R-:W-:Y:S03]  /*8240*/  @P1 IADD3.X R169, R3, UR24, RZ, P0, !PT ;  /* 0x0000001803a91c10 */ /* 0x000fe600087fe4ff */
[----:B-1----:R-:W-:Y:S01]  /*8250*/  IMAD.U32 R2, RZ, RZ, UR23 ;  /* 0x00000017ff027e24 */ /* 0x002fe2000f8e00ff */
[----:B------:R-:W-:Y:S01]  /*8260*/  PLOP3.LUT P0, PT, PT, PT, UP1, 0x40, 0x0 ;  /* 0x000000000000781c */ /* 0x000fe20003f0e818 */
[----:B------:R1:W-:Y:S03]  /*8270*/  @P1 LDGSTS.E.BYPASS.LTC128B.128 [R243+0x6080], [R168.64], !P4 ;  /* 0x06080000a8f31fae */ /* 0x0003e6000e101d54 */
[----:B----4-:R-:W-:Y:S02]  /*8280*/  IADD3 R2, -R194, 0x1, R2 ;  /* 0x00000001c2027810 */ /* 0x010fe40007ffe102 */
[----:B------:R1:W-:Y:S02]  /*8290*/  @P1 LDGSTS.E.BYPASS.LTC128B.128 [R243+0x7880], [R168.64+0x80], !P3 ;  /* 0x07880080a8f31fae */ /* 0x0003e4000d901d54 */
[----:B------:R-:W-:Y:S03]  /*82a0*/  IADD3 R174, -R174, UR9, R2 ;  /* 0x00000009aeae7c10 */ /* 0x000fe6000fffe102 */
[----:B------:R-:W0:Y:S01]  /*82b0*/  LDGDEPBAR ;  /* 0x00000000000079af */ /* 0x000e220000000000 */
[C---:B------:R-:W-:Y:S02]  /*82c0*/  IADD3 R173, R174.reuse, c[0x0][0x328], RZ ;  /* 0x0000ca00aead7a10 */ /* 0x040fe40007ffe0ff */
[----:B------:R-:W-:Y:S05]  /*82d0*/  IADD3 R174, R174, UR14, RZ ;  /* 0x0000000eaeae7c10 */ /* 0x000fea000fffe0ff */
[----:B--2---:R-:W-:Y:S02]  /*82e0*/  IMAD.IADD R167, R0, 0x1, R174 ;  /* 0x0000000100a77824 */ /* 0x004fe400078e02ae */
[----:B-1----:R-:W-:Y:S01]  /*82f0*/  IMAD.IADD R168, R173, 0x1, R0 ;  /* 0x00000001ada87824 */ /* 0x002fe200078e0200 */
[----:B------:R-:W-:-:S05]  /*8300*/  @P0 BRA `(.L_x_1027) ;  /* 0x0000019000000947 */ /* 0x000fca0003800000 */
[----:B---3--:R-:W-:Y:S01]  /*8310*/  IMAD.U32 R2, RZ, RZ, UR15 ;  /* 0x0000000fff027e24 */ /* 0x008fe2000f8e00ff */
[----:B------:R-:W-:Y:S04]  /*8320*/  BSSY B0, `(.L_x_1028) ;  /* 0x0000012000007945 */ /* 0x000fe80003800000 */
[----:B------:R-:W-:Y:S04]  /*8330*/  IADD3 R0, -R2, UR9, R0 ;  /* 0x0000000902007c10 */ /* 0x000fe8000fffe100 */
        /* <DEDUP_REMOVED lines=11> */
.L_x_1029:
[----:B------:R-:W-:Y:S04]  /*83f0*/  MOV R2, c[0x0][0x32c] ;  /* 0x0000cb0000027a02 */ /* 0x000fe80000000f00 */
[----:B------:R-:W-:Y:S11]  /*8400*/  ISETP.NE.AND P0, PT, R2, 0x1, PT ;  /* 0x000000010200780c */ /* 0x000ff60003f05270 */
[----:B------:R-:W-:Y:S02]  /*8410*/  @!UPT UIADD3 URZ, URZ, URZ, URZ ;  /* 0x0000003f3f3ff290 */ /* 0x000fe4000fffe03f */
[----:B------:R-:W-:Y:S05]  /*8420*/  @P0 IMAD.HI.U32 R2, R0, c[0x0][0x330], RZ ;  /* 0x0000cc0000020a27 */ /* 0x000fea00078e00ff */
[----:B------:R-:W-:Y:S02]  /*8430*/  @P0 SHF.R.U32.HI R0, RZ, c[0x0][0x334], R2 ;  /* 0x0000cd00ff000a19 */ /* 0x000fe40000011602 */
.L_x_1030:
[----:B------:R-:W-:Y:S05]  /*8440*/  BSYNC B0 ;  /* 0x0000000000007941 */ /* 0x000fea0003800000 */
.L_x_1028:
[----:B------:R-:W-:Y:S05]  /*8450*/  IADD3 R2, -R194, UR23, RZ ;  /* 0x00000017c2027c10 */ /* 0x000fea000fffe1ff */
[----:B------:R-:W-:Y:S05]  /*8460*/  IMAD R0, R0, c[0x0][0x32c], R2 ;  /* 0x0000cb0000007a24 */ /* 0x000fea00078e0202 */
[----:B------:R-:W-:Y:S02]  /*8470*/  IADD3 R2, R0, c[0x0][0x32c], RZ ;  /* 0x0000cb0000027a10 */ /* 0x000fe40007ffe0ff */
[----:B------:R-:W-:Y:S02]  /*8480*/  IMNMX R167, R167, R0, !PT ;  /* 0x00000000a7a77217 */ /* 0x000fe40007800200 */
[----:B------:R-:W-:Y:S02]  /*8490*/  IMNMX R168, R168, R2, PT ;  /* 0x00000002a8a87217 */ /* 0x000fe40003800200 */
.L_x_1027:
[----:B---3--:R-:W1:Y:S01]  /*84a0*/  SHFL.IDX PT, R0, R172, 0x1, 0x1c1f ;  /* 0x003c1f00ac007f89 */ /* 0x008e6200000e0000 */
[----:B------:R-:W-:Y:S06]  /*84b0*/  UISETP.NE.AND UP0, UPT, UR16, URZ, UPT ;  /* 0x0000003f1000728c */ /* 0x000fec000bf05270 */
[----:B------:R-:W-:Y:S02]  /*84c0*/  PLOP3.LUT P0, PT, PT, PT, UP0, 0x40, 0x0 ;  /* 0x000000000000781c */ /* 0x000fe40003f0e808 */
[----:B-1----:R-:W-:Y:S01]  /*84d0*/  IADD3 R3, R174, R0, RZ ;  /* 0x00000000ae037210 */ /* 0x002fe20007ffe0ff */
[----:B------:R-:W-:Y:S10]  /*84e0*/  IMAD.IADD R165, R173, 0x1, R0 ;  /* 0x00000001ada57824 */ /* 0x000ff400078e0200 */
[----:B------:R-:W-:-:S05]  /*84f0*/  @P0 BRA `(.L_x_1031) ;  /* 0x0000019000000947 */ /* 0x000fca0003800000 */
[----:B------:R-:W-:Y:S01]  /*8500*/  IMAD.U32 R2, RZ, RZ, UR15 ;  /* 0x0000000fff027e24 */ /* 0x000fe2000f8e00ff */
        /* <DEDUP_REMOVED lines=13> */
.L_x_1033:
[----:B------:R-:W-:Y:S04]  /*85e0*/  MOV R2, c[0x0][0x32c] ;  /* 0x0000cb0000027a02 */ /* 0x000fe80000000f00 */
[----:B------:R-:W-:Y:S11]  /*85f0*/  ISETP.NE.AND P0, PT, R2, 0x1, PT ;  /* 0x000000010200780c */ /* 0x000ff60003f05270 */
[----:B------:R-:W-:Y:S02]  /*8600*/  @!UPT UIADD3 URZ, URZ, URZ, URZ ;  /* 0x0000003f3f3ff290 */ /* 0x000fe4000fffe03f */
[----:B------:R-:W-:Y:S05]  /*8610*/  @P0 IMAD.HI.U32 R2, R0, c[0x0][0x330], RZ ;  /* 0x0000cc0000020a27 */ /* 0x000fea00078e00ff */
[----:B------:R-:W-:Y:S02]  /*8620*/  @P0 SHF.R.U32.HI R0, RZ, c[0x0][0x334], R2 ;  /* 0x0000cd00ff000a19 */ /* 0x000fe40000011602 */
.L_x_1034:
[----:B------:R-:W-:Y:S05]  /*8630*/  BSYNC B0 ;  /* 0x0000000000007941 */ /* 0x000fea0003800000 */
.L_x_1032:
[----:B------:R-:W-:Y:S05]  /*8640*/  IADD3 R2, -R194, UR23, RZ ;  /* 0x00000017c2027c10 */ /* 0x000fea000fffe1ff */
[----:B------:R-:W-:Y:S05]  /*8650*/  IMAD R0, R0, c[0x0][0x32c], R2 ;  /* 0x0000cb0000007a24 */ /* 0x000fea00078e0202 */
[----:B------:R-:W-:Y:S02]  /*8660*/  IADD3 R2, R0, c[0x0][0x32c], RZ ;  /* 0x0000cb0000027a10 */ /* 0x000fe40007ffe0ff */
[----:B------:R-:W-:Y:S02]  /*8670*/  IMNMX R3, R3, R0, !PT ;  /* 0x0000000003037217 */ /* 0x000fe40007800200 */
[----:B------:R-:W-:Y:S02]  /*8680*/  IMNMX R165, R165, R2, PT ;  /* 0x00000002a5a57217 */ /* 0x000fe40003800200 */
.L_x_1031:
[----:B------:R-:W1:Y:S01]  /*8690*/  SHFL.IDX PT, R169, R172, 0x2, 0x1c1f ;  /* 0x005c1f00aca97f89 */ /* 0x000e6200000e0000 */
        /* <DEDUP_REMOVED lines=19> */
.L_x_1037:
[----:B------:R-:W-:Y:S04]  /*87d0*/  MOV R175, c[0x0][0x32c] ;  /* 0x0000cb0000af7a02 */ /* 0x000fe80000000f00 */
[----:B------:R-:W-:Y:S11]  /*87e0*/  ISETP.NE.AND P0, PT, R175, 0x1, PT ;  /* 0x00000001af00780c */ /* 0x000ff60003f05270 */
[----:B------:R-:W-:Y:S02]  /*87f0*/  @!UPT UIADD3 URZ, URZ, URZ, URZ ;  /* 0x0000003f3f3ff290 */ /* 0x000fe4000fffe03f */
[----:B------:R-:W-:Y:S05]  /*8800*/  @P0 IMAD.HI.U32 R175, R169, c[0x0][0x330], RZ ;  /* 0x0000cc00a9af0a27 */ /* 0x000fea00078e00ff */
[----:B------:R-:W-:Y:S02]  /*8810*/  @P0 SHF.R.U32.HI R169, RZ, c[0x0][0x334], R175 ;  /* 0x0000cd00ffa90a19 */ /* 0x000fe400000116af */
.L_x_1038:
[----:B------:R-:W-:Y:S05]  /*8820*/  BSYNC B0 ;  /* 0x0000000000007941 */ /* 0x000fea0003800000 */
.L_x_1036:
[----:B------:R-:W-:Y:S05]  /*8830*/  IADD3 R175, -R194, UR23, RZ ;  /* 0x00000017c2af7c10 */ /* 0x000fea000fffe1ff */
[----:B------:R-:W-:Y:S05]  /*8840*/  IMAD R169, R169, c[0x0][0x32c], R175 ;  /* 0x0000cb00a9a97a24 */ /* 0x000fea00078e02af */
[----:B------:R-:W-:Y:S02]  /*8850*/  IADD3 R175, R169, c[0x0][0x32c], RZ ;  /* 0x0000cb00a9af7a10 */ /* 0x000fe40007ffe0ff */
[----:B------:R-:W-:Y:S02]  /*8860*/  IMNMX R0, R0, R169, !PT ;  /* 0x000000a900007217 */ /* 0x000fe40007800200 */
[----:B------:R-:W-:Y:S02]  /*8870*/  IMNMX R2, R2, R175, PT ;  /* 0x000000af02027217 */ /* 0x000fe40003800200 */
.L_x_1035:
[----:B------:R-:W-:Y:S02]  /*8880*/  UISETP.GE.AND UP3, UPT, UR23, 0x1, UPT ;  /* 0x000000011700788c */ /* 0x000fe4000bf66270 */
[----:B------:R-:W-:Y:S02]  /*8890*/  UISETP.GE.AND UP0, UPT, UR23, 0x2, UPT ;  /* 0x000000021700788c */ /* 0x000fe4000bf06270 */
[----:B------:R-:W-:Y:S02]  /*88a0*/  UISETP.GE.AND UP2, UPT, UR23, 0x9, UPT ;  /* 0x000000091700788c */ /* 0x000fe4000bf46270 */
[----:B------:R-:W-:Y:S01]  /*88b0*/  PLOP3.LUT P1, PT, PT, PT, UP3, 0x40, 0x0 ;  /* 0x000000000000781c */ /* 0x000fe20003f2e838 */
[----:B------:R-:W-:Y:S01]  /*88c0*/  UISETP.GE.AND UP1, UPT, UR23, 0xa, UPT ;  /* 0x0000000a1700788c */ /* 0x000fe2000bf26270 */
[----:B------:R-:W-:Y:S01]  /*88d0*/  PLOP3.LUT P2, PT, PT, PT, UP0, 0x40, 0x0 ;  /* 0x000000000000781c */ /* 0x000fe20003f4e808 */
[----:B------:R-:W-:Y:S01]  /*88e0*/  UP2UR UR27, UPR, URZ, 0x1 ;  /* 0x000000013f1b7883 */ /* 0x000fe20008000000 */
[----:B------:R-:W-:Y:S01]  /*88f0*/  ISETP.GT.AND P1, PT, R3, RZ, P1 ;  /* 0x000000ff0300720c */ /* 0x000fe20000f24270 */
[----:B------:R-:W-:Y:S01]  /*8900*/  UISETP.GE.AND UP6, UPT, UR23, 0x12, UPT ;  /* 0x000000121700788c */ /* 0x000fe2000bfc6270 */
[----:B------:R-:W-:Y:S01]  /*8910*/  PLOP3.LUT P0, PT, PT, PT, UP0, 0x40, 0x0 ;  /* 0x000000000000781c */ /* 0x000fe20003f0e808 */
[----:B------:R-:W-:Y:S01]  /*8920*/  UISETP.GE.AND UP0, UPT, UR23, 0x11, UPT ;  /* 0x000000111700788c */ /* 0x000fe2000bf06270 */
[----:B------:R-:W-:Y:S01]  /*8930*/  ISETP.LT.OR P1, PT, R165, 0x1, P1 ;  /* 0x00000001a500780c */ /* 0x000fe20000f21670 */
[----:B------:R-:W-:Y:S01]  /*8940*/  UISETP.GE.AND UP5, UPT, UR23, 0x19, UPT ;  /* 0x000000191700788c */ /* 0x000fe2000bfa6270 */
[----:B------:R-:W-:Y:S01]  /*8950*/  ISETP.GT.AND P2, PT, R167, 0x1, P2 ;  /* 0x00000001a700780c */ /* 0x000fe20001744270 */
[----:B------:R-:W-:Y:S01]  /*8960*/  UISETP.GE.AND UP4, UPT, UR23, 0x1a, UPT ;  /* 0x0000001a1700788c */ /* 0x000fe2000bf86270 */
[----:B------:R-:W-:Y:S01]  /*8970*/  ISETP.GT.AND P0, PT, R3, 0x1, P0 ;  /* 0x000000010300780c */ /* 0x000fe20000704270 */
[----:B------:R-:W-:Y:S01]  /*8980*/  UP2UR UR24, UPR, URZ, 0x1 ;  /* 0x000000013f187883 */ /* 0x000fe20008000000 */
[----:B------:R-:W-:Y:S01]  /*8990*/  FSEL R192, R6, -INF , !P1 ;  /* 0xff80000006c07808 */ /* 0x000fe20004800000 */
[----:B------:R-:W-:Y:S01]  /*89a0*/  UP2UR UR28, UPR, URZ, 0x8 ;  /* 0x000000083f1c7883 */ /* 0x000fe20008000000 */
[----:B------:R-:W-:Y:S01]  /*89b0*/  PLOP3.LUT P1, PT, PT, PT, UP2, 0x40, 0x0 ;  /* 0x000000000000781c */ /* 0x000fe20003f2e828 */
[----:B------:R-:W-:Y:S01]  /*89c0*/  UP2UR UR25, UPR, URZ, 0x2 ;  /* 0x000000023f197883 */ /* 0x000fe20008000000 */
[----:B------:R-:W-:Y:S01]  /*89d0*/  ISETP.LT.OR P2, PT, R168, 0x2, P2 ;  /* 0x00000002a800780c */ /* 0x000fe20001741670 */
[----:B------:R-:W-:Y:S01]  /*89e0*/  UP2UR UR29, UPR, URZ, 0x40 ;  /* 0x000000403f1d7883 */ /* 0x000fe20008000000 */
[----:B------:R-:W-:Y:S01]  /*89f0*/  ISETP.LT.OR P0, PT, R165, 0x2, P0 ;  /* 0x00000002a500780c */ /* 0x000fe20000701670 */
[----:B------:R-:W-:Y:S01]  /*8a00*/  UP2UR UR26, UPR, URZ, 0x4 ;  /* 0x000000043f1a7883 */ /* 0x000fe20008000000 */
[----:B------:R-:W-:Y:S02]  /*8a10*/  ISETP.GT.AND P1, PT, R3, 0x8, P1 ;  /* 0x000000080300780c */ /* 0x000fe40000f24270 */
[----:B------:R-:W-:Y:S01]  /*8a20*/  PLOP3.LUT P5, PT, PT, PT, UP3, 0x40, 0x0 ;  /* 0x000000000000781c */ /* 0x000fe20003fae838 */
[----:B------:R-:W-:Y:S01]  /*8a30*/  UISETP.GE.AND UP3, UPT, UR23, 0x21, UPT ;  /* 0x000000211700788c */ /* 0x000fe2000bf66270 */
[----:B------:R-:W-:Y:S02]  /*8a40*/  FSEL R5, R5, -INF , !P2 ;  /* 0xff80000005057808 */ /* 0x000fe40005000000 */
[----:B------:R-:W-:Y:S02]  /*8a50*/  FSEL R193, R7, -INF , !P0 ;  /* 0xff80000007c17808 */ /* 0x000fe40004000000 */
[----:B------:R-:W-:Y:S02]  /*8a60*/  PLOP3.LUT P2, PT, PT, PT, UP1, 0x40, 0x0 ;  /* 0x000000000000781c */ /* 0x000fe40003f4e818 */
[----:B------:R-:W-:Y:S01]  /*8a70*/  PLOP3.LUT P0, PT, PT, PT, UP1, 0x40, 0x0 ;  /* 0x000000000000781c */ /* 0x000fe20003f0e818 */
[----:B------:R-:W-:Y:S01]  /*8a80*/  UISETP.GE.AND UP1, UPT, UR23, 0x29, UPT ;  /* 0x000000291700788c */ /* 0x000fe2000bf26270 */
[----:B------:R-:W-:Y:S02]  /*8a90*/  ISETP.LT.OR P1, PT, R165, 0x9, P1 ;  /* 0x00000009a500780c */ /* 0x000fe40000f21670 */
[C---:B------:R-:W-:Y:S02]  /*8aa0*/  ISETP.GT.AND P5, PT, R167.reuse, RZ, P5 ;  /* 0x000000ffa700720c */ /* 0x040fe40002fa4270 */
[----:B------:R-:W-:Y:S02]  /*8ab0*/  ISETP.GT.AND P2, PT, R167, 0x9, P2 ;  /* 0x00000009a700780c */ /* 0x000fe40001744270 */
[----:B------:R-:W-:Y:S02]  /*8ac0*/  ISETP.GT.AND P0, PT, R3, 0x9, P0 ;  /* 0x000000090300780c */ /* 0x000fe40000704270 */
[----:B------:R-:W-:Y:S02]  /*8ad0*/  FSEL R18, R18, -INF , !P1 ;  /* 0xff80000012127808 */ /* 0x000fe40004800000 */
[----:B------:R-:W-:Y:S02]  /*8ae0*/  PLOP3.LUT P1, PT, PT, PT, UP0, 0x40, 0x0 ;  /* 0x000000000000781c */ /* 0x000fe40003f2e808 */
[C---:B------:R-:W-:Y:S02]  /*8af0*/  ISETP.LT.OR P5, PT, R168.reuse, 0x1, P5 ;  /* 0x00000001a800780c */ /* 0x040fe40002fa1670 */
[----:B------:R-:W-:Y:S02]  /*8b00*/  ISETP.LT.OR P2, PT, R168, 0xa, P2 ;  /* 0x0000000aa800780c */ /* 0x000fe40001741670 */
[----:B------:R-:W-:Y:S02]  /*8b10*/  ISETP.LT.OR P0, PT, R165, 0xa, P0 ;  /* 0x0000000aa500780c */ /* 0x000fe40000701670 */
[----:B------:R-:W-:Y:S02]  /*8b20*/  ISETP.GT.AND P1, PT, R3, 0x10, P1 ;  /* 0x000000100300780c */ /* 0x000fe40000f24270 */
[----:B------:R-:W-:Y:S02]  /*8b30*/  FSEL R175, R4, -INF , !P5 ;  /* 0xff80000004af7808 */ /* 0x000fe40006800000 */
[----:B------:R-:W-:Y:S01]  /*8b40*/  PLOP3.LUT P5, PT, PT, PT, UP2, 0x40, 0x0 ;  /* 0x000000000000781c */ /* 0x000fe20003fae828 */
[----:B------:R-:W-:Y:S01]  /*8b50*/  UISETP.GE.AND UP2, UPT, UR23, 0x22, UPT ;  /* 0x000000221700788c */ /* 0x000fe2000bf46270 */
[----:B------:R-:W-:Y:S02]  /*8b60*/  FSEL R17, R17, -INF , !P2 ;  /* 0xff80000011117808 */ /* 0x000fe40005000000 */
[----:B------:R-:W-:Y:S02]  /*8b70*/  FSEL R19, R19, -INF , !P0 ;  /* 0xff80000013137808 */ /* 0x000fe40004000000 */
[----:B------:R-:W-:Y:S02]  /*8b80*/  PLOP3.LUT P2, PT, PT, PT, UP6, 0x40, 0x0 ;  /* 0x000000000000781c */ /* 0x000fe40003f4e868 */
[----:B------:R-:W-:Y:S01]  /*8b90*/  PLOP3.LUT P0, PT, PT, PT, UP6, 0x40, 0x0 ;  /* 0x000000000000781c */ /* 0x000fe20003f0e868 */
[----:B------:R-:W-:Y:S01]  /*8ba0*/  UISETP.NE.AND UP6, UPT, UR24, URZ, UPT ;  /* 0x0000003f1800728c */ /* 0x000fe2000bfc5270 */
[----:B------:R-:W-:Y:S02]  /*8bb0*/  ISETP.LT.OR P1, PT, R165, 0x11, P1 ;  /* 0x00000011a500780c */ /* 0x000fe40000f21670 */
[C---:B------:R-:W-:Y:S01]  /*8bc0*/  ISETP.GT.AND P5, PT, R167.reuse, 0x8, P5 ;  /* 0x00000008a700780c */ /* 0x040fe20002fa4270 */
[----:B------:R-:W-:Y:S01]  /*8bd0*/  UP2UR UR30, UPR, URZ, 0x40 ;  /* 0x000000403f1e7883 */ /* 0x000fe20008000000 */
[----:B------:R-:W-:Y:S01]  /*8be0*/  ISETP.GT.AND P2, PT, R167, 0x11, P2 ;  /* 0x00000011a700780c */ /* 0x000fe20001744270 */
[----:B------:R-:W-:Y:S01]  /*8bf0*/  UISETP.NE.AND UP6, UPT, UR25, URZ, UPT ;  /* 0x0000003f1900728c */ /* 0x000fe2000bfc5270 */
[----:B------:R-:W-:Y:S02]  /*8c00*/  ISETP.GT.AND P0, PT, R3, 0x11, P0 ;  /* 0x000000110300780c */ /* 0x000fe40000704270 */
[----:B------:R-:W-:Y:S01]  /*8c10*/  FSEL R198, R22, -INF , !P1 ;  /* 0xff80000016c67808 */ /* 0x000fe20004800000 */
[----:B------:R-:W-:Y:S01]  /*8c20*/  UP2UR UR31, UPR, URZ, 0x40 ;  /* 0x000000403f1f7883 */ /* 0x000fe20008000000 */
[----:B------:R-:W-:Y:S01]  /*8c30*/  PLOP3.LUT P1, PT, PT, PT, UP5, 0x40, 0x0 ;  /* 0x000000000000781c */ /* 0x000fe20003f2e858 */
[----:B------:R-:W-:Y:S01]  /*8c40*/  UISETP.NE.AND UP6, UPT, UR26, URZ, UPT ;  /* 0x0000003f1a00728c */ /* 0x000fe2000bfc5270 */
[C---:B------:R-:W-:Y:S02]  /*8c50*/  ISETP.LT.OR P5, PT, R168.reuse, 0x9, P5 ;  /* 0x00000009a800780c */ /* 0x040fe40002fa1670 */
[----:B------:R-:W-:Y:S01]  /*8c60*/  ISETP.LT.OR P2, PT, R168, 0x12, P2 ;  /* 0x00000012a800780c */ /* 0x000fe20001741670 */
[----:B------:R-:W-:Y:S01]  /*8c70*/  UP2UR UR32, UPR, URZ, 0x40 ;  /* 0x000000403f207883 */ /* 0x000fe20008000000 */
[----:B------:R-:W-:Y:S01]  /*8c80*/  ISETP.LT.OR P0, PT, R165, 0x12, P0 ;  /* 0x00000012a500780c */ /* 0x000fe20000701670 */
[----:B------:R-:W-:Y:S01]  /*8c90*/  UISETP.NE.AND UP6, UPT, UR27, URZ, UPT ;  /* 0x0000003f1b00728c */ /* 0x000fe2000bfc5270 */
[----:B------:R-:W-:Y:S02]  /*8ca0*/  ISETP.GT.AND P1, PT, R3, 0x18, P1 ;  /* 0x000000180300780c */ /* 0x000fe40000f24270 */
[----:B------:R-:W-:Y:S01]  /*8cb0*/  FSEL R16, R16, -INF , !P5 ;  /* 0xff80000010107808 */ /* 0x000fe20006800000 */
[----:B------:R-:W-:Y:S01]  /*8cc0*/  UP2UR UR33, UPR, URZ, 0x40 ;  /* 0x000000403f217883 */ /* 0x000fe20008000000 */
[----:B------:R-:W-:Y:S01]  /*8cd0*/  PLOP3.LUT P5, PT, PT, PT, UP0, 0x40, 0x0 ;  /* 0x000000000000781c */ /* 0x000fe20003fae808 */
[----:B------:R-:W-:Y:S01]  /*8ce0*/  UISETP.GE.AND UP0, UPT, UR23, 0x2a, UPT ;  /* 0x0000002a1700788c */ /* 0x000fe2000bf06270 */
[----:B------:R-:W-:Y:S01]  /*8cf0*/  FSEL R197, R21, -INF , !P2 ;  /* 0xff80000015c57808 */ /* 0x000fe20005000000 */
[----:B------:R-:W-:Y:S01]  /*8d00*/  UISETP.NE.AND UP6, UPT, UR28, URZ, UPT ;  /* 0x0000003f1c00728c */ /* 0x000fe2000bfc5270 */
[----:B------:R-:W-:Y:S02]  /*8d10*/  FSEL R199, R23, -INF , !P0 ;  /* 0xff80000017c77808 */ /* 0x000fe40004000000 */
[----:B------:R-:W-:Y:S02]  /*8d20*/  PLOP3.LUT P2, PT, PT, PT, UP4, 0x40, 0x0 ;  /* 0x000000000000781c */ /* 0x000fe40003f4e848 */
[----:B------:R-:W-:Y:S02]  /*8d30*/  PLOP3.LUT P0, PT, PT, PT, UP4, 0x40, 0x0 ;  /* 0x000000000000781c */ /* 0x000fe40003f0e848 */
[----:B------:R-:W-:Y:S02]  /*8d40*/  ISETP.LT.OR P1, PT, R165, 0x19, P1 ;  /* 0x00000019a500780c */ /* 0x000fe40000f21670 */
[C---:B------:R-:W-:Y:S02]  /*8d50*/  ISETP.GT.AND P5, PT, R167.reuse, 0x10, P5 ;  /* 0x00000010a700780c */ /* 0x040fe40002fa4270 */
        /* <DEDUP_REMOVED lines=9> */
[----:B------:R-:W-:Y:S02]  /*8df0*/  PLOP3.LUT P5, PT, PT, PT, UP5, 0x40, 0x0 ;  /* 0x000000000000781c */ /* 0x000fe40003fae858 */
[----:B------:R-:W-:Y:S02]  /*8e00*/  FSEL R203, R33, -INF , !P2 ;  /* 0xff80000021cb7808 */ /* 0x000fe40005000000 */
        /* <DEDUP_REMOVED lines=16> */
[----:B------:R-:W-:Y:S02]  /*8f10*/  PLOP3.LUT P2, PT, PT, PT, UP1, 0x40, 0x0 ;  /* 0x000000000000781c */ /* 0x000fe40003f4e818 */
[----:B------:R-:W-:Y:S02]  /*8f20*/  FSEL R221, R39, -INF , !P0 ;  /* 0xff80000027dd7808 */ /* 0x000fe40004000000 */
[----:B------:R-:W-:Y:S01]  /*8f30*/  PLOP3.LUT P0, PT, PT, PT, UP6, 0x40, 0x0 ;  /* 0x000000000000781c */ /* 0x000fe20003f0e868 */
[----:B------:R-:W-:Y:S01]  /*8f40*/  UISETP.NE.AND UP6, UPT, UR33, URZ, UPT ;  /* 0x0000003f2100728c */ /* 0x000fe2000bfc5270 */
[----:B------:R-:W-:Y:S02]  /*8f50*/  ISETP.LT.OR P1, PT, R165, 0x2a, P1 ;  /* 0x0000002aa500780c */ /* 0x000fe40000f21670 */
[----:B------:R-:W-:Y:S02]  /*8f60*/  ISETP.GT.AND P5, PT, R167, 0x20, P5 ;  /* 0x00000020a700780c */ /* 0x000fe40002fa4270 */
[----:B------:R-:W-:Y:S02]  /*8f70*/  ISETP.GT.AND P2, PT, R3, 0x28, P2 ;  /* 0x000000280300780c */ /* 0x000fe40001744270 */
[----:B------:R-:W-:Y:S01]  /*8f80*/  PLOP3.LUT P6, PT, PT, PT, UP1, 0x40, 0x0 ;  /* 0x000000000000781c */ /* 0x000fe20003fce818 */
[----:B------:R-:W1:Y:S01]  /*8f90*/  SHFL.IDX PT, R3, R172, 0x3, 0x1c1f ;  /* 0x007c1f00ac037f89 */ /* 0x000e6200000e0000 */
[----:B------:R-:W-:Y:S02]  /*8fa0*/  FSEL R248, R51, -INF , !P1 ;  /* 0xff80000033f87808 */ /* 0x000fe40004800000 */
[----:B------:R-:W-:Y:S01]  /*8fb0*/  PLOP3.LUT P1, PT, PT, PT, UP6, 0x40, 0x0 ;  /* 0x000000000000781c */ /* 0x000fe20003f2e868 */
[----:B------:R-:W-:Y:S01]  /*8fc0*/  UISETP.NE.AND UP6, UPT, UR32, URZ, UPT ;  /* 0x0000003f2000728c */ /* 0x000fe2000bfc5270 */
[----:B------:R-:W-:Y:S02]  /*8fd0*/  ISETP.LT.OR P5, PT, R168, 0x21, P5 ;  /* 0x00000021a800780c */ /* 0x000fe40002fa1670 */
[----:B------:R-:W-:Y:S02]  /*8fe0*/  ISETP.LT.OR P2, PT, R165, 0x29, P2 ;  /* 0x00000029a500780c */ /* 0x000fe40001741670 */
[C---:B------:R-:W-:Y:S02]  /*8ff0*/  ISETP.GT.AND P6, PT, R167.reuse, 0x28, P6 ;  /* 0x00000028a700780c */ /* 0x040fe400037c4270 */
[----:B------:R-:W-:Y:S02]  /*9000*/  FSEL R215, R36, -INF , !P5 ;  /* 0xff80000024d77808 */ /* 0x000fe40006800000 */
[----:B------:R-:W-:Y:S02]  /*9010*/  PLOP3.LUT P5, PT, PT, PT, UP0, 0x40, 0x0 ;  /* 0x000000000000781c */ /* 0x000fe40003fae808 */
[----:B------:R-:W-:Y:S02]  /*9020*/  FSEL R245, R50, -INF , !P2 ;  /* 0xff80000032f57808 */ /* 0x000fe40005000000 */
[----:B------:R-:W-:Y:S02]  /*9030*/  ISETP.GT.AND P2, PT, R0, RZ, P0 ;  /* 0x000000ff0000720c */ /* 0x000fe40000744270 */
[----:B------:R-:W-:Y:S01]  /*9040*/  PLOP3.LUT P0, PT, PT, PT, UP6, 0x40, 0x0 ;  /* 0x000000000000781c */ /* 0x000fe20003f0e868 */
[----:B------:R-:W-:Y:S01]  /*9050*/  UISETP.NE.AND UP6, UPT, UR31, URZ, UPT ;  /* 0x0000003f1f00728c */ /* 0x000fe2000bfc5270 */
[----:B------:R-:W-:Y:S02]  /*9060*/  ISETP.LT.OR P6, PT, R168, 0x29, P6 ;  /* 0x00000029a800780c */ /* 0x000fe400037c1670 */
[----:B------:R-:W-:Y:S02]  /*9070*/  ISETP.GT.AND P5, PT, R167, 0x29, P5 ;  /* 0x00000029a700780c */ /* 0x000fe40002fa4270 */
[----:B------:R-:W-:Y:S02]  /*9080*/  FSEL R223, R48, -INF , !P6 ;  /* 0xff80000030df7808 */ /* 0x000fe40007000000 */
[----:B------:R-:W-:Y:S01]  /*9090*/  PLOP3.LUT P6, PT, PT, PT, UP6, 0x40, 0x0 ;  /* 0x000000000000781c */ /* 0x000fe20003fce868 */
[----:B------:R-:W-:Y:S01]  /*90a0*/  UISETP.NE.AND UP6, UPT, UR30, URZ, UPT ;  /* 0x0000003f1e00728c */ /* 0x000fe2000bfc5270 */
[----:B------:R-:W-:Y:S02]  /*90b0*/  ISETP.GT.AND P0, PT, R0, 0x8, P0 ;  /* 0x000000080000780c */ /* 0x000fe40000704270 */
[----:B------:R-:W-:Y:S02]  /*90c0*/  ISETP.LT.OR P5, PT, R168, 0x2a, P5 ;  /* 0x0000002aa800780c */ /* 0x000fe40002fa1670 */
[----:B------:R-:W-:Y:S02]  /*90d0*/  ISETP.GT.AND P1, PT, R0, 0x1, P1 ;  /* 0x000000010000780c */ /* 0x000fe40000f24270 */
[C---:B------:R-:W-:Y:S02]  /*90e0*/  ISETP.LT.OR P0, PT, R2.reuse, 0x9, P0 ;  /* 0x000000090200780c */ /* 0x040fe40000701670 */
[----:B------:R-:W-:Y:S02]  /*90f0*/  FSEL R242, R49, -INF , !P5 ;  /* 0xff80000031f27808 */ /* 0x000fe40006800000 */
[----:B------:R-:W-:Y:S01]  /*9100*/  PLOP3.LUT P5, PT, PT, PT, UP6, 0x40, 0x0 ;  /* 0x000000000000781c */ /* 0x000fe20003fae868 */
[----:B------:R-:W-:Y:S01]  /*9110*/  UISETP.NE.AND UP6, UPT, UR29, URZ, UPT ;  /* 0x0000003f1d00728c */ /* 0x000fe2000bfc5270 */
[C---:B------:R-:W-:Y:S02]  /*9120*/  ISETP.LT.OR P2, PT, R2.reuse, 0x1, P2 ;  /* 0x000000010200780c */ /* 0x040fe40001741670 */
[----:B------:R-:W-:Y:S01]  /*9130*/  ISETP.LT.OR P1, PT, R2, 0x2, P1 ;  /* 0x000000020200780c */ /* 0x000fe20000f21670 */
[----:B------:R-:W-:Y:S01]  /*9140*/  UP2UR UR29, UPR, URZ, 0x40 ;  /* 0x000000403f1d7883 */ /* 0x000fe20008000000 */
[----:B------:R-:W-:Y:S02]  /*9150*/  FSEL R12, R12, -INF , !P0 ;  /* 0xff8000000c0c7808 */ /* 0x000fe40004000000 */
[----:B------:R-:W-:Y:S02]  /*9160*/  PLOP3.LUT P0, PT, PT, PT, UP4, 0x40, 0x0 ;  /* 0x000000000000781c */ /* 0x000fe40003f0e848 */
[----:B------:R-:W-:Y:S02]  /*9170*/  FSEL R8, R8, -INF , !P2 ;  /* 0xff80000008087808 */ /* 0x000fe40005000000 */
[----:B------:R-:W-:Y:S01]  /*9180*/  PLOP3.LUT P2, PT, PT, PT, UP6, 0x40, 0x0 ;  /* 0x000000000000781c */ /* 0x000fe20003f4e868 */
[----:B------:R-:W-:Y:S01]  /*9190*/  UISETP.NE.AND UP6, UPT, UR16, URZ, UPT ;  /* 0x0000003f1000728c */ /* 0x000fe2000bfc5270 */
[----:B------:R-:W-:Y:S02]  /*91a0*/  FSEL R9, R9, -INF , !P1 ;  /* 0xff80000009097808 */ /* 0x000fe40004800000 */
[----:B------:R-:W-:Y:S02]  /*91b0*/  PLOP3.LUT P1, PT, PT, PT, UP5, 0x40, 0x0 ;  /* 0x000000000000781c */ /* 0x000fe40003f2e858 */
[C---:B------:R-:W-:Y:S02]  /*91c0*/  ISETP.GT.AND P0, PT, R0.reuse, 0x19, P0 ;  /* 0x000000190000780c */ /* 0x040fe40000704270 */
[C---:B------:R-:W-:Y:S02]  /*91d0*/  ISETP.GT.AND P6, PT, R0.reuse, 0x9, P6 ;  /* 0x000000090000780c */ /* 0x040fe400037c4270 */
[C---:B------:R-:W-:Y:S02]  /*91e0*/  ISETP.GT.AND P5, PT, R0.reuse, 0x10, P5 ;  /* 0x000000100000780c */ /* 0x040fe40002fa4270 */
[C---:B------:R-:W-:Y:S02]  /*91f0*/  ISETP.GT.AND P2, PT, R0.reuse, 0x11, P2 ;  /* 0x000000110000780c */ /* 0x040fe40001744270 */
[----:B------:R-:W-:Y:S02]  /*9200*/  ISETP.GT.AND P1, PT, R0, 0x18, P1 ;  /* 0x000000180000780c */ /* 0x000fe40000f24270 */
[C---:B------:R-:W-:Y:S02]  /*9210*/  ISETP.LT.OR P0, PT, R2.reuse, 0x1a, P0 ;  /* 0x0000001a0200780c */ /* 0x040fe40000701670 */
[C---:B------:R-:W-:Y:S02]  /*9220*/  ISETP.LT.OR P6, PT, R2.reuse, 0xa, P6 ;  /* 0x0000000a0200780c */ /* 0x040fe400037c1670 */
[C---:B------:R-:W-:Y:S02]  /*9230*/  ISETP.LT.OR P5, PT, R2.reuse, 0x11, P5 ;  /* 0x000000110200780c */ /* 0x040fe40002fa1670 */
[C---:B------:R-:W-:Y:S02]  /*9240*/  ISETP.LT.OR P2, PT, R2.reuse, 0x12, P2 ;  /* 0x000000120200780c */ /* 0x040fe40001741670 */
[----:B------:R-:W-:Y:S02]  /*9250*/  ISETP.LT.OR P1, PT, R2, 0x19, P1 ;  /* 0x000000190200780c */ /* 0x000fe40000f21670 */
[----:B------:R-:W-:Y:S02]  /*9260*/  FSEL R211, R29, -INF , !P0 ;  /* 0xff8000001dd37808 */ /* 0x000fe40004000000 */
[----:B------:R-:W-:Y:S01]  /*9270*/  PLOP3.LUT P0, PT, PT, PT, UP6, 0x40, 0x0 ;  /* 0x000000000000781c */ /* 0x000fe20003f0e868 */
[----:B------:R-:W-:Y:S01]  /*9280*/  UISETP.NE.AND UP6, UPT, UR29, URZ, UPT ;  /* 0x0000003f1d00728c */ /* 0x000fe2000bfc5270 */
[----:B------:R-:W-:Y:S02]  /*9290*/  FSEL R13, R13, -INF , !P6 ;  /* 0xff8000000d0d7808 */ /* 0x000fe40007000000 */
[----:B------:R-:W-:Y:S02]  /*92a0*/  PLOP3.LUT P6, PT, PT, PT, UP3, 0x40, 0x0 ;  /* 0x000000000000781c */ /* 0x000fe40003fce838 */
[----:B------:R-:W-:Y:S02]  /*92b0*/  FSEL R205, R24, -INF , !P5 ;  /* 0xff80000018cd7808 */ /* 0x000fe40006800000 */
[----:B------:R-:W-:Y:S02]  /*92c0*/  PLOP3.LUT P5, PT, PT, PT, UP2, 0x40, 0x0 ;  /* 0x000000000000781c */ /* 0x000fe40003fae828 */
[----:B------:R-:W-:Y:S02]  /*92d0*/  FSEL R208, R25, -INF , !P2 ;  /* 0xff80000019d07808 */ /* 0x000fe40005000000 */
[----:B------:R-:W-:Y:S02]  /*92e0*/  PLOP3.LUT P2, PT, PT, PT, UP1, 0x40, 0x0 ;  /* 0x000000000000781c */ /* 0x000fe40003f4e818 */
[----:B------:R-:W-:Y:S02]  /*92f0*/  FSEL R210, R28, -INF , !P1 ;  /* 0xff8000001cd27808 */ /* 0x000fe40004800000 */
[----:B------:R-:W-:Y:S02]  /*9300*/  PLOP3.LUT P1, PT, PT, PT, UP0, 0x40, 0x0 ;  /* 0x000000000000781c */ /* 0x000fe40003f2e808 */
[C---:B------:R-:W-:Y:S02]  /*9310*/  ISETP.GT.AND P6, PT, R0.reuse, 0x20, P6 ;  /* 0x000000200000780c */ /* 0x040fe400037c4270 */
[C---:B------:R-:W-:Y:S02]  /*9320*/  ISETP.GT.AND P5, PT, R0.reuse, 0x21, P5 ;  /* 0x000000210000780c */ /* 0x040fe40002fa4270 */
[C---:B------:R-:W-:Y:S02]  /*9330*/  ISETP.GT.AND P2, PT, R0.reuse, 0x28, P2 ;  /* 0x000000280000780c */ /* 0x040fe40001744270 */
[----:B------:R-:W-:Y:S01]  /*9340*/  ISETP.GT.AND P1, PT, R0, 0x29, P1 ;  /* 0x000000290000780c */ /* 0x000fe20000f24270 */
[--C-:B-1----:R-:W-:Y:S01]  /*9350*/  IMAD.IADD R0, R174, 0x1, R3.reuse ;  /* 0x00000001ae007824 */ /* 0x102fe200078e0203 */
[C---:B------:R-:W-:Y:S02]  /*9360*/  ISETP.LT.OR P6, PT, R2.reuse, 0x21, P6 ;  /* 0x000000210200780c */ /* 0x040fe400037c1670 */
[C---:B------:R-:W-:Y:S02]  /*9370*/  ISETP.LT.OR P5, PT, R2.reuse, 0x22, P5 ;  /* 0x000000220200780c */ /* 0x040fe40002fa1670 */
[C---:B------:R-:W-:Y:S02]  /*9380*/  ISETP.LT.OR P2, PT, R2.reuse, 0x29, P2 ;  /* 0x000000290200780c */ /* 0x040fe40001741670 */
[----:B------:R-:W-:Y:S01]  /*9390*/  ISETP.LT.OR P1, PT, R2, 0x2a, P1 ;  /* 0x0000002a0200780c */ /* 0x000fe20000f21670 */
[----:B------:R-:W-:Y:S01]  /*93a0*/  IMAD.IADD R2, R173, 0x1, R3 ;  /* 0x00000001ad027824 */ /* 0x000fe200078e0203 */
[----:B------:R-:W-:Y:S02]  /*93b0*/  FSEL R244, R40, -INF , !P6 ;  /* 0xff80000028f47808 */ /* 0x000fe40007000000 */
[----:B------:R-:W-:Y:S02]  /*93c0*/  FSEL R246, R41, -INF , !P5 ;  /* 0xff80000029f67808 */ /* 0x000fe40006800000 */
[----:B------:R-:W-:Y:S02]  /*93d0*/  FSEL R247, R44, -INF , !P2 ;  /* 0xff8000002cf77808 */ /* 0x000fe40005000000 */
[----:B------:R-:W-:Y:S01]  /*93e0*/  FSEL R249, R45, -INF , !P1 ;  /* 0xff8000002df97808 */ /* 0x000fe20004800000 */
        /* <DEDUP_REMOVED lines=15> */
.L_x_1041:
[----:B------:R-:W-:Y:S04]  /*94e0*/  MOV R4, c[0x0][0x32c] ;  /* 0x0000cb0000047a02 */ /* 0x000fe80000000f00 */
[----:B------:R-:W-:Y:S11]  /*94f0*/  ISETP.NE.AND P0, PT, R4, 0x1, PT ;  /* 0x000000010400780c */ /* 0x000ff60003f05270 */
[----:B------:R-:W-:Y:S02]  /*9500*/  @!UPT UIADD3 URZ, URZ, URZ, URZ ;  /* 0x0000003f3f3ff290 */ /* 0x000fe4000fffe03f */
[----:B------:R-:W-:Y:S05]  /*9510*/  @P0 IMAD.HI.U32 R4, R3, c[0x0][0x330], RZ ;  /* 0x0000cc0003040a27 */ /* 0x000fea00078e00ff */
[----:B------:R-:W-:Y:S02]  /*9520*/  @P0 SHF.R.U32.HI R3, RZ, c[0x0][0x334], R4 ;  /* 0x0000cd00ff030a19 */ /* 0x000fe40000011604 */
.L_x_1042:
[----:B------:R-:W-:Y:S05]  /*9530*/  BSYNC B0 ;  /* 0x0000000000007941 */ /* 0x000fea0003800000 */
.L_x_1040:
[----:B------:R-:W-:Y:S05]  /*9540*/  IADD3 R4, -R194, UR23, RZ ;  /* 0x00000017c2047c10 */ /* 0x000fea000fffe1ff */
[----:B------:R-:W-:Y:S05]  /*9550*/  IMAD R3, R3, c[0x0][0x32c], R4 ;  /* 0x0000cb0003037a24 */ /* 0x000fea00078e0204 */
[----:B------:R-:W-:Y:S02]  /*9560*/  IADD3 R4, R3, c[0x0][0x32c], RZ ;  /* 0x0000cb0003047a10 */ /* 0x000fe40007ffe0ff */
[----:B------:R-:W-:Y:S02]  /*9570*/  IMNMX R0, R0, R3, !PT ;  /* 0x0000000300007217 */ /* 0x000fe40007800200 */
[----:B------:R-:W-:Y:S02]  /*9580*/  IMNMX R2, R2, R4, PT ;  /* 0x0000000402027217 */ /* 0x000fe40003800200 */
.L_x_1039:
        /* <DEDUP_REMOVED lines=21> */
[----:B------:R-:W-:Y:S01]  /*96e0*/  LDSM.16.MT88.4 R36, [R226+0x2080] ;  /* 0x00208000e224783b */ /* 0x000fe20000004200 */
        /* <DEDUP_REMOVED lines=17> */
[----:B------:R-:W-:Y:S01]  /*9800*/  PLOP3.LUT P2, PT, PT, PT, UP2, 0x40, 0x0 ;  /* 0x000000000000781c */ /* 0x000fe20003f4e828 */
[----:B------:R-:W-:Y:S01]  /*9810*/  UISETP.NE.AND UP2, UPT, UR27, URZ, UPT ;  /* 0x0000003f1b00728c */ /* 0x000fe2000bf45270 */
[----:B------:R-:W-:Y:S02]  /*9820*/  FMNMX.FTZ R3, R208, R3, !PT ;  /* 0x00000003d0037209 */ /* 0x000fe40007810000 */
[----:B------:R-:W-:Y:S02]  /*9830*/  ISETP.GT.AND P2, PT, R0, 0x8, P2 ;  /* 0x000000080000780c */ /* 0x000fe40001744270 */
[----:B------:R-:W-:Y:S02]  /*9840*/  FMNMX.FTZ R3, R210, R3, !PT ;  /* 0x00000003d2037209 */ /* 0x000fe40007810000 */
[----:B------:R-:W-:Y:S02]  /*9850*/  ISETP.LT.OR P2, PT, R2, 0x9, P2 ;  /* 0x000000090200780c */ /* 0x000fe40001741670 */
[----:B------:R-:W-:Y:S02]  /*9860*/  FMNMX.FTZ R3, R211, R3, !PT ;  /* 0x00000003d3037209 */ /* 0x000fe40007810000 */
[----:B------:R-:W-:Y:S02]  /*9870*/  FSEL R14, R14, -INF , !P2 ;  /* 0xff8000000e0e7808 */ /* 0x000fe40005000000 */
[----:B------:R-:W-:Y:S02]  /*9880*/  FMNMX.FTZ R3, R244, R3, !PT ;  /* 0x00000003f4037209 */ /* 0x000fe40007810000 */
[----:B------:R-:W-:Y:S01]  /*9890*/  PLOP3.LUT P1, PT, PT, PT, UP4, 0x40, 0x0 ;  /* 0x000000000000781c */ /* 0x000fe20003f2e848 */
[----:B------:R-:W-:Y:S01]  /*98a0*/  UISETP.NE.AND UP4, UPT, UR23, URZ, UPT ;  /* 0x0000003f1700728c */ /* 0x000fe2000bf85270 */
[----:B------:R-:W-:Y:S02]  /*98b0*/  FMNMX.FTZ R3, R246, R3, !PT ;  /* 0x00000003f6037209 */ /* 0x000fe40007810000 */
[----:B-1----:R-:W-:Y:S02]  /*98c0*/  FMNMX.FTZ R169, R169, R6, !PT ;  /* 0x00000006a9a97209 */ /* 0x002fe40007810000 */
[----:B------:R-:W-:Y:S02]  /*98d0*/  FMNMX.FTZ R167, R247, R3, !PT ;  /* 0x00000003f7a77209 */ /* 0x000fe40007810000 */
[----:B------:R-:W-:Y:S01]  /*98e0*/  ISETP.GT.AND P1, PT, R0, RZ, P1 ;  /* 0x000000ff0000720c */ /* 0x000fe20000f24270 */
[----:B------:R-:W1:Y:S01]  /*98f0*/  SHFL.BFLY PT, R4, R169, 0x1, 0x1f ;  /* 0x0c201f00a9047f89 */ /* 0x000e6200000e0000 */
[----:B------:R-:W-:Y:S01]  /*9900*/  PLOP3.LUT P0, PT, PT, PT, UP3, 0x40, 0x0 ;  /* 0x000000000000781c */ /* 0x000fe20003f0e838 */
[----:B------:R-:W-:Y:S01]  /*9910*/  UISETP.NE.AND UP3, UPT, UR28, URZ, UPT ;  /* 0x0000003f1c00728c */ /* 0x000fe2000bf65270 */
[----:B------:R-:W-:Y:S02]  /*9920*/  ISETP.LT.OR P1, PT, R2, 0x1, P1 ;  /* 0x000000010200780c */ /* 0x000fe40000f21670 */
[----:B------:R-:W-:Y:S02]  /*9930*/  ISETP.GT.AND P0, PT, R0, 0x1, P0 ;  /* 0x000000010000780c */ /* 0x000fe40000704270 */
[----:B------:R-:W-:Y:S02]  /*9940*/  FMNMX.FTZ R168, R245, R168, !PT ;  /* 0x000000a8f5a87209 */ /* 0x000fe40007810000 */
[----:B------:R-:W-:Y:S02]  /*9950*/  ISETP.LT.OR P0, PT, R2, 0x2, P0 ;  /* 0x000000020200780c */ /* 0x000fe40000701670 */
[----:B------:R-:W-:Y:S02]  /*9960*/  FSEL R10, R10, -INF , !P1 ;  /* 0xff8000000a0a7808 */ /* 0x000fe40004800000 */
[----:B------:R-:W-:Y:S02]  /*9970*/  FMNMX.FTZ R168, R248, R168, !PT ;  /* 0x000000a8f8a87209 */ /* 0x000fe40007810000 */
[----:B------:R-:W-:Y:S02]  /*9980*/  FSEL R11, R11, -INF , !P0 ;  /* 0xff8000000b0b7808 */ /* 0x000fe40004000000 */
[----:B------:R-:W-:Y:S01]  /*9990*/  PLOP3.LUT P6, PT, PT, PT, UP1, 0x40, 0x0 ;  /* 0x000000000000781c */ /* 0x000fe20003fce818 */
[----:B------:R-:W2:Y:S01]  /*99a0*/  SHFL.BFLY PT, R6, R168, 0x2, 0x1f ;  /* 0x0c401f00a8067f89 */ /* 0x000ea200000e0000 */
[----:B------:R-:W-:Y:S01]  /*99b0*/  PLOP3.LUT P5, PT, PT, PT, UP0, 0x40, 0x0 ;  /* 0x000000000000781c */ /* 0x000fe20003fae808 */
[----:B------:R-:W-:Y:S01]  /*99c0*/  UISETP.NE.AND UP1, UPT, UR26, URZ, UPT ;  /* 0x0000003f1a00728c */ /* 0x000fe2000bf25270 */
[C---:B------:R-:W-:Y:S01]  /*99d0*/  ISETP.GT.AND P6, PT, R0.reuse, 0x9, P6 ;  /* 0x000000090000780c */ /* 0x040fe200037c4270 */
[----:B------:R-:W-:Y:S01]  /*99e0*/  UISETP.NE.AND UP0, UPT, UR25, URZ, UPT ;  /* 0x0000003f1900728c */ /* 0x000fe2000bf05270 */
[----:B------:R-:W-:Y:S02]  /*99f0*/  ISETP.GT.AND P5, PT, R0, 0x10, P5 ;  /* 0x000000100000780c */ /* 0x000fe40002fa4270 */
[----:B-1----:R-:W-:Y:S02]  /*9a00*/  FMNMX.FTZ R169, R169, R4, !PT ;  /* 0x00000004a9a97209 */ /* 0x002fe40007810000 */
[----:B------:R-:W-:Y:S02]  /*9a10*/  FMNMX.FTZ R4, R10, R171, !PT ;  /* 0x000000ab0a047209 */ /* 0x000fe40007810000 */
[C---:B------:R-:W-:Y:S01]  /*9a20*/  FSETP.NEU.FTZ.AND P2, PT, R169.reuse, -INF , PT ;  /* 0xff800000a900780b */ /* 0x040fe20003f5d000 */
[----:B------:R-:W-:Y:S01]  /*9a30*/  FMUL.FTZ R173, R169, c[0x0][0x2d0] ;  /* 0x0000b400a9ad7a20 */ /* 0x000fe20000410000 */
[C---:B------:R-:W-:Y:S02]  /*9a40*/  ISETP.LT.OR P6, PT, R2.reuse, 0xa, P6 ;  /* 0x0000000a0200780c */ /* 0x040fe400037c1670 */
[----:B------:R-:W-:Y:S02]  /*9a50*/  ISETP.LT.OR P5, PT, R2, 0x11, P5 ;  /* 0x000000110200780c */ /* 0x000fe40002fa1670 */
[----:B------:R-:W-:Y:S02]  /*9a60*/  FSEL R173, R173, RZ, P2 ;  /* 0x000000ffadad7208 */ /* 0x000fe40001000000 */
[----:B------:R-:W-:Y:S02]  /*9a70*/  FSEL R15, R15, -INF , !P6 ;  /* 0xff8000000f0f7808 */ /* 0x000fe40007000000 */
[----:B------:R-:W-:Y:S01]  /*9a80*/  FMNMX.FTZ R167, R249, R167, !PT ;  /* 0x000000a7f9a77209 */ /* 0x000fe20007810000 */
[--C-:B------:R-:W-:Y:S01]  /*9a90*/  FFMA.FTZ R3, R175, c[0x0][0x2d0], -R173.reuse ;  /* 0x0000b400af037a23 */ /* 0x100fe200000108ad */
[----:B------:R-:W-:Y:S02]  /*9aa0*/  FSEL R200, R26, -INF , !P5 ;  /* 0xff8000001ac87808 */ /* 0x000fe40006800000 */
[----:B--2---:R-:W-:Y:S01]  /*9ab0*/  FMNMX.FTZ R168, R168, R6, !PT ;  /* 0x00000006a8a87209 */ /* 0x004fe20007810000 */
[----:B------:R1:W-:Y:S01]  /*9ac0*/  MUFU.EX2 R250, R3 ;  /* 0x0000000300fa7308 */ /* 0x0003e20000000800 */
[----:B------:R-:W2:Y:S01]  /*9ad0*/  SHFL.BFLY PT, R6, R167, 0x2, 0x1f ;  /* 0x0c401f00a7067f89 */ /* 0x000ea200000e0000 */
[----:B------:R-:W-:Y:S02]  /*9ae0*/  PLOP3.LUT P1, PT, PT, PT, UP6, 0x40, 0x0 ;  /* 0x000000000000781c */ /* 0x000fe40003f2e868 */
[----:B------:R-:W-:Y:S02]  /*9af0*/  PLOP3.LUT P0, PT, PT, PT, UP5, 0x40, 0x0 ;  /* 0x000000000000781c */ /* 0x000fe40003f0e858 */
[C---:B------:R-:W-:Y:S02]  /*9b00*/  ISETP.GT.AND P6, PT, R0.reuse, 0x11, P1 ;  /* 0x000000110000780c */ /* 0x040fe40000fc4270 */
[----:B------:R-:W-:Y:S01]  /*9b10*/  ISETP.GT.AND P0, PT, R0, 0x18, P0 ;  /* 0x000000180000780c */ /* 0x000fe20000704270 */
[----:B------:R-:W3:Y:S01]  /*9b20*/  SHFL.BFLY PT, R7, R168, 0x1, 0x1f ;  /* 0x0c201f00a8077f89 */ /* 0x000ee200000e0000 */
[C---:B------:R-:W-:Y:S02]  /*9b30*/  ISETP.LT.OR P6, PT, R2.reuse, 0x12, P6 ;  /* 0x000000120200780c */ /* 0x040fe400037c1670 */
[----:B------:R-:W-:Y:S02]  /*9b40*/  PLOP3.LUT P1, PT, PT, PT, UP4, 0x40, 0x0 ;  /* 0x000000000000781c */ /* 0x000fe40003f2e848 */
[----:B------:R-:W-:Y:S02]  /*9b50*/  FSEL R202, R27, -INF , !P6 ;  /* 0xff8000001bca7808 */ /* 0x000fe40007000000 */
[----:B------:R-:W-:Y:S02]  /*9b60*/  ISETP.LT.OR P0, PT, R2, 0x19, P0 ;  /* 0x000000190200780c */ /* 0x000fe40000701670 */
[----:B------:R-:W-:Y:S02]  /*9b70*/  ISETP.GT.AND P1, PT, R0, 0x19, P1 ;  /* 0x000000190000780c */ /* 0x000fe40000f24270 */
[----:B------:R-:W-:Y:S02]  /*9b80*/  PLOP3.LUT P5, PT, PT, PT, UP3, 0x40, 0x0 ;  /* 0x000000000000781c */ /* 0x000fe40003fae838 */
[----:B------:R-:W-:Y:S01]  /*9b90*/  FSEL R204, R30, -INF , !P0 ;  /* 0xff8000001ecc7808 */ /* 0x000fe20004000000 */
[--C-:B-1----:R-:W-:Y:S01]  /*9ba0*/  FFMA.FTZ R3, R5, c[0x0][0x2d0], -R173.reuse ;  /* 0x0000b40005037a23 */ /* 0x102fe200000108ad */
[----:B------:R-:W-:Y:S02]  /*9bb0*/  ISETP.LT.OR P1, PT, R2, 0x1a, P1 ;  /* 0x0000001a0200780c */ /* 0x000fe40000f21670 */
[----:B--2---:R-:W-:Y:S01]  /*9bc0*/  FMNMX.FTZ R167, R167, R6, !PT ;  /* 0x00000006a7a77209 */ /* 0x004fe20007810000 */
[----:B------:R1:W2:Y:S01]  /*9bd0*/  MUFU.EX2 R251, R3 ;  /* 0x0000000300fb7308 */ /* 0x0002a20000000800 */
[----:B------:R-:W-:Y:S02]  /*9be0*/  ISETP.GT.AND P0, PT, R0, 0x20, P5 ;  /* 0x000000200000780c */ /* 0x000fe40002f04270 */
[----:B------:R-:W-:Y:S01]  /*9bf0*/  PLOP3.LUT P6, PT, PT, PT, UP2, 0x40, 0x0 ;  /* 0x000000000000781c */ /* 0x000fe20003fce828 */
[----:B------:R-:W4:Y:S01]  /*9c00*/  SHFL.BFLY PT, R5, R167, 0x1, 0x1f ;  /* 0x0c201f00a7057f89 */ /* 0x000f2200000e0000 */
[----:B---3--:R-:W-:Y:S02]  /*9c10*/  FMNMX.FTZ R168, R168, R7, !PT ;  /* 0x00000007a8a87209 */ /* 0x008fe40007810000 */
[----:B------:R-:W-:Y:S02]  /*9c20*/  FSEL R207, R31, -INF , !P1 ;  /* 0xff8000001fcf7808 */ /* 0x000fe40004800000 */
[----:B------:R-:W-:Y:S01]  /*9c30*/  ISETP.LT.OR P0, PT, R2, 0x21, P0 ;  /* 0x000000210200780c */ /* 0x000fe20000701670 */
[----:B------:R-:W-:Y:S01]  /*9c40*/  FMUL.FTZ R174, R168, c[0x0][0x2d0] ;  /* 0x0000b400a8ae7a20 */ /* 0x000fe20000410000 */
[----:B------:R-:W-:Y:S02]  /*9c50*/  ISETP.GT.AND P6, PT, R0, 0x21, P6 ;  /* 0x000000210000780c */ /* 0x000fe400037c4270 */
[----:B------:R-:W-:Y:S02]  /*9c60*/  FSETP.NEU.FTZ.AND P1, PT, R168, -INF , PT ;  /* 0xff800000a800780b */ /* 0x000fe40003f3d000 */
[----:B------:R-:W-:Y:S02]  /*9c70*/  FSEL R213, R42, -INF , !P0 ;  /* 0xff8000002ad57808 */ /* 0x000fe40004000000 */
[----:B------:R-:W-:Y:S02]  /*9c80*/  ISETP.LT.OR P6, PT, R2, 0x22, P6 ;  /* 0x000000220200780c */ /* 0x000fe400037c1670 */
[----:B------:R-:W-:Y:S02]  /*9c90*/  PLOP3.LUT P5, PT, PT, PT, UP1, 0x40, 0x0 ;  /* 0x000000000000781c */ /* 0x000fe40003fae818 */
[----:B------:R-:W-:Y:S01]  /*9ca0*/  PLOP3.LUT P0, PT, PT, PT, UP0, 0x40, 0x0 ;  /* 0x000000000000781c */ /* 0x000fe20003f0e808 */
[----:B------:R-:W-:Y:S01]  /*9cb0*/  UISETP.GT.AND UP0, UPT, UR13, UR22, UPT ;  /* 0x000000160d00728c */ /* 0x000fe2000bf04270 */
[----:B------:R-:W-:Y:S01]  /*9cc0*/  FSEL R174, R174, RZ, P1 ;  /* 0x000000ffaeae7208 */ /* 0x000fe20000800000 */
[----:B------:R-:W-:Y:S01]  /*9cd0*/  UIADD3 UR13, UR13, -0x1, URZ ;  /* 0xffffffff0d0d7890 */ /* 0x000fe2000fffe03f */
[----:B-1----:R-:W-:Y:S01]  /*9ce0*/  FMNMX.FTZ R3, R11, R4, !PT ;  /* 0x000000040b037209 */ /* 0x002fe20007810000 */
[--C-:B------:R-:W-:Y:S01]  /*9cf0*/  FFMA.FTZ R4, R16, c[0x0][0x2d0], -R173.reuse ;  /* 0x0000b40010047a23 */ /* 0x100fe200000108ad */
[----:B------:R-:W-:Y:S02]  /*9d00*/  FSEL R212, R43, -INF , !P6 ;  /* 0xff8000002bd47808 */ /* 0x000fe40007000000 */
[----:B------:R-:W-:Y:S01]  /*9d10*/  FMNMX.FTZ R3, R14, R3, !PT ;  /* 0x000000030e037209 */ /* 0x000fe20007810000 */
[----:B------:R1:W-:Y:S01]  /*9d20*/  MUFU.EX2 R49, R4 ;  /* 0x0000000400317308 */ /* 0x0003e20000000800 */
[C---:B------:R-:W-:Y:S02]  /*9d30*/  ISETP.GT.AND P5, PT, R0.reuse, 0x28, P5 ;  /* 0x000000280000780c */ /* 0x040fe40002fa4270 */
[----:B------:R-:W-:Y:S02]  /*9d40*/  FMNMX.FTZ R3, R15, R3, !PT ;  /* 0x000000030f037209 */ /* 0x000fe40007810000 */
[----:B------:R-:W-:Y:S01]  /*9d50*/  ISETP.GT.AND P0, PT, R0, 0x29, P0 ;  /* 0x000000290000780c */ /* 0x000fe20000704270 */
[--C-:B------:R-:W-:Y:S01]  /*9d60*/  FFMA.FTZ R0, R193, c[0x0][0x2d0], -R174.reuse ;  /* 0x0000b400c1007a23 */ /* 0x100fe200000108ae */
[C---:B------:R-:W-:Y:S02]  /*9d70*/  ISETP.LT.OR P5, PT, R2.reuse, 0x29, P5 ;  /* 0x000000290200780c */ /* 0x040fe40002fa1670 */
[----:B------:R-:W-:Y:S01]  /*9d80*/  ISETP.LT.OR P0, PT, R2, 0x2a, P0 ;  /* 0x0000002a0200780c */ /* 0x000fe20000701670 */
[----:B------:R-:W-:Y:S01]  /*9d90*/  MUFU.EX2 R28, R0 ;  /* 0x00000000001c7308 */ /* 0x000fe20000000800 */
[----:B----4-:R-:W-:Y:S02]  /*9da0*/  FMNMX.FTZ R167, R167, R5, !PT ;  /* 0x00000005a7a77209 */ /* 0x010fe40007810000 */
[----:B------:R-:W-:Y:S02]  /*9db0*/  FSEL R172, R47, -INF , !P0 ;  /* 0xff8000002fac7808 */ /* 0x000fe40004000000 */
[C---:B------:R-:W-:Y:S01]  /*9dc0*/  FSETP.NEU.FTZ.AND P0, PT, R167.reuse, -INF , PT ;  /* 0xff800000a700780b */ /* 0x040fe20003f1d000 */
[----:B------:R-:W-:Y:S01]  /*9dd0*/  FMUL.FTZ R175, R167, c[0x0][0x2d0] ;  /* 0x0000b400a7af7a20 */ /* 0x000fe20000410000 */
[----:B------:R-:W-:Y:S04]  /*9de0*/  FSEL R214, R46, -INF , !P5 ;  /* 0xff8000002ed67808 */ /* 0x000fe80006800000 */
[----:B------:R-:W-:Y:S02]  /*9df0*/  FSEL R175, R175, RZ, P0 ;  /* 0x000000ffafaf7208 */ /* 0x000fe40000000000 */
[----:B-1----:R-:W-:Y:S01]  /*9e00*/  FMNMX.FTZ R4, R200, R3, !PT ;  /* 0x00000003c8047209 */ /* 0x002fe20007810000 */
[----:B------:R-:W-:Y:S03]  /*9e10*/  FFMA.FTZ R3, R17, c[0x0][0x2d0], -R173 ;  /* 0x0000b40011037a23 */ /* 0x000fe600000108ad */
[----:B------:R-:W-:Y:S01]  /*9e20*/  FMNMX.FTZ R4, R202, R4, !PT ;  /* 0x00000004ca047209 */ /* 0x000fe20007810000 */
[----:B------:R1:W3:Y:S03]  /*9e30*/  MUFU.EX2 R32, R3 ;  /* 0x0000000300207308 */ /* 0x0002e60000000800 */
[----:B-1----:R-:W-:Y:S01]  /*9e40*/  FMNMX.FTZ R3, R204, R4, !PT ;  /* 0x00000004cc037209 */ /* 0x002fe20007810000 */
[--C-:B------:R-:W-:Y:S01]  /*9e50*/  FFMA.FTZ R4, R192, c[0x0][0x2d0], -R174.reuse ;  /* 0x0000b400c0047a23 */ /* 0x100fe200000108ae */
[----:B--2---:R-:W-:Y:S02]  /*9e60*/  F2FP.PACK_AB R192, R251, R250 ;  /* 0x000000fafbc0723e */ /* 0x004fe400000000ff */
[----:B------:R-:W-:Y:S03]  /*9e70*/  FMNMX.FTZ R3, R207, R3, !PT ;  /* 0x00000003cf037209 */ /* 0x000fe60007810000 */
[----:B------:R1:W2:Y:S01]  /*9e80*/  MUFU.EX2 R51, R4 ;  /* 0x0000000400337308 */ /* 0x0002a20000000800 */
[----:B---3--:R-:W-:Y:S02]  /*9e90*/  F2FP.PACK_AB R194, R32, R49 ;  /* 0x0000003120c2723e */ /* 0x008fe400000000ff */
[----:B------:R-:W-:Y:S04]  /*9ea0*/  FMNMX.FTZ R3, R213, R3, !PT ;  /* 0x00000003d5037209 */ /* 0x000fe80007810000 */
[----:B------:R-:W-:Y:S01]  /*9eb0*/  FMNMX.FTZ R2, R212, R3, !PT ;  /* 0x00000003d4027209 */ /* 0x000fe20007810000 */
[--C-:B------:R-:W-:Y:S03]  /*9ec0*/  FFMA.FTZ R3, R19, c[0x0][0x2d0], -R174.reuse ;  /* 0x0000b40013037a23 */ /* 0x100fe600000108ae */
[----:B------:R-:W-:Y:S01]  /*9ed0*/  FMNMX.FTZ R0, R214, R2, !PT ;  /* 0x00000002d6007209 */ /* 0x000fe20007810000 */
[----:B------:R3:W-:Y:S01]  /*9ee0*/  MUFU.EX2 R48, R3 ;  /* 0x0000000300307308 */ /* 0x0007e20000000800 */
[----:B------:R-:W-:Y:S02]  /*9ef0*/  FFMA.FTZ R2, R18, c[0x0][0x2d0], -R174 ;  /* 0x0000b40012027a23 */ /* 0x000fe400000108ae */
[----:B------:R-:W-:Y:S07]  /*9f00*/  FMNMX.FTZ R0, R172, R0, !PT ;  /* 0x00000000ac007209 */ /* 0x000fee0007810000 */
[----:B------:R4:W5:Y:S01]  /*9f10*/  MUFU.EX2 R29, R2 ;  /* 0x00000002001d7308 */ /* 0x0009620000000800 */
[--C-:B-1----:R-:W-:Y:S01]  /*9f20*/  FFMA.FTZ R4, R12, c[0x0][0x2d0], -R175.reuse ;  /* 0x0000b4000c047a23 */ /* 0x102fe200000108af */
[----:B--2---:R-:W-:Y:S08]  /*9f30*/  F2FP.PACK_AB R193, R28, R51 ;  /* 0x000000331cc1723e */ /* 0x004ff000000000ff */
[----:B------:R-:W-:Y:S01]  /*9f40*/  MUFU.EX2 R20, R4 ;  /* 0x0000000400147308 */ /* 0x000fe20000000800 */
[--C-:B---3--:R-:W-:Y:S09]  /*9f50*/  FFMA.FTZ R3, R8, c[0x0][0x2d0], -R175.reuse ;  /* 0x0000b40008037a23 */ /* 0x108ff200000108af */
[----:B------:R1:W-:Y:S01]  /*9f60*/  MUFU.EX2 R24, R3 ;  /* 0x0000000300187308 */ /* 0x0003e20000000800 */
[----:B----4-:R-:W2:Y:S01]  /*9f70*/  SHFL.BFLY PT, R2, R0, 0x2, 0x1f ;  /* 0x0c401f0000027f89 */ /* 0x010ea200000e0000 */
[----:B-----5:R-:W-:Y:S01]  /*9f80*/  F2FP.PACK_AB R195, R48, R29 ;  /* 0x0000001d30c3723e */ /* 0x020fe200000000ff */
[--C-:B-1----:R-:W-:Y:S07]  /*9f90*/  FFMA.FTZ R3, R9, c[0x0][0x2d0], -R175.reuse ;  /* 0x0000b40009037a23 */ /* 0x102fee00000108af */
[----:B------:R2:W-:Y:S02]  /*9fa0*/  MUFU.EX2 R25, R3 ;  /* 0x0000000300197308 */ /* 0x0005e40000000800 */
[----:B--2---:R-:W-:Y:S01]  /*9fb0*/  FMNMX.FTZ R3, R0, R2, !PT ;  /* 0x0000000200037209 */ /* 0x004fe20007810000 */
[----:B------:R-:W-:Y:S01]  /*9fc0*/  FFMA.FTZ R2, R13, c[0x0][0x2d0], -R175 ;  /* 0x0000b4000d027a23 */ /* 0x000fe200000108af */
[----:B------:R-:W-:Y:S06]  /*9fd0*/  FSEL R0, R169, RZ, P2 ;  /* 0x000000ffa9007208 */ /* 0x000fec0001000000 */
        /* <DEDUP_REMOVED lines=14> */
[----:B------:R-:W-:Y:S01]  /*a0c0*/  FMUL.FTZ R5, R165, R177 ;  /* 0x000000b1a5057220 */ /* 0x000fe20000410000 */
[----:B------:R-:W-:Y:S01]  /*a0d0*/  F2FP.PACK_AB R176, R25, R24 ;  /* 0x0000001819b0723e */ /* 0x000fe200000000ff */
[----:B------:R-:W-:Y:S01]  /*a0e0*/  FADD.FTZ R0, -R0, R170 ;  /* 0x000000aa00007221 */ /* 0x000fe20000010100 */
[----:B------:R-:W-:Y:S01]  /*a0f0*/  FSEL R166, R166, RZ, P0 ;  /* 0x000000ffa6a67208 */ /* 0x000fe20000000000 */
[----:B------:R-:W-:Y:S01]  /*a100*/  FMUL.FTZ R16, R165, R188 ;  /* 0x000000bca5107220 */ /* 0x000fe20000410000 */
[----:B------:R-:W-:Y:S01]  /*a110*/  MOV R170, R20 ;  /* 0x0000001400aa7202 */ /* 0x000fe20000000f00 */
[----:B------:R-:W-:Y:S01]  /*a120*/  FMUL.FTZ R0, R0, c[0x0][0x2d0] ;  /* 0x0000b40000007a20 */ /* 0x000fe20000410000 */
[----:B------:R-:W2:Y:S01]  /*a130*/  LDSM.16.MT88.4 R20, [R225+0x2080] ;  /* 0x00208000e114783b */ /* 0x000ea20000004200 */
[--C-:B------:R-:W-:Y:S02]  /*a140*/  FFMA.FTZ R10, R10, c[0x0][0x2d0], -R166.reuse ;  /* 0x0000b4000a0a7a23 */ /* 0x100fe400000108a6 */
[----:B------:R3:W4:Y:S01]  /*a150*/  MUFU.EX2 R2, R0 ;  /* 0x0000000000027308 */ /* 0x0007220000000800 */
[--C-:B------:R-:W-:Y:S02]  /*a160*/  FFMA.FTZ R14, R14, c[0x0][0x2d0], -R166.reuse ;  /* 0x0000b4000e0e7a23 */ /* 0x100fe400000108a6 */
[--C-:B------:R-:W-:Y:S02]  /*a170*/  FFMA.FTZ R15, R15, c[0x0][0x2d0], -R166.reuse ;  /* 0x0000b4000f0f7a23 */ /* 0x100fe400000108a6 */
[C---:B------:R-:W-:Y:S02]  /*a180*/  FMUL.FTZ R17, R165.reuse, R189 ;  /* 0x000000bda5117220 */ /* 0x040fe40000410000 */
[C---:B------:R-:W-:Y:S02]  /*a190*/  FMUL.FTZ R33, R165.reuse, R145 ;  /* 0x00000091a5217220 */ /* 0x040fe40000410000 */
[C---:B------:R-:W-:Y:S01]  /*a1a0*/  FMUL.FTZ R52, R165.reuse, R52 ;  /* 0x00000034a5347220 */ /* 0x040fe20000410000 */
[----:B------:R-:W-:Y:S01]  /*a1b0*/  MUFU.EX2 R218, R10 ;  /* 0x0000000a00da7308 */ /* 0x000fe20000000800 */
[----:B------:R-:W-:Y:S02]  /*a1c0*/  FMUL.FTZ R53, R165, R53 ;  /* 0x00000035a5357220 */ /* 0x000fe40000410000 */
[----:B-1----:R-:W-:Y:S01]  /*a1d0*/  FMUL.FTZ R6, R164, R178 ;  /* 0x000000b2a4067220 */ /* 0x002fe20000410000 */
[----:B------:R-:W-:Y:S01]  /*a1e0*/  F2FP.PACK_AB R178, R50, R170 ;  /* 0x000000aa32b2723e */ /* 0x000fe200000000ff */
[C---:B------:R-:W-:Y:S02]  /*a1f0*/  FMUL.FTZ R7, R164.reuse, R179 ;  /* 0x000000b3a4077220 */ /* 0x040fe40000410000 */
[C---:B------:R-:W-:Y:S02]  /*a200*/  FMUL.FTZ R34, R164.reuse, R146 ;  /* 0x00000092a4227220 */ /* 0x040fe40000410000 */
[C---:B------:R-:W-:Y:S01]  /*a210*/  FMUL.FTZ R35, R164.reuse, R147 ;  /* 0x00000093a4237220 */ /* 0x040fe20000410000 */
[----:B------:R-:W-:Y:S01]  /*a220*/  MUFU.EX2 R220, R14 ;  /* 0x0000000e00dc7308 */ /* 0x000fe20000000800 */
[C---:B------:R-:W-:Y:S01]  /*a230*/  FMUL.FTZ R18, R164.reuse, R190 ;  /* 0x000000bea4127220 */ /* 0x040fe20000410000 */
[----:B------:R-:W-:Y:S01]  /*a240*/  MOV R190, R25 ;  /* 0x0000001900be7202 */ /* 0x000fe20000000f00 */
[----:B------:R-:W-:Y:S01]  /*a250*/  FMUL.FTZ R19, R164, R191 ;  /* 0x000000bfa4137220 */ /* 0x000fe20000410000 */
[----:B------:R-:W-:Y:S01]  /*a260*/  MOV R191, R24 ;  /* 0x0000001800bf7202 */ /* 0x000fe20000000f00 */
[----:B---3--:R-:W-:Y:S02]  /*a270*/  FFMA.FTZ R0, R11, c[0x0][0x2d0], -R166 ;  /* 0x0000b4000b007a23 */ /* 0x008fe400000108a6 */
[C---:B----4-:R-:W-:Y:S02]  /*a280*/  FMUL.FTZ R24, R2.reuse, R136 ;  /* 0x0000008802187220 */ /* 0x050fe40000410000 */
[C---:B------:R-:W-:Y:S01]  /*a290*/  FMUL.FTZ R25, R2.reuse, R137 ;  /* 0x0000008902197220 */ /* 0x040fe20000410000 */
[----:B------:R1:W3:Y:S01]  /*a2a0*/  MUFU.EX2 R219, R0 ;  /* 0x0000000000db7308 */ /* 0x0002e20000000800 */
[C---:B------:R-:W-:Y:S02]  /*a2b0*/  FMUL.FTZ R40, R2.reuse, R152 ;  /* 0x0000009802287220 */ /* 0x040fe40000410000 */
[C---:B------:R-:W-:Y:S02]  /*a2c0*/  FMUL.FTZ R41, R2.reuse, R153 ;  /* 0x0000009902297220 */ /* 0x040fe40000410000 */
[C---:B------:R-:W-:Y:S01]  /*a2d0*/  FMUL.FTZ R13, R2.reuse, R185 ;  /* 0x000000b9020d7220 */ /* 0x040fe20000410000 */
[-C--:B--2---:R-:W-:Y:S01]  /*a2e0*/  HMMA.16816.F32 R4, R192, R20.reuse, R4 ;  /* 0x00000014c004723c */ /* 0x084fe20000001804 */
[C---:B------:R-:W-:Y:S01]  /*a2f0*/  FMUL.FTZ R8, R2.reuse, R180 ;  /* 0x000000b402087220 */ /* 0x040fe20000410000 */
[----:B------:R-:W-:Y:S02]  /*a300*/  MOV R180, R48 ;  /* 0x0000003000b47202 */ /* 0x000fe40000000f00 */
[----:B------:R-:W2:Y:S01]  /*a310*/  MUFU.EX2 R222, R15 ;  /* 0x0000000f00de7308 */ /* 0x000ea20000000800 */
[C---:B------:R-:W-:Y:S01]  /*a320*/  FMUL.FTZ R9, R2.reuse, R181 ;  /* 0x000000b502097220 */ /* 0x040fe20000410000 */
[----:B------:R-:W-:Y:S01]  /*a330*/  MOV R181, R32 ;  /* 0x0000002000b57202 */ /* 0x000fe20000000f00 */
[C---:B------:R-:W-:Y:S02]  /*a340*/  FMUL.FTZ R12, R2.reuse, R184 ;  /* 0x000000b8020c7220 */ /* 0x040fe40000410000 */
[C---:B------:R-:W-:Y:S02]  /*a350*/  FMUL.FTZ R32, R165.reuse, R144 ;  /* 0x00000090a5207220 */ /* 0x040fe40000410000 */
[----:B------:R-:W-:Y:S01]  /*a360*/  LDSM.16.MT88.4 R144, [R226+0x2880] ;  /* 0x00288000e290783b */ /* 0x000fe20000004200 */
[C---:B------:R-:W-:Y:S01]  /*a370*/  FMUL.FTZ R44, R2.reuse, R156 ;  /* 0x0000009c022c7220 */ /* 0x040fe20000410000 */
[----:B------:R-:W-:Y:S01]  /*a380*/  MOV R156, R51 ;  /* 0x00000033009c7202 */ /* 0x000fe20000000f00 */
[----:B------:R-:W-:Y:S01]  /*a390*/  FMUL.FTZ R45, R2, R157 ;  /* 0x0000009d022d7220 */ /* 0x000fe20000410000 */
[----:B------:R-:W-:Y:S01]  /*a3a0*/  MOV R157, R250 ;  /* 0x000000fa009d7202 */ /* 0x000fe20000000f00 */
[----:B------:R-:W-:Y:S01]  /*a3b0*/  FMUL.FTZ R48, R165, R160 ;  /* 0x000000a0a5307220 */ /* 0x000fe20000410000 */
[----:B-1----:R-:W-:Y:S01]  /*a3c0*/  FSEL R0, R3, RZ, P0 ;  /* 0x000000ff03007208 */ /* 0x002fe20000000000 */
[C---:B------:R-:W-:Y:S01]  /*a3d0*/  FMUL.FTZ R51, R164.reuse, R163 ;  /* 0x000000a3a4337220 */ /* 0x040fe20000410000 */
[----:B---3--:R-:W-:Y:S01]  /*a3e0*/  F2FP.PACK_AB R177, R219, R218 ;  /* 0x000000dadbb1723e */ /* 0x008fe200000000ff */
[----:B------:R-:W-:Y:S01]  /*a3f0*/  FMUL.FTZ R54, R164, R54 ;  /* 0x00000036a4367220 */ /* 0x000fe20000410000 */
[----:B------:R-:W-:Y:S01]  /*a400*/  PLOP3.LUT P0, PT, PT, PT, UP0, 0x80, 0x0 ;  /* 0x000000000000781c */ /* 0x000fe20003f0f008 */
[----:B------:R-:W-:Y:S02]  /*a410*/  FADD.FTZ R0, -R0, R171 ;  /* 0x000000ab00007221 */ /* 0x000fe40000010100 */
[----:B------:R-:W-:Y:S02]  /*a420*/  FMUL.FTZ R55, R164, R55 ;  /* 0x00000037a4377220 */ /* 0x000fe40000410000 */
[----:B------:R-:W-:Y:S01]  /*a430*/  FMUL.FTZ R0, R0, c[0x0][0x2d0] ;  /* 0x0000b40000007a20 */ /* 0x000fe20000410000 */
[----:B--2---:R-:W-:Y:S01]  /*a440*/  F2FP.PACK_AB R179, R222, R220 ;  /* 0x000000dcdeb3723e */ /* 0x004fe200000000ff */
[C---:B------:R-:W-:Y:S02]  /*a450*/  FMUL.FTZ R56, R2.reuse, R56 ;  /* 0x0000003802387220 */ /* 0x040fe40000410000 */
[C---:B------:R-:W-:Y:S02]  /*a460*/  FMUL.FTZ R57, R2.reuse, R57 ;  /* 0x0000003902397220 */ /* 0x040fe40000410000 */
[----:B------:R-:W1:Y:S01]  /*a470*/  MUFU.EX2 R0, R0 ;  /* 0x0000000000007308 */ /* 0x000e620000000800 */
        /* <DEDUP_REMOVED lines=19> */
[C---:B------:R-:W-:Y:S01]  /*a5b0*/  HMMA.16816.F32 R8, R176.reuse, R20, R8 ;  /* 0x00000014b008723c */ /* 0x040fe20000001808 */
[C---:B------:R-:W-:Y:S02]  /*a5c0*/  FMUL.FTZ R14, R0.reuse, R186 ;  /* 0x000000ba000e7220 */ /* 0x040fe40000410000 */
[----:B------:R-:W-:Y:S01]  /*a5d0*/  FMUL.FTZ R15, R0, R187 ;  /* 0x000000bb000f7220 */ /* 0x000fe20000410000 */
[----:B------:R-:W-:Y:S01]  /*a5e0*/  MOV R187, R49 ;  /* 0x0000003100bb7202 */ /* 0x000fe20000000f00 */
[----:B------:R-:W-:Y:S02]  /*a5f0*/  FMUL.FTZ R29, R2, R141 ;  /* 0x0000008d021d7220 */ /* 0x000fe40000410000 */
[C---:B------:R-:W-:Y:S02]  /*a600*/  FMUL.FTZ R20, R165.reuse, R132 ;  /* 0x00000084a5147220 */ /* 0x040fe40000410000 */
[----:B------:R-:W-:Y:S01]  /*a610*/  FMUL.FTZ R21, R165, R133 ;  /* 0x00000085a5157220 */ /* 0x000fe20000410000 */
[-C--:B------:R-:W-:Y:S02]  /*a620*/  HMMA.16816.F32 R12, R176, R22.reuse, R12 ;  /* 0x00000016b00c723c */ /* 0x080fe4000000180c */
[C---:B------:R-:W-:Y:S02]  /*a630*/  FMUL.FTZ R30, R0.reuse, R142 ;  /* 0x0000008e001e7220 */ /* 0x040fe40000410000 */
[C---:B------:R-:W-:Y:S02]  /*a640*/  FMUL.FTZ R31, R0.reuse, R143 ;  /* 0x0000008f001f7220 */ /* 0x040fe40000410000 */
[----:B------:R-:W-:Y:S02]  /*a650*/  FMUL.FTZ R42, R0, R154 ;  /* 0x0000009a002a7220 */ /* 0x000fe40000410000 */
[C---:B------:R-:W-:Y:S01]  /*a660*/  HMMA.16816.F32 R16, R192.reuse, R22, R16 ;  /* 0x00000016c010723c */ /* 0x040fe20000001810 */
[----:B------:R-:W-:Y:S03]  /*a670*/  FMUL.FTZ R28, R2, R140 ;  /* 0x0000008c021c7220 */ /* 0x000fe60000410000 */
[C---:B------:R-:W-:Y:S02]  /*a680*/  FMUL.FTZ R43, R0.reuse, R155 ;  /* 0x0000009b002b7220 */ /* 0x040fe40000410000 */
[----:B------:R-:W-:Y:S01]  /*a690*/  FMUL.FTZ R46, R0, R158 ;  /* 0x0000009e002e7220 */ /* 0x000fe20000410000 */
[----:B------:R-:W-:Y:S01]  /*a6a0*/  LDSM.16.MT88.4 R152, [R227+0x2880] ;  /* 0x00288000e398783b */ /* 0x000fe20000004200 */
[C---:B------:R-:W-:Y:S01]  /*a6b0*/  FMUL.FTZ R22, R164.reuse, R134 ;  /* 0x00000086a4167220 */ /* 0x040fe20000410000 */
[----:B------:R-:W-:Y:S03]  /*a6c0*/  MOV R158, R251 ;  /* 0x000000fb009e7202 */ /* 0x000fe60000000f00 */
[----:B------:R-:W-:Y:S02]  /*a6d0*/  FMUL.FTZ R23, R164, R135 ;  /* 0x00000087a4177220 */ /* 0x000fe40000410000 */
[--C-:B------:R-:W-:Y:S01]  /*a6e0*/  FFMA.FTZ R140, R197, c[0x0][0x2d0], -R173.reuse ;  /* 0x0000b400c58c7a23 */ /* 0x100fe200000108ad */
[----:B------:R-:W1:Y:S01]  /*a6f0*/  LDSM.16.MT88.4 R132, [R228+0x2080] ;  /* 0x00208000e484783b */ /* 0x000e620000004200 */
[----:B------:R-:W-:Y:S01]  /*a700*/  FMUL.FTZ R47, R0, R159 ;  /* 0x0000009f002f7220 */ /* 0x000fe20000410000 */
[----:B------:R-:W-:Y:S01]  /*a710*/  MOV R159, R50 ;  /* 0x00000032009f7202 */ /* 0x000fe20000000f00 */
[----:B------:R2:W-:Y:S01]  /*a720*/  MUFU.EX2 R189, R140 ;  /* 0x0000008c00bd7308 */ /* 0x0005e20000000800 */
[-C--:B------:R-:W-:Y:S01]  /*a730*/  HMMA.16816.F32 R20, R192, R36.reuse, R20 ;  /* 0x00000024c014723c */ /* 0x080fe20000001814 */
[C---:B------:R-:W-:Y:S02]  /*a740*/  FMUL.FTZ R49, R165.reuse, R161 ;  /* 0x000000a1a5317220 */ /* 0x040fe40000410000 */
[----:B------:R-:W-:Y:S02]  /*a750*/  FMUL.FTZ R50, R164, R162 ;  /* 0x000000a2a4327220 */ /* 0x000fe40000410000 */
[C---:B------:R-:W-:Y:S02]  /*a760*/  FMUL.FTZ R58, R0.reuse, R58 ;  /* 0x0000003a003a7220 */ /* 0x040fe40000410000 */
[C---:B------:R-:W-:Y:S01]  /*a770*/  FMUL.FTZ R59, R0.reuse, R59 ;  /* 0x0000003b003b7220 */ /* 0x040fe20000410000 */
[C---:B------:R-:W-:Y:S01]  /*a780*/  HMMA.16816.F32 R24, R176.reuse, R36, R24 ;  /* 0x00000024b018723c */ /* 0x040fe20000001818 */
[C---:B------:R-:W-:Y:S03]  /*a790*/  FMUL.FTZ R62, R0.reuse, R62 ;  /* 0x0000003e003e7220 */ /* 0x040fe60000410000 */
[C---:B------:R-:W-:Y:S02]  /*a7a0*/  FMUL.FTZ R63, R0.reuse, R63 ;  /* 0x0000003f003f7220 */ /* 0x040fe40000410000 */
[C---:B------:R-:W-:Y:S02]  /*a7b0*/  FMUL.FTZ R74, R0.reuse, R74 ;  /* 0x0000004a004a7220 */ /* 0x040fe40000410000 */
[-C--:B------:R-:W-:Y:S01]  /*a7c0*/  HMMA.16816.F32 R28, R176, R38.reuse, R28 ;  /* 0x00000026b01c723c */ /* 0x080fe2000000181c */
[C---:B------:R-:W-:Y:S03]  /*a7d0*/  FMUL.FTZ R36, R165.reuse, R148 ;  /* 0x00000094a5247220 */ /* 0x040fe60000410000 */
[C---:B------:R-:W-:Y:S02]  /*a7e0*/  FMUL.FTZ R37, R165.reuse, R149 ;  /* 0x00000095a5257220 */ /* 0x040fe40000410000 */
[----:B------:R-:W-:Y:S02]  /*a7f0*/  FMUL.FTZ R75, R0, R75 ;  /* 0x0000004b004b7220 */ /* 0x000fe40000410000 */
[C---:B------:R-:W-:Y:S01]  /*a800*/  HMMA.16816.F32 R32, R192.reuse, R38, R32 ;  /* 0x00000026c020723c */ /* 0x040fe20000001820 */
[C---:B------:R-:W-:Y:S03]  /*a810*/  FMUL.FTZ R76, R2.reuse, R76 ;  /* 0x0000004c024c7220 */ /* 0x040fe60000410000 */
[----:B------:R-:W-:Y:S02]  /*a820*/  FMUL.FTZ R77, R2, R77 ;  /* 0x0000004d024d7220 */ /* 0x000fe40000410000 */
[----:B------:R-:W-:Y:S02]  /*a830*/  FMUL.FTZ R78, R0, R78 ;  /* 0x0000004e004e7220 */ /* 0x000fe40000410000 */
[C---:B------:R-:W-:Y:S04]  /*a840*/  FMUL.FTZ R38, R164.reuse, R150 ;  /* 0x00000096a4267220 */ /* 0x040fe80000410000 */
[----:B------:R-:W-:Y:S02]  /*a850*/  FMUL.FTZ R39, R164, R151 ;  /* 0x00000097a4277220 */ /* 0x000fe40000410000 */
[----:B------:R-:W-:Y:S01]  /*a860*/  LDSM.16.MT88.4 R148, [R228+0x2880] ;  /* 0x00288000e494783b */ /* 0x000fe20000004200 */
[--C-:B--2---:R-:W-:Y:S02]  /*a870*/  FFMA.FTZ R140, R198, c[0x0][0x2d0], -R174.reuse ;  /* 0x0000b400c68c7a23 */ /* 0x104fe400000108ae */
[----:B------:R-:W-:Y:S02]  /*a880*/  FMUL.FTZ R79, R0, R79 ;  /* 0x0000004f004f7220 */ /* 0x000fe40000410000 */
[-C--:B-1----:R-:W-:Y:S01]  /*a890*/  HMMA.16816.F32 R36, R192, R132.reuse, R36 ;  /* 0x00000084c024723c */ /* 0x082fe20000001824 */
[C---:B------:R-:W-:Y:S01]  /*a8a0*/  FMUL.FTZ R80, R165.reuse, R80 ;  /* 0x00000050a5507220 */ /* 0x040fe20000410000 */
[----:B------:R1:W-:Y:S01]  /*a8b0*/  MUFU.EX2 R171, R140 ;  /* 0x0000008c00ab7308 */ /* 0x0003e20000000800 */
[C---:B------:R-:W-:Y:S02]  /*a8c0*/  FMUL.FTZ R81, R165.reuse, R81 ;  /* 0x00000051a5517220 */ /* 0x040fe40000410000 */
[C---:B------:R-:W-:Y:S02]  /*a8d0*/  FMUL.FTZ R82, R164.reuse, R82 ;  /* 0x00000052a4527220 */ /* 0x040fe40000410000 */
[C---:B------:R-:W-:Y:S01]  /*a8e0*/  FMUL.FTZ R83, R164.reuse, R83 ;  /* 0x00000053a4537220 */ /* 0x040fe20000410000 */
[C---:B------:R-:W-:Y:S01]  /*a8f0*/  HMMA.16816.F32 R40, R176.reuse, R132, R40 ;  /* 0x00000084b028723c */ /* 0x040fe20000001828 */
[C---:B------:R-:W-:Y:S03]  /*a900*/  FMUL.FTZ R84, R165.reuse, R84 ;  /* 0x00000054a5547220 */ /* 0x040fe60000410000 */
[C---:B------:R-:W-:Y:S02]  /*a910*/  FMUL.FTZ R85, R165.reuse, R85 ;  /* 0x00000055a5557220 */ /* 0x040fe40000410000 */
[C---:B------:R-:W-:Y:S02]  /*a920*/  FMUL.FTZ R86, R164.reuse, R86 ;  /* 0x00000056a4567220 */ /* 0x040fe40000410000 */
[-C--:B------:R-:W-:Y:S01]  /*a930*/  HMMA.16816.F32 R44, R176, R134.reuse, R44 ;  /* 0x00000086b02c723c */ /* 0x080fe2000000182c */
[----:B------:R-:W-:Y:S03]  /*a940*/  FMUL.FTZ R87, R164, R87 ;  /* 0x00000057a4577220 */ /* 0x000fe60000410000 */
[C---:B------:R-:W-:Y:S02]  /*a950*/  FMUL.FTZ R88, R2.reuse, R88 ;  /* 0x0000005802587220 */ /* 0x040fe40000410000 */
[----:B------:R-:W-:Y:S02]  /*a960*/  FMUL.FTZ R89, R2, R89 ;  /* 0x0000005902597220 */ /* 0x000fe40000410000 */
[C---:B------:R-:W-:Y:S01]  /*a970*/  HMMA.16816.F32 R48, R192.reuse, R134, R48 ;  /* 0x00000086c030723c */ /* 0x040fe20000001830 */
[----:B------:R-:W2:Y:S03]  /*a980*/  LDSM.16.MT88.4 R132, [R225+0x3880] ;  /* 0x00388000e184783b */ /* 0x000ea60000004200 */
[C---:B------:R-:W-:Y:S02]  /*a990*/  FMUL.FTZ R90, R0.reuse, R90 ;  /* 0x0000005a005a7220 */ /* 0x040fe40000410000 */
[----:B------:R-:W-:Y:S02]  /*a9a0*/  FMUL.FTZ R91, R0, R91 ;  /* 0x0000005b005b7220 */ /* 0x000fe40000410000 */
[-C--:B------:R-:W-:Y:S01]  /*a9b0*/  HMMA.16816.F32 R52, R192, R136.reuse, R52 ;  /* 0x00000088c034723c */ /* 0x080fe20000001834 */
[C---:B------:R-:W-:Y:S03]  /*a9c0*/  FMUL.FTZ R92, R2.reuse, R92 ;  /* 0x0000005c025c7220 */ /* 0x040fe60000410000 */
[----:B------:R-:W-:Y:S02]  /*a9d0*/  FMUL.FTZ R93, R2, R93 ;  /* 0x0000005d025d7220 */ /* 0x000fe40000410000 */
[C---:B------:R-:W-:Y:S02]  /*a9e0*/  FMUL.FTZ R94, R0.reuse, R94 ;  /* 0x0000005e005e7220 */ /* 0x040fe40000410000 */
[C---:B------:R-:W-:Y:S01]  /*a9f0*/  HMMA.16816.F32 R56, R176.reuse, R136, R56 ;  /* 0x00000088b038723c */ /* 0x040fe20000001838 */
[----:B------:R-:W-:Y:S03]  /*aa00*/  FMUL.FTZ R95, R0, R95 ;  /* 0x0000005f005f7220 */ /* 0x000fe60000410000 */
[C---:B------:R-:W-:Y:S02]  /*aa10*/  FMUL.FTZ R96, R165.reuse, R96 ;  /* 0x00000060a5607220 */ /* 0x040fe40000410000 */
[----:B------:R-:W-:Y:S02]  /*aa20*/  FMUL.FTZ R97, R165, R97 ;  /* 0x00000061a5617220 */ /* 0x000fe40000410000 */
[-C--:B------:R-:W-:Y:S01]  /*aa30*/  HMMA.16816.F32 R60, R176, R138.reuse, R60 ;  /* 0x0000008ab03c723c */ /* 0x080fe2000000183c */
[--C-:B------:R-:W-:Y:S03]  /*aa40*/  FFMA.FTZ R136, R196, c[0x0][0x2d0], -R173.reuse ;  /* 0x0000b400c4887a23 */ /* 0x100fe600000108ad */
[C---:B------:R-:W-:Y:S01]  /*aa50*/  FMUL.FTZ R98, R164.reuse, R98 ;  /* 0x00000062a4627220 */ /* 0x040fe20000410000 */
[----:B------:R3:W-:Y:S01]  /*aa60*/  MUFU.EX2 R162, R136 ;  /* 0x0000008800a27308 */ /* 0x0007e20000000800 */
[----:B------:R-:W-:Y:S02]  /*aa70*/  FMUL.FTZ R99, R164, R99 ;  /* 0x00000063a4637220 */ /* 0x000fe40000410000 */
[C---:B------:R-:W-:Y:S01]  /*aa80*/  HMMA.16816.F32 R64, R192.reuse, R138, R64 ;  /* 0x0000008ac040723c */ /* 0x040fe20000001840 */
[C---:B------:R-:W-:Y:S03]  /*aa90*/  FMUL.FTZ R104, R2.reuse, R104 ;  /* 0x0000006802687220 */ /* 0x040fe60000410000 */
[----:B------:R-:W-:Y:S02]  /*aaa0*/  FMUL.FTZ R105, R2, R105 ;  /* 0x0000006902697220 */ /* 0x000fe40000410000 */
[C---:B------:R-:W-:Y:S02]  /*aab0*/  FMUL.FTZ R106, R0.reuse, R106 ;  /* 0x0000006a006a7220 */ /* 0x040fe40000410000 */
[----:B------:R-:W-:Y:S01]  /*aac0*/  FMUL.FTZ R107, R0, R107 ;  /* 0x0000006b006b7220 */ /* 0x000fe20000410000 */
[-C--:B--2---:R-:W-:Y:S03]  /*aad0*/  HMMA.16816.F32 R68, R192, R132.reuse, R68 ;  /* 0x00000084c044723c */ /* 0x084fe60000001844 */
[--C-:B-1----:R-:W-:Y:S02]  /*aae0*/  FFMA.FTZ R140, R203, c[0x0][0x2d0], -R173.reuse ;  /* 0x0000b400cb8c7a23 */ /* 0x102fe400000108ad */
[C---:B------:R-:W-:Y:S02]  /*aaf0*/  FMUL.FTZ R108, R2.reuse, R108 ;  /* 0x0000006c026c7220 */ /* 0x040fe40000410000 */
[----:B------:R1:W-:Y:S01]  /*ab00*/  MUFU.EX2 R184, R140 ;  /* 0x0000008c00b87308 */ /* 0x0003e20000000800 */
[C---:B------:R-:W-:Y:S01]  /*ab10*/  HMMA.16816.F32 R72, R176.reuse, R132, R72 ;  /* 0x00000084b048723c */ /* 0x040fe20000001848 */
[----:B------:R-:W-:Y:S01]  /*ab20*/  FMUL.FTZ R109, R2, R109 ;  /* 0x0000006d026d7220 */ /* 0x000fe20000410000 */
[----:B---3--:R-:W2:Y:S02]  /*ab30*/  LDSM.16.MT88.4 R136, [R226+0x3880] ;  /* 0x00388000e288783b */ /* 0x008ea40000004200 */
[C---:B------:R-:W-:Y:S03]  /*ab40*/  FMUL.FTZ R110, R0.reuse, R110 ;  /* 0x0000006e006e7220 */ /* 0x040fe60000410000 */
[--C-:B------:R-:W-:Y:S01]  /*ab50*/  FFMA.FTZ R132, R199, c[0x0][0x2d0], -R174.reuse ;  /* 0x0000b400c7847a23 */ /* 0x100fe200000108ae */
[-C--:B------:R-:W-:Y:S01]  /*ab60*/  HMMA.16816.F32 R76, R176, R134.reuse, R76 ;  /* 0x00000086b04c723c */ /* 0x080fe2000000184c */
[----:B------:R-:W-:Y:S02]  /*ab70*/  FMUL.FTZ R111, R0, R111 ;  /* 0x0000006f006f7220 */ /* 0x000fe40000410000 */
[----:B------:R3:W4:Y:S01]  /*ab80*/  MUFU.EX2 R160, R132 ;  /* 0x0000008400a07308 */ /* 0x0007220000000800 */
[C---:B------:R-:W-:Y:S02]  /*ab90*/  FMUL.FTZ R112, R165.reuse, R112 ;  /* 0x00000070a5707220 */ /* 0x040fe40000410000 */
[C---:B------:R-:W-:Y:S02]  /*aba0*/  FMUL.FTZ R113, R165.reuse, R113 ;  /* 0x00000071a5717220 */ /* 0x040fe40000410000 */
[C---:B------:R-:W-:Y:S01]  /*abb0*/  HMMA.16816.F32 R80, R192.reuse, R134, R80 ;  /* 0x00000086c050723c */ /* 0x040fe20000001850 */
[C---:B------:R-:W-:Y:S03]  /*abc0*/  FMUL.FTZ R114, R164.reuse, R114 ;  /* 0x00000072a4727220 */ /* 0x040fe60000410000 */
[----:B------:R-:W-:Y:S02]  /*abd0*/  FMUL.FTZ R115, R164, R115 ;  /* 0x00000073a4737220 */ /* 0x000fe40000410000 */
[C---:B------:R-:W-:Y:S02]  /*abe0*/  FMUL.FTZ R116, R165.reuse, R116 ;  /* 0x00000074a5747220 */ /* 0x040fe40000410000 */
[--C-:B-1----:R-:W-:Y:S04]  /*abf0*/  FFMA.FTZ R140, R206, c[0x0][0x2d0], -R174.reuse ;  /* 0x0000b400ce8c7a23 */ /* 0x102fe800000108ae */
[----:B------:R1:W-:Y:S01]  /*ac00*/  MUFU.EX2 R196, R140 ;  /* 0x0000008c00c47308 */ /* 0x0003e20000000800 */
[----:B------:R-:W-:Y:S02]  /*ac10*/  FMUL.FTZ R117, R165, R117 ;  /* 0x00000075a5757220 */ /* 0x000fe40000410000 */
[C---:B------:R-:W-:Y:S02]  /*ac20*/  FMUL.FTZ R118, R164.reuse, R118 ;  /* 0x00000076a4767220 */ /* 0x040fe40000410000 */
[----:B------:R-:W-:Y:S02]  /*ac30*/  FMUL.FTZ R119, R164, R119 ;  /* 0x00000077a4777220 */ /* 0x000fe40000410000 */
[----:B---3--:R-:W-:Y:S02]  /*ac40*/  FFMA.FTZ R132, R201, c[0x0][0x2d0], -R173 ;  /* 0x0000b400c9847a23 */ /* 0x008fe400000108ad */
[C---:B------:R-:W-:Y:S02]  /*ac50*/  FMUL.FTZ R120, R2.reuse, R120 ;  /* 0x0000007802787220 */ /* 0x040fe40000410000 */
[----:B------:R3:W5:Y:S01]  /*ac60*/  MUFU.EX2 R163, R132 ;  /* 0x0000008400a37308 */ /* 0x0007620000000800 */
[----:B------:R-:W-:Y:S02]  /*ac70*/  FMUL.FTZ R121, R2, R121 ;  /* 0x0000007902797220 */ /* 0x000fe40000410000 */
[C---:B------:R-:W-:Y:S01]  /*ac80*/  FMUL.FTZ R122, R0.reuse, R122 ;  /* 0x0000007a007a7220 */ /* 0x040fe20000410000 */
[-C--:B--2---:R-:W-:Y:S01]  /*ac90*/  HMMA.16816.F32 R84, R192, R136.reuse, R84 ;  /* 0x00000088c054723c */ /* 0x084fe20000001854 */
[----:B------:R-:W-:Y:S02]  /*aca0*/  FMUL.FTZ R123, R0, R123 ;  /* 0x0000007b007b7220 */ /* 0x000fe40000410000 */
[C---:B------:R-:W-:Y:S02]  /*acb0*/  FMUL.FTZ R124, R2.reuse, R124 ;  /* 0x0000007c027c7220 */ /* 0x040fe40000410000 */
[----:B------:R-:W-:Y:S02]  /*acc0*/  FMUL.FTZ R125, R2, R125 ;  /* 0x0000007d027d7220 */ /* 0x000fe40000410000 */
[----:B------:R-:W-:Y:S01]  /*acd0*/  FMUL.FTZ R126, R0, R126 ;  /* 0x0000007e007e7220 */ /* 0x000fe20000410000 */
[C---:B------:R-:W-:Y:S01]  /*ace0*/  HMMA.16816.F32 R88, R176.reuse, R136, R88 ;  /* 0x00000088b058723c */ /* 0x040fe20000001858 */
[--C-:B-1----:R-:W-:Y:S03]  /*acf0*/  FFMA.FTZ R140, R208, c[0x0][0x2d0], -R175.reuse ;  /* 0x0000b400d08c7a23 */ /* 0x102fe600000108af */
[----:B------:R-:W-:Y:S01]  /*ad00*/  FMUL.FTZ R127, R0, R127 ;  /* 0x0000007f007f7220 */ /* 0x000fe20000410000 */
[----:B------:R1:W-:Y:S01]  /*ad10*/  MUFU.EX2 R161, R140 ;  /* 0x0000008c00a17308 */ /* 0x0003e20000000800 */
[----:B------:R-:W-:Y:S02]  /*ad20*/  FMUL.FTZ R128, R165, R128 ;  /* 0x00000080a5807220 */ /* 0x000fe40000410000 */
[-C--:B------:R-:W-:Y:S01]  /*ad30*/  HMMA.16816.F32 R92, R176, R138.reuse, R92 ;  /* 0x0000008ab05c723c */ /* 0x080fe2000000185c */
[----:B------:R-:W-:Y:S01]  /*ad40*/  FFMA.FTZ R136, R209, c[0x0][0x2d0], -R174 ;  /* 0x0000b400d1887a23 */ /* 0x000fe200000108ae */
[----:B---3--:R-:W2:Y:S02]  /*ad50*/  LDSM.16.MT88.4 R132, [R228+0x3880] ;  /* 0x00388000e484783b */ /* 0x008ea40000004200 */
[C---:B------:R-:W-:Y:S02]  /*ad60*/  FMUL.FTZ R129, R165.reuse, R129 ;  /* 0x00000081a5817220 */ /* 0x040fe40000410000 */
[C---:B------:R-:W-:Y:S01]  /*ad70*/  FMUL.FTZ R130, R164.reuse, R130 ;  /* 0x00000082a4827220 */ /* 0x040fe20000410000 */
[----:B------:R3:W2:Y:S01]  /*ad80*/  MUFU.EX2 R186, R136 ;  /* 0x0000008800ba7308 */ /* 0x0006a20000000800 */
[C---:B------:R-:W-:Y:S01]  /*ad90*/  HMMA.16816.F32 R96, R192.reuse, R138, R96 ;  /* 0x0000008ac060723c */ /* 0x040fe20000001860 */
[C---:B------:R-:W-:Y:S03]  /*ada0*/  FMUL.FTZ R100, R165.reuse, R100 ;  /* 0x00000064a5647220 */ /* 0x040fe60000410000 */
[----:B------:R-:W-:Y:S02]  /*adb0*/  FMUL.FTZ R101, R165, R101 ;  /* 0x00000065a5657220 */ /* 0x000fe40000410000 */
[C---:B------:R-:W-:Y:S02]  /*adc0*/  FMUL.FTZ R102, R164.reuse, R102 ;  /* 0x00000066a4667220 */ /* 0x040fe40000410000 */
[C---:B------:R-:W-:Y:S04]  /*add0*/  FMUL.FTZ R103, R164.reuse, R103 ;  /* 0x00000067a4677220 */ /* 0x040fe80000410000 */
[----:B------:R-:W-:Y:S02]  /*ade0*/  FMUL.FTZ R131, R164, R131 ;  /* 0x00000083a4837220 */ /* 0x000fe40000410000 */
[--C-:B-1----:R-:W-:Y:S04]  /*adf0*/  FFMA.FTZ R140, R210, c[0x0][0x2d0], -R175.reuse ;  /* 0x0000b400d28c7a23 */ /* 0x102fe800000108af */
[----:B------:R1:W-:Y:S01]  /*ae00*/  MUFU.EX2 R185, R140 ;  /* 0x0000008c00b97308 */ /* 0x0003e20000000800 */
[--C-:B---3--:R-:W-:Y:S09]  /*ae10*/  FFMA.FTZ R136, R205, c[0x0][0x2d0], -R175.reuse ;  /* 0x0000b400cd887a23 */ /* 0x108ff200000108af */
[----:B------:R3:W3:Y:S01]  /*ae20*/  MUFU.EX2 R188, R136 ;  /* 0x0000008800bc7308 */ /* 0x0006e20000000800 */
[-C--:B--2---:R-:W-:Y:S01]  /*ae30*/  HMMA.16816.F32 R100, R192, R132.reuse, R100 ;  /* 0x00000084c064723c */ /* 0x084fe20000001864 */
[----:B-1----:R-:W-:Y:S07]  /*ae40*/  LDSM.16.MT88.4 R140, [R225+0x2880] ;  /* 0x00288000e18c783b */ /* 0x002fee0000004200 */
[C---:B------:R-:W-:Y:S07]  /*ae50*/  HMMA.16816.F32 R104, R176.reuse, R132, R104 ;  /* 0x00000084b068723c */ /* 0x040fee0000001868 */
[----:B------:R-:W-:Y:S01]  /*ae60*/  FFMA.FTZ R132, R211, c[0x0][0x2d0], -R175 ;  /* 0x0000b400d3847a23 */ /* 0x000fe200000108af */
[-C--:B------:R-:W-:Y:S01]  /*ae70*/  HMMA.16816.F32 R108, R176, R134.reuse, R108 ;  /* 0x00000086b06c723c */ /* 0x080fe2000000186c */
[----:B---3--:R-:W1:Y:S02]  /*ae80*/  LDSM.16.MT88.4 R136, [R227+0x3880] ;  /* 0x00388000e388783b */ /* 0x008e640000004200 */
[----:B------:R2:W3:Y:S01]  /*ae90*/  MUFU.EX2 R252, R132 ;  /* 0x0000008400fc7308 */ /* 0x0004e20000000800 */
[----:B----4-:R-:W-:Y:S04]  /*aea0*/  F2FP.PACK_AB R133, R160, R171 ;  /* 0x000000aba085723e */ /* 0x010fe800000000ff */
[C---:B------:R-:W-:Y:S07]  /*aeb0*/  HMMA.16816.F32 R112, R192.reuse, R134, R112 ;  /* 0x00000086c070723c */ /* 0x040fee0000001870 */
[----:B-----5:R-:W-:Y:S02]  /*aec0*/  F2FP.PACK_AB R134, R184, R163 ;  /* 0x000000a3b886723e */ /* 0x020fe400000000ff */
[----:B------:R-:W-:Y:S03]  /*aed0*/  F2FP.PACK_AB R135, R186, R196 ;  /* 0x000000c4ba87723e */ /* 0x000fe600000000ff */
[--C-:B--2---:R-:W-:Y:S04]  /*aee0*/  FFMA.FTZ R132, R200, c[0x0][0x2d0], -R166.reuse ;  /* 0x0000b400c8847a23 */ /* 0x104fe800000108a6 */
[----:B------:R2:W-:Y:S01]  /*aef0*/  MUFU.EX2 R205, R132 ;  /* 0x0000008400cd7308 */ /* 0x0005e20000000800 */
[-C--:B-1----:R-:W-:Y:S08]  /*af00*/  HMMA.16816.F32 R116, R192, R136.reuse, R116 ;  /* 0x00000088c074723c */ /* 0x082ff00000001874 */
[C---:B------:R-:W-:Y:S01]  /*af10*/  HMMA.16816.F32 R120, R176.reuse, R136, R120 ;  /* 0x00000088b078723c */ /* 0x040fe20000001878 */
[--C-:B--2---:R-:W-:Y:S06]  /*af20*/  FFMA.FTZ R132, R202, c[0x0][0x2d0], -R166.reuse ;  /* 0x0000b400ca847a23 */ /* 0x104fec00000108a6 */
[----:B------:R-:W-:Y:S01]  /*af30*/  F2FP.PACK_AB R136, R161, R188 ;  /* 0x000000bca188723e */ /* 0x000fe200000000ff */
[-C--:B------:R-:W-:Y:S01]  /*af40*/  HMMA.16816.F32 R124, R176, R138.reuse, R124 ;  /* 0x0000008ab07c723c */ /* 0x080fe2000000187c */
[----:B------:R1:W2:Y:S07]  /*af50*/  MUFU.EX2 R203, R132 ;  /* 0x0000008400cb7308 */ /* 0x0002ae0000000800 */
[----:B------:R-:W-:Y:S07]  /*af60*/  HMMA.16816.F32 R128, R192, R138, R128 ;  /* 0x0000008ac080723c */ /* 0x000fee0000001880 */
[----:B---3--:R-:W-:Y:S01]  /*af70*/  F2FP.PACK_AB R138, R252, R185 ;  /* 0x000000b9fc8a723e */ /* 0x008fe200000000ff */
        /* <DEDUP_REMOVED lines=16> */
[----:B------:R2:W-:Y:S05]  /*b080*/  MUFU.EX2 R250, R144 ;  /* 0x0000009000fa7308 */ /* 0x0005ea0000000800 */
[C---:B------:R-:W-:Y:S08]  /*b090*/  HMMA.16816.F32 R32, R132.reuse, R146, R32 ;  /* 0x000000928420723c */ /* 0x040ff00000001820 */
[-C--:B------:R-:W-:Y:S08]  /*b0a0*/  HMMA.16816.F32 R36, R132, R148.reuse, R36 ;  /* 0x000000948424723c */ /* 0x080ff00000001824 */
[C---:B------:R-:W-:Y:S01]  /*b0b0*/  HMMA.16816.F32 R40, R136.reuse, R148, R40 ;  /* 0x000000948828723c */ /* 0x040fe20000001828 */
[--C-:B--2---:R-:W-:Y:S06]  /*b0c0*/  FFMA.FTZ R144, R216, c[0x0][0x2d0], -R173.reuse ;  /* 0x0000b400d8907a23 */ /* 0x104fec00000108ad */
[--C-:B------:R-:W-:Y:S01]  /*b0d0*/  FFMA.FTZ R148, R221, c[0x0][0x2d0], -R174.reuse ;  /* 0x0000b400dd947a23 */ /* 0x100fe200000108ae */
[-C--:B------:R-:W-:Y:S01]  /*b0e0*/  HMMA.16816.F32 R44, R136, R150.reuse, R44 ;  /* 0x00000096882c723c */ /* 0x080fe2000000182c */
[----:B------:R2:W-:Y:S03]  /*b0f0*/  MUFU.EX2 R251, R144 ;  /* 0x0000009000fb7308 */ /* 0x0005e60000000800 */
[----:B------:R-:W-:Y:S04]  /*b100*/  MOV R221, R186 ;  /* 0x000000ba00dd7202 */ /* 0x000fe80000000f00 */
[C---:B------:R-:W-:Y:S03]  /*b110*/  HMMA.16816.F32 R48, R132.reuse, R150, R48 ;  /* 0x000000968430723c */ /* 0x040fe60000001830 */
[----:B------:R3:W-:Y:S05]  /*b120*/  MUFU.EX2 R216, R148 ;  /* 0x0000009400d87308 */ /* 0x0007ea0000000800 */
[-C--:B------:R-:W-:Y:S08]  /*b130*/  HMMA.16816.F32 R52, R132, R152.reuse, R52 ;  /* 0x000000988434723c */ /* 0x080ff00000001834 */
[C---:B------:R-:W-:Y:S01]  /*b140*/  HMMA.16816.F32 R56, R136.reuse, R152, R56 ;  /* 0x000000988838723c */ /* 0x040fe20000001838 */
[--C-:B--2---:R-:W-:Y:S04]  /*b150*/  FFMA.FTZ R144, R217, c[0x0][0x2d0], -R174.reuse ;  /* 0x0000b400d9907a23 */ /* 0x104fe800000108ae */
[----:B------:R2:W4:Y:S02]  /*b160*/  MUFU.EX2 R217, R144 ;  /* 0x0000009000d97308 */ /* 0x0005240000000800 */
[----:B------:R-:W-:Y:S01]  /*b170*/  MOV R152, R187 ;  /* 0x000000bb00987202 */ /* 0x000fe20000000f00 */
[-C--:B------:R-:W-:Y:S01]  /*b180*/  HMMA.16816.F32 R60, R136, R154.reuse, R60 ;  /* 0x0000009a883c723c */ /* 0x080fe2000000183c */
[--C-:B---3--:R-:W-:Y:S03]  /*b190*/  FFMA.FTZ R148, R223, c[0x0][0x2d0], -R173.reuse ;  /* 0x0000b400df947a23 */ /* 0x108fe600000108ad */
[----:B------:R-:W-:Y:S01]  /*b1a0*/  MOV R223, R183 ;  /* 0x000000b700df7202 */ /* 0x000fe20000000f00 */
[----:B------:R-:W-:Y:S01]  /*b1b0*/  FFMA.FTZ R173, R242, c[0x0][0x2d0], -R173 ;  /* 0x0000b400f2ad7a23 */ /* 0x000fe200000108ad */
[----:B------:R-:W-:Y:S02]  /*b1c0*/  MOV R242, R182 ;  /* 0x000000b600f27202 */ /* 0x000fe40000000f00 */
[C---:B------:R-:W-:Y:S01]  /*b1d0*/  HMMA.16816.F32 R64, R132.reuse, R154, R64 ;  /* 0x0000009a8440723c */ /* 0x040fe20000001840 */
[----:B------:R3:W-:Y:S06]  /*b1e0*/  MUFU.EX2 R215, R148 ;  /* 0x0000009400d77308 */ /* 0x0007ec0000000800 */
[----:B------:R-:W-:Y:S01]  /*b1f0*/  MOV R155, R185 ;  /* 0x000000b9009b7202 */ /* 0x000fe20000000f00 */
[-C--:B-1----:R-:W-:Y:S01]  /*b200*/  HMMA.16816.F32 R68, R132, R140.reuse, R68 ;  /* 0x0000008c8444723c */ /* 0x082fe20000001844 */
[----:B------:R-:W-:Y:S02]  /*b210*/  MOV R154, R184 ;  /* 0x000000b8009a7202 */ /* 0x000fe40000000f00 */
[----:B------:R4:W1:Y:S01]  /*b220*/  MUFU.EX2 R211, R173 ;  /* 0x000000ad00d37308 */ /* 0x0008620000000800 */
[----:B--2---:R-:W2:Y:S04]  /*b230*/  LDSM.16.MT88.4 R144, [R226+0x4080] ;  /* 0x00408000e290783b */ /* 0x004ea80000004200 */
[C---:B------:R-:W-:Y:S07]  /*b240*/  HMMA.16816.F32 R72, R136.reuse, R140, R72 ;  /* 0x0000008c8848723c */ /* 0x040fee0000001848 */
[--C-:B------:R-:W-:Y:S01]  /*b250*/  FFMA.FTZ R140, R245, c[0x0][0x2d0], -R174.reuse ;  /* 0x0000b400f58c7a23 */ /* 0x100fe200000108ae */
[-C--:B------:R-:W-:Y:S01]  /*b260*/  HMMA.16816.F32 R76, R136, R142.reuse, R76 ;  /* 0x0000008e884c723c */ /* 0x080fe2000000184c */
[----:B---3--:R-:W3:Y:S02]  /*b270*/  LDSM.16.MT88.4 R148, [R228+0x4080] ;  /* 0x00408000e494783b */ /* 0x008ee40000004200 */
[----:B------:R5:W-:Y:S01]  /*b280*/  MUFU.EX2 R210, R140 ;  /* 0x0000008c00d27308 */ /* 0x000be20000000800 */
[----:B------:R-:W-:Y:S01]  /*b290*/  MOV R245, R196 ;  /* 0x000000c400f57202 */ /* 0x000fe20000000f00 */
[----:B------:R-:W-:Y:S01]  /*b2a0*/  FFMA.FTZ R174, R248, c[0x0][0x2d0], -R174 ;  /* 0x0000b400f8ae7a23 */ /* 0x000fe200000108ae */
[----:B------:R-:W-:Y:S02]  /*b2b0*/  MOV R248, R163 ;  /* 0x000000a300f87202 */ /* 0x000fe40000000f00 */
[C---:B------:R-:W-:Y:S01]  /*b2c0*/  HMMA.16816.F32 R80, R132.reuse, R142, R80 ;  /* 0x0000008e8450723c */ /* 0x040fe20000001850 */
[----:B------:R-:W-:Y:S03]  /*b2d0*/  LDSM.16.MT88.4 R196, [R227+0x3080] ;  /* 0x00308000e3c4783b */ /* 0x000fe60000004200 */
[----:B----4-:R-:W-:Y:S01]  /*b2e0*/  F2FP.PACK_AB R173, R216, R217 ;  /* 0x000000d9d8ad723e */ /* 0x010fe200000000ff */
[----:B------:R1:W-:Y:S01]  /*b2f0*/  MUFU.EX2 R209, R174 ;  /* 0x000000ae00d17308 */ /* 0x0003e20000000800 */
[--C-:B-----5:R-:W-:Y:S01]  /*b300*/  FFMA.FTZ R140, R244, c[0x0][0x2d0], -R175.reuse ;  /* 0x0000b400f48c7a23 */ /* 0x120fe200000108af */
[----:B------:R-:W-:Y:S01]  /*b310*/  MOV R244, R161 ;  /* 0x000000a100f47202 */ /* 0x000fe20000000f00 */
[-C--:B--2---:R-:W-:Y:S01]  /*b320*/  HMMA.16816.F32 R84, R132, R144.reuse, R84 ;  /* 0x000000908454723c */ /* 0x084fe20000001854 */
[----:B------:R-:W-:Y:S06]  /*b330*/  MOV R161, R159 ;  /* 0x0000009f00a17202 */ /* 0x000fec0000000f00 */
[----:B------:R2:W-:Y:S01]  /*b340*/  MUFU.EX2 R208, R140 ;  /* 0x0000008c00d07308 */ /* 0x0005e20000000800 */
[----:B------:R-:W-:Y:S01]  /*b350*/  MOV R159, R191 ;  /* 0x000000bf009f7202 */ /* 0x000fe20000000f00 */
[C---:B------:R-:W-:Y:S03]  /*b360*/  HMMA.16816.F32 R88, R136.reuse, R144, R88 ;  /* 0x000000908858723c */ /* 0x040fe60000001858 */
[----:B-1----:R-:W-:Y:S04]  /*b370*/  F2FP.PACK_AB R174, R211, R215 ;  /* 0x000000d7d3ae723e */ /* 0x002fe800000000ff */
[--C-:B------:R-:W-:Y:S01]  /*b380*/  FFMA.FTZ R144, R213, c[0x0][0x2d0], -R166.reuse ;  /* 0x0000b400d5907a23 */ /* 0x100fe200000108a6 */
[-C--:B------:R-:W-:Y:S01]  /*b390*/  HMMA.16816.F32 R92, R136, R146.reuse, R92 ;  /* 0x00000092885c723c */ /* 0x080fe2000000185c */
[----:B------:R-:W-:Y:S02]  /*b3a0*/  MOV R213, R171 ;  /* 0x000000ab00d57202 */ /* 0x000fe40000000f00 */
[----:B------:R1:W-:Y:S05]  /*b3b0*/  MUFU.EX2 R171, R144 ;  /* 0x0000009000ab7308 */ /* 0x0003ea0000000800 */
[C---:B------:R-:W-:Y:S01]  /*b3c0*/  HMMA.16816.F32 R96, R132.reuse, R146, R96 ;  /* 0x000000928460723c */ /* 0x040fe20000001860 */
[--C-:B--2---:R-:W-:Y:S03]  /*b3d0*/  FFMA.FTZ R140, R246, c[0x0][0x2d0], -R175.reuse ;  /* 0x0000b400f68c7a23 */ /* 0x104fe600000108af */
[----:B------:R-:W-:Y:S02]  /*b3e0*/  MOV R246, R160 ;  /* 0x000000a000f67202 */ /* 0x000fe40000000f00 */
[----:B------:R-:W-:Y:S02]  /*b3f0*/  MOV R160, R190 ;  /* 0x000000be00a07202 */ /* 0x000fe40000000f00 */
[-C--:B---3--:R-:W-:Y:S01]  /*b400*/  HMMA.16816.F32 R100, R132, R148.reuse, R100 ;  /* 0x000000948464723c */ /* 0x088fe20000001864 */
[----:B------:R2:W3:Y:S03]  /*b410*/  MUFU.EX2 R207, R140 ;  /* 0x0000008c00cf7308 */ /* 0x0004e60000000800 */
[----:B------:R-:W-:Y:S04]  /*b420*/  MOV R153, R160 ;  /* 0x000000a000997202 */ /* 0x000fe80000000f00 */
[C---:B------:R-:W-:Y:S01]  /*b430*/  HMMA.16816.F32 R104, R136.reuse, R148, R104 ;  /* 0x000000948868723c */ /* 0x040fe20000001868 */
[--C-:B-1----:R-:W-:Y:S03]  /*b440*/  FFMA.FTZ R144, R212, c[0x0][0x2d0], -R166.reuse ;  /* 0x0000b400d4907a23 */ /* 0x102fe600000108a6 */
[----:B------:R-:W-:Y:S03]  /*b450*/  MOV R212, R162 ;  /* 0x000000a200d47202 */ /* 0x000fe60000000f00 */
[----:B------:R-:W-:Y:S01]  /*b460*/  MOV R149, R170 ;  /* 0x000000aa00957202 */ /* 0x000fe20000000f00 */
[-C--:B------:R-:W-:Y:S01]  /*b470*/  HMMA.16816.F32 R108, R136, R150.reuse, R108 ;  /* 0x00000096886c723c */ /* 0x080fe2000000186c */
[----:B------:R1:W4:Y:S03]  /*b480*/  MUFU.EX2 R200, R144 ;  /* 0x0000009000c87308 */ /* 0x0003260000000800 */
[----:B------:R-:W-:Y:S04]  /*b490*/  MOV R148, R181 ;  /* 0x000000b500947202 */ /* 0x000fe80000000f00 */
[C---:B------:R-:W-:Y:S01]  /*b4a0*/  HMMA.16816.F32 R112, R132.reuse, R150, R112 ;  /* 0x000000968470723c */ /* 0x040fe20000001870 */
[--C-:B--2---:R-:W-:Y:S03]  /*b4b0*/  FFMA.FTZ R140, R247, c[0x0][0x2d0], -R175.reuse ;  /* 0x0000b400f78c7a23 */ /* 0x104fe600000108af */
[----:B------:R-:W-:Y:S01]  /*b4c0*/  MOV R247, R189 ;  /* 0x000000bd00f77202 */ /* 0x000fe20000000f00 */
[----:B------:R2:W-:Y:S01]  /*b4d0*/  MUFU.EX2 R206, R140 ;  /* 0x0000008c00ce7308 */ /* 0x0005e20000000800 */
[----:B------:R-:W-:Y:S01]  /*b4e0*/  FFMA.FTZ R175, R249, c[0x0][0x2d0], -R175 ;  /* 0x0000b400f9af7a23 */ /* 0x000fe200000108af */
[----:B------:R-:W-:Y:S02]  /*b4f0*/  MOV R249, R188 ;  /* 0x000000bc00f97202 */ /* 0x000fe40000000f00 */
[----:B------:R-:W-:Y:S03]  /*b500*/  LDSM.16.MT88.4 R188, [R225+0x3080] ;  /* 0x00308000e1bc783b */ /* 0x000fe60000004200 */
[----:B---3--:R-:W-:Y:S02]  /*b510*/  F2FP.PACK_AB R192, R207, R208 ;  /* 0x000000d0cfc0723e */ /* 0x008fe400000000ff */
[----:B------:R-:W-:Y:S01]  /*b520*/  MOV R151, R180 ;  /* 0x000000b400977202 */ /* 0x000fe20000000f00 */
[----:B------:R3:W5:Y:S01]  /*b530*/  MUFU.EX2 R204, R175 ;  /* 0x000000af00cc7308 */ /* 0x0007620000000800 */
[--C-:B-1----:R-:W-:Y:S01]  /*b540*/  FFMA.FTZ R144, R214, c[0x0][0x2d0], -R166.reuse ;  /* 0x0000b400d6907a23 */ /* 0x102fe200000108a6 */
[----:B----4-:R-:W-:Y:S01]  /*b550*/  F2FP.PACK_AB R193, R200, R171 ;  /* 0x000000abc8c1723e */ /* 0x010fe200000000ff */
[----:B------:R-:W-:Y:S01]  /*b560*/  FFMA.FTZ R166, R172, c[0x0][0x2d0], -R166 ;  /* 0x0000b400aca67a23 */ /* 0x000fe200000108a6 */
[----:B------:R-:W-:Y:S02]  /*b570*/  F2FP.PACK_AB R172, R251, R250 ;  /* 0x000000fafbac723e */ /* 0x000fe400000000ff */
[----:B------:R-:W-:Y:S02]  /*b580*/  MOV R214, R161 ;  /* 0x000000a100d67202 */ /* 0x000fe40000000f00 */
[----:B------:R-:W-:Y:S02]  /*b590*/  LDSM.16.MT88.4 R160, [R228+0x3080] ;  /* 0x00308000e4a0783b */ /* 0x000fe40000004200 */
[----:B------:R1:W-:Y:S06]  /*b5a0*/  MUFU.EX2 R170, R144 ;  /* 0x0000009000aa7308 */ /* 0x0003ec0000000800 */
[----:B--2---:R-:W2:Y:S04]  /*b5b0*/  LDSM.16.MT88.4 R140, [R227+0x4080] ;  /* 0x00408000e38c783b */ /* 0x004ea80000004200 */
[----:B------:R-:W4:Y:S01]  /*b5c0*/  MUFU.EX2 R166, R166 ;  /* 0x000000a600a67308 */ /* 0x000f220000000800 */
[----:B---3--:R-:W-:Y:S02]  /*b5d0*/  F2FP.PACK_AB R175, R209, R210 ;  /* 0x000000d2d1af723e */ /* 0x008fe400000000ff */
[----:B-----5:R-:W-:Y:S01]  /*b5e0*/  F2FP.PACK_AB R194, R204, R206 ;  /* 0x000000ceccc2723e */ /* 0x020fe200000000ff */
[----:B-1----:R-:W1:Y:S01]  /*b5f0*/  LDSM.16.MT88.4 R144, [R226+0x3080] ;  /* 0x00308000e290783b */ /* 0x002e620000004200 */
[----:B----4-:R-:W-:Y:S01]  /*b600*/  F2FP.PACK_AB R195, R166, R170 ;  /* 0x000000aaa6c3723e */ /* 0x010fe200000000ff */
[-C--:B--2---:R-:W-:Y:S08]  /*b610*/  HMMA.16816.F32 R116, R132, R140.reuse, R116 ;  /* 0x0000008c8474723c */ /* 0x084ff00000001874 */
[C---:B------:R-:W-:Y:S08]  /*b620*/  HMMA.16816.F32 R120, R136.reuse, R140, R120 ;  /* 0x0000008c8878723c */ /* 0x040ff00000001878 */
[-C--:B------:R-:W-:Y:S08]  /*b630*/  HMMA.16816.F32 R124, R136, R142.reuse, R124 ;  /* 0x0000008e887c723c */ /* 0x080ff0000000187c */
        /* <DEDUP_REMOVED lines=12> */
[C---:B------:R-:W-:Y:S01]  /*b700*/  HMMA.16816.F32 R136, R192.reuse, R144, R24 ;  /* 0x00000090c088723c */ /* 0x040fe20000001818 */
[----:B------:R-:W-:Y:S03]  /*b710*/  MOV R22, R148 ;  /* 0x0000009400167202 */ /* 0x000fe60000000f00 */
[----:B------:R-:W-:Y:S03]  /*b720*/  MOV R21, R149 ;  /* 0x0000009500157202 */ /* 0x000fe60000000f00 */
[----:B------:R-:W-:Y:S01]  /*b730*/  MOV R27, R242 ;  /* 0x000000f2001b7202 */ /* 0x000fe20000000f00 */
[-C--:B------:R-:W-:Y:S01]  /*b740*/  HMMA.16816.F32 R140, R192, R146.reuse, R28 ;  /* 0x00000092c08c723c */ /* 0x080fe2000000181c */
[----:B------:R-:W5:Y:S03]  /*b750*/  LDL.LU R29, [R1+0x14] ;  /* 0x00001400011d7983 */ /* 0x000f660000300800 */
[----:B------:R-:W-:Y:S01]  /*b760*/  MOV R242, R155 ;  /* 0x0000009b00f27202 */ /* 0x000fe20000000f00 */
[----:B------:R-:W5:Y:S01]  /*b770*/  LDL.LU R28, [R1+0x1c] ;  /* 0x00001c00011c7983 */ /* 0x000f620000300800 */
[----:B------:R-:W-:Y:S02]  /*b780*/  MOV R24, R223 ;  /* 0x000000df00187202 */ /* 0x000fe40000000f00 */
[C---:B------:R-:W-:Y:S01]  /*b790*/  HMMA.16816.F32 R144, R172.reuse, R146, R32 ;  /* 0x00000092ac90723c */ /* 0x040fe20000001820 */
[----:B------:R-:W5:Y:S03]  /*b7a0*/  LDL.LU R34, [R1+0x18] ;  /* 0x0000180001227983 */ /* 0x000f660000300800 */
[----:B------:R-:W-:Y:S02]  /*b7b0*/  MOV R223, R154 ;  /* 0x0000009a00df7202 */ /* 0x000fe40000000f00 */
[----:B------:R-:W-:Y:S02]  /*b7c0*/  MOV R26, R152 ;  /* 0x00000098001a7202 */ /* 0x000fe40000000f00 */
[-C--:B------:R-:W-:Y:S01]  /*b7d0*/  HMMA.16816.F32 R148, R172, R160.reuse, R36 ;  /* 0x000000a0ac94723c */ /* 0x080fe20000001824 */
[----:B------:R-:W-:Y:S03]  /*b7e0*/  MOV R25, R153 ;  /* 0x0000009900197202 */ /* 0x000fe60000000f00 */
[----:B------:R-:W-:Y:S02]  /*b7f0*/  MOV R30, R159 ;  /* 0x0000009f001e7202 */ /* 0x000fe40000000f00 */
[----:B------:R-:W-:Y:S02]  /*b800*/  MOV R31, R158 ;  /* 0x0000009e001f7202 */ /* 0x000fe40000000f00 */
[C---:B------:R-:W-:Y:S01]  /*b810*/  HMMA.16816.F32 R152, R192.reuse, R160, R40 ;  /* 0x000000a0c098723c */ /* 0x040fe20000001828 */
[----:B------:R-:W-:Y:S03]  /*b820*/  MOV R33, R157 ;  /* 0x0000009d00217202 */ /* 0x000fe60000000f00 */
[----:B------:R-:W-:Y:S04]  /*b830*/  MOV R35, R156 ;  /* 0x0000009c00237202 */ /* 0x000fe80000000f00 */
        /* <DEDUP_REMOVED lines=21> */
[----:B------:R-:W-:Y:S01]  /*b990*/  HMMA.16816.F32 R128, R172, R18, R128 ;  /* 0x00000012ac80723c */ /* 0x000fe20000001880 */
[----:B-----5:R-:W-:Y:S03]  /*b9a0*/  FFMA.FTZ R164, R164, R29, R35 ;  /* 0x0000001da4a47223 */ /* 0x020fe60000010023 */
[----:B------:R-:W-:Y:S02]  /*b9b0*/  FFMA.FTZ R4, R2, R28, R30 ;  /* 0x0000001c02047223 */ /* 0x000fe4000001001e */
[----:B------:R-:W-:Y:S02]  /*b9c0*/  FADD.FTZ R164, R24, R164 ;  /* 0x000000a418a47221 */ /* 0x000fe40000010000 */
[----:B------:R-:W-:Y:S04]  /*b9d0*/  FFMA.FTZ R165, R165, R34, R33 ;  /* 0x00000022a5a57223 */ /* 0x000fe80000010021 */
[----:B------:R-:W-:Y:S02]  /*b9e0*/  FADD.FTZ R4, R25, R4 ;  /* 0x0000000419047221 */ /* 0x000fe40000010000 */
        /* <DEDUP_REMOVED lines=39> */
[----:B------:R-:W-:Y:S01]  /*bc60*/  FADD.FTZ R4, R210, R6 ;  /* 0x00000006d2047221 */ /* 0x000fe20000010000 */
[----:B------:R1:W-:Y:S01]  /*bc70*/  STL [R1+0x18], R5 ;  /* 0x0000180501007387 */ /* 0x0003e20000100800 */
[----:B------:R-:W-:Y:S02]  /*bc80*/  FADD.FTZ R2, R206, R2 ;  /* 0x00000002ce027221 */ /* 0x000fe40000010000 */
[----:B------:R-:W-:Y:S02]  /*bc90*/  FADD.FTZ R4, R209, R4 ;  /* 0x00000004d1047221 */ /* 0x000fe40000010000 */
[----:B------:R-:W-:Y:S02]  /*bca0*/  FADD.FTZ R2, R204, R2 ;  /* 0x00000002cc027221 */ /* 0x000fe40000010000 */
[----:B------:R-:W-:Y:S01]  /*bcb0*/  FADD.FTZ R0, R170, R0 ;  /* 0x00000000aa007221 */ /* 0x000fe20000010000 */
[----:B------:R1:W-:Y:S01]  /*bcc0*/  STL [R1+0x14], R4 ;  /* 0x0000140401007387 */ /* 0x0003e20000100800 */
[----:B------:R-:W-:Y:S02]  /*bcd0*/  MOV R170, R167 ;  /* 0x000000a700aa7202 */ /* 0x000fe40000000f00 */
[----:B------:R-:W-:Y:S01]  /*bce0*/  FADD.FTZ R0, R166, R0 ;  /* 0x00000000a6007221 */ /* 0x000fe20000010000 */
[----:B------:R1:W-:Y:S01]  /*bcf0*/  STL [R1+0x1c], R2 ;  /* 0x00001c0201007387 */ /* 0x0003e20000100800 */
[----:B------:R-:W-:Y:S03]  /*bd00*/  MOV R166, R168 ;  /* 0x000000a800a67202 */ /* 0x000fe60000000f00 */
[----:B------:R1:W-:Y:S01]  /*bd10*/  STL [R1+0x20], R0 ;  /* 0x0000200001007387 */ /* 0x0003e20000100800 */
[----:B------:R-:W-:-:S05]  /*bd20*/  @P0 BRA `(.L_x_1043) ;  /* 0xffffb75000000947 */ /* 0x000fca000383ffff */
.L_x_1026:
[----:B------:R-:W2:Y:S01]  /*bd30*/  S2UR UR6, SR_CTAID.X ;  /* 0x00000000000679c3 */ /* 0x000ea20000002500 */
[----:B------:R-:W-:-:S02]  /*bd40*/  UISETP.NE.AND UP1, UPT, UR17, URZ, UPT ;  /* 0x0000003f1100728c */ /* 0x000fc4000bf25270 */
[----:B------:R-:W-:Y:S02]  /*bd50*/  ULDC.64 UR4, c[0x0][0x2c8] ;  /* 0x0000b20000047ab9 */ /* 0x000fe40000000a00 */
[----:B------:R-:W-:-:S06]  /*bd60*/  UISETP.NE.AND UP0, UPT, UR16, URZ, UPT ;  /* 0x0000003f1000728c */ /* 0x000fcc000bf05270 */
[----:B------:R-:W-:Y:S01]  /*bd70*/  PLOP3.LUT P0, PT, PT, PT, UP0, 0x40, 0x0 ;  /* 0x000000000000781c */ /* 0x000fe20003f0e808 */
[----:B--2---:R-:W-:-:S04]  /*bd80*/  ULEA UR6, UR6, 0x7f, 0x7 ;  /* 0x0000007f06067891 */ /* 0x004fc8000f8e383f */
[----:B------:R-:W-:Y:S02]  /*bd90*/  UIMAD.WIDE.U32 UR22, UR6, UR4, URZ ;  /* 0x00000004061672a5 */ /* 0x000fe4000f8e003f */
[----:B------:R-:W-:-:S05]  /*bda0*/  UIADD3 UR4, UR9, 0x1, -UR15 ;  /* 0x0000000109047890 */ /* 0x000fca000fffe80f */
[----:B------:R-:W-:Y:S02]  /*bdb0*/  @UP1 UMOV UR7, UR23 ;  /* 0x0000001700071c82 */ /* 0x000fe40008000000 */
[----:B------:R-:W-:-:S04]  /*bdc0*/  @UP1 USHF.R.U32.HI UR6, URZ, UR5, UR7 ;  /* 0x000000053f061299 */ /* 0x000fc80008011607 */
[----:B------:R-:W-:-:S03]  /*bdd0*/  UIADD3 UR7, UR4, UR6, URZ ;  /* 0x0000000604077290 */ /* 0x000fc6000fffe03f */
        /* <DEDUP_REMOVED lines=14> */
.L_x_1045:
[----:B------:R-:W-:Y:S02]  /*bec0*/  ULDC UR4, c[0x0][0x32c] ;  /* 0x0000cb0000047ab9 */ /* 0x000fe40000000800 */
[----:B------:R-:W-:-:S03]  /*bed0*/  UISETP.NE.AND UP0, UPT, UR4, 0x1, UPT ;  /* 0x000000010400788c */ /* 0x000fc6000bf05270 */
[----:B------:R-:W-:Y:S02]  /*bee0*/  ULDC.64 UR4, c[0x0][0x330] ;  /* 0x0000cc0000047ab9 */ /* 0x000fe40000000a00 */
[----:B------:R-:W-:-:S06]  /*bef0*/  UIMAD.WIDE.U32 UR22, UR7, UR4, URZ ;  /* 0x00000004071672a5 */ /* 0x000fcc000f8e003f */
[----:B------:R-:W-:Y:S02]  /*bf00*/  @UP0 USHF.R.U32.HI UR7, URZ, UR5, UR23 ;  /* 0x000000053f070299 */ /* 0x000fe40008011617 */
.L_x_1046:
[----:B------:R-:W-:Y:S02]  /*bf10*/  ULDC UR4, c[0x0][0x32c] ;  /* 0x0000cb0000047ab9 */ /* 0x000fe40000000800 */
[----:B------:R-:W-:-:S04]  /*bf20*/  UIMAD UR4, UR7, UR4, URZ ;  /* 0x00000004070472a4 */ /* 0x000fc8000f8e023f */
[----:B------:R-:W-:-:S04]  /*bf30*/  UISETP.LT.AND UP0, UPT, UR6, UR4, UPT ;  /* 0x000000040600728c */ /* 0x000fc8000bf01270 */
[----:B------:R-:W-:-:S04]  /*bf40*/  USEL UR6, UR6, UR4, !UP0 ;  /* 0x0000000406067287 */ /* 0x000fc8000c000000 */
.L_x_1044:
[----:B------:R-:W-:-:S04]  /*bf50*/  UIADD3 UR6, UR6, 0x2f, URZ ;  /* 0x0000002f06067890 */ /* 0x000fc8000fffe03f */
        /* <DEDUP_REMOVED lines=8> */
[----:B-1----:R-:W-:Y:S01]  /*bfe0*/  IMAD.MOV.U32 R2, RZ, RZ, R168 ;  /* 0x000000ffff027224 */ /* 0x002fe200078e00a8 */
[----:B------:R-:W-:Y:S01]  /*bff0*/  MOV R170, R3 ;  /* 0x0000000300aa7202 */ /* 0x000fe20000000f00 */
[----:B------:R-:W-:Y:S01]  /*c000*/  IMAD.MOV.U32 R0, RZ, RZ, R169 ;  /* 0x000000ffff007224 */ /* 0x000fe200078e00a9 */
[----:B------:R-:W-:Y:S01]  /*c010*/  MOV R164, R167 ;  /* 0x000000a700a47202 */ /* 0x000fe20000000f00 */
[----:B------:R-:W-:Y:S02]  /*c020*/  UMOV UR23, UR13 ;  /* 0x0000000d00177c82 */ /* 0x000fe40008000000 */
[----:B------:R-:W-:Y:S02]  /*c030*/  ULDC.64 UR6, c[0x0][0x208] ;  /* 0x0000820000067ab9 */ /* 0x000fe40000000a00 */
[----:B------:R-:W-:Y:S02]  /*c040*/  ULDC.64 UR4, c[0x0][0x1e0] ;  /* 0x0000780000047ab9 */ /* 0x000fe40000000a00 */
.L_x_1048:
[----:B------:R-:W2:Y:S01]  /*c050*/  LDL.64 R22, [R1+0x38] ;  /* 0x0000380001167983 */ /* 0x000ea20000100a00 */
[----:B------:R-:W-:Y:S04]  /*c060*/  DEPBAR.LE SB0, 0x0 ;  /* 0x000080000000791a */ /* 0x000fe80000000000 */
[----:B------:R-:W-:Y:S01]  /*c070*/  UISETP.GT.AND UP0, UPT, UR8, UR23, UPT ;  /* 0x000000170800728c */ /* 0x000fe2000bf04270 */
[----:B------:R-:W3:Y:S06]  /*c080*/  LDL.64 R20, [R1+0x48] ;  /* 0x0000480001147983 */ /* 0x000eec0000100a00 */
[----:B------:R-:W-:Y:S01]  /*c090*/  BAR.SYNC.DEFER_BLOCKING 0x0 ;  /* 0x0000000000007b1d */ /* 0x000fe20000010000 */
[----:B------:R-:W-:Y:S03]  /*c0a0*/  PLOP3.LUT P0, PT, PT, PT, UP0, 0x80, 0x0 ;  /* 0x000000000000781c */ /* 0x000fe60003f0f008 */
[----:B------:R-:W-:Y:S02]  /*c0b0*/  @!UP0 USHF.R.S32.HI UR13, URZ, 0x1f, UR23 ;  /* 0x0000001f3f0d8899 */ /* 0x000fe40008011417 */
[----:B------:R-:W-:Y:S02]  /*c0c0*/  @!UP0 UIMAD.WIDE.U32 UR24, UR23, UR6, URZ ;  /* 0x00000006171882a5 */ /* 0x000fe4000f8e003f */
[----:B------:R-:W-:Y:S04]  /*c0d0*/  @!UP0 UIMAD UR13, UR13, UR6, URZ ;  /* 0x000000060d0d82a4 */ /* 0x000fe8000f8e023f */
[----:B------:R-:W-:Y:S01]  /*c0e0*/  @!UP0 UIMAD UR13, UR23, UR7, UR13 ;  /* 0x00000007170d82a4 */ /* 0x000fe2000f8e020d */
[----:B------:R-:W-:Y:S03]  /*c0f0*/  MOV R3, UR24 ;  /* 0x0000001800037c02 */ /* 0x000fe60008000f00 */
[----:B------:R-:W-:Y:S04]  /*c100*/  @!UP0 UIADD3 UR13, UR25, UR13, URZ ;  /* 0x0000000d190d8290 */ /* 0x000fe8000fffe03f */
[----:B------:R-:W-:Y:S02]  /*c110*/  @!UP0 UIMAD UR13, UR13, 0x30, URZ ;  /* 0x000000300d0d88a4 */ /* 0x000fe4000f8e023f */
[----:B------:R-:W-:Y:S01]  /*c120*/  UISETP.GT.AND UP0, UPT, UR23, UR8, UPT ;  /* 0x000000081700728c */ /* 0x000fe2000bf04270 */
[----:B-----5:R-:W-:Y:S08]  /*c130*/  LDSM.16.M88.4 R48, [R231+0x8080] ;  /* 0x00808000e730783b */ /* 0x020ff00000000200 */
[----:B------:R-:W1:Y:S02]  /*c140*/  LDSM.16.M88.4 R16, [R224+0x5080] ;  /* 0x00508000e010783b */ /* 0x000e640000000200 */
[----:B------:R-:W-:Y:S06]  /*c150*/  @UP0 USHF.L.U64.HI UR25, UR4, 0x5, UR5 ;  /* 0x0000000504190899 */ /* 0x000fec0008010205 */
[----:B------:R-:W4:Y:S08]  /*c160*/  LDSM.16.M88.4 R44, [R231+0xa080] ;  /* 0x00a08000e72c783b */ /* 0x000f300000000200 */
[----:B------:R-:W2:Y:S08]  /*c170*/  LDSM.16.M88.4 R32, [R224+0x5880] ;  /* 0x00588000e020783b */ /* 0x000eb00000000200 */
        /* <DEDUP_REMOVED lines=9> */
[----:B------:R-:W1:Y:S08]  /*c210*/  LDSM.16.M88.4 R208, [R240] ;  /* 0x00000000f0d0783b */ /* 0x000e700000000200 */
[----:B------:R-:W4:Y:S01]  /*c220*/  LDL.64 R250, [R1+0x40] ;  /* 0x0000400001fa7983 */ /* 0x000f220000100a00 */
[----:B--2---:R-:W-:Y:S02]  /*c230*/  @!P0 MOV R25, R23 ;  /* 0x0000001700198202 */ /* 0x004fe40000000f00 */
[----:B---3--:R-:W-:Y:S02]  /*c240*/  @!P0 MOV R24, R20 ;  /* 0x0000001400188202 */ /* 0x008fe40000000f00 */
[-C--:B------:R-:W-:Y:S03]  /*c250*/  HMMA.16816.F32 R20, R48, R32.reuse, RZ ;  /* 0x000000203014723c */ /* 0x080fe600000018ff */
[----:B------:R-:W-:Y:S05]  /*c260*/  @!P0 IMAD.WIDE.U32 R24, R3, 0x30, R24 ;  /* 0x0000003003188825 */ /* 0x000fea00078e0018 */
[C---:B------:R-:W-:Y:S04]  /*c270*/  @!P0 SHF.L.U32 R3, R24.reuse, 0x1, RZ ;  /* 0x0000000118038819 */ /* 0x040fe800000006ff */
[----:B------:R-:W-:Y:S01]  /*c280*/  @!P0 IADD3 R25, R25, UR13, RZ ;  /* 0x0000000d19198c10 */ /* 0x000fe2000fffe0ff */
[----:B------:R-:W-:Y:S01]  /*c290*/  UIADD3 UR13, UR23, -0x1, URZ ;  /* 0xffffffff170d7890 */ /* 0x000fe2000fffe03f */
[C---:B------:R-:W-:Y:S02]  /*c2a0*/  @!P0 IADD3 R28, P1, R3.reuse, c[0x0][0x1f8], RZ ;  /* 0x00007e00031c8a10 */ /* 0x040fe40007f3e0ff */
[----:B------:R-:W-:Y:S01]  /*c2b0*/  @!P0 IADD3 R40, P6, R3, 0x80, RZ ;  /* 0x0000008003288810 */ /* 0x000fe20007fde0ff */
[----:B------:R-:W-:Y:S01]  /*c2c0*/  @UP0 UIMAD.WIDE.U32 UR26, UR13, UR4, URZ ;  /* 0x000000040d1a02a5 */ /* 0x000fe2000f8e003f */
[----:B------:R-:W-:Y:S01]  /*c2d0*/  @!P0 SHF.L.U64.HI R3, R24, 0x1, R25 ;  /* 0x0000000118038819 */ /* 0x000fe20000010219 */
[----:B------:R-:W-:Y:S01]  /*c2e0*/  @UP0 USHF.R.S32.HI UR24, URZ, 0x1f, UR13 ;  /* 0x0000001f3f180899 */ /* 0x000fe2000801140d */
[C---:B------:R-:W-:Y:S02]  /*c2f0*/  HMMA.16816.F32 R24, R44.reuse, R32, RZ ;  /* 0x000000202c18723c */ /* 0x040fe400000018ff */
[----:B------:R-:W-:Y:S01]  /*c300*/  @!P0 IADD3.X R29, R3, c[0x0][0x1fc], RZ, P1, !PT ;  /* 0x00007f00031d8a10 */ /* 0x000fe20000ffe4ff */
[----:B------:R-:W-:Y:S01]  /*c310*/  @UP0 UIMAD UR24, UR24, UR4, URZ ;  /* 0x00000004181802a4 */ /* 0x000fe2000f8e023f */
[----:B------:R-:W-:Y:S02]  /*c320*/  @!P0 IADD3 R40, P5, R40, c[0x0][0x1f8], RZ ;  /* 0x00007e0028288a10 */ /* 0x000fe40007fbe0ff */
[----:B------:R-:W-:Y:S01]  /*c330*/  @!P0 IADD3 R36, P2, R28, UR12, RZ ;  /* 0x0000000c1c248c10 */ /* 0x000fe2000ff5e0ff */
[----:B------:R-:W-:Y:S01]  /*c340*/  @!PT LDS RZ, [RZ] ;  /* 0x00000000fffff984 */ /* 0x000fe20000000800 */
[----:B------:R-:W-:Y:S01]  /*c350*/  @!PT LDS RZ, [RZ] ;  /* 0x00000000fffff984 */ /* 0x000fe20000000800 */
[----:B------:R-:W-:Y:S01]  /*c360*/  @!PT LDS RZ, [RZ] ;  /* 0x00000000fffff984 */ /* 0x000fe20000000800 */
[----:B------:R2:W-:Y:S01]  /*c370*/  @!P0 LDGSTS.E.BYPASS.LTC128B.128 [R243+0x2080], [R28.64], !P4 ;  /* 0x020800001cf38fae */ /* 0x0005e2000e101d54 */
[----:B------:R-:W-:Y:S01]  /*c380*/  @!P0 IADD3.X R41, RZ, c[0x0][0x1fc], R3, P5, P6 ;  /* 0x00007f00ff298a10 */ /* 0x000fe20002fec403 */
[----:B------:R-:W-:Y:S03]  /*c390*/  @UP0 UIMAD UR24, UR13, UR5, UR24 ;  /* 0x000000050d1802a4 */ /* 0x000fe6000f8e0218 */
[----:B------:R-:W-:Y:S01]  /*c3a0*/  @!P0 IADD3.X R37, R29, UR11, RZ, P2, !PT ;  /* 0x0000000b1d258c10 */ /* 0x000fe200097fe4ff */
[----:B------:R-:W-:Y:S01]  /*c3b0*/  @UP0 UIADD3 UR24, UR27, UR24, URZ ;  /* 0x000000181b180290 */ /* 0x000fe2000fffe03f */
[----:B------:R-:W-:Y:S01]  /*c3c0*/  @!P0 IADD3 R38, P1, R36, UR12, RZ ;  /* 0x0000000c24268c10 */ /* 0x000fe2000ff3e0ff */
[----:B------:R3:W-:Y:S02]  /*c3d0*/  @!P0 LDGSTS.E.BYPASS.LTC128B.128 [R243+0x3880], [R40.64], !P3 ;  /* 0x0388000028f38fae */ /* 0x0007e4000d901d54 */
[----:B------:R-:W-:Y:S01]  /*c3e0*/  @UP0 UIMAD UR24, UR24, 0x30, URZ ;  /* 0x00000030181808a4 */ /* 0x000fe2000f8e023f */
[----:B------:R-:W-:Y:S05]  /*c3f0*/  @!P0 IADD3.X R39, R37, UR11, RZ, P1, !PT ;  /* 0x0000000b25278c10 */ /* 0x000fea0008ffe4ff */
[----:B------:R1:W-:Y:S08]  /*c400*/  @!P0 LDGSTS.E.BYPASS.LTC128B.128 [R243+0x2880], [R36.64], !P4 ;  /* 0x0288000024f38fae */ /* 0x0003f0000e101d54 */
[----:B------:R1:W-:Y:S01]  /*c410*/  @!P0 LDGSTS.E.BYPASS.LTC128B.128 [R243+0x4080], [R36.64+0x80], !P3 ;  /* 0x0408008024f38fae */ /* 0x0003e2000d901d54 */
[-C--:B--2---:R-:W-:Y:S07]  /*c420*/  HMMA.16816.F32 R28, R44, R34.reuse, RZ ;  /* 0x000000222c1c723c */ /* 0x084fee00000018ff */
[----:B------:R1:W-:Y:S01]  /*c430*/  @!P0 LDGSTS.E.BYPASS.LTC128B.128 [R243+0x3080], [R38.64], !P4 ;  /* 0x0308000026f38fae */ /* 0x0003e2000e101d54 */
[C---:B------:R-:W-:Y:S07]  /*c440*/  HMMA.16816.F32 R32, R48.reuse, R34, RZ ;  /* 0x000000223020723c */ /* 0x040fee00000018ff */
[----:B------:R1:W-:Y:S01]  /*c450*/  @!P0 LDGSTS.E.BYPASS.LTC128B.128 [R243+0x4880], [R38.64+0x80], !P3 ;  /* 0x0488008026f38fae */ /* 0x0003e2000d901d54 */
[----:B------:R-:W-:Y:S07]  /*c460*/  PLOP3.LUT P0, PT, PT, PT, UP0, 0x80, 0x0 ;  /* 0x000000000000781c */ /* 0x000fee0003f0f008 */
[----:B------:R-:W-:Y:S08]  /*c470*/  LDSM.16.M88.4 R212, [R232+0x8080] ;  /* 0x00808000e8d4783b */ /* 0x000ff00000000200 */
[----:B------:R-:W0:Y:S08]  /*c480*/  LDGDEPBAR ;  /* 0x00000000000079af */ /* 0x000e300000000000 */
[----:B------:R-:W2:Y:S01]  /*c490*/  LDSM.16.M88.4 R216, [R230+0x5080] ;  /* 0x00508000e6d8783b */ /* 0x000ea20000000200 */
[-C--:B-1----:R-:W-:Y:S07]  /*c4a0*/  HMMA.16816.F32 R36, R48, R172.reuse, RZ ;  /* 0x000000ac3024723c */ /* 0x082fee00000018ff */
[----:B------:R-:W1:Y:S01]  /*c4b0*/  LDSM.16.M88.4 R220, [R232+0xa080] ;  /* 0x00a08000e8dc783b */ /* 0x000e620000000200 */
[C---:B---3--:R-:W-:Y:S08]  /*c4c0*/  HMMA.16816.F32 R40, R44.reuse, R172, RZ ;  /* 0x000000ac2c28723c */ /* 0x048ff000000018ff */
[-C--:B------:R-:W-:Y:S08]  /*c4d0*/  HMMA.16816.F32 R44, R44, R174.reuse, RZ ;  /* 0x000000ae2c2c723c */ /* 0x080ff000000018ff */
[----:B------:R-:W-:Y:S01]  /*c4e0*/  HMMA.16816.F32 R48, R48, R174, RZ ;  /* 0x000000ae3030723c */ /* 0x000fe200000018ff */
[----:B------:R-:W3:Y:S07]  /*c4f0*/  LDSM.16.M88.4 R172, [R230+0x5880] ;  /* 0x00588000e6ac783b */ /* 0x000eee0000000200 */
[-C--:B------:R-:W-:Y:S08]  /*c500*/  HMMA.16816.F32 R4, R192, R196.reuse, R4 ;  /* 0x000000c4c004723c */ /* 0x080ff00000001804 */
[C---:B----4-:R-:W-:Y:S08]  /*c510*/  HMMA.16816.F32 R8, R200.reuse, R196, R8 ;  /* 0x000000c4c808723c */ /* 0x050ff00000001808 */
[-C--:B------:R-:W-:Y:S08]  /*c520*/  HMMA.16816.F32 R12, R200, R198.reuse, R12 ;  /* 0x000000c6c80c723c */ /* 0x080ff0000000180c */
[C---:B------:R-:W-:Y:S01]  /*c530*/  HMMA.16816.F32 R16, R192.reuse, R198, R16 ;  /* 0x000000c6c010723c */ /* 0x040fe20000001810 */
[----:B------:R-:W4:Y:S07]  /*c540*/  LDSM.16.M88.4 R196, [R230+0x6080] ;  /* 0x00608000e6c4783b */ /* 0x000f2e0000000200 */
        /* <DEDUP_REMOVED lines=13> */
[C---:B-1----:R-:W-:Y:S08]  /*c620*/  HMMA.16816.F32 R8, R220.reuse, R216, R8 ;  /* 0x000000d8dc08723c */ /* 0x042ff00000001808 */
[-C--:B------:R-:W-:Y:S08]  /*c630*/  HMMA.16816.F32 R12, R220, R218.reuse, R12 ;  /* 0x000000dadc0c723c */ /* 0x080ff0000000180c */
[C---:B------:R-:W-:Y:S01]  /*c640*/  HMMA.16816.F32 R16, R212.reuse, R218, R16 ;  /* 0x000000dad410723c */ /* 0x040fe20000001810 */
[----:B------:R-:W-:Y:S07]  /*c650*/  LDSM.16.M88.4 R216, [R231+0xe080] ;  /* 0x00e08000e7d8783b */ /* 0x000fee0000000200 */
[-C--:B---3--:R-:W-:Y:S08]  /*c660*/  HMMA.16816.F32 R20, R212, R172.reuse, R20 ;  /* 0x000000acd414723c */ /* 0x088ff00000001814 */
[C---:B------:R-:W-:Y:S08]  /*c670*/  HMMA.16816.F32 R24, R220.reuse, R172, R24 ;  /* 0x000000acdc18723c */ /* 0x040ff00000001818 */
[-C--:B------:R-:W-:Y:S08]  /*c680*/  HMMA.16816.F32 R28, R220, R174.reuse, R28 ;  /* 0x000000aedc1c723c */ /* 0x080ff0000000181c */
[C---:B------:R-:W-:Y:S01]  /*c690*/  HMMA.16816.F32 R32, R212.reuse, R174, R32 ;  /* 0x000000aed420723c */ /* 0x040fe20000001820 */
[----:B------:R-:W1:Y:S07]  /*c6a0*/  LDSM.16.M88.4 R172, [R229+0x1000] ;  /* 0x00100000e5ac783b */ /* 0x000e6e0000000200 */
[-C--:B----4-:R-:W-:Y:S08]  /*c6b0*/  HMMA.16816.F32 R36, R212, R196.reuse, R36 ;  /* 0x000000c4d424723c */ /* 0x090ff00000001824 */
[C---:B------:R-:W-:Y:S08]  /*c6c0*/  HMMA.16816.F32 R40, R220.reuse, R196, R40 ;  /* 0x000000c4dc28723c */ /* 0x040ff00000001828 */
[-C--:B------:R-:W-:Y:S01]  /*c6d0*/  HMMA.16816.F32 R44, R220, R198.reuse, R44 ;  /* 0x000000c6dc2c723c */ /* 0x080fe2000000182c */
[----:B------:R-:W-:Y:S07]  /*c6e0*/  LDSM.16.M88.4 R220, [R238] ;  /* 0x00000000eedc783b */ /* 0x000fee0000000200 */
[----:B------:R-:W-:Y:S01]  /*c6f0*/  HMMA.16816.F32 R48, R212, R198, R48 ;  /* 0x000000c6d430723c */ /* 0x000fe20000001830 */
[----:B------:R-:W-:Y:S07]  /*c700*/  LDSM.16.M88.4 R196, [R231+0xc080] ;  /* 0x00c08000e7c4783b */ /* 0x000fee0000000200 */
[-C--:B------:R-:W-:Y:S01]  /*c710*/  HMMA.16816.F32 R4, R192, R200.reuse, R4 ;  /* 0x000000c8c004723c */ /* 0x080fe20000001804 */
[----:B------:R-:W3:Y:S07]  /*c720*/  LDSM.16.M88.4 R212, [R224+0x6880] ;  /* 0x00688000e0d4783b */ /* 0x000eee0000000200 */
        /* <DEDUP_REMOVED lines=8> */
[----:B------:R-:W2:Y:S07]  /*c7b0*/  LDSM.16.M88.4 R208, [R224+0x7880] ;  /* 0x00788000e0d0783b */ /* 0x000eae0000000200 */
[-C--:B-1----:R-:W-:Y:S08]  /*c7c0*/  HMMA.16816.F32 R36, R192, R172.reuse, R36 ;  /* 0x000000acc024723c */ /* 0x082ff00000001824 */
[C---:B------:R-:W-:Y:S08]  /*c7d0*/  HMMA.16816.F32 R40, R204.reuse, R172, R40 ;  /* 0x000000accc28723c */ /* 0x040ff00000001828 */
[-C--:B------:R-:W-:Y:S01]  /*c7e0*/  HMMA.16816.F32 R44, R204, R174.reuse, R44 ;  /* 0x000000aecc2c723c */ /* 0x080fe2000000182c */
[----:B------:R-:W-:Y:S07]  /*c7f0*/  LDSM.16.M88.4 R204, [R233+0xe080] ;  /* 0x00e08000e9cc783b */ /* 0x000fee0000000200 */
[----:B------:R-:W-:Y:S01]  /*c800*/  HMMA.16816.F32 R48, R192, R174, R48 ;  /* 0x000000aec030723c */ /* 0x000fe20000001830 */
[----:B------:R-:W-:Y:S07]  /*c810*/  LDSM.16.M88.4 R172, [R233+0xc080] ;  /* 0x00c08000e9ac783b */ /* 0x000fee0000000200 */
[-C--:B---3--:R-:W-:Y:S01]  /*c820*/  HMMA.16816.F32 R4, R196, R212.reuse, R4 ;  /* 0x000000d4c404723c */ /* 0x088fe20000001804 */
[----:B------:R-:W1:Y:S07]  /*c830*/  LDSM.16.M88.4 R192, [R239] ;  /* 0x00000000efc0783b */ /* 0x000e6e0000000200 */
[C---:B------:R-:W-:Y:S08]  /*c840*/  HMMA.16816.F32 R8, R216.reuse, R212, R8 ;  /* 0x000000d4d808723c */ /* 0x040ff00000001808 */
[-C--:B------:R-:W-:Y:S08]  /*c850*/  HMMA.16816.F32 R12, R216, R214.reuse, R12 ;  /* 0x000000d6d80c723c */ /* 0x080ff0000000180c */
[C---:B------:R-:W-:Y:S01]  /*c860*/  HMMA.16816.F32 R16, R196.reuse, R214, R16 ;  /* 0x000000d6c410723c */ /* 0x040fe20000001810 */
[----:B------:R-:W3:Y:S07]  /*c870*/  LDSM.16.M88.4 R212, [R237] ;  /* 0x00000000edd4783b */ /* 0x000eee0000000200 */
[-C--:B----4-:R-:W-:Y:S08]  /*c880*/  HMMA.16816.F32 R20, R196, R200.reuse, R20 ;  /* 0x000000c8c414723c */ /* 0x090ff00000001814 */
        /* <DEDUP_REMOVED lines=9> */
[----:B------:R-:W2:Y:S07]  /*c920*/  LDSM.16.M88.4 R196, [R232+0xc080] ;  /* 0x00c08000e8c4783b */ /* 0x000eae0000000200 */
[-C--:B-1----:R-:W-:Y:S01]  /*c930*/  HMMA.16816.F32 R4, R172, R192.reuse, R4 ;  /* 0x000000c0ac04723c */ /* 0x082fe20000001804 */
[----:B------:R-:W1:Y:S07]  /*c940*/  LDSM.16.M88.4 R208, [R232+0xe080] ;  /* 0x00e08000e8d0783b */ /* 0x000e6e0000000200 */
[C---:B------:R-:W-:Y:S08]  /*c950*/  HMMA.16816.F32 R8, R204.reuse, R192, R8 ;  /* 0x000000c0cc08723c */ /* 0x040ff00000001808 */
        /* <DEDUP_REMOVED lines=13> */
[----:B------:R-:W3:Y:S07]  /*ca30*/  LDSM.16.M88.4 R172, [R236+0xe080] ;  /* 0x00e08000ecac783b */ /* 0x000eee0000000200 */
[-C--:B--2---:R-:W-:Y:S01]  /*ca40*/  HMMA.16816.F32 R4, R196, R200.reuse, R4 ;  /* 0x000000c8c404723c */ /* 0x084fe20000001804 */
[----:B------:R-:W2:Y:S07]  /*ca50*/  LDSM.16.M88.4 R212, [R229+0x2000] ;  /* 0x00200000e5d4783b */ /* 0x000eae0000000200 */
[C---:B-1----:R-:W-:Y:S08]  /*ca60*/  HMMA.16816.F32 R8, R208.reuse, R200, R8 ;  /* 0x000000c8d008723c */ /* 0x042ff00000001808 */
[-C--:B------:R-:W-:Y:S08]  /*ca70*/  HMMA.16816.F32 R12, R208, R202.reuse, R12 ;  /* 0x000000cad00c723c */ /* 0x080ff0000000180c */
[C---:B------:R-:W-:Y:S01]  /*ca80*/  HMMA.16816.F32 R16, R196.reuse, R202, R16 ;  /* 0x000000cac410723c */ /* 0x040fe20000001810 */
[----:B------:R-:W1:Y:S01]  /*ca90*/  LDSM.16.M88.4 R200, [R229+0x2800] ;  /* 0x00280000e5c8783b */ /* 0x000e620000000200 */
[----:B------:R-:W-:Y:S06]  /*caa0*/  DEPBAR.LE SB0, 0x0 ;  /* 0x000080000000791a */ /* 0x000fec0000000000 */
[-C--:B----4-:R-:W-:Y:S01]  /*cab0*/  HMMA.16816.F32 R20, R196, R192.reuse, R20 ;  /* 0x000000c0c414723c */ /* 0x090fe20000001814 */
[----:B------:R-:W-:Y:S07]  /*cac0*/  BAR.SYNC.DEFER_BLOCKING 0x0 ;  /* 0x0000000000007b1d */ /* 0x000fee0000010000 */
[C---:B------:R-:W-:Y:S08]  /*cad0*/  HMMA.16816.F32 R24, R208.reuse, R192, R24 ;  /* 0x000000c0d018723c */ /* 0x040ff00000001818 */
[-C--:B------:R-:W-:Y:S08]  /*cae0*/  HMMA.16816.F32 R28, R208, R194.reuse, R28 ;  /* 0x000000c2d01c723c */ /* 0x080ff0000000181c */
[C---:B------:R-:W-:Y:S01]  /*caf0*/  HMMA.16816.F32 R32, R196.reuse, R194, R32 ;  /* 0x000000c2c420723c */ /* 0x040fe20000001820 */
[----:B------:R-:W3:Y:S06]  /*cb00*/  LDL.64 R192, [R1+0x30] ;  /* 0x0000300001c07983 */ /* 0x000eec0000100a00 */
[----:B------:R-:W3:Y:S01]  /*cb10*/  LDL.LU R252, [R1+0x18] ;  /* 0x0000180001fc7983 */ /* 0x000ee20000300800 */
[-C--:B------:R-:W-:Y:S03]  /*cb20*/  HMMA.16816.F32 R36, R196, R216.reuse, R36 ;  /* 0x000000d8c424723c */ /* 0x080fe60000001824 */
[----:B------:R-:W3:Y:S05]  /*cb30*/  LDL.LU R251, [R1+0x14] ;  /* 0x0000140001fb7983 */ /* 0x000eea0000300800 */
[C---:B------:R-:W-:Y:S08]  /*cb40*/  HMMA.16816.F32 R40, R208.reuse, R216, R40 ;  /* 0x000000d8d028723c */ /* 0x040ff00000001828 */
[-C--:B------:R-:W-:Y:S08]  /*cb50*/  HMMA.16816.F32 R44, R208, R218.reuse, R44 ;  /* 0x000000dad02c723c */ /* 0x080ff0000000182c */
[----:B------:R-:W-:Y:S08]  /*cb60*/  HMMA.16816.F32 R48, R196, R218, R48 ;  /* 0x000000dac430723c */ /* 0x000ff00000001830 */
[-C--:B---3--:R-:W-:Y:S08]  /*cb70*/  HMMA.16816.F32 R4, R204, R220.reuse, R4 ;  /* 0x000000dccc04723c */ /* 0x088ff00000001804 */
[C---:B------:R-:W-:Y:S08]  /*cb80*/  HMMA.16816.F32 R8, R172.reuse, R220, R8 ;  /* 0x000000dcac08723c */ /* 0x040ff00000001808 */
[-C--:B------:R-:W-:Y:S08]  /*cb90*/  HMMA.16816.F32 R12, R172, R222.reuse, R12 ;  /* 0x000000deac0c723c */ /* 0x080ff0000000180c */
[C---:B------:R-:W-:Y:S04]  /*cba0*/  HMMA.16816.F32 R16, R204.reuse, R222, R16 ;  /* 0x000000decc10723c */ /* 0x040fe80000001810 */
[----:B------:R-:W-:Y:S02]  /*cbb0*/  FMNMX.FTZ R3, R4, R0, !PT ;  /* 0x0000000004037209 */ /* 0x000fe40007810000 */
[----:B------:R-:W-:Y:S02]  /*cbc0*/  FMNMX.FTZ R165, R6, R2, !PT ;  /* 0x0000000206a57209 */ /* 0x000fe40007810000 */
[-C--:B--2---:R-:W-:Y:S04]  /*cbd0*/  HMMA.16816.F32 R20, R204, R212.reuse, R20 ;  /* 0x000000d4cc14723c */ /* 0x084fe80000001814 */
        /* <DEDUP_REMOVED lines=40> */
[----:B------:R-:W2:Y:S01]  /*ce60*/  SHFL.BFLY PT, R167, R3, 0x2, 0x1f ;  /* 0x0c401f0003a77f89 */ /* 0x000ea200000e0000 */
[----:B------:R-:W-:Y:S04]  /*ce70*/  FMNMX.FTZ R165, R44, R165, !PT ;  /* 0x000000a52ca57209 */ /* 0x000fe80007810000 */
[----:B------:R-:W-:Y:S05]  /*ce80*/  FMNMX.FTZ R165, R45, R165, !PT ;  /* 0x000000a52da57209 */ /* 0x000fea0007810000 */
[----:B------:R-:W3:Y:S01]  /*ce90*/  SHFL.BFLY PT, R168, R165, 0x2, 0x1f ;  /* 0x0c401f00a5a87f89 */ /* 0x000ee200000e0000 */
[----:B-1----:R-:W-:Y:S02]  /*cea0*/  FMNMX.FTZ R169, R169, R166, !PT ;  /* 0x000000a6a9a97209 */ /* 0x002fe40007810000 */
[----:B------:R-:W-:Y:S05]  /*ceb0*/  FMNMX.FTZ R166, R10, R170, !PT ;  /* 0x000000aa0aa67209 */ /* 0x000fea0007810000 */
[----:B------:R-:W1:Y:S01]  /*cec0*/  SHFL.BFLY PT, R171, R169, 0x1, 0x1f ;  /* 0x0c201f00a9ab7f89 */ /* 0x000e6200000e0000 */
[----:B------:R-:W-:Y:S04]  /*ced0*/  FMNMX.FTZ R166, R11, R166, !PT ;  /* 0x000000a60ba67209 */ /* 0x000fe80007810000 */
[----:B------:R-:W-:Y:S02]  /*cee0*/  FMNMX.FTZ R166, R14, R166, !PT ;  /* 0x000000a60ea67209 */ /* 0x000fe40007810000 */
[----:B--2---:R-:W-:Y:S02]  /*cef0*/  FMNMX.FTZ R3, R3, R167, !PT ;  /* 0x000000a703037209 */ /* 0x004fe40007810000 */
[----:B------:R-:W-:Y:S03]  /*cf00*/  FMNMX.FTZ R166, R15, R166, !PT ;  /* 0x000000a60fa67209 */ /* 0x000fe60007810000 */
[----:B------:R-:W2:Y:S01]  /*cf10*/  SHFL.BFLY PT, R167, R3, 0x1, 0x1f ;  /* 0x0c201f0003a77f89 */ /* 0x000ea200000e0000 */
[----:B------:R-:W-:Y:S02]  /*cf20*/  FMNMX.FTZ R166, R26, R166, !PT ;  /* 0x000000a61aa67209 */ /* 0x000fe40007810000 */
[----:B---3--:R-:W-:Y:S02]  /*cf30*/  FMNMX.FTZ R165, R165, R168, !PT ;  /* 0x000000a8a5a57209 */ /* 0x008fe40007810000 */
[----:B------:R-:W-:Y:S03]  /*cf40*/  FMNMX.FTZ R166, R27, R166, !PT ;  /* 0x000000a61ba67209 */ /* 0x000fe60007810000 */
[----:B------:R-:W3:Y:S01]  /*cf50*/  SHFL.BFLY PT, R172, R165, 0x1, 0x1f ;  /* 0x0c201f00a5ac7f89 */ /* 0x000ee200000e0000 */
[----:B------:R-:W-:Y:S02]  /*cf60*/  FMNMX.FTZ R166, R30, R166, !PT ;  /* 0x000000a61ea67209 */ /* 0x000fe40007810000 */
[----:B-1----:R-:W-:Y:S02]  /*cf70*/  FMNMX.FTZ R169, R169, R171, !PT ;  /* 0x000000aba9a97209 */ /* 0x002fe40007810000 */
[----:B------:R-:W-:Y:S03]  /*cf80*/  FMNMX.FTZ R166, R31, R166, !PT ;  /* 0x000000a61fa67209 */ /* 0x000fe60007810000 */
[C---:B------:R-:W-:Y:S02]  /*cf90*/  FADD.FTZ R0, -R169.reuse, R0 ;  /* 0x00000000a9007221 */ /* 0x040fe40000010100 */
[----:B------:R-:W-:Y:S02]  /*cfa0*/  FMUL.FTZ R204, R169, c[0x0][0x2d0] ;  /* 0x0000b400a9cc7a20 */ /* 0x000fe40000410000 */
[----:B------:R-:W-:Y:S02]  /*cfb0*/  FMUL.FTZ R0, R0, c[0x0][0x2d0] ;  /* 0x0000b40000007a20 */ /* 0x000fe40000410000 */
[--C-:B------:R-:W-:Y:S01]  /*cfc0*/  FFMA.FTZ R4, R4, c[0x0][0x2d0], -R204.reuse ;  /* 0x0000b40004047a23 */ /* 0x100fe200000108cc */
[----:B--2---:R-:W-:Y:S01]  /*cfd0*/  FMNMX.FTZ R168, R3, R167, !PT ;  /* 0x000000a703a87209 */ /* 0x004fe20007810000 */
[--C-:B------:R-:W-:Y:S01]  /*cfe0*/  FFMA.FTZ R5, R5, c[0x0][0x2d0], -R204.reuse ;  /* 0x0000b40005057a23 */ /* 0x100fe200000108cc */
[----:B------:R-:W-:Y:S01]  /*cff0*/  FMNMX.FTZ R3, R42, R166, !PT ;  /* 0x000000a62a037209 */ /* 0x000fe20007810000 */
[----:B------:R1:W-:Y:S01]  /*d000*/  MUFU.EX2 R245, R4 ;  /* 0x0000000400f57308 */ /* 0x0003e20000000800 */
[----:B------:R-:W-:Y:S02]  /*d010*/  FFMA.FTZ R16, R16, c[0x0][0x2d0], -R204 ;  /* 0x0000b40010107a23 */ /* 0x000fe400000108cc */
[C---:B------:R-:W-:Y:S02]  /*d020*/  FADD.FTZ R2, -R168.reuse, R2 ;  /* 0x00000002a8027221 */ /* 0x040fe40000010100 */
[----:B------:R-:W-:Y:S01]  /*d030*/  FMUL.FTZ R205, R168, c[0x0][0x2d0] ;  /* 0x0000b400a8cd7a20 */ /* 0x000fe20000410000 */
[----:B---3--:R-:W-:Y:S01]  /*d040*/  FMNMX.FTZ R167, R165, R172, !PT ;  /* 0x000000aca5a77209 */ /* 0x008fe20007810000 */
[----:B------:R-:W-:Y:S02]  /*d050*/  FMUL.FTZ R2, R2, c[0x0][0x2d0] ;  /* 0x0000b40002027a20 */ /* 0x000fe40000410000 */
[--C-:B------:R-:W-:Y:S01]  /*d060*/  FFMA.FTZ R6, R6, c[0x0][0x2d0], -R205.reuse ;  /* 0x0000b40006067a23 */ /* 0x100fe200000108cd */
[----:B------:R2:W-:Y:S01]  /*d070*/  MUFU.EX2 R166, R0 ;  /* 0x0000000000a67308 */ /* 0x0005e20000000800 */
[----:B------:R-:W-:Y:S02]  /*d080*/  FMUL.FTZ R206, R167, c[0x0][0x2d0] ;  /* 0x0000b400a7ce7a20 */ /* 0x000fe40000410000 */
[--C-:B------:R-:W-:Y:S02]  /*d090*/  FFMA.FTZ R7, R7, c[0x0][0x2d0], -R205.reuse ;  /* 0x0000b40007077a23 */ /* 0x100fe400000108cd */
[--C-:B------:R-:W-:Y:S02]  /*d0a0*/  FFMA.FTZ R8, R8, c[0x0][0x2d0], -R206.reuse ;  /* 0x0000b40008087a23 */ /* 0x100fe400000108ce */
[----:B------:R-:W-:Y:S02]  /*d0b0*/  FFMA.FTZ R9, R9, c[0x0][0x2d0], -R206 ;  /* 0x0000b40009097a23 */ /* 0x000fe400000108ce */
[----:B------:R-:W-:Y:S01]  /*d0c0*/  FFMA.FTZ R17, R17, c[0x0][0x2d0], -R204 ;  /* 0x0000b40011117a23 */ /* 0x000fe200000108cc */
[----:B------:R3:W-:Y:S01]  /*d0d0*/  MUFU.EX2 R165, R2 ;  /* 0x0000000200a57308 */ /* 0x0007e20000000800 */
[--C-:B------:R-:W-:Y:S02]  /*d0e0*/  FFMA.FTZ R18, R18, c[0x0][0x2d0], -R205.reuse ;  /* 0x0000b40012127a23 */ /* 0x100fe400000108cd */
[--C-:B------:R-:W-:Y:S01]  /*d0f0*/  FFMA.FTZ R19, R19, c[0x0][0x2d0], -R205.reuse ;  /* 0x0000b40013137a23 */ /* 0x100fe200000108cd */
[----:B-1----:R-:W-:Y:S01]  /*d100*/  @P0 MOV R4, R250 ;  /* 0x000000fa00040202 */ /* 0x002fe20000000f00 */
[--C-:B------:R-:W-:Y:S01]  /*d110*/  FFMA.FTZ R12, R12, c[0x0][0x2d0], -R206.reuse ;  /* 0x0000b4000c0c7a23 */ /* 0x100fe200000108ce */
[----:B------:R-:W4:Y:S01]  /*d120*/  LDL.LU R250, [R1+0x1c] ;  /* 0x00001c0001fa7983 */ /* 0x000f220000300800 */
[----:B------:R-:W-:Y:S02]  /*d130*/  FFMA.FTZ R13, R13, c[0x0][0x2d0], -R206 ;  /* 0x0000b4000d0d7a23 */ /* 0x000fe400000108ce */
[--C-:B------:R-:W-:Y:S01]  /*d140*/  FFMA.FTZ R20, R20, c[0x0][0x2d0], -R204.reuse ;  /* 0x0000b40014147a23 */ /* 0x100fe200000108cc */
[----:B------:R-:W1:Y:S01]  /*d150*/  MUFU.EX2 R246, R5 ;  /* 0x0000000500f67308 */ /* 0x000e620000000800 */
[----:B------:R-:W4:Y:S01]  /*d160*/  LDL.LU R249, [R1+0x20] ;  /* 0x0000200001f97983 */ /* 0x000f220000300800 */
[--C-:B------:R-:W-:Y:S01]  /*d170*/  FFMA.FTZ R21, R21, c[0x0][0x2d0], -R204.reuse ;  /* 0x0000b40015157a23 */ /* 0x100fe200000108cc */
[----:B--2---:R-:W-:Y:S01]  /*d180*/  FMNMX.FTZ R0, R43, R3, !PT ;  /* 0x000000032b007209 */ /* 0x004fe20007810000 */
[--C-:B------:R-:W-:Y:S02]  /*d190*/  FFMA.FTZ R22, R22, c[0x0][0x2d0], -R205.reuse ;  /* 0x0000b40016167a23 */ /* 0x100fe400000108cd */
[----:B------:R-:W-:Y:S01]  /*d1a0*/  FFMA.FTZ R33, R33, c[0x0][0x2d0], -R204 ;  /* 0x0000b40021217a23 */ /* 0x000fe200000108cc */
[----:B------:R-:W-:Y:S01]  /*d1b0*/  FMNMX.FTZ R0, R46, R0, !PT ;  /* 0x000000002e007209 */ /* 0x000fe20007810000 */
[--C-:B------:R-:W-:Y:S02]  /*d1c0*/  FFMA.FTZ R34, R34, c[0x0][0x2d0], -R205.reuse ;  /* 0x0000b40022227a23 */ /* 0x100fe400000108cd */
[----:B------:R-:W-:Y:S01]  /*d1d0*/  MUFU.EX2 R222, R6 ;  /* 0x0000000600de7308 */ /* 0x000fe20000000800 */
[--C-:B------:R-:W-:Y:S01]  /*d1e0*/  FFMA.FTZ R35, R35, c[0x0][0x2d0], -R205.reuse ;  /* 0x0000b40023237a23 */ /* 0x100fe200000108cd */
[----:B------:R-:W-:Y:S01]  /*d1f0*/  FMNMX.FTZ R0, R47, R0, !PT ;  /* 0x000000002f007209 */ /* 0x000fe20007810000 */
[----:B------:R-:W-:Y:S02]  /*d200*/  FFMA.FTZ R24, R24, c[0x0][0x2d0], -R206 ;  /* 0x0000b40018187a23 */ /* 0x000fe400000108ce */
[----:B---3--:R-:W-:Y:S02]  /*d210*/  FADD.FTZ R2, -R167, R164 ;  /* 0x000000a4a7027221 */ /* 0x008fe40000010100 */
[----:B------:R-:W2:Y:S01]  /*d220*/  SHFL.BFLY PT, R3, R0, 0x2, 0x1f ;  /* 0x0c401f0000037f89 */ /* 0x000ea200000e0000 */
[----:B------:R-:W-:Y:S02]  /*d230*/  FFMA.FTZ R25, R25, c[0x0][0x2d0], -R206 ;  /* 0x0000b40019197a23 */ /* 0x000fe400000108ce */
[----:B------:R-:W-:Y:S01]  /*d240*/  FMUL.FTZ R2, R2, c[0x0][0x2d0] ;  /* 0x0000b40002027a20 */ /* 0x000fe20000410000 */
[----:B------:R-:W-:Y:S01]  /*d250*/  MUFU.EX2 R221, R8 ;  /* 0x0000000800dd7308 */ /* 0x000fe20000000800 */
[--C-:B------:R-:W-:Y:S01]  /*d260*/  FFMA.FTZ R36, R36, c[0x0][0x2d0], -R204.reuse ;  /* 0x0000b40024247a23 */ /* 0x100fe200000108cc */
[----:B-1----:R-:W-:Y:S01]  /*d270*/  F2FP.PACK_AB R172, R246, R245 ;  /* 0x000000f5f6ac723e */ /* 0x002fe200000000ff */
[----:B------:R-:W-:Y:S02]  /*d280*/  FFMA.FTZ R37, R37, c[0x0][0x2d0], -R204 ;  /* 0x0000b40025257a23 */ /* 0x000fe400000108cc */
[--C-:B------:R-:W-:Y:S02]  /*d290*/  FFMA.FTZ R38, R38, c[0x0][0x2d0], -R205.reuse ;  /* 0x0000b40026267a23 */ /* 0x100fe400000108cd */
[----:B------:R-:W-:Y:S03]  /*d2a0*/  FFMA.FTZ R39, R39, c[0x0][0x2d0], -R205 ;  /* 0x0000b40027277a23 */ /* 0x000fe600000108cd */
[----:B------:R1:W3:Y:S01]  /*d2b0*/  MUFU.EX2 R164, R2 ;  /* 0x0000000200a47308 */ /* 0x0002e20000000800 */
[C---:B------:R-:W-:Y:S02]  /*d2c0*/  FMUL.FTZ R132, R166.reuse, R132 ;  /* 0x00000084a6847220 */ /* 0x040fe40000410000 */
[C---:B------:R-:W-:Y:S02]  /*d2d0*/  FMUL.FTZ R133, R166.reuse, R133 ;  /* 0x00000085a6857220 */ /* 0x040fe40000410000 */
[C---:B------:R-:W-:Y:S02]  /*d2e0*/  FMUL.FTZ R134, R165.reuse, R134 ;  /* 0x00000086a5867220 */ /* 0x040fe40000410000 */
[C---:B------:R-:W-:Y:S02]  /*d2f0*/  FMUL.FTZ R135, R165.reuse, R135 ;  /* 0x00000087a5877220 */ /* 0x040fe40000410000 */
[----:B------:R-:W-:Y:S01]  /*d300*/  FMUL.FTZ R144, R166, R144 ;  /* 0x00000090a6907220 */ /* 0x000fe20000410000 */
[----:B--2---:R-:W-:Y:S01]  /*d310*/  FMNMX.FTZ R0, R0, R3, !PT ;  /* 0x0000000300007209 */ /* 0x004fe20007810000 */
[----:B------:R-:W2:Y:S01]  /*d320*/  MUFU.EX2 R223, R7 ;  /* 0x0000000700df7308 */ /* 0x000ea20000000800 */
[----:B------:R-:W-:Y:S01]  /*d330*/  @P0 MOV R5, R193 ;  /* 0x000000c100050202 */ /* 0x000fe20000000f00 */
[C---:B------:R-:W-:Y:S02]  /*d340*/  FMUL.FTZ R145, R166.reuse, R145 ;  /* 0x00000091a6917220 */ /* 0x040fe40000410000 */
[C---:B------:R-:W-:Y:S02]  /*d350*/  FMUL.FTZ R146, R165.reuse, R146 ;  /* 0x00000092a5927220 */ /* 0x040fe40000410000 */
[C---:B------:R-:W-:Y:S02]  /*d360*/  FMUL.FTZ R147, R165.reuse, R147 ;  /* 0x00000093a5937220 */ /* 0x040fe40000410000 */
[C---:B------:R-:W-:Y:S02]  /*d370*/  FMUL.FTZ R148, R166.reuse, R148 ;  /* 0x00000094a6947220 */ /* 0x040fe40000410000 */
[----:B------:R2:W-:Y:S01]  /*d380*/  MUFU.EX2 R220, R9 ;  /* 0x0000000900dc7308 */ /* 0x0005e20000000800 */
[----:B------:R-:W-:Y:S01]  /*d390*/  FMUL.FTZ R149, R166, R149 ;  /* 0x00000095a6957220 */ /* 0x000fe20000410000 */
[----:B-1----:R-:W1:Y:S01]  /*d3a0*/  SHFL.BFLY PT, R2, R0, 0x1, 0x1f ;  /* 0x0c201f0000027f89 */ /* 0x002e6200000e0000 */
[C---:B------:R-:W-:Y:S02]  /*d3b0*/  FMUL.FTZ R150, R165.reuse, R150 ;  /* 0x00000096a5967220 */ /* 0x040fe40000410000 */
[----:B------:R-:W-:Y:S02]  /*d3c0*/  FMUL.FTZ R151, R165, R151 ;  /* 0x00000097a5977220 */ /* 0x000fe40000410000 */
[C---:B---3--:R-:W-:Y:S03]  /*d3d0*/  FMUL.FTZ R152, R164.reuse, R152 ;  /* 0x00000098a4987220 */ /* 0x048fe60000410000 */
[----:B------:R-:W-:Y:S01]  /*d3e0*/  MUFU.EX2 R248, R16 ;  /* 0x0000001000f87308 */ /* 0x000fe20000000800 */
[C---:B------:R-:W-:Y:S02]  /*d3f0*/  FMUL.FTZ R153, R164.reuse, R153 ;  /* 0x00000099a4997220 */ /* 0x040fe40000410000 */
[C---:B------:R-:W-:Y:S01]  /*d400*/  FMUL.FTZ R156, R164.reuse, R156 ;  /* 0x0000009ca49c7220 */ /* 0x040fe20000410000 */
[----:B--2---:R-:W-:Y:S01]  /*d410*/  F2FP.PACK_AB R173, R223, R222 ;  /* 0x000000dedfad723e */ /* 0x004fe200000000ff */
[----:B------:R-:W-:Y:S02]  /*d420*/  FMUL.FTZ R157, R164, R157 ;  /* 0x0000009da49d7220 */ /* 0x000fe40000410000 */
[C---:B------:R-:W-:Y:S02]  /*d430*/  FMUL.FTZ R160, R166.reuse, R160 ;  /* 0x000000a0a6a07220 */ /* 0x040fe40000410000 */
[C---:B------:R-:W-:Y:S01]  /*d440*/  FMUL.FTZ R161, R166.reuse, R161 ;  /* 0x000000a1a6a17220 */ /* 0x040fe20000410000 */
[----:B------:R-:W2:Y:S01]  /*d450*/  MUFU.EX2 R247, R17 ;  /* 0x0000001100f77308 */ /* 0x000ea20000000800 */
[C---:B------:R-:W-:Y:S02]  /*d460*/  FMUL.FTZ R162, R165.reuse, R162 ;  /* 0x000000a2a5a27220 */ /* 0x040fe40000410000 */
[C---:B------:R-:W-:Y:S02]  /*d470*/  FMUL.FTZ R163, R165.reuse, R163 ;  /* 0x000000a3a5a37220 */ /* 0x040fe40000410000 */
[----:B------:R-:W-:Y:S01]  /*d480*/  FMUL.FTZ R52, R166, R52 ;  /* 0x00000034a6347220 */ /* 0x000fe20000410000 */
[----:B-1----:R-:W-:Y:S01]  /*d490*/  FMNMX.FTZ R3, R0, R2, !PT ;  /* 0x0000000200037209 */ /* 0x002fe20007810000 */
[----:B------:R-:W-:Y:S01]  /*d4a0*/  FMUL.FTZ R53, R166, R53 ;  /* 0x00000035a6357220 */ /* 0x000fe20000410000 */
[----:B------:R-:W-:Y:S02]  /*d4b0*/  MOV R2, UR26 ;  /* 0x0000001a00027c02 */ /* 0x000fe40008000f00 */
[----:B------:R1:W-:Y:S01]  /*d4c0*/  MUFU.EX2 R244, R18 ;  /* 0x0000001200f47308 */ /* 0x0003e20000000800 */
[----:B------:R-:W-:Y:S02]  /*d4d0*/  FMUL.FTZ R54, R165, R54 ;  /* 0x00000036a5367220 */ /* 0x000fe40000410000 */
[C---:B------:R-:W-:Y:S02]  /*d4e0*/  FADD.FTZ R0, -R3.reuse, R170 ;  /* 0x000000aa03007221 */ /* 0x040fe40000010100 */
[----:B------:R-:W-:Y:S04]  /*d4f0*/  @P0 IMAD.WIDE.U32 R4, R2, 0x30, R4 ;  /* 0x0000003002040825 */ /* 0x000fe800078e0004 */
[----:B------:R-:W-:Y:S01]  /*d500*/  FMUL.FTZ R2, R3, c[0x0][0x2d0] ;  /* 0x0000b40003027a20 */ /* 0x000fe20000410000 */
[----:B------:R-:W-:Y:S01]  /*d510*/  @P0 SHF.L.U32 R6, R4, 0x1, RZ ;  /* 0x0000000104060819 */ /* 0x000fe200000006ff */
[----:B------:R-:W3:Y:S01]  /*d520*/  MUFU.EX2 R242, R19 ;  /* 0x0000001300f27308 */ /* 0x000ee20000000800 */
[----:B------:R-:W-:Y:S01]  /*d530*/  @P0 IADD3 R5, R5, UR24, RZ ;  /* 0x0000001805050c10 */ /* 0x000fe2000fffe0ff */
[----:B------:R-:W-:Y:S01]  /*d540*/  @UP0 USHF.L.U32 UR24, UR4, 0x5, URZ ;  /* 0x0000000504180899 */ /* 0x000fe2000800063f */
[----:B------:R-:W-:Y:S01]  /*d550*/  @P0 IADD3 R8, P5, R6, 0x80, RZ ;  /* 0x0000008006080810 */ /* 0x000fe20007fbe0ff */
[----:B------:R-:W-:Y:S01]  /*d560*/  FMUL.FTZ R0, R0, c[0x0][0x2d0] ;  /* 0x0000b40000007a20 */ /* 0x000fe20000410000 */
[----:B------:R-:W-:Y:S01]  /*d570*/  @P0 IADD3 R6, P1, R6, c[0x0][0x1c8], RZ ;  /* 0x0000720006060a10 */ /* 0x000fe20007f3e0ff */
[--C-:B------:R-:W-:Y:S01]  /*d580*/  FFMA.FTZ R10, R10, c[0x0][0x2d0], -R2.reuse ;  /* 0x0000b4000a0a7a23 */ /* 0x100fe20000010802 */
[----:B------:R-:W-:Y:S01]  /*d590*/  @P0 SHF.L.U64.HI R5, R4, 0x1, R5 ;  /* 0x0000000104050819 */ /* 0x000fe20000010205 */
[--C-:B------:R-:W-:Y:S01]  /*d5a0*/  FFMA.FTZ R11, R11, c[0x0][0x2d0], -R2.reuse ;  /* 0x0000b4000b0b7a23 */ /* 0x100fe20000010802 */
[----:B------:R-:W-:Y:S01]  /*d5b0*/  @P0 IADD3 R8, P2, R8, c[0x0][0x1c8], RZ ;  /* 0x0000720008080a10 */ /* 0x000fe20007f5e0ff */
[--C-:B------:R-:W-:Y:S01]  /*d5c0*/  FFMA.FTZ R14, R14, c[0x0][0x2d0], -R2.reuse ;  /* 0x0000b4000e0e7a23 */ /* 0x100fe20000010802 */
[----:B------:R-:W-:Y:S01]  /*d5d0*/  @P0 IADD3.X R7, R5, c[0x0][0x1cc], RZ, P1, !PT ;  /* 0x0000730005070a10 */ /* 0x000fe20000ffe4ff */
[--C-:B------:R-:W-:Y:S01]  /*d5e0*/  FFMA.FTZ R15, R15, c[0x0][0x2d0], -R2.reuse ;  /* 0x0000b4000f0f7a23 */ /* 0x100fe20000010802 */
[----:B------:R-:W-:Y:S01]  /*d5f0*/  @P0 IADD3.X R9, RZ, c[0x0][0x1cc], R5, P2, P5 ;  /* 0x00007300ff090a10 */ /* 0x000fe200017ea405 */
[----:B------:R-:W3:Y:S01]  /*d600*/  MUFU.EX2 R0, R0 ;  /* 0x0000000000007308 */ /* 0x000ee20000000800 */
[----:B------:R-:W-:Y:S01]  /*d610*/  @P0 IADD3 R4, P1, R6, UR24, RZ ;  /* 0x0000001806040c10 */ /* 0x000fe2000ff3e0ff */
[----:B------:R3:W-:Y:S01]  /*d620*/  @P0 LDGSTS.E.BYPASS.LTC128B.128 [R243+0x5080], [R6.64], !P4 ;  /* 0x0508000006f30fae */ /* 0x0007e2000e101d54 */
[----:B--2---:R-:W-:Y:S01]  /*d630*/  F2FP.PACK_AB R174, R247, R248 ;  /* 0x000000f8f7ae723e */ /* 0x004fe200000000ff */
[C---:B------:R-:W-:Y:S01]  /*d640*/  FMUL.FTZ R16, R166.reuse, R188 ;  /* 0x000000bca6107220 */ /* 0x040fe20000410000 */
[----:B------:R-:W-:Y:S01]  /*d650*/  @P0 IADD3.X R5, R7, UR25, RZ, P1, !PT ;  /* 0x0000001907050c10 */ /* 0x000fe20008ffe4ff */
[----:B------:R-:W-:Y:S01]  /*d660*/  FMUL.FTZ R17, R166, R189 ;  /* 0x000000bda6117220 */ /* 0x000fe20000410000 */
[----:B------:R-:W-:Y:S01]  /*d670*/  UISETP.GT.AND UP0, UPT, UR23, UR22, UPT ;  /* 0x000000161700728c */ /* 0x000fe2000bf04270 */
[C---:B-1----:R-:W-:Y:S02]  /*d680*/  FMUL.FTZ R18, R165.reuse, R190 ;  /* 0x000000bea5127220 */ /* 0x042fe40000410000 */
[----:B------:R1:W-:Y:S01]  /*d690*/  @P0 LDGSTS.E.BYPASS.LTC128B.128 [R243+0x6880], [R8.64], !P3 ;  /* 0x0688000008f30fae */ /* 0x0003e2000d901d54 */
[----:B------:R2:W-:Y:S01]  /*d6a0*/  MUFU.EX2 R219, R12 ;  /* 0x0000000c00db7308 */ /* 0x0005e20000000800 */
[----:B---3--:R-:W-:Y:S01]  /*d6b0*/  F2FP.PACK_AB R175, R242, R244 ;  /* 0x000000f4f2af723e */ /* 0x008fe200000000ff */
[----:B------:R-:W-:Y:S01]  /*d6c0*/  FMUL.FTZ R19, R165, R191 ;  /* 0x000000bfa5137220 */ /* 0x000fe20000410000 */
[----:B------:R-:W-:Y:S01]  /*d6d0*/  UMOV UR23, UR13 ;  /* 0x0000000d00177c82 */ /* 0x000fe20008000000 */
[--C-:B------:R-:W-:Y:S02]  /*d6e0*/  FFMA.FTZ R26, R26, c[0x0][0x2d0], -R2.reuse ;  /* 0x0000b4001a1a7a23 */ /* 0x100fe40000010802 */
[----:B------:R-:W-:Y:S01]  /*d6f0*/  FFMA.FTZ R27, R27, c[0x0][0x2d0], -R2 ;  /* 0x0000b4001b1b7a23 */ /* 0x000fe20000010802 */
[----:B------:R3:W-:Y:S01]  /*d700*/  @P0 LDGSTS.E.BYPASS.LTC128B.128 [R243+0x5880], [R4.64], !P4 ;  /* 0x0588000004f30fae */ /* 0x0007e2000e101d54 */
[----:B------:R-:W-:Y:S02]  /*d710*/  FMUL.FTZ R55, R165, R55 ;  /* 0x00000037a5377220 */ /* 0x000fe40000410000 */
[----:B------:R3:W-:Y:S01]  /*d720*/  MUFU.EX2 R218, R13 ;  /* 0x0000000d00da7308 */ /* 0x0007e20000000800 */
[----:B------:R-:W-:Y:S02]  /*d730*/  FMUL.FTZ R56, R164, R56 ;  /* 0x00000038a4387220 */ /* 0x000fe40000410000 */
[C---:B------:R-:W-:Y:S02]  /*d740*/  FMUL.FTZ R154, R0.reuse, R154 ;  /* 0x0000009a009a7220 */ /* 0x040fe40000410000 */
[----:B------:R3:W-:Y:S01]  /*d750*/  @P0 LDGSTS.E.BYPASS.LTC128B.128 [R243+0x7080], [R4.64+0x80], !P3 ;  /* 0x0708008004f30fae */ /* 0x0007e2000d901d54 */
[----:B------:R-:W-:Y:S01]  /*d760*/  FMUL.FTZ R155, R0, R155 ;  /* 0x0000009b009b7220 */ /* 0x000fe20000410000 */
[----:B------:R-:W-:Y:S01]  /*d770*/  @P0 IADD3 R6, P2, R4, UR24, RZ ;  /* 0x0000001804060c10 */ /* 0x000fe2000ff5e0ff */
[C---:B------:R-:W-:Y:S02]  /*d780*/  FMUL.FTZ R158, R0.reuse, R158 ;  /* 0x0000009e009e7220 */ /* 0x040fe40000410000 */
[----:B------:R3:W-:Y:S01]  /*d790*/  MUFU.EX2 R201, R10 ;  /* 0x0000000a00c97308 */ /* 0x0007e20000000800 */
[----:B------:R-:W-:Y:S01]  /*d7a0*/  FMUL.FTZ R159, R0, R159 ;  /* 0x0000009f009f7220 */ /* 0x000fe20000410000 */
[----:B------:R-:W-:Y:S01]  /*d7b0*/  @P0 IADD3.X R7, R5, UR25, RZ, P2, !PT ;  /* 0x0000001905070c10 */ /* 0x000fe200097fe4ff */
[C---:B------:R-:W-:Y:S02]  /*d7c0*/  FMUL.FTZ R57, R164.reuse, R57 ;  /* 0x00000039a4397220 */ /* 0x040fe40000410000 */
[C---:B--2---:R-:W-:Y:S02]  /*d7d0*/  FMUL.FTZ R12, R164.reuse, R184 ;  /* 0x000000b8a40c7220 */ /* 0x044fe40000410000 */
[----:B------:R2:W-:Y:S01]  /*d7e0*/  @P0 LDGSTS.E.BYPASS.LTC128B.128 [R243+0x6080], [R6.64], !P4 ;  /* 0x0608000006f30fae */ /* 0x0005e2000e101d54 */
[C---:B-1----:R-:W-:Y:S02]  /*d7f0*/  FMUL.FTZ R8, R164.reuse, R180 ;  /* 0x000000b4a4087220 */ /* 0x042fe40000410000 */
[----:B------:R1:W1:Y:S01]  /*d800*/  MUFU.EX2 R200, R11 ;  /* 0x0000000b00c87308 */ /* 0x0002620000000800 */
[----:B------:R-:W-:Y:S02]  /*d810*/  FMUL.FTZ R9, R164, R181 ;  /* 0x000000b5a4097220 */ /* 0x000fe40000410000 */
[----:B------:R-:W-:Y:S02]  /*d820*/  FMUL.FTZ R58, R0, R58 ;  /* 0x0000003a003a7220 */ /* 0x000fe40000410000 */
[----:B------:R2:W-:Y:S01]  /*d830*/  @P0 LDGSTS.E.BYPASS.LTC128B.128 [R243+0x7880], [R6.64+0x80], !P3 ;  /* 0x0788008006f30fae */ /* 0x0005e2000d901d54 */
[----:B---3--:R-:W-:Y:S01]  /*d840*/  FMUL.FTZ R13, R164, R185 ;  /* 0x000000b9a40d7220 */ /* 0x008fe20000410000 */
[----:B------:R-:W-:Y:S01]  /*d850*/  PLOP3.LUT P0, PT, PT, PT, UP0, 0x80, 0x0 ;  /* 0x000000000000781c */ /* 0x000fe20003f0f008 */
[----:B------:R-:W-:Y:S02]  /*d860*/  FMUL.FTZ R59, R0, R59 ;  /* 0x0000003b003b7220 */ /* 0x000fe40000410000 */
[----:B------:R3:W-:Y:S01]  /*d870*/  MUFU.EX2 R202, R14 ;  /* 0x0000000e00ca7308 */ /* 0x0007e20000000800 */
[----:B------:R-:W-:Y:S02]  /*d880*/  FMUL.FTZ R60, R164, R60 ;  /* 0x0000003ca43c7220 */ /* 0x000fe40000410000 */
[----:B------:R-:W3:Y:S01]  /*d890*/  LDSM.16.MT88.4 R192, [R225+0x2080] ;  /* 0x00208000e1c0783b */ /* 0x000ee20000004200 */
[----:B------:R-:W-:Y:S01]  /*d8a0*/  FMUL.FTZ R4, R166, R176 ;  /* 0x000000b0a6047220 */ /* 0x000fe20000410000 */
[----:B------:R-:W-:Y:S01]  /*d8b0*/  F2FP.PACK_AB R176, R220, R221 ;  /* 0x000000dddcb0723e */ /* 0x000fe200000000ff */
[----:B------:R-:W-:Y:S02]  /*d8c0*/  FMUL.FTZ R5, R166, R177 ;  /* 0x000000b1a6057220 */ /* 0x000fe40000410000 */
[----:B------:R-:W-:Y:S02]  /*d8d0*/  FMUL.FTZ R10, R0, R182 ;  /* 0x000000b6000a7220 */ /* 0x000fe40000410000 */
[----:B------:R-:W3:Y:S01]  /*d8e0*/  MUFU.EX2 R203, R15 ;  /* 0x0000000f00cb7308 */ /* 0x000ee20000000800 */
[----:B------:R-:W3:Y:S01]  /*d8f0*/  LDSM.16.MT88.4 R196, [R226+0x2080] ;  /* 0x00208000e2c4783b */ /* 0x000ee20000004200 */
[----:B------:R-:W-:Y:S02]  /*d900*/  FMUL.FTZ R61, R164, R61 ;  /* 0x0000003da43d7220 */ /* 0x000fe40000410000 */
[----:B-1----:R-:W-:Y:S01]  /*d910*/  FMUL.FTZ R11, R0, R183 ;  /* 0x000000b7000b7220 */ /* 0x002fe20000410000 */
[----:B------:R-:W-:Y:S01]  /*d920*/  F2FP.PACK_AB R177, R200, R201 ;  /* 0x000000c9c8b1723e */ /* 0x000fe200000000ff */
[C---:B------:R-:W-:Y:S02]  /*d930*/  FMUL.FTZ R62, R0.reuse, R62 ;  /* 0x0000003e003e7220 */ /* 0x040fe40000410000 */
[----:B------:R-:W-:Y:S01]  /*d940*/  FMUL.FTZ R63, R0, R63 ;  /* 0x0000003f003f7220 */ /* 0x000fe20000410000 */
[----:B------:R-:W1:Y:S01]  /*d950*/  LDSM.16.MT88.4 R180, [R228+0x2080] ;  /* 0x00208000e4b4783b */ /* 0x000e620000004200 */
[----:B------:R-:W-:Y:S01]  /*d960*/  MUFU.EX2 R217, R20 ;  /* 0x0000001400d97308 */ /* 0x000fe20000000800 */
[----:B------:R-:W-:Y:S02]  /*d970*/  FMUL.FTZ R64, R166, R64 ;  /* 0x00000040a6407220 */ /* 0x000fe40000410000 */
[C---:B--2---:R-:W-:Y:S01]  /*d980*/  FMUL.FTZ R6, R165.reuse, R178 ;  /* 0x000000b2a5067220 */ /* 0x044fe20000410000 */
[----:B------:R-:W-:Y:S01]  /*d990*/  F2FP.PACK_AB R178, R218, R219 ;  /* 0x000000dbdab2723e */ /* 0x000fe200000000ff */
[C---:B------:R-:W-:Y:S02]  /*d9a0*/  FMUL.FTZ R7, R165.reuse, R179 ;  /* 0x000000b3a5077220 */ /* 0x040fe40000410000 */
[----:B------:R-:W-:Y:S01]  /*d9b0*/  LDSM.16.MT88.4 R188, [R225+0x3080] ;  /* 0x00308000e1bc783b */ /* 0x000fe20000004200 */
[----:B---3--:R-:W-:Y:S02]  /*d9c0*/  FMUL.FTZ R14, R0, R186 ;  /* 0x000000ba000e7220 */ /* 0x008fe40000410000 */
[----:B------:R-:W-:Y:S01]  /*d9d0*/  MUFU.EX2 R216, R21 ;  /* 0x0000001500d87308 */ /* 0x000fe20000000800 */
[----:B------:R-:W-:Y:S02]  /*d9e0*/  FMUL.FTZ R65, R166, R65 ;  /* 0x00000041a6417220 */ /* 0x000fe40000410000 */
[----:B------:R-:W-:Y:S01]  /*d9f0*/  FMUL.FTZ R66, R165, R66 ;  /* 0x00000042a5427220 */ /* 0x000fe20000410000 */
[----:B------:R-:W-:Y:S01]  /*da00*/  F2FP.PACK_AB R179, R203, R202 ;  /* 0x000000cacbb3723e */ /* 0x000fe200000000ff */
[----:B------:R-:W0:Y:S01]  /*da10*/  LDGDEPBAR ;  /* 0x00000000000079af */ /* 0x000e220000000000 */
[----:B------:R-:W-:Y:S02]  /*da20*/  FMUL.FTZ R15, R0, R187 ;  /* 0x000000bb000f7220 */ /* 0x000fe40000410000 */
[C---:B------:R-:W-:Y:S02]  /*da30*/  FMUL.FTZ R67, R165.reuse, R67 ;  /* 0x00000043a5437220 */ /* 0x040fe40000410000 */
[----:B------:R-:W-:Y:S01]  /*da40*/  MUFU.EX2 R213, R22 ;  /* 0x0000001600d57308 */ /* 0x000fe20000000800 */
[C---:B------:R-:W-:Y:S01]  /*da50*/  FMUL.FTZ R68, R166.reuse, R68 ;  /* 0x00000044a6447220 */ /* 0x040fe20000410000 */
[-C--:B------:R-:W-:Y:S01]  /*da60*/  HMMA.16816.F32 R4, R172, R192.reuse, R4 ;  /* 0x000000c0ac04723c */ /* 0x080fe20000001804 */
[----:B------:R-:W2:Y:S04]  /*da70*/  LDSM.16.MT88.4 R184, [R227+0x2080] ;  /* 0x00208000e3b8783b */ /* 0x000ea80000004200 */
[----:B------:R-:W-:Y:S03]  /*da80*/  FMUL.FTZ R69, R166, R69 ;  /* 0x00000045a6457220 */ /* 0x000fe60000410000 */
[----:B------:R-:W-:Y:S01]  /*da90*/  MUFU.EX2 R214, R33 ;  /* 0x0000002100d67308 */ /* 0x000fe20000000800 */
[C---:B------:R-:W-:Y:S04]  /*daa0*/  HMMA.16816.F32 R8, R176.reuse, R192, R8 ;  /* 0x000000c0b008723c */ /* 0x040fe80000001808 */
[C---:B------:R-:W-:Y:S02]  /*dab0*/  FMUL.FTZ R70, R165.reuse, R70 ;  /* 0x00000046a5467220 */ /* 0x040fe40000410000 */
[C---:B------:R-:W-:Y:S02]  /*dac0*/  FMUL.FTZ R71, R165.reuse, R71 ;  /* 0x00000047a5477220 */ /* 0x040fe40000410000 */
[-C--:B------:R-:W-:Y:S01]  /*dad0*/  HMMA.16816.F32 R12, R176, R194.reuse, R12 ;  /* 0x000000c2b00c723c */ /* 0x080fe2000000180c */
[----:B------:R-:W-:Y:S03]  /*dae0*/  MUFU.EX2 R211, R34 ;  /* 0x0000002200d37308 */ /* 0x000fe60000000800 */
[----:B------:R-:W-:Y:S02]  /*daf0*/  FFMA.FTZ R32, R32, c[0x0][0x2d0], -R204 ;  /* 0x0000b40020207a23 */ /* 0x000fe400000108cc */
[C---:B------:R-:W-:Y:S02]  /*db00*/  FMUL.FTZ R72, R164.reuse, R72 ;  /* 0x00000048a4487220 */ /* 0x040fe40000410000 */
[C---:B------:R-:W-:Y:S03]  /*db10*/  HMMA.16816.F32 R16, R172.reuse, R194, R16 ;  /* 0x000000c2ac10723c */ /* 0x040fe60000001810 */
[----:B------:R-:W-:Y:S01]  /*db20*/  MUFU.EX2 R210, R35 ;  /* 0x0000002300d27308 */ /* 0x000fe20000000800 */
[----:B------:R-:W-:Y:S02]  /*db30*/  FMUL.FTZ R73, R164, R73 ;  /* 0x00000049a4497220 */ /* 0x000fe40000410000 */
[----:B------:R-:W-:Y:S02]  /*db40*/  FMUL.FTZ R74, R0, R74 ;  /* 0x0000004a004a7220 */ /* 0x000fe40000410000 */
[-C--:B------:R-:W-:Y:S04]  /*db50*/  HMMA.16816.F32 R132, R172, R196.reuse, R132 ;  /* 0x000000c4ac84723c */ /* 0x080fe80000001884 */
[C---:B------:R-:W-:Y:S01]  /*db60*/  FMUL.FTZ R136, R164.reuse, R136 ;  /* 0x00000088a4887220 */ /* 0x040fe20000410000 */
[----:B------:R-:W-:Y:S01]  /*db70*/  MUFU.EX2 R209, R24 ;  /* 0x0000001800d17308 */ /* 0x000fe20000000800 */
[----:B------:R-:W-:Y:S02]  /*db80*/  FMUL.FTZ R137, R164, R137 ;  /* 0x00000089a4897220 */ /* 0x000fe40000410000 */
[C---:B------:R-:W-:Y:S04]  /*db90*/  FMUL.FTZ R138, R0.reuse, R138 ;  /* 0x0000008a008a7220 */ /* 0x040fe80000410000 */
[C---:B------:R-:W-:Y:S02]  /*dba0*/  FMUL.FTZ R139, R0.reuse, R139 ;  /* 0x0000008b008b7220 */ /* 0x040fe40000410000 */
[----:B------:R-:W-:Y:S01]  /*dbb0*/  FMUL.FTZ R75, R0, R75 ;  /* 0x0000004b004b7220 */ /* 0x000fe20000410000 */
[----:B------:R-:W3:Y:S01]  /*dbc0*/  MUFU.EX2 R208, R25 ;  /* 0x0000001900d07308 */ /* 0x000ee20000000800 */
[C---:B------:R-:W-:Y:S02]  /*dbd0*/  FMUL.FTZ R76, R164.reuse, R76 ;  /* 0x0000004ca44c7220 */ /* 0x040fe40000410000 */
[C---:B------:R-:W-:Y:S01]  /*dbe0*/  FMUL.FTZ R77, R164.reuse, R77 ;  /* 0x0000004da44d7220 */ /* 0x040fe20000410000 */
[C---:B------:R-:W-:Y:S04]  /*dbf0*/  HMMA.16816.F32 R136, R176.reuse, R196, R136 ;  /* 0x000000c4b088723c */ /* 0x040fe80000001888 */
[C---:B------:R-:W-:Y:S02]  /*dc00*/  FMUL.FTZ R140, R164.reuse, R140 ;  /* 0x0000008ca48c7220 */ /* 0x040fe40000410000 */
[----:B------:R-:W-:Y:S01]  /*dc10*/  FMUL.FTZ R141, R164, R141 ;  /* 0x0000008da48d7220 */ /* 0x000fe20000410000 */
[----:B------:R-:W-:Y:S01]  /*dc20*/  MUFU.EX2 R193, R26 ;  /* 0x0000001a00c17308 */ /* 0x000fe20000000800 */
[C---:B------:R-:W-:Y:S04]  /*dc30*/  FMUL.FTZ R142, R0.reuse, R142 ;  /* 0x0000008e008e7220 */ /* 0x040fe80000410000 */
[C---:B------:R-:W-:Y:S02]  /*dc40*/  FMUL.FTZ R143, R0.reuse, R143 ;  /* 0x0000008f008f7220 */ /* 0x040fe40000410000 */
[C---:B------:R-:W-:Y:S02]  /*dc50*/  FMUL.FTZ R78, R0.reuse, R78 ;  /* 0x0000004e004e7220 */ /* 0x040fe40000410000 */
[----:B------:R-:W-:Y:S01]  /*dc60*/  FMUL.FTZ R79, R0, R79 ;  /* 0x0000004f004f7220 */ /* 0x000fe20000410000 */
[----:B------:R2:W2:Y:S01]  /*dc70*/  MUFU.EX2 R192, R27 ;  /* 0x0000001b00c07308 */ /* 0x0004a20000000800 */
[C---:B------:R-:W-:Y:S01]  /*dc80*/  FMUL.FTZ R80, R166.reuse, R80 ;  /* 0x00000050a6507220 */ /* 0x040fe20000410000 */
[-C--:B------:R-:W-:Y:S03]  /*dc90*/  HMMA.16816.F32 R140, R176, R198.reuse, R140 ;  /* 0x000000c6b08c723c */ /* 0x080fe6000000188c */
[C---:B------:R-:W-:Y:S02]  /*dca0*/  FMUL.FTZ R81, R166.reuse, R81 ;  /* 0x00000051a6517220 */ /* 0x040fe40000410000 */
[C---:B------:R-:W-:Y:S02]  /*dcb0*/  FMUL.FTZ R82, R165.reuse, R82 ;  /* 0x00000052a5527220 */ /* 0x040fe40000410000 */
[C---:B------:R-:W-:Y:S01]  /*dcc0*/  FMUL.FTZ R83, R165.reuse, R83 ;  /* 0x00000053a5537220 */ /* 0x040fe20000410000 */
[C---:B------:R-:W-:Y:S01]  /*dcd0*/  HMMA.16816.F32 R144, R172.reuse, R198, R144 ;  /* 0x000000c6ac90723c */ /* 0x040fe20000001890 */
[----:B------:R-:W-:Y:S03]  /*dce0*/  MUFU.EX2 R198, R36 ;  /* 0x0000002400c67308 */ /* 0x000fe60000000800 */
[C---:B------:R-:W-:Y:S02]  /*dcf0*/  FMUL.FTZ R84, R166.reuse, R84 ;  /* 0x00000054a6547220 */ /* 0x040fe40000410000 */
[----:B------:R-:W-:Y:S02]  /*dd00*/  FMUL.FTZ R85, R166, R85 ;  /* 0x00000055a6557220 */ /* 0x000fe40000410000 */
[-C--:B-1----:R-:W-:Y:S03]  /*dd10*/  HMMA.16816.F32 R148, R172, R180.reuse, R148 ;  /* 0x000000b4ac94723c */ /* 0x082fe60000001894 */
[----:B------:R-:W-:Y:S01]  /*dd20*/  MUFU.EX2 R197, R37 ;  /* 0x0000002500c57308 */ /* 0x000fe20000000800 */
[C---:B------:R-:W-:Y:S01]  /*dd30*/  FMUL.FTZ R86, R165.reuse, R86 ;  /* 0x00000056a5567220 */ /* 0x040fe20000410000 */
[----:B--2---:R-:W-:Y:S01]  /*dd40*/  LDSM.16.MT88.4 R24, [R225+0x2880] ;  /* 0x00288000e118783b */ /* 0x004fe20000004200 */
[----:B------:R-:W-:Y:S02]  /*dd50*/  FMUL.FTZ R87, R165, R87 ;  /* 0x00000057a5577220 */ /* 0x000fe40000410000 */
[C---:B------:R-:W-:Y:S04]  /*dd60*/  HMMA.16816.F32 R152, R176.reuse, R180, R152 ;  /* 0x000000b4b098723c */ /* 0x040fe80000001898 */
[C---:B------:R-:W-:Y:S01]  /*dd70*/  FMUL.FTZ R88, R164.reuse, R88 ;  /* 0x00000058a4587220 */ /* 0x040fe20000410000 */
[----:B------:R-:W-:Y:S01]  /*dd80*/  MUFU.EX2 R194, R38 ;  /* 0x0000002600c27308 */ /* 0x000fe20000000800 */
[----:B------:R-:W-:Y:S02]  /*dd90*/  FMUL.FTZ R89, R164, R89 ;  /* 0x00000059a4597220 */ /* 0x000fe40000410000 */
[-C--:B------:R-:W-:Y:S04]  /*dda0*/  HMMA.16816.F32 R156, R176, R182.reuse, R156 ;  /* 0x000000b6b09c723c */ /* 0x080fe8000000189c */
[C---:B------:R-:W-:Y:S02]  /*ddb0*/  FMUL.FTZ R90, R0.reuse, R90 ;  /* 0x0000005a005a7220 */ /* 0x040fe40000410000 */
[----:B------:R-:W-:Y:S01]  /*ddc0*/  FMUL.FTZ R91, R0, R91 ;  /* 0x0000005b005b7220 */ /* 0x000fe20000410000 */
[----:B------:R1:W-:Y:S01]  /*ddd0*/  MUFU.EX2 R215, R32 ;  /* 0x0000002000d77308 */ /* 0x0003e20000000800 */
[C---:B------:R-:W-:Y:S01]  /*dde0*/  HMMA.16816.F32 R160, R172.reuse, R182, R160 ;  /* 0x000000b6aca0723c */ /* 0x040fe200000018a0 */
[----:B------:R-:W2:Y:S03]  /*ddf0*/  LDSM.16.MT88.4 R180, [R225+0x3880] ;  /* 0x00388000e1b4783b */ /* 0x000ea60000004200 */
[C---:B------:R-:W-:Y:S02]  /*de00*/  FMUL.FTZ R92, R164.reuse, R92 ;  /* 0x0000005ca45c7220 */ /* 0x040fe40000410000 */
[----:B------:R-:W-:Y:S02]  /*de10*/  FMUL.FTZ R93, R164, R93 ;  /* 0x0000005da45d7220 */ /* 0x000fe40000410000 */
[-C--:B------:R-:W-:Y:S04]  /*de20*/  HMMA.16816.F32 R52, R172, R184.reuse, R52 ;  /* 0x000000b8ac34723c */ /* 0x080fe80000001834 */
[C---:B------:R-:W-:Y:S02]  /*de30*/  FMUL.FTZ R94, R0.reuse, R94 ;  /* 0x0000005e005e7220 */ /* 0x040fe40000410000 */
[----:B------:R-:W-:Y:S02]  /*de40*/  FMUL.FTZ R95, R0, R95 ;  /* 0x0000005f005f7220 */ /* 0x000fe40000410000 */
[C---:B------:R-:W-:Y:S04]  /*de50*/  HMMA.16816.F32 R56, R176.reuse, R184, R56 ;  /* 0x000000b8b038723c */ /* 0x040fe80000001838 */
[C---:B------:R-:W-:Y:S02]  /*de60*/  FMUL.FTZ R96, R166.reuse, R96 ;  /* 0x00000060a6607220 */ /* 0x040fe40000410000 */
[C---:B------:R-:W-:Y:S02]  /*de70*/  FMUL.FTZ R97, R166.reuse, R97 ;  /* 0x00000061a6617220 */ /* 0x040fe40000410000 */
[-C--:B------:R-:W-:Y:S04]  /*de80*/  HMMA.16816.F32 R60, R176, R186.reuse, R60 ;  /* 0x000000bab03c723c */ /* 0x080fe8000000183c */
[--C-:B-1----:R-:W-:Y:S02]  /*de90*/  FFMA.FTZ R32, R23, c[0x0][0x2d0], -R205.reuse ;  /* 0x0000b40017207a23 */ /* 0x102fe400000108cd */
[----:B------:R-:W-:Y:S01]  /*dea0*/  LDSM.16.MT88.4 R20, [R228+0x3880] ;  /* 0x00388000e414783b */ /* 0x000fe20000004200 */
[C---:B------:R-:W-:Y:S01]  /*deb0*/  FMUL.FTZ R98, R165.reuse, R98 ;  /* 0x00000062a5627220 */ /* 0x040fe20000410000 */
[C---:B------:R-:W-:Y:S01]  /*dec0*/  HMMA.16816.F32 R64, R172.reuse, R186, R64 ;  /* 0x000000baac40723c */ /* 0x040fe20000001840 */
[----:B------:R1:W1:Y:S03]  /*ded0*/  MUFU.EX2 R212, R32 ;  /* 0x0000002000d47308 */ /* 0x0002660000000800 */
[C---:B------:R-:W-:Y:S02]  /*dee0*/  FMUL.FTZ R99, R165.reuse, R99 ;  /* 0x00000063a5637220 */ /* 0x040fe40000410000 */
[----:B------:R-:W3:Y:S01]  /*def0*/  LDSM.16.MT88.4 R184, [R226+0x3880] ;  /* 0x00388000e2b8783b */ /* 0x000ee20000004200 */
[C---:B------:R-:W-:Y:S01]  /*df00*/  FMUL.FTZ R100, R166.reuse, R100 ;  /* 0x00000064a6647220 */ /* 0x040fe20000410000 */
[-C--:B--2---:R-:W-:Y:S04]  /*df10*/  HMMA.16816.F32 R68, R172, R180.reuse, R68 ;  /* 0x000000b4ac44723c */ /* 0x084fe80000001844 */
[C---:B------:R-:W-:Y:S02]  /*df20*/  FMUL.FTZ R101, R166.reuse, R101 ;  /* 0x00000065a6657220 */ /* 0x040fe40000410000 */
[C---:B------:R-:W-:Y:S02]  /*df30*/  FMUL.FTZ R102, R165.reuse, R102 ;  /* 0x00000066a5667220 */ /* 0x040fe40000410000 */
[C---:B------:R-:W-:Y:S01]  /*df40*/  FMUL.FTZ R103, R165.reuse, R103 ;  /* 0x00000067a5677220 */ /* 0x040fe20000410000 */
[C---:B------:R-:W-:Y:S04]  /*df50*/  HMMA.16816.F32 R72, R176.reuse, R180, R72 ;  /* 0x000000b4b048723c */ /* 0x040fe80000001848 */
[C---:B------:R-:W-:Y:S02]  /*df60*/  FMUL.FTZ R112, R166.reuse, R112 ;  /* 0x00000070a6707220 */ /* 0x040fe40000410000 */
[C---:B------:R-:W-:Y:S02]  /*df70*/  FMUL.FTZ R113, R166.reuse, R113 ;  /* 0x00000071a6717220 */ /* 0x040fe40000410000 */
[-C--:B------:R-:W-:Y:S01]  /*df80*/  HMMA.16816.F32 R76, R176, R182.reuse, R76 ;  /* 0x000000b6b04c723c */ /* 0x080fe2000000184c */
[----:B-1----:R-:W1:Y:S03]  /*df90*/  LDSM.16.MT88.4 R32, [R227+0x3880] ;  /* 0x00388000e320783b */ /* 0x002e660000004200 */
[C---:B------:R-:W-:Y:S02]  /*dfa0*/  FMUL.FTZ R114, R165.reuse, R114 ;  /* 0x00000072a5727220 */ /* 0x040fe40000410000 */
[C---:B------:R-:W-:Y:S02]  /*dfb0*/  FMUL.FTZ R115, R165.reuse, R115 ;  /* 0x00000073a5737220 */ /* 0x040fe40000410000 */
[C---:B------:R-:W-:Y:S01]  /*dfc0*/  HMMA.16816.F32 R80, R172.reuse, R182, R80 ;  /* 0x000000b6ac50723c */ /* 0x040fe20000001850 */
[----:B------:R-:W2:Y:S03]  /*dfd0*/  LDSM.16.MT88.4 R180, [R226+0x2880] ;  /* 0x00288000e2b4783b */ /* 0x000ea60000004200 */
[C---:B------:R-:W-:Y:S02]  /*dfe0*/  FMUL.FTZ R116, R166.reuse, R116 ;  /* 0x00000074a6747220 */ /* 0x040fe40000410000 */
[----:B------:R-:W-:Y:S02]  /*dff0*/  FMUL.FTZ R117, R166, R117 ;  /* 0x00000075a6757220 */ /* 0x000fe40000410000 */
[C---:B------:R-:W-:Y:S04]  /*e000*/  FMUL.FTZ R118, R165.reuse, R118 ;  /* 0x00000076a5767220 */ /* 0x040fe80000410000 */
[----:B------:R-:W-:Y:S01]  /*e010*/  FMUL.FTZ R119, R165, R119 ;  /* 0x00000077a5777220 */ /* 0x000fe20000410000 */
[-C--:B---3--:R-:W-:Y:S03]  /*e020*/  HMMA.16816.F32 R84, R172, R184.reuse, R84 ;  /* 0x000000b8ac54723c */ /* 0x088fe60000001854 */
        /* <DEDUP_REMOVED lines=11> */
[----:B------:R-:W1:Y:S03]  /*e0e0*/  LDSM.16.MT88.4 R184, [R228+0x2880] ;  /* 0x00288000e4b8783b */ /* 0x000e660000004200 */
[----:B------:R-:W-:Y:S01]  /*e0f0*/  FFMA.FTZ R31, R31, c[0x0][0x2d0], -R2 ;  /* 0x0000b4001f1f7a23 */ /* 0x000fe20000010802 */
[----:B------:R2:W2:Y:S01]  /*e100*/  MUFU.EX2 R199, R29 ;  /* 0x0000001d00c77308 */ /* 0x0004a20000000800 */
[C---:B------:R-:W-:Y:S02]  /*e110*/  FMUL.FTZ R124, R164.reuse, R124 ;  /* 0x0000007ca47c7220 */ /* 0x040fe40000410000 */
[-C--:B------:R-:W-:Y:S04]  /*e120*/  HMMA.16816.F32 R100, R172, R20.reuse, R100 ;  /* 0x00000014ac64723c */ /* 0x080fe80000001864 */
[C---:B------:R-:W-:Y:S02]  /*e130*/  FMUL.FTZ R104, R164.reuse, R104 ;  /* 0x00000068a4687220 */ /* 0x040fe40000410000 */
[----:B------:R-:W-:Y:S01]  /*e140*/  FMUL.FTZ R105, R164, R105 ;  /* 0x00000069a4697220 */ /* 0x000fe20000410000 */
[----:B------:R4:W-:Y:S01]  /*e150*/  MUFU.EX2 R171, R30 ;  /* 0x0000001e00ab7308 */ /* 0x0009e20000000800 */
[C---:B------:R-:W-:Y:S04]  /*e160*/  FMUL.FTZ R106, R0.reuse, R106 ;  /* 0x0000006a006a7220 */ /* 0x040fe80000410000 */
[----:B------:R-:W-:Y:S01]  /*e170*/  FMUL.FTZ R107, R0, R107 ;  /* 0x0000006b006b7220 */ /* 0x000fe20000410000 */
[----:B---3--:R-:W-:Y:S01]  /*e180*/  F2FP.PACK_AB R28, R208, R209 ;  /* 0x000000d1d01c723e */ /* 0x008fe200000000ff */
[----:B------:R-:W-:Y:S02]  /*e190*/  FMUL.FTZ R125, R164, R125 ;  /* 0x0000007da47d7220 */ /* 0x000fe40000410000 */
[C---:B------:R-:W-:Y:S01]  /*e1a0*/  FMUL.FTZ R126, R0.reuse, R126 ;  /* 0x0000007e007e7220 */ /* 0x040fe20000410000 */
[----:B------:R-:W3:Y:S01]  /*e1b0*/  MUFU.EX2 R170, R31 ;  /* 0x0000001f00aa7308 */ /* 0x000ee20000000800 */
[----:B------:R-:W-:Y:S01]  /*e1c0*/  FMUL.FTZ R127, R0, R127 ;  /* 0x0000007f007f7220 */ /* 0x000fe20000410000 */
[C---:B------:R-:W-:Y:S04]  /*e1d0*/  HMMA.16816.F32 R104, R176.reuse, R20, R104 ;  /* 0x00000014b068723c */ /* 0x040fe80000001868 */
[----:B------:R-:W-:Y:S01]  /*e1e0*/  FMUL.FTZ R108, R164, R108 ;  /* 0x0000006ca46c7220 */ /* 0x000fe20000410000 */
[----:B--2---:R-:W-:Y:S01]  /*e1f0*/  F2FP.PACK_AB R29, R192, R193 ;  /* 0x000000c1c01d723e */ /* 0x004fe200000000ff */
[----:B------:R-:W-:Y:S01]  /*e200*/  FMUL.FTZ R109, R164, R109 ;  /* 0x0000006da46d7220 */ /* 0x000fe20000410000 */
[----:B------:R-:W-:Y:S01]  /*e210*/  F2FP.PACK_AB R20, R216, R217 ;  /* 0x000000d9d814723e */ /* 0x000fe200000000ff */
[----:B------:R-:W-:Y:S01]  /*e220*/  FMUL.FTZ R110, R0, R110 ;  /* 0x0000006e006e7220 */ /* 0x000fe20000410000 */
[----:B------:R-:W-:Y:S03]  /*e230*/  F2FP.PACK_AB R21, R212, R213 ;  /* 0x000000d5d415723e */ /* 0x000fe600000000ff */
[----:B------:R-:W-:Y:S01]  /*e240*/  FMUL.FTZ R111, R0, R111 ;  /* 0x0000006f006f7220 */ /* 0x000fe20000410000 */
[----:B----4-:R-:W-:Y:S01]  /*e250*/  F2FP.PACK_AB R30, R199, R207 ;  /* 0x000000cfc71e723e */ /* 0x010fe200000000ff */
[C---:B------:R-:W-:Y:S02]  /*e260*/  FMUL.FTZ R128, R166.reuse, R128 ;  /* 0x00000080a6807220 */ /* 0x040fe40000410000 */
[----:B------:R-:W-:Y:S02]  /*e270*/  FMUL.FTZ R129, R166, R129 ;  /* 0x00000081a6817220 */ /* 0x000fe40000410000 */
[C---:B------:R-:W-:Y:S01]  /*e280*/  FMUL.FTZ R130, R165.reuse, R130 ;  /* 0x00000082a5827220 */ /* 0x040fe20000410000 */
[-C--:B------:R-:W-:Y:S03]  /*e290*/  HMMA.16816.F32 R108, R176, R22.reuse, R108 ;  /* 0x00000016b06c723c */ /* 0x080fe6000000186c */
[----:B---3--:R-:W-:Y:S01]  /*e2a0*/  F2FP.PACK_AB R31, R170, R171 ;  /* 0x000000abaa1f723e */ /* 0x008fe200000000ff */
[----:B------:R-:W-:Y:S02]  /*e2b0*/  FMUL.FTZ R131, R165, R131 ;  /* 0x00000083a5837220 */ /* 0x000fe40000410000 */
[----:B------:R-:W-:Y:S02]  /*e2c0*/  FFMA.FTZ R49, R49, c[0x0][0x2d0], -R204 ;  /* 0x0000b40031317a23 */ /* 0x000fe400000108cc */
[C---:B------:R-:W-:Y:S02]  /*e2d0*/  HMMA.16816.F32 R112, R172.reuse, R22, R112 ;  /* 0x00000016ac70723c */ /* 0x040fe40000001870 */
[----:B------:R-:W-:Y:S02]  /*e2e0*/  MUFU.EX2 R195, R49 ;  /* 0x0000003100c37308 */ /* 0x000fe40000000800 */
[--C-:B------:R-:W-:Y:S02]  /*e2f0*/  FFMA.FTZ R51, R51, c[0x0][0x2d0], -R205.reuse ;  /* 0x0000b40033337a23 */ /* 0x100fe400000108cd */
[--C-:B------:R-:W-:Y:S01]  /*e300*/  FFMA.FTZ R40, R40, c[0x0][0x2d0], -R206.reuse ;  /* 0x0000b40028287a23 */ /* 0x100fe200000108ce */
[----:B------:R-:W-:Y:S01]  /*e310*/  F2FP.PACK_AB R22, R214, R215 ;  /* 0x000000d7d616723e */ /* 0x000fe200000000ff */
[-C--:B-1----:R-:W-:Y:S04]  /*e320*/  HMMA.16816.F32 R116, R172, R32.reuse, R116 ;  /* 0x00000020ac74723c */ /* 0x082fe80000001874 */
[----:B------:R1:W-:Y:S01]  /*e330*/  MUFU.EX2 R49, R39 ;  /* 0x0000002700317308 */ /* 0x0003e20000000800 */
[----:B------:R-:W-:Y:S01]  /*e340*/  F2FP.PACK_AB R23, R210, R211 ;  /* 0x000000d3d217723e */ /* 0x000fe200000000ff */
[----:B------:R-:W-:Y:S02]  /*e350*/  FFMA.FTZ R45, R45, c[0x0][0x2d0], -R206 ;  /* 0x0000b4002d2d7a23 */ /* 0x000fe400000108ce */
[C---:B------:R-:W-:Y:S04]  /*e360*/  HMMA.16816.F32 R120, R176.reuse, R32, R120 ;  /* 0x00000020b078723c */ /* 0x040fe80000001878 */
[----:B------:R-:W-:Y:S02]  /*e370*/  FFMA.FTZ R50, R50, c[0x0][0x2d0], -R205 ;  /* 0x0000b40032327a23 */ /* 0x000fe400000108cd */
[----:B------:R-:W-:Y:S01]  /*e380*/  MUFU.EX2 R51, R51 ;  /* 0x0000003300337308 */ /* 0x000fe20000000800 */
[----:B------:R-:W-:Y:S01]  /*e390*/  FFMA.FTZ R48, R48, c[0x0][0x2d0], -R204 ;  /* 0x0000b40030307a23 */ /* 0x000fe200000108cc */
[-C--:B------:R-:W-:Y:S04]  /*e3a0*/  HMMA.16816.F32 R124, R176, R34.reuse, R124 ;  /* 0x00000022b07c723c */ /* 0x080fe8000000187c */
[--C-:B------:R-:W-:Y:S02]  /*e3b0*/  FFMA.FTZ R41, R41, c[0x0][0x2d0], -R206.reuse ;  /* 0x0000b40029297a23 */ /* 0x100fe400000108ce */
[----:B------:R-:W-:Y:S02]  /*e3c0*/  FFMA.FTZ R44, R44, c[0x0][0x2d0], -R206 ;  /* 0x0000b4002c2c7a23 */ /* 0x000fe400000108ce */
[----:B------:R-:W-:Y:S01]  /*e3d0*/  HMMA.16816.F32 R128, R172, R34, R128 ;  /* 0x00000022ac80723c */ /* 0x000fe20000001880 */
[----:B------:R-:W2:Y:S01]  /*e3e0*/  LDSM.16.MT88.4 R32, [R227+0x2880] ;  /* 0x00288000e320783b */ /* 0x000ea20000004200 */
[----:B------:R-:W-:Y:S02]  /*e3f0*/  MUFU.EX2 R45, R45 ;  /* 0x0000002d002d7308 */ /* 0x000fe40000000800 */
[--C-:B------:R-:W-:Y:S02]  /*e400*/  FFMA.FTZ R42, R42, c[0x0][0x2d0], -R2.reuse ;  /* 0x0000b4002a2a7a23 */ /* 0x100fe40000010802 */
[--C-:B------:R-:W-:Y:S02]  /*e410*/  FFMA.FTZ R43, R43, c[0x0][0x2d0], -R2.reuse ;  /* 0x0000b4002b2b7a23 */ /* 0x100fe40000010802 */
[-C--:B------:R-:W-:Y:S01]  /*e420*/  HMMA.16816.F32 R4, R20, R24.reuse, R4 ;  /* 0x000000181404723c */ /* 0x080fe20000001804 */
[----:B------:R-:W-:Y:S03]  /*e430*/  LDSM.16.MT88.4 R172, [R226+0x4080] ;  /* 0x00408000e2ac783b */ /* 0x000fe60000004200 */
[----:B------:R-:W-:Y:S01]  /*e440*/  MUFU.EX2 R196, R48 ;  /* 0x0000003000c47308 */ /* 0x000fe20000000800 */
[--C-:B------:R-:W-:Y:S02]  /*e450*/  FFMA.FTZ R46, R46, c[0x0][0x2d0], -R2.reuse ;  /* 0x0000b4002e2e7a23 */ /* 0x100fe40000010802 */
[----:B------:R-:W-:Y:S01]  /*e460*/  FFMA.FTZ R2, R47, c[0x0][0x2d0], -R2 ;  /* 0x0000b4002f027a23 */ /* 0x000fe20000010802 */
[C---:B------:R-:W-:Y:S01]  /*e470*/  HMMA.16816.F32 R8, R28.reuse, R24, R8 ;  /* 0x000000181c08723c */ /* 0x040fe20000001808 */
[----:B-1----:R-:W-:Y:S03]  /*e480*/  LDSM.16.MT88.4 R36, [R227+0x3080] ;  /* 0x00308000e324783b */ /* 0x002fe60000004200 */
[----:B------:R-:W-:Y:S02]  /*e490*/  FFMA.FTZ R166, R166, R252, R245 ;  /* 0x000000fca6a67223 */ /* 0x000fe400000100f5 */
[----:B------:R-:W-:Y:S01]  /*e4a0*/  MUFU.EX2 R50, R50 ;  /* 0x0000003200327308 */ /* 0x000fe20000000800 */
[----:B------:R-:W-:Y:S01]  /*e4b0*/  FFMA.FTZ R165, R165, R251, R222 ;  /* 0x000000fba5a57223 */ /* 0x000fe200000100de */
[-C--:B------:R-:W-:Y:S04]  /*e4c0*/  HMMA.16816.F32 R12, R28, R26.reuse, R12 ;  /* 0x0000001a1c0c723c */ /* 0x080fe8000000180c */
[----:B------:R-:W-:Y:S04]  /*e4d0*/  FFMA.FTZ R164, R164, R250, R221 ;  /* 0x000000faa4a47223 */ /* 0x000fe800000100dd */
[C---:B------:R-:W-:Y:S01]  /*e4e0*/  HMMA.16816.F32 R16, R20.reuse, R26, R16 ;  /* 0x0000001a1410723c */ /* 0x040fe20000001810 */
[----:B------:R-:W1:Y:S01]  /*e4f0*/  LDSM.16.MT88.4 R24, [R225+0x4080] ;  /* 0x00408000e118783b */ /* 0x000e620000004200 */
[----:B------:R-:W-:Y:S06]  /*e500*/  MUFU.EX2 R48, R40 ;  /* 0x0000002800307308 */ /* 0x000fec0000000800 */
[-C--:B------:R-:W-:Y:S04]  /*e510*/  HMMA.16816.F32 R132, R20, R180.reuse, R132 ;  /* 0x000000b41484723c */ /* 0x080fe80000001884 */
[----:B------:R3:W-:Y:S04]  /*e520*/  MUFU.EX2 R40, R2 ;  /* 0x0000000200287308 */ /* 0x0007e80000000800 */
[C---:B------:R-:W-:Y:S06]  /*e530*/  HMMA.16816.F32 R136, R28.reuse, R180, R136 ;  /* 0x000000b41c88723c */ /* 0x040fec0000001888 */
[----:B------:R-:W4:Y:S02]  /*e540*/  MUFU.EX2 R41, R41 ;  /* 0x0000002900297308 */ /* 0x000f240000000800 */
[-C--:B------:R-:W-:Y:S08]  /*e550*/  HMMA.16816.F32 R140, R28, R182.reuse, R140 ;  /* 0x000000b61c8c723c */ /* 0x080ff0000000188c */
[C---:B------:R-:W-:Y:S01]  /*e560*/  HMMA.16816.F32 R144, R20.reuse, R182, R144 ;  /* 0x000000b61490723c */ /* 0x040fe20000001890 */
[----:B------:R-:W-:Y:S03]  /*e570*/  MUFU.EX2 R44, R44 ;  /* 0x0000002c002c7308 */ /* 0x000fe60000000800 */
[----:B---3--:R-:W-:Y:S04]  /*e580*/  FADD.FTZ R2, R246, R166 ;  /* 0x000000a6f6027221 */ /* 0x008fe80000010000 */
[-C--:B------:R-:W-:Y:S03]  /*e590*/  HMMA.16816.F32 R148, R20, R184.reuse, R148 ;  /* 0x000000b81494723c */ /* 0x080fe60000001894 */
[----:B------:R-:W-:Y:S01]  /*e5a0*/  MUFU.EX2 R42, R42 ;  /* 0x0000002a002a7308 */ /* 0x000fe20000000800 */
[----:B------:R-:W-:Y:S04]  /*e5b0*/  FADD.FTZ R2, R248, R2 ;  /* 0x00000002f8027221 */ /* 0x000fe80000010000 */
[C---:B------:R-:W-:Y:S04]  /*e5c0*/  HMMA.16816.F32 R152, R28.reuse, R184, R152 ;  /* 0x000000b81c98723c */ /* 0x040fe80000001898 */
[----:B------:R-:W-:Y:S01]  /*e5d0*/  FADD.FTZ R2, R247, R2 ;  /* 0x00000002f7027221 */ /* 0x000fe20000010000 */
[----:B------:R-:W3:Y:S03]  /*e5e0*/  MUFU.EX2 R43, R43 ;  /* 0x0000002b002b7308 */ /* 0x000ee60000000800 */
[-C--:B------:R-:W-:Y:S07]  /*e5f0*/  HMMA.16816.F32 R156, R28, R186.reuse, R156 ;  /* 0x000000ba1c9c723c */ /* 0x080fee000000189c */
[----:B------:R-:W1:Y:S01]  /*e600*/  MUFU.EX2 R46, R46 ;  /* 0x0000002e002e7308 */ /* 0x000e620000000800 */
[C---:B------:R-:W-:Y:S08]  /*e610*/  HMMA.16816.F32 R160, R20.reuse, R186, R160 ;  /* 0x000000ba14a0723c */ /* 0x040ff000000018a0 */
[-C--:B--2---:R-:W-:Y:S08]  /*e620*/  HMMA.16816.F32 R52, R20, R32.reuse, R52 ;  /* 0x000000201434723c */ /* 0x084ff00000001834 */
        /* <DEDUP_REMOVED lines=12> */
[C---:B------:R-:W-:Y:S08]  /*e6f0*/  HMMA.16816.F32 R96, R20.reuse, R174, R96 ;  /* 0x000000ae1460723c */ /* 0x040ff00000001860 */
[-C--:B--2---:R-:W-:Y:S08]  /*e700*/  HMMA.16816.F32 R100, R20, R32.reuse, R100 ;  /* 0x000000201464723c */ /* 0x084ff00000001864 */
[C---:B------:R-:W-:Y:S08]  /*e710*/  HMMA.16816.F32 R104, R28.reuse, R32, R104 ;  /* 0x000000201c68723c */ /* 0x040ff00000001868 */
[-C--:B------:R-:W-:Y:S08]  /*e720*/  HMMA.16816.F32 R108, R28, R34.reuse, R108 ;  /* 0x000000221c6c723c */ /* 0x080ff0000000186c */
[C---:B------:R-:W-:Y:S01]  /*e730*/  HMMA.16816.F32 R112, R20.reuse, R34, R112 ;  /* 0x000000221470723c */ /* 0x040fe20000001870 */
[----:B------:R-:W-:Y:S07]  /*e740*/  LDSM.16.MT88.4 R32, [R228+0x3080] ;  /* 0x00308000e420783b */ /* 0x000fee0000004200 */
[-C--:B-1----:R-:W-:Y:S08]  /*e750*/  HMMA.16816.F32 R116, R20, R24.reuse, R116 ;  /* 0x000000181474723c */ /* 0x082ff00000001874 */
[C---:B------:R-:W-:Y:S07]  /*e760*/  HMMA.16816.F32 R120, R28.reuse, R24, R120 ;  /* 0x000000181c78723c */ /* 0x040fee0000001878 */
[----:B----4-:R-:W-:Y:S01]  /*e770*/  F2FP.PACK_AB R24, R41, R48 ;  /* 0x000000302918723e */ /* 0x010fe200000000ff */
[-C--:B------:R-:W-:Y:S01]  /*e780*/  HMMA.16816.F32 R124, R28, R26.reuse, R124 ;  /* 0x0000001a1c7c723c */ /* 0x080fe2000000187c */
[----:B------:R-:W1:Y:S03]  /*e790*/  LDSM.16.MT88.4 R28, [R226+0x3080] ;  /* 0x00308000e21c783b */ /* 0x000e660000004200 */
[----:B---3--:R-:W-:Y:S04]  /*e7a0*/  F2FP.PACK_AB R25, R43, R42 ;  /* 0x0000002a2b19723e */ /* 0x008fe800000000ff */
[----:B------:R-:W-:Y:S07]  /*e7b0*/  HMMA.16816.F32 R128, R20, R26, R128 ;  /* 0x0000001a1480723c */ /* 0x000fee0000001880 */
[----:B------:R-:W-:Y:S02]  /*e7c0*/  F2FP.PACK_AB R20, R197, R198 ;  /* 0x000000c6c514723e */ /* 0x000fe400000000ff */
[----:B------:R-:W-:Y:S03]  /*e7d0*/  F2FP.PACK_AB R22, R195, R196 ;  /* 0x000000c4c316723e */ /* 0x000fe600000000ff */
[----:B------:R-:W-:Y:S02]  /*e7e0*/  F2FP.PACK_AB R21, R49, R194 ;  /* 0x000000c23115723e */ /* 0x000fe400000000ff */
[----:B------:R-:W-:Y:S02]  /*e7f0*/  F2FP.PACK_AB R23, R51, R50 ;  /* 0x000000323317723e */ /* 0x000fe400000000ff */
[----:B------:R-:W-:Y:S02]  /*e800*/  F2FP.PACK_AB R26, R45, R44 ;  /* 0x0000002c2d1a723e */ /* 0x000fe400000000ff */
[----:B------:R-:W-:Y:S03]  /*e810*/  F2FP.PACK_AB R27, R40, R46 ;  /* 0x0000002e281b723e */ /* 0x000fe600000000ff */
        /* <DEDUP_REMOVED lines=8> */
[-C--:B-1----:R-:W-:Y:S08]  /*e8a0*/  HMMA.16816.F32 R132, R20, R28.reuse, R132 ;  /* 0x0000001c1484723c */ /* 0x082ff00000001884 */
        /* <DEDUP_REMOVED lines=11> */
[-C--:B--2---:R-:W-:Y:S08]  /*e960*/  HMMA.16816.F32 R68, R20, R4.reuse, R68 ;  /* 0x000000041444723c */ /* 0x084ff00000001844 */
[C---:B------:R-:W-:Y:S07]  /*e970*/  HMMA.16816.F32 R72, R24.reuse, R4, R72 ;  /* 0x000000041848723c */ /* 0x040fee0000001848 */
[----:B------:R-:W-:Y:S01]  /*e980*/  FFMA.FTZ R4, R0, R249, R201 ;  /* 0x000000f900047223 */ /* 0x000fe200000100c9 */
[-C--:B------:R-:W-:Y:S04]  /*e990*/  HMMA.16816.F32 R76, R24, R6.reuse, R76 ;  /* 0x00000006184c723c */ /* 0x080fe8000000184c */
[----:B------:R-:W-:Y:S02]  /*e9a0*/  FADD.FTZ R4, R200, R4 ;  /* 0x00000004c8047221 */ /* 0x000fe40000010000 */
[----:B------:R-:W-:Y:S02]  /*e9b0*/  FADD.FTZ R0, R223, R165 ;  /* 0x000000a5df007221 */ /* 0x000fe40000010000 */
[C---:B------:R-:W-:Y:S04]  /*e9c0*/  HMMA.16816.F32 R80, R20.reuse, R6, R80 ;  /* 0x000000061450723c */ /* 0x040fe80000001850 */
[----:B------:R-:W-:Y:S02]  /*e9d0*/  FADD.FTZ R4, R202, R4 ;  /* 0x00000004ca047221 */ /* 0x000fe40000010000 */
[----:B------:R-:W-:Y:S02]  /*e9e0*/  FADD.FTZ R0, R244, R0 ;  /* 0x00000000f4007221 */ /* 0x000fe40000010000 */
[-C--:B---3--:R-:W-:Y:S04]  /*e9f0*/  HMMA.16816.F32 R84, R20, R8.reuse, R84 ;  /* 0x000000081454723c */ /* 0x088fe80000001854 */
[----:B------:R-:W-:Y:S02]  /*ea00*/  FADD.FTZ R0, R242, R0 ;  /* 0x00000000f2007221 */ /* 0x000fe40000010000 */
[----:B------:R-:W-:Y:S02]  /*ea10*/  FADD.FTZ R6, R217, R2 ;  /* 0x00000002d9067221 */ /* 0x000fe40000010000 */
[C---:B------:R-:W-:Y:S04]  /*ea20*/  HMMA.16816.F32 R88, R24.reuse, R8, R88 ;  /* 0x000000081858723c */ /* 0x040fe80000001858 */
[----:B------:R-:W-:Y:S02]  /*ea30*/  FADD.FTZ R5, R213, R0 ;  /* 0x00000000d5057221 */ /* 0x000fe40000010000 */
[----:B------:R-:W-:Y:S02]  /*ea40*/  FADD.FTZ R0, R216, R6 ;  /* 0x00000006d8007221 */ /* 0x000fe40000010000 */
[-C--:B------:R-:W-:Y:S04]  /*ea50*/  HMMA.16816.F32 R92, R24, R10.reuse, R92 ;  /* 0x0000000a185c723c */ /* 0x080fe8000000185c */
[----:B------:R-:W-:Y:S02]  /*ea60*/  FADD.FTZ R7, R203, R4 ;  /* 0x00000004cb077221 */ /* 0x000fe40000010000 */
[----:B------:R-:W-:Y:S01]  /*ea70*/  FADD.FTZ R8, R220, R164 ;  /* 0x000000a4dc087221 */ /* 0x000fe20000010000 */
[----:B------:R-:W-:Y:S01]  /*ea80*/  MOV R164, R167 ;  /* 0x000000a700a47202 */ /* 0x000fe20000000f00 */
        /* <DEDUP_REMOVED lines=23> */
[----:B------:R-:W-:Y:S01]  /*ec00*/  FADD.FTZ R2, R194, R7 ;  /* 0x00000007c2027221 */ /* 0x000fe20000010000 */
[----:B------:R-:W-:Y:S01]  /*ec10*/  MOV R170, R3 ;  /* 0x0000000300aa7202 */ /* 0x000fe20000000f00 */
        /* <DEDUP_REMOVED lines=9> */
[----:B------:R-:W-:Y:S03]  /*ecb0*/  FADD.FTZ R4, R50, R4 ;  /* 0x0000000432047221 */ /* 0x000fe60000010000 */
[----:B------:R-:W-:Y:S01]  /*ecc0*/  STL [R1+0x18], R5 ;  /* 0x0000180501007387 */ /* 0x000fe20000100800 */
[----:B------:R-:W-:Y:S02]  /*ecd0*/  FADD.FTZ R4, R51, R4 ;  /* 0x0000000433047221 */ /* 0x000fe40000010000 */
[----:B------:R-:W-:Y:S02]  /*ece0*/  FADD.FTZ R2, R44, R2 ;  /* 0x000000022c027221 */ /* 0x000fe40000010000 */
[----:B------:R-:W-:Y:S01]  /*ecf0*/  FADD.FTZ R0, R43, R6 ;  /* 0x000000062b007221 */ /* 0x000fe20000010000 */
[----:B------:R-:W-:Y:S01]  /*ed00*/  STL [R1+0x14], R4 ;  /* 0x0000140401007387 */ /* 0x000fe20000100800 */
[----:B------:R-:W-:Y:S02]  /*ed10*/  FADD.FTZ R2, R45, R2 ;  /* 0x000000022d027221 */ /* 0x000fe40000010000 */
[----:B------:R-:W-:Y:S03]  /*ed20*/  FADD.FTZ R0, R46, R0 ;  /* 0x000000002e007221 */ /* 0x000fe60000010000 */
[----:B------:R1:W-:Y:S01]  /*ed30*/  STL [R1+0x1c], R2 ;  /* 0x00001c0201007387 */ /* 0x0003e20000100800 */
[----:B------:R-:W-:Y:S05]  /*ed40*/  FADD.FTZ R0, R40, R0 ;  /* 0x0000000028007221 */ /* 0x000fea0000010000 */
[----:B------:R2:W-:Y:S01]  /*ed50*/  STL [R1+0x20], R0 ;  /* 0x0000200001007387 */ /* 0x0005e20000100800 */
[----:B-1----:R-:W-:Y:S02]  /*ed60*/  MOV R2, R168 ;  /* 0x000000a800027202 */ /* 0x002fe40000000f00 */
[----:B--2---:R-:W-:Y:S01]  /*ed70*/  MOV R0, R169 ;  /* 0x000000a900007202 */ /* 0x004fe20000000f00 */
[----:B------:R-:W-:-:S05]  /*ed80*/  @P0 BRA `(.L_x_1048) ;  /* 0xffffd2c000000947 */ /* 0x000fca000383ffff */
.L_x_1047:
[----:B------:R-:W-:-:S06]  /*ed90*/  UISETP.GE.AND UP0, UPT, UR13, UR8, UPT ;  /* 0x000000080d00728c */ /* 0x000fcc000bf06270 */
[----:B------:R-:W-:-:S13]  /*eda0*/  PLOP3.LUT P0, PT, PT, PT, UP0, 0x80, 0x0 ;  /* 0x000000000000781c */ /* 0x000fda0003f0f008 */
[----:B------:R-:W-:Y:S05]  /*edb0*/  @!P0 BRA `(.L_x_1049) ;  /* 0x000048e000008947 */ /* 0x000fea0003800000 */
[----:B-1----:R-:W2:Y:S04]  /*edc0*/  LDL.64 R4, [R1+0x48] ;  /* 0x0000480001047983 */ /* 0x002ea80000100a00 */
        /* <DEDUP_REMOVED lines=23> */
.L_x_1066:
[----:B------:R-:W2:Y:S01]  /*ef40*/  LDL.64 R40, [R1+0x8] ;  /* 0x0000080001287983 */ /* 0x000ea20000100a00 */
[----:B------:R-:W-:Y:S04]  /*ef50*/  DEPBAR.LE SB0, 0x0 ;  /* 0x000080000000791a */ /* 0x000fe80000000000 */
[----:B------:R-:W-:Y:S01]  /*ef60*/  USHF.R.S32.HI UR5, URZ, 0x1f, UR13 ;  /* 0x0000001f3f057899 */ /* 0x000fe2000801140d */
[----:B------:R-:W3:Y:S01]  /*ef70*/  LDL.64 R168, [R1] ;  /* 0x0000000001a87983 */ /* 0x000ee20000100a00 */
[----:B-1----:R-:W-:Y:S01]  /*ef80*/  IMAD.U32 R2, RZ, RZ, UR22 ;  /* 0x00000016ff027e24 */ /* 0x002fe2000f8e00ff */
[----:B------:R-:W-:Y:S01]  /*ef90*/  UIMAD UR4, UR25, UR13, URZ ;  /* 0x0000000d190472a4 */ /* 0x000fe2000f8e023f */
[----:B------:R-:W-:Y:S01]  /*efa0*/  IMAD.U32 R3, RZ, RZ, UR23 ;  /* 0x00000017ff037e24 */ /* 0x000fe2000f8e00ff */
[----:B------:R-:W-:Y:S02]  /*efb0*/  UISETP.GT.AND UP0, UPT, UR13, UR8, UPT ;  /* 0x000000080d00728c */ /* 0x000fe4000bf04270 */
[----:B------:R-:W-:Y:S01]  /*efc0*/  BAR.SYNC.DEFER_BLOCKING 0x0 ;  /* 0x0000000000007b1d */ /* 0x000fe20000010000 */
[----:B------:R-:W-:Y:S02]  /*efd0*/  UIMAD UR4, UR5, UR22, UR4 ;  /* 0x00000016050472a4 */ /* 0x000fe4000f8e0204 */
[----:B------:R-:W-:Y:S06]  /*efe0*/  UISETP.NE.AND UP1, UPT, UR17, URZ, UPT ;  /* 0x0000003f1100728c */ /* 0x000fec000bf25270 */
[----:B------:R-:W-:Y:S01]  /*eff0*/  PLOP3.LUT P2, PT, PT, PT, UP1, 0x80, 0x0 ;  /* 0x000000000000781c */ /* 0x000fe20003f4f018 */
[----:B------:R-:W-:Y:S04]  /*f000*/  @UP0 UIADD3 UR27, UR13, -0x1, URZ ;  /* 0xffffffff0d1b0890 */ /* 0x000fe8000fffe03f */
[----:B------:R-:W-:Y:S01]  /*f010*/  @UP0 USHF.R.S32.HI UR26, URZ, 0x1f, UR27 ;  /* 0x0000001f3f1a0899 */ /* 0x000fe2000801141b */
[----:B-----5:R-:W-:Y:S06]  /*f020*/  LDSM.16.M88.4 R48, [R231+0x8080] ;  /* 0x00808000e730783b */ /* 0x020fec0000000200 */
[----:B------:R-:W1:Y:S06]  /*f030*/  LDSM.16.M88.4 R16, [R224+0x5080] ;  /* 0x00508000e010783b */ /* 0x000e6c0000000200 */
[----:B------:R-:W4:Y:S06]  /*f040*/  LDSM.16.M88.4 R44, [R231+0xa080] ;  /* 0x00a08000e72c783b */ /* 0x000f2c0000000200 */
[----:B------:R-:W4:Y:S06]  /*f050*/  LDSM.16.M88.4 R32, [R224+0x5880] ;  /* 0x00588000e020783b */ /* 0x000f2c0000000200 */
[----:B------:R-:W3:Y:S06]  /*f060*/  LDL.64 R246, [R1+0x30] ;  /* 0x0000300001f67983 */ /* 0x000eec0000100a00 */
[----:B------:R-:W4:Y:S06]  /*f070*/  LDSM.16.M88.4 R172, [R224+0x6080] ;  /* 0x00608000e0ac783b */ /* 0x000f2c0000000200 */
[----:B------:R-:W3:Y:S06]  /*f080*/  LDL.64 R244, [R1+0x40] ;  /* 0x0000400001f47983 */ /* 0x000eec0000100a00 */
[----:B------:R-:W-:Y:S01]  /*f090*/  LDSM.16.M88.4 R192, [R233+0x8080] ;  /* 0x00808000e9c0783b */ /* 0x000fe20000000200 */
[-C--:B-1----:R-:W-:Y:S05]  /*f0a0*/  HMMA.16816.F32 R4, R48, R16.reuse, RZ ;  /* 0x000000103004723c */ /* 0x082fea00000018ff */
[----:B------:R-:W3:Y:S03]  /*f0b0*/  LDL R171, [R1+0x24] ;  /* 0x0000240001ab7983 */ /* 0x000ee60000100800 */
[C---:B----4-:R-:W-:Y:S03]  /*f0c0*/  HMMA.16816.F32 R8, R44.reuse, R16, RZ ;  /* 0x000000102c08723c */ /* 0x050fe600000018ff */
[----:B------:R-:W1:Y:S06]  /*f0d0*/  LDSM.16.M88.4 R196, [R235] ;  /* 0x00000000ebc4783b */ /* 0x000e6c0000000200 */
[----:B------:R-:W4:Y:S01]  /*f0e0*/  LDL R167, [R1+0x10] ;  /* 0x0000100001a77983 */ /* 0x000f220000100800 */
[-C--:B------:R-:W-:Y:S05]  /*f0f0*/  HMMA.16816.F32 R12, R44, R18.reuse, RZ ;  /* 0x000000122c0c723c */ /* 0x080fea00000018ff */
[----:B------:R-:W1:Y:S03]  /*f100*/  LDSM.16.M88.4 R200, [R233+0xa080] ;  /* 0x00a08000e9c8783b */ /* 0x000e660000000200 */
[C---:B------:R-:W-:Y:S03]  /*f110*/  HMMA.16816.F32 R16, R48.reuse, R18, RZ ;  /* 0x000000123010723c */ /* 0x040fe600000018ff */
[----:B------:R-:W1:Y:S05]  /*f120*/  LDSM.16.M88.4 R204, [R241] ;  /* 0x00000000f1cc783b */ /* 0x000e6a0000000200 */
[-C--:B------:R-:W-:Y:S08]  /*f130*/  HMMA.16816.F32 R20, R48, R32.reuse, RZ ;  /* 0x000000203014723c */ /* 0x080ff000000018ff */
[C---:B------:R-:W-:Y:S08]  /*f140*/  HMMA.16816.F32 R24, R44.reuse, R32, RZ ;  /* 0x000000202c18723c */ /* 0x040ff000000018ff */
[-C--:B------:R-:W-:Y:S08]  /*f150*/  HMMA.16816.F32 R28, R44, R34.reuse, RZ ;  /* 0x000000222c1c723c */ /* 0x080ff000000018ff */
[C---:B------:R-:W-:Y:S08]  /*f160*/  HMMA.16816.F32 R32, R48.reuse, R34, RZ ;  /* 0x000000223020723c */ /* 0x040ff000000018ff */
[-C--:B------:R-:W-:Y:S01]  /*f170*/  HMMA.16816.F32 R36, R48, R172.reuse, RZ ;  /* 0x000000ac3024723c */ /* 0x080fe200000018ff */
[C---:B--2---:R-:W-:Y:S07]  /*f180*/  IMAD.WIDE.U32 R208, R2.reuse, UR13, R40 ;  /* 0x0000000d02d07c25 */ /* 0x044fee000f8e0028 */
[C---:B------:R-:W-:Y:S04]  /*f190*/  HMMA.16816.F32 R40, R44.reuse, R172, RZ ;  /* 0x000000ac2c28723c */ /* 0x040fe800000018ff */
[----:B------:R-:W-:Y:S01]  /*f1a0*/  IADD3 R0, R209, UR4, RZ ;  /* 0x00000004d1007c10 */ /* 0x000fe2000fffe0ff */
[----:B---3--:R-:W-:Y:S01]  /*f1b0*/  IMAD.WIDE.U32 R2, R2, UR13, R168 ;  /* 0x0000000d02027c25 */ /* 0x008fe2000f8e00a8 */
[C---:B------:R-:W-:Y:S02]  /*f1c0*/  LEA R168, P1, R208.reuse, c[0x0][0x1f8], 0x1 ;  /* 0x00007e00d0a87a11 */ /* 0x040fe400078208ff */
[-C--:B------:R-:W-:Y:S04]  /*f1d0*/  HMMA.16816.F32 R44, R44, R174.reuse, RZ ;  /* 0x000000ae2c2c723c */ /* 0x080fe800000018ff */
[----:B------:R-:W-:Y:S02]  /*f1e0*/  LEA.HI.X R169, R208, c[0x0][0x1fc], R0, 0x1, P1 ;  /* 0x00007f00d0a97a11 */ /* 0x000fe400008f0c00 */
[----:B------:R-:W2:Y:S01]  /*f1f0*/  LDSM.16.M88.4 R208, [R240] ;  /* 0x00000000f0d0783b */ /* 0x000ea20000000200 */
[----:B------:R-:W-:Y:S01]  /*f200*/  IADD3 R3, R3, UR4, RZ ;  /* 0x0000000403037c10 */ /* 0x000fe2000fffe0ff */
[----:B------:R-:W-:Y:S01]  /*f210*/  ULDC.64 UR4, c[0x0][0x1e0] ;  /* 0x0000780000047ab9 */ /* 0x000fe20000000a00 */
[C---:B------:R-:W-:Y:S01]  /*f220*/  LEA R212, P0, R2.reuse, c[0x0][0x1f8], 0x1 ;  /* 0x00007e0002d47a11 */ /* 0x040fe200078008ff */
[----:B------:R-:W-:Y:S01]  /*f230*/  @UP0 UIMAD.WIDE.U32 UR28, UR27, UR4, URZ ;  /* 0x000000041b1c02a5 */ /* 0x000fe2000f8e003f */
[----:B------:R-:W-:Y:S01]  /*f240*/  HMMA.16816.F32 R48, R48, R174, RZ ;  /* 0x000000ae3030723c */ /* 0x000fe200000018ff */
[----:B------:R-:W-:Y:S01]  /*f250*/  @!PT LDS RZ, [RZ] ;  /* 0x00000000fffff984 */ /* 0x000fe20000000800 */
[----:B------:R-:W-:Y:S01]  /*f260*/  @!PT LDS RZ, [RZ] ;  /* 0x00000000fffff984 */ /* 0x000fe20000000800 */
[----:B------:R-:W-:Y:S01]  /*f270*/  @!PT LDS RZ, [RZ] ;  /* 0x00000000fffff984 */ /* 0x000fe20000000800 */
[----:B------:R3:W-:Y:S01]  /*f280*/  LDGSTS.E.BYPASS.LTC128B.128 [R243+0x2080], [R168.64], !P4 ;  /* 0x02080000a8f37fae */ /* 0x0007e2000e101d54 */
[----:B------:R-:W-:Y:S01]  /*f290*/  @UP0 UIMAD UR26, UR26, UR4, URZ ;  /* 0x000000041a1a02a4 */ /* 0x000fe2000f8e023f */
[----:B------:R-:W-:Y:S02]  /*f2a0*/  LEA.HI.X R213, R2, c[0x0][0x1fc], R3, 0x1, P0 ;  /* 0x00007f0002d57a11 */ /* 0x000fe400000f0c03 */
[----:B------:R-:W-:Y:S01]  /*f2b0*/  IMAD.U32 R0, RZ, RZ, UR28 ;  /* 0x0000001cff007e24 */ /* 0x000fe2000f8e00ff */
[----:B------:R-:W-:Y:S01]  /*f2c0*/  IADD3 R2, P0, R168, UR12, RZ ;  /* 0x0000000ca8027c10 */ /* 0x000fe2000ff1e0ff */
[----:B------:R-:W-:Y:S01]  /*f2d0*/  @UP0 UIMAD UR26, UR27, UR5, UR26 ;  /* 0x000000051b1a02a4 */ /* 0x000fe2000f8e021a */
[-C--:B-1----:R-:W-:Y:S01]  /*f2e0*/  HMMA.16816.F32 R4, R192, R196.reuse, R4 ;  /* 0x000000c4c004723c */ /* 0x082fe20000001804 */
[----:B------:R1:W-:Y:S02]  /*f2f0*/  LDGSTS.E.BYPASS.LTC128B.128 [R243+0x3880], [R212.64], !P3 ;  /* 0x03880000d4f37fae */ /* 0x0003e4000d901d54 */
[----:B------:R-:W-:Y:S02]  /*f300*/  @UP0 UIADD3 UR4, UR29, UR26, URZ ;  /* 0x0000001a1d040290 */ /* 0x000fe4000fffe03f */
[----:B------:R-:W-:Y:S01]  /*f310*/  IADD3.X R3, R169, UR11, RZ, P0, !PT ;  /* 0x0000000ba9037c10 */ /* 0x000fe200087fe4ff */
[----:B------:R-:W-:Y:S01]  /*f320*/  UIMAD UR29, UR13, -0x30, URZ ;  /* 0xffffffd00d1d78a4 */ /* 0x000fe2000f8e023f */
[C---:B------:R-:W-:Y:S01]  /*f330*/  IADD3 R172, P1, R2.reuse, UR12, RZ ;  /* 0x0000000c02ac7c10 */ /* 0x040fe2000ff3e0ff */
[C---:B------:R-:W-:Y:S01]  /*f340*/  HMMA.16816.F32 R8, R200.reuse, R196, R8 ;  /* 0x000000c4c808723c */ /* 0x040fe20000001808 */
[----:B------:R-:W-:Y:S01]  /*f350*/  @UP0 UIMAD UR4, UR4, 0x30, URZ ;  /* 0x00000030040408a4 */ /* 0x000fe2000f8e023f */
[----:B------:R1:W-:Y:S02]  /*f360*/  LDGSTS.E.BYPASS.LTC128B.128 [R243+0x2880], [R2.64], !P4 ;  /* 0x0288000002f37fae */ /* 0x0003e4000e101d54 */
[C---:B------:R-:W-:Y:S02]  /*f370*/  IADD3.X R173, R3.reuse, UR11, RZ, P1, !PT ;  /* 0x0000000b03ad7c10 */ /* 0x040fe40008ffe4ff */
[----:B------:R-:W-:Y:S01]  /*f380*/  PLOP3.LUT P1, PT, PT, PT, UP0, 0x80, 0x0 ;  /* 0x000000000000781c */ /* 0x000fe20003f2f008 */
[----:B------:R-:W-:Y:S01]  /*f390*/  UISETP.NE.AND UP0, UPT, UR16, URZ, UPT ;  /* 0x0000003f1000728c */ /* 0x000fe2000bf05270 */
[-C--:B------:R-:W-:Y:S01]  /*f3a0*/  HMMA.16816.F32 R12, R200, R198.reuse, R12 ;  /* 0x000000c6c80c723c */ /* 0x080fe2000000180c */
[----:B------:R2:W-:Y:S03]  /*f3b0*/  LDGSTS.E.BYPASS.LTC128B.128 [R243+0x4080], [R2.64+0x80], !P3 ;  /* 0x0408008002f37fae */ /* 0x0005e6000d901d54 */
[----:B---3--:R-:W-:Y:S03]  /*f3c0*/  IADD3 R168, P0, R2, UR19, RZ ;  /* 0x0000001302a87c10 */ /* 0x008fe6000ff1e0ff */
[----:B------:R3:W-:Y:S01]  /*f3d0*/  LDGSTS.E.BYPASS.LTC128B.128 [R243+0x3080], [R172.64], !P4 ;  /* 0x03080000acf37fae */ /* 0x0007e2000e101d54 */
[C---:B------:R-:W-:Y:S04]  /*f3e0*/  HMMA.16816.F32 R16, R192.reuse, R198, R16 ;  /* 0x000000c6c010723c */ /* 0x040fe80000001810 */
[----:B------:R-:W-:Y:S02]  /*f3f0*/  IADD3.X R169, R3, UR24, RZ, P0, !PT ;  /* 0x0000001803a97c10 */ /* 0x000fe400087fe4ff */
[----:B------:R-:W-:Y:S02]  /*f400*/  PLOP3.LUT P0, PT, PT, PT, UP1, 0x80, 0x0 ;  /* 0x000000000000781c */ /* 0x000fe40003f0f018 */
[-C--:B------:R-:W-:Y:S01]  /*f410*/  HMMA.16816.F32 R20, R192, R204.reuse, R20 ;  /* 0x000000ccc014723c */ /* 0x080fe20000001814 */
[----:B------:R4:W-:Y:S06]  /*f420*/  LDGSTS.E.BYPASS.LTC128B.128 [R243+0x4880], [R168.64], !P3 ;  /* 0x04880000a8f37fae */ /* 0x0009ec000d901d54 */
[----:B-1----:R-:W-:Y:S01]  /*f430*/  LDSM.16.M88.4 R212, [R230+0x5080] ;  /* 0x00508000e6d4783b */ /* 0x002fe20000000200 */
[C---:B------:R-:W-:Y:S04]  /*f440*/  HMMA.16816.F32 R24, R200.reuse, R204, R24 ;  /* 0x000000ccc818723c */ /* 0x040fe80000001818 */
[----:B--2---:R-:W-:Y:S01]  /*f450*/  @P1 IMAD.MOV.U32 R3, RZ, RZ, R247 ;  /* 0x000000ffff031224 */ /* 0x004fe200078e00f7 */
[----:B------:R-:W0:Y:S01]  /*f460*/  LDGDEPBAR ;  /* 0x00000000000079af */ /* 0x000e220000000000 */
[----:B------:R-:W-:Y:S02]  /*f470*/  @P1 IMAD.MOV.U32 R2, RZ, RZ, R244 ;  /* 0x000000ffff021224 */ /* 0x000fe400078e00f4 */
[-C--:B------:R-:W-:Y:S03]  /*f480*/  HMMA.16816.F32 R28, R200, R206.reuse, R28 ;  /* 0x000000cec81c723c */ /* 0x080fe6000000181c */
[----:B---3--:R-:W1:Y:S01]  /*f490*/  LDSM.16.M88.4 R172, [R232+0x8080] ;  /* 0x00808000e8ac783b */ /* 0x008e620000000200 */
[----:B------:R-:W-:Y:S04]  /*f4a0*/  @P1 IMAD.WIDE.U32 R2, R0, 0x30, R2 ;  /* 0x0000003000021825 */ /* 0x000fe800078e0002 */
[C---:B------:R-:W-:Y:S01]  /*f4b0*/  HMMA.16816.F32 R32, R192.reuse, R206, R32 ;  /* 0x000000cec020723c */ /* 0x040fe20000001820 */
[----:B------:R-:W2:Y:S03]  /*f4c0*/  LDSM.16.M88.4 R216, [R232+0xa080] ;  /* 0x00a08000e8d8783b */ /* 0x000ea60000000200 */
[----:B------:R-:W-:Y:S01]  /*f4d0*/  @P2 IMAD.HI.U32 R0, R171, c[0x0][0x2c8], RZ ;  /* 0x0000b200ab002a27 */ /* 0x000fe200078e00ff */
[----:B------:R-:W-:Y:S02]  /*f4e0*/  @P1 IADD3 R3, R3, UR4, RZ ;  /* 0x0000000403031c10 */ /* 0x000fe4000fffe0ff */
[----:B------:R-:W3:Y:S01]  /*f4f0*/  LDSM.16.M88.4 R196, [R230+0x5880] ;  /* 0x00588000e6c4783b */ /* 0x000ee20000000200 */
[-C--:B------:R-:W-:Y:S04]  /*f500*/  HMMA.16816.F32 R36, R192, R208.reuse, R36 ;  /* 0x000000d0c024723c */ /* 0x080fe80000001824 */
[C---:B------:R-:W-:Y:S01]  /*f510*/  @P1 SHF.L.U64.HI R3, R2.reuse, 0x1, R3 ;  /* 0x0000000102031819 */ /* 0x040fe20000010203 */
[----:B------:R-:W-:Y:S01]  /*f520*/  LDSM.16.M88.4 R204, [R229] ;  /* 0x00000000e5cc783b */ /* 0x000fe20000000200 */
[----:B----4-:R-:W-:Y:S01]  /*f530*/  IMAD.MOV.U32 R169, RZ, RZ, R171 ;  /* 0x000000ffffa97224 */ /* 0x010fe200078e00ab */
[----:B------:R-:W-:Y:S01]  /*f540*/  @P0 SHF.R.U32.HI R169, RZ, c[0x0][0x2cc], R0 ;  /* 0x0000b300ffa90a19 */ /* 0x000fe20000011600 */
[C---:B------:R-:W-:Y:S01]  /*f550*/  HMMA.16816.F32 R40, R200.reuse, R208, R40 ;  /* 0x000000d0c828723c */ /* 0x040fe20000001828 */
[----:B------:R-:W-:Y:S02]  /*f560*/  IMAD.U32 R0, RZ, RZ, UR29 ;  /* 0x0000001dff007e24 */ /* 0x000fe4000f8e00ff */
[----:B------:R-:W-:Y:S03]  /*f570*/  LDSM.16.M88.4 R220, [R229+0x800] ;  /* 0x00080000e5dc783b */ /* 0x000fe60000000200 */
[----:B------:R-:W-:Y:S02]  /*f580*/  IADD3 R0, -R167, 0x1, R0 ;  /* 0x00000001a7007810 */ /* 0x000fe40007ffe100 */
[-C--:B------:R-:W-:Y:S01]  /*f590*/  HMMA.16816.F32 R44, R200, R210.reuse, R44 ;  /* 0x000000d2c82c723c */ /* 0x080fe2000000182c */
[----:B------:R-:W4:Y:S07]  /*f5a0*/  LDSM.16.M88.4 R200, [R230+0x6080] ;  /* 0x00608000e6c8783b */ /* 0x000f2e0000000200 */
[----:B------:R-:W-:Y:S01]  /*f5b0*/  HMMA.16816.F32 R48, R192, R210, R48 ;  /* 0x000000d2c030723c */ /* 0x000fe20000001830 */
[----:B------:R-:W4:Y:S06]  /*f5c0*/  LDSM.16.M88.4 R192, [R234+0x8080] ;  /* 0x00808000eac0783b */ /* 0x000f2c0000000200 */
[----:B------:R-:W4:Y:S01]  /*f5d0*/  LDSM.16.M88.4 R208, [R234+0xa080] ;  /* 0x00a08000ead0783b */ /* 0x000f220000000200 */
[-C--:B-1----:R-:W-:Y:S08]  /*f5e0*/  HMMA.16816.F32 R4, R172, R212.reuse, R4 ;  /* 0x000000d4ac04723c */ /* 0x082ff00000001804 */
[C---:B--2---:R-:W-:Y:S08]  /*f5f0*/  HMMA.16816.F32 R8, R216.reuse, R212, R8 ;  /* 0x000000d4d808723c */ /* 0x044ff00000001808 */
[-C--:B------:R-:W-:Y:S08]  /*f600*/  HMMA.16816.F32 R12, R216, R214.reuse, R12 ;  /* 0x000000d6d80c723c */ /* 0x080ff0000000180c */
[C---:B------:R-:W-:Y:S01]  /*f610*/  HMMA.16816.F32 R16, R172.reuse, R214, R16 ;  /* 0x000000d6ac10723c */ /* 0x040fe20000001810 */
[----:B------:R-:W1:Y:S07]  /*f620*/  LDSM.16.M88.4 R212, [R229+0x1000] ;  /* 0x00100000e5d4783b */ /* 0x000e6e0000000200 */
[-C--:B---3--:R-:W-:Y:S08]  /*f630*/  HMMA.16816.F32 R20, R172, R196.reuse, R20 ;  /* 0x000000c4ac14723c */ /* 0x088ff00000001814 */
        /* <DEDUP_REMOVED lines=9> */
[----:B------:R-:W2:Y:S06]  /*f6d0*/  LDSM.16.M88.4 R172, [R231+0xc080] ;  /* 0x00c08000e7ac783b */ /* 0x000eac0000000200 */
[----:B------:R-:W3:Y:S01]  /*f6e0*/  LDSM.16.M88.4 R200, [R231+0xe080] ;  /* 0x00e08000e7c8783b */ /* 0x000ee20000000200 */
        /* <DEDUP_REMOVED lines=15> */
[----:B------:R-:W-:Y:S06]  /*f7e0*/  LDSM.16.M88.4 R192, [R233+0xc080] ;  /* 0x00c08000e9c0783b */ /* 0x000fec0000000200 */
[----:B------:R-:W1:Y:S01]  /*f7f0*/  LDSM.16.M88.4 R212, [R239] ;  /* 0x00000000efd4783b */ /* 0x000e620000000200 */
[-C--:B--2---:R-:W-:Y:S08]  /*f800*/  HMMA.16816.F32 R4, R172, R196.reuse, R4 ;  /* 0x000000c4ac04723c */ /* 0x084ff00000001804 */
[C---:B---3--:R-:W-:Y:S08]  /*f810*/  HMMA.16816.F32 R8, R200.reuse, R196, R8 ;  /* 0x000000c4c808723c */ /* 0x048ff00000001808 */
[-C--:B------:R-:W-:Y:S08]  /*f820*/  HMMA.16816.F32 R12, R200, R198.reuse, R12 ;  /* 0x000000c6c80c723c */ /* 0x080ff0000000180c */
[C---:B------:R-:W-:Y:S01]  /*f830*/  HMMA.16816.F32 R16, R172.reuse, R198, R16 ;  /* 0x000000c6ac10723c */ /* 0x040fe20000001810 */
[----:B------:R-:W2:Y:S07]  /*f840*/  LDSM.16.M88.4 R196, [R237] ;  /* 0x00000000edc4783b */ /* 0x000eae0000000200 */
[-C--:B----4-:R-:W-:Y:S08]  /*f850*/  HMMA.16816.F32 R20, R172, R204.reuse, R20 ;  /* 0x000000ccac14723c */ /* 0x090ff00000001814 */
        /* <DEDUP_REMOVED lines=9> */
[----:B------:R-:W1:Y:S06]  /*f8f0*/  LDSM.16.M88.4 R172, [R232+0xc080] ;  /* 0x00c08000e8ac783b */ /* 0x000e6c0000000200 */
        /* <DEDUP_REMOVED lines=16> */
[----:B------:R-:W-:Y:S06]  /*fa00*/  LDSM.16.M88.4 R192, [R234+0xc080] ;  /* 0x00c08000eac0783b */ /* 0x000fec0000000200 */
[----:B------:R-:W2:Y:S01]  /*fa10*/  LDSM.16.M88.4 R196, [R229+0x1800] ;  /* 0x00180000e5c4783b */ /* 0x000ea20000000200 */
[-C--:B-1----:R-:W-:Y:S08]  /*fa20*/  HMMA.16816.F32 R4, R172, R200.reuse, R4 ;  /* 0x000000c8ac04723c */ /* 0x082ff00000001804 */
        /* <DEDUP_REMOVED lines=10> */
[----:B------:R-:W-:Y:S01]  /*fad0*/  HMMA.16816.F32 R48, R172, R214, R48 ;  /* 0x000000d6ac30723c */ /* 0x000fe20000001830 */
[----:B------:R-:W1:Y:S01]  /*fae0*/  LDSM.16.M88.4 R172, [R229+0x2800] ;  /* 0x00280000e5ac783b */ /* 0x000e620000000200 */
[----:B------:R-:W-:Y:S05]  /*faf0*/  DEPBAR.LE SB0, 0x0 ;  /* 0x000080000000791a */ /* 0x000fea0000000000 */
[----:B------:R-:W-:Y:S01]  /*fb00*/  BAR.SYNC.DEFER_BLOCKING 0x0 ;  /* 0x0000000000007b1d */ /* 0x000fe20000010000 */
[-C--:B--2---:R-:W-:Y:S08]  /*fb10*/  HMMA.16816.F32 R4, R192, R196.reuse, R4 ;  /* 0x000000c4c004723c */ /* 0x084ff00000001804 */
[C---:B------:R-:W-:Y:S07]  /*fb20*/  HMMA.16816.F32 R8, R216.reuse, R196, R8 ;  /* 0x000000c4d808723c */ /* 0x040fee0000001808 */
[----:B------:R-:W-:Y:S01]  /*fb30*/  @P1 IMAD.SHL.U32 R196, R2, 0x2, RZ ;  /* 0x0000000202c41824 */ /* 0x000fe200078e00ff */
[-C--:B------:R-:W-:Y:S08]  /*fb40*/  HMMA.16816.F32 R12, R216, R198.reuse, R12 ;  /* 0x000000c6d80c723c */ /* 0x080ff0000000180c */
        /* <DEDUP_REMOVED lines=8> */
[-C--:B------:R-:W-:Y:S01]  /*fbd0*/  HMMA.16816.F32 R28, R216, R222.reuse, R28 ;  /* 0x000000ded81c723c */ /* 0x080fe2000000181c */
[----:B------:R-:W-:Y:S01]  /*fbe0*/  @!PT LDS RZ, [RZ] ;  /* 0x00000000fffff984 */ /* 0x000fe20000000800 */
[----:B------:R-:W-:Y:S01]  /*fbf0*/  @!PT LDS RZ, [RZ] ;  /* 0x00000000fffff984 */ /* 0x000fe20000000800 */
[----:B------:R-:W-:Y:S01]  /*fc00*/  @!PT LDS RZ, [RZ] ;  /* 0x00000000fffff984 */ /* 0x000fe20000000800 */
[----:B------:R2:W-:Y:S03]  /*fc10*/  @P1 LDGSTS.E.BYPASS.LTC128B.128 [R243+0x5080], [R196.64], !P4 ;  /* 0x05080000c4f31fae */ /* 0x0005e6000e101d54 */
[----:B------:R-:W-:Y:S03]  /*fc20*/  @P1 IADD3 R2, P0, R196, UR7, RZ ;  /* 0x00000007c4021c10 */ /* 0x000fe6000ff1e0ff */
[----:B------:R3:W-:Y:S01]  /*fc30*/  @P1 LDGSTS.E.BYPASS.LTC128B.128 [R243+0x6880], [R198.64], !P3 ;  /* 0x06880000c6f31fae */ /* 0x0007e2000d901d54 */
[C---:B------:R-:W-:Y:S04]  /*fc40*/  HMMA.16816.F32 R32, R192.reuse, R222, R32 ;  /* 0x000000dec020723c */ /* 0x040fe80000001820 */
[----:B------:R-:W-:Y:S04]  /*fc50*/  @P1 IADD3.X R3, R197, UR6, RZ, P0, !PT ;  /* 0x00000006c5031c10 */ /* 0x000fe800087fe4ff */
[-C--:B-1----:R-:W-:Y:S01]  /*fc60*/  HMMA.16816.F32 R36, R192, R172.reuse, R36 ;  /* 0x000000acc024723c */ /* 0x082fe20000001824 */
[----:B------:R1:W-:Y:S06]  /*fc70*/  @P1 LDGSTS.E.BYPASS.LTC128B.128 [R243+0x5880], [R2.64], !P4 ;  /* 0x0588000002f31fae */ /* 0x0003ec000e101d54 */
[----:B------:R1:W-:Y:S01]  /*fc80*/  @P1 LDGSTS.E.BYPASS.LTC128B.128 [R243+0x7080], [R2.64+0x80], !P3 ;  /* 0x0708008002f31fae */ /* 0x0003e2000d901d54 */
[C---:B------:R-:W-:Y:S04]  /*fc90*/  HMMA.16816.F32 R40, R216.reuse, R172, R40 ;  /* 0x000000acd828723c */ /* 0x040fe80000001828 */
[C---:B--2---:R-:W-:Y:S03]  /*fca0*/  @P1 IADD3 R196, P2, R2.reuse, UR7, RZ ;  /* 0x0000000702c41c10 */ /* 0x044fe6000ff5e0ff */
[----:B------:R-:W-:Y:S01]  /*fcb0*/  @P1 IADD3 R172, P0, R2, UR18, RZ ;  /* 0x0000001202ac1c10 */ /* 0x000fe2000ff1e0ff */
[-C--:B------:R-:W-:Y:S04]  /*fcc0*/  HMMA.16816.F32 R44, R216, R174.reuse, R44 ;  /* 0x000000aed82c723c */ /* 0x080fe8000000182c */
[C---:B------:R-:W-:Y:S02]  /*fcd0*/  @P1 IADD3.X R197, R3.reuse, UR6, RZ, P2, !PT ;  /* 0x0000000603c51c10 */ /* 0x040fe400097fe4ff */
[----:B------:R-:W-:Y:S02]  /*fce0*/  @P1 IADD3.X R173, R3, UR10, RZ, P0, !PT ;  /* 0x0000000a03ad1c10 */ /* 0x000fe400087fe4ff */
[----:B------:R-:W-:Y:S01]  /*fcf0*/  HMMA.16816.F32 R48, R192, R174, R48 ;  /* 0x000000aec030723c */ /* 0x000fe20000001830 */
[----:B------:R3:W-:Y:S01]  /*fd00*/  @P1 LDGSTS.E.BYPASS.LTC128B.128 [R243+0x6080], [R196.64], !P4 ;  /* 0x06080000c4f31fae */ /* 0x0007e2000e101d54 */
[----:B------:R-:W-:Y:S05]  /*fd10*/  PLOP3.LUT P0, PT, PT, PT, UP0, 0x40, 0x0 ;  /* 0x000000000000781c */ /* 0x000fea0003f0e808 */
[----:B------:R2:W-:Y:S06]  /*fd20*/  @P1 LDGSTS.E.BYPASS.LTC128B.128 [R243+0x7880], [R172.64], !P3 ;  /* 0x07880000acf31fae */ /* 0x0005ec000d901d54 */
[----:B-1----:R-:W1:Y:S06]  /*fd30*/  SHFL.IDX PT, R3, R169, RZ, 0x1c1f ;  /* 0x001c1fffa9037589 */ /* 0x002e6c00000e0000 */
[----:B------:R-:W0:Y:S01]  /*fd40*/  LDGDEPBAR ;  /* 0x00000000000079af */ /* 0x000e220000000000 */
[----:B--2---:R-:W-:Y:S01]  /*fd50*/  IADD3 R173, -R167, UR29, RZ ;  /* 0x0000001da7ad7c10 */ /* 0x004fe2000fffe1ff */
[----:B------:R-:W-:Y:S05]  /*fd60*/  IMAD.U32 R172, RZ, RZ, UR15 ;  /* 0x0000000fffac7e24 */ /* 0x000fea000f8e00ff */
[----:B------:R-:W-:Y:S04]  /*fd70*/  IADD3 R172, -R172, UR9, R0 ;  /* 0x00000009acac7c10 */ /* 0x000fe8000fffe100 */
[C---:B------:R-:W-:Y:S02]  /*fd80*/  IADD3 R171, R172.reuse, c[0x0][0x328], RZ ;  /* 0x0000ca00acab7a10 */ /* 0x040fe40007ffe0ff */
[----:B------:R-:W-:Y:S03]  /*fd90*/  IADD3 R172, R172, UR14, RZ ;  /* 0x0000000eacac7c10 */ /* 0x000fe6000fffe0ff */
[--C-:B-1----:R-:W-:Y:S02]  /*fda0*/  IMAD.IADD R2, R171, 0x1, R3.reuse ;  /* 0x00000001ab027824 */ /* 0x102fe400078e0203 */
[----:B------:R-:W-:Y:S01]  /*fdb0*/  IMAD.IADD R0, R172, 0x1, R3 ;  /* 0x00000001ac007824 */ /* 0x000fe200078e0203 */
        /* <DEDUP_REMOVED lines=15> */
.L_x_1052:
[----:B------:R-:W-:Y:S04]  /*feb0*/  MOV R167, c[0x0][0x32c] ;  /* 0x0000cb0000a77a02 */ /* 0x000fe80000000f00 */
[----:B------:R-:W-:Y:S11]  /*fec0*/  ISETP.NE.AND P0, PT, R167, 0x1, PT ;  /* 0x00000001a700780c */ /* 0x000ff60003f05270 */
[----:B------:R-:W-:Y:S02]  /*fed0*/  @!UPT UIADD3 URZ, URZ, URZ, URZ ;  /* 0x0000003f3f3ff290 */ /* 0x000fe4000fffe03f */
[----:B------:R-:W-:Y:S05]  /*fee0*/  @P0 IMAD.HI.U32 R167, R3, c[0x0][0x330], RZ ;  /* 0x0000cc0003a70a27 */ /* 0x000fea00078e00ff */
[----:B------:R-:W-:Y:S02]  /*fef0*/  @P0 SHF.R.U32.HI R3, RZ, c[0x0][0x334], R167 ;  /* 0x0000cd00ff030a19 */ /* 0x000fe400000116a7 */
.L_x_1053:
[----:B------:R-:W-:Y:S05]  /*ff00*/  BSYNC B0 ;  /* 0x0000000000007941 */ /* 0x000fea0003800000 */
.L_x_1051:
[----:B------:R-:W-:Y:S05]  /*ff10*/  IMAD R3, R3, c[0x0][0x32c], R173 ;  /* 0x0000cb0003037a24 */ /* 0x000fea00078e02ad */
[----:B------:R-:W-:Y:S02]  /*ff20*/  IADD3 R167, R3, c[0x0][0x32c], RZ ;  /* 0x0000cb0003a77a10 */ /* 0x000fe40007ffe0ff */
[----:B------:R-:W-:Y:S02]  /*ff30*/  IMNMX R0, R0, R3, !PT ;  /* 0x0000000300007217 */ /* 0x000fe40007800200 */
[----:B------:R-:W-:Y:S02]  /*ff40*/  IMNMX R2, R2, R167, PT ;  /* 0x000000a702027217 */ /* 0x000fe40003800200 */
.L_x_1050:
        /* <DEDUP_REMOVED lines=20> */
.L_x_1056:
[----:B------:R-:W-:Y:S04]  /*10090*/  MOV R174, c[0x0][0x32c] ;  /* 0x0000cb0000ae7a02 */ /* 0x000fe80000000f00 */
[----:B------:R-:W-:Y:S11]  /*100a0*/  ISETP.NE.AND P0, PT, R174, 0x1, PT ;  /* 0x00000001ae00780c */ /* 0x000ff60003f05270 */
[----:B------:R-:W-:Y:S02]  /*100b0*/  @!UPT UIADD3 URZ, URZ, URZ, URZ ;  /* 0x0000003f3f3ff290 */ /* 0x000fe4000fffe03f */
[----:B------:R-:W-:Y:S05]  /*100c0*/  @P0 IMAD.HI.U32 R174, R168, c[0x0][0x330], RZ ;  /* 0x0000cc00a8ae0a27 */ /* 0x000fea00078e00ff */
[----:B------:R-:W-:Y:S02]  /*100d0*/  @P0 SHF.R.U32.HI R168, RZ, c[0x0][0x334], R174 ;  /* 0x0000cd00ffa80a19 */ /* 0x000fe400000116ae */
.L_x_1057:
[----:B------:R-:W-:Y:S05]  /*100e0*/  BSYNC B0 ;  /* 0x0000000000007941 */ /* 0x000fea0003800000 */
.L_x_1055:
[----:B------:R-:W-:Y:S05]  /*100f0*/  IMAD R168, R168, c[0x0][0x32c], R173 ;  /* 0x0000cb00a8a87a24 */ /* 0x000fea00078e02ad */
[----:B------:R-:W-:Y:S02]  /*10100*/  IADD3 R174, R168, c[0x0][0x32c], RZ ;  /* 0x0000cb00a8ae7a10 */ /* 0x000fe40007ffe0ff */
[----:B------:R-:W-:Y:S02]  /*10110*/  IMNMX R3, R3, R168, !PT ;  /* 0x000000a803037217 */ /* 0x000fe40007800200 */
[----:B------:R-:W-:Y:S02]  /*10120*/  IMNMX R167, R167, R174, PT ;  /* 0x000000aea7a77217 */ /* 0x000fe40003800200 */
.L_x_1054:
[----:B------:R-:W-:Y:S01]  /*10130*/  UISETP.GE.AND UP2, UPT, UR29, 0x9, UPT ;  /* 0x000000091d00788c */ /* 0x000fe2000bf46270 */
[----:B------:R-:W1:Y:S01]  /*10140*/  SHFL.IDX PT, R168, R169, 0x2, 0x1c1f ;  /* 0x005c1f00a9a87f89 */ /* 0x000e6200000e0000 */
[----:B------:R-:W-:Y:S02]  /*10150*/  UISETP.GE.AND UP0, UPT, UR29, 0x1, UPT ;  /* 0x000000011d00788c */ /* 0x000fe4000bf06270 */
[----:B------:R-:W-:Y:S02]  /*10160*/  UISETP.GE.AND UP3, UPT, UR29, 0x2, UPT ;  /* 0x000000021d00788c */ /* 0x000fe4000bf66270 */
[----:B------:R-:W-:Y:S01]  /*10170*/  PLOP3.LUT P0, PT, PT, PT, UP2, 0x40, 0x0 ;  /* 0x000000000000781c */ /* 0x000fe20003f0e828 */
[----:B------:R-:W-:Y:S01]  /*10180*/  UISETP.GE.AND UP4, UPT, UR29, 0x1a, UPT ;  /* 0x0000001a1d00788c */ /* 0x000fe2000bf86270 */
[----:B------:R-:W-:Y:S01]  /*10190*/  PLOP3.LUT P2, PT, PT, PT, UP0, 0x40, 0x0 ;  /* 0x000000000000781c */ /* 0x000fe20003f4e808 */
[----:B------:R-:W-:Y:S01]  /*101a0*/  UISETP.GE.AND UP1, UPT, UR29, 0xa, UPT ;  /* 0x0000000a1d00788c */ /* 0x000fe2000bf26270 */
[----:B------:R-:W-:Y:S01]  /*101b0*/  PLOP3.LUT P1, PT, PT, PT, UP3, 0x40, 0x0 ;  /* 0x000000000000781c */ /* 0x000fe20003f2e838 */
[----:B------:R-:W-:Y:S01]  /*101c0*/  UP2UR UR28, UPR, URZ, 0x1 ;  /* 0x000000013f1c7883 */ /* 0x000fe20008000000 */
        /* <DEDUP_REMOVED lines=14> */
[----:B------:R-:W-:Y:S01]  /*102b0*/  PLOP3.LUT P0, PT, PT, PT, UP4, 0x40, 0x0 ;  /* 0x000000000000781c */ /* 0x000fe20003f0e848 */
[----:B------:R-:W-:Y:S01]  /*102c0*/  UP2UR UR4, UPR, URZ, 0x1 ;  /* 0x000000013f047883 */ /* 0x000fe20008000000 */
[----:B------:R-:W-:Y:S01]  /*102d0*/  PLOP3.LUT P6, PT, PT, PT, UP1, 0x40, 0x0 ;  /* 0x000000000000781c */ /* 0x000fe20003fce818 */
[----:B------:R-:W-:Y:S01]  /*102e0*/  UISETP.GE.AND UP3, UPT, UR29, 0x21, UPT ;  /* 0x000000211d00788c */ /* 0x000fe2000bf66270 */
[----:B------:R-:W-:Y:S01]  /*102f0*/  PLOP3.LUT P5, PT, PT, PT, UP0, 0x40, 0x0 ;  /* 0x000000000000781c */ /* 0x000fe20003fae808 */
[----:B------:R-:W-:Y:S01]  /*10300*/  UISETP.GE.AND UP2, UPT, UR29, 0x22, UPT ;  /* 0x000000221d00788c */ /* 0x000fe2000bf46270 */
[----:B------:R-:W-:Y:S01]  /*10310*/  FSEL R174, R4, -INF , !P2 ;  /* 0xff80000004ae7808 */ /* 0x000fe20005000000 */
[----:B------:R-:W-:Y:S01]  /*10320*/  UISETP.GE.AND UP1, UPT, UR29, 0x29, UPT ;  /* 0x000000291d00788c */ /* 0x000fe2000bf26270 */
[----:B------:R-:W-:Y:S01]  /*10330*/  PLOP3.LUT P2, PT, PT, PT, UP6, 0x40, 0x0 ;  /* 0x000000000000781c */ /* 0x000fe20003f4e868 */
[----:B------:R-:W-:Y:S01]  /*10340*/  UISETP.NE.AND UP6, UPT, UR16, URZ, UPT ;  /* 0x0000003f1000728c */ /* 0x000fe2000bfc5270 */
[----:B------:R-:W-:Y:S01]  /*10350*/  FSEL R175, R5, -INF , !P1 ;  /* 0xff80000005af7808 */ /* 0x000fe20004800000 */
[----:B------:R-:W-:Y:S01]  /*10360*/  UISETP.GE.AND UP0, UPT, UR29, 0x2a, UPT ;  /* 0x0000002a1d00788c */ /* 0x000fe2000bf06270 */
        /* <DEDUP_REMOVED lines=51> */
.L_x_1060:
[----:B------:R-:W-:Y:S04]  /*106a0*/  MOV R5, c[0x0][0x32c] ;  /* 0x0000cb0000057a02 */ /* 0x000fe80000000f00 */
[----:B------:R-:W-:Y:S11]  /*106b0*/  ISETP.NE.AND P0, PT, R5, 0x1, PT ;  /* 0x000000010500780c */ /* 0x000ff60003f05270 */
[----:B------:R-:W-:Y:S02]  /*106c0*/  @!UPT UIADD3 URZ, URZ, URZ, URZ ;  /* 0x0000003f3f3ff290 */ /* 0x000fe4000fffe03f */
[----:B------:R-:W-:Y:S05]  /*106d0*/  @P0 IMAD.HI.U32 R5, R4, c[0x0][0x330], RZ ;  /* 0x0000cc0004050a27 */ /* 0x000fea00078e00ff */
[----:B------:R-:W-:Y:S02]  /*106e0*/  @P0 SHF.R.U32.HI R4, RZ, c[0x0][0x334], R5 ;  /* 0x0000cd00ff040a19 */ /* 0x000fe40000011605 */
.L_x_1061:
[----:B------:R-:W-:Y:S05]  /*106f0*/  BSYNC B0 ;  /* 0x0000000000007941 */ /* 0x000fea0003800000 */
.L_x_1059:
[----:B------:R-:W-:Y:S05]  /*10700*/  IMAD R4, R4, c[0x0][0x32c], R173 ;  /* 0x0000cb0004047a24 */ /* 0x000fea00078e02ad */
[----:B------:R-:W-:Y:S02]  /*10710*/  IADD3 R5, R4, c[0x0][0x32c], RZ ;  /* 0x0000cb0004057a10 */ /* 0x000fe40007ffe0ff */
[----:B------:R-:W-:Y:S02]  /*10720*/  IMNMX R0, R0, R4, !PT ;  /* 0x0000000400007217 */ /* 0x000fe40007800200 */
[----:B------:R-:W-:Y:S02]  /*10730*/  IMNMX R2, R2, R5, PT ;  /* 0x0000000502027217 */ /* 0x000fe40003800200 */
.L_x_1058:
[----:B------:R-:W-:Y:S02]  /*10740*/  UP2UR UR33, UPR, URZ, 0x10 ;  /* 0x000000103f217883 */ /* 0x000fe40008000000 */
[----:B------:R-:W-:Y:S02]  /*10750*/  UISETP.NE.AND UP4, UPT, UR28, URZ, UPT ;  /* 0x0000003f1c00728c */ /* 0x000fe4000bf85270 */
[----:B------:R-:W-:Y:S02]  /*10760*/  UP2UR UR32, UPR, URZ, 0x8 ;  /* 0x000000083f207883 */ /* 0x000fe40008000000 */
[----:B------:R-:W-:Y:S02]  /*10770*/  UISETP.NE.AND UP3, UPT, UR27, URZ, UPT ;  /* 0x0000003f1b00728c */ /* 0x000fe4000bf65270 */
[----:B------:R-:W-:Y:S01]  /*10780*/  PLOP3.LUT P1, PT, PT, PT, UP4, 0x40, 0x0 ;  /* 0x000000000000781c */ /* 0x000fe20003f2e848 */
[----:B------:R-:W-:Y:S02]  /*10790*/  UP2UR UR29, UPR, URZ, 0x1 ;  /* 0x000000013f1d7883 */ /* 0x000fe40008000000 */
[----:B------:R-:W-:Y:S01]  /*107a0*/  UISETP.NE.AND UP0, UPT, UR4, URZ, UPT ;  /* 0x0000003f0400728c */ /* 0x000fe2000bf05270 */
[----:B------:R-:W-:Y:S01]  /*107b0*/  ISETP.GT.AND P1, PT, R3, RZ, P1 ;  /* 0x000000ff0300720c */ /* 0x000fe20000f24270 */
[----:B------:R-:W-:Y:S01]  /*107c0*/  UP2UR UR31, UPR, URZ, 0x4 ;  /* 0x000000043f1f7883 */ /* 0x000fe20008000000 */
[----:B------:R-:W-:Y:S01]  /*107d0*/  PLOP3.LUT P0, PT, PT, PT, UP3, 0x40, 0x0 ;  /* 0x000000000000781c */ /* 0x000fe20003f0e838 */
[----:B------:R-:W-:Y:S01]  /*107e0*/  UISETP.NE.AND UP2, UPT, UR26, URZ, UPT ;  /* 0x0000003f1a00728c */ /* 0x000fe2000bf45270 */
[----:B------:R-:W-:Y:S01]  /*107f0*/  ISETP.LT.OR P1, PT, R167, 0x1, P1 ;  /* 0x00000001a700780c */ /* 0x000fe20000f21670 */
[----:B------:R-:W-:Y:S01]  /*10800*/  UP2UR UR30, UPR, URZ, 0x2 ;  /* 0x000000023f1e7883 */ /* 0x000fe20008000000 */
[----:B------:R-:W-:Y:S01]  /*10810*/  PLOP3.LUT P2, PT, PT, PT, UP0, 0x40, 0x0 ;  /* 0x000000000000781c */ /* 0x000fe20003f4e808 */
[----:B------:R-:W-:Y:S01]  /*10820*/  UISETP.NE.AND UP1, UPT, UR5, URZ, UPT ;  /* 0x0000003f0500728c */ /* 0x000fe2000bf25270 */
[----:B------:R-:W-:Y:S01]  /*10830*/  FSEL R6, R6, -INF , !P1 ;  /* 0xff80000006067808 */ /* 0x000fe20004800000 */
[----:B------:R-:W-:Y:S01]  /*10840*/  UISETP.NE.AND UP0, UPT, UR29, URZ, UPT ;  /* 0x0000003f1d00728c */ /* 0x000fe2000bf05270 */
[----:B------:R-:W-:Y:S01]  /*10850*/  PLOP3.LUT P1, PT, PT, PT, UP6, 0x40, 0x0 ;  /* 0x000000000000781c */ /* 0x000fe20003f2e868 */
[----:B------:R-:W-:Y:S01]  /*10860*/  UP2UR UR29, UPR, URZ, 0x40 ;  /* 0x000000403f1d7883 */ /* 0x000fe20008000000 */
[C---:B------:R-:W-:Y:S01]  /*10870*/  ISETP.GT.AND P0, PT, R3.reuse, 0x1, P0 ;  /* 0x000000010300780c */ /* 0x040fe20000704270 */
[----:B------:R-:W-:Y:S01]  /*10880*/  UISETP.NE.AND UP6, UPT, UR4, URZ, UPT ;  /* 0x0000003f0400728c */ /* 0x000fe2000bfc5270 */
[----:B------:R-:W-:Y:S01]  /*10890*/  ISETP.GT.AND P2, PT, R3, 0x10, P2 ;  /* 0x000000100300780c */ /* 0x000fe20001744270 */
[----:B------:R-:W-:Y:S01]  /*108a0*/  UISETP.NE.AND UP3, UPT, UR32, URZ, UPT ;  /* 0x0000003f2000728c */ /* 0x000fe2000bf65270 */
[----:B------:R-:W-:Y:S01]  /*108b0*/  PLOP3.LUT P6, PT, PT, PT, UP2, 0x40, 0x0 ;  /* 0x000000000000781c */ /* 0x000fe20003fce828 */
[----:B------:R-:W-:Y:S01]  /*108c0*/  UISETP.NE.AND UP2, UPT, UR31, URZ, UPT ;  /* 0x0000003f1f00728c */ /* 0x000fe2000bf45270 */
[----:B------:R-:W-:Y:S01]  /*108d0*/  PLOP3.LUT P5, PT, PT, PT, UP1, 0x40, 0x0 ;  /* 0x000000000000781c */ /* 0x000fe20003fae818 */
[----:B------:R-:W-:Y:S01]  /*108e0*/  UISETP.NE.AND UP1, UPT, UR30, URZ, UPT ;  /* 0x0000003f1e00728c */ /* 0x000fe2000bf25270 */
[C---:B------:R-:W-:Y:S01]  /*108f0*/  ISETP.LT.OR P0, PT, R167.reuse, 0x2, P0 ;  /* 0x00000002a700780c */ /* 0x040fe20000701670 */
[----:B------:R-:W-:Y:S01]  /*10900*/  UP2UR UR30, UPR, URZ, 0x40 ;  /* 0x000000403f1e7883 */ /* 0x000fe20008000000 */
[----:B------:R-:W-:Y:S01]  /*10910*/  ISETP.LT.OR P2, PT, R167, 0x11, P2 ;  /* 0x00000011a700780c */ /* 0x000fe20001741670 */
[----:B------:R-:W-:Y:S01]  /*10920*/  UISETP.NE.AND UP6, UPT, UR5, URZ, UPT ;  /* 0x0000003f0500728c */ /* 0x000fe2000bfc5270 */
[----:B------:R-:W-:Y:S01]  /*10930*/  ISETP.GT.AND P1, PT, R3, 0x11, P1 ;  /* 0x000000110300780c */ /* 0x000fe20000f24270 */
[----:B------:R-:W-:Y:S01]  /*10940*/  UISETP.NE.AND UP4, UPT, UR33, URZ, UPT ;  /* 0x0000003f2100728c */ /* 0x000fe2000bf85270 */
[----:B------:R-:W-:Y:S01]  /*10950*/  FSEL R16, R7, -INF , !P0 ;  /* 0xff80000007107808 */ /* 0x000fe20004000000 */
[----:B------:R-:W-:Y:S01]  /*10960*/  UP2UR UR31, UPR, URZ, 0x40 ;  /* 0x000000403f1f7883 */ /* 0x000fe20008000000 */
[----:B------:R-:W-:Y:S01]  /*10970*/  PLOP3.LUT P0, PT, PT, PT, UP5, 0x40, 0x0 ;  /* 0x000000000000781c */ /* 0x000fe20003f0e858 */
[----:B------:R-:W-:Y:S01]  /*10980*/  UISETP.NE.AND UP6, UPT, UR26, URZ, UPT ;  /* 0x0000003f1a00728c */ /* 0x000fe2000bfc5270 */
[----:B------:R-:W-:Y:S02]  /*10990*/  FSEL R193, R22, -INF , !P2 ;  /* 0xff80000016c17808 */ /* 0x000fe40005000000 */
[----:B------:R-:W-:Y:S01]  /*109a0*/  PLOP3.LUT P2, PT, PT, PT, UP2, 0x40, 0x0 ;  /* 0x000000000000781c */ /* 0x000fe20003f4e828 */
[----:B------:R-:W-:Y:S01]  /*109b0*/  UP2UR UR32, UPR, URZ, 0x40 ;  /* 0x000000403f207883 */ /* 0x000fe20008000000 */
[----:B------:R-:W-:Y:S01]  /*109c0*/  ISETP.LT.OR P1, PT, R167, 0x12, P1 ;  /* 0x00000012a700780c */ /* 0x000fe20000f21670 */
[----:B------:R-:W-:Y:S01]  /*109d0*/  UISETP.NE.AND UP6, UPT, UR27, URZ, UPT ;  /* 0x0000003f1b00728c */ /* 0x000fe2000bfc5270 */
[C---:B------:R-:W-:Y:S02]  /*109e0*/  ISETP.GT.AND P0, PT, R3.reuse, 0x18, P0 ;  /* 0x000000180300780c */ /* 0x040fe40000704270 */
[----:B------:R-:W-:Y:S01]  /*109f0*/  ISETP.GT.AND P2, PT, R3, 0x21, P2 ;  /* 0x000000210300780c */ /* 0x000fe20001744270 */
[----:B------:R-:W-:Y:S01]  /*10a00*/  UP2UR UR33, UPR, URZ, 0x40 ;  /* 0x000000403f217883 */ /* 0x000fe20008000000 */
[----:B------:R-:W-:Y:S01]  /*10a10*/  FSEL R195, R23, -INF , !P1 ;  /* 0xff80000017c37808 */ /* 0x000fe20004800000 */
[----:B------:R-:W-:Y:S01]  /*10a20*/  UISETP.NE.AND UP6, UPT, UR28, URZ, UPT ;  /* 0x0000003f1c00728c */ /* 0x000fe2000bfc5270 */
[----:B------:R-:W-:Y:S02]  /*10a30*/  PLOP3.LUT P1, PT, PT, PT, UP1, 0x40, 0x0 ;  /* 0x000000000000781c */ /* 0x000fe40003f2e818 */
[C---:B------:R-:W-:Y:S02]  /*10a40*/  ISETP.LT.OR P0, PT, R167.reuse, 0x19, P0 ;  /* 0x00000019a700780c */ /* 0x040fe40000701670 */
[----:B------:R-:W-:Y:S02]  /*10a50*/  ISETP.LT.OR P2, PT, R167, 0x22, P2 ;  /* 0x00000022a700780c */ /* 0x000fe40001741670 */
[C---:B------:R-:W-:Y:S02]  /*10a60*/  ISETP.GT.AND P6, PT, R3.reuse, 0x8, P6 ;  /* 0x000000080300780c */ /* 0x040fe400037c4270 */
[----:B------:R-:W-:Y:S02]  /*10a70*/  ISETP.GT.AND P1, PT, R3, 0x28, P1 ;  /* 0x000000280300780c */ /* 0x000fe40000f24270 */
[----:B------:R-:W-:Y:S02]  /*10a80*/  FSEL R197, R34, -INF , !P0 ;  /* 0xff80000022c57808 */ /* 0x000fe40004000000 */
[----:B------:R-:W-:Y:S02]  /*10a90*/  PLOP3.LUT P0, PT, PT, PT, UP0, 0x40, 0x0 ;  /* 0x000000000000781c */ /* 0x000fe40003f0e808 */
[----:B------:R-:W-:Y:S02]  /*10aa0*/  FSEL R205, R39, -INF , !P2 ;  /* 0xff80000027cd7808 */ /* 0x000fe40005000000 */
[----:B------:R-:W-:Y:S01]  /*10ab0*/  PLOP3.LUT P2, PT, PT, PT, UP6, 0x40, 0x0 ;  /* 0x000000000000781c */ /* 0x000fe20003f4e868 */
[----:B------:R-:W-:Y:S01]  /*10ac0*/  UISETP.NE.AND UP6, UPT, UR33, URZ, UPT ;  /* 0x0000003f2100728c */ /* 0x000fe2000bfc5270 */
        /* <DEDUP_REMOVED lines=11> */
[----:B------:R-:W-:Y:S02]  /*10b80*/  ISETP.GT.AND P6, PT, R3, 0x19, P6 ;  /* 0x000000190300780c */ /* 0x000fe400037c4270 */
[----:B------:R-:W-:Y:S02]  /*10b90*/  FSEL R19, R19, -INF , !P5 ;  /* 0xff80000013137808 */ /* 0x000fe40006800000 */
[----:B------:R-:W-:Y:S02]  /*10ba0*/  PLOP3.LUT P5, PT, PT, PT, UP3, 0x40, 0x0 ;  /* 0x000000000000781c */ /* 0x000fe40003fae838 */
[----:B------:R-:W-:Y:S02]  /*10bb0*/  FSEL R214, R51, -INF , !P0 ;  /* 0xff80000033d67808 */ /* 0x000fe40004000000 */
[----:B------:R-:W-:Y:S01]  /*10bc0*/  PLOP3.LUT P0, PT, PT, PT, UP6, 0x40, 0x0 ;  /* 0x000000000000781c */ /* 0x000fe20003f0e868 */
[----:B------:R-:W-:Y:S01]  /*10bd0*/  UISETP.NE.AND UP6, UPT, UR31, URZ, UPT ;  /* 0x0000003f1f00728c */ /* 0x000fe2000bfc5270 */
[----:B------:R-:W-:Y:S02]  /*10be0*/  ISETP.LT.OR P6, PT, R167, 0x1a, P6 ;  /* 0x0000001aa700780c */ /* 0x000fe400037c1670 */
[----:B------:R-:W-:Y:S02]  /*10bf0*/  ISETP.GT.AND P5, PT, R3, 0x20, P5 ;  /* 0x000000200300780c */ /* 0x000fe40002fa4270 */
[----:B------:R-:W-:Y:S01]  /*10c00*/  FSEL R199, R35, -INF , !P6 ;  /* 0xff80000023c77808 */ /* 0x000fe20007000000 */
[----:B------:R-:W1:Y:S01]  /*10c10*/  SHFL.IDX PT, R3, R169, 0x3, 0x1c1f ;  /* 0x007c1f00a9037f89 */ /* 0x000e6200000e0000 */
[----:B------:R-:W-:Y:S01]  /*10c20*/  PLOP3.LUT P6, PT, PT, PT, UP6, 0x40, 0x0 ;  /* 0x000000000000781c */ /* 0x000fe20003fce868 */
[----:B------:R-:W-:Y:S01]  /*10c30*/  UISETP.NE.AND UP6, UPT, UR30, URZ, UPT ;  /* 0x0000003f1e00728c */ /* 0x000fe2000bfc5270 */
[C---:B------:R-:W-:Y:S02]  /*10c40*/  ISETP.GT.AND P0, PT, R0.reuse, 0x8, P0 ;  /* 0x000000080000780c */ /* 0x040fe40000704270 */
[----:B------:R-:W-:Y:S02]  /*10c50*/  ISETP.LT.OR P5, PT, R167, 0x21, P5 ;  /* 0x00000021a700780c */ /* 0x000fe40002fa1670 */
[C---:B------:R-:W-:Y:S02]  /*10c60*/  ISETP.GT.AND P2, PT, R0.reuse, RZ, P2 ;  /* 0x000000ff0000720c */ /* 0x040fe40001744270 */
[----:B------:R-:W-:Y:S02]  /*10c70*/  ISETP.GT.AND P1, PT, R0, 0x1, P1 ;  /* 0x000000010000780c */ /* 0x000fe40000f24270 */
[----:B------:R-:W-:Y:S02]  /*10c80*/  ISETP.LT.OR P0, PT, R2, 0x9, P0 ;  /* 0x000000090200780c */ /* 0x000fe40000701670 */
        /* <DEDUP_REMOVED lines=63> */
.L_x_1064:
[----:B------:R-:W-:Y:S04]  /*11080*/  MOV R4, c[0x0][0x32c] ;  /* 0x0000cb0000047a02 */ /* 0x000fe80000000f00 */
[----:B------:R-:W-:Y:S11]  /*11090*/  ISETP.NE.AND P0, PT, R4, 0x1, PT ;  /* 0x000000010400780c */ /* 0x000ff60003f05270 */
[----:B------:R-:W-:Y:S02]  /*110a0*/  @!UPT UIADD3 URZ, URZ, URZ, URZ ;  /* 0x0000003f3f3ff290 */ /* 0x000fe4000fffe03f */
[----:B------:R-:W-:Y:S05]  /*110b0*/  @P0 IMAD.HI.U32 R4, R3, c[0x0][0x330], RZ ;  /* 0x0000cc0003040a27 */ /* 0x000fea00078e00ff */
[----:B------:R-:W-:Y:S02]  /*110c0*/  @P0 SHF.R.U32.HI R3, RZ, c[0x0][0x334], R4 ;  /* 0x0000cd00ff030a19 */ /* 0x000fe40000011604 */
.L_x_1065:
[----:B------:R-:W-:Y:S05]  /*110d0*/  BSYNC B0 ;  /* 0x0000000000007941 */ /* 0x000fea0003800000 */
.L_x_1063:
[----:B------:R-:W-:Y:S05]  /*110e0*/  IMAD R173, R3, c[0x0][0x32c], R173 ;  /* 0x0000cb0003ad7a24 */ /* 0x000fea00078e02ad */
[----:B------:R-:W-:Y:S02]  /*110f0*/  IADD3 R3, R173, c[0x0][0x32c], RZ ;  /* 0x0000cb00ad037a10 */ /* 0x000fe40007ffe0ff */
[----:B------:R-:W-:Y:S02]  /*11100*/  IMNMX R0, R0, R173, !PT ;  /* 0x000000ad00007217 */ /* 0x000fe40007800200 */
[----:B------:R-:W-:Y:S02]  /*11110*/  IMNMX R2, R2, R3, PT ;  /* 0x0000000302027217 */ /* 0x000fe40003800200 */
.L_x_1062:
        /* <DEDUP_REMOVED lines=48> */
[----:B------:R-:W-:Y:S02]  /*11420*/  FMNMX.FTZ R168, R211, R168, !PT ;  /* 0x000000a8d3a87209 */ /* 0x000fe40007810000 */
[----:B------:R-:W-:Y:S02]  /*11430*/  FMNMX.FTZ R3, R212, R3, !PT ;  /* 0x00000003d4037209 */ /* 0x000fe40007810000 */
[----:B-1----:R-:W-:Y:S02]  /*11440*/  FMNMX.FTZ R169, R169, R5, !PT ;  /* 0x00000005a9a97209 */ /* 0x002fe40007810000 */
[----:B------:R-:W-:Y:S02]  /*11450*/  FMNMX.FTZ R167, R213, R3, !PT ;  /* 0x00000003d5a77209 */ /* 0x000fe40007810000 */
[----:B------:R-:W-:Y:S01]  /*11460*/  FMNMX.FTZ R168, R214, R168, !PT ;  /* 0x000000a8d6a87209 */ /* 0x000fe20007810000 */
[----:B------:R-:W1:Y:S01]  /*11470*/  SHFL.BFLY PT, R4, R169, 0x1, 0x1f ;  /* 0x0c201f00a9047f89 */ /* 0x000e6200000e0000 */
[----:B------:R-:W-:Y:S01]  /*11480*/  PLOP3.LUT P1, PT, PT, PT, UP4, 0x40, 0x0 ;  /* 0x000000000000781c */ /* 0x000fe20003f2e848 */
[----:B------:R-:W-:Y:S01]  /*11490*/  UISETP.NE.AND UP4, UPT, UR29, URZ, UPT ;  /* 0x0000003f1d00728c */ /* 0x000fe2000bf85270 */
[----:B------:R-:W-:Y:S01]  /*114a0*/  PLOP3.LUT P0, PT, PT, PT, UP3, 0x40, 0x0 ;  /* 0x000000000000781c */ /* 0x000fe20003f0e838 */
[----:B------:R-:W-:Y:S01]  /*114b0*/  UISETP.NE.AND UP3, UPT, UR28, URZ, UPT ;  /* 0x0000003f1c00728c */ /* 0x000fe2000bf65270 */
[C---:B------:R-:W-:Y:S02]  /*114c0*/  ISETP.GT.AND P1, PT, R0.reuse, RZ, P1 ;  /* 0x000000ff0000720c */ /* 0x040fe40000f24270 */
[----:B------:R-:W-:Y:S01]  /*114d0*/  ISETP.GT.AND P0, PT, R0, 0x1, P0 ;  /* 0x000000010000780c */ /* 0x000fe20000704270 */
[----:B------:R-:W2:Y:S01]  /*114e0*/  SHFL.BFLY PT, R5, R168, 0x2, 0x1f ;  /* 0x0c401f00a8057f89 */ /* 0x000ea200000e0000 */
[C---:B------:R-:W-:Y:S02]  /*114f0*/  ISETP.LT.OR P1, PT, R2.reuse, 0x1, P1 ;  /* 0x000000010200780c */ /* 0x040fe40000f21670 */
[----:B------:R-:W-:Y:S02]  /*11500*/  ISETP.LT.OR P0, PT, R2, 0x2, P0 ;  /* 0x000000020200780c */ /* 0x000fe40000701670 */
[----:B------:R-:W-:Y:S02]  /*11510*/  FSEL R10, R10, -INF , !P1 ;  /* 0xff8000000a0a7808 */ /* 0x000fe40004800000 */
[----:B------:R-:W-:Y:S02]  /*11520*/  FSEL R11, R11, -INF , !P0 ;  /* 0xff8000000b0b7808 */ /* 0x000fe40004000000 */
[----:B------:R-:W-:Y:S01]  /*11530*/  PLOP3.LUT P6, PT, PT, PT, UP1, 0x40, 0x0 ;  /* 0x000000000000781c */ /* 0x000fe20003fce818 */
[----:B------:R-:W-:Y:S01]  /*11540*/  UISETP.NE.AND UP1, UPT, UR26, URZ, UPT ;  /* 0x0000003f1a00728c */ /* 0x000fe2000bf25270 */
[----:B------:R-:W-:Y:S01]  /*11550*/  PLOP3.LUT P5, PT, PT, PT, UP0, 0x40, 0x0 ;  /* 0x000000000000781c */ /* 0x000fe20003fae808 */
[----:B------:R-:W-:Y:S01]  /*11560*/  UISETP.NE.AND UP0, UPT, UR5, URZ, UPT ;  /* 0x0000003f0500728c */ /* 0x000fe2000bf05270 */
[C---:B------:R-:W-:Y:S02]  /*11570*/  ISETP.GT.AND P6, PT, R0.reuse, 0x9, P6 ;  /* 0x000000090000780c */ /* 0x040fe400037c4270 */
[----:B------:R-:W-:Y:S02]  /*11580*/  ISETP.GT.AND P5, PT, R0, 0x10, P5 ;  /* 0x000000100000780c */ /* 0x000fe40002fa4270 */
[----:B-1----:R-:W-:Y:S02]  /*11590*/  FMNMX.FTZ R169, R169, R4, !PT ;  /* 0x00000004a9a97209 */ /* 0x002fe40007810000 */
[----:B------:R-:W-:Y:S02]  /*115a0*/  FMNMX.FTZ R4, R10, R170, !PT ;  /* 0x000000aa0a047209 */ /* 0x000fe40007810000 */
[C---:B------:R-:W-:Y:S01]  /*115b0*/  FSETP.NEU.FTZ.AND P2, PT, R169.reuse, -INF , PT ;  /* 0xff800000a900780b */ /* 0x040fe20003f5d000 */
[----:B------:R-:W-:Y:S01]  /*115c0*/  FMUL.FTZ R23, R169, c[0x0][0x2d0] ;  /* 0x0000b400a9177a20 */ /* 0x000fe20000410000 */
[----:B------:R-:W-:Y:S02]  /*115d0*/  ISETP.LT.OR P6, PT, R2, 0xa, P6 ;  /* 0x0000000a0200780c */ /* 0x000fe400037c1670 */
[----:B--2---:R-:W-:Y:S02]  /*115e0*/  FMNMX.FTZ R168, R168, R5, !PT ;  /* 0x00000005a8a87209 */ /* 0x004fe40007810000 */
[----:B------:R-:W-:Y:S02]  /*115f0*/  FSEL R23, R23, RZ, P2 ;  /* 0x000000ff17177208 */ /* 0x000fe40001000000 */
[----:B------:R-:W-:Y:S01]  /*11600*/  ISETP.LT.OR P5, PT, R2, 0x11, P5 ;  /* 0x000000110200780c */ /* 0x000fe20002fa1670 */
[----:B------:R-:W1:Y:S01]  /*11610*/  SHFL.BFLY PT, R7, R168, 0x1, 0x1f ;  /* 0x0c201f00a8077f89 */ /* 0x000e6200000e0000 */
[----:B------:R-:W-:Y:S01]  /*11620*/  FSEL R15, R15, -INF , !P6 ;  /* 0xff8000000f0f7808 */ /* 0x000fe20007000000 */
[--C-:B------:R-:W-:Y:S01]  /*11630*/  FFMA.FTZ R3, R174, c[0x0][0x2d0], -R23.reuse ;  /* 0x0000b400ae037a23 */ /* 0x100fe20000010817 */
[----:B------:R-:W-:Y:S01]  /*11640*/  FMNMX.FTZ R167, R216, R167, !PT ;  /* 0x000000a7d8a77209 */ /* 0x000fe20007810000 */
[--C-:B------:R-:W-:Y:S01]  /*11650*/  FFMA.FTZ R40, R196, c[0x0][0x2d0], -R23.reuse ;  /* 0x0000b400c4287a23 */ /* 0x100fe20000010817 */
[----:B------:R-:W-:Y:S01]  /*11660*/  FSEL R41, R26, -INF , !P5 ;  /* 0xff8000001a297808 */ /* 0x000fe20006800000 */
[----:B------:R2:W-:Y:S01]  /*11670*/  MUFU.EX2 R24, R3 ;  /* 0x0000000300187308 */ /* 0x0005e20000000800 */
[----:B------:R-:W-:Y:S01]  /*11680*/  PLOP3.LUT P1, PT, PT, PT, UP6, 0x40, 0x0 ;  /* 0x000000000000781c */ /* 0x000fe20003f2e868 */
[----:B------:R-:W3:Y:S01]  /*11690*/  SHFL.BFLY PT, R5, R167, 0x2, 0x1f ;  /* 0x0c401f00a7057f89 */ /* 0x000ee200000e0000 */
[----:B------:R-:W-:Y:S02]  /*116a0*/  PLOP3.LUT P0, PT, PT, PT, UP5, 0x40, 0x0 ;  /* 0x000000000000781c */ /* 0x000fe40003f0e858 */
[C---:B------:R-:W-:Y:S02]  /*116b0*/  ISETP.GT.AND P6, PT, R0.reuse, 0x11, P1 ;  /* 0x000000110000780c */ /* 0x040fe40000fc4270 */
[----:B------:R-:W-:Y:S02]  /*116c0*/  ISETP.GT.AND P0, PT, R0, 0x18, P0 ;  /* 0x000000180000780c */ /* 0x000fe40000704270 */
[C---:B------:R-:W-:Y:S01]  /*116d0*/  ISETP.LT.OR P6, PT, R2.reuse, 0x12, P6 ;  /* 0x000000120200780c */ /* 0x040fe200037c1670 */
[----:B------:R-:W-:Y:S01]  /*116e0*/  MUFU.EX2 R244, R40 ;  /* 0x0000002800f47308 */ /* 0x000fe20000000800 */
[----:B------:R-:W-:Y:S02]  /*116f0*/  PLOP3.LUT P1, PT, PT, PT, UP4, 0x40, 0x0 ;  /* 0x000000000000781c */ /* 0x000fe40003f2e848 */
[----:B------:R-:W-:Y:S02]  /*11700*/  FSEL R44, R27, -INF , !P6 ;  /* 0xff8000001b2c7808 */ /* 0x000fe40007000000 */
[----:B------:R-:W-:Y:S02]  /*11710*/  ISETP.LT.OR P0, PT, R2, 0x19, P0 ;  /* 0x000000190200780c */ /* 0x000fe40000701670 */
[----:B------:R-:W-:Y:S02]  /*11720*/  ISETP.GT.AND P1, PT, R0, 0x19, P1 ;  /* 0x000000190000780c */ /* 0x000fe40000f24270 */
[----:B-1----:R-:W-:Y:S02]  /*11730*/  FMNMX.FTZ R168, R168, R7, !PT ;  /* 0x00000007a8a87209 */ /* 0x002fe40007810000 */
[----:B------:R-:W-:Y:S02]  /*11740*/  PLOP3.LUT P5, PT, PT, PT, UP3, 0x40, 0x0 ;  /* 0x000000000000781c */ /* 0x000fe40003fae838 */
[----:B------:R-:W-:Y:S01]  /*11750*/  FSEL R45, R30, -INF , !P0 ;  /* 0xff8000001e2d7808 */ /* 0x000fe20004000000 */
[--C-:B--2---:R-:W-:Y:S01]  /*11760*/  FFMA.FTZ R3, R175, c[0x0][0x2d0], -R23.reuse ;  /* 0x0000b400af037a23 */ /* 0x104fe20000010817 */
[----:B------:R-:W-:Y:S01]  /*11770*/  ISETP.LT.OR P1, PT, R2, 0x1a, P1 ;  /* 0x0000001a0200780c */ /* 0x000fe20000f21670 */
[----:B------:R-:W-:Y:S01]  /*11780*/  FMUL.FTZ R48, R168, c[0x0][0x2d0] ;  /* 0x0000b400a8307a20 */ /* 0x000fe20000410000 */
[----:B------:R-:W-:Y:S01]  /*11790*/  ISETP.GT.AND P0, PT, R0, 0x20, P5 ;  /* 0x000000200000780c */ /* 0x000fe20002f04270 */
[----:B------:R1:W2:Y:S01]  /*117a0*/  MUFU.EX2 R21, R3 ;  /* 0x0000000300157308 */ /* 0x0002a20000000800 */
[----:B---3--:R-:W-:Y:S02]  /*117b0*/  FMNMX.FTZ R167, R167, R5, !PT ;  /* 0x00000005a7a77209 */ /* 0x008fe40007810000 */
[----:B------:R-:W-:Y:S02]  /*117c0*/  PLOP3.LUT P6, PT, PT, PT, UP2, 0x40, 0x0 ;  /* 0x000000000000781c */ /* 0x000fe40003fce828 */
[----:B------:R-:W-:Y:S01]  /*117d0*/  FSEL R171, R31, -INF , !P1 ;  /* 0xff8000001fab7808 */ /* 0x000fe20004800000 */
[----:B------:R-:W3:Y:S01]  /*117e0*/  SHFL.BFLY PT, R5, R167, 0x1, 0x1f ;  /* 0x0c201f00a7057f89 */ /* 0x000ee200000e0000 */
[----:B------:R-:W-:Y:S02]  /*117f0*/  ISETP.LT.OR P0, PT, R2, 0x21, P0 ;  /* 0x000000210200780c */ /* 0x000fe40000701670 */
[----:B------:R-:W-:Y:S02]  /*11800*/  ISETP.GT.AND P6, PT, R0, 0x21, P6 ;  /* 0x000000210000780c */ /* 0x000fe400037c4270 */
[----:B------:R-:W-:Y:S02]  /*11810*/  FSETP.NEU.FTZ.AND P1, PT, R168, -INF , PT ;  /* 0xff800000a800780b */ /* 0x000fe40003f3d000 */
[----:B------:R-:W-:Y:S01]  /*11820*/  FSEL R173, R42, -INF , !P0 ;  /* 0xff8000002aad7808 */ /* 0x000fe20004000000 */
[----:B------:R-:W-:Y:S01]  /*11830*/  LDSM.16.MT88.4 R28, [R225+0x2080] ;  /* 0x00208000e11c783b */ /* 0x000fe20000004200 */
[----:B------:R-:W-:Y:S02]  /*11840*/  ISETP.LT.OR P6, PT, R2, 0x22, P6 ;  /* 0x000000220200780c */ /* 0x000fe400037c1670 */
[----:B------:R-:W-:Y:S02]  /*11850*/  PLOP3.LUT P5, PT, PT, PT, UP1, 0x40, 0x0 ;  /* 0x000000000000781c */ /* 0x000fe40003fae818 */
[----:B------:R-:W-:Y:S01]  /*11860*/  PLOP3.LUT P0, PT, PT, PT, UP0, 0x40, 0x0 ;  /* 0x000000000000781c */ /* 0x000fe20003f0e808 */
[----:B------:R-:W-:Y:S01]  /*11870*/  UISETP.GT.AND UP0, UPT, UR13, UR8, UPT ;  /* 0x000000080d00728c */ /* 0x000fe2000bf04270 */
[----:B------:R-:W-:Y:S01]  /*11880*/  FSEL R48, R48, RZ, P1 ;  /* 0x000000ff30307208 */ /* 0x000fe20000800000 */
[----:B------:R-:W-:Y:S01]  /*11890*/  UIADD3 UR13, UR13, -0x1, URZ ;  /* 0xffffffff0d0d7890 */ /* 0x000fe2000fffe03f */
[----:B------:R-:W-:Y:S02]  /*118a0*/  FSEL R172, R43, -INF , !P6 ;  /* 0xff8000002bac7808 */ /* 0x000fe40007000000 */
[----:B-1----:R-:W-:Y:S01]  /*118b0*/  FMNMX.FTZ R3, R11, R4, !PT ;  /* 0x000000040b037209 */ /* 0x002fe20007810000 */
[--C-:B------:R-:W-:Y:S01]  /*118c0*/  FFMA.FTZ R4, R192, c[0x0][0x2d0], -R23.reuse ;  /* 0x0000b400c0047a23 */ /* 0x100fe20000010817 */
[----:B------:R-:W-:Y:S01]  /*118d0*/  ISETP.GT.AND P5, PT, R0, 0x28, P5 ;  /* 0x000000280000780c */ /* 0x000fe20002fa4270 */
[--C-:B------:R-:W-:Y:S01]  /*118e0*/  FFMA.FTZ R40, R193, c[0x0][0x2d0], -R48.reuse ;  /* 0x0000b400c1287a23 */ /* 0x100fe20000010830 */
[----:B------:R-:W-:Y:S01]  /*118f0*/  FMNMX.FTZ R3, R14, R3, !PT ;  /* 0x000000030e037209 */ /* 0x000fe20007810000 */
[----:B------:R1:W4:Y:S01]  /*11900*/  MUFU.EX2 R20, R4 ;  /* 0x0000000400147308 */ /* 0x0003220000000800 */
[----:B------:R-:W-:Y:S01]  /*11910*/  ISETP.GT.AND P0, PT, R0, 0x29, P0 ;  /* 0x000000290000780c */ /* 0x000fe20000704270 */
[--C-:B------:R-:W-:Y:S01]  /*11920*/  FFMA.FTZ R0, R16, c[0x0][0x2d0], -R48.reuse ;  /* 0x0000b40010007a23 */ /* 0x100fe20000010830 */
[----:B------:R-:W-:Y:S02]  /*11930*/  FMNMX.FTZ R3, R15, R3, !PT ;  /* 0x000000030f037209 */ /* 0x000fe40007810000 */
[C---:B------:R-:W-:Y:S02]  /*11940*/  ISETP.LT.OR P5, PT, R2.reuse, 0x29, P5 ;  /* 0x000000290200780c */ /* 0x040fe40002fa1670 */
[----:B------:R-:W-:Y:S02]  /*11950*/  ISETP.LT.OR P0, PT, R2, 0x2a, P0 ;  /* 0x0000002a0200780c */ /* 0x000fe40000701670 */
[----:B---3--:R-:W-:Y:S01]  /*11960*/  FMNMX.FTZ R167, R167, R5, !PT ;  /* 0x00000005a7a77209 */ /* 0x008fe20007810000 */
[----:B------:R-:W-:Y:S01]  /*11970*/  MUFU.EX2 R252, R0 ;  /* 0x0000000000fc7308 */ /* 0x000fe20000000800 */
[----:B------:R-:W-:Y:S02]  /*11980*/  FSEL R22, R47, -INF , !P0 ;  /* 0xff8000002f167808 */ /* 0x000fe40004000000 */
[C---:B------:R-:W-:Y:S01]  /*11990*/  FSETP.NEU.FTZ.AND P0, PT, R167.reuse, -INF , PT ;  /* 0xff800000a700780b */ /* 0x040fe20003f1d000 */
[----:B------:R-:W-:Y:S01]  /*119a0*/  FMUL.FTZ R49, R167, c[0x0][0x2d0] ;  /* 0x0000b400a7317a20 */ /* 0x000fe20000410000 */
[----:B------:R-:W-:Y:S02]  /*119b0*/  FSEL R174, R46, -INF , !P5 ;  /* 0xff8000002eae7808 */ /* 0x000fe40006800000 */
[----:B--2---:R-:W-:Y:S02]  /*119c0*/  MOV R43, R21 ;  /* 0x00000015002b7202 */ /* 0x004fe40000000f00 */
[----:B------:R-:W-:Y:S01]  /*119d0*/  FSEL R49, R49, RZ, P0 ;  /* 0x000000ff31317208 */ /* 0x000fe20000000000 */
[----:B------:R2:W-:Y:S01]  /*119e0*/  MUFU.EX2 R242, R40 ;  /* 0x0000002800f27308 */ /* 0x0005e20000000800 */
[----:B-1----:R-:W-:Y:S01]  /*119f0*/  FMNMX.FTZ R4, R41, R3, !PT ;  /* 0x0000000329047209 */ /* 0x002fe20007810000 */
[--C-:B------:R-:W-:Y:S01]  /*11a00*/  FFMA.FTZ R3, R17, c[0x0][0x2d0], -R23.reuse ;  /* 0x0000b40011037a23 */ /* 0x100fe20000010817 */
[----:B----4-:R-:W-:Y:S02]  /*11a10*/  MOV R42, R20 ;  /* 0x00000014002a7202 */ /* 0x010fe40000000f00 */
[----:B------:R-:W-:Y:S05]  /*11a20*/  FMNMX.FTZ R4, R44, R4, !PT ;  /* 0x000000042c047209 */ /* 0x000fea0007810000 */
[----:B------:R1:W3:Y:S01]  /*11a30*/  MUFU.EX2 R7, R3 ;  /* 0x0000000300077308 */ /* 0x0002e20000000800 */
[----:B--2---:R-:W-:Y:S09]  /*11a40*/  FFMA.FTZ R40, R200, c[0x0][0x2d0], -R23 ;  /* 0x0000b400c8287a23 */ /* 0x004ff20000010817 */
[----:B------:R2:W-:Y:S01]  /*11a50*/  MUFU.EX2 R221, R40 ;  /* 0x0000002800dd7308 */ /* 0x0005e20000000800 */
[----:B-1----:R-:W-:Y:S01]  /*11a60*/  FMNMX.FTZ R3, R45, R4, !PT ;  /* 0x000000042d037209 */ /* 0x002fe20007810000 */
[--C-:B------:R-:W-:Y:S01]  /*11a70*/  FFMA.FTZ R4, R6, c[0x0][0x2d0], -R48.reuse ;  /* 0x0000b40006047a23 */ /* 0x100fe20000010830 */
[----:B---3--:R-:W-:Y:S02]  /*11a80*/  MOV R47, R7 ;  /* 0x00000007002f7202 */ /* 0x008fe40000000f00 */
[----:B------:R-:W-:Y:S05]  /*11a90*/  FMNMX.FTZ R3, R171, R3, !PT ;  /* 0x00000003ab037209 */ /* 0x000fea0007810000 */
[----:B------:R1:W3:Y:S01]  /*11aa0*/  MUFU.EX2 R20, R4 ;  /* 0x0000000400147308 */ /* 0x0002e20000000800 */
[----:B------:R-:W-:Y:S02]  /*11ab0*/  F2FP.PACK_AB R26, R47, R42 ;  /* 0x0000002a2f1a723e */ /* 0x000fe400000000ff */
[----:B------:R-:W-:Y:S04]  /*11ac0*/  FMNMX.FTZ R3, R173, R3, !PT ;  /* 0x00000003ad037209 */ /* 0x000fe80007810000 */
[----:B------:R-:W-:Y:S01]  /*11ad0*/  FMNMX.FTZ R2, R172, R3, !PT ;  /* 0x00000003ac027209 */ /* 0x000fe20007810000 */
[--C-:B------:R-:W-:Y:S03]  /*11ae0*/  FFMA.FTZ R3, R19, c[0x0][0x2d0], -R48.reuse ;  /* 0x0000b40013037a23 */ /* 0x100fe60000010830 */
[----:B------:R-:W-:Y:S01]  /*11af0*/  FMNMX.FTZ R0, R174, R2, !PT ;  /* 0x00000002ae007209 */ /* 0x000fe20007810000 */
[----:B------:R4:W-:Y:S01]  /*11b00*/  MUFU.EX2 R251, R3 ;  /* 0x0000000300fb7308 */ /* 0x0009e20000000800 */
[--C-:B------:R-:W-:Y:S02]  /*11b10*/  FFMA.FTZ R2, R18, c[0x0][0x2d0], -R48.reuse ;  /* 0x0000b40012027a23 */ /* 0x100fe40000010830 */
[----:B------:R-:W-:Y:S01]  /*11b20*/  FMNMX.FTZ R0, R22, R0, !PT ;  /* 0x0000000016007209 */ /* 0x000fe20007810000 */
[----:B--2---:R-:W-:Y:S06]  /*11b30*/  FFMA.FTZ R40, R197, c[0x0][0x2d0], -R48 ;  /* 0x0000b400c5287a23 */ /* 0x004fec0000010830 */
[----:B------:R2:W5:Y:S01]  /*11b40*/  MUFU.EX2 R250, R2 ;  /* 0x0000000200fa7308 */ /* 0x0005620000000800 */
[--C-:B-1----:R-:W-:Y:S01]  /*11b50*/  FFMA.FTZ R4, R12, c[0x0][0x2d0], -R49.reuse ;  /* 0x0000b4000c047a23 */ /* 0x102fe20000010831 */
[----:B---3--:R-:W-:Y:S04]  /*11b60*/  MOV R46, R20 ;  /* 0x00000014002e7202 */ /* 0x008fe80000000f00 */
[----:B------:R-:W-:Y:S04]  /*11b70*/  F2FP.PACK_AB R25, R252, R46 ;  /* 0x0000002efc19723e */ /* 0x000fe800000000ff */
[----:B------:R-:W-:Y:S01]  /*11b80*/  MUFU.EX2 R246, R4 ;  /* 0x0000000400f67308 */ /* 0x000fe20000000800 */
[--C-:B----4-:R-:W-:Y:S09]  /*11b90*/  FFMA.FTZ R3, R8, c[0x0][0x2d0], -R49.reuse ;  /* 0x0000b40008037a23 */ /* 0x110ff20000010831 */
[----:B------:R1:W-:Y:S01]  /*11ba0*/  MUFU.EX2 R247, R3 ;  /* 0x0000000300f77308 */ /* 0x0003e20000000800 */
[----:B--2---:R-:W2:Y:S01]  /*11bb0*/  SHFL.BFLY PT, R2, R0, 0x2, 0x1f ;  /* 0x0c401f0000027f89 */ /* 0x004ea200000e0000 */
[----:B-----5:R-:W-:Y:S08]  /*11bc0*/  F2FP.PACK_AB R27, R251, R250 ;  /* 0x000000fafb1b723e */ /* 0x020ff000000000ff */
[----:B------:R3:W-:Y:S01]  /*11bd0*/  MUFU.EX2 R220, R40 ;  /* 0x0000002800dc7308 */ /* 0x0007e20000000800 */
[--C-:B-1----:R-:W-:Y:S09]  /*11be0*/  FFMA.FTZ R3, R9, c[0x0][0x2d0], -R49.reuse ;  /* 0x0000b40009037a23 */ /* 0x102ff20000010831 */
[----:B------:R2:W1:Y:S01]  /*11bf0*/  MUFU.EX2 R248, R3 ;  /* 0x0000000300f87308 */ /* 0x0004620000000800 */
[--C-:B---3--:R-:W-:Y:S09]  /*11c00*/  FFMA.FTZ R40, R201, c[0x0][0x2d0], -R49.reuse ;  /* 0x0000b400c9287a23 */ /* 0x108ff20000010831 */
[----:B------:R3:W-:Y:S01]  /*11c10*/  MUFU.EX2 R201, R40 ;  /* 0x0000002800c97308 */ /* 0x0007e20000000800 */
[----:B--2---:R-:W-:Y:S01]  /*11c20*/  FMNMX.FTZ R3, R0, R2, !PT ;  /* 0x0000000200037209 */ /* 0x004fe20007810000 */
[--C-:B------:R-:W-:Y:S01]  /*11c30*/  FFMA.FTZ R2, R13, c[0x0][0x2d0], -R49.reuse ;  /* 0x0000b4000d027a23 */ /* 0x100fe20000010831 */
[----:B------:R-:W-:Y:S02]  /*11c40*/  FSEL R0, R169, RZ, P2 ;  /* 0x000000ffa9007208 */ /* 0x000fe40001000000 */
[----:B-1----:R-:W-:Y:S05]  /*11c50*/  F2FP.PACK_AB R32, R248, R247 ;  /* 0x000000f7f820723e */ /* 0x002fea00000000ff */
[----:B------:R1:W2:Y:S01]  /*11c60*/  MUFU.EX2 R249, R2 ;  /* 0x0000000200f97308 */ /* 0x0002a20000000800 */
[----:B------:R-:W4:Y:S01]  /*11c70*/  SHFL.BFLY PT, R4, R3, 0x1, 0x1f ;  /* 0x0c201f0003047f89 */ /* 0x000f2200000e0000 */
[----:B------:R-:W-:Y:S02]  /*11c80*/  FADD.FTZ R0, -R0, R164 ;  /* 0x000000a400007221 */ /* 0x000fe40000010100 */
[----:B---3--:R-:W-:Y:S01]  /*11c90*/  FFMA.FTZ R40, R202, c[0x0][0x2d0], -R49 ;  /* 0x0000b400ca287a23 */ /* 0x008fe20000010831 */
[----:B------:R-:W-:Y:S01]  /*11ca0*/  MOV R202, R47 ;  /* 0x0000002f00ca7202 */ /* 0x000fe20000000f00 */
[----:B------:R-:W-:Y:S04]  /*11cb0*/  FMUL.FTZ R0, R0, c[0x0][0x2d0] ;  /* 0x0000b40000007a20 */ /* 0x000fe80000410000 */
[----:B------:R-:W-:Y:S10]  /*11cc0*/  MUFU.EX2 R200, R40 ;  /* 0x0000002800c87308 */ /* 0x000ff40000000800 */
[----:B------:R3:W5:Y:S01]  /*11cd0*/  MUFU.EX2 R21, R0 ;  /* 0x0000000000157308 */ /* 0x0007620000000800 */
[----:B-1----:R-:W-:Y:S02]  /*11ce0*/  FSEL R2, R168, RZ, P1 ;  /* 0x000000ffa8027208 */ /* 0x002fe40000800000 */
[----:B----4-:R-:W-:Y:S02]  /*11cf0*/  FMNMX.FTZ R3, R3, R4, !PT ;  /* 0x0000000403037209 */ /* 0x010fe40007810000 */
[----:B--2---:R-:W-:Y:S01]  /*11d00*/  F2FP.PACK_AB R34, R249, R246 ;  /* 0x000000f6f922723e */ /* 0x004fe200000000ff */
[----:B------:R-:W-:Y:S02]  /*11d10*/  FADD.FTZ R2, -R2, R165 ;  /* 0x000000a502027221 */ /* 0x000fe40000010100 */
[----:B------:R-:W-:Y:S02]  /*11d20*/  FMUL.FTZ R50, R3, c[0x0][0x2d0] ;  /* 0x0000b40003327a20 */ /* 0x000fe40000410000 */
[----:B------:R-:W-:Y:S04]  /*11d30*/  FMUL.FTZ R2, R2, c[0x0][0x2d0] ;  /* 0x0000b40002027a20 */ /* 0x000fe80000410000 */
[----:B------:R-:W1:Y:S01]  /*11d40*/  MUFU.EX2 R20, R2 ;  /* 0x0000000200147308 */ /* 0x000e620000000800 */
[----:B---3--:R-:W-:Y:S01]  /*11d50*/  FSEL R0, R167, RZ, P0 ;  /* 0x000000ffa7007208 */ /* 0x008fe20000000000 */
[----:B-----5:R-:W-:Y:S01]  /*11d60*/  FMUL.FTZ R4, R21, R176 ;  /* 0x000000b015047220 */ /* 0x020fe20000410000 */
[----:B------:R-:W-:Y:S01]  /*11d70*/  FSETP.NEU.FTZ.AND P0, PT, R3, -INF , PT ;  /* 0xff8000000300780b */ /* 0x000fe20003f1d000 */
[C---:B------:R-:W-:Y:S01]  /*11d80*/  FMUL.FTZ R5, R21.reuse, R177 ;  /* 0x000000b115057220 */ /* 0x040fe20000410000 */
[----:B------:R-:W-:Y:S01]  /*11d90*/  MOV R177, R43 ;  /* 0x0000002b00b17202 */ /* 0x000fe20000000f00 */
[----:B------:R-:W-:Y:S01]  /*11da0*/  FADD.FTZ R0, -R0, R166 ;  /* 0x000000a600007221 */ /* 0x000fe20000010100 */
[----:B------:R-:W-:Y:S01]  /*11db0*/  FSEL R50, R50, RZ, P0 ;  /* 0x000000ff32327208 */ /* 0x000fe20000000000 */
[----:B------:R-:W-:Y:S01]  /*11dc0*/  FMUL.FTZ R16, R21, R188 ;  /* 0x000000bc15107220 */ /* 0x000fe20000410000 */
[----:B------:R-:W-:Y:S01]  /*11dd0*/  MOV R176, R46 ;  /* 0x0000002e00b07202 */ /* 0x000fe20000000f00 */
[----:B------:R-:W-:Y:S02]  /*11de0*/  FMUL.FTZ R0, R0, c[0x0][0x2d0] ;  /* 0x0000b40000007a20 */ /* 0x000fe40000410000 */
[--C-:B------:R-:W-:Y:S02]  /*11df0*/  FFMA.FTZ R10, R10, c[0x0][0x2d0], -R50.reuse ;  /* 0x0000b4000a0a7a23 */ /* 0x100fe40000010832 */
[----:B------:R2:W3:Y:S01]  /*11e00*/  MUFU.EX2 R2, R0 ;  /* 0x0000000000027308 */ /* 0x0004e20000000800 */
[--C-:B------:R-:W-:Y:S02]  /*11e10*/  FFMA.FTZ R14, R14, c[0x0][0x2d0], -R50.reuse ;  /* 0x0000b4000e0e7a23 */ /* 0x100fe40000010832 */
[--C-:B------:R-:W-:Y:S02]  /*11e20*/  FFMA.FTZ R15, R15, c[0x0][0x2d0], -R50.reuse ;  /* 0x0000b4000f0f7a23 */ /* 0x100fe40000010832 */
[C---:B-1----:R-:W-:Y:S01]  /*11e30*/  FMUL.FTZ R6, R20.reuse, R178 ;  /* 0x000000b214067220 */ /* 0x042fe20000410000 */
[----:B------:R-:W-:Y:S01]  /*11e40*/  MOV R178, R42 ;  /* 0x0000002a00b27202 */ /* 0x000fe20000000f00 */
[C---:B------:R-:W-:Y:S02]  /*11e50*/  FMUL.FTZ R7, R20.reuse, R179 ;  /* 0x000000b314077220 */ /* 0x040fe40000410000 */
[C---:B------:R-:W-:Y:S01]  /*11e60*/  FMUL.FTZ R17, R21.reuse, R189 ;  /* 0x000000bd15117220 */ /* 0x040fe20000410000 */
[----:B------:R-:W-:Y:S01]  /*11e70*/  MUFU.EX2 R175, R10 ;  /* 0x0000000a00af7308 */ /* 0x000fe20000000800 */
[C---:B------:R-:W-:Y:S02]  /*11e80*/  FMUL.FTZ R18, R20.reuse, R190 ;  /* 0x000000be14127220 */ /* 0x040fe40000410000 */
[C---:B------:R-:W-:Y:S02]  /*11e90*/  FMUL.FTZ R19, R20.reuse, R191 ;  /* 0x000000bf14137220 */ /* 0x040fe40000410000 */
[C---:B------:R-:W-:Y:S01]  /*11ea0*/  FMUL.FTZ R132, R21.reuse, R132 ;  /* 0x0000008415847220 */ /* 0x040fe20000410000 */
[----:B------:R-:W-:Y:S01]  /*11eb0*/  LDSM.16.MT88.4 R188, [R225+0x3080] ;  /* 0x00308000e1bc783b */ /* 0x000fe20000004200 */
[C---:B------:R-:W-:Y:S02]  /*11ec0*/  FMUL.FTZ R133, R21.reuse, R133 ;  /* 0x0000008515857220 */ /* 0x040fe40000410000 */
[C---:B------:R-:W-:Y:S01]  /*11ed0*/  FMUL.FTZ R134, R20.reuse, R134 ;  /* 0x0000008614867220 */ /* 0x040fe20000410000 */
[----:B------:R-:W-:Y:S01]  /*11ee0*/  MUFU.EX2 R206, R14 ;  /* 0x0000000e00ce7308 */ /* 0x000fe20000000800 */
[----:B------:R-:W-:Y:S02]  /*11ef0*/  FMUL.FTZ R135, R20, R135 ;  /* 0x0000008714877220 */ /* 0x000fe40000410000 */
[----:B------:R-:W-:Y:S02]  /*11f00*/  FMUL.FTZ R144, R21, R144 ;  /* 0x0000009015907220 */ /* 0x000fe40000410000 */
[----:B--2---:R-:W-:Y:S02]  /*11f10*/  FFMA.FTZ R0, R11, c[0x0][0x2d0], -R50 ;  /* 0x0000b4000b007a23 */ /* 0x004fe40000010832 */
[C---:B---3--:R-:W-:Y:S02]  /*11f20*/  FMUL.FTZ R8, R2.reuse, R180 ;  /* 0x000000b402087220 */ /* 0x048fe40000410000 */
[C---:B------:R-:W-:Y:S01]  /*11f30*/  FMUL.FTZ R9, R2.reuse, R181 ;  /* 0x000000b502097220 */ /* 0x040fe20000410000 */
[----:B------:R1:W2:Y:S01]  /*11f40*/  MUFU.EX2 R192, R0 ;  /* 0x0000000000c07308 */ /* 0x0002a20000000800 */
[C---:B------:R-:W-:Y:S02]  /*11f50*/  FMUL.FTZ R12, R2.reuse, R184 ;  /* 0x000000b8020c7220 */ /* 0x040fe40000410000 */
[C---:B------:R-:W-:Y:S02]  /*11f60*/  FMUL.FTZ R13, R2.reuse, R185 ;  /* 0x000000b9020d7220 */ /* 0x040fe40000410000 */
[C---:B------:R-:W-:Y:S02]  /*11f70*/  FMUL.FTZ R136, R2.reuse, R136 ;  /* 0x0000008802887220 */ /* 0x040fe40000410000 */
[C---:B------:R-:W-:Y:S02]  /*11f80*/  FMUL.FTZ R137, R2.reuse, R137 ;  /* 0x0000008902897220 */ /* 0x040fe40000410000 */
[C---:B------:R-:W-:Y:S01]  /*11f90*/  FMUL.FTZ R140, R2.reuse, R140 ;  /* 0x0000008c028c7220 */ /* 0x040fe20000410000 */
[----:B------:R-:W3:Y:S01]  /*11fa0*/  MUFU.EX2 R207, R15 ;  /* 0x0000000f00cf7308 */ /* 0x000ee20000000800 */
[----:B------:R-:W-:Y:S02]  /*11fb0*/  FMUL.FTZ R141, R2, R141 ;  /* 0x0000008d028d7220 */ /* 0x000fe40000410000 */
[C---:B------:R-:W-:Y:S02]  /*11fc0*/  FMUL.FTZ R145, R21.reuse, R145 ;  /* 0x0000009115917220 */ /* 0x040fe40000410000 */
[C---:B------:R-:W-:Y:S02]  /*11fd0*/  FMUL.FTZ R146, R20.reuse, R146 ;  /* 0x0000009214927220 */ /* 0x040fe40000410000 */
[C---:B------:R-:W-:Y:S02]  /*11fe0*/  FMUL.FTZ R147, R20.reuse, R147 ;  /* 0x0000009314937220 */ /* 0x040fe40000410000 */
[C---:B------:R-:W-:Y:S02]  /*11ff0*/  FMUL.FTZ R148, R21.reuse, R148 ;  /* 0x0000009415947220 */ /* 0x040fe40000410000 */
[----:B------:R-:W-:Y:S02]  /*12000*/  FMUL.FTZ R149, R21, R149 ;  /* 0x0000009515957220 */ /* 0x000fe40000410000 */
[C---:B------:R-:W-:Y:S01]  /*12010*/  FMUL.FTZ R150, R20.reuse, R150 ;  /* 0x0000009614967220 */ /* 0x040fe20000410000 */
[----:B-1----:R-:W-:Y:S01]  /*12020*/  FSEL R0, R3, RZ, P0 ;  /* 0x000000ff03007208 */ /* 0x002fe20000000000 */
[----:B------:R-:W-:Y:S01]  /*12030*/  FMUL.FTZ R151, R20, R151 ;  /* 0x0000009714977220 */ /* 0x000fe20000410000 */
[----:B--2---:R-:W-:Y:S01]  /*12040*/  F2FP.PACK_AB R33, R192, R175 ;  /* 0x000000afc021723e */ /* 0x004fe200000000ff */
[----:B------:R-:W-:Y:S01]  /*12050*/  FMUL.FTZ R152, R2, R152 ;  /* 0x0000009802987220 */ /* 0x000fe20000410000 */
[----:B------:R-:W-:Y:S01]  /*12060*/  PLOP3.LUT P0, PT, PT, PT, UP0, 0x80, 0x0 ;  /* 0x000000000000781c */ /* 0x000fe20003f0f008 */
[----:B------:R-:W-:Y:S01]  /*12070*/  FADD.FTZ R0, -R0, R170 ;  /* 0x000000aa00007221 */ /* 0x000fe20000010100 */
[----:B------:R-:W-:Y:S01]  /*12080*/  MOV R170, R24 ;  /* 0x0000001800aa7202 */ /* 0x000fe20000000f00 */
[----:B------:R-:W-:Y:S02]  /*12090*/  FMUL.FTZ R153, R2, R153 ;  /* 0x0000009902997220 */ /* 0x000fe40000410000 */
[----:B------:R-:W-:Y:S01]  /*120a0*/  FMUL.FTZ R0, R0, c[0x0][0x2d0] ;  /* 0x0000b40000007a20 */ /* 0x000fe20000410000 */
[----:B------:R-:W-:Y:S01]  /*120b0*/  F2FP.PACK_AB R24, R43, R170 ;  /* 0x000000aa2b18723e */ /* 0x000fe200000000ff */
[----:B------:R-:W-:Y:S01]  /*120c0*/  FFMA.FTZ R40, R45, c[0x0][0x2d0], -R50 ;  /* 0x0000b4002d287a23 */ /* 0x000fe20000010832 */
[----:B---3--:R-:W-:Y:S01]  /*120d0*/  F2FP.PACK_AB R35, R207, R206 ;  /* 0x000000cecf23723e */ /* 0x008fe200000000ff */
[C---:B------:R-:W-:Y:S02]  /*120e0*/  FMUL.FTZ R156, R2.reuse, R156 ;  /* 0x0000009c029c7220 */ /* 0x040fe40000410000 */
[----:B------:R-:W1:Y:S01]  /*120f0*/  MUFU.EX2 R0, R0 ;  /* 0x0000000000007308 */ /* 0x000e620000000800 */
[----:B------:R-:W-:Y:S01]  /*12100*/  FMUL.FTZ R157, R2, R157 ;  /* 0x0000009d029d7220 */ /* 0x000fe20000410000 */
[-C--:B------:R-:W-:Y:S05]  /*12110*/  HMMA.16816.F32 R4, R24, R28.reuse, R4 ;  /* 0x0000001c1804723c */ /* 0x080fea0000001804 */
[C---:B------:R-:W-:Y:S02]  /*12120*/  FMUL.FTZ R160, R21.reuse, R160 ;  /* 0x000000a015a07220 */ /* 0x040fe40000410000 */
[C---:B------:R-:W-:Y:S01]  /*12130*/  FMUL.FTZ R161, R21.reuse, R161 ;  /* 0x000000a115a17220 */ /* 0x040fe20000410000 */
[----:B------:R-:W-:Y:S01]  /*12140*/  MUFU.EX2 R164, R40 ;  /* 0x0000002800a47308 */ /* 0x000fe20000000800 */
[C---:B------:R-:W-:Y:S03]  /*12150*/  FMUL.FTZ R162, R20.reuse, R162 ;  /* 0x000000a214a27220 */ /* 0x040fe60000410000 */
[C---:B------:R-:W-:Y:S02]  /*12160*/  FMUL.FTZ R163, R20.reuse, R163 ;  /* 0x000000a314a37220 */ /* 0x040fe40000410000 */
[C---:B------:R-:W-:Y:S02]  /*12170*/  FMUL.FTZ R52, R21.reuse, R52 ;  /* 0x0000003415347220 */ /* 0x040fe40000410000 */
[C---:B------:R-:W-:Y:S02]  /*12180*/  FMUL.FTZ R53, R21.reuse, R53 ;  /* 0x0000003515357220 */ /* 0x040fe40000410000 */
[C---:B------:R-:W-:Y:S02]  /*12190*/  FMUL.FTZ R54, R20.reuse, R54 ;  /* 0x0000003614367220 */ /* 0x040fe40000410000 */
        /* <DEDUP_REMOVED lines=17> */
[----:B------:R-:W-:Y:S02]  /*122b0*/  FMUL.FTZ R159, R0, R159 ;  /* 0x0000009f009f7220 */ /* 0x000fe40000410000 */
[C---:B------:R-:W-:Y:S02]  /*122c0*/  FMUL.FTZ R56, R2.reuse, R56 ;  /* 0x0000003802387220 */ /* 0x040fe40000410000 */
        /* <DEDUP_REMOVED lines=9> */
[C---:B------:R-:W-:Y:S02]  /*12360*/  FMUL.FTZ R62, R0.reuse, R62 ;  /* 0x0000003e003e7220 */ /* 0x040fe40000410000 */
[----:B------:R-:W-:Y:S01]  /*12370*/  FMUL.FTZ R63, R0, R63 ;  /* 0x0000003f003f7220 */ /* 0x000fe20000410000 */
[-C--:B-1----:R-:W-:Y:S03]  /*12380*/  HMMA.16816.F32 R148, R24, R28.reuse, R148 ;  /* 0x0000001c1894723c */ /* 0x082fe60000001894 */
        /* <DEDUP_REMOVED lines=11> */
[----:B------:R-:W-:Y:S02]  /*12440*/  FMUL.FTZ R71, R20, R71 ;  /* 0x0000004714477220 */ /* 0x000fe40000410000 */
[C---:B------:R-:W-:Y:S02]  /*12450*/  FMUL.FTZ R72, R2.reuse, R72 ;  /* 0x0000004802487220 */ /* 0x040fe40000410000 */
[-C--:B--2---:R-:W-:Y:S04]  /*12460*/  HMMA.16816.F32 R52, R24, R36.reuse, R52 ;  /* 0x000000241834723c */ /* 0x084fe80000001834 */
[----:B------:R-:W-:Y:S02]  /*12470*/  FMUL.FTZ R73, R2, R73 ;  /* 0x0000004902497220 */ /* 0x000fe40000410000 */
[C---:B------:R-:W-:Y:S02]  /*12480*/  FMUL.FTZ R74, R0.reuse, R74 ;  /* 0x0000004a004a7220 */ /* 0x040fe40000410000 */
[C---:B------:R-:W-:Y:S04]  /*12490*/  HMMA.16816.F32 R56, R32.reuse, R36, R56 ;  /* 0x000000242038723c */ /* 0x040fe80000001838 */
[----:B------:R-:W-:Y:S02]  /*124a0*/  FMUL.FTZ R75, R0, R75 ;  /* 0x0000004b004b7220 */ /* 0x000fe40000410000 */
[----:B------:R-:W-:Y:S02]  /*124b0*/  FMUL.FTZ R76, R2, R76 ;  /* 0x0000004c024c7220 */ /* 0x000fe40000410000 */
[-C--:B------:R-:W-:Y:S04]  /*124c0*/  HMMA.16816.F32 R60, R32, R38.reuse, R60 ;  /* 0x00000026203c723c */ /* 0x080fe8000000183c */
[--C-:B------:R-:W-:Y:S02]  /*124d0*/  FFMA.FTZ R36, R194, c[0x0][0x2d0], -R23.reuse ;  /* 0x0000b400c2247a23 */ /* 0x100fe40000010817 */
[----:B------:R-:W-:Y:S02]  /*124e0*/  FMUL.FTZ R77, R2, R77 ;  /* 0x0000004d024d7220 */ /* 0x000fe40000410000 */
[C---:B------:R-:W-:Y:S01]  /*124f0*/  HMMA.16816.F32 R64, R24.reuse, R38, R64 ;  /* 0x000000261840723c */ /* 0x040fe20000001840 */
[----:B------:R2:W-:Y:S03]  /*12500*/  MUFU.EX2 R245, R36 ;  /* 0x0000002400f57308 */ /* 0x0005e60000000800 */
[C---:B------:R-:W-:Y:S02]  /*12510*/  FMUL.FTZ R78, R0.reuse, R78 ;  /* 0x0000004e004e7220 */ /* 0x040fe40000410000 */
[----:B------:R-:W-:Y:S02]  /*12520*/  FMUL.FTZ R79, R0, R79 ;  /* 0x0000004f004f7220 */ /* 0x000fe40000410000 */
[C---:B------:R-:W-:Y:S01]  /*12530*/  FMUL.FTZ R80, R21.reuse, R80 ;  /* 0x0000005015507220 */ /* 0x040fe20000410000 */
[-C--:B-1----:R-:W-:Y:S03]  /*12540*/  HMMA.16816.F32 R68, R24, R28.reuse, R68 ;  /* 0x0000001c1844723c */ /* 0x082fe60000001844 */
[C---:B------:R-:W-:Y:S02]  /*12550*/  FMUL.FTZ R81, R21.reuse, R81 ;  /* 0x0000005115517220 */ /* 0x040fe40000410000 */
[C---:B------:R-:W-:Y:S02]  /*12560*/  FMUL.FTZ R82, R20.reuse, R82 ;  /* 0x0000005214527220 */ /* 0x040fe40000410000 */
[C---:B------:R-:W-:Y:S01]  /*12570*/  FMUL.FTZ R83, R20.reuse, R83 ;  /* 0x0000005314537220 */ /* 0x040fe20000410000 */
[C---:B------:R-:W-:Y:S04]  /*12580*/  HMMA.16816.F32 R72, R32.reuse, R28, R72 ;  /* 0x0000001c2048723c */ /* 0x040fe80000001848 */
[C---:B------:R-:W-:Y:S02]  /*12590*/  FMUL.FTZ R84, R21.reuse, R84 ;  /* 0x0000005415547220 */ /* 0x040fe40000410000 */
[----:B------:R-:W-:Y:S02]  /*125a0*/  FMUL.FTZ R85, R21, R85 ;  /* 0x0000005515557220 */ /* 0x000fe40000410000 */
[-C--:B------:R-:W-:Y:S01]  /*125b0*/  HMMA.16816.F32 R76, R32, R30.reuse, R76 ;  /* 0x0000001e204c723c */ /* 0x080fe2000000184c */
[----:B--2---:R-:W1:Y:S03]  /*125c0*/  LDSM.16.MT88.4 R36, [R226+0x3880] ;  /* 0x00388000e224783b */ /* 0x004e660000004200 */
[--C-:B------:R-:W-:Y:S02]  /*125d0*/  FFMA.FTZ R28, R195, c[0x0][0x2d0], -R48.reuse ;  /* 0x0000b400c31c7a23 */ /* 0x100fe40000010830 */
[C---:B------:R-:W-:Y:S02]  /*125e0*/  FMUL.FTZ R86, R20.reuse, R86 ;  /* 0x0000005614567220 */ /* 0x040fe40000410000 */
[C---:B------:R-:W-:Y:S01]  /*125f0*/  HMMA.16816.F32 R80, R24.reuse, R30, R80 ;  /* 0x0000001e1850723c */ /* 0x040fe20000001850 */
[----:B------:R2:W-:Y:S03]  /*12600*/  MUFU.EX2 R223, R28 ;  /* 0x0000001c00df7308 */ /* 0x0005e60000000800 */
        /* <DEDUP_REMOVED lines=10> */
[----:B--2---:R-:W-:Y:S02]  /*126b0*/  FFMA.FTZ R28, R198, c[0x0][0x2d0], -R23 ;  /* 0x0000b400c61c7a23 */ /* 0x004fe40000010817 */
[C---:B------:R-:W-:Y:S02]  /*126c0*/  FMUL.FTZ R97, R21.reuse, R97 ;  /* 0x0000006115617220 */ /* 0x040fe40000410000 */
[----:B------:R2:W-:Y:S01]  /*126d0*/  MUFU.EX2 R222, R28 ;  /* 0x0000001c00de7308 */ /* 0x0005e20000000800 */
[C---:B------:R-:W-:Y:S01]  /*126e0*/  FMUL.FTZ R98, R20.reuse, R98 ;  /* 0x0000006214627220 */ /* 0x040fe20000410000 */
[-C--:B-1----:R-:W-:Y:S03]  /*126f0*/  HMMA.16816.F32 R84, R24, R36.reuse, R84 ;  /* 0x000000241854723c */ /* 0x082fe60000001854 */
[C---:B------:R-:W-:Y:S02]  /*12700*/  FMUL.FTZ R99, R20.reuse, R99 ;  /* 0x0000006314637220 */ /* 0x040fe40000410000 */
[C---:B------:R-:W-:Y:S02]  /*12710*/  FMUL.FTZ R100, R21.reuse, R100 ;  /* 0x0000006415647220 */ /* 0x040fe40000410000 */
[----:B------:R-:W-:Y:S01]  /*12720*/  FMUL.FTZ R101, R21, R101 ;  /* 0x0000006515657220 */ /* 0x000fe20000410000 */
[C---:B------:R-:W-:Y:S04]  /*12730*/  HMMA.16816.F32 R88, R32.reuse, R36, R88 ;  /* 0x000000242058723c */ /* 0x040fe80000001858 */
[C---:B------:R-:W-:Y:S02]  /*12740*/  FMUL.FTZ R102, R20.reuse, R102 ;  /* 0x0000006614667220 */ /* 0x040fe40000410000 */
[----:B------:R-:W-:Y:S02]  /*12750*/  FMUL.FTZ R103, R20, R103 ;  /* 0x0000006714677220 */ /* 0x000fe40000410000 */
[-C--:B------:R-:W-:Y:S04]  /*12760*/  HMMA.16816.F32 R92, R32, R38.reuse, R92 ;  /* 0x00000026205c723c */ /* 0x080fe8000000185c */
[----:B------:R-:W-:Y:S01]  /*12770*/  FFMA.FTZ R36, R199, c[0x0][0x2d0], -R48 ;  /* 0x0000b400c7247a23 */ /* 0x000fe20000010830 */
[----:B--2---:R-:W1:Y:S01]  /*12780*/  LDSM.16.MT88.4 R28, [R228+0x3880] ;  /* 0x00388000e41c783b */ /* 0x004e620000004200 */
        /* <DEDUP_REMOVED lines=13> */
[--C-:B--2---:R-:W-:Y:S02]  /*12860*/  FFMA.FTZ R36, R51, c[0x0][0x2d0], -R49.reuse ;  /* 0x0000b40033247a23 */ /* 0x104fe40000010831 */
[C---:B------:R-:W-:Y:S02]  /*12870*/  FMUL.FTZ R115, R20.reuse, R115 ;  /* 0x0000007314737220 */ /* 0x040fe40000410000 */
[----:B------:R2:W3:Y:S01]  /*12880*/  MUFU.EX2 R218, R36 ;  /* 0x0000002400da7308 */ /* 0x0004e20000000800 */
        /* <DEDUP_REMOVED lines=10> */
[-C--:B------:R-:W-:Y:S01]  /*12930*/  HMMA.16816.F32 R108, R32, R30.reuse, R108 ;  /* 0x0000001e206c723c */ /* 0x080fe2000000186c */
[----:B--2---:R-:W1:Y:S03]  /*12940*/  LDSM.16.MT88.4 R36, [R227+0x3880] ;  /* 0x00388000e324783b */ /* 0x004e660000004200 */
[----:B------:R-:W-:Y:S02]  /*12950*/  FFMA.FTZ R28, R203, c[0x0][0x2d0], -R49 ;  /* 0x0000b400cb1c7a23 */ /* 0x000fe40000010831 */
[C---:B------:R-:W-:Y:S02]  /*12960*/  FMUL.FTZ R124, R2.reuse, R124 ;  /* 0x0000007c027c7220 */ /* 0x040fe40000410000 */
[C---:B------:R-:W-:Y:S01]  /*12970*/  HMMA.16816.F32 R112, R24.reuse, R30, R112 ;  /* 0x0000001e1870723c */ /* 0x040fe20000001870 */
[----:B------:R2:W4:Y:S01]  /*12980*/  MUFU.EX2 R199, R28 ;  /* 0x0000001c00c77308 */ /* 0x0005220000000800 */
[----:B------:R-:W5:Y:S02]  /*12990*/  LDL.LU R203, [R1+0x20] ;  /* 0x0000200001cb7983 */ /* 0x000f640000300800 */
[----:B------:R-:W-:Y:S02]  /*129a0*/  FMUL.FTZ R125, R2, R125 ;  /* 0x0000007d027d7220 */ /* 0x000fe40000410000 */
[C---:B------:R-:W-:Y:S02]  /*129b0*/  FMUL.FTZ R126, R0.reuse, R126 ;  /* 0x0000007e007e7220 */ /* 0x040fe40000410000 */
[----:B------:R-:W-:Y:S04]  /*129c0*/  FMUL.FTZ R127, R0, R127 ;  /* 0x0000007f007f7220 */ /* 0x000fe80000410000 */
[C---:B------:R-:W-:Y:S02]  /*129d0*/  FMUL.FTZ R128, R21.reuse, R128 ;  /* 0x0000008015807220 */ /* 0x040fe40000410000 */
[----:B------:R-:W-:Y:S02]  /*129e0*/  FMUL.FTZ R129, R21, R129 ;  /* 0x0000008115817220 */ /* 0x000fe40000410000 */
[C---:B------:R-:W-:Y:S02]  /*129f0*/  FMUL.FTZ R130, R20.reuse, R130 ;  /* 0x0000008214827220 */ /* 0x040fe40000410000 */
[----:B------:R-:W-:Y:S02]  /*12a00*/  FMUL.FTZ R131, R20, R131 ;  /* 0x0000008314837220 */ /* 0x000fe40000410000 */
[--C-:B--2---:R-:W-:Y:S02]  /*12a10*/  FFMA.FTZ R28, R41, c[0x0][0x2d0], -R50.reuse ;  /* 0x0000b400291c7a23 */ /* 0x104fe40000010832 */
[----:B------:R-:W-:Y:S02]  /*12a20*/  LDSM.16.MT88.4 R40, [R226+0x2880] ;  /* 0x00288000e228783b */ /* 0x000fe40000004200 */
[----:B------:R2:W-:Y:S01]  /*12a30*/  MUFU.EX2 R166, R28 ;  /* 0x0000001c00a67308 */ /* 0x0005e20000000800 */
[-C--:B-1----:R-:W-:Y:S08]  /*12a40*/  HMMA.16816.F32 R116, R24, R36.reuse, R116 ;  /* 0x000000241874723c */ /* 0x082ff00000001874 */
[C---:B------:R-:W-:Y:S07]  /*12a50*/  HMMA.16816.F32 R120, R32.reuse, R36, R120 ;  /* 0x000000242078723c */ /* 0x040fee0000001878 */
[--C-:B------:R-:W-:Y:S01]  /*12a60*/  FFMA.FTZ R36, R171, c[0x0][0x2d0], -R50.reuse ;  /* 0x0000b400ab247a23 */ /* 0x100fe20000010832 */
[-C--:B------:R-:W-:Y:S03]  /*12a70*/  HMMA.16816.F32 R124, R32, R38.reuse, R124 ;  /* 0x00000026207c723c */ /* 0x080fe6000000187c */
[----:B------:R-:W1:Y:S01]  /*12a80*/  MUFU.EX2 R51, R36 ;  /* 0x0000002400337308 */ /* 0x000e620000000800 */
[----:B--2---:R-:W-:Y:S02]  /*12a90*/  FFMA.FTZ R28, R44, c[0x0][0x2d0], -R50 ;  /* 0x0000b4002c1c7a23 */ /* 0x004fe40000010832 */
[----:B------:R-:W-:Y:S01]  /*12aa0*/  LDSM.16.MT88.4 R44, [R228+0x2880] ;  /* 0x00288000e42c783b */ /* 0x000fe20000004200 */
[----:B---3--:R-:W-:Y:S01]  /*12ab0*/  F2FP.PACK_AB R32, R201, R218 ;  /* 0x000000dac920723e */ /* 0x008fe200000000ff */
[----:B------:R-:W-:Y:S04]  /*12ac0*/  HMMA.16816.F32 R128, R24, R38, R128 ;  /* 0x000000261880723c */ /* 0x000fe80000001880 */
[----:B----4-:R-:W-:Y:S01]  /*12ad0*/  F2FP.PACK_AB R34, R199, R200 ;  /* 0x000000c8c722723e */ /* 0x010fe200000000ff */
[----:B------:R2:W3:Y:S02]  /*12ae0*/  MUFU.EX2 R165, R28 ;  /* 0x0000001c00a57308 */ /* 0x0004e40000000800 */
[----:B------:R-:W-:Y:S02]  /*12af0*/  F2FP.PACK_AB R24, R244, R245 ;  /* 0x000000f5f418723e */ /* 0x000fe400000000ff */
[----:B------:R-:W-:Y:S03]  /*12b00*/  F2FP.PACK_AB R25, R223, R242 ;  /* 0x000000f2df19723e */ /* 0x000fe600000000ff */
[----:B------:R-:W-:Y:S02]  /*12b10*/  F2FP.PACK_AB R26, R221, R222 ;  /* 0x000000dedd1a723e */ /* 0x000fe400000000ff */
[----:B------:R-:W-:Y:S02]  /*12b20*/  F2FP.PACK_AB R27, R219, R220 ;  /* 0x000000dcdb1b723e */ /* 0x000fe400000000ff */
[----:B-1----:R-:W-:Y:S01]  /*12b30*/  F2FP.PACK_AB R35, R51, R164 ;  /* 0x000000a43323723e */ /* 0x002fe200000000ff */
[----:B------:R-:W-:Y:S08]  /*12b40*/  LDSM.16.MT88.4 R36, [R227+0x2880] ;  /* 0x00288000e324783b */ /* 0x000ff00000004200 */
[----:B--2---:R-:W1:Y:S01]  /*12b50*/  LDSM.16.MT88.4 R28, [R225+0x2880] ;  /* 0x00288000e11c783b */ /* 0x004e620000004200 */
[----:B---3--:R-:W-:Y:S01]  /*12b60*/  F2FP.PACK_AB R33, R165, R166 ;  /* 0x000000a6a521723e */ /* 0x008fe200000000ff */
        /* <DEDUP_REMOVED lines=14> */
[--C-:B--2---:R-:W-:Y:S01]  /*12c50*/  FFMA.FTZ R40, R209, c[0x0][0x2d0], -R23.reuse ;  /* 0x0000b400d1287a23 */ /* 0x104fe20000010817 */
[----:B------:R-:W-:Y:S03]  /*12c60*/  MOV R209, R177 ;  /* 0x000000b100d17202 */ /* 0x000fe60000000f00 */
[-C--:B------:R-:W-:Y:S01]  /*12c70*/  HMMA.16816.F32 R156, R32, R46.reuse, R156 ;  /* 0x0000002e209c723c */ /* 0x080fe2000000189c */
[----:B------:R2:W-:Y:S07]  /*12c80*/  MUFU.EX2 R198, R40 ;  /* 0x0000002800c67308 */ /* 0x0005ee0000000800 */
[C---:B------:R-:W-:Y:S08]  /*12c90*/  HMMA.16816.F32 R160, R24.reuse, R46, R160 ;  /* 0x0000002e18a0723c */ /* 0x040ff000000018a0 */
[-C--:B------:R-:W-:Y:S08]  /*12ca0*/  HMMA.16816.F32 R52, R24, R36.reuse, R52 ;  /* 0x000000241834723c */ /* 0x080ff00000001834 */
[C---:B------:R-:W-:Y:S01]  /*12cb0*/  HMMA.16816.F32 R56, R32.reuse, R36, R56 ;  /* 0x000000242038723c */ /* 0x040fe20000001838 */
[----:B--2---:R-:W2:Y:S06]  /*12cc0*/  LDSM.16.MT88.4 R40, [R226+0x4080] ;  /* 0x00408000e228783b */ /* 0x004eac0000004200 */
[--C-:B------:R-:W-:Y:S01]  /*12cd0*/  FFMA.FTZ R36, R204, c[0x0][0x2d0], -R48.reuse ;  /* 0x0000b400cc247a23 */ /* 0x100fe20000010830 */
[-C--:B------:R-:W-:Y:S01]  /*12ce0*/  HMMA.16816.F32 R60, R32, R38.reuse, R60 ;  /* 0x00000026203c723c */ /* 0x080fe2000000183c */
[----:B------:R-:W3:Y:S02]  /*12cf0*/  LDL.LU R204, [R1+0x1c] ;  /* 0x00001c0001cc7983 */ /* 0x000ee40000300800 */
[----:B------:R4:W-:Y:S05]  /*12d00*/  MUFU.EX2 R196, R36 ;  /* 0x0000002400c47308 */ /* 0x0009ea0000000800 */
[C---:B------:R-:W-:Y:S08]  /*12d10*/  HMMA.16816.F32 R64, R24.reuse, R38, R64 ;  /* 0x000000261840723c */ /* 0x040ff00000001840 */
[-C--:B-1----:R-:W-:Y:S08]  /*12d20*/  HMMA.16816.F32 R68, R24, R28.reuse, R68 ;  /* 0x0000001c1844723c */ /* 0x082ff00000001844 */
[C---:B------:R-:W-:Y:S04]  /*12d30*/  HMMA.16816.F32 R72, R32.reuse, R28, R72 ;  /* 0x0000001c2048723c */ /* 0x040fe80000001848 */
[--C-:B----4-:R-:W-:Y:S02]  /*12d40*/  FFMA.FTZ R36, R205, c[0x0][0x2d0], -R48.reuse ;  /* 0x0000b400cd247a23 */ /* 0x110fe40000010830 */
[----:B------:R-:W4:Y:S02]  /*12d50*/  LDL.LU R205, [R1+0x14] ;  /* 0x0000140001cd7983 */ /* 0x000f240000300800 */
[-C--:B------:R-:W-:Y:S01]  /*12d60*/  HMMA.16816.F32 R76, R32, R30.reuse, R76 ;  /* 0x0000001e204c723c */ /* 0x080fe2000000184c */
[----:B------:R1:W-:Y:S07]  /*12d70*/  MUFU.EX2 R195, R36 ;  /* 0x0000002400c37308 */ /* 0x0003ee0000000800 */
[C---:B------:R-:W-:Y:S01]  /*12d80*/  HMMA.16816.F32 R80, R24.reuse, R30, R80 ;  /* 0x0000001e1850723c */ /* 0x040fe20000001850 */
[----:B------:R-:W-:Y:S07]  /*12d90*/  LDSM.16.MT88.4 R28, [R227+0x4080] ;  /* 0x00408000e31c783b */ /* 0x000fee0000004200 */
[-C--:B--2---:R-:W-:Y:S08]  /*12da0*/  HMMA.16816.F32 R84, R24, R40.reuse, R84 ;  /* 0x000000281854723c */ /* 0x084ff00000001854 */
[C---:B------:R-:W-:Y:S04]  /*12db0*/  HMMA.16816.F32 R88, R32.reuse, R40, R88 ;  /* 0x000000282058723c */ /* 0x040fe80000001858 */
[--C-:B-1----:R-:W-:Y:S01]  /*12dc0*/  FFMA.FTZ R36, R215, c[0x0][0x2d0], -R23.reuse ;  /* 0x0000b400d7247a23 */ /* 0x102fe20000010817 */
[----:B------:R-:W-:Y:S01]  /*12dd0*/  MOV R215, R176 ;  /* 0x000000b000d77202 */ /* 0x000fe20000000f00 */
[----:B------:R-:W-:Y:S02]  /*12de0*/  FFMA.FTZ R23, R217, c[0x0][0x2d0], -R23 ;  /* 0x0000b400d9177a23 */ /* 0x000fe40000010817 */
[-C--:B------:R-:W-:Y:S01]  /*12df0*/  HMMA.16816.F32 R92, R32, R42.reuse, R92 ;  /* 0x0000002a205c723c */ /* 0x080fe2000000185c */
[----:B------:R1:W-:Y:S01]  /*12e00*/  MUFU.EX2 R194, R36 ;  /* 0x0000002400c27308 */ /* 0x0003e20000000800 */
[----:B------:R-:W2:Y:S06]  /*12e10*/  LDL.LU R217, [R1+0x18] ;  /* 0x0000180001d97983 */ /* 0x000eac0000300800 */
[C---:B------:R-:W-:Y:S01]  /*12e20*/  HMMA.16816.F32 R96, R24.reuse, R42, R96 ;  /* 0x0000002a1860723c */ /* 0x040fe20000001860 */
[----:B------:R-:W-:Y:S02]  /*12e30*/  LDSM.16.MT88.4 R40, [R227+0x3080] ;  /* 0x00308000e328783b */ /* 0x000fe40000004200 */
[----:B------:R5:W-:Y:S06]  /*12e40*/  MUFU.EX2 R193, R23 ;  /* 0x0000001700c17308 */ /* 0x000bec0000000800 */
[----:B-1----:R-:W1:Y:S03]  /*12e50*/  LDSM.16.MT88.4 R36, [R228+0x4080] ;  /* 0x00408000e424783b */ /* 0x002e660000004200 */
[--C-:B-----5:R-:W-:Y:S01]  /*12e60*/  FFMA.FTZ R23, R211, c[0x0][0x2d0], -R48.reuse ;  /* 0x0000b400d3177a23 */ /* 0x120fe20000010830 */
[----:B------:R-:W-:Y:S01]  /*12e70*/  MOV R211, R170 ;  /* 0x000000aa00d37202 */ /* 0x000fe20000000f00 */
[----:B------:R-:W-:Y:S02]  /*12e80*/  FFMA.FTZ R48, R214, c[0x0][0x2d0], -R48 ;  /* 0x0000b400d6307a23 */ /* 0x000fe40000010830 */
[----:B------:R5:W-:Y:S10]  /*12e90*/  MUFU.EX2 R171, R23 ;  /* 0x0000001700ab7308 */ /* 0x000bf40000000800 */
        /* <DEDUP_REMOVED lines=13> */
[----:B------:R-:W3:Y:S07]  /*12f70*/  LDSM.16.MT88.4 R32, [R226+0x3080] ;  /* 0x00308000e220783b */ /* 0x000eee0000004200 */
        /* <DEDUP_REMOVED lines=26> */
[----:B------:R-:W5:Y:S03]  /*13120*/  LDSM.16.MT88.4 R12, [R228+0x4880] ;  /* 0x00488000e40c783b */ /* 0x000f660000004200 */
[----:B----4-:R-:W-:Y:S04]  /*13130*/  FFMA.FTZ R20, R20, R205, R215 ;  /* 0x000000cd14147223 */ /* 0x010fe800000100d7 */
[C---:B------:R-:W-:Y:S01]  /*13140*/  HMMA.16816.F32 R188, R24.reuse, R190, R16 ;  /* 0x000000be18bc723c */ /* 0x040fe20000001810 */
[----:B------:R-:W4:Y:S03]  /*13150*/  LDSM.16.MT88.4 R16, [R227+0x4880] ;  /* 0x00488000e310783b */ /* 0x000f260000004200 */
[----:B------:R-:W-:Y:S04]  /*13160*/  FADD.FTZ R20, R252, R20 ;  /* 0x00000014fc147221 */ /* 0x000fe80000010000 */
[-C--:B---3--:R-:W-:Y:S04]  /*13170*/  HMMA.16816.F32 R132, R24, R32.reuse, R132 ;  /* 0x000000201884723c */ /* 0x088fe80000001884 */
[----:B------:R-:W-:Y:S04]  /*13180*/  FADD.FTZ R20, R250, R20 ;  /* 0x00000014fa147221 */ /* 0x000fe80000010000 */
[C---:B------:R-:W-:Y:S08]  /*13190*/  HMMA.16816.F32 R136, R28.reuse, R32, R136 ;  /* 0x000000201c88723c */ /* 0x040ff00000001888 */
[-C--:B------:R-:W-:Y:S04]  /*131a0*/  HMMA.16816.F32 R140, R28, R34.reuse, R140 ;  /* 0x000000221c8c723c */ /* 0x080fe8000000188c */
[----:B--2---:R-:W-:Y:S04]  /*131b0*/  FFMA.FTZ R21, R21, R217, R211 ;  /* 0x000000d915157223 */ /* 0x004fe800000100d3 */
        /* <DEDUP_REMOVED lines=26> */
[----:B------:R-:W-:Y:S02]  /*13360*/  FFMA.FTZ R4, R0, R203, R175 ;  /* 0x000000cb00047223 */ /* 0x000fe400000100af */
        /* <DEDUP_REMOVED lines=17> */
[----:B------:R-:W-:Y:S01]  /*13480*/  FADD.FTZ R0, R221, R7 ;  /* 0x00000007dd007221 */ /* 0x000fe20000010000 */
[----:B------:R-:W-:Y:S01]  /*13490*/  MOV R165, R168 ;  /* 0x000000a800a57202 */ /* 0x000fe20000000f00 */
[----:B------:R-:W-:Y:S02]  /*134a0*/  FADD.FTZ R2, R200, R5 ;  /* 0x00000005c8027221 */ /* 0x000fe40000010000 */
[----:B------:R-:W-:Y:S01]  /*134b0*/  FADD.FTZ R6, R219, R6 ;  /* 0x00000006db067221 */ /* 0x000fe20000010000 */
[-C--:B----4-:R-:W-:Y:S03]  /*134c0*/  HMMA.16816.F32 R116, R24, R16.reuse, R116 ;  /* 0x000000101874723c */ /* 0x090fe60000001874 */
        /* <DEDUP_REMOVED lines=16> */
[----:B------:R-:W-:Y:S01]  /*135d0*/  FADD.FTZ R0, R45, R4 ;  /* 0x000000042d007221 */ /* 0x000fe20000010000 */
[----:B------:R1:W-:Y:S01]  /*135e0*/  STL [R1+0x18], R5 ;  /* 0x0000180501007387 */ /* 0x0003e20000100800 */
[----:B------:R-:W-:Y:S02]  /*135f0*/  FADD.FTZ R4, R171, R6 ;  /* 0x00000006ab047221 */ /* 0x000fe40000010000 */
[----:B------:R-:W-:Y:S02]  /*13600*/  FADD.FTZ R2, R46, R2 ;  /* 0x000000022e027221 */ /* 0x000fe40000010000 */
[----:B------:R-:W-:Y:S01]  /*13610*/  FADD.FTZ R4, R170, R4 ;  /* 0x00000004aa047221 */ /* 0x000fe20000010000 */
[----:B------:R-:W-:Y:S01]  /*13620*/  MOV R170, R3 ;  /* 0x0000000300aa7202 */ /* 0x000fe20000000f00 */
[----:B------:R-:W-:Y:S02]  /*13630*/  FADD.FTZ R2, R49, R2 ;  /* 0x0000000231027221 */ /* 0x000fe40000010000 */
[----:B------:R-:W-:Y:S01]  /*13640*/  FADD.FTZ R0, R23, R0 ;  /* 0x0000000017007221 */ /* 0x000fe20000010000 */
[----:B------:R1:W-:Y:S03]  /*13650*/  STL [R1+0x14], R4 ;  /* 0x0000140401007387 */ /* 0x0003e60000100800 */
[----:B------:R-:W-:Y:S01]  /*13660*/  FADD.FTZ R0, R50, R0 ;  /* 0x0000000032007221 */ /* 0x000fe20000010000 */
[----:B------:R1:W-:Y:S04]  /*13670*/  STL [R1+0x1c], R2 ;  /* 0x00001c0201007387 */ /* 0x0003e80000100800 */
[----:B------:R1:W-:Y:S01]  /*13680*/  STL [R1+0x20], R0 ;  /* 0x0000200001007387 */ /* 0x0003e20000100800 */
[----:B------:R-:W-:-:S05]  /*13690*/  @P0 BRA `(.L_x_1066) ;  /* 0xffffb8a000000947 */ /* 0x000fca000383ffff */
.L_x_1049:
[----:B-1----:R-:W2:Y:S04]  /*136a0*/  LDL.LU R0, [R1+0x18] ;  /* 0x0000180001007983 */ /* 0x002ea80000300800 */
[----:B------:R-:W3:Y:S04]  /*136b0*/  LDL.LU R4, [R1+0x14] ;  /* 0x0000140001047983 */ /* 0x000ee80000300800 */
[----:B------:R-:W4:Y:S04]  /*136c0*/  LDL.LU R5, [R1+0x1c] ;  /* 0x00001c0001057983 */ /* 0x000f280000300800 */
[----:B------:R-:W4:Y:S01]  /*136d0*/  LDL.LU R2, [R1+0x20] ;  /* 0x0000200001027983 */ /* 0x000f220000300800 */
[----:B------:R-:W-:-:S03]  /*136e0*/  PLOP3.LUT P0, PT, PT, PT, PT, 0x8, 0x0 ;  /* 0x000000000000781c */ /* 0x000fc60003f0e170 */
        /* <DEDUP_REMOVED lines=18> */
[----:B------:R-:W-:Y:S02]  /*13810*/  FSETP.NE.FTZ.AND P3, PT, R9, RZ, PT ;  /* 0x000000ff0900720b */ /* 0x000fe40003f75000 */
[----:B------:R-:W-:Y:S01]  /*13820*/  MOV R2, RZ ;  /* 0x000000ff00027202 */ /* 0x000fe20000000f00 */
[----:B----4-:R-:W-:Y:S01]  /*13830*/  FADD.FTZ R6, R5, R6 ;  /* 0x0000000605067221 */ /* 0x010fe20000010000 */
[----:B------:R-:W-:-:S05]  /*13840*/  FSETP.NE.FTZ.AND P2, PT, R7, RZ, PT ;  /* 0x000000ff0700720b */ /* 0x000fca0003f55000 */
[----:B------:R-:W1:Y:S01]  /*13850*/  @P4 MUFU.RCP R0, R11 ;  /* 0x0000000b00004308 */ /* 0x000e620000001000 */
[----:B------:R-:W-:-:S07]  /*13860*/  FSETP.NE.FTZ.AND P1, PT, R6, RZ, PT ;  /* 0x000000ff0600720b */ /* 0x000fce0003f35000 */
[----:B------:R-:W2:Y:S06]  /*13870*/  @P3 MUFU.RCP R4, R9 ;  /* 0x0000000900043308 */ /* 0x000eac0000001000 */
[----:B------:R-:W-:Y:S01]  /*13880*/  @P1 MOV R8, 0x3f317218 ;  /* 0x3f31721800081802 */ /* 0x000fe20000000f00 */
[C---:B-1----:R-:W-:Y:S01]  /*13890*/  FMUL.FTZ R176, R0.reuse, R176 ;  /* 0x000000b000b07220 */ /* 0x042fe20000410000 */
[----:B------:R-:W1:Y:S01]  /*138a0*/  @P2 MUFU.RCP R2, R7 ;  /* 0x0000000700022308 */ /* 0x000e620000001000 */
        /* <DEDUP_REMOVED lines=16> */
[C---:B------:R-:W-:Y:S01]  /*139b0*/  FMUL.FTZ R24, R0.reuse, R64 ;  /* 0x0000004000187220 */ /* 0x040fe20000410000 */
[----:B------:R-:W-:Y:S01]  /*139c0*/  MOV R64, 0xff800000 ;  /* 0xff80000000407802 */ /* 0x000fe20000000f00 */
[C---:B------:R-:W-:Y:S01]  /*139d0*/  FMUL.FTZ R42, R0.reuse, R65 ;  /* 0x00000041002a7220 */ /* 0x040fe20000410000 */
[----:B------:R-:W-:Y:S01]  /*139e0*/  MOV R65, 0xff800000 ;  /* 0xff80000000417802 */ /* 0x000fe20000000f00 */
[C---:B------:R-:W-:Y:S01]  /*139f0*/  FMUL.FTZ R28, R0.reuse, R68 ;  /* 0x00000044001c7220 */ /* 0x040fe20000410000 */
[----:B------:R-:W-:Y:S01]  /*13a00*/  MOV R68, 0xff800000 ;  /* 0xff80000000447802 */ /* 0x000fe20000000f00 */
        /* <DEDUP_REMOVED lines=15> */
[----:B------:R-:W-:Y:S01]  /*13b00*/  MOV R0, RZ ;  /* 0x000000ff00007202 */ /* 0x000fe20000000f00 */
[C---:B--2---:R-:W-:Y:S02]  /*13b10*/  FMUL.FTZ R15, R4.reuse, R54 ;  /* 0x00000036040f7220 */ /* 0x044fe40000410000 */
[----:B------:R-:W-:Y:S02]  /*13b20*/  FMUL.FTZ R44, R4, R55 ;  /* 0x00000037042c7220 */ /* 0x000fe40000410000 */
[C---:B-1----:R-:W-:Y:S01]  /*13b30*/  FMUL.FTZ R180, R2.reuse, R180 ;  /* 0x000000b402b47220 */ /* 0x042fe20000410000 */
[----:B------:R-:W1:Y:S01]  /*13b40*/  @P1 MUFU.RCP R0, R6 ;  /* 0x0000000600001308 */ /* 0x000e620000001000 */
[----:B------:R-:W-:-:S02]  /*13b50*/  FMUL.FTZ R181, R2, R181 ;  /* 0x000000b502b57220 */ /* 0x000fc40000410000 */
[C---:B------:R-:W-:Y:S02]  /*13b60*/  FMUL.FTZ R184, R2.reuse, R184 ;  /* 0x000000b802b87220 */ /* 0x040fe40000410000 */
[C---:B------:R-:W-:Y:S02]  /*13b70*/  FMUL.FTZ R185, R2.reuse, R185 ;  /* 0x000000b902b97220 */ /* 0x040fe40000410000 */
[C---:B------:R-:W-:Y:S01]  /*13b80*/  FMUL.FTZ R136, R2.reuse, R136 ;  /* 0x0000008802887220 */ /* 0x040fe20000410000 */
[----:B------:R-:W2:Y:S01]  /*13b90*/  @P1 MUFU.LG2 R6, R6 ;  /* 0x0000000600061308 */ /* 0x000ea20000000c00 */
        /* <DEDUP_REMOVED lines=41> */
[C---:B------:R-:W-:Y:S01]  /*13e30*/  FMUL.FTZ R41, R4.reuse, R67 ;  /* 0x0000004304297220 */ /* 0x040fe20000410000 */
[----:B------:R-:W-:Y:S01]  /*13e40*/  MOV R67, 0xff800000 ;  /* 0xff80000000437802 */ /* 0x000fe20000000f00 */
        /* <DEDUP_REMOVED lines=51> */
[----:B------:R-:W-:Y:S02]  /*14180*/  @P4 FMUL.FTZ R10, R4, c[0x0][0x2d0] ;  /* 0x0000b400040a4a20 */ /* 0x000fe40000410000 */
[----:B------:R-:W-:Y:S02]  /*14190*/  @P2 FMUL.FTZ R2, R0, c[0x0][0x2d0] ;  /* 0x0000b40000022a20 */ /* 0x000fe40000410000 */
[----:B------:R-:W-:Y:S02]  /*141a0*/  @P4 FMUL.FTZ R11, R11, 0.69314718246459960938 ;  /* 0x3f3172180b0b4820 */ /* 0x000fe40000410000 */
[----:B------:R-:W-:-:S02]  /*141b0*/  @P3 FMUL.FTZ R9, R9, 0.69314718246459960938 ;  /* 0x3f31721809093820 */ /* 0x000fc40000410000 */
[----:B------:R-:W-:Y:S02]  /*141c0*/  @P2 FMUL.FTZ R7, R7, 0.69314718246459960938 ;  /* 0x3f31721807072820 */ /* 0x000fe40000410000 */
[----:B--2---:R-:W-:Y:S02]  /*141d0*/  @P1 FMUL.FTZ R4, R6, 0.69314718246459960938 ;  /* 0x3f31721806041820 */ /* 0x004fe40000410000 */
[----:B------:R-:W-:Y:S02]  /*141e0*/  @P1 FMUL.FTZ R0, R8, c[0x0][0x2d0] ;  /* 0x0000b40008001a20 */ /* 0x000fe40000410000 */
[----:B------:R-:W-:Y:S02]  /*141f0*/  @P4 FFMA.FTZ R64, R10, R169, R11 ;  /* 0x000000a90a404223 */ /* 0x000fe4000001000b */
[----:B------:R-:W-:Y:S02]  /*14200*/  @P3 FFMA.FTZ R65, R5, R168, R9 ;  /* 0x000000a805413223 */ /* 0x000fe40000010009 */
[----:B------:R-:W-:-:S02]  /*14210*/  @P2 FFMA.FTZ R67, R2, R167, R7 ;  /* 0x000000a702432223 */ /* 0x000fc40000010007 */
[----:B------:R-:W-:Y:S02]  /*14220*/  @P1 FFMA.FTZ R68, R0, R3, R4 ;  /* 0x0000000300441223 */ /* 0x000fe40000010004 */
.L_x_991:
[----:B------:R-:W-:Y:S05]  /*14230*/  @P0 BRA `(.L_x_1067) ;  /* 0x00001c6000000947 */ /* 0x000fea0003800000 */
[----:B------:R-:W2:Y:S01]  /*14240*/  LDL R71, [R1+0x50] ;  /* 0x0000500001477983 */ /* 0x000ea20000100800 */
[----:B------:R-:W-:Y:S02]  /*14250*/  F2FP.PACK_AB R41, R41, R66 ;  /* 0x000000422929723e */ /* 0x000fe400000000ff */
[----:B------:R-:W-:Y:S01]  /*14260*/  F2FP.PACK_AB R62, R63, R62 ;  /* 0x0000003e3f3e723e */ /* 0x000fe200000000ff */
[----:B------:R-:W1:Y:S01]  /*14270*/  S2R R69, SR_TID.X ;  /* 0x0000000000457919 */ /* 0x000e620000002100 */
        /* <DEDUP_REMOVED lines=12> */
[----:B-1----:R-:W-:Y:S02]  /*14340*/  SHF.R.S32.HI R66, RZ, 0x1f, R69 ;  /* 0x0000001fff427819 */ /* 0x002fe40000011445 */
[----:B------:R-:W-:Y:S02]  /*14350*/  F2FP.PACK_AB R8, R145, R144 ;  /* 0x000000909108723e */ /* 0x000fe400000000ff */
[CC--:B------:R-:W-:Y:S02]  /*14360*/  LEA.HI R2, R66.reuse, R69.reuse, RZ, 0x2 ;  /* 0x0000004542027211 */ /* 0x0c0fe400078f10ff */
[----:B------:R-:W-:-:S02]  /*14370*/  LEA.HI R63, R66, R69, RZ, 0x5 ;  /* 0x00000045423f7211 */ /* 0x000fc400078f28ff */
[--C-:B------:R-:W-:Y:S02]  /*14380*/  SHF.R.S32.HI R4, RZ, 0x2, R2.reuse ;  /* 0x00000002ff047819 */ /* 0x100fe40000011402 */
[----:B------:R-:W-:Y:S02]  /*14390*/  SHF.R.S32.HI R0, RZ, 0x1f, R2 ;  /* 0x0000001fff007819 */ /* 0x000fe40000011402 */
[----:B------:R-:W-:Y:S02]  /*143a0*/  SHF.R.S32.HI R59, RZ, 0x5, R63 ;  /* 0x00000005ff3b7819 */ /* 0x000fe4000001143f */
[----:B------:R-:W-:Y:S02]  /*143b0*/  LEA.HI R0, R0, R4, RZ, 0x3 ;  /* 0x0000000400007211 */ /* 0x000fe400078f18ff */
[----:B------:R-:W-:Y:S02]  /*143c0*/  F2FP.PACK_AB R55, R55, R136 ;  /* 0x000000883737723e */ /* 0x000fe400000000ff */
[----:B------:R-:W-:-:S02]  /*143d0*/  LOP3.LUT R0, R0, 0xfffffff8, RZ, 0xc0, !PT ;  /* 0xfffffff800007812 */ /* 0x000fc400078ec0ff */
        /* <DEDUP_REMOVED lines=157> */
.L_x_1068:
        /* <DEDUP_REMOVED lines=151> */
.L_x_1070:
[----:B--234-:R-:W-:Y:S05]  /*15720*/  BSYNC B0 ;  /* 0x0000000000007941 */ /* 0x01cfea0003800000 */
.L_x_1069:
        /* <DEDUP_REMOVED lines=16> */
.L_x_1072:
[----:B------:R-:W-:Y:S05]  /*15830*/  BSYNC B0 ;  /* 0x0000000000007941 */ /* 0x000fea0003800000 */
.L_x_1071:
        /* <DEDUP_REMOVED lines=16> */
.L_x_1074:
[----:B------:R-:W-:Y:S05]  /*15940*/  BSYNC B0 ;  /* 0x0000000000007941 */ /* 0x000fea0003800000 */
.L_x_1073:
        /* <DEDUP_REMOVED lines=16> */
.L_x_1076:
[----:B------:R-:W-:Y:S05]  /*15a50*/  BSYNC B0 ;  /* 0x0000000000007941 */ /* 0x000fea0003800000 */
.L_x_1075:
        /* <DEDUP_REMOVED lines=16> */
.L_x_1078:
[----:B------:R-:W-:Y:S05]  /*15b60*/  BSYNC B0 ;  /* 0x0000000000007941 */ /* 0x000fea0003800000 */
.L_x_1077:
        /* <DEDUP_REMOVED lines=16> */
.L_x_1080:
[----:B------:R-:W-:Y:S05]  /*15c70*/  BSYNC B0 ;  /* 0x0000000000007941 */ /* 0x000fea0003800000 */
.L_x_1079:
        /* <DEDUP_REMOVED lines=16> */
.L_x_1082:
[----:B------:R-:W-:Y:S05]  /*15d80*/  BSYNC B0 ;  /* 0x0000000000007941 */ /* 0x000fea0003800000 */
.L_x_1081:
        /* <DEDUP_REMOVED lines=17> */
.L_x_1067:
        /* <DEDUP_REMOVED lines=19> */
.L_x_1083:
        /* <DEDUP_REMOVED lines=42> */
.L_x_1085:
[----:B------:R-:W-:Y:S05]  /*16270*/  BSYNC B0 ;  /* 0x0000000000007941 */ /* 0x000fea0003800000 */
.L_x_1084:
        /* <DEDUP_REMOVED lines=59> */
.L_x_1087:
[----:B------:R-:W-:Y:S05]  /*16630*/  BSYNC B0 ;  /* 0x0000000000007941 */ /* 0x000fea0003800000 */
.L_x_1086:
        /* <DEDUP_REMOVED lines=15> */
.L_x_1089:
[----:B------:R-:W-:Y:S05]  /*16730*/  BSYNC B0 ;  /* 0x0000000000007941 */ /* 0x000fea0003800000 */
.L_x_1088:
        /* <DEDUP_REMOVED lines=15> */
.L_x_1091:
[----:B------:R-:W-:Y:S05]  /*16830*/  BSYNC B0 ;  /* 0x0000000000007941 */ /* 0x000fea0003800000 */
.L_x_1090:
        /* <DEDUP_REMOVED lines=15> */
.L_x_1093:
[----:B------:R-:W-:Y:S05]  /*16930*/  BSYNC B0 ;  /* 0x0000000000007941 */ /* 0x000fea0003800000 */
.L_x_1092:
        /* <DEDUP_REMOVED lines=15> */
.L_x_1095:
[----:B------:R-:W-:Y:S05]  /*16a30*/  BSYNC B0 ;  /* 0x0000000000007941 */ /* 0x000fea0003800000 */
.L_x_1094:
        /* <DEDUP_REMOVED lines=15> */
.L_x_1097:
[----:B------:R-:W-:Y:S05]  /*16b30*/  BSYNC B0 ;  /* 0x0000000000007941 */ /* 0x000fea0003800000 */
.L_x_1096:
        /* <DEDUP_REMOVED lines=15> */
.L_x_1099:
[----:B------:R-:W-:Y:S05]  /*16c30*/  BSYNC B0 ;  /* 0x0000000000007941 */ /* 0x000fea0003800000 */
.L_x_1098:
        /* <DEDUP_REMOVED lines=16> */
.L_x_1100:
        /* <DEDUP_REMOVED lines=12> */
.L_x_1727:


//--------------------- .text._ZN7cutlass13device_kernelIN5flash19enable_sm80_to_sm89INS1_16FlashAttnFwdSm80INS1_25CollectiveMainloopFwdSm80ILi4ELi1ELb0EN4cute5tupleIJNS5_1CILi128EEENS7_ILi48EEES8_EEELi128ENS_6half_tEfNS_4arch4Sm80ELb0ELb1ELb0ELb1ELb0ELb1ELb1ELb0EEENS1_21CollectiveEpilogueFwdINS6_IJS8_S8_S9_EEENS6_IJNS7_ILi1EEESH_SH_EEESB_SD_Li128ELb1ELb1ELb0ELb0EEENS1_19SingleTileSchedulerILb1ELb0ELb1ELi128EEEEEEEEEvNT_6ParamsE --------------------------
	.section	.text._ZN7cutlass13device_kernelIN5flash19enable_sm80_to_sm89INS1_16FlashAttnFwdSm80INS1_25CollectiveMainloopFwdSm80ILi4ELi1ELb0EN4cute5tupleIJNS5_1CILi128EEENS7_ILi48EEES8_EEELi128ENS_6half_tEfNS_4arch4Sm80ELb0ELb1ELb0ELb1ELb0ELb1ELb1ELb0EEENS1_21CollectiveEpilogueFwdINS6_IJS8_S8_S9_EEENS6_IJNS7_ILi1EEESH_SH_EEESB_SD_Li128ELb1ELb1ELb0ELb0EEENS1_19SingleTileSchedulerILb1ELb0ELb1ELi128EEEEEEEEEvNT_6ParamsE,"ax",@progbits
	.sectioninfo	@"SHI_REGISTERS=255"
	.align	128
.text._ZN7cutlass13device_kernelIN5flash19enable_sm80_to_sm89INS1_16FlashAttnFwdSm80INS1_25CollectiveMainloopFwdSm80ILi4ELi1ELb0EN4cute5tupleIJNS5_1CILi128EEENS7_ILi48EEES8_EEELi128ENS_6half_tEfNS_4arch4Sm80ELb0ELb1ELb0ELb1ELb0ELb1ELb1ELb0EEENS1_21CollectiveEpilogueFwdINS6_IJS8_S8_S9_EEENS6_IJNS7_ILi1EEESH_SH_EEESB_SD_Li128ELb1ELb1ELb0ELb0EEENS1_19SingleTileSchedulerILb1ELb0ELb1ELi128EEEEEEEEEvNT_6ParamsE:
        .type           _ZN7cutlass13device_kernelIN5flash19enable_sm80_to_sm89INS1_16FlashAttnFwdSm80INS1_25CollectiveMainloopFwdSm80ILi4ELi1ELb0EN4cute5tupleIJNS5_1CILi128EEENS7_ILi48EEES8_EEELi128ENS_6half_tEfNS_4arch4Sm80ELb0ELb1ELb0ELb1ELb0ELb1ELb1ELb0EEENS1_21CollectiveEpilogueFwdINS6_IJS8_S8_S9_EEENS6_IJNS7_ILi1EEESH_SH_EEESB_SD_Li128ELb1ELb1ELb0ELb0EEENS1_19SingleTileSchedulerILb1ELb0ELb1ELi128EEEEEEEEEvNT_6ParamsE,@function
        .size           _ZN7cutlass13device_kernelIN5flash19enable_sm80_to_sm89INS1_16FlashAttnFwdSm80INS1_25CollectiveMainloopFwdSm80ILi4ELi1ELb0EN4cute5tupleIJNS5_1CILi128EEENS7_ILi48EEES8_EEELi128ENS_6half_tEfNS_4arch4Sm80ELb0ELb1ELb0ELb1ELb0ELb1ELb1ELb0EEENS1_21CollectiveEpilogueFwdINS6_IJS8_S8_S9_EEENS6_IJNS7_ILi1EEESH_SH_EEESB_SD_Li128ELb1ELb1ELb0ELb0EEENS1_19SingleTileSchedulerILb1ELb0ELb1ELi128EEEEEEEEEvNT_6ParamsE,(.L_x_1728 - _ZN7cutlass13device_kernelIN5flash19enable_sm80_to_sm89INS1_16FlashAttnFwdSm80INS1_25CollectiveMainloopFwdSm80ILi4ELi1ELb0EN4cute5tupleIJNS5_1CILi128EEENS7_ILi48EEES8_EEELi128ENS_6half_tEfNS_4arch4Sm80ELb0ELb1ELb0ELb1ELb0ELb1ELb1ELb0EEENS1_21CollectiveEpilogueFwdINS6_IJS8_S8_S9_EEENS6_IJNS7_ILi1EEESH_SH_EEESB_SD_Li128ELb1ELb1ELb0ELb0EEENS1_19SingleTileSchedulerILb1ELb0ELb1ELi128EEEEEEEEEvNT_6ParamsE)
        .other          _ZN7cutlass13device_kernelIN5flash19enable_sm80_to_sm89INS1_16FlashAttnFwdSm80INS1_25CollectiveMainloopFwdSm80ILi4ELi1ELb0EN4cute5tupleIJNS5_1CILi128EEENS7_ILi48EEES8_EEELi128ENS_6half_tEfNS_4arch4Sm80ELb0ELb1ELb0ELb1ELb0ELb1ELb1ELb0EEENS1_21CollectiveEpilogueFwdINS6_IJS8_S8_S9_EEENS6_IJNS7_ILi1EEESH_SH_EEESB_SD_Li128ELb1ELb1ELb0ELb0EEENS1_19SingleTileSchedulerILb1ELb0ELb1ELi128EEEEEEEEEvNT_6ParamsE,@"STO_CUDA_ENTRY STV_DEFAULT"
_ZN7cutlass13device_kernelIN5flash19enable_sm80_to_sm89INS1_16FlashAttnFwdSm80INS1_25CollectiveMainloopFwdSm80ILi4ELi1ELb0EN4cute5tupleIJNS5_1CILi128EEENS7_ILi48EEES8_EEELi128ENS_6half_tEfNS_4arch4Sm80ELb0ELb1ELb0ELb1ELb0ELb1ELb1ELb0EEENS1_21CollectiveEpilogueFwdINS6_IJS8_S8_S9_EEENS6_IJNS7_ILi1EEESH_SH_EEESB_SD_Li128ELb1ELb1ELb0ELb0EEENS1_19SingleTileSchedulerILb1ELb0ELb1ELi128EEEEEEEEEvNT_6ParamsE:
        /* <DEDUP_REMOVED lines=17> */
.L_x_1102:
        /* <DEDUP_REMOVED lines=8> */
.L_x_1104:
[----:B------:R-:W-:-:S04]  /*0190*/  MOV R0, c[0x0][0x54c] ;  /* 0x0001530000007a02 */ /* 0x000fc80000000f00 */
.L_x_1103:
[----:B------:R-:W-:Y:S01]  /*01a0*/  USHF.L.U32 UR4, UR4, 0x7, URZ ;  /* 0x0000000704047899 */ /* 0x000fe2000800063f */
[----:B-----5:R-:W-:-:S05]  /*01b0*/  IMAD R0, R0, c[0x0][0x548], RZ ;  /* 0x0001520000007a24 */ /* 0x020fca00078e02ff */
[----:B------:R-:W-:-:S04]  /*01c0*/  MOV R12, UR4 ;  /* 0x00000004000c7c02 */ /* 0x000fc80008000f00 */
[----:B------:R-:W-:-:S04]  /*01d0*/  ISETP.GE.AND P0, PT, R12, R0, PT ;  /* 0x000000000c00720c */ /* 0x000fc80003f06270 */
[----:B------:R-:W-:-:S05]  /*01e0*/  SEL R0, R5, 0xffffffff, !P0 ;  /* 0xffffffff05007807 */ /* 0x000fca0004000000 */
[----:B------:R2:W-:Y:S01]  /*01f0*/  STL [R1+0x44], R0 ;  /* 0x0000440001007387 */ /* 0x0005e20000100800 */
[----:B------:R-:W-:Y:S05]  /*0200*/  BRA `(.L_x_1105) ;  /* 0x0000014000007947 */ /* 0x000fea0003800000 */
.L_x_1101:
[----:B------:R-:W-:-:S04]  /*0210*/  ISETP.NE.U32.AND P0, PT, RZ, c[0x0][0x568], PT ;  /* 0x00015a00ff007a0c */ /* 0x000fc80003f05070 */
[----:B------:R-:W-:-:S13]  /*0220*/  ISETP.NE.AND.EX P0, PT, RZ, c[0x0][0x56c], PT, P0 ;  /* 0x00015b00ff007a0c */ /* 0x000fda0003f05300 */
[----:B------:R-:W-:Y:S05]  /*0230*/  @!P0 BRA `(.L_x_1106) ;  /* 0x0000002000008947 */ /* 0x000fea0003800000 */
[----:B------:R1:W5:Y:S01]  /*0240*/  LDG.E R0, [R2.64] ;  /* 0x0000000e02007981 */ /* 0x000362000c1e1900 */
[----:B------:R-:W-:Y:S05]  /*0250*/  BRA `(.L_x_1107) ;  /* 0x0000009000007947 */ /* 0x000fea0003800000 */
.L_x_1106:
        /* <DEDUP_REMOVED lines=8> */
.L_x_1108:
[----:B------:R-:W-:-:S04]  /*02e0*/  MOV R0, c[0x0][0x54c] ;  /* 0x0001530000007a02 */ /* 0x000fc80000000f00 */
.L_x_1107:
[----:B------:R-:W-:Y:S01]  /*02f0*/  USHF.L.U32 UR4, UR4, 0x7, URZ ;  /* 0x0000000704047899 */ /* 0x000fe2000800063f */
[----:B-----5:R-:W-:-:S05]  /*0300*/  IMAD R0, R0, c[0x0][0x548], RZ ;  /* 0x0001520000007a24 */ /* 0x020fca00078e02ff */
[----:B------:R-:W-:-:S04]  /*0310*/  MOV R12, UR4 ;  /* 0x00000004000c7c02 */ /* 0x000fc80008000f00 */
[----:B------:R-:W-:-:S04]  /*0320*/  ISETP.GE.AND P0, PT, R12, R0, PT ;  /* 0x000000000c00720c */ /* 0x000fc80003f06270 */
[----:B------:R-:W-:-:S05]  /*0330*/  SEL R0, R5, 0xffffffff, !P0 ;  /* 0xffffffff05007807 */ /* 0x000fca0004000000 */
[----:B------:R2:W-:Y:S04]  /*0340*/  STL [R1+0x44], R0 ;  /* 0x0000440001007387 */ /* 0x0005e80000100800 */
.L_x_1105:
[----:B------:R-:W3:Y:S02]  /*0350*/  LDL R14, [R1+0x44] ;  /* 0x00004400010e7983 */ /* 0x000ee40000100800 */
[----:B---3--:R-:W-:-:S13]  /*0360*/  ISETP.GE.AND P0, PT, R14, RZ, PT ;  /* 0x000000ff0e00720c */ /* 0x008fda0003f06270 */
[----:B------:R-:W-:Y:S05]  /*0370*/  @!P0 EXIT ;  /* 0x000000000000894d */ /* 0x000fea0003800000 */
[----:B------:R-:W-:Y:S01]  /*0380*/  ISETP.NE.U32.AND P0, PT, RZ, c[0x0][0x370], PT ;  /* 0x0000dc00ff007a0c */ /* 0x000fe20003f05070 */
[----:B--2---:R-:W-:Y:S01]  /*0390*/  IMAD.MOV.U32 R0, RZ, RZ, c[0x0][0x168] ;  /* 0x00005a00ff007624 */ /* 0x004fe200078e00ff */
[----:B------:R-:W-:Y:S01]  /*03a0*/  ISETP.NE.U32.AND P1, PT, RZ, c[0x0][0x360], PT ;  /* 0x0000d800ff007a0c */ /* 0x000fe20003f25070 */
[----:B------:R-:W-:Y:S01]  /*03b0*/  CS2R R154, SRZ ;  /* 0x00000000009a7805 */ /* 0x000fe2000001ff00 */
        /* <DEDUP_REMOVED lines=11> */
[----:B-1----:R-:W-:Y:S01]  /*0470*/  IMAD.WIDE R2, R14, R139, c[0x0][0x358] ;  /* 0x0000d6000e027625 */ /* 0x002fe200078e028b */
[----:B------:R-:W-:-:S03]  /*0480*/  ISETP.NE.AND.EX P3, PT, RZ, c[0x0][0x35c], PT, P3 ;  /* 0x0000d700ff007a0c */ /* 0x000fc60003f65330 */
[CC--:B------:R-:W-:Y:S01]  /*0490*/  @P0 IMAD.WIDE R8, R14.reuse, R139.reuse, c[0x0][0x360] ;  /* 0x0000d8000e080625 */ /* 0x0c0fe200078e028b */
[----:B------:R-:W1:Y:S03]  /*04a0*/  S2R R16, SR_CTAID.Y ;  /* 0x0000000000107919 */ /* 0x000e660000002600 */
[----:B------:R-:W-:Y:S01]  /*04b0*/  @P2 IMAD.WIDE R10, R14, R139, c[0x0][0x370] ;  /* 0x0000dc000e0a2625 */ /* 0x000fe200078e028b */
[----:B------:R-:W2:Y:S04]  /*04c0*/  @P0 LDG.E R0, [R8.64] ;  /* 0x0000000e08000981 */ /* 0x000ea8000c1e1900 */
[----:B------:R3:W5:Y:S04]  /*04d0*/  @P1 LDG.E R151, [R6.64] ;  /* 0x0000000e06971981 */ /* 0x000768000c1e1900 */
[----:B------:R3:W5:Y:S04]  /*04e0*/  @P4 LDG.E R154, [R4.64] ;  /* 0x0000000e049a4981 */ /* 0x000768000c1e1900 */
[----:B------:R3:W5:Y:S04]  /*04f0*/  @P3 LDG.E R13, [R2.64] ;  /* 0x0000000e020d3981 */ /* 0x000768000c1e1900 */
[----:B------:R4:W5:Y:S01]  /*0500*/  @P2 LDG.E R155, [R10.64] ;  /* 0x0000000e0a9b2981 */ /* 0x000962000c1e1900 */
[----:B-1----:R-:W-:Y:S01]  /*0510*/  SHF.R.S32.HI R192, RZ, 0x1f, R16 ;  /* 0x0000001fffc07819 */ /* 0x002fe20000011410 */
[----:B----4-:R-:W-:-:S02]  /*0520*/  IMAD.MOV.U32 R10, RZ, RZ, c[0x0][0x1d0] ;  /* 0x00007400ff0a7624 */ /* 0x010fc400078e00ff */
[----:B--2---:R1:W-:Y:S01]  /*0530*/  STL [R1+0x34], R0 ;  /* 0x0000340001007387 */ /* 0x0043e20000100800 */
[----:B------:R-:W-:Y:S02]  /*0540*/  IMAD.MOV.U32 R9, RZ, RZ, R0 ;  /* 0x000000ffff097224 */ /* 0x000fe400078e0000 */
[----:B-1----:R-:W-:Y:S01]  /*0550*/  IMAD.MOV.U32 R0, RZ, RZ, c[0x0][0x228] ;  /* 0x00008a00ff007624 */ /* 0x002fe200078e00ff */
[----:B------:R-:W-:Y:S05]  /*0560*/  @P0 BRA `(.L_x_1109) ;  /* 0x0000005000000947 */ /* 0x000fea0003800000 */
[----:B---3--:R-:W-:Y:S05]  /*0570*/  @!P1 BRA `(.L_x_1109) ;  /* 0x0000004000009947 */ /* 0x008fea0003800000 */
[----:B------:R1:W2:Y:S04]  /*0580*/  LDG.E R8, [R6.64] ;  /* 0x0000000e06087981 */ /* 0x0002a8000c1e1900 */
[----:B-1----:R-:W2:Y:S02]  /*0590*/  LDG.E R6, [R6.64+0x4] ;  /* 0x0000040e06067981 */ /* 0x002ea4000c1e1900 */
[----:B--2---:R-:W-:-:S05]  /*05a0*/  IADD3 R9, -R8, R6, RZ ;  /* 0x0000000608097210 */ /* 0x004fca0007ffe1ff */
[----:B------:R1:W-:Y:S02]  /*05b0*/  STL [R1+0x34], R9 ;  /* 0x0000340901007387 */ /* 0x0003e40000100800 */
.L_x_1109:
[----:B---3--:R-:W-:-:S04]  /*05c0*/  ISETP.NE.U32.AND P0, PT, RZ, c[0x0][0x368], PT ;  /* 0x0000da00ff007a0c */ /* 0x008fc80003f05070 */
[----:B------:R-:W-:-:S13]  /*05d0*/  ISETP.NE.AND.EX P0, PT, RZ, c[0x0][0x36c], PT, P0 ;  /* 0x0000db00ff007a0c */ /* 0x000fda0003f05300 */
[----:B------:R-:W-:Y:S05]  /*05e0*/  @!P0 BRA `(.L_x_1110) ;  /* 0x0000003000008947 */ /* 0x000fea0003800000 */
[----:B------:R-:W-:-:S05]  /*05f0*/  IMAD.WIDE R4, R14, R139, c[0x0][0x368] ;  /* 0x0000da000e047625 */ /* 0x000fca00078e028b */
[----:B------:R2:W5:Y:S01]  /*0600*/  LDG.E R10, [R4.64] ;  /* 0x0000000e040a7981 */ /* 0x000562000c1e1900 */
[----:B------:R-:W-:Y:S05]  /*0610*/  BRA `(.L_x_1111) ;  /* 0x0000004000007947 */ /* 0x000fea0003800000 */
.L_x_1110:
[----:B------:R-:W-:Y:S05]  /*0620*/  @!P4 BRA `(.L_x_1111) ;  /* 0x000000300000c947 */ /* 0x000fea0003800000 */
[----:B------:R2:W3:Y:S04]  /*0630*/  LDG.E R6, [R4.64] ;  /* 0x0000000e04067981 */ /* 0x0004e8000c1e1900 */
[----:B--2---:R-:W3:Y:S02]  /*0640*/  LDG.E R4, [R4.64+0x4] ;  /* 0x0000040e04047981 */ /* 0x004ee4000c1e1900 */
[----:B---3--:R-:W-:Y:S02]  /*0650*/  IADD3 R10, -R6, R4, RZ ;  /* 0x00000004060a7210 */ /* 0x008fe40007ffe1ff */
.L_x_1111:
[----:B------:R-:W3:Y:S04]  /*0660*/  LDL.LU R15, [R1+0x38] ;  /* 0x00003800010f7983 */ /* 0x000ee80000300800 */
[----:B--2---:R2:W4:Y:S04]  /*0670*/  @P3 LDG.E R5, [R2.64] ;  /* 0x0000000e02053981 */ /* 0x004528000c1e1900 */
[----:B------:R2:W4:Y:S01]  /*0680*/  @P3 LDG.E R4, [R2.64+0x4] ;  /* 0x0000040e02043981 */ /* 0x000522000c1e1900 */
[----:B------:R-:W-:Y:S01]  /*0690*/  IMAD.MOV.U32 R6, RZ, RZ, c[0x0][0x2c4] ;  /* 0x0000b100ff067624 */ /* 0x000fe200078e00ff */
[----:B------:R-:W-:Y:S01]  /*06a0*/  ISETP.NE.U32.AND P0, PT, RZ, c[0x0][0x378], PT ;  /* 0x0000de00ff007a0c */ /* 0x000fe20003f05070 */
[----:B------:R-:W-:-:S02]  /*06b0*/  IMAD.MOV.U32 R7, RZ, RZ, c[0x0][0x32c] ;  /* 0x0000cb00ff077624 */ /* 0x000fc400078e00ff */
[----:B-----5:R-:W-:Y:S01]  /*06c0*/  IMAD.MOV.U32 R137, RZ, RZ, R10 ;  /* 0x000000ffff897224 */ /* 0x020fe200078e000a */
[----:B------:R-:W-:Y:S02]  /*06d0*/  ISETP.NE.AND P2, PT, R6, 0x1, PT ;  /* 0x000000010600780c */ /* 0x000fe40003f45270 */
[----:B------:R-:W-:Y:S02]  /*06e0*/  ISETP.NE.AND.EX P0, PT, RZ, c[0x0][0x37c], PT, P0 ;  /* 0x0000df00ff007a0c */ /* 0x000fe40003f05300 */
[----:B------:R-:W-:Y:S01]  /*06f0*/  ISETP.GE.AND P1, PT, R7, 0x1, PT ;  /* 0x000000010700780c */ /* 0x000fe20003f26270 */
[----:B------:R-:W-:Y:S02]  /*0700*/  IMAD.IADD R6, R10, 0x1, -R155 ;  /* 0x000000010a067824 */ /* 0x000fe400078e0a9b */
[----:B------:R-:W-:-:S05]  /*0710*/  IMAD.MOV.U32 R11, RZ, RZ, R12 ;  /* 0x000000ffff0b7224 */ /* 0x000fca00078e000c */
[----:B------:R1:W-:Y:S03]  /*0720*/  STL [R1+0x18], R11 ;  /* 0x0000180b01007387 */ /* 0x0003e60000100800 */
[----:B--2---:R-:W-:-:S05]  /*0730*/  @P0 IMAD.WIDE R2, R14, R139, c[0x0][0x378] ;  /* 0x0000de000e020625 */ /* 0x004fca00078e028b */
[----:B------:R2:W5:Y:S02]  /*0740*/  @P0 LDG.E R137, [R2.64] ;  /* 0x0000000e02890981 */ /* 0x000564000c1e1900 */
[----:B--2---:R-:W-:-:S05]  /*0750*/  @P2 IADD3 R2, R11, 0x7f, RZ ;  /* 0x0000007f0b022810 */ /* 0x004fca0007ffe0ff */
[----:B------:R-:W-:Y:S01]  /*0760*/  @P2 IMAD.HI.U32 R3, R2, c[0x0][0x2c8], RZ ;  /* 0x0000b20002032a27 */ /* 0x000fe200078e00ff */
[----:B------:R-:W-:-:S04]  /*0770*/  IADD3 R2, R12, 0x7f, RZ ;  /* 0x0000007f0c027810 */ /* 0x000fc80007ffe0ff */
[----:B------:R-:W-:Y:S02]  /*0780*/  @P2 SHF.R.U32.HI R2, RZ, c[0x0][0x2cc], R3 ;  /* 0x0000b300ff022a19 */ /* 0x000fe40000011603 */
[----:B---3--:R-:W-:-:S04]  /*0790*/  LOP3.LUT R15, R15, 0xfffffdff, RZ, 0xc0, !PT ;  /* 0xfffffdff0f0f7812 */ /* 0x008fc800078ec0ff */
[----:B------:R-:W-:Y:S01]  /*07a0*/  @P2 LOP3.LUT R15, R15, 0x200, RZ, 0xfc, !PT ;  /* 0x000002000f0f2812 */ /* 0x000fe200078efcff */
[----:B----4-:R-:W-:-:S03]  /*07b0*/  @P3 IMAD.IADD R0, R4, 0x1, -R5 ;  /* 0x0000000104003824 */ /* 0x010fc600078e0a05 */
[----:B------:R-:W-:Y:S01]  /*07c0*/  LOP3.LUT R15, R15, 0xfffffeff, RZ, 0xc0, !PT ;  /* 0xfffffeff0f0f7812 */ /* 0x000fe200078ec0ff */
[----:B------:R-:W-:-:S03]  /*07d0*/  IMAD.IADD R8, R6, 0x1, R0 ;  /* 0x0000000106087824 */ /* 0x000fc600078e0200 */
[----:B------:R-:W-:Y:S02]  /*07e0*/  @P1 LOP3.LUT R15, R15, 0x100, RZ, 0xfc, !PT ;  /* 0x000001000f0f1812 */ /* 0x000fe400078efcff */
[----:B------:R1:W-:Y:S01]  /*07f0*/  STL [R1+0x30], R8 ;  /* 0x0000300801007387 */ /* 0x0003e20000100800 */
[----:B------:R-:W-:-:S03]  /*0800*/  IADD3 R166, R8, 0x1, -R9 ;  /* 0x0000000108a67810 */ /* 0x000fc60007ffe809 */
[----:B------:R1:W-:Y:S02]  /*0810*/  STL [R1+0x38], R15 ;  /* 0x0000380f01007387 */ /* 0x0003e40000100800 */
        /* <DEDUP_REMOVED lines=12> */
.L_x_1113:
[----:B------:R-:W-:-:S13]  /*08e0*/  ISETP.NE.AND P0, PT, R7, 0x1, PT ;  /* 0x000000010700780c */ /* 0x000fda0003f05270 */
[----:B------:R-:W-:-:S05]  /*08f0*/  @P0 IMAD.HI.U32 R2, R3, c[0x0][0x330], RZ ;  /* 0x0000cc0003020a27 */ /* 0x000fca00078e00ff */
[----:B------:R-:W-:-:S05]  /*0900*/  @P0 SHF.R.U32.HI R3, RZ, c[0x0][0x334], R2 ;  /* 0x0000cd00ff030a19 */ /* 0x000fca0000011602 */
.L_x_1114:
[----:B------:R-:W-:-:S05]  /*0910*/  IMAD R3, R3, R7, c[0x0][0x32c] ;  /* 0x0000cb0003037624 */ /* 0x000fca00078e0207 */
[----:B------:R-:W-:Y:S02]  /*0920*/  IMNMX R5, R5, R3, PT ;  /* 0x0000000305057217 */ /* 0x000fe40003800200 */
.L_x_1112:
[C---:B------:R-:W-:Y:S01]  /*0930*/  IADD3 R3, R8.reuse, 0x2f, RZ ;  /* 0x0000002f08037810 */ /* 0x040fe20007ffe0ff */
[----:B-1----:R-:W-:Y:S02]  /*0940*/  IMAD.IADD R8, R8, 0x1, -R9 ;  /* 0x0000000108087824 */ /* 0x002fe400078e0a09 */
[----:B------:R-:W-:-:S03]  /*0950*/  @P2 IMAD.HI.U32 R4, R11, c[0x0][0x2c8], RZ ;  /* 0x0000b2000b042a27 */ /* 0x000fc600078e00ff */
[----:B------:R1:W-:Y:S01]  /*0960*/  STL [R1+0x68], R8 ;  /* 0x0000680801007387 */ /* 0x0003e20000100800 */
[----:B------:R-:W-:Y:S01]  /*0970*/  IMAD.MOV.U32 R2, RZ, RZ, R11 ;  /* 0x000000ffff027224 */ /* 0x000fe200078e000b */
[----:B------:R-:W-:Y:S01]  /*0980*/  @P2 SHF.R.U32.HI R2, RZ, c[0x0][0x2cc], R4 ;  /* 0x0000b300ff022a19 */ /* 0x000fe20000011604 */
[----:B------:R-:W-:-:S04]  /*0990*/  IMAD.HI R3, R3, 0x2aaaaaab, RZ ;  /* 0x2aaaaaab03037827 */ /* 0x000fc800078e02ff */
[----:B------:R-:W-:Y:S01]  /*09a0*/  IMAD.IADD R2, R8, 0x1, R2 ;  /* 0x0000000108027824 */ /* 0x000fe200078e0202 */
[----:B------:R-:W-:-:S04]  /*09b0*/  SHF.R.U32.HI R4, RZ, 0x1f, R3 ;  /* 0x0000001fff047819 */ /* 0x000fc80000011603 */
[----:B------:R-:W-:Y:S02]  /*09c0*/  LEA.HI.SX32 R167, R3, R4, 0x1d ;  /* 0x0000000403a77211 */ /* 0x000fe400078feaff */
        /* <DEDUP_REMOVED lines=10> */
.L_x_1116:
[----:B------:R-:W-:-:S13]  /*0a70*/  ISETP.NE.AND P0, PT, R7, 0x1, PT ;  /* 0x000000010700780c */ /* 0x000fda0003f05270 */
[----:B------:R-:W-:-:S05]  /*0a80*/  @P0 IMAD.HI.U32 R3, R2, c[0x0][0x330], RZ ;  /* 0x0000cc0002030a27 */ /* 0x000fca00078e00ff */
[----:B------:R-:W-:-:S05]  /*0a90*/  @P0 SHF.R.U32.HI R2, RZ, c[0x0][0x334], R3 ;  /* 0x0000cd00ff020a19 */ /* 0x000fca0000011603 */
.L_x_1117:
[----:B------:R-:W-:-:S05]  /*0aa0*/  IMAD R2, R2, c[0x0][0x32c], RZ ;  /* 0x0000cb0002027a24 */ /* 0x000fca00078e02ff */
[----:B------:R-:W-:-:S04]  /*0ab0*/  IMNMX R4, R4, R2, !PT ;  /* 0x0000000204047217 */ /* 0x000fc80007800200 */
.L_x_1115:
        /* <DEDUP_REMOVED lines=12> */
[----:B------:R-:W-:-:S03]  /*0b80*/  IMNMX R2, R2, R0, PT ;  /* 0x0000000002027217 */ /* 0x000fc60003800200 */
[----:B------:R-:W-:Y:S01]  /*0b90*/  IMAD.WIDE.U32 R4, R3, -0x55555555, RZ ;  /* 0xaaaaaaab03047825 */ /* 0x000fe200078e00ff */
[----:B------:R-:W-:-:S04]  /*0ba0*/  ISETP.GT.AND P0, PT, R2, R3, PT ;  /* 0x000000030200720c */ /* 0x000fc80003f04270 */
[----:B------:R-:W-:-:S05]  /*0bb0*/  SHF.R.U32.HI R131, RZ, 0x5, R5 ;  /* 0x00000005ff837819 */ /* 0x000fca0000011605 */
[----:B------:R-:W-:-:S04]  /*0bc0*/  IMAD.MOV.U32 R5, RZ, RZ, R131 ;  /* 0x000000ffff057224 */ /* 0x000fc800078e0083 */
[----:B------:R-:W-:-:S05]  /*0bd0*/  @P0 IADD3 R2, R2, 0x2f, RZ ;  /* 0x0000002f02020810 */ /* 0x000fca0007ffe0ff */
[----:B------:R-:W-:-:S05]  /*0be0*/  @P0 IMAD.HI R2, R2, 0x2aaaaaab, RZ ;  /* 0x2aaaaaab02020827 */ /* 0x000fca00078e02ff */
[----:B------:R-:W-:-:S04]  /*0bf0*/  @P0 SHF.R.U32.HI R3, RZ, 0x1f, R2 ;  /* 0x0000001fff030819 */ /* 0x000fc80000011602 */
[----:B------:R-:W-:-:S04]  /*0c00*/  @P0 LEA.HI.SX32 R5, R2, R3, 0x1d ;  /* 0x0000000302050211 */ /* 0x000fc800078feaff */
[----:B------:R-:W-:-:S13]  /*0c10*/  ISETP.GT.AND P0, PT, R5, R131, PT ;  /* 0x000000830500720c */ /* 0x000fda0003f04270 */
[----:B------:R-:W-:Y:S05]  /*0c20*/  @!P0 BRA `(.L_x_1118) ;  /* 0x000055e000008947 */ /* 0x000fea0003800000 */
[----:B------:R-:W-:-:S04]  /*0c30*/  ISETP.NE.U32.AND P0, PT, RZ, c[0x0][0x340], PT ;  /* 0x0000d000ff007a0c */ /* 0x000fc80003f05070 */
[----:B------:R-:W-:-:S13]  /*0c40*/  ISETP.NE.AND.EX P0, PT, RZ, c[0x0][0x344], PT, P0 ;  /* 0x0000d100ff007a0c */ /* 0x000fda0003f05300 */
[----:B------:R-:W-:-:S05]  /*0c50*/  @P0 IMAD.WIDE R2, R14, R139, c[0x0][0x340] ;  /* 0x0000d0000e020625 */ /* 0x000fca00078e028b */
[----:B------:R2:W3:Y:S01]  /*0c60*/  @P0 LDG.E R9, [R2.64] ;  /* 0x0000000e02090981 */ /* 0x0004e2000c1e1900 */
[----:B------:R-:W-:Y:S01]  /*0c70*/  SHF.R.S32.HI R11, RZ, 0x1f, R191 ;  /* 0x0000001fff0b7819 */ /* 0x000fe200000114bf */
[----:B------:R-:W-:Y:S01]  /*0c80*/  IMAD R7, R192, c[0x0][0x240], RZ ;  /* 0x00009000c0077a24 */ /* 0x000fe200078e02ff */
[----:B------:R-:W-:Y:S01]  /*0c90*/  MOV R142, 0x30 ;  /* 0x00000030008e7802 */ /* 0x000fe20000000f00 */
[----:B------:R-:W-:Y:S01]  /*0ca0*/  IMAD.MOV.U32 R175, RZ, RZ, c[0x0][0x27c] ;  /* 0x00009f00ffaf7624 */ /* 0x000fe200078e00ff */
[----:B------:R-:W-:Y:S01]  /*0cb0*/  IADD3 R36, R5, -0x1, RZ ;  /* 0xffffffff05247810 */ /* 0x000fe20007ffe0ff */
[----:B------:R-:W-:Y:S01]  /*0cc0*/  IMAD R7, R16, c[0x0][0x244], R7 ;  /* 0x0000910010077a24 */ /* 0x000fe200078e0207 */
[----:B------:R-:W-:Y:S01]  /*0cd0*/  SHF.R.S32.HI R6, RZ, 0x1f, R14 ;  /* 0x0000001fff067819 */ /* 0x000fe2000001140e */
[C---:B------:R-:W-:Y:S01]  /*0ce0*/  IMAD R168, R142.reuse, c[0x0][0x23c], RZ ;  /* 0x00008f008ea87a24 */ /* 0x040fe200078e02ff */
[----:B-1----:R-:W-:Y:S01]  /*0cf0*/  SHF.R.S32.HI R8, RZ, 0x1f, R36 ;  /* 0x0000001fff087819 */ /* 0x002fe20000011424 */
[----:B------:R-:W-:Y:S01]  /*0d00*/  IMAD.WIDE.U32 R146, R142, c[0x0][0x238], RZ ;  /* 0x00008e008e927a25 */ /* 0x000fe200078e00ff */
[----:B------:R-:W-:Y:S01]  /*0d10*/  SEL R27, R6, RZ, !P3 ;  /* 0x000000ff061b7207 */ /* 0x000fe20005800000 */
[----:B------:R-:W-:Y:S01]  /*0d20*/  ULDC.U8 UR4, c[0x0][0x298] ;  /* 0x0000a60000047ab9 */ /* 0x000fe20000000000 */
[----:B------:R-:W-:Y:S01]  /*0d30*/  SEL R92, R14, RZ, !P3 ;  /* 0x000000ff0e5c7207 */ /* 0x000fe20005800000 */
[----:B------:R-:W-:Y:S01]  /*0d40*/  IMAD.IADD R168, R147, 0x1, R168 ;  /* 0x0000000193a87824 */ /* 0x000fe200078e02a8 */
[----:B------:R-:W-:Y:S01]  /*0d50*/  MOV R171, c[0x0][0x280] ;  /* 0x0000a00000ab7a02 */ /* 0x000fe20000000f00 */
[----:B------:R-:W-:-:S02]  /*0d60*/  IMAD.MOV.U32 R138, RZ, RZ, c[0x0][0x238] ;  /* 0x00008e00ff8a7624 */ /* 0x000fc400078e00ff */
[----:B------:R-:W-:Y:S01]  /*0d70*/  IMAD.IADD R31, R154, 0x1, R10 ;  /* 0x000000019a1f7824 */ /* 0x000fe200078e020a */
[----:B------:R-:W-:Y:S01]  /*0d80*/  SHF.L.U64.HI R149, R171, R139, c[0x0][0x284] ;  /* 0x0000a100ab957619 */ /* 0x000fe2000001028b */
[----:B------:R-:W-:Y:S01]  /*0d90*/  IMAD R25, R192, c[0x0][0x210], RZ ;  /* 0x00008400c0197a24 */ /* 0x000fe200078e02ff */
[----:B------:R-:W-:Y:S01]  /*0da0*/  SHF.L.U32 R156, R138, 0x5, RZ ;  /* 0x000000058a9c7819 */ /* 0x000fe200000006ff */
[----:B------:R-:W-:Y:S01]  /*0db0*/  IMAD.MOV.U32 R148, RZ, RZ, 0x5 ;  /* 0x00000005ff947424 */ /* 0x000fe200078e00ff */
[----:B------:R-:W-:Y:S01]  /*0dc0*/  SHF.R.S32.HI R37, RZ, 0x1f, R31 ;  /* 0x0000001fff257819 */ /* 0x000fe2000001141f */
[----:B------:R-:W-:Y:S01]  /*0dd0*/  IMAD R25, R16, c[0x0][0x214], R25 ;  /* 0x0000850010197a24 */ /* 0x000fe200078e0219 */
[----:B--2---:R-:W-:Y:S01]  /*0de0*/  LEA.HI R2, R11, R191, RZ, 0x3 ;  /* 0x000000bf0b027211 */ /* 0x004fe200078f18ff */
[----:B------:R-:W-:Y:S01]  /*0df0*/  IMAD.MOV.U32 R140, RZ, RZ, c[0x0][0x1e0] ;  /* 0x00007800ff8c7624 */ /* 0x000fe200078e00ff */
[----:B------:R-:W-:Y:S01]  /*0e00*/  SHF.L.U64.HI R150, R171, R148, c[0x0][0x284] ;  /* 0x0000a100ab967619 */ /* 0x000fe20000010294 */
[----:B------:R-:W-:Y:S01]  /*0e10*/  IMAD.MOV.U32 R170, RZ, RZ, c[0x0][0x290] ;  /* 0x0000a400ffaa7624 */ /* 0x000fe200078e00ff */
[----:B------:R-:W-:Y:S01]  /*0e20*/  SHF.R.S32.HI R83, RZ, 0x3, R2 ;  /* 0x00000003ff537819 */ /* 0x000fe20000011402 */
[----:B------:R-:W-:Y:S01]  /*0e30*/  IMAD R162, R142, c[0x0][0x294], RZ ;  /* 0x0000a5008ea27a24 */ /* 0x000fe200078e02ff */
[----:B------:R-:W-:Y:S01]  /*0e40*/  LOP3.LUT R2, R2, 0xfffffff8, RZ, 0xc0, !PT ;  /* 0xfffffff802027812 */ /* 0x000fe200078ec0ff */
[----:B------:R-:W-:Y:S01]  /*0e50*/  IMAD R163, R142, c[0x0][0x284], RZ ;  /* 0x0000a1008ea37a24 */ /* 0x000fe200078e02ff */
[--C-:B------:R-:W-:Y:S01]  /*0e60*/  SHF.R.S32.HI R39, RZ, 0x1f, R83.reuse ;  /* 0x0000001fff277819 */ /* 0x100fe20000011453 */
[----:B------:R-:W-:Y:S01]  /*0e70*/  IMAD.IADD R116, R0, 0x1, -R83 ;  /* 0x0000000100747824 */ /* 0x000fe200078e0a53 */
[----:B------:R-:W-:Y:S01]  /*0e80*/  IADD3 R130, P1, R83, R13, RZ ;  /* 0x0000000d53827210 */ /* 0x000fe20007f3e0ff */
[----:B------:R-:W-:Y:S01]  /*0e90*/  IMAD.IADD R28, R191, 0x1, -R2 ;  /* 0x00000001bf1c7824 */ /* 0x000fe200078e0a02 */
[----:B------:R-:W-:Y:S01]  /*0ea0*/  IADD3 R136, R83, 0x10, RZ ;  /* 0x0000001053887810 */ /* 0x000fe20007ffe0ff */
[----:B------:R-:W-:Y:S01]  /*0eb0*/  IMAD R21, R39, c[0x0][0x290], RZ ;  /* 0x0000a40027157a24 */ /* 0x000fe200078e02ff */
[----:B------:R-:W-:Y:S01]  /*0ec0*/  LEA.HI.X.SX32 R132, R13, R39, 0x1, P1 ;  /* 0x000000270d847211 */ /* 0x000fe200008f0eff */
[C---:B------:R-:W-:Y:S01]  /*0ed0*/  IMAD.SHL.U32 R34, R28.reuse, 0x8, RZ ;  /* 0x000000081c227824 */ /* 0x040fe200078e00ff */
[----:B------:R-:W-:Y:S01]  /*0ee0*/  SHF.L.U32 R28, R28, 0x2, RZ ;  /* 0x000000021c1c7819 */ /* 0x000fe200000006ff */
[----:B------:R-:W-:Y:S01]  /*0ef0*/  IMAD.WIDE.U32 R12, R138, 0x20, RZ ;  /* 0x000000208a0c7825 */ /* 0x000fe200078e00ff */
[----:B------:R-:W-:-:S02]  /*0f00*/  IADD3 R135, R83, 0x20, RZ ;  /* 0x0000002053877810 */ /* 0x000fc40007ffe0ff */
[----:B------:R-:W-:Y:S01]  /*0f10*/  SHF.R.S32.HI R35, RZ, 0x1f, R34 ;  /* 0x0000001fff237819 */ /* 0x000fe20000011422 */
[----:B------:R-:W-:Y:S01]  /*0f20*/  IMAD R2, R132, c[0x0][0x238], RZ ;  /* 0x00008e0084027a24 */ /* 0x000fe200078e02ff */
[C---:B------:R-:W-:Y:S01]  /*0f30*/  IADD3 R82, R34.reuse, 0x40, RZ ;  /* 0x0000004022527810 */ /* 0x040fe20007ffe0ff */
[----:B------:R-:W-:Y:S01]  /*0f40*/  IMAD R21, R83, c[0x0][0x294], R21 ;  /* 0x0000a50053157a24 */ /* 0x000fe200078e0215 */
[----:B------:R-:W-:Y:S01]  /*0f50*/  ISETP.GE.AND P5, PT, R34, c[0x0][0x1d4], PT ;  /* 0x0000750022007a0c */ /* 0x000fe20003fa6270 */
[----:B------:R-:W-:Y:S01]  /*0f60*/  IMAD R4, R130, c[0x0][0x23c], R2 ;  /* 0x00008f0082047a24 */ /* 0x000fe200078e0202 */
[----:B------:R-:W-:Y:S01]  /*0f70*/  ISETP.GE.AND P6, PT, R82, c[0x0][0x1d4], PT ;  /* 0x0000750052007a0c */ /* 0x000fe20003fc6270 */
[----:B------:R-:W-:Y:S01]  /*0f80*/  IMAD.WIDE.U32 R2, R130, c[0x0][0x238], R34 ;  /* 0x00008e0082027a25 */ /* 0x000fe200078e0022 */
[----:B------:R-:W-:Y:S02]  /*0f90*/  SHF.R.S32.HI R29, RZ, 0x1f, R28 ;  /* 0x0000001fff1d7819 */ /* 0x000fe4000001141c */
[C---:B------:R-:W-:Y:S01]  /*0fa0*/  SHF.L.U64.HI R164, R140.reuse, R148, c[0x0][0x1e4] ;  /* 0x000079008ca47619 */ /* 0x040fe20000010294 */
[----:B------:R-:W-:Y:S01]  /*0fb0*/  IMAD.IADD R3, R3, 0x1, R4 ;  /* 0x0000000103037824 */ /* 0x000fe200078e0204 */
[C---:B------:R-:W-:Y:S01]  /*0fc0*/  SHF.L.U64.HI R165, R140.reuse, R139, c[0x0][0x1e4] ;  /* 0x000079008ca57619 */ /* 0x040fe2000001028b */
[----:B------:R-:W-:Y:S01]  /*0fd0*/  IMAD.WIDE.U32 R152, R83, c[0x0][0x1e0], RZ ;  /* 0x0000780053987a25 */ /* 0x000fe200078e00ff */
[----:B------:R-:W-:-:S02]  /*0fe0*/  SHF.L.U32 R173, R140, 0x5, RZ ;  /* 0x000000058cad7819 */ /* 0x000fc400000006ff */
[----:B------:R-:W-:Y:S01]  /*0ff0*/  SHF.L.U64.HI R139, R170, R139, c[0x0][0x294] ;  /* 0x0000a500aa8b7619 */ /* 0x000fe2000001028b */
[----:B------:R-:W-:Y:S01]  /*1000*/  IMAD.WIDE.U32 R4, R16, c[0x0][0x240], R2 ;  /* 0x0000900010047a25 */ /* 0x000fe200078e0002 */
[----:B------:R-:W-:-:S03]  /*1010*/  P2R R134, PR, RZ, 0x20 ;  /* 0x00000020ff867803 */ /* 0x000fc60000000000 */
[----:B------:R-:W-:Y:S01]  /*1020*/  IMAD R2, R168, R36, RZ ;  /* 0x00000024a8027224 */ /* 0x000fe200078e02ff */
[----:B------:R-:W-:Y:S01]  /*1030*/  IADD3 R5, R5, R7, RZ ;  /* 0x0000000705057210 */ /* 0x000fe20007ffe0ff */
[----:B------:R-:W-:Y:S02]  /*1040*/  IMAD R157, R142, c[0x0][0x1e4], RZ ;  /* 0x000079008e9d7a24 */ /* 0x000fe400078e02ff */
[----:B------:R-:W-:Y:S02]  /*1050*/  IMAD R7, R8, R146, R2 ;  /* 0x0000009208077224 */ /* 0x000fe400078e0202 */
[----:B------:R-:W-:-:S04]  /*1060*/  IMAD.WIDE.U32 R114, R92, c[0x0][0x248], R4 ;  /* 0x000092005c727a25 */ /* 0x000fc800078e0004 */
[----:B------:R-:W-:Y:S02]  /*1070*/  IMAD.SHL.U32 R8, R83, 0x40, RZ ;  /* 0x0000004053087824 */ /* 0x000fe400078e00ff */
[----:B------:R-:W-:Y:S02]  /*1080*/  IMAD.MOV.U32 R112, RZ, RZ, R114 ;  /* 0x000000ffff707224 */ /* 0x000fe400078e0072 */
[----:B------:R-:W-:Y:S01]  /*1090*/  IMAD.WIDE.U32 R144, R142, c[0x0][0x290], RZ ;  /* 0x0000a4008e907a25 */ /* 0x000fe200078e00ff */
[----:B------:R-:W-:-:S03]  /*10a0*/  LOP3.LUT R24, R8, 0x1c0, RZ, 0xc0, !PT ;  /* 0x000001c008187812 */ /* 0x000fc600078ec0ff */
[----:B------:R-:W-:Y:S01]  /*10b0*/  IMAD R8, R37, c[0x0][0x1e0], RZ ;  /* 0x0000780025087a24 */ /* 0x000fe200078e02ff */
[----:B------:R-:W-:Y:S01]  /*10c0*/  SHF.R.U32.HI R38, RZ, 0x3, R24 ;  /* 0x00000003ff267819 */ /* 0x000fe20000011618 */
[----:B------:R-:W-:Y:S01]  /*10d0*/  IMAD.WIDE.U32 R142, R142, c[0x0][0x280], RZ ;  /* 0x0000a0008e8e7a25 */ /* 0x000fe200078e00ff */
[----:B------:R-:W-:-:S03]  /*10e0*/  LOP3.LUT R67, R24, 0x38, R34, 0xf8, !PT ;  /* 0x0000003818437812 */ /* 0x000fc600078ef822 */
[----:B------:R-:W-:Y:S01]  /*10f0*/  IMAD R8, R31, c[0x0][0x1e4], R8 ;  /* 0x000079001f087a24 */ /* 0x000fe200078e0208 */
[----:B------:R-:W-:Y:S01]  /*1100*/  IADD3 R163, R143, R163, RZ ;  /* 0x000000a38fa37210 */ /* 0x000fe20007ffe0ff */
[----:B------:R-:W-:Y:S02]  /*1110*/  IMAD.SHL.U32 R174, R140, 0x10, RZ ;  /* 0x000000108cae7824 */ /* 0x000fe400078e00ff */
[----:B------:R-:W-:-:S04]  /*1120*/  IMAD.WIDE.U32 R158, R135, c[0x0][0x1e0], RZ ;  /* 0x00007800879e7a25 */ /* 0x000fc800078e00ff */
[----:B------:R-:W-:-:S04]  /*1130*/  IMAD.WIDE.U32 R140, R140, 0x30, RZ ;  /* 0x000000308c8c7825 */ /* 0x000fc800078e00ff */
[----:B------:R-:W-:-:S04]  /*1140*/  IMAD.WIDE.U32 R160, R136, c[0x0][0x1e0], RZ ;  /* 0x0000780088a07a25 */ /* 0x000fc800078e00ff */
[C---:B------:R-:W-:Y:S01]  /*1150*/  IMAD.SHL.U32 R172, R171.reuse, 0x20, RZ ;  /* 0x00000020abac7824 */ /* 0x040fe200078e00ff */
[----:B------:R-:W-:Y:S01]  /*1160*/  SHF.L.U32 R171, R171, 0x4, RZ ;  /* 0x00000004abab7819 */ /* 0x000fe200000006ff */
[----:B------:R-:W-:Y:S02]  /*1170*/  IMAD.SHL.U32 R169, R170, 0x20, RZ ;  /* 0x00000020aaa97824 */ /* 0x000fe400078e00ff */
[----:B------:R-:W-:Y:S02]  /*1180*/  IMAD.IADD R162, R145, 0x1, R162 ;  /* 0x0000000191a27824 */ /* 0x000fe400078e02a2 */
[----:B------:R-:W-:Y:S02]  /*1190*/  IMAD.IADD R157, R141, 0x1, R157 ;  /* 0x000000018d9d7824 */ /* 0x000fe400078e029d */
[--C-:B---3--:R-:W-:Y:S01]  /*11a0*/  @P0 IMAD.MOV.U32 R2, RZ, RZ, R9.reuse ;  /* 0x000000ffff020224 */ /* 0x108fe200078e0009 */
[----:B------:R-:W-:Y:S01]  /*11b0*/  @P0 SHF.R.S32.HI R3, RZ, 0x1f, R9 ;  /* 0x0000001fff030819 */ /* 0x000fe20000011409 */
[----:B------:R-:W-:Y:S01]  /*11c0*/  @!P0 IMAD.MOV.U32 R2, RZ, RZ, R14 ;  /* 0x000000ffff028224 */ /* 0x000fe200078e000e */
[----:B------:R-:W-:Y:S01]  /*11d0*/  @!P0 MOV R3, R6 ;  /* 0x0000000600038202 */ /* 0x000fe20000000f00 */
[----:B------:R-:W-:Y:S01]  /*11e0*/  IMAD R6, R36, -0x30, R116 ;  /* 0xffffffd024067824 */ /* 0x000fe200078e0274 */
[----:B------:R-:W-:Y:S01]  /*11f0*/  ISETP.GE.AND P0, PT, R34, c[0x0][0x27c], PT ;  /* 0x00009f0022007a0c */ /* 0x000fe20003f06270 */
[----:B------:R-:W-:Y:S01]  /*1200*/  IMAD.SHL.U32 R9, R175, 0x2, RZ ;  /* 0x00000002af097824 */ /* 0x000fe200078e00ff */
[----:B------:R-:W-:Y:S01]  /*1210*/  SEL R90, R2, RZ, !P4 ;  /* 0x000000ff025a7207 */ /* 0x000fe20006000000 */
[----:B------:R-:W-:Y:S01]  /*1220*/  IMAD R2, R27, c[0x0][0x248], RZ ;  /* 0x000092001b027a24 */ /* 0x000fe200078e02ff */
[----:B------:R-:W-:Y:S01]  /*1230*/  SEL R33, R3, RZ, !P4 ;  /* 0x000000ff03217207 */ /* 0x000fe20006000000 */
[----:B------:R-:W-:Y:S01]  /*1240*/  IMAD.WIDE.U32 R14, R83, c[0x0][0x290], R34 ;  /* 0x0000a400530e7a25 */ /* 0x000fe200078e0022 */
[----:B------:R-:W-:-:S02]  /*1250*/  ISETP.GE.AND P2, PT, R6, 0x1, PT ;  /* 0x000000010600780c */ /* 0x000fc40003f46270 */
[----:B------:R-:W-:Y:S01]  /*1260*/  LEA.HI R3, R11, R191, RZ, 0x6 ;  /* 0x000000bf0b037211 */ /* 0x000fe200078f30ff */
[----:B------:R-:W-:Y:S01]  /*1270*/  IMAD R2, R92, c[0x0][0x24c], R2 ;  /* 0x000093005c027a24 */ /* 0x000fe200078e0202 */
[----:B------:R-:W-:Y:S02]  /*1280*/  ISETP.GE.AND P1, PT, R6, 0x11, PT ;  /* 0x000000110600780c */ /* 0x000fe40003f26270 */
[----:B------:R-:W-:Y:S02]  /*1290*/  SHF.L.U32 R3, R3, 0x3, RZ ;  /* 0x0000000303037819 */ /* 0x000fe400000006ff */
[----:B------:R-:W-:Y:S02]  /*12a0*/  IADD3 R113, R115, R2, RZ ;  /* 0x0000000273717210 */ /* 0x000fe40007ffe0ff */
[----:B------:R-:W-:Y:S02]  /*12b0*/  LOP3.LUT R30, R3, 0xfffffe00, RZ, 0xc0, !PT ;  /* 0xfffffe00031e7812 */ /* 0x000fe400078ec0ff */
[----:B------:R-:W-:Y:S01]  /*12c0*/  @P0 IADD3 R9, -R9, c[0x0][0x1d4], RZ ;  /* 0x0000750009090a10 */ /* 0x000fe20007ffe1ff */
[----:B------:R-:W-:Y:S01]  /*12d0*/  IMAD.WIDE.U32 R4, R36, R146, R112 ;  /* 0x0000009224047225 */ /* 0x000fe200078e0070 */
[----:B------:R-:W-:-:S02]  /*12e0*/  SEL R11, RZ, c[0x0][0x27c], !P0 ;  /* 0x00009f00ff0b7a07 */ /* 0x000fc40004000000 */
[----:B------:R-:W-:Y:S01]  /*12f0*/  LOP3.LUT R67, R30, R67, R38, 0xf6, !PT ;  /* 0x000000431e437212 */ /* 0x000fe200078ef626 */
[----:B------:R-:W-:Y:S01]  /*1300*/  IMAD.IADD R7, R5, 0x1, R7 ;  /* 0x0000000105077824 */ /* 0x000fe200078e0207 */
[C---:B------:R-:W-:Y:S02]  /*1310*/  @P2 LEA R2, P0, R4.reuse, c[0x0][0x220], 0x1 ;  /* 0x0000880004022a11 */ /* 0x040fe400078008ff */
[----:B------:R-:W-:Y:S02]  /*1320*/  SHF.L.U32 R67, R67, 0x1, RZ ;  /* 0x0000000143437819 */ /* 0x000fe400000006ff */
[----:B------:R-:W-:Y:S02]  /*1330*/  @P2 LEA.HI.X R3, R4, c[0x0][0x224], R7, 0x1, P0 ;  /* 0x0000890004032a11 */ /* 0x000fe400000f0c07 */
[----:B------:R-:W-:Y:S02]  /*1340*/  ISETP.GT.AND P0, PT, R6, 0x20, PT ;  /* 0x000000200600780c */ /* 0x000fe40003f04270 */
[----:B------:R-:W-:Y:S01]  /*1350*/  MOV R6, c[0x0][0x23c] ;  /* 0x00008f0000067a02 */ /* 0x000fe20000000f00 */
[----:B------:R-:W-:Y:S01]  /*1360*/  @!PT LDS RZ, [RZ] ;  /* 0x00000000fffff984 */ /* 0x000fe20000000800 */
[----:B------:R-:W-:Y:S01]  /*1370*/  @!PT LDS RZ, [RZ] ;  /* 0x00000000fffff984 */ /* 0x000fe20000000800 */
[----:B------:R-:W-:Y:S01]  /*1380*/  @!PT LDS RZ, [RZ] ;  /* 0x00000000fffff984 */ /* 0x000fe20000000800 */
[----:B------:R1:W-:Y:S01]  /*1390*/  @P2 LDGSTS.E.BYPASS.LTC128B.128 [R67+0x5080], [R2.64], !P5 ;  /* 0x0508000002432fae */ /* 0x0003e2000e901d4e */
[----:B------:R-:W-:-:S03]  /*13a0*/  ISETP.GE.AND P4, PT, R34, c[0x0][0x1d4], PT ;  /* 0x0000750022007a0c */ /* 0x000fc60003f86270 */
[----:B------:R1:W-:Y:S01]  /*13b0*/  @P2 LDGSTS.E.BYPASS.LTC128B.128 [R67+0x6880], [R2.64+0x80], !P6 ;  /* 0x0688008002432fae */ /* 0x0003e2000f101d4e */
[----:B------:R-:W-:-:S04]  /*13c0*/  IMAD.SHL.U32 R127, R6, 0x20, RZ ;  /* 0x00000020067f7824 */ /* 0x000fc800078e00ff */
[----:B------:R-:W-:Y:S01]  /*13d0*/  IMAD.IADD R127, R13, 0x1, R127 ;  /* 0x000000010d7f7824 */ /* 0x000fe200078e027f */
[----:B-1----:R-:W-:-:S04]  /*13e0*/  @P1 LEA R3, P2, R138, R4, 0x4 ;  /* 0x000000048a031211 */ /* 0x002fc800078420ff */
[C---:B------:R-:W-:Y:S02]  /*13f0*/  @P1 LEA.HI.X R5, R138.reuse, R7, R6, 0x4, P2 ;  /* 0x000000078a051211 */ /* 0x040fe400010f2406 */
[C---:B------:R-:W-:Y:S02]  /*1400*/  @P1 LEA R2, P2, R3.reuse, c[0x0][0x220], 0x1 ;  /* 0x0000880003021a11 */ /* 0x040fe400078408ff */
[----:B------:R-:W-:Y:S02]  /*1410*/  SHF.L.U64.HI R138, R138, R148, c[0x0][0x23c] ;  /* 0x00008f008a8a7619 */ /* 0x000fe40000010294 */
[----:B------:R-:W-:Y:S02]  /*1420*/  @P1 LEA.HI.X R3, R3, c[0x0][0x224], R5, 0x1, P2 ;  /* 0x0000890003031a11 */ /* 0x000fe400010f0c05 */
[----:B------:R-:W-:Y:S01]  /*1430*/  @P0 IADD3 R6, P2, R4, R12, RZ ;  /* 0x0000000c04060210 */ /* 0x000fe20007f5e0ff */
[----:B------:R-:W-:Y:S01]  /*1440*/  IMAD.WIDE.U32 R4, R31, c[0x0][0x1e0], RZ ;  /* 0x000078001f047a25 */ /* 0x000fe200078e00ff */
[----:B------:R-:W-:Y:S01]  /*1450*/  SHF.L.U64.HI R148, R170, R148, c[0x0][0x294] ;  /* 0x0000a500aa947619 */ /* 0x000fe20000010294 */
[----:B------:R1:W-:Y:S02]  /*1460*/  @P1 LDGSTS.E.BYPASS.LTC128B.128 [R67+0x5880], [R2.64], !P5 ;  /* 0x0588000002431fae */ /* 0x0003e4000e901d4e */
[----:B------:R-:W-:Y:S01]  /*1470*/  @P0 IMAD.X R7, R127, 0x1, R7, P2 ;  /* 0x000000017f070824 */ /* 0x000fe200010e0607 */
[----:B------:R-:W-:Y:S01]  /*1480*/  ISETP.GE.AND P2, PT, R175, 0x1, PT ;  /* 0x00000001af00780c */ /* 0x000fe20003f46270 */
[----:B------:R1:W-:Y:S01]  /*1490*/  @P1 LDGSTS.E.BYPASS.LTC128B.128 [R67+0x7080], [R2.64+0x80], !P6 ;  /* 0x0708008002431fae */ /* 0x0003e2000f101d4e */
[----:B------:R-:W-:Y:S01]  /*14a0*/  @P0 LEA R22, P1, R6, c[0x0][0x220], 0x1 ;  /* 0x0000880006160a11 */ /* 0x000fe200078208ff */
[----:B------:R-:W-:-:S03]  /*14b0*/  IMAD.SHL.U32 R170, R170, 0x10, RZ ;  /* 0x00000010aaaa7824 */ /* 0x000fc600078e00ff */
[----:B------:R-:W-:Y:S02]  /*14c0*/  @P0 LEA.HI.X R23, R6, c[0x0][0x224], R7, 0x1, P1 ;  /* 0x0000890006170a11 */ /* 0x000fe400008f0c07 */
[----:B------:R-:W-:Y:S01]  /*14d0*/  IADD3 R133, P1, R12, 0x80, RZ ;  /* 0x000000800c857810 */ /* 0x000fe20007f3e0ff */
[----:B------:R-:W-:Y:S01]  /*14e0*/  IMAD R12, R192, c[0x0][0x260], RZ ;  /* 0x00009800c00c7a24 */ /* 0x000fe200078e02ff */
[----:B------:R-:W-:Y:S01]  /*14f0*/  IADD3 R6, R34, R11, RZ ;  /* 0x0000000b22067210 */ /* 0x000fe20007ffe0ff */
[----:B------:R2:W-:Y:S01]  /*1500*/  @P0 LDGSTS.E.BYPASS.LTC128B.128 [R67+0x6080], [R22.64], !P5 ;  /* 0x0608000016430fae */ /* 0x0005e2000e901d4e */
[----:B------:R-:W-:Y:S01]  /*1510*/  SHF.R.S32.HI R7, RZ, 0x1f, R9 ;  /* 0x0000001fff077819 */ /* 0x000fe20000011409 */
[----:B------:R-:W-:Y:S02]  /*1520*/  IMAD R12, R16, c[0x0][0x264], R12 ;  /* 0x00009900100c7a24 */ /* 0x000fe400078e020c */
[----:B------:R2:W-:Y:S01]  /*1530*/  @P0 LDGSTS.E.BYPASS.LTC128B.128 [R67+0x7880], [R22.64+0x80], !P6 ;  /* 0x0788008016430fae */ /* 0x0005e2000f101d4e */
[----:B------:R-:W-:Y:S01]  /*1540*/  LEA.HI R32, R7, R9, RZ, 0x4 ;  /* 0x0000000907207211 */ /* 0x000fe200078f20ff */
[----:B------:R-:W-:Y:S01]  /*1550*/  IMAD.X R127, RZ, RZ, R127, P1 ;  /* 0x000000ffff7f7224 */ /* 0x000fe200008e067f */
[----:B------:R-:W-:Y:S01]  /*1560*/  IADD3 R129, P0, R31, R83, RZ ;  /* 0x000000531f817210 */ /* 0x000fe20007f1e0ff */
[----:B------:R-:W0:Y:S04]  /*1570*/  LDGDEPBAR ;  /* 0x00000000000079af */ /* 0x000e280000000000 */
[----:B------:R-:W-:Y:S01]  /*1580*/  IMAD.X R128, R37, 0x1, R39, P0 ;  /* 0x0000000125807824 */ /* 0x000fe200000e0627 */
[----:B-1----:R-:W-:Y:S01]  /*1590*/  IADD3 R3, R5, R8, RZ ;  /* 0x0000000805037210 */ /* 0x002fe20007ffe0ff */
[----:B------:R-:W-:-:S02]  /*15a0*/  IMAD R5, R192, c[0x0][0x1e8], RZ ;  /* 0x00007a00c0057a24 */ /* 0x000fc400078e02ff */
[----:B------:R-:W-:Y:S02]  /*15b0*/  IMAD.MOV.U32 R2, RZ, RZ, R4 ;  /* 0x000000ffff027224 */ /* 0x000fe400078e0004 */
[C---:B------:R-:W-:Y:S02]  /*15c0*/  IMAD R4, R16.reuse, c[0x0][0x1ec], R5 ;  /* 0x00007b0010047a24 */ /* 0x040fe400078e0205 */
[----:B------:R-:W-:-:S04]  /*15d0*/  IMAD.WIDE.U32 R2, R16, c[0x0][0x1e8], R2 ;  /* 0x00007a0010027a25 */ /* 0x000fc800078e0002 */
[----:B------:R-:W-:Y:S01]  /*15e0*/  IMAD.IADD R19, R3, 0x1, R4 ;  /* 0x0000000103137824 */ /* 0x000fe200078e0204 */
[----:B------:R-:W-:Y:S01]  /*15f0*/  SHF.R.S32.HI R3, RZ, 0x1f, R6 ;  /* 0x0000001fff037819 */ /* 0x000fe20000011406 */
[----:B------:R-:W-:-:S03]  /*1600*/  IMAD.WIDE.U32 R4, R16, c[0x0][0x260], R34 ;  /* 0x0000980010047a25 */ /* 0x000fc600078e0022 */
[-C--:B------:R-:W-:Y:S01]  /*1610*/  LEA.HI R20, R3, R6.reuse, RZ, 0x3 ;  /* 0x0000000603147211 */ /* 0x080fe200078f18ff */
[----:B------:R-:W-:Y:S01]  /*1620*/  IMAD.IADD R13, R5, 0x1, R12 ;  /* 0x00000001050d7824 */ /* 0x000fe200078e020c */
[----:B------:R-:W-:Y:S01]  /*1630*/  LEA.HI R26, R3, R6, RZ, 0x6 ;  /* 0x00000006031a7211 */ /* 0x000fe200078f30ff */
[----:B------:R-:W-:Y:S01]  /*1640*/  IMAD.MOV.U32 R12, RZ, RZ, R4 ;  /* 0x000000ffff0c7224 */ /* 0x000fe200078e0004 */
[----:B------:R-:W-:Y:S01]  /*1650*/  LOP3.LUT R103, R20, 0xfffffff8, RZ, 0xc0, !PT ;  /* 0xfffffff814677812 */ /* 0x000fe200078ec0ff */
[----:B------:R-:W-:Y:S02]  /*1660*/  IMAD R8, R39, c[0x0][0x280], RZ ;  /* 0x0000a00027087a24 */ /* 0x000fe400078e02ff */
[----:B------:R-:W-:Y:S01]  /*1670*/  IMAD.WIDE.U32 R4, R83, c[0x0][0x280], R28 ;  /* 0x0000a00053047a25 */ /* 0x000fe200078e001c */
[----:B------:R-:W-:-:S03]  /*1680*/  SHF.R.S32.HI R106, RZ, 0x1f, R103 ;  /* 0x0000001fff6a7819 */ /* 0x000fc60000011467 */
[----:B------:R-:W-:Y:S01]  /*1690*/  IMAD.MOV.U32 R18, RZ, RZ, R2 ;  /* 0x000000ffff127224 */ /* 0x000fe200078e0002 */
[----:B------:R-:W-:Y:S01]  /*16a0*/  MOV R10, R4 ;  /* 0x00000004000a7202 */ /* 0x000fe20000000f00 */
[----:B------:R-:W-:-:S04]  /*16b0*/  IMAD.WIDE.U32 R2, R83, c[0x0][0x290], R28 ;  /* 0x0000a40053027a25 */ /* 0x000fc800078e001c */
[----:B------:R-:W-:-:S04]  /*16c0*/  IMAD.WIDE.U32 R16, R16, c[0x0][0x210], R34 ;  /* 0x0000840010107a25 */ /* 0x000fc800078e0022 */
[C---:B------:R-:W-:Y:S02]  /*16d0*/  IMAD R8, R83.reuse, c[0x0][0x284], R8 ;  /* 0x0000a10053087a24 */ /* 0x040fe400078e0208 */
[----:B------:R-:W-:-:S03]  /*16e0*/  IMAD.WIDE.U32 R6, R83, c[0x0][0x280], R34 ;  /* 0x0000a00053067a25 */ /* 0x000fc600078e0022 */
[----:B------:R-:W-:Y:S01]  /*16f0*/  IADD3 R11, R5, R8, RZ ;  /* 0x00000008050b7210 */ /* 0x000fe20007ffe0ff */
[----:B------:R-:W-:Y:S01]  /*1700*/  IMAD.IADD R9, R3, 0x1, R21 ;  /* 0x0000000103097824 */ /* 0x000fe200078e0215 */
[----:B------:R-:W-:Y:S01]  /*1710*/  IADD3 R3, R17, R25, RZ ;  /* 0x0000001911037210 */ /* 0x000fe20007ffe0ff */
[----:B------:R-:W-:Y:S01]  /*1720*/  IMAD.MOV.U32 R4, RZ, RZ, R14 ;  /* 0x000000ffff047224 */ /* 0x000fe200078e000e */
[----:B------:R-:W-:Y:S01]  /*1730*/  SHF.R.S32.HI R17, RZ, 0x1f, R136 ;  /* 0x0000001fff117819 */ /* 0x000fe20000011488 */
[----:B------:R-:W-:Y:S01]  /*1740*/  IMAD R14, R27, c[0x0][0x268], RZ ;  /* 0x00009a001b0e7a24 */ /* 0x000fe200078e02ff */
[----:B------:R-:W-:Y:S01]  /*1750*/  SHF.L.U32 R25, R136, 0x6, RZ ;  /* 0x0000000688197819 */ /* 0x000fe200000006ff */
[----:B------:R-:W-:Y:S02]  /*1760*/  IMAD.IADD R7, R8, 0x1, R7 ;  /* 0x0000000108077824 */ /* 0x000fe400078e0207 */
[----:B------:R-:W-:Y:S02]  /*1770*/  IMAD.MOV.U32 R8, RZ, RZ, R2 ;  /* 0x000000ffff087224 */ /* 0x000fe400078e0002 */
[----:B------:R-:W-:Y:S01]  /*1780*/  IMAD.MOV.U32 R2, RZ, RZ, R16 ;  /* 0x000000ffff027224 */ /* 0x000fe200078e0010 */
[----:B------:R-:W-:Y:S01]  /*1790*/  LOP3.LUT R16, R24, 0x38, R20, 0xf8, !PT ;  /* 0x0000003818107812 */ /* 0x000fe200078ef814 */
[----:B------:R-:W-:Y:S01]  /*17a0*/  IMAD R102, R92, c[0x0][0x26c], R14 ;  /* 0x00009b005c667a24 */ /* 0x000fe200078e020e */
[----:B------:R-:W-:Y:S01]  /*17b0*/  LEA.HI R14, R17, R136, RZ, 0x3 ;  /* 0x00000088110e7211 */ /* 0x000fe200078f18ff */
[----:B------:R-:W-:Y:S01]  /*17c0*/  IMAD.IADD R5, R21, 0x1, R15 ;  /* 0x0000000115057824 */ /* 0x000fe200078e020f */
[----:B------:R-:W-:Y:S01]  /*17d0*/  LOP3.LUT R17, R16, R38, RZ, 0x3c, !PT ;  /* 0x0000002610117212 */ /* 0x000fe200078e3cff */
[----:B------:R-:W-:Y:S01]  /*17e0*/  IMAD.WIDE.U32 R92, R92, c[0x0][0x268], R12 ;  /* 0x00009a005c5c7a25 */ /* 0x000fe200078e000c */
[----:B------:R-:W-:-:S02]  /*17f0*/  SHF.R.S32.HI R15, RZ, 0x6, R26 ;  /* 0x00000006ff0f7819 */ /* 0x000fc4000001141a */
[----:B------:R-:W-:Y:S01]  /*1800*/  SHF.R.S32.HI R13, RZ, 0x4, R32 ;  /* 0x00000004ff0d7819 */ /* 0x000fe20000011420 */
[----:B------:R-:W-:Y:S01]  /*1810*/  IMAD.SHL.U32 R16, R14, 0x40, RZ ;  /* 0x000000400e107824 */ /* 0x000fe200078e00ff */
[----:B------:R-:W-:Y:S01]  /*1820*/  LOP3.LUT R14, R25, 0x1c0, RZ, 0xc0, !PT ;  /* 0x000001c0190e7812 */ /* 0x000fe200078ec0ff */
[----:B------:R-:W-:Y:S01]  /*1830*/  IMAD R21, R15, 0xc00, R30 ;  /* 0x00000c000f157824 */ /* 0x000fe200078e021e */
[----:B------:R-:W-:Y:S01]  /*1840*/  LEA.HI.SX32 R13, R20, R13, 0x1d ;  /* 0x0000000d140d7211 */ /* 0x000fe200078feaff */
[----:B------:R-:W-:Y:S01]  /*1850*/  IMAD.WIDE.U32 R84, R90, c[0x0][0x1f0], R18 ;  /* 0x00007c005a547a25 */ /* 0x000fe200078e0012 */
[----:B------:R-:W-:Y:S02]  /*1860*/  LOP3.LUT R16, R16, 0xfffffe00, RZ, 0xc0, !PT ;  /* 0xfffffe0010107812 */ /* 0x000fe400078ec0ff */
[----:B------:R-:W-:Y:S01]  /*1870*/  SHF.R.U32.HI R26, RZ, 0x3, R14 ;  /* 0x00000003ff1a7819 */ /* 0x000fe2000001160e */
[----:B------:R-:W-:Y:S01]  /*1880*/  IMAD.IADD R123, R21, 0x1, R17 ;  /* 0x00000001157b7824 */ /* 0x000fe200078e0211 */
[----:B------:R-:W-:Y:S01]  /*1890*/  LOP3.LUT R12, R14, 0x38, R20, 0xf8, !PT ;  /* 0x000000380e0c7812 */ /* 0x000fe200078ef814 */
[----:B------:R-:W-:Y:S01]  /*18a0*/  IMAD R17, R15, 0xc00, R16 ;  /* 0x00000c000f117824 */ /* 0x000fe200078e0210 */
[----:B------:R-:W-:Y:S01]  /*18b0*/  SHF.R.S32.HI R21, RZ, 0x1f, R135 ;  /* 0x0000001fff157819 */ /* 0x000fe20000011487 */
[----:B------:R-:W-:Y:S01]  /*18c0*/  IMAD.SHL.U32 R86, R13, 0x8, RZ ;  /* 0x000000080d567824 */ /* 0x000fe200078e00ff */
[----:B------:R-:W-:Y:S01]  /*18d0*/  LOP3.LUT R12, R12, R26, RZ, 0x3c, !PT ;  /* 0x0000001a0c0c7212 */ /* 0x000fe200078e3cff */
[----:B-----5:R-:W-:Y:S01]  /*18e0*/  IMAD.WIDE.U32 R100, R137, c[0x0][0x280], R10 ;  /* 0x0000a00089647a25 */ /* 0x020fe200078e000a */
[----:B------:R-:W-:-:S02]  /*18f0*/  SHF.L.U32 R25, R135, 0x6, RZ ;  /* 0x0000000687197819 */ /* 0x000fc400000006ff */
[----:B------:R-:W-:Y:S01]  /*1900*/  LEA.HI R21, R21, R135, RZ, 0x3 ;  /* 0x0000008715157211 */ /* 0x000fe200078f18ff */
[----:B------:R-:W-:Y:S01]  /*1910*/  IMAD.IADD R32, R17, 0x1, R12 ;  /* 0x0000000111207824 */ /* 0x000fe200078e020c */
[----:B------:R-:W-:Y:S01]  /*1920*/  SHF.R.S32.HI R17, RZ, 0x1f, R13 ;  /* 0x0000001fff117819 */ /* 0x000fe2000001140d */
[----:B------:R-:W-:Y:S01]  /*1930*/  IMAD.WIDE.U32 R96, R137, c[0x0][0x290], R8 ;  /* 0x0000a40089607a25 */ /* 0x000fe200078e0008 */
[----:B------:R-:W-:Y:S02]  /*1940*/  LOP3.LUT R12, R25, 0x1c0, RZ, 0xc0, !PT ;  /* 0x000001c0190c7812 */ /* 0x000fe400078ec0ff */
[----:B------:R-:W-:Y:S01]  /*1950*/  LEA.HI R25, R17, R13, RZ, 0x3 ;  /* 0x0000000d11197211 */ /* 0x000fe200078f18ff */
[----:B------:R-:W-:Y:S01]  /*1960*/  IMAD.WIDE.U32 R98, R137, c[0x0][0x280], R6 ;  /* 0x0000a00089627a25 */ /* 0x000fe200078e0006 */
[----:B------:R-:W-:Y:S02]  /*1970*/  SHF.L.U32 R21, R21, 0x6, RZ ;  /* 0x0000000615157819 */ /* 0x000fe400000006ff */
[----:B------:R-:W-:Y:S01]  /*1980*/  LOP3.LUT R13, R14, 0x38, R86, 0xf8, !PT ;  /* 0x000000380e0d7812 */ /* 0x000fe200078ef856 */
[----:B------:R-:W-:Y:S01]  /*1990*/  IMAD.WIDE.U32 R94, R137, c[0x0][0x290], R4 ;  /* 0x0000a400895e7a25 */ /* 0x000fe200078e0004 */
[----:B------:R-:W-:-:S02]  /*19a0*/  SHF.R.U32.HI R27, RZ, 0x3, R12 ;  /* 0x00000003ff1b7819 */ /* 0x000fc4000001160c */
[----:B------:R-:W-:Y:S01]  /*19b0*/  LOP3.LUT R14, R21, 0xfffffe00, RZ, 0xc0, !PT ;  /* 0xfffffe00150e7812 */ /* 0x000fe200078ec0ff */
[----:B------:R-:W-:Y:S01]  /*19c0*/  IMAD.IADD R102, R93, 0x1, R102 ;  /* 0x000000015d667824 */ /* 0x000fe200078e0266 */
[----:B------:R-:W-:Y:S01]  /*19d0*/  LOP3.LUT R17, R12, 0x38, R20, 0xf8, !PT ;  /* 0x000000380c117812 */ /* 0x000fe200078ef814 */
[----:B------:R-:W-:Y:S01]  /*19e0*/  IMAD.SHL.U32 R123, R123, 0x2, RZ ;  /* 0x000000027b7b7824 */ /* 0x000fe200078e00ff */
[----:B------:R-:W-:Y:S02]  /*19f0*/  LOP3.LUT R26, R13, R26, RZ, 0x3c, !PT ;  /* 0x0000001a0d1a7212 */ /* 0x000fe400078e3cff */
[--C-:B------:R-:W-:Y:S02]  /*1a00*/  LOP3.LUT R24, R24, 0x38, R86.reuse, 0xf8, !PT ;  /* 0x0000003818187812 */ /* 0x100fe400078ef856 */
[----:B------:R-:W-:Y:S02]  /*1a10*/  SHF.R.S32.HI R13, RZ, 0x3, R25 ;  /* 0x00000003ff0d7819 */ /* 0x000fe40000011419 */
[----:B------:R-:W-:-:S02]  /*1a20*/  LOP3.LUT R12, R12, 0x38, R86, 0xf8, !PT ;  /* 0x000000380c0c7812 */ /* 0x000fc400078ef856 */
[-C--:B------:R-:W-:Y:S01]  /*1a30*/  LOP3.LUT R21, R17, R27.reuse, RZ, 0x3c, !PT ;  /* 0x0000001b11157212 */ /* 0x080fe200078e3cff */
[----:B------:R-:W-:Y:S01]  /*1a40*/  IMAD R17, R15, 0xc00, R14 ;  /* 0x00000c000f117824 */ /* 0x000fe200078e020e */
[----:B------:R-:W-:Y:S01]  /*1a50*/  LOP3.LUT R24, R24, R38, RZ, 0x3c, !PT ;  /* 0x0000002618187212 */ /* 0x000fe200078e3cff */
[C---:B------:R-:W-:Y:S01]  /*1a60*/  IMAD R15, R13.reuse, 0xc00, R30 ;  /* 0x00000c000d0f7824 */ /* 0x040fe200078e021e */
[----:B------:R-:W-:Y:S01]  /*1a70*/  LOP3.LUT R12, R12, R27, RZ, 0x3c, !PT ;  /* 0x0000001b0c0c7212 */ /* 0x000fe200078e3cff */
[C---:B------:R-:W-:Y:S01]  /*1a80*/  IMAD R16, R13.reuse, 0xc00, R16 ;  /* 0x00000c000d107824 */ /* 0x040fe200078e0210 */
[----:B------:R-:W-:Y:S01]  /*1a90*/  IADD3 R111, P1, P0, R84, R152, R34 ;  /* 0x00000098546f7210 */ /* 0x000fe2000783e022 */
[----:B------:R-:W-:Y:S01]  /*1aa0*/  IMAD R13, R13, 0xc00, R14 ;  /* 0x00000c000d0d7824 */ /* 0x000fe200078e020e */
[----:B------:R-:W-:Y:S01]  /*1ab0*/  SHF.R.S32.HI R14, RZ, 0x1f, R135 ;  /* 0x0000001fff0e7819 */ /* 0x000fe20000011487 */
[----:B------:R-:W-:Y:S01]  /*1ac0*/  IMAD.IADD R24, R15, 0x1, R24 ;  /* 0x000000010f187824 */ /* 0x000fe200078e0218 */
[----:B------:R-:W-:Y:S01]  /*1ad0*/  IADD3 R16, R16, R26, RZ ;  /* 0x0000001a10107210 */ /* 0x000fe20007ffe0ff */
[----:B------:R-:W-:Y:S01]  /*1ae0*/  IMAD.IADD R15, R13, 0x1, R12 ;  /* 0x000000010d0f7824 */ /* 0x000fe200078e020c */
[----:B------:R-:W-:Y:S01]  /*1af0*/  IADD3 R30, R28, 0x20, RZ ;  /* 0x000000201c1e7810 */ /* 0x000fe20007ffe0ff */
[C---:B------:R-:W-:Y:S01]  /*1b00*/  IMAD R13, R33.reuse, c[0x0][0x1f0], RZ ;  /* 0x00007c00210d7a24 */ /* 0x040fe200078e02ff */
[----:B------:R-:W-:Y:S01]  /*1b10*/  SHF.R.S32.HI R105, RZ, 0x1f, R86 ;  /* 0x0000001fff697819 */ /* 0x000fe20000011456 */
[----:B------:R-:W-:Y:S01]  /*1b20*/  IMAD R12, R33, c[0x0][0x218], RZ ;  /* 0x00008600210c7a24 */ /* 0x000fe200078e02ff */
[----:B------:R-:W-:Y:S01]  /*1b30*/  SHF.L.U32 R122, R32, 0x1, RZ ;  /* 0x00000001207a7819 */ /* 0x000fe200000006ff */
[----:B------:R-:W-:Y:S01]  /*1b40*/  IMAD R13, R90, c[0x0][0x1f4], R13 ;  /* 0x00007d005a0d7a24 */ /* 0x000fe200078e020d */
[----:B------:R-:W-:Y:S01]  /*1b50*/  SHF.L.U32 R120, R24, 0x1, RZ ;  /* 0x0000000118787819 */ /* 0x000fe200000006ff */
[C---:B------:R-:W-:Y:S01]  /*1b60*/  IMAD R89, R90.reuse, c[0x0][0x21c], R12 ;  /* 0x000087005a597a24 */ /* 0x040fe200078e020c */
[----:B------:R-:W-:Y:S01]  /*1b70*/  SHF.L.U32 R118, R15, 0x1, RZ ;  /* 0x000000010f767819 */ /* 0x000fe200000006ff */
[----:B------:R-:W-:Y:S01]  /*1b80*/  IMAD.WIDE.U32 R90, R90, c[0x0][0x218], R2 ;  /* 0x000086005a5a7a25 */ /* 0x000fe200078e0002 */
[----:B------:R-:W-:-:S02]  /*1b90*/  SHF.R.S32.HI R2, RZ, 0x1f, R137 ;  /* 0x0000001fff027819 */ /* 0x000fc40000011489 */
[----:B------:R-:W-:Y:S01]  /*1ba0*/  IADD3 R87, R85, R13, RZ ;  /* 0x0000000d55577210 */ /* 0x000fe20007ffe0ff */
[----:B------:R-:W-:Y:S01]  /*1bb0*/  IMAD.IADD R17, R17, 0x1, R21 ;  /* 0x0000000111117824 */ /* 0x000fe200078e0215 */
[----:B------:R-:W-:Y:S01]  /*1bc0*/  SHF.R.S32.HI R13, RZ, 0x1f, R136 ;  /* 0x0000001fff0d7819 */ /* 0x000fe20000011488 */
[C---:B------:R-:W-:Y:S01]  /*1bd0*/  IMAD R3, R2.reuse, c[0x0][0x280], RZ ;  /* 0x0000a00002037a24 */ /* 0x040fe200078e02ff */
[----:B------:R-:W-:Y:S01]  /*1be0*/  IADD3 R89, R91, R89, RZ ;  /* 0x000000595b597210 */ /* 0x000fe20007ffe0ff */
[----:B------:R-:W-:Y:S02]  /*1bf0*/  IMAD R12, R2, c[0x0][0x290], RZ ;  /* 0x0000a400020c7a24 */ /* 0x000fe400078e02ff */
[----:B------:R-:W-:Y:S02]  /*1c00*/  IMAD R2, R39, c[0x0][0x1e0], RZ ;  /* 0x0000780027027a24 */ /* 0x000fe400078e02ff */
[----:B------:R-:W-:Y:S02]  /*1c10*/  IMAD R13, R13, c[0x0][0x1e0], RZ ;  /* 0x000078000d0d7a24 */ /* 0x000fe400078e02ff */
[----:B------:R-:W-:-:S02]  /*1c20*/  IMAD R2, R83, c[0x0][0x1e4], R2 ;  /* 0x0000790053027a24 */ /* 0x000fc400078e0202 */
[----:B------:R-:W-:Y:S02]  /*1c30*/  IMAD R3, R137, c[0x0][0x284], R3 ;  /* 0x0000a10089037a24 */ /* 0x000fe400078e0203 */
[----:B------:R-:W-:Y:S02]  /*1c40*/  IMAD.IADD R117, R153, 0x1, R2 ;  /* 0x0000000199757824 */ /* 0x000fe400078e0202 */
[----:B------:R-:W-:Y:S01]  /*1c50*/  IMAD R2, R137, c[0x0][0x294], R12 ;  /* 0x0000a50089027a24 */ /* 0x000fe200078e020c */
[----:B------:R-:W-:Y:S01]  /*1c60*/  IADD3 R109, R101, R3, RZ ;  /* 0x00000003656d7210 */ /* 0x000fe20007ffe0ff */
[----:B------:R-:W-:Y:S01]  /*1c70*/  IMAD R12, R14, c[0x0][0x1e0], RZ ;  /* 0x000078000e0c7a24 */ /* 0x000fe200078e02ff */
[----:B------:R-:W-:Y:S01]  /*1c80*/  IADD3.X R110, R87, R117, R35, P1, P0 ;  /* 0x00000075576e7210 */ /* 0x000fe20000fe0423 */
[----:B------:R-:W-:Y:S01]  /*1c90*/  IMAD R13, R136, c[0x0][0x1e4], R13 ;  /* 0x00007900880d7a24 */ /* 0x000fe200078e020d */
[----:B------:R-:W-:Y:S01]  /*1ca0*/  ISETP.NE.AND P0, PT, RZ, UR4, PT ;  /* 0x00000004ff007c0c */ /* 0x000fe2000bf05270 */
[----:B------:R-:W-:Y:S01]  /*1cb0*/  IMAD R12, R135, c[0x0][0x1e4], R12 ;  /* 0x00007900870c7a24 */ /* 0x000fe200078e020c */
[----:B------:R-:W-:Y:S01]  /*1cc0*/  IADD3 R108, R97, R2, RZ ;  /* 0x00000002616c7210 */ /* 0x000fe20007ffe0ff */
[----:B------:R-:W-:Y:S01]  /*1cd0*/  IMAD.IADD R125, R161, 0x1, R13 ;  /* 0x00000001a17d7824 */ /* 0x000fe200078e020d */
[----:B------:R-:W-:Y:S01]  /*1ce0*/  P2R R126, PR, RZ, 0x1 ;  /* 0x00000001ff7e7803 */ /* 0x000fe20000000000 */
[----:B------:R-:W-:Y:S01]  /*1cf0*/  IMAD.IADD R107, R3, 0x1, R99 ;  /* 0x00000001036b7824 */ /* 0x000fe200078e0263 */
[----:B------:R-:W-:Y:S01]  /*1d00*/  IADD3 R124, R159, R12, RZ ;  /* 0x0000000c9f7c7210 */ /* 0x000fe20007ffe0ff */
[----:B------:R-:W-:-:S02]  /*1d10*/  IMAD.IADD R104, R2, 0x1, R95 ;  /* 0x0000000102687824 */ /* 0x000fc400078e025f */
[----:B------:R-:W-:Y:S02]  /*1d20*/  IMAD.SHL.U32 R121, R17, 0x2, RZ ;  /* 0x0000000211797824 */ /* 0x000fe400078e00ff */
[----:B------:R-:W-:Y:S01]  /*1d30*/  IMAD.SHL.U32 R119, R16, 0x2, RZ ;  /* 0x0000000210777824 */ /* 0x000fe200078e00ff */
[----:B--2---:R-:W-:Y:S06]  /*1d40*/  BAR.SYNC.DEFER_BLOCKING 0x0 ;  /* 0x0000000000007b1d */ /* 0x004fec0000010000 */
.L_x_1153:
[----:B------:R-:W-:Y:S01]  /*1d50*/  SHF.R.S32.HI R88, RZ, 0x1f, R36 ;  /* 0x0000001fff587819 */ /* 0x000fe20000011424 */
[-C--:B-1----:R-:W-:Y:S01]  /*1d60*/  IMAD R2, R157, R36.reuse, RZ ;  /* 0x000000249d027224 */ /* 0x082fe200078e02ff */
[----:B------:R-:W-:Y:S01]  /*1d70*/  ISETP.GE.AND P2, PT, R175, 0x1, PT ;  /* 0x00000001af00780c */ /* 0x000fe20003f46270 */
[----:B------:R-:W-:Y:S01]  /*1d80*/  IMAD.WIDE.U32 R68, R140, R36, RZ ;  /* 0x000000248c447225 */ /* 0x000fe200078e00ff */
[----:B------:R-:W-:Y:S04]  /*1d90*/  DEPBAR.LE SB0, 0x0 ;  /* 0x000080000000791a */ /* 0x000fe80000000000 */
[----:B------:R-:W-:Y:S01]  /*1da0*/  BAR.SYNC.DEFER_BLOCKING 0x0 ;  /* 0x0000000000007b1d */ /* 0x000fe20000010000 */
[----:B------:R-:W-:Y:S01]  /*1db0*/  IADD3 R3, P1, P0, R111, R68, R174 ;  /* 0x000000446f037210 */ /* 0x000fe2000783e0ae */
[----:B------:R-:W-:Y:S04]  /*1dc0*/  IMAD R2, R88, R140, R2 ;  /* 0x0000008c58027224 */ /* 0x000fe800078e0202 */
[----:B------:R-:W-:Y:S05]  /*1dd0*/  IMAD.IADD R71, R69, 0x1, R2 ;  /* 0x0000000145477824 */ /* 0x000fea00078e0202 */
[CC--:B------:R-:W-:Y:S02]  /*1de0*/  IADD3.X R6, R110.reuse, R71.reuse, R165, P1, P0 ;  /* 0x000000476e067210 */ /* 0x0c0fe40000fe04a5 */
[CC--:B------:R-:W-:Y:S04]  /*1df0*/  IADD3 R4, P1, P0, R111.reuse, R68.reuse, R173 ;  /* 0x000000446f047210 */ /* 0x0c0fe8000783e0ad */
[----:B------:R-:W-:Y:S02]  /*1e00*/  IADD3.X R7, R110, R71, R164, P1, P0 ;  /* 0x000000476e077210 */ /* 0x000fe40000fe04a4 */
        /* <DEDUP_REMOVED lines=9> */
[----:B------:R-:W-:-:S05]  /*1ea0*/  @!P2 BRA `(.L_x_1120) ;  /* 0x000038000000a947 */ /* 0x000fca0003800000 */
        /* <DEDUP_REMOVED lines=40> */
.L_x_1123:
[----:B------:R-:W-:Y:S05]  /*2130*/  BSYNC B0 ;  /* 0x0000000000007941 */ /* 0x000fea0003800000 */
.L_x_1122:
[----:B------:R-:W-:Y:S01]  /*2140*/  ISETP.GE.AND P3, PT, R136, R70, PT ;  /* 0x000000468800720c */ /* 0x000fe20003f66270 */
[----:B-1---5:R-:W-:Y:S01]  /*2150*/  IMAD.MOV.U32 R7, RZ, RZ, R40 ;  /* 0x000000ffff077224 */ /* 0x022fe200078e0028 */
[----:B------:R-:W-:Y:S01]  /*2160*/  MOV R5, R32 ;  /* 0x0000002000057202 */ /* 0x000fe20000000f00 */
        /* <DEDUP_REMOVED lines=35> */
.L_x_1125:
[----:B------:R-:W-:Y:S05]  /*23a0*/  BSYNC B0 ;  /* 0x0000000000007941 */ /* 0x000fea0003800000 */
.L_x_1124:
        /* <DEDUP_REMOVED lines=16> */
[----:B------:R-:W-:Y:S02]  /*24b0*/  PRMT R25, R7, 0x5410, R6 ;  /* 0x0000541007197816 */ /* 0x000fe40000000006 */
[----:B------:R-:W-:Y:S01]  /*24c0*/  PRMT R24, R5, 0x5410, R4 ;  /* 0x0000541005187816 */ /* 0x000fe20000000004 */
[----:B------:R-:W-:-:S05]  /*24d0*/  @P2 BRA `(.L_x_1127) ;  /* 0x0000012000002947 */ /* 0x000fca0003800000 */
[----:B------:R-:W-:Y:S01]  /*24e0*/  IADD3 R10, P1, P0, R100, R172, R10 ;  /* 0x000000ac640a7210 */ /* 0x000fe2000783e00a */
[----:B------:R-:W-:Y:S01]  /*24f0*/  CS2R R48, SRZ ;  /* 0x0000000000307805 */ /* 0x000fe2000001ff00 */
[----:B------:R-:W-:Y:S02]  /*2500*/  CS2R R22, SRZ ;  /* 0x0000000000167805 */ /* 0x000fe4000001ff00 */
[----:B------:R-:W-:Y:S02]  /*2510*/  IADD3.X R31, R109, R150, R31, P1, P0 ;  /* 0x000000966d1f7210 */ /* 0x000fe40000fe041f */
        /* <DEDUP_REMOVED lines=14> */
.L_x_1127:
[----:B------:R-:W-:Y:S05]  /*2600*/  BSYNC B0 ;  /* 0x0000000000007941 */ /* 0x000fea0003800000 */
.L_x_1126:
        /* <DEDUP_REMOVED lines=19> */
[----:B------:R-:W-:Y:S01]  /*2740*/  @!P0 SHF.R.U64 R6, R2, 0x10, R3 ;  /* 0x0000001002068819 */ /* 0x000fe20000001203 */
[----:B------:R-:W-:Y:S01]  /*2750*/  @!P0 HADD2.F32 R2, -RZ, R18.H0_H0 ;  /* 0x20000012ff028230 */ /* 0x000fe20000004100 */
[----:B------:R-:W-:Y:S01]  /*2760*/  @!P0 SHF.R.U64 R37, R32, 0x10, R33 ;  /* 0x0000001020258819 */ /* 0x000fe20000001221 */
[----:B------:R-:W-:Y:S01]  /*2770*/  @!P0 HADD2.F32 R32, -RZ, R38.H0_H0 ;  /* 0x20000026ff208230 */ /* 0x000fe20000004100 */
[----:B------:R-:W-:Y:S02]  /*2780*/  @!P0 SHF.R.U32.HI R7, RZ, 0x10, R3 ;  /* 0x00000010ff078819 */ /* 0x000fe40000011603 */
[----:B------:R-:W-:Y:S01]  /*2790*/  @!P0 SHF.R.U32.HI R39, RZ, 0x10, R33 ;  /* 0x00000010ff278819 */ /* 0x000fe20000011621 */
[----:B------:R-:W-:Y:S04]  /*27a0*/  @!P0 HADD2.F32 R37, -RZ, R37.H0_H0 ;  /* 0x20000025ff258230 */ /* 0x000fe80000004100 */
        /* <DEDUP_REMOVED lines=8> */
[C---:B------:R-:W-:Y:S01]  /*2830*/  @!P0 FMUL.FTZ R2, R3.reuse, R2 ;  /* 0x0000000203028220 */ /* 0x040fe20000410000 */
[----:B------:R-:W-:Y:S01]  /*2840*/  @!P0 HADD2.F32 R4, -RZ, R4.H0_H0 ;  /* 0x20000004ff048230 */ /* 0x000fe20000004100 */
[----:B------:R-:W-:Y:S01]  /*2850*/  @!P0 FFMA.FTZ R59, R3, R32, -R55 ;  /* 0x00000020033b8223 */ /* 0x000fe20000010837 */
[----:B------:R-:W-:Y:S01]  /*2860*/  @!P0 MOV R6, R10 ;  /* 0x0000000a00068202 */ /* 0x000fe20000000f00 */
        /* <DEDUP_REMOVED lines=8> */
[----:B------:R-:W-:Y:S01]  /*28f0*/  @!P0 F2FP.PACK_AB R2, R2, R59 ;  /* 0x0000003b0202823e */ /* 0x000fe200000000ff */
[----:B------:R-:W-:Y:S02]  /*2900*/  @!P0 HADD2.F32 R18, -RZ, R7.H0_H0 ;  /* 0x20000007ff128230 */ /* 0x000fe40000004100 */
[----:B------:R-:W-:Y:S01]  /*2910*/  @!P0 HADD2.F32 R7, -RZ, R6.H0_H0 ;  /* 0x20000006ff078230 */ /* 0x000fe20000004100 */
[----:B------:R-:W-:Y:S01]  /*2920*/  @!P0 F2FP.PACK_AB R3, R3, R58 ;  /* 0x0000003a0303823e */ /* 0x000fe200000000ff */
[----:B------:R-:W-:Y:S01]  /*2930*/  @!P0 HADD2.F32 R32, -RZ, R38.H1_H1 ;  /* 0x30000026ff208230 */ /* 0x000fe20000004100 */
[----:B------:R-:W-:Y:S01]  /*2940*/  @!P0 MOV R8, R2 ;  /* 0x0000000200088202 */ /* 0x000fe20000000f00 */
[--C-:B------:R-:W-:Y:S01]  /*2950*/  @!P0 HADD2.F32 R38, -RZ, R5.reuse.H1_H1 ;  /* 0x30000005ff268230 */ /* 0x100fe20000004100 */
[----:B------:R-:W-:Y:S01]  /*2960*/  @!P0 MOV R9, R3 ;  /* 0x0000000300098202 */ /* 0x000fe20000000f00 */
[----:B------:R-:W-:Y:S01]  /*2970*/  @!P0 HADD2.F32 R6, -RZ, R5.H0_H0 ;  /* 0x20000005ff068230 */ /* 0x000fe20000004100 */
[-C--:B------:R-:W-:Y:S02]  /*2980*/  @!P0 FMUL.FTZ R5, R31, R4.reuse ;  /* 0x000000041f058220 */ /* 0x080fe40000410000 */
[C---:B------:R-:W-:Y:S02]  /*2990*/  @!P0 FMUL.FTZ R4, R7.reuse, R4 ;  /* 0x0000000407048220 */ /* 0x040fe40000410000 */
[----:B------:R-:W-:Y:S02]  /*29a0*/  @!P0 FMUL.FTZ R55, R38, R18 ;  /* 0x0000001226378220 */ /* 0x000fe40000410000 */
[----:B------:R-:W-:Y:S02]  /*29b0*/  @!P0 FFMA.FTZ R7, R7, R32, -R5 ;  /* 0x0000002007078223 */ /* 0x000fe40000010805 */
[C---:B------:R-:W-:Y:S02]  /*29c0*/  @!P0 FMUL.FTZ R5, R6.reuse, R18 ;  /* 0x0000001206058220 */ /* 0x040fe40000410000 */
[----:B------:R-:W-:Y:S02]  /*29d0*/  @!P0 FFMA.FTZ R4, R31, R32, R4 ;  /* 0x000000201f048223 */ /* 0x000fe40000010004 */
[-C--:B------:R-:W-:Y:S02]  /*29e0*/  @!P0 FFMA.FTZ R55, R6, R39.reuse, -R55 ;  /* 0x0000002706378223 */ /* 0x080fe40000010837 */
[----:B------:R-:W-:Y:S01]  /*29f0*/  @!P0 FFMA.FTZ R5, R38, R39, R5 ;  /* 0x0000002726058223 */ /* 0x000fe20000010005 */
[----:B------:R-:W-:Y:S04]  /*2a00*/  @!P0 F2FP.PACK_AB R4, R4, R7 ;  /* 0x000000070404823e */ /* 0x000fe800000000ff */
[----:B------:R-:W-:Y:S02]  /*2a10*/  @!P0 F2FP.PACK_AB R5, R5, R55 ;  /* 0x000000370505823e */ /* 0x000fe400000000ff */
[----:B------:R-:W-:Y:S02]  /*2a20*/  @!P0 MOV R10, R4 ;  /* 0x00000004000a8202 */ /* 0x000fe40000000f00 */
[----:B------:R-:W-:Y:S05]  /*2a30*/  @!P0 MOV R11, R5 ;  /* 0x00000005000b8202 */ /* 0x000fea0000000f00 */
[----:B------:R1:W-:Y:S02]  /*2a40*/  STG.E.128 [R56.64], R8 ;  /* 0x0000000838007986 */ /* 0x0003e4000c101d0e */
.L_x_1131:
[----:B------:R-:W-:Y:S05]  /*2a50*/  BSYNC B0 ;  /* 0x0000000000007941 */ /* 0x000fea0003800000 */
.L_x_1130:
[----:B------:R-:W-:Y:S11]  /*2a60*/  ISETP.GE.AND P0, PT, R82, c[0x0][0x1d4], PT ;  /* 0x0000750052007a0c */ /* 0x000ff60003f06270 */
[----:B------:R-:W-:Y:S02]  /*2a70*/  @!UPT UIADD3 URZ, URZ, URZ, URZ ;  /* 0x0000003f3f3ff290 */ /* 0x000fe4000fffe03f */
[----:B------:R-:W-:-:S05]  /*2a80*/  @P0 BRA `(.L_x_1129) ;  /* 0x0000034000000947 */ /* 0x000fca0003800000 */
[----:B------:R-:W-:Y:S01]  /*2a90*/  ISETP.GE.AND P0, PT, R30, c[0x0][0x27c], PT ;  /* 0x00009f001e007a0c */ /* 0x000fe20003f06270 */
[----:B-1----:R-:W1:Y:S11]  /*2aa0*/  LDS.128 R8, [R67+0x6880] ;  /* 0x0068800043087984 */ /* 0x002e760000000c00 */
[----:B------:R-:W-:Y:S01]  /*2ab0*/  @!UPT UIADD3 URZ, URZ, URZ, URZ ;  /* 0x0000003f3f3ff290 */ /* 0x000fe2000fffe03f */
[----:B------:R-:W-:Y:S01]  /*2ac0*/  @!P0 HADD2.F32 R2, -RZ, R19.H0_H0 ;  /* 0x20000013ff028230 */ /* 0x000fe20000004100 */
[----:B------:R-:W-:Y:S01]  /*2ad0*/  @!P0 SHF.R.U64 R5, R12, 0x10, R13 ;  /* 0x000000100c058819 */ /* 0x000fe2000000120d */
[----:B------:R-:W-:Y:S01]  /*2ae0*/  @!P0 HADD2.F32 R7, -RZ, R50.H0_H0 ;  /* 0x20000032ff078230 */ /* 0x000fe20000004100 */
[----:B------:R-:W-:Y:S02]  /*2af0*/  @!P0 SHF.R.U64 R18, R40, 0x10, R41 ;  /* 0x0000001028128819 */ /* 0x000fe40000001229 */
        /* <DEDUP_REMOVED lines=15> */
[----:B------:R-:W-:Y:S01]  /*2bf0*/  @!P0 FFMA.FTZ R2, R6, R7, R2 ;  /* 0x0000000706028223 */ /* 0x000fe20000010002 */
[----:B------:R-:W-:Y:S01]  /*2c00*/  @!P0 MOV R6, R10 ;  /* 0x0000000a00068202 */ /* 0x000fe20000000f00 */
[CC--:B------:R-:W-:Y:S02]  /*2c10*/  @!P0 FMUL.FTZ R31, R13.reuse, R5.reuse ;  /* 0x000000050d1f8220 */ /* 0x0c0fe40000410000 */
[C---:B------:R-:W-:Y:S01]  /*2c20*/  @!P0 FMUL.FTZ R3, R4.reuse, R5 ;  /* 0x0000000504038220 */ /* 0x040fe20000410000 */
[----:B------:R-:W-:Y:S01]  /*2c30*/  @!P0 MOV R5, R11 ;  /* 0x0000000b00058202 */ /* 0x000fe20000000f00 */
[-C--:B------:R-:W-:Y:S01]  /*2c40*/  @!P0 FFMA.FTZ R38, R4, R18.reuse, -R31 ;  /* 0x0000001204268223 */ /* 0x080fe2000001081f */
[----:B------:R-:W-:Y:S01]  /*2c50*/  @!P0 HADD2.F32 R4, -RZ, R19.H1_H1 ;  /* 0x30000013ff048230 */ /* 0x000fe20000004100 */
[----:B------:R-:W-:Y:S01]  /*2c60*/  @!P0 FFMA.FTZ R3, R13, R18, R3 ;  /* 0x000000120d038223 */ /* 0x000fe20000010003 */
[----:B------:R-:W-:Y:S01]  /*2c70*/  @!P0 F2FP.PACK_AB R2, R2, R39 ;  /* 0x000000270202823e */ /* 0x000fe200000000ff */
[--C-:B------:R-:W-:Y:S02]  /*2c80*/  @!P0 HADD2.F32 R19, -RZ, R6.reuse.H1_H1 ;  /* 0x30000006ff138230 */ /* 0x100fe40000004100 */
        /* <DEDUP_REMOVED lines=19> */
[----:B------:R1:W-:Y:S02]  /*2dc0*/  STG.E.128 [R56.64+0x80], R8 ;  /* 0x0000800838007986 */ /* 0x0003e4000c101d0e */
.L_x_1129:
[----:B------:R-:W-:Y:S05]  /*2dd0*/  BSYNC B1 ;  /* 0x0000000000017941 */ /* 0x000fea0003800000 */
.L_x_1128:
[----:B------:R-:W-:Y:S01]  /*2de0*/  BSSY B1, `(.L_x_1132) ;  /* 0x0000070000017945 */ /* 0x000fe20003800000 */
[----:B------:R-:W-:-:S05]  /*2df0*/  @P3 BRA `(.L_x_1133) ;  /* 0x000006e000003947 */ /* 0x000fca0003800000 */
[----:B------:R-:W-:Y:S01]  /*2e00*/  BSSY B0, `(.L_x_1134) ;  /* 0x0000036000007945 */ /* 0x000fe20003800000 */
[----:B------:R-:W-:-:S05]  /*2e10*/  @P4 BRA `(.L_x_1135) ;  /* 0x0000034000004947 */ /* 0x000fca0003800000 */
[----:B------:R-:W-:Y:S01]  /*2e20*/  ISETP.GE.AND P0, PT, R28, c[0x0][0x27c], PT ;  /* 0x00009f001c007a0c */ /* 0x000fe20003f06270 */
[----:B-1----:R-:W1:Y:S11]  /*2e30*/  LDS.128 R8, [R67+0x5880] ;  /* 0x0058800043087984 */ /* 0x002e760000000c00 */
[----:B------:R-:W-:Y:S01]  /*2e40*/  @!UPT UIADD3 URZ, URZ, URZ, URZ ;  /* 0x0000003f3f3ff290 */ /* 0x000fe2000fffe03f */
[----:B------:R-:W-:Y:S01]  /*2e50*/  @!P0 HADD2.F32 R2, -RZ, R24.H0_H0 ;  /* 0x20000018ff028230 */ /* 0x000fe20000004100 */
[----:B------:R-:W-:Y:S01]  /*2e60*/  @!P0 SHF.R.U64 R5, R14, 0x10, R15 ;  /* 0x000000100e058819 */ /* 0x000fe2000000120f */
[--C-:B------:R-:W-:Y:S01]  /*2e70*/  @!P0 HADD2.F32 R7, -RZ, R51.reuse.H0_H0 ;  /* 0x20000033ff078230 */ /* 0x100fe20000004100 */
[----:B------:R-:W-:Y:S01]  /*2e80*/  @!P0 SHF.R.U64 R14, R42, 0x10, R43 ;  /* 0x000000102a0e8819 */ /* 0x000fe2000000122b */
[----:B------:R-:W-:Y:S01]  /*2e90*/  @!P0 HADD2.F32 R18, -RZ, R51.H1_H1 ;  /* 0x30000033ff128230 */ /* 0x000fe20000004100 */
[----:B------:R-:W-:Y:S01]  /*2ea0*/  @!P0 SHF.R.U32.HI R12, RZ, 0x10, R15 ;  /* 0x00000010ff0c8819 */ /* 0x000fe2000001160f */
[----:B------:R-:W-:Y:S01]  /*2eb0*/  @!P0 HADD2.F32 R5, -RZ, R5.H0_H0 ;  /* 0x20000005ff058230 */ /* 0x000fe20000004100 */
[----:B------:R-:W-:Y:S01]  /*2ec0*/  @!P0 SHF.R.U32.HI R42, RZ, 0x10, R43 ;  /* 0x00000010ff2a8819 */ /* 0x000fe2000001162b */
        /* <DEDUP_REMOVED lines=20> */
[----:B------:R-:W-:Y:S02]  /*3010*/  @!P0 HADD2.F32 R4, -RZ, R24.H1_H1 ;  /* 0x30000018ff048230 */ /* 0x000fe40000004100 */
[----:B------:R-:W-:Y:S01]  /*3020*/  @!P0 HADD2.F32 R7, -RZ, R6.H0_H0 ;  /* 0x20000006ff078230 */ /* 0x000fe20000004100 */
[----:B------:R-:W-:Y:S01]  /*3030*/  @!P0 F2FP.PACK_AB R3, R3, R32 ;  /* 0x000000200303823e */ /* 0x000fe200000000ff */
[--C-:B------:R-:W-:Y:S01]  /*3040*/  @!P0 HADD2.F32 R19, -RZ, R5.reuse.H1_H1 ;  /* 0x30000005ff138230 */ /* 0x100fe20000004100 */
[----:B------:R-:W-:Y:S01]  /*3050*/  @!P0 MOV R8, R2 ;  /* 0x0000000200088202 */ /* 0x000fe20000000f00 */
[----:B------:R-:W-:Y:S01]  /*3060*/  @!P0 HADD2.F32 R6, -RZ, R5.H0_H0 ;  /* 0x20000005ff068230 */ /* 0x000fe20000004100 */
[-C--:B------:R-:W-:Y:S01]  /*3070*/  @!P0 FMUL.FTZ R5, R15, R4.reuse ;  /* 0x000000040f058220 */ /* 0x080fe20000410000 */
[----:B------:R-:W-:Y:S01]  /*3080*/  @!P0 MOV R9, R3 ;  /* 0x0000000300098202 */ /* 0x000fe20000000f00 */
[----:B------:R-:W-:Y:S01]  /*3090*/  @!P0 FMUL.FTZ R4, R7, R4 ;  /* 0x0000000407048220 */ /* 0x000fe20000410000 */
[----:B------:R-:W-:Y:S01]  /*30a0*/  @!P0 HADD2.F32 R24, -RZ, R42.H0_H0 ;  /* 0x2000002aff188230 */ /* 0x000fe20000004100 */
        /* <DEDUP_REMOVED lines=11> */
.L_x_1135:
[----:B------:R-:W-:Y:S05]  /*3160*/  BSYNC B0 ;  /* 0x0000000000007941 */ /* 0x000fea0003800000 */
.L_x_1134:
        /* <DEDUP_REMOVED lines=32> */
[--C-:B------:R-:W-:Y:S01]  /*3370*/  @!P0 HADD2.F32 R15, -RZ, R6.reuse.H1_H1 ;  /* 0x30000006ff0f8230 */ /* 0x100fe20000004100 */
        /* <DEDUP_REMOVED lines=10> */
[----:B------:R-:W-:Y:S02]  /*3420*/  @!P0 FMUL.FTZ R4, R7, R4 ;  /* 0x0000000407048220 */ /* 0x000fe40000410000 */
        /* <DEDUP_REMOVED lines=11> */
.L_x_1133:
[----:B------:R-:W-:Y:S05]  /*34e0*/  BSYNC B1 ;  /* 0x0000000000017941 */ /* 0x000fea0003800000 */
.L_x_1132:
        /* <DEDUP_REMOVED lines=55> */
.L_x_1138:
[----:B------:R-:W-:Y:S05]  /*3860*/  BSYNC B0 ;  /* 0x0000000000007941 */ /* 0x000fea0003800000 */
.L_x_1137:
        /* <DEDUP_REMOVED lines=54> */
[----:B------:R1:W-:Y:S01]  /*3bd0*/  STG.E.128 [R62.64+0x80], R8 ;  /* 0x000080083e007986 */ /* 0x0003e2000c101d0e */
[----:B------:R-:W-:-:S05]  /*3be0*/  BRA `(.L_x_1136) ;  /* 0x00001cd000007947 */ /* 0x000fca0003800000 */
.L_x_1121:
        /* <DEDUP_REMOVED lines=12> */
[----:B------:R-:W-:Y:S05]  /*3cb0*/  BSSY B0, `(.L_x_1139) ;  /* 0x00000b7000007945 */ /* 0x000fea0003800000 */
        /* <DEDUP_REMOVED lines=21> */
[----:B------:R-:W-:Y:S01]  /*3e10*/  ISETP.GE.AND P0, PT, R83, R70, PT ;  /* 0x000000465300720c */ /* 0x000fe20003f06270 */
[----:B------:R1:W4:Y:S03]  /*3e20*/  @!P1 LDG.E.128 R60, [R8.64] ;  /* 0x0000000e083c9981 */ /* 0x000326000c1e1d00 */
[----:B------:R-:W-:Y:S05]  /*3e30*/  ISETP.GE.OR P0, PT, R34, c[0x0][0x27c], P0 ;  /* 0x00009f0022007a0c */ /* 0x000fea0000706670 */
[----:B------:R1:W4:Y:S08]  /*3e40*/  @!P1 LDG.E.128 R24, [R6.64] ;  /* 0x0000000e06189981 */ /* 0x000330000c1e1d00 */
[----:B---3--:R-:W-:Y:S05]  /*3e50*/  @!P0 IADD3 R2, P1, R98, R10, RZ ;  /* 0x0000000a62028210 */ /* 0x008fea0007f3e0ff */
[----:B------:R-:W-:Y:S01]  /*3e60*/  @!P0 IMAD.X R3, R31, 0x1, R107, P1 ;  /* 0x000000011f038824 */ /* 0x000fe200008e066b */
[C---:B-1----:R-:W-:Y:S04]  /*3e70*/  @!P0 LEA R8, P1, R2.reuse, c[0x0][0x270], 0x1 ;  /* 0x00009c0002088a11 */ /* 0x042fe800078208ff */
[----:B------:R-:W-:Y:S02]  /*3e80*/  @!P0 LEA.HI.X R9, R2, c[0x0][0x274], R3, 0x1, P1 ;  /* 0x00009d0002098a11 */ /* 0x000fe400008f0c03 */
[----:B------:R-:W-:Y:S01]  /*3e90*/  @!P0 IADD3 R3, P1, R94, R54, RZ ;  /* 0x000000365e038210 */ /* 0x000fe20007f3e0ff */
[----:B------:R-:W-:Y:S02]  /*3ea0*/  CS2R R6, SRZ ;  /* 0x0000000000067805 */ /* 0x000fe4000001ff00 */
[----:B------:R2:W5:Y:S02]  /*3eb0*/  @!P0 LDG.E.128 R40, [R8.64] ;  /* 0x0000000e08288981 */ /* 0x000564000c1e1d00 */
[----:B------:R-:W-:Y:S01]  /*3ec0*/  @!P0 IMAD.X R4, R37, 0x1, R104, P1 ;  /* 0x0000000125048824 */ /* 0x000fe200008e0668 */
[C---:B------:R-:W-:Y:S04]  /*3ed0*/  @!P0 LEA R2, P1, R3.reuse, c[0x0][0x288], 0x1 ;  /* 0x0000a20003028a11 */ /* 0x040fe800078208ff */
[----:B------:R-:W-:Y:S02]  /*3ee0*/  @!P0 LEA.HI.X R3, R3, c[0x0][0x28c], R4, 0x1, P1 ;  /* 0x0000a30003038a11 */ /* 0x000fe400008f0c04 */
[----:B------:R-:W-:Y:S01]  /*3ef0*/  CS2R R4, SRZ ;  /* 0x0000000000047805 */ /* 0x000fe2000001ff00 */
[----:B------:R-:W-:Y:S05]  /*3f00*/  ISETP.GE.AND P1, PT, R34, c[0x0][0x27c], PT ;  /* 0x00009f0022007a0c */ /* 0x000fea0003f26270 */
[----:B------:R1:W5:Y:S01]  /*3f10*/  @!P0 LDG.E.128 R4, [R2.64] ;  /* 0x0000000e02048981 */ /* 0x000362000c1e1d00 */
[----:B------:R-:W-:Y:S01]  /*3f20*/  ISETP.GE.OR P0, PT, R83, R70, P4 ;  /* 0x000000465300720c */ /* 0x000fe20002706670 */
[----:B--2---:R-:W-:Y:S02]  /*3f30*/  IMAD.MOV.U32 R9, RZ, RZ, R58 ;  /* 0x000000ffff097224 */ /* 0x004fe400078e003a */
[----:B------:R-:W-:Y:S02]  /*3f40*/  IMAD.MOV.U32 R8, RZ, RZ, R59 ;  /* 0x000000ffff087224 */ /* 0x000fe400078e003b */
[----:B-1----:R-:W-:Y:S02]  /*3f50*/  IMAD.MOV.U32 R3, RZ, RZ, R56 ;  /* 0x000000ffff037224 */ /* 0x002fe400078e0038 */
        /* <DEDUP_REMOVED lines=22> */
[--C-:B-----5:R-:W-:Y:S01]  /*40c0*/  IMAD.MOV.U32 R49, RZ, RZ, R43.reuse ;  /* 0x000000ffff317224 */ /* 0x120fe200078e002b */
[----:B------:R-:W-:Y:S01]  /*40d0*/  IADD3 R2, P0, R152, R68, RZ ;  /* 0x0000004498027210 */ /* 0x000fe20007f1e0ff */
[----:B------:R-:W-:Y:S01]  /*40e0*/  LDS.128 R52, [R120+0x5080] ;  /* 0x0050800078347984 */ /* 0x000fe20000000c00 */
[----:B------:R-:W-:Y:S01]  /*40f0*/  @!P1 SHF.R.U64 R47, R42, 0x10, R43 ;  /* 0x000000102a2f9819 */ /* 0x000fe2000000122b */
[----:B------:R-:W-:Y:S01]  /*4100*/  IMAD.MOV.U32 R37, RZ, RZ, R40 ;  /* 0x000000ffff257224 */ /* 0x000fe200078e0028 */
[----:B------:R-:W-:Y:S01]  /*4110*/  IADD3.X R3, R117, R71, RZ, P0, !PT ;  /* 0x0000004775037210 */ /* 0x000fe200007fe4ff */
[----:B------:R-:W-:Y:S01]  /*4120*/  IMAD.MOV.U32 R13, RZ, RZ, R7 ;  /* 0x000000ffff0d7224 */ /* 0x000fe200078e0007 */
[-C--:B------:R-:W-:Y:S02]  /*4130*/  IADD3 R8, P2, P0, R84, R2.reuse, R103 ;  /* 0x0000000254087210 */ /* 0x080fe4000785e067 */
[----:B------:R-:W-:Y:S01]  /*4140*/  @!P1 SHF.R.U32.HI R50, RZ, 0x10, R43 ;  /* 0x00000010ff329819 */ /* 0x000fe2000001162b */
[----:B------:R-:W1:Y:S01]  /*4150*/  LDS.128 R16, [R123+0x5080] ;  /* 0x005080007b107984 */ /* 0x000e620000000c00 */
[C---:B------:R-:W-:Y:S01]  /*4160*/  IADD3.X R9, R87.reuse, R3, R106, P2, P0 ;  /* 0x0000000357097210 */ /* 0x040fe200017e046a */
[----:B------:R-:W-:Y:S01]  /*4170*/  @!P1 HADD2.F32 R37, -RZ, R37.H0_H0 ;  /* 0x20000025ff259230 */ /* 0x000fe20000004100 */
[----:B------:R-:W-:Y:S02]  /*4180*/  ISETP.GE.AND P0, PT, R86, c[0x0][0x1d4], PT ;  /* 0x0000750056007a0c */ /* 0x000fe40003f06270 */
[----:B------:R-:W-:Y:S02]  /*4190*/  MOV R44, R41 ;  /* 0x00000029002c7202 */ /* 0x000fe40000000f00 */
[--C-:B------:R-:W-:Y:S02]  /*41a0*/  @!P1 SHF.R.U32.HI R14, RZ, 0x10, R7.reuse ;  /* 0x00000010ff0e9819 */ /* 0x100fe40000011607 */
[----:B------:R-:W-:Y:S01]  /*41b0*/  @!P1 SHF.R.U64 R12, R6, 0x10, R7 ;  /* 0x00000010060c9819 */ /* 0x000fe20000001207 */
[----:B------:R-:W-:Y:S01]  /*41c0*/  @!P1 HADD2.F32 R6, -RZ, R6.H0_H0 ;  /* 0x20000006ff069230 */ /* 0x000fe20000004100 */
[--C-:B------:R-:W-:Y:S02]  /*41d0*/  @!P1 SHF.R.U32.HI R11, RZ, 0x10, R5.reuse ;  /* 0x00000010ff0b9819 */ /* 0x100fe40000011605 */
[----:B------:R-:W-:Y:S02]  /*41e0*/  @!P1 SHF.R.U64 R10, R4, 0x10, R5 ;  /* 0x00000010040a9819 */ /* 0x000fe40000001205 */
[--C-:B------:R-:W-:Y:S01]  /*41f0*/  @!P1 SHF.R.U64 R46, R40, 0x10, R41.reuse ;  /* 0x00000010282e9819 */ /* 0x100fe20000001229 */
[----:B------:R-:W-:Y:S01]  /*4200*/  @!P1 HADD2.F32 R40, -RZ, R44.H0_H0 ;  /* 0x2000002cff289230 */ /* 0x000fe20000004100 */
[----:B------:R-:W-:Y:S02]  /*4210*/  @!P0 IADD3 R2, P3, P2, R84, R2, R86 ;  /* 0x0000000254028210 */ /* 0x000fe40007a7e056 */
[----:B------:R-:W-:Y:S02]  /*4220*/  @!P1 SHF.R.U32.HI R45, RZ, 0x10, R41 ;  /* 0x00000010ff2d9819 */ /* 0x000fe40000011629 */
[----:B------:R-:W-:Y:S02]  /*4230*/  @!P0 IADD3.X R3, R87, R3, R105, P3, P2 ;  /* 0x0000000357038210 */ /* 0x000fe40001fe4469 */
[C---:B------:R-:W-:Y:S02]  /*4240*/  LEA R74, P2, R8.reuse, c[0x0][0x1c8], 0x1 ;  /* 0x00007200084a7a11 */ /* 0x040fe400078408ff */
[----:B------:R-:W-:Y:S02]  /*4250*/  MOV R48, R42 ;  /* 0x0000002a00307202 */ /* 0x000fe40000000f00 */
[----:B------:R-:W-:Y:S02]  /*4260*/  LEA.HI.X R75, R8, c[0x0][0x1cc], R9, 0x1, P2 ;  /* 0x00007300084b7a11 */ /* 0x000fe400010f0c09 */
[C---:B------:R-:W-:Y:S01]  /*4270*/  @!P0 LEA R72, P2, R2.reuse, c[0x0][0x1c8], 0x1 ;  /* 0x0000720002488a11 */ /* 0x040fe200078408ff */
[----:B------:R-:W-:Y:S02]  /*4280*/  @!P1 HADD2.F32 R44, -RZ, R48.H0_H0 ;  /* 0x20000030ff2c9230 */ /* 0x000fe40000004100 */
[----:B------:R-:W-:Y:S01]  /*4290*/  @!P1 HADD2.F32 R48, -RZ, R50.H0_H0 ;  /* 0x20000032ff309230 */ /* 0x000fe20000004100 */
[----:B------:R-:W-:Y:S01]  /*42a0*/  @!P0 LEA.HI.X R73, R2, c[0x0][0x1cc], R3, 0x1, P2 ;  /* 0x0000730002498a11 */ /* 0x000fe200010f0c03 */
[----:B------:R-:W-:Y:S01]  /*42b0*/  IMAD.MOV.U32 R2, RZ, RZ, R4 ;  /* 0x000000ffff027224 */ /* 0x000fe200078e0004 */
[----:B------:R-:W-:Y:S04]  /*42c0*/  MOV R3, R5 ;  /* 0x0000000500037202 */ /* 0x000fe80000000f00 */
[----:B------:R-:W-:Y:S01]  /*42d0*/  @!P1 HADD2.F32 R2, -RZ, R2.H0_H0 ;  /* 0x20000002ff029230 */ /* 0x000fe20000004100 */
[----:B-1----:R-:W-:Y:S01]  /*42e0*/  @!P1 IMAD.MOV.U32 R9, RZ, RZ, R16 ;  /* 0x000000ffff099224 */ /* 0x002fe200078e0010 */
[----:B------:R-:W-:Y:S01]  /*42f0*/  @!P1 MOV R43, R52 ;  /* 0x00000034002b9202 */ /* 0x000fe20000000f00 */
[----:B------:R-:W-:Y:S01]  /*4300*/  @!P1 HADD2.F32 R3, -RZ, R3.H0_H0 ;  /* 0x20000003ff039230 */ /* 0x000fe20000004100 */
[----:B------:R-:W-:Y:S02]  /*4310*/  @!P1 MOV R38, R53 ;  /* 0x0000003500269202 */ /* 0x000fe40000000f00 */
        /* <DEDUP_REMOVED lines=8> */
[C---:B------:R-:W-:Y:S01]  /*43a0*/  @!P1 FMUL.FTZ R2, R4.reuse, R2 ;  /* 0x0000000204029220 */ /* 0x040fe20000410000 */
[----:B------:R-:W-:Y:S01]  /*43b0*/  @!P1 HADD2.F32 R9, -RZ, R9.H1_H1 ;  /* 0x30000009ff099230 */ /* 0x000fe20000004100 */
[----:B------:R-:W-:Y:S01]  /*43c0*/  @!P1 FFMA.FTZ R81, R4, R37, -R42 ;  /* 0x0000002504519223 */ /* 0x000fe2000001082a */
[----:B------:R-:W-:Y:S01]  /*43d0*/  @!P1 HADD2.F32 R42, -RZ, R45.H0_H0 ;  /* 0x2000002dff2a9230 */ /* 0x000fe20000004100 */
[C---:B------:R-:W-:Y:S01]  /*43e0*/  @!P1 FMUL.FTZ R4, R5.reuse, R3 ;  /* 0x0000000305049220 */ /* 0x040fe20000410000 */
[----:B------:R-:W-:Y:S01]  /*43f0*/  @!P1 HADD2.F32 R3, -RZ, R11.H0_H0 ;  /* 0x2000000bff039230 */ /* 0x000fe20000004100 */
[----:B------:R-:W-:Y:S01]  /*4400*/  @!P1 FFMA.FTZ R80, R5, R40, -R41 ;  /* 0x0000002805509223 */ /* 0x000fe20000010829 */
[----:B------:R-:W-:Y:S01]  /*4410*/  @!P1 HADD2.F32 R41, -RZ, R38.H1_H1 ;  /* 0x30000026ff299230 */ /* 0x000fe20000004100 */
[----:B------:R-:W-:Y:S01]  /*4420*/  @!P1 FFMA.FTZ R2, R7, R37, R2 ;  /* 0x0000002507029223 */ /* 0x000fe20000010002 */
[----:B------:R-:W-:Y:S01]  /*4430*/  @!P1 HADD2.F32 R7, -RZ, R10.H0_H0 ;  /* 0x2000000aff079230 */ /* 0x000fe20000004100 */
[CC--:B------:R-:W-:Y:S01]  /*4440*/  @!P1 FMUL.FTZ R5, R8.reuse, R3.reuse ;  /* 0x0000000308059220 */ /* 0x0c0fe20000410000 */
[----:B------:R-:W-:Y:S01]  /*4450*/  @!P1 HADD2.F32 R37, -RZ, R43.H1_H1 ;  /* 0x3000002bff259230 */ /* 0x000fe20000004100 */
[----:B------:R-:W-:Y:S01]  /*4460*/  @!P1 FMUL.FTZ R10, R41, R3 ;  /* 0x00000003290a9220 */ /* 0x000fe20000410000 */
[----:B------:R-:W-:Y:S01]  /*4470*/  @!P1 HADD2.F32 R38, -RZ, R46.H0_H0 ;  /* 0x2000002eff269230 */ /* 0x000fe20000004100 */
[-C--:B------:R-:W-:Y:S01]  /*4480*/  @!P1 FMUL.FTZ R3, R9, R7.reuse ;  /* 0x0000000709039220 */ /* 0x080fe20000410000 */
[----:B------:R-:W-:Y:S01]  /*4490*/  @!P1 HADD2.F32 R46, -RZ, R47.H0_H0 ;  /* 0x2000002fff2e9230 */ /* 0x000fe20000004100 */
[----:B------:R-:W-:Y:S01]  /*44a0*/  @!P1 FFMA.FTZ R79, R8, R42, -R10 ;  /* 0x0000002a084f9223 */ /* 0x000fe2000001080a */
[----:B------:R-:W-:Y:S01]  /*44b0*/  @!P1 MOV R8, R18 ;  /* 0x0000001200089202 */ /* 0x000fe20000000f00 */
[----:B------:R-:W-:Y:S02]  /*44c0*/  @!P1 IMAD.MOV.U32 R10, RZ, RZ, R54 ;  /* 0x000000ffff0a9224 */ /* 0x000fe400078e0036 */
[C---:B------:R-:W-:Y:S01]  /*44d0*/  @!P1 FMUL.FTZ R11, R37.reuse, R7 ;  /* 0x00000007250b9220 */ /* 0x040fe20000410000 */
[----:B------:R-:W-:Y:S01]  /*44e0*/  @!P1 HADD2.F32 R7, -RZ, R12.H0_H0 ;  /* 0x2000000cff079230 */ /* 0x000fe20000004100 */
[-C--:B------:R-:W-:Y:S01]  /*44f0*/  @!P1 FFMA.FTZ R3, R37, R38.reuse, R3 ;  /* 0x0000002625039223 */ /* 0x080fe20000010003 */
[--C-:B------:R-:W-:Y:S01]  /*4500*/  @!P1 HADD2.F32 R45, -RZ, R10.reuse.H1_H1 ;  /* 0x3000000aff2d9230 */ /* 0x100fe20000004100 */
[----:B------:R-:W-:Y:S01]  /*4510*/  @!P1 FFMA.FTZ R78, R9, R38, -R11 ;  /* 0x00000026094e9223 */ /* 0x000fe2000001080b */
[----:B------:R-:W-:Y:S01]  /*4520*/  @!P1 HADD2.F32 R43, -RZ, R10.H0_H0 ;  /* 0x2000000aff2b9230 */ /* 0x000fe20000004100 */
[----:B------:R-:W-:Y:S01]  /*4530*/  @!P1 FFMA.FTZ R4, R39, R40, R4 ;  /* 0x0000002827049223 */ /* 0x000fe20000010004 */
[--C-:B------:R-:W-:Y:S01]  /*4540*/  @!P1 HADD2.F32 R9, -RZ, R8.reuse.H1_H1 ;  /* 0x30000008ff099230 */ /* 0x100fe20000004100 */
[----:B------:R-:W-:Y:S01]  /*4550*/  @!P1 FMUL.FTZ R10, R45, R7 ;  /* 0x000000072d0a9220 */ /* 0x000fe20000410000 */
[----:B------:R-:W-:Y:S01]  /*4560*/  @!P1 MOV R11, R55 ;  /* 0x00000037000b9202 */ /* 0x000fe20000000f00 */
[----:B------:R-:W-:Y:S01]  /*4570*/  @!P1 FMUL.FTZ R12, R43, R6 ;  /* 0x000000062b0c9220 */ /* 0x000fe20000410000 */
[----:B------:R-:W-:Y:S01]  /*4580*/  @!P1 HADD2.F32 R8, -RZ, R8.H0_H0 ;  /* 0x20000008ff089230 */ /* 0x000fe20000004100 */
[----:B------:R-:W-:Y:S01]  /*4590*/  @!P1 FMUL.FTZ R7, R9, R7 ;  /* 0x0000000709079220 */ /* 0x000fe20000410000 */
[----:B------:R-:W-:Y:S01]  /*45a0*/  @!P1 F2FP.PACK_AB R2, R3, R2 ;  /* 0x000000020302923e */ /* 0x000fe200000000ff */
[----:B------:R-:W-:Y:S01]  /*45b0*/  @!P1 FFMA.FTZ R77, R9, R46, -R10 ;  /* 0x0000002e094d9223 */ /* 0x000fe2000001080a */
[----:B------:R-:W-:Y:S01]  /*45c0*/  @!P1 HADD2.F32 R10, -RZ, R14.H0_H0 ;  /* 0x2000000eff0a9230 */ /* 0x000fe20000004100 */
[----:B------:R-:W-:Y:S01]  /*45d0*/  @!P1 IMAD.MOV.U32 R9, RZ, RZ, R19 ;  /* 0x000000ffff099224 */ /* 0x000fe200078e0013 */
[----:B------:R-:W-:Y:S01]  /*45e0*/  @!P1 MOV R52, R2 ;  /* 0x0000000200349202 */ /* 0x000fe20000000f00 */
[C---:B------:R-:W-:Y:S01]  /*45f0*/  @!P1 FMUL.FTZ R6, R8.reuse, R6 ;  /* 0x0000000608069220 */ /* 0x040fe20000410000 */
[----:B------:R-:W-:Y:S01]  /*4600*/  @!P1 HADD2.F32 R47, -RZ, R11.H1_H1 ;  /* 0x3000000bff2f9230 */ /* 0x000fe20000004100 */
[----:B------:R-:W-:Y:S01]  /*4610*/  @!P1 FFMA.FTZ R76, R8, R44, -R12 ;  /* 0x0000002c084c9223 */ /* 0x000fe2000001080c */
[----:B------:R-:W-:Y:S01]  /*4620*/  @!P1 HADD2.F32 R8, -RZ, R13.H0_H0 ;  /* 0x2000000dff089230 */ /* 0x000fe20000004100 */
[----:B------:R-:W-:Y:S01]  /*4630*/  @!P1 FFMA.FTZ R5, R41, R42, R5 ;  /* 0x0000002a29059223 */ /* 0x000fe20000010005 */
[----:B------:R-:W-:Y:S01]  /*4640*/  @!P1 HADD2.F32 R13, -RZ, R11.H0_H0 ;  /* 0x2000000bff0d9230 */ /* 0x000fe20000004100 */
[----:B------:R-:W-:Y:S01]  /*4650*/  @!P1 FFMA.FTZ R6, R43, R44, R6 ;  /* 0x0000002c2b069223 */ /* 0x000fe20000010006 */
[--C-:B------:R-:W-:Y:S01]  /*4660*/  @!P1 HADD2.F32 R12, -RZ, R9.reuse.H0_H0 ;  /* 0x20000009ff0c9230 */ /* 0x100fe20000004100 */
[----:B------:R-:W-:Y:S01]  /*4670*/  @!P1 FFMA.FTZ R7, R45, R46, R7 ;  /* 0x0000002e2d079223 */ /* 0x000fe20000010007 */
[----:B------:R-:W-:Y:S01]  /*4680*/  @!P1 F2FP.PACK_AB R4, R5, R4 ;  /* 0x000000040504923e */ /* 0x000fe200000000ff */
[----:B------:R-:W-:Y:S01]  /*4690*/  @!P1 HADD2.F32 R11, -RZ, R9.H1_H1 ;  /* 0x30000009ff0b9230 */ /* 0x000fe20000004100 */
[----:B------:R-:W-:Y:S01]  /*46a0*/  @!P1 FMUL.FTZ R9, R13, R8 ;  /* 0x000000080d099220 */ /* 0x000fe20000410000 */
[----:B------:R-:W-:Y:S01]  /*46b0*/  @!P1 HADD2.F32 R14, -RZ, R49.H0_H0 ;  /* 0x20000031ff0e9230 */ /* 0x000fe20000004100 */
[----:B------:R-:W-:Y:S01]  /*46c0*/  @!P1 F2FP.PACK_AB R6, R7, R6 ;  /* 0x000000060706923e */ /* 0x000fe200000000ff */
[----:B------:R-:W-:Y:S02]  /*46d0*/  @!P1 FMUL.FTZ R49, R47, R10 ;  /* 0x0000000a2f319220 */ /* 0x000fe40000410000 */
[C---:B------:R-:W-:Y:S01]  /*46e0*/  @!P1 FMUL.FTZ R8, R12.reuse, R8 ;  /* 0x000000080c089220 */ /* 0x040fe20000410000 */
[----:B------:R-:W-:Y:S01]  /*46f0*/  @!P1 MOV R54, R6 ;  /* 0x0000000600369202 */ /* 0x000fe20000000f00 */
[----:B------:R-:W-:Y:S01]  /*4700*/  @!P1 FFMA.FTZ R50, R12, R14, -R9 ;  /* 0x0000000e0c329223 */ /* 0x000fe20000010809 */
[----:B------:R-:W-:Y:S01]  /*4710*/  @!P1 F2FP.PACK_AB R12, R77, R76 ;  /* 0x0000004c4d0c923e */ /* 0x000fe200000000ff */
[C---:B------:R-:W-:Y:S02]  /*4720*/  @!P1 FFMA.FTZ R49, R11.reuse, R48, -R49 ;  /* 0x000000300b319223 */ /* 0x040fe40000010831 */
        /* <DEDUP_REMOVED lines=15> */
.L_x_1140:
[----:B------:R-:W-:Y:S05]  /*4820*/  BSYNC B0 ;  /* 0x0000000000007941 */ /* 0x000fea0003800000 */
.L_x_1139:
[----:B------:R-:W-:Y:S01]  /*4830*/  ISETP.GE.OR P0, PT, R136, R70, P4 ;  /* 0x000000468800720c */ /* 0x000fe20002706670 */
[----:B------:R-:W-:Y:S01]  /*4840*/  @!UPT UIADD3 URZ, URZ, URZ, URZ ;  /* 0x0000003f3f3ff290 */ /* 0x000fe2000fffe03f */
[----:B------:R-:W-:Y:S11]  /*4850*/  BSSY B0, `(.L_x_1141) ;  /* 0x0000071000007945 */ /* 0x000ff60003800000 */
[----:B------:R-:W-:-:S05]  /*4860*/  @P0 BRA `(.L_x_1142) ;  /* 0x000006f000000947 */ /* 0x000fca0003800000 */
[----:B------:R-:W-:Y:S01]  /*4870*/  IADD3 R2, P0, R160, R68, RZ ;  /* 0x00000044a0027210 */ /* 0x000fe20007f1e0ff */
[----:B------:R-:W-:Y:S01]  /*4880*/  LDS.128 R44, [R119+0x5080] ;  /* 0x00508000772c7984 */ /* 0x000fe20000000c00 */
[----:B------:R-:W-:Y:S01]  /*4890*/  @!P1 SHF.R.U32.HI R10, RZ, 0x10, R23 ;  /* 0x00000010ff0a9819 */ /* 0x000fe20000011617 */
[--C-:B------:R-:W-:Y:S01]  /*48a0*/  @!P1 HADD2.F32 R13, -RZ, R51.reuse.H0_H0 ;  /* 0x20000033ff0d9230 */ /* 0x100fe20000004100 */
[----:B------:R-:W-:Y:S01]  /*48b0*/  IADD3.X R3, R71, R125, RZ, P0, !PT ;  /* 0x0000007d47037210 */ /* 0x000fe200007fe4ff */
[----:B-----5:R-:W-:Y:S01]  /*48c0*/  @!P1 HADD2.F32 R40, -RZ, R64.H0_H0 ;  /* 0x20000040ff289230 */ /* 0x020fe20000004100 */
[-C--:B------:R-:W-:Y:S02]  /*48d0*/  IADD3 R4, P2, P0, R84, R2.reuse, R103 ;  /* 0x0000000254047210 */ /* 0x080fe4000785e067 */
[----:B------:R-:W-:Y:S01]  /*48e0*/  @!P1 SHF.R.U64 R11, R22, 0x10, R23 ;  /* 0x00000010160b9819 */ /* 0x000fe20000001217 */
[----:B-1----:R-:W1:Y:S01]  /*48f0*/  LDS.128 R16, [R122+0x5080] ;  /* 0x005080007a107984 */ /* 0x002e620000000c00 */
[CC--:B------:R-:W-:Y:S02]  /*4900*/  IADD3.X R5, R87.reuse, R3.reuse, R106, P2, P0 ;  /* 0x0000000357057210 */ /* 0x0c0fe400017e046a */
[----:B------:R-:W-:Y:S02]  /*4910*/  ISETP.GE.AND P0, PT, R86, c[0x0][0x1d4], PT ;  /* 0x0000750056007a0c */ /* 0x000fe40003f06270 */
[--C-:B------:R-:W-:Y:S02]  /*4920*/  @!P1 SHF.R.U32.HI R37, RZ, 0x10, R57.reuse ;  /* 0x00000010ff259819 */ /* 0x100fe40000011639 */
[----:B------:R-:W-:Y:S02]  /*4930*/  @!P1 SHF.R.U64 R56, R56, 0x10, R57 ;  /* 0x0000001038389819 */ /* 0x000fe40000001239 */
[----:B------:R-:W-:Y:S02]  /*4940*/  @!P1 SHF.R.U64 R38, R58, 0x10, R59 ;  /* 0x000000103a269819 */ /* 0x000fe4000000123b */
[--C-:B------:R-:W-:Y:S02]  /*4950*/  @!P1 SHF.R.U32.HI R9, RZ, 0x10, R21.reuse ;  /* 0x00000010ff099819 */ /* 0x100fe40000011615 */
[----:B------:R-:W-:Y:S01]  /*4960*/  @!P1 SHF.R.U64 R6, R20, 0x10, R21 ;  /* 0x0000001014069819 */ /* 0x000fe20000001215 */
[----:B------:R-:W-:Y:S01]  /*4970*/  @!P1 HADD2.F32 R20, -RZ, R51.H1_H1 ;  /* 0x30000033ff149230 */ /* 0x000fe20000004100 */
[----:B------:R-:W-:Y:S01]  /*4980*/  @!P1 SHF.R.U32.HI R42, RZ, 0x10, R59 ;  /* 0x00000010ff2a9819 */ /* 0x000fe2000001163b */
[----:B------:R-:W-:Y:S01]  /*4990*/  @!P1 HADD2.F32 R38, -RZ, R38.H0_H0 ;  /* 0x20000026ff269230 */ /* 0x000fe20000004100 */
[----:B------:R-:W-:Y:S01]  /*49a0*/  @!P0 IADD3 R2, P3, P2, R84, R2, R86 ;  /* 0x0000000254028210 */ /* 0x000fe20007a7e056 */
[----:B------:R-:W-:Y:S02]  /*49b0*/  @!P1 HADD2.F32 R6, -RZ, R6.H0_H0 ;  /* 0x20000006ff069230 */ /* 0x000fe40000004100 */
[----:B------:R-:W-:Y:S01]  /*49c0*/  @!P1 HADD2.F32 R42, -RZ, R42.H0_H0 ;  /* 0x2000002aff2a9230 */ /* 0x000fe20000004100 */
[----:B------:R-:W-:Y:S02]  /*49d0*/  @!P0 IADD3.X R3, R87, R3, R105, P3, P2 ;  /* 0x0000000357038210 */ /* 0x000fe40001fe4469 */
[C---:B------:R-:W-:Y:S04]  /*49e0*/  LEA R54, P2, R4.reuse, c[0x0][0x1c8], 0x1 ;  /* 0x0000720004367a11 */ /* 0x040fe800078408ff */
[----:B------:R-:W-:Y:S02]  /*49f0*/  LEA.HI.X R55, R4, c[0x0][0x1cc], R5, 0x1, P2 ;  /* 0x0000730004377a11 */ /* 0x000fe400010f0c05 */
[C---:B------:R-:W-:Y:S04]  /*4a00*/  @!P0 LEA R52, P2, R2.reuse, c[0x0][0x1c8], 0x1 ;  /* 0x0000720002348a11 */ /* 0x040fe800078408ff */
[----:B------:R-:W-:Y:S01]  /*4a10*/  @!P0 LEA.HI.X R53, R2, c[0x0][0x1cc], R3, 0x1, P2 ;  /* 0x0000730002358a11 */ /* 0x000fe200010f0c03 */
[--C-:B------:R-:W-:Y:S02]  /*4a20*/  @!P1 HADD2.F32 R2, -RZ, R15.reuse.H0_H0 ;  /* 0x2000000fff029230 */ /* 0x100fe40000004100 */
[----:B------:R-:W-:Y:S01]  /*4a30*/  @!P1 HADD2.F32 R3, -RZ, R15.H1_H1 ;  /* 0x3000000fff039230 */ /* 0x000fe20000004100 */
[----:B-1----:R-:W-:Y:S01]  /*4a40*/  @!P1 IMAD.MOV.U32 R8, RZ, RZ, R16 ;  /* 0x000000ffff089224 */ /* 0x002fe200078e0010 */
[----:B------:R-:W-:Y:S02]  /*4a50*/  @!P1 MOV R23, R44 ;  /* 0x0000002c00179202 */ /* 0x000fe40000000f00 */
        /* <DEDUP_REMOVED lines=18> */
[----:B------:R-:W-:Y:S01]  /*4b80*/  @!P1 HADD2.F32 R13, -RZ, R23.H1_H1 ;  /* 0x30000017ff0d9230 */ /* 0x000fe20000004100 */
[----:B------:R-:W-:Y:S01]  /*4b90*/  @!P1 IMAD.MOV.U32 R12, RZ, RZ, R47 ;  /* 0x000000ffff0c9224 */ /* 0x000fe200078e002f */
[----:B------:R-:W-:Y:S01]  /*4ba0*/  @!P1 HADD2.F32 R14, -RZ, R56.H0_H0 ;  /* 0x20000038ff0e9230 */ /* 0x000fe20000004100 */
[-C--:B------:R-:W-:Y:S02]  /*4bb0*/  @!P1 FMUL.FTZ R9, R21, R3.reuse ;  /* 0x0000000315099220 */ /* 0x080fe40000410000 */
[C---:B------:R-:W-:Y:S01]  /*4bc0*/  @!P1 FMUL.FTZ R5, R7.reuse, R3 ;  /* 0x0000000307059220 */ /* 0x040fe20000410000 */
[----:B------:R-:W-:Y:S01]  /*4bd0*/  @!P1 HADD2.F32 R39, -RZ, R12.H0_H0 ;  /* 0x2000000cff279230 */ /* 0x000fe20000004100 */
[----:B------:R-:W-:Y:S01]  /*4be0*/  @!P1 FFMA.FTZ R56, R7, R22, -R9 ;  /* 0x0000001607389223 */ /* 0x000fe20000010809 */
[----:B------:R-:W-:Y:S01]  /*4bf0*/  @!P1 MOV R7, R19 ;  /* 0x0000001300079202 */ /* 0x000fe20000000f00 */
[CC--:B------:R-:W-:Y:S01]  /*4c00*/  @!P1 FMUL.FTZ R23, R13.reuse, R6.reuse ;  /* 0x000000060d179220 */ /* 0x0c0fe20000410000 */
[----:B------:R-:W-:Y:S01]  /*4c10*/  @!P1 HADD2.F32 R9, -RZ, R10.H0_H0 ;  /* 0x2000000aff099230 */ /* 0x000fe20000004100 */
[C---:B------:R-:W-:Y:S01]  /*4c20*/  @!P1 FMUL.FTZ R3, R8.reuse, R6 ;  /* 0x0000000608039220 */ /* 0x040fe20000410000 */
[----:B------:R-:W-:Y:S01]  /*4c30*/  @!P1 HADD2.F32 R6, -RZ, R31.H0_H0 ;  /* 0x2000001fff069230 */ /* 0x000fe20000004100 */
[-C--:B------:R-:W-:Y:S01]  /*4c40*/  @!P1 FFMA.FTZ R51, R8, R14.reuse, -R23 ;  /* 0x0000000e08339223 */ /* 0x080fe20000010817 */
[--C-:B------:R-:W-:Y:S01]  /*4c50*/  @!P1 HADD2.F32 R10, -RZ, R7.reuse.H0_H0 ;  /* 0x20000007ff0a9230 */ /* 0x100fe20000004100 */
[----:B------:R-:W-:Y:S01]  /*4c60*/  @!P1 FFMA.FTZ R3, R13, R14, R3 ;  /* 0x0000000e0d039223 */ /* 0x000fe20000010003 */
[----:B------:R-:W-:Y:S01]  /*4c70*/  @!P1 HADD2.F32 R41, -RZ, R12.H1_H1 ;  /* 0x3000000cff299230 */ /* 0x000fe20000004100 */
[-C--:B------:R-:W-:Y:S01]  /*4c80*/  @!P1 FMUL.FTZ R12, R39, R6.reuse ;  /* 0x00000006270c9220 */ /* 0x080fe20000410000 */
[----:B------:R-:W-:Y:S01]  /*4c90*/  @!P1 HADD2.F32 R7, -RZ, R7.H1_H1 ;  /* 0x30000007ff079230 */ /* 0x000fe20000004100 */
[C---:B------:R-:W-:Y:S01]  /*4ca0*/  @!P1 FMUL.FTZ R8, R10.reuse, R6 ;  /* 0x000000060a089220 */ /* 0x040fe20000410000 */
[----:B------:R-:W-:Y:S01]  /*4cb0*/  @!P1 F2FP.PACK_AB R2, R3, R2 ;  /* 0x000000020302923e */ /* 0x000fe200000000ff */
[-C--:B------:R-:W-:Y:S02]  /*4cc0*/  @!P1 FMUL.FTZ R6, R41, R9.reuse ;  /* 0x0000000929069220 */ /* 0x080fe40000410000 */
[----:B------:R-:W-:Y:S01]  /*4cd0*/  @!P1 FFMA.FTZ R50, R10, R40, -R12 ;  /* 0x000000280a329223 */ /* 0x000fe2000001080c */
[----:B------:R-:W-:Y:S01]  /*4ce0*/  @!P1 MOV R12, R46 ;  /* 0x0000002e000c9202 */ /* 0x000fe20000000f00 */
[C---:B------:R-:W-:Y:S01]  /*4cf0*/  @!P1 FMUL.FTZ R9, R7.reuse, R9 ;  /* 0x0000000907099220 */ /* 0x040fe20000410000 */
[----:B------:R-:W-:Y:S01]  /*4d00*/  @!P1 MOV R44, R2 ;  /* 0x00000002002c9202 */ /* 0x000fe20000000f00 */
[----:B------:R-:W-:Y:S01]  /*4d10*/  @!P1 FFMA.FTZ R49, R7, R42, -R6 ;  /* 0x0000002a07319223 */ /* 0x000fe20000010806 */
[----:B------:R-:W-:Y:S01]  /*4d20*/  @!P1 HADD2.F32 R10, -RZ, R11.H0_H0 ;  /* 0x2000000bff0a9230 */ /* 0x000fe20000004100 */
[----:B------:R-:W-:Y:S01]  /*4d30*/  @!P1 IMAD.MOV.U32 R7, RZ, RZ, R18 ;  /* 0x000000ffff079224 */ /* 0x000fe200078e0012 */
[--C-:B------:R-:W-:Y:S01]  /*4d40*/  @!P1 HADD2.F32 R23, -RZ, R12.reuse.H0_H0 ;  /* 0x2000000cff179230 */ /* 0x100fe20000004100 */
[----:B------:R-:W-:Y:S01]  /*4d50*/  @!P1 FFMA.FTZ R4, R15, R20, R4 ;  /* 0x000000140f049223 */ /* 0x000fe20000010004 */
[----:B------:R-:W-:Y:S01]  /*4d60*/  @!P1 HADD2.F32 R37, -RZ, R12.H1_H1 ;  /* 0x3000000cff259230 */ /* 0x000fe20000004100 */
[----:B------:R-:W-:Y:S01]  /*4d70*/  @!P1 FFMA.FTZ R5, R21, R22, R5 ;  /* 0x0000001615059223 */ /* 0x000fe20000010005 */
[----:B------:R-:W-:Y:S01]  /*4d80*/  @!P1 F2FP.PACK_AB R13, R49, R50 ;  /* 0x00000032310d923e */ /* 0x000fe200000000ff */
[----:B------:R-:W-:Y:S02]  /*4d90*/  @!P1 HADD2.F32 R6, -RZ, R31.H1_H1 ;  /* 0x3000001fff069230 */ /* 0x000fe40000004100 */
[----:B------:R-:W-:Y:S01]  /*4da0*/  @!P1 FMUL.FTZ R43, R37, R10 ;  /* 0x0000000a252b9220 */ /* 0x000fe20000410000 */
[----:B------:R-:W-:Y:S01]  /*4db0*/  @!P1 MOV R19, R13 ;  /* 0x0000000d00139202 */ /* 0x000fe20000000f00 */
[--C-:B------:R-:W-:Y:S01]  /*4dc0*/  @!P1 HADD2.F32 R12, -RZ, R7.reuse.H0_H0 ;  /* 0x20000007ff0c9230 */ /* 0x100fe20000004100 */
[----:B------:R-:W-:Y:S01]  /*4dd0*/  @!P1 F2FP.PACK_AB R4, R5, R4 ;  /* 0x000000040504923e */ /* 0x000fe200000000ff */
[----:B------:R-:W-:Y:S01]  /*4de0*/  @!P1 HADD2.F32 R11, -RZ, R7.H1_H1 ;  /* 0x30000007ff0b9230 */ /* 0x000fe20000004100 */
[-C--:B------:R-:W-:Y:S01]  /*4df0*/  @!P1 FMUL.FTZ R7, R23, R6.reuse ;  /* 0x0000000617079220 */ /* 0x080fe20000410000 */
[----:B------:R-:W-:Y:S01]  /*4e00*/  @!P1 HADD2.F32 R31, -RZ, R64.H1_H1 ;  /* 0x30000040ff1f9230 */ /* 0x000fe20000004100 */
[C---:B------:R-:W-:Y:S02]  /*4e10*/  @!P1 FMUL.FTZ R6, R12.reuse, R6 ;  /* 0x000000060c069220 */ /* 0x040fe40000410000 */
[----:B------:R-:W-:Y:S02]  /*4e20*/  @!P1 IMAD.MOV.U32 R45, RZ, RZ, R4 ;  /* 0x000000ffff2d9224 */ /* 0x000fe400078e0004 */
        /* <DEDUP_REMOVED lines=13> */
[----:B------:R-:W-:Y:S02]  /*4f00*/  @!P1 F2FP.PACK_AB R6, R7, R6 ;  /* 0x000000060706923e */ /* 0x000fe400000000ff */
[----:B------:R-:W-:Y:S02]  /*4f10*/  @!P1 F2FP.PACK_AB R8, R9, R8 ;  /* 0x000000080908923e */ /* 0x000fe400000000ff */
[----:B------:R1:W-:Y:S01]  /*4f20*/  STG.E.128 [R54.64], R16 ;  /* 0x0000001036007986 */ /* 0x0003e2000c101d0e */
[----:B------:R-:W-:Y:S02]  /*4f30*/  @!P1 MOV R46, R6 ;  /* 0x00000006002e9202 */ /* 0x000fe40000000f00 */
[----:B------:R-:W-:Y:S05]  /*4f40*/  @!P1 MOV R47, R8 ;  /* 0x00000008002f9202 */ /* 0x000fea0000000f00 */
[----:B------:R1:W-:Y:S02]  /*4f50*/  @!P0 STG.E.128 [R52.64], R44 ;  /* 0x0000002c34008986 */ /* 0x0003e4000c101d0e */
.L_x_1142:
[----:B------:R-:W-:Y:S05]  /*4f60*/  BSYNC B0 ;  /* 0x0000000000007941 */ /* 0x000fea0003800000 */
.L_x_1141:
[----:B------:R-:W-:Y:S05]  /*4f70*/  IADD3 R68, P0, R158, R68, RZ ;  /* 0x000000449e447210 */ /* 0x000fea0007f1e0ff */
[----:B------:R-:W-:Y:S01]  /*4f80*/  IMAD.X R49, R71, 0x1, R124, P0 ;  /* 0x0000000147317824 */ /* 0x000fe200000e067c */
[----:B------:R-:W-:Y:S11]  /*4f90*/  ISETP.GE.OR P0, PT, R135, R70, P4 ;  /* 0x000000468700720c */ /* 0x000ff60002706670 */
[----:B------:R-:W-:Y:S02]  /*4fa0*/  @!UPT UIADD3 URZ, URZ, URZ, URZ ;  /* 0x0000003f3f3ff290 */ /* 0x000fe4000fffe03f */
[----:B------:R-:W-:-:S05]  /*4fb0*/  @P0 BRA `(.L_x_1136) ;  /* 0x0000090000000947 */ /* 0x000fca0003800000 */
[----:B------:R-:W-:Y:S01]  /*4fc0*/  IADD3 R2, P2, P0, R84, R68, R103 ;  /* 0x0000004454027210 */ /* 0x000fe2000785e067 */
[----:B-----5:R-:W-:Y:S01]  /*4fd0*/  LDS.128 R40, [R118+0x5080] ;  /* 0x0050800076287984 */ /* 0x020fe20000000c00 */
[--C-:B------:R-:W-:Y:S01]  /*4fe0*/  @!P1 SHF.R.U32.HI R6, RZ, 0x10, R25.reuse ;  /* 0x00000010ff069819 */ /* 0x100fe20000011619 */
[--C-:B------:R-:W-:Y:S01]  /*4ff0*/  @!P1 HADD2.F32 R13, -RZ, R65.reuse.H0_H0 ;  /* 0x20000041ff0d9230 */ /* 0x100fe20000004100 */
[----:B------:R-:W-:Y:S01]  /*5000*/  IADD3.X R3, R87, R49, R106, P2, P0 ;  /* 0x0000003157037210 */ /* 0x000fe200017e046a */
[----:B------:R-:W-:Y:S01]  /*5010*/  @!P1 HADD2.F32 R20, -RZ, R65.H1_H1 ;  /* 0x30000041ff149230 */ /* 0x000fe20000004100 */
[----:B-1----:R-:W-:Y:S01]  /*5020*/  LEA R46, P0, R2, c[0x0][0x1c8], 0x1 ;  /* 0x00007200022e7a11 */ /* 0x002fe200078008ff */
[----:B------:R-:W-:Y:S01]  /*5030*/  @!P1 HADD2.F32 R31, -RZ, R66.H0_H0 ;  /* 0x20000042ff1f9230 */ /* 0x000fe20000004100 */
[----:B------:R-:W-:Y:S01]  /*5040*/  @!P1 SHF.R.U64 R9, R24, 0x10, R25 ;  /* 0x0000001018099819 */ /* 0x000fe20000001219 */
[----:B------:R-:W1:Y:S01]  /*5050*/  LDS.128 R16, [R121+0x5080] ;  /* 0x0050800079107984 */ /* 0x000e620000000c00 */
[----:B------:R-:W-:Y:S01]  /*5060*/  LEA.HI.X R47, R2, c[0x0][0x1cc], R3, 0x1, P0 ;  /* 0x00007300022f7a11 */ /* 0x000fe200000f0c03 */
[--C-:B------:R-:W-:Y:S01]  /*5070*/  @!P1 HADD2.F32 R2, -RZ, R32.reuse.H0_H0 ;  /* 0x20000020ff029230 */ /* 0x100fe20000004100 */
[----:B------:R-:W-:Y:S01]  /*5080*/  @!P1 SHF.R.U32.HI R22, RZ, 0x10, R61 ;  /* 0x00000010ff169819 */ /* 0x000fe2000001163d */
[----:B------:R-:W-:Y:S01]  /*5090*/  @!P1 HADD2.F32 R3, -RZ, R32.H1_H1 ;  /* 0x30000020ff039230 */ /* 0x000fe20000004100 */
[----:B------:R-:W-:Y:S02]  /*50a0*/  @!P1 SHF.R.U64 R11, R26, 0x10, R27 ;  /* 0x000000101a0b9819 */ /* 0x000fe4000000121b */
[----:B------:R-:W-:Y:S01]  /*50b0*/  @!P1 SHF.R.U64 R24, R60, 0x10, R61 ;  /* 0x000000103c189819 */ /* 0x000fe2000000123d */
[----:B------:R-:W-:Y:S01]  /*50c0*/  @!P1 HADD2.F32 R22, -RZ, R22.H0_H0 ;  /* 0x20000016ff169230 */ /* 0x000fe20000004100 */
[----:B------:R-:W-:Y:S02]  /*50d0*/  @!P1 SHF.R.U32.HI R10, RZ, 0x10, R27 ;  /* 0x00000010ff0a9819 */ /* 0x000fe4000001161b */
[--C-:B------:R-:W-:Y:S02]  /*50e0*/  @!P1 SHF.R.U32.HI R37, RZ, 0x10, R63.reuse ;  /* 0x00000010ff259819 */ /* 0x100fe4000001163f */
[----:B------:R-:W-:Y:S02]  /*50f0*/  @!P1 SHF.R.U64 R26, R62, 0x10, R63 ;  /* 0x000000103e1a9819 */ /* 0x000fe4000000123f */
[----:B------:R-:W-:Y:S01]  /*5100*/  ISETP.GE.AND P0, PT, R86, c[0x0][0x1d4], PT ;  /* 0x0000750056007a0c */ /* 0x000fe20003f06270 */
[----:B------:R-:W-:Y:S02]  /*5110*/  @!P1 HADD2.F32 R37, -RZ, R37.H0_H0 ;  /* 0x20000025ff259230 */ /* 0x000fe40000004100 */
[----:B------:R-:W-:Y:S01]  /*5120*/  @!P1 HADD2.F32 R26, -RZ, R26.H0_H0 ;  /* 0x2000001aff1a9230 */ /* 0x000fe20000004100 */
[----:B-1----:R-:W-:Y:S02]  /*5130*/  @!P1 MOV R8, R16 ;  /* 0x0000001000089202 */ /* 0x002fe40000000f00 */
[----:B------:R-:W-:Y:S02]  /*5140*/  @!P1 MOV R23, R40 ;  /* 0x0000002800179202 */ /* 0x000fe40000000f00 */
[----:B------:R-:W-:Y:S01]  /*5150*/  @!P1 MOV R14, R41 ;  /* 0x00000029000e9202 */ /* 0x000fe20000000f00 */
[----:B------:R-:W-:Y:S01]  /*5160*/  @!P1 HADD2.F32 R4, -RZ, R8.H0_H0 ;  /* 0x20000008ff049230 */ /* 0x000fe20000004100 */
[----:B------:R-:W-:Y:S01]  /*5170*/  @!P1 MOV R7, R17 ;  /* 0x0000001100079202 */ /* 0x000fe20000000f00 */
[----:B------:R-:W-:Y:S02]  /*5180*/  @!P1 HADD2.F32 R12, -RZ, R23.H0_H0 ;  /* 0x20000017ff0c9230 */ /* 0x000fe40000004100 */
[----:B------:R-:W-:Y:S02]  /*5190*/  @!P1 HADD2.F32 R15, -RZ, R14.H0_H0 ;  /* 0x2000000eff0f9230 */ /* 0x000fe40000004100 */
[--C-:B------:R-:W-:Y:S01]  /*51a0*/  @!P1 HADD2.F32 R5, -RZ, R7.reuse.H0_H0 ;  /* 0x20000007ff059230 */ /* 0x100fe20000004100 */
[-C--:B------:R-:W-:Y:S01]  /*51b0*/  @!P1 FMUL.FTZ R25, R12, R2.reuse ;  /* 0x000000020c199220 */ /* 0x080fe20000410000 */
[----:B------:R-:W-:Y:S01]  /*51c0*/  @!P1 HADD2.F32 R7, -RZ, R7.H1_H1 ;  /* 0x30000007ff079230 */ /* 0x000fe20000004100 */
[----:B------:R-:W-:Y:S01]  /*51d0*/  @!P1 FMUL.FTZ R21, R15, R3 ;  /* 0x000000030f159220 */ /* 0x000fe20000410000 */
[----:B------:R-:W-:Y:S01]  /*51e0*/  @!P1 HADD2.F32 R8, -RZ, R8.H1_H1 ;  /* 0x30000008ff089230 */ /* 0x000fe20000004100 */
[C---:B------:R-:W-:Y:S02]  /*51f0*/  @!P1 FMUL.FTZ R2, R4.reuse, R2 ;  /* 0x0000000204029220 */ /* 0x040fe40000410000 */
[----:B------:R-:W-:Y:S02]  /*5200*/  @!P1 FFMA.FTZ R51, R4, R13, -R25 ;  /* 0x0000000d04339223 */ /* 0x000fe40000010819 */
[C---:B------:R-:W-:Y:S01]  /*5210*/  @!P1 FMUL.FTZ R4, R5.reuse, R3 ;  /* 0x0000000305049220 */ /* 0x040fe20000410000 */
[----:B------:R-:W-:Y:S01]  /*5220*/  @!P1 HADD2.F32 R3, -RZ, R6.H0_H0 ;  /* 0x20000006ff039230 */ /* 0x000fe20000004100 */
[----:B------:R-:W-:Y:S01]  /*5230*/  @!P1 FFMA.FTZ R50, R5, R20, -R21 ;  /* 0x0000001405329223 */ /* 0x000fe20000010815 */
[----:B------:R-:W-:Y:S01]  /*5240*/  @!P1 HADD2.F32 R21, -RZ, R14.H1_H1 ;  /* 0x3000000eff159230 */ /* 0x000fe20000004100 */
[----:B------:R-:W-:Y:S01]  /*5250*/  @!P1 FFMA.FTZ R2, R12, R13, R2 ;  /* 0x0000000d0c029223 */ /* 0x000fe20000010002 */
[----:B------:R-:W-:Y:S01]  /*5260*/  @!P1 HADD2.F32 R13, -RZ, R23.H1_H1 ;  /* 0x30000017ff0d9230 */ /* 0x000fe20000004100 */
[-C--:B------:R-:W-:Y:S01]  /*5270*/  @!P1 FMUL.FTZ R5, R7, R3.reuse ;  /* 0x0000000307059220 */ /* 0x080fe20000410000 */
[----:B------:R-:W-:Y:S01]  /*5280*/  @!P1 HADD2.F32 R6, -RZ, R9.H0_H0 ;  /* 0x20000009ff069230 */ /* 0x000fe20000004100 */
[----:B------:R-:W-:Y:S01]  /*5290*/  @!P1 FMUL.FTZ R9, R21, R3 ;  /* 0x0000000315099220 */ /* 0x000fe20000410000 */
[----:B------:R-:W-:Y:S01]  /*52a0*/  @!P1 MOV R12, R43 ;  /* 0x0000002b000c9202 */ /* 0x000fe20000000f00 */
[----:B------:R-:W-:Y:S02]  /*52b0*/  @!P1 HADD2.F32 R14, -RZ, R24.H0_H0 ;  /* 0x20000018ff0e9230 */ /* 0x000fe40000004100 */
        /* <DEDUP_REMOVED lines=9> */
[--C-:B------:R-:W-:Y:S01]  /*5350*/  @!P1 HADD2.F32 R10, -RZ, R7.reuse.H0_H0 ;  /* 0x20000007ff0a9230 */ /* 0x100fe20000004100 */
[----:B------:R-:W-:Y:S01]  /*5360*/  @!P1 FFMA.FTZ R4, R15, R20, R4 ;  /* 0x000000140f049223 */ /* 0x000fe20000010004 */
[----:B------:R-:W-:Y:S01]  /*5370*/  @!P1 HADD2.F32 R32, -RZ, R12.H1_H1 ;  /* 0x3000000cff209230 */ /* 0x000fe20000004100 */
[-C--:B------:R-:W-:Y:S01]  /*5380*/  @!P1 FMUL.FTZ R12, R27, R6.reuse ;  /* 0x000000061b0c9220 */ /* 0x080fe20000410000 */
[----:B------:R-:W-:Y:S01]  /*5390*/  @!P1 HADD2.F32 R7, -RZ, R7.H1_H1 ;  /* 0x30000007ff079230 */ /* 0x000fe20000004100 */
[----:B------:R-:W-:Y:S01]  /*53a0*/  @!P1 FMUL.FTZ R8, R10, R6 ;  /* 0x000000060a089220 */ /* 0x000fe20000410000 */
[----:B------:R-:W-:Y:S01]  /*53b0*/  @!P1 F2FP.PACK_AB R13, R48, R50 ;  /* 0x00000032300d923e */ /* 0x000fe200000000ff */
[----:B------:R-:W-:Y:S01]  /*53c0*/  @!P1 FMUL.FTZ R6, R32, R9 ;  /* 0x0000000920069220 */ /* 0x000fe20000410000 */
[----:B------:R-:W-:Y:S01]  /*53d0*/  @!P1 HADD2.F32 R24, -RZ, R66.H1_H1 ;  /* 0x30000042ff189230 */ /* 0x000fe20000004100 */
[----:B------:R-:W-:Y:S01]  /*53e0*/  @!P1 FFMA.FTZ R44, R10, R31, -R12 ;  /* 0x0000001f0a2c9223 */ /* 0x000fe2000001080c */
[----:B------:R-:W-:Y:S01]  /*53f0*/  @!P1 MOV R12, R42 ;  /* 0x0000002a000c9202 */ /* 0x000fe20000000f00 */
[C---:B------:R-:W-:Y:S01]  /*5400*/  @!P1 FMUL.FTZ R9, R7.reuse, R9 ;  /* 0x0000000907099220 */ /* 0x040fe20000410000 */
[----:B------:R-:W-:Y:S01]  /*5410*/  @!P1 MOV R17, R13 ;  /* 0x0000000d00119202 */ /* 0x000fe20000000f00 */
[----:B------:R-:W-:Y:S01]  /*5420*/  @!P1 FFMA.FTZ R39, R7, R37, -R6 ;  /* 0x0000002507279223 */ /* 0x000fe20000010806 */
[----:B------:R-:W-:Y:S01]  /*5430*/  @!P1 F2FP.PACK_AB R2, R3, R2 ;  /* 0x000000020302923e */ /* 0x000fe200000000ff */
[----:B------:R-:W-:Y:S01]  /*5440*/  @!P1 IMAD.MOV.U32 R7, RZ, RZ, R18 ;  /* 0x000000ffff079224 */ /* 0x000fe200078e0012 */
[----:B------:R-:W-:Y:S01]  /*5450*/  @!P1 HADD2.F32 R10, -RZ, R11.H0_H0 ;  /* 0x2000000bff0a9230 */ /* 0x000fe20000004100 */
[----:B------:R-:W-:Y:S01]  /*5460*/  @!P1 FFMA.FTZ R5, R21, R22, R5 ;  /* 0x0000001615059223 */ /* 0x000fe20000010005 */
[----:B------:R-:W-:Y:S01]  /*5470*/  @!P1 MOV R40, R2 ;  /* 0x0000000200289202 */ /* 0x000fe20000000f00 */
[----:B------:R-:W-:Y:S02]  /*5480*/  @!P1 HADD2.F32 R6, -RZ, R33.H1_H1 ;  /* 0x30000021ff069230 */ /* 0x000fe40000004100 */
[--C-:B------:R-:W-:Y:S01]  /*5490*/  @!P1 HADD2.F32 R23, -RZ, R12.reuse.H0_H0 ;  /* 0x2000000cff179230 */ /* 0x100fe20000004100 */
[----:B------:R-:W-:Y:S01]  /*54a0*/  @!P1 F2FP.PACK_AB R4, R5, R4 ;  /* 0x000000040504923e */ /* 0x000fe200000000ff */
[----:B------:R-:W-:Y:S02]  /*54b0*/  @!P1 HADD2.F32 R25, -RZ, R12.H1_H1 ;  /* 0x3000000cff199230 */ /* 0x000fe40000004100 */
[--C-:B------:R-:W-:Y:S01]  /*54c0*/  @!P1 HADD2.F32 R12, -RZ, R7.reuse.H0_H0 ;  /* 0x20000007ff0c9230 */ /* 0x100fe20000004100 */
[----:B------:R-:W-:Y:S01]  /*54d0*/  @!P1 MOV R41, R4 ;  /* 0x0000000400299202 */ /* 0x000fe20000000f00 */
[----:B------:R-:W-:Y:S01]  /*54e0*/  @!P1 HADD2.F32 R11, -RZ, R7.H1_H1 ;  /* 0x30000007ff0b9230 */ /* 0x000fe20000004100 */
[----:B------:R-:W-:Y:S02]  /*54f0*/  @!P1 FMUL.FTZ R7, R23, R6 ;  /* 0x0000000617079220 */ /* 0x000fe40000410000 */
[----:B------:R-:W-:Y:S02]  /*5500*/  @!P1 FMUL.FTZ R33, R25, R10 ;  /* 0x0000000a19219220 */ /* 0x000fe40000410000 */
[C---:B------:R-:W-:Y:S02]  /*5510*/  @!P1 FFMA.FTZ R38, R12.reuse, R24, -R7 ;  /* 0x000000180c269223 */ /* 0x040fe40000010807 */
[C---:B------:R-:W-:Y:S02]  /*5520*/  @!P1 FFMA.FTZ R33, R11.reuse, R26, -R33 ;  /* 0x0000001a0b219223 */ /* 0x040fe40000010821 */
[----:B------:R-:W-:Y:S01]  /*5530*/  @!P1 FMUL.FTZ R7, R11, R10 ;  /* 0x0000000a0b079220 */ /* 0x000fe20000410000 */
[----:B------:R-:W-:Y:S01]  /*5540*/  @!P1 F2FP.PACK_AB R11, R39, R44 ;  /* 0x0000002c270b923e */ /* 0x000fe200000000ff */
[----:B------:R-:W-:Y:S01]  /*5550*/  @!P1 FMUL.FTZ R6, R12, R6 ;  /* 0x000000060c069220 */ /* 0x000fe20000410000 */
[----:B------:R-:W-:Y:S02]  /*5560*/  @!P1 F2FP.PACK_AB R12, R45, R51 ;  /* 0x000000332d0c923e */ /* 0x000fe400000000ff */
[----:B------:R-:W-:Y:S01]  /*5570*/  @!P1 F2FP.PACK_AB R10, R33, R38 ;  /* 0x00000026210a923e */ /* 0x000fe200000000ff */
[----:B------:R-:W-:Y:S01]  /*5580*/  @!P1 IMAD.MOV.U32 R19, RZ, RZ, R11 ;  /* 0x000000ffff139224 */ /* 0x000fe200078e000b */
[----:B------:R-:W-:Y:S01]  /*5590*/  @!P1 MOV R16, R12 ;  /* 0x0000000c00109202 */ /* 0x000fe20000000f00 */
[----:B------:R-:W-:Y:S01]  /*55a0*/  @!P1 FFMA.FTZ R6, R23, R24, R6 ;  /* 0x0000001817069223 */ /* 0x000fe20000010006 */
[----:B------:R-:W-:Y:S01]  /*55b0*/  @!P1 MOV R18, R10 ;  /* 0x0000000a00129202 */ /* 0x000fe20000000f00 */
[----:B------:R-:W-:Y:S02]  /*55c0*/  @!P1 FFMA.FTZ R7, R25, R26, R7 ;  /* 0x0000001a19079223 */ /* 0x000fe40000010007 */
[----:B------:R-:W-:Y:S02]  /*55d0*/  @!P1 FFMA.FTZ R8, R27, R31, R8 ;  /* 0x0000001f1b089223 */ /* 0x000fe40000010008 */
[----:B------:R1:W-:Y:S01]  /*55e0*/  STG.E.128 [R46.64], R16 ;  /* 0x000000102e007986 */ /* 0x0003e2000c101d0e */
[----:B------:R-:W-:Y:S01]  /*55f0*/  @!P1 F2FP.PACK_AB R6, R7, R6 ;  /* 0x000000060706923e */ /* 0x000fe200000000ff */
[----:B------:R-:W-:Y:S03]  /*5600*/  @!P1 FFMA.FTZ R9, R32, R37, R9 ;  /* 0x0000002520099223 */ /* 0x000fe60000010009 */
[----:B------:R-:W-:Y:S02]  /*5610*/  @!P1 MOV R42, R6 ;  /* 0x00000006002a9202 */ /* 0x000fe40000000f00 */
        /* <DEDUP_REMOVED lines=9> */
.L_x_1120:
[----:B------:R-:W-:Y:S01]  /*56b0*/  IMAD R2, R36, -0x30, R0 ;  /* 0xffffffd024027824 */ /* 0x000fe200078e0200 */
[----:B------:R-:W-:Y:S04]  /*56c0*/  BSSY B0, `(.L_x_1143) ;  /* 0x000000b000007945 */ /* 0x000fe80003800000 */
[----:B------:R-:W-:Y:S04]  /*56d0*/  IMNMX R2, R2, 0x30, PT ;  /* 0x0000003002027817 */ /* 0x000fe80003800200 */
[----:B------:R-:W-:Y:S11]  /*56e0*/  ISETP.GE.AND P0, PT, R83, R2, PT ;  /* 0x000000025300720c */ /* 0x000ff60003f06270 */
[----:B------:R-:W-:Y:S02]  /*56f0*/  @!UPT UIADD3 URZ, URZ, URZ, URZ ;  /* 0x0000003f3f3ff290 */ /* 0x000fe4000fffe03f */
[----:B------:R-:W-:-:S05]  /*5700*/  @P0 BRA `(.L_x_1144) ;  /* 0x0000006000000947 */ /* 0x000fca0003800000 */
[----:B------:R-:W-:Y:S11]  /*5710*/  ISETP.GE.AND P0, PT, R82, c[0x0][0x1d4], PT ;  /* 0x0000750052007a0c */ /* 0x000ff60003f06270 */
[----:B------:R-:W-:Y:S02]  /*5720*/  @!UPT UIADD3 URZ, URZ, URZ, URZ ;  /* 0x0000003f3f3ff290 */ /* 0x000fe4000fffe03f */
[----:B------:R-:W1:Y:S04]  /*5730*/  @!P0 LDS.128 R4, [R67+0x6880] ;  /* 0x0068800043048984 */ /* 0x000e680000000c00 */
[----:B-1----:R-:W-:Y:S04]  /*5740*/  @!P0 STG.E.128 [R56.64+0x80], R4 ;  /* 0x0000800438008986 */ /* 0x002fe8000c101d0e */
[----:B------:R-:W1:Y:S04]  /*5750*/  @!P4 LDS.128 R4, [R67+0x5080] ;  /* 0x005080004304c984 */ /* 0x000e680000000c00 */
[----:B-1----:R1:W-:Y:S02]  /*5760*/  @!P4 STG.E.128 [R56.64], R4 ;  /* 0x000000043800c986 */ /* 0x0023e4000c101d0e */
.L_x_1144:
[----:B------:R-:W-:Y:S05]  /*5770*/  BSYNC B0 ;  /* 0x0000000000007941 */ /* 0x000fea0003800000 */
.L_x_1143:
[----:B------:R-:W-:Y:S01]  /*5780*/  ISETP.GE.AND P0, PT, R136, R2, PT ;  /* 0x000000028800720c */ /* 0x000fe20003f06270 */
[----:B------:R-:W-:Y:S01]  /*5790*/  @!UPT UIADD3 URZ, URZ, URZ, URZ ;  /* 0x0000003f3f3ff290 */ /* 0x000fe2000fffe03f */
[----:B------:R-:W-:Y:S11]  /*57a0*/  BSSY B0, `(.L_x_1145) ;  /* 0x0000008000007945 */ /* 0x000ff60003800000 */
[----:B------:R-:W-:-:S05]  /*57b0*/  @P0 BRA `(.L_x_1146) ;  /* 0x0000006000000947 */ /* 0x000fca0003800000 */
[----:B------:R-:W-:Y:S11]  /*57c0*/  ISETP.GE.AND P0, PT, R82, c[0x0][0x1d4], PT ;  /* 0x0000750052007a0c */ /* 0x000ff60003f06270 */
[----:B------:R-:W-:Y:S02]  /*57d0*/  @!UPT UIADD3 URZ, URZ, URZ, URZ ;  /* 0x0000003f3f3ff290 */ /* 0x000fe4000fffe03f */
[----:B-1----:R-:W1:Y:S04]  /*57e0*/  @!P0 LDS.128 R4, [R67+0x7080] ;  /* 0x0070800043048984 */ /* 0x002e680000000c00 */
[----:B-1----:R-:W-:Y:S04]  /*57f0*/  @!P0 STG.E.128 [R60.64+0x80], R4 ;  /* 0x000080043c008986 */ /* 0x002fe8000c101d0e */
[----:B------:R-:W1:Y:S04]  /*5800*/  @!P4 LDS.128 R4, [R67+0x5880] ;  /* 0x005880004304c984 */ /* 0x000e680000000c00 */
[----:B-1----:R1:W-:Y:S02]  /*5810*/  @!P4 STG.E.128 [R60.64], R4 ;  /* 0x000000043c00c986 */ /* 0x0023e4000c101d0e */
.L_x_1146:
[----:B------:R-:W-:Y:S05]  /*5820*/  BSYNC B0 ;  /* 0x0000000000007941 */ /* 0x000fea0003800000 */
.L_x_1145:
[----:B------:R-:W-:Y:S11]  /*5830*/  ISETP.GE.AND P0, PT, R135, R2, PT ;  /* 0x000000028700720c */ /* 0x000ff60003f06270 */
[----:B------:R-:W-:Y:S02]  /*5840*/  @!UPT UIADD3 URZ, URZ, URZ, URZ ;  /* 0x0000003f3f3ff290 */ /* 0x000fe4000fffe03f */
[----:B------:R-:W-:-:S05]  /*5850*/  @P0 BRA `(.L_x_1136) ;  /* 0x0000006000000947 */ /* 0x000fca0003800000 */
[----:B------:R-:W-:Y:S11]  /*5860*/  ISETP.GE.AND P0, PT, R82, c[0x0][0x1d4], PT ;  /* 0x0000750052007a0c */ /* 0x000ff60003f06270 */
[----:B------:R-:W-:Y:S02]  /*5870*/  @!UPT UIADD3 URZ, URZ, URZ, URZ ;  /* 0x0000003f3f3ff290 */ /* 0x000fe4000fffe03f */
[----:B-1----:R-:W1:Y:S04]  /*5880*/  @!P0 LDS.128 R4, [R67+0x7880] ;  /* 0x0078800043048984 */ /* 0x002e680000000c00 */
[----:B-1----:R-:W-:Y:S04]  /*5890*/  @!P0 STG.E.128 [R62.64+0x80], R4 ;  /* 0x000080043e008986 */ /* 0x002fe8000c101d0e */
[----:B------:R-:W1:Y:S04]  /*58a0*/  @!P4 LDS.128 R4, [R67+0x6080] ;  /* 0x006080004304c984 */ /* 0x000e680000000c00 */
[----:B-1----:R1:W-:Y:S02]  /*58b0*/  @!P4 STG.E.128 [R62.64], R4 ;  /* 0x000000043e00c986 */ /* 0x0023e4000c101d0e */
.L_x_1136:
[----:B------:R-:W-:Y:S05]  /*58c0*/  BSYNC B2 ;  /* 0x0000000000027941 */ /* 0x000fea0003800000 */
.L_x_1119:
[----:B------:R-:W-:Y:S01]  /*58d0*/  IMAD R12, R36, -0x30, RZ ;  /* 0xffffffd0240c7824 */ /* 0x000fe200078e02ff */
[----:B------:R-:W-:Y:S01]  /*58e0*/  ISETP.NE.AND P5, PT, R134, RZ, PT ;  /* 0x000000ff8600720c */ /* 0x000fe20003fa5270 */
[----:B-1----:R-:W-:Y:S01]  /*58f0*/  IMAD.WIDE.U32 R10, R36, 0x30, RZ ;  /* 0x00000030240a7825 */ /* 0x002fe200078e00ff */
[----:B------:R-:W-:Y:S02]  /*5900*/  BSSY B0, `(.L_x_1147) ;  /* 0x0000047000007945 */ /* 0x000fe40003800000 */
[----:B--2---:R-:W-:Y:S01]  /*5910*/  IADD3 R3, R116, R12, RZ ;  /* 0x0000000c74037210 */ /* 0x004fe20007ffe0ff */
[----:B------:R-:W-:Y:S01]  /*5920*/  IMAD R2, R88, 0x30, RZ ;  /* 0x0000003058027824 */ /* 0x000fe200078e02ff */
[----:B-----5:R-:W-:Y:S02]  /*5930*/  IADD3 R4, P0, R130, R10, RZ ;  /* 0x0000000a82047210 */ /* 0x020fe40007f1e0ff */
[----:B------:R-:W-:Y:S01]  /*5940*/  ISETP.GE.AND P1, PT, R3, 0x11, PT ;  /* 0x000000110300780c */ /* 0x000fe20003f26270 */
[----:B------:R-:W-:Y:S04]  /*5950*/  IMAD.IADD R14, R11, 0x1, R2 ;  /* 0x000000010b0e7824 */ /* 0x000fe800078e0202 */
[----:B------:R-:W-:Y:S08]  /*5960*/  IMAD.X R2, R14, 0x1, R132, P0 ;  /* 0x000000010e027824 */ /* 0x000ff000000e0684 */
[C---:B------:R-:W-:Y:S05]  /*5970*/  @P1 IADD3 R6, P0, R4.reuse, 0x10, RZ ;  /* 0x0000001004061810 */ /* 0x040fea0007f1e0ff */
[--C-:B------:R-:W-:Y:S01]  /*5980*/  @P1 IMAD.X R7, RZ, RZ, R2.reuse, P0 ;  /* 0x000000ffff071224 */ /* 0x100fe200000e0602 */
[C---:B------:R-:W-:Y:S11]  /*5990*/  ISETP.GE.AND P0, PT, R3.reuse, 0x21, PT ;  /* 0x000000210300780c */ /* 0x040ff60003f06270 */
[----:B------:R-:W-:Y:S02]  /*59a0*/  @!UPT UIADD3 URZ, URZ, URZ, URZ ;  /* 0x0000003f3f3ff290 */ /* 0x000fe4000fffe03f */
[----:B------:R-:W-:Y:S05]  /*59b0*/  @P0 IADD3 R11, P2, R4, 0x20, RZ ;  /* 0x00000020040b0810 */ /* 0x000fea0007f5e0ff */
[----:B------:R-:W-:Y:S01]  /*59c0*/  @P0 IMAD.X R13, RZ, RZ, R2, P2 ;  /* 0x000000ffff0d0224 */ /* 0x000fe200010e0602 */
[----:B------:R-:W-:Y:S11]  /*59d0*/  ISETP.GE.AND P2, PT, R3, 0x1, PT ;  /* 0x000000010300780c */ /* 0x000ff60003f46270 */
[----:B------:R-:W-:Y:S02]  /*59e0*/  @!UPT UIADD3 URZ, URZ, URZ, URZ ;  /* 0x0000003f3f3ff290 */ /* 0x000fe4000fffe03f */
[----:B------:R-:W-:Y:S01]  /*59f0*/  @P2 IMAD R5, R2, c[0x0][0x258], RZ ;  /* 0x0000960002052a24 */ /* 0x000fe200078e02ff */
[----:B------:R-:W-:Y:S01]  /*5a00*/  @P2 MOV R2, R92 ;  /* 0x0000005c00022202 */ /* 0x000fe20000000f00 */
[----:B------:R-:W-:Y:S04]  /*5a10*/  @P2 IMAD.MOV.U32 R3, RZ, RZ, R102 ;  /* 0x000000ffff032224 */ /* 0x000fe800078e0066 */
[C---:B------:R-:W-:Y:S04]  /*5a20*/  @P2 IMAD.WIDE.U32 R2, R4.reuse, c[0x0][0x258], R2 ;  /* 0x0000960004022a25 */ /* 0x040fe800078e0002 */
[----:B------:R-:W-:Y:S01]  /*5a30*/  @P2 IMAD R4, R4, c[0x0][0x25c], R5 ;  /* 0x0000970004042a24 */ /* 0x000fe200078e0205 */
[C---:B------:R-:W-:Y:S04]  /*5a40*/  @P2 LEA R8, P3, R2.reuse, c[0x0][0x250], 0x1 ;  /* 0x0000940002082a11 */ /* 0x040fe800078608ff */
[----:B------:R-:W-:Y:S02]  /*5a50*/  @P2 IADD3 R4, R3, R4, RZ ;  /* 0x0000000403042210 */ /* 0x000fe40007ffe0ff */
[----:B------:R-:W-:Y:S02]  /*5a60*/  @P1 MOV R3, R102 ;  /* 0x0000006600031202 */ /* 0x000fe40000000f00 */
[----:B------:R-:W-:Y:S01]  /*5a70*/  @P2 LEA.HI.X R9, R2, c[0x0][0x254], R4, 0x1, P3 ;  /* 0x0000950002092a11 */ /* 0x000fe200018f0c04 */
[----:B------:R-:W-:Y:S02]  /*5a80*/  @P1 IMAD R4, R7, c[0x0][0x258], RZ ;  /* 0x0000960007041a24 */ /* 0x000fe400078e02ff */
[----:B------:R-:W-:Y:S02]  /*5a90*/  @P1 IMAD.MOV.U32 R2, RZ, RZ, R92 ;  /* 0x000000ffff021224 */ /* 0x000fe400078e005c */
[----:B------:R-:W-:Y:S01]  /*5aa0*/  @!PT LDS RZ, [RZ] ;  /* 0x00000000fffff984 */ /* 0x000fe20000000800 */
[----:B------:R-:W-:Y:S01]  /*5ab0*/  @!PT LDS RZ, [RZ] ;  /* 0x00000000fffff984 */ /* 0x000fe20000000800 */
[----:B------:R-:W-:Y:S01]  /*5ac0*/  @!PT LDS RZ, [RZ] ;  /* 0x00000000fffff984 */ /* 0x000fe20000000800 */
[----:B------:R1:W-:Y:S01]  /*5ad0*/  @P2 LDGSTS.E.BYPASS.LTC128B.128 [R67+0x2080], [R8.64], !P5 ;  /* 0x0208000008432fae */ /* 0x0003e2000e901d4e */
[C---:B------:R-:W-:Y:S02]  /*5ae0*/  @P1 IMAD R4, R6.reuse, c[0x0][0x25c], R4 ;  /* 0x0000970006041a24 */ /* 0x040fe400078e0204 */
[----:B------:R-:W-:Y:S02]  /*5af0*/  @P1 IMAD.WIDE.U32 R2, R6, c[0x0][0x258], R2 ;  /* 0x0000960006021a25 */ /* 0x000fe400078e0002 */
[----:B------:R1:W-:Y:S02]  /*5b00*/  @P2 LDGSTS.E.BYPASS.LTC128B.128 [R67+0x3880], [R8.64+0x80], !P6 ;  /* 0x0388008008432fae */ /* 0x0003e4000f101d4e */
[----:B------:R-:W-:Y:S01]  /*5b10*/  @P1 IMAD.IADD R4, R3, 0x1, R4 ;  /* 0x0000000103041824 */ /* 0x000fe200078e0204 */
[C---:B------:R-:W-:Y:S01]  /*5b20*/  @P1 LEA R6, P3, R2.reuse, c[0x0][0x250], 0x1 ;  /* 0x0000940002061a11 */ /* 0x040fe200078608ff */
[----:B------:R-:W-:Y:S03]  /*5b30*/  @P0 IMAD.MOV.U32 R3, RZ, RZ, R102 ;  /* 0x000000ffff030224 */ /* 0x000fe600078e0066 */
[----:B------:R-:W-:Y:S01]  /*5b40*/  @P1 LEA.HI.X R7, R2, c[0x0][0x254], R4, 0x1, P3 ;  /* 0x0000950002071a11 */ /* 0x000fe200018f0c04 */
[----:B------:R-:W-:Y:S01]  /*5b50*/  @P0 IMAD R4, R13, c[0x0][0x258], RZ ;  /* 0x000096000d040a24 */ /* 0x000fe200078e02ff */
[----:B------:R-:W-:Y:S03]  /*5b60*/  @P0 MOV R2, R92 ;  /* 0x0000005c00020202 */ /* 0x000fe60000000f00 */
[----:B------:R2:W-:Y:S01]  /*5b70*/  @P1 LDGSTS.E.BYPASS.LTC128B.128 [R67+0x2880], [R6.64], !P5 ;  /* 0x0288000006431fae */ /* 0x0005e2000e901d4e */
[C---:B------:R-:W-:Y:S02]  /*5b80*/  @P0 IMAD R4, R11.reuse, c[0x0][0x25c], R4 ;  /* 0x000097000b040a24 */ /* 0x040fe400078e0204 */
[----:B------:R-:W-:Y:S02]  /*5b90*/  @P0 IMAD.WIDE.U32 R2, R11, c[0x0][0x258], R2 ;  /* 0x000096000b020a25 */ /* 0x000fe400078e0002 */
[----:B------:R2:W-:Y:S03]  /*5ba0*/  @P1 LDGSTS.E.BYPASS.LTC128B.128 [R67+0x4080], [R6.64+0x80], !P6 ;  /* 0x0408008006431fae */ /* 0x0005e6000f101d4e */
[----:B------:R-:W-:Y:S02]  /*5bb0*/  @P0 IADD3 R3, R3, R4, RZ ;  /* 0x0000000403030210 */ /* 0x000fe40007ffe0ff */
[C---:B------:R-:W-:Y:S04]  /*5bc0*/  @P0 LEA R4, P3, R2.reuse, c[0x0][0x250], 0x1 ;  /* 0x0000940002040a11 */ /* 0x040fe800078608ff */
[----:B------:R-:W-:Y:S02]  /*5bd0*/  @P0 LEA.HI.X R5, R2, c[0x0][0x254], R3, 0x1, P3 ;  /* 0x0000950002050a11 */ /* 0x000fe400018f0c03 */
[----:B------:R-:W-:Y:S02]  /*5be0*/  IADD3 R2, R12, R0, RZ ;  /* 0x000000000c027210 */ /* 0x000fe40007ffe0ff */
[----:B-1----:R-:W-:Y:S01]  /*5bf0*/  IADD3 R8, P2, R129, R10, RZ ;  /* 0x0000000a81087210 */ /* 0x002fe20007f5e0ff */
[----:B------:R2:W-:Y:S01]  /*5c00*/  @P0 LDGSTS.E.BYPASS.LTC128B.128 [R67+0x3080], [R4.64], !P5 ;  /* 0x0308000004430fae */ /* 0x0005e2000e901d4e */
[----:B------:R-:W-:Y:S03]  /*5c10*/  IMNMX R9, R2, 0x30, PT ;  /* 0x0000003002097817 */ /* 0x000fe60003800200 */
[----:B------:R-:W-:Y:S01]  /*5c20*/  IMAD.X R10, R14, 0x1, R128, P2 ;  /* 0x000000010e0a7824 */ /* 0x000fe200010e0680 */
[----:B------:R2:W-:Y:S01]  /*5c30*/  @P0 LDGSTS.E.BYPASS.LTC128B.128 [R67+0x4880], [R4.64+0x80], !P6 ;  /* 0x0488008004430fae */ /* 0x0005e2000f101d4e */
[----:B------:R-:W-:Y:S04]  /*5c40*/  ISETP.GE.AND P0, PT, R83, R9, PT ;  /* 0x000000095300720c */ /* 0x000fe80003f06270 */
[----:B------:R-:W0:Y:S01]  /*5c50*/  LDGDEPBAR ;  /* 0x00000000000079af */ /* 0x000e220000000000 */
[----:B------:R-:W-:Y:S04]  /*5c60*/  DEPBAR.LE SB0, 0x0 ;  /* 0x000080000000791a */ /* 0x000fe80000000000 */
[----:B------:R-:W-:Y:S06]  /*5c70*/  BAR.SYNC.DEFER_BLOCKING 0x0 ;  /* 0x0000000000007b1d */ /* 0x000fec0000010000 */
[----:B------:R-:W-:-:S05]  /*5c80*/  @P0 BRA `(.L_x_1148) ;  /* 0x000000e000000947 */ /* 0x000fca0003800000 */
[----:B--2---:R-:W-:Y:S01]  /*5c90*/  MOV R4, R90 ;  /* 0x0000005a00047202 */ /* 0x004fe20000000f00 */
[----:B------:R-:W-:Y:S01]  /*5ca0*/  IMAD R2, R10, c[0x0][0x208], RZ ;  /* 0x000082000a027a24 */ /* 0x000fe200078e02ff */
[----:B------:R-:W-:Y:S03]  /*5cb0*/  MOV R5, R89 ;  /* 0x0000005900057202 */ /* 0x000fe60000000f00 */
[C---:B------:R-:W-:Y:S02]  /*5cc0*/  IMAD R2, R8.reuse, c[0x0][0x20c], R2 ;  /* 0x0000830008027a24 */ /* 0x040fe400078e0202 */
[----:B------:R-:W-:Y:S05]  /*5cd0*/  IMAD.WIDE.U32 R4, R8, c[0x0][0x208], R4 ;  /* 0x0000820008047a25 */ /* 0x000fea00078e0004 */
[----:B------:R-:W-:Y:S02]  /*5ce0*/  IADD3 R3, R5, R2, RZ ;  /* 0x0000000205037210 */ /* 0x000fe40007ffe0ff */
[C---:B------:R-:W-:Y:S04]  /*5cf0*/  LEA R2, P0, R4.reuse, c[0x0][0x1f8], 0x1 ;  /* 0x00007e0004027a11 */ /* 0x040fe800078008ff */
[----:B------:R-:W-:Y:S02]  /*5d00*/  LEA.HI.X R3, R4, c[0x0][0x1fc], R3, 0x1, P0 ;  /* 0x00007f0004037a11 */ /* 0x000fe400000f0c03 */
[----:B------:R-:W-:Y:S11]  /*5d10*/  ISETP.GE.AND P0, PT, R82, c[0x0][0x1d4], PT ;  /* 0x0000750052007a0c */ /* 0x000ff60003f06270 */
[----:B------:R-:W-:Y:S02]  /*5d20*/  @!UPT UIADD3 URZ, URZ, URZ, URZ ;  /* 0x0000003f3f3ff290 */ /* 0x000fe4000fffe03f */
[----:B------:R-:W1:Y:S04]  /*5d30*/  @!P0 LDS.128 R4, [R67+0x3880] ;  /* 0x0038800043048984 */ /* 0x000e680000000c00 */
[----:B-1----:R-:W-:Y:S04]  /*5d40*/  @!P0 STG.E.128 [R2.64+0x80], R4 ;  /* 0x0000800402008986 */ /* 0x002fe8000c101d0e */
[----:B------:R-:W1:Y:S04]  /*5d50*/  @!P4 LDS.128 R4, [R67+0x2080] ;  /* 0x002080004304c984 */ /* 0x000e680000000c00 */
[----:B-1----:R1:W-:Y:S02]  /*5d60*/  @!P4 STG.E.128 [R2.64], R4 ;  /* 0x000000040200c986 */ /* 0x0023e4000c101d0e */
.L_x_1148:
[----:B--2---:R-:W-:Y:S05]  /*5d70*/  BSYNC B0 ;  /* 0x0000000000007941 */ /* 0x004fea0003800000 */
.L_x_1147:
[----:B------:R-:W-:Y:S01]  /*5d80*/  ISETP.GE.AND P0, PT, R136, R9, PT ;  /* 0x000000098800720c */ /* 0x000fe20003f06270 */
[----:B------:R-:W-:Y:S01]  /*5d90*/  @!UPT UIADD3 URZ, URZ, URZ, URZ ;  /* 0x0000003f3f3ff290 */ /* 0x000fe2000fffe03f */
[----:B------:R-:W-:Y:S11]  /*5da0*/  BSSY B0, `(.L_x_1149) ;  /* 0x0000012000007945 */ /* 0x000ff60003800000 */
[----:B------:R-:W-:-:S05]  /*5db0*/  @P0 BRA `(.L_x_1150) ;  /* 0x0000010000000947 */ /* 0x000fca0003800000 */
[----:B-1----:R-:W-:Y:S01]  /*5dc0*/  IADD3 R2, P0, R8, 0x10, RZ ;  /* 0x0000001008027810 */ /* 0x002fe20007f1e0ff */
[----:B------:R-:W-:Y:S01]  /*5dd0*/  IMAD.MOV.U32 R4, RZ, RZ, R90 ;  /* 0x000000ffff047224 */ /* 0x000fe200078e005a */
[----:B------:R-:W-:Y:S03]  /*5de0*/  MOV R5, R89 ;  /* 0x0000005900057202 */ /* 0x000fe60000000f00 */
[----:B------:R-:W-:Y:S02]  /*5df0*/  IMAD.X R3, RZ, RZ, R10, P0 ;  /* 0x000000ffff037224 */ /* 0x000fe400000e060a */
[C---:B------:R-:W-:Y:S04]  /*5e00*/  IMAD.WIDE.U32 R4, R2.reuse, c[0x0][0x208], R4 ;  /* 0x0000820002047a25 */ /* 0x040fe800078e0004 */
[----:B------:R-:W-:Y:S04]  /*5e10*/  IMAD R3, R3, c[0x0][0x208], RZ ;  /* 0x0000820003037a24 */ /* 0x000fe800078e02ff */
[----:B------:R-:W-:Y:S01]  /*5e20*/  IMAD R3, R2, c[0x0][0x20c], R3 ;  /* 0x0000830002037a24 */ /* 0x000fe200078e0203 */
[C---:B------:R-:W-:Y:S04]  /*5e30*/  LEA R2, P0, R4.reuse, c[0x0][0x1f8], 0x1 ;  /* 0x00007e0004027a11 */ /* 0x040fe800078008ff */
[----:B------:R-:W-:Y:S04]  /*5e40*/  IADD3 R3, R5, R3, RZ ;  /* 0x0000000305037210 */ /* 0x000fe80007ffe0ff */
[----:B------:R-:W-:Y:S02]  /*5e50*/  LEA.HI.X R3, R4, c[0x0][0x1fc], R3, 0x1, P0 ;  /* 0x00007f0004037a11 */ /* 0x000fe400000f0c03 */
[----:B------:R-:W-:Y:S11]  /*5e60*/  ISETP.GE.AND P0, PT, R82, c[0x0][0x1d4], PT ;  /* 0x0000750052007a0c */ /* 0x000ff60003f06270 */
[----:B------:R-:W-:Y:S02]  /*5e70*/  @!UPT UIADD3 URZ, URZ, URZ, URZ ;  /* 0x0000003f3f3ff290 */ /* 0x000fe4000fffe03f */
[----:B------:R-:W1:Y:S04]  /*5e80*/  @!P0 LDS.128 R4, [R67+0x4080] ;  /* 0x0040800043048984 */ /* 0x000e680000000c00 */
[----:B-1----:R-:W-:Y:S04]  /*5e90*/  @!P0 STG.E.128 [R2.64+0x80], R4 ;  /* 0x0000800402008986 */ /* 0x002fe8000c101d0e */
[----:B------:R-:W1:Y:S04]  /*5ea0*/  @!P4 LDS.128 R4, [R67+0x2880] ;  /* 0x002880004304c984 */ /* 0x000e680000000c00 */
[----:B-1----:R1:W-:Y:S02]  /*5eb0*/  @!P4 STG.E.128 [R2.64], R4 ;  /* 0x000000040200c986 */ /* 0x0023e4000c101d0e */
.L_x_1150:
[----:B------:R-:W-:Y:S05]  /*5ec0*/  BSYNC B0 ;  /* 0x0000000000007941 */ /* 0x000fea0003800000 */
.L_x_1149:
        /* <DEDUP_REMOVED lines=20> */
.L_x_1152:
[----:B------:R-:W-:Y:S05]  /*6010*/  BSYNC B0 ;  /* 0x0000000000007941 */ /* 0x000fea0003800000 */
.L_x_1151:
        /* <DEDUP_REMOVED lines=26> */
[----:B------:R1:W-:Y:S04]  /*61c0*/  @P0 LDGSTS.E.BYPASS.LTC128B.128 [R67+0x6080], [R8.64], !P5 ;  /* 0x0608000008430fae */ /* 0x0003e8000e901d4e */
[----:B------:R1:W-:Y:S04]  /*61d0*/  @P0 LDGSTS.E.BYPASS.LTC128B.128 [R67+0x7880], [R6.64], !P6 ;  /* 0x0788000006430fae */ /* 0x0003e8000f101d4e */
[----:B------:R-:W0:Y:S01]  /*61e0*/  LDGDEPBAR ;  /* 0x00000000000079af */ /* 0x000e220000000000 */
[----:B------:R-:W-:-:S05]  /*61f0*/  @P0 BRA `(.L_x_1153) ;  /* 0xffffbb5000000947 */ /* 0x000fca000383ffff */
[----:B------:R-:W-:Y:S06]  /*6200*/  BAR.SYNC.DEFER_BLOCKING 0x0 ;  /* 0x0000000000007b1d */ /* 0x000fec0000010000 */
.L_x_1118:
[----:B------:R-:W2:Y:S01]  /*6210*/  LDL R212, [R1+0x18] ;  /* 0x0000180001d47983 */ /* 0x000ea20000100800 */
[----:B------:R-:W-:-:S05]  /*6220*/  IMAD.MOV.U32 R157, RZ, RZ, c[0x0][0x2c4] ;  /* 0x0000b100ff9d7624 */ /* 0x000fca00078e00ff */
[----:B------:R-:W-:Y:S01]  /*6230*/  ISETP.NE.AND P2, PT, R157, 0x1, PT ;  /* 0x000000019d00780c */ /* 0x000fe20003f45270 */
[----:B------:R-:W-:-:S05]  /*6240*/  IMAD.MOV.U32 R153, RZ, RZ, c[0x0][0x32c] ;  /* 0x0000cb00ff997624 */ /* 0x000fca00078e00ff */
[----:B------:R-:W-:Y:S01]  /*6250*/  ISETP.GE.AND P1, PT, R153, 0x1, PT ;  /* 0x000000019900780c */ /* 0x000fe20003f26270 */
[----:B-1----:R-:W-:Y:S01]  /*6260*/  IMAD.IADD R7, R154, 0x1, R155 ;  /* 0x000000019a077824 */ /* 0x002fe200078e029b */
[----:B--2---:R-:W-:-:S05]  /*6270*/  IADD3 R0, R212, 0x7f, RZ ;  /* 0x0000007fd4007810 */ /* 0x004fca0007ffe0ff */
        /* <DEDUP_REMOVED lines=15> */
.L_x_1155:
[----:B------:R-:W-:-:S13]  /*6370*/  ISETP.NE.AND P0, PT, R3, 0x1, PT ;  /* 0x000000010300780c */ /* 0x000fda0003f05270 */
[----:B------:R-:W-:-:S05]  /*6380*/  @P0 IMAD.HI.U32 R0, R2, c[0x0][0x330], RZ ;  /* 0x0000cc0002000a27 */ /* 0x000fca00078e00ff */
[----:B------:R-:W-:-:S05]  /*6390*/  @P0 SHF.R.U32.HI R2, RZ, c[0x0][0x334], R0 ;  /* 0x0000cd00ff020a19 */ /* 0x000fca0000011600 */
.L_x_1156:
[----:B------:R-:W-:-:S05]  /*63a0*/  IMAD R2, R2, R3, c[0x0][0x32c] ;  /* 0x0000cb0002027624 */ /* 0x000fca00078e0203 */
[----:B------:R-:W-:Y:S02]  /*63b0*/  IMNMX R4, R4, R2, PT ;  /* 0x0000000204047217 */ /* 0x000fe40003800200 */
.L_x_1154:
[----:B------:R-:W2:Y:S01]  /*63c0*/  LDL R202, [R1+0x68] ;  /* 0x0000680001ca7983 */ /* 0x000ea20000100800 */
[----:B------:R-:W-:-:S04]  /*63d0*/  @P2 IMAD.HI.U32 R2, R212, c[0x0][0x2c8], RZ ;  /* 0x0000b200d4022a27 */ /* 0x000fc800078e00ff */
[----:B------:R-:W-:Y:S01]  /*63e0*/  IMAD.MOV.U32 R0, RZ, RZ, R212 ;  /* 0x000000ffff007224 */ /* 0x000fe200078e00d4 */
[----:B------:R-:W-:Y:S02]  /*63f0*/  @P2 SHF.R.U32.HI R0, RZ, c[0x0][0x2cc], R2 ;  /* 0x0000b300ff002a19 */ /* 0x000fe40000011602 */
[----:B------:R-:W-:-:S03]  /*6400*/  IADD3 R2, R4, 0x2f, RZ ;  /* 0x0000002f04027810 */ /* 0x000fc60007ffe0ff */
[----:B--2---:R-:W-:-:S05]  /*6410*/  IMAD.IADD R3, R202, 0x1, R0 ;  /* 0x00000001ca037824 */ /* 0x004fca00078e0200 */
[----:B------:R-:W-:-:S04]  /*6420*/  IADD3 R0, R3, -c[0x0][0x324], RZ ;  /* 0x8000c90003007a10 */ /* 0x000fc80007ffe0ff */
[----:B------:R1:W2:Y:S02]  /*6430*/  R2UR UR6, R0 ;  /* 0x00000000000673c2 */ /* 0x0002a400000e0000 */
[----:B-1----:R-:W-:-:S05]  /*6440*/  IMAD.HI R0, R2, 0x2aaaaaab, RZ ;  /* 0x2aaaaaab02007827 */ /* 0x002fca00078e02ff */
[----:B------:R-:W-:-:S04]  /*6450*/  SHF.R.U32.HI R2, RZ, 0x1f, R0 ;  /* 0x0000001fff027819 */ /* 0x000fc80000011600 */
[----:B------:R-:W-:-:S04]  /*6460*/  LEA.HI.SX32 R0, R0, R2, 0x1d ;  /* 0x0000000200007211 */ /* 0x000fc800078feaff */
[----:B------:R-:W-:Y:S01]  /*6470*/  IMNMX R208, R0, R167, PT ;  /* 0x000000a700d07217 */ /* 0x000fe20003800200 */
[----:B--2---:R-:W-:Y:S05]  /*6480*/  @!P1 BRA `(.L_x_1157) ;  /* 0x0000015000009947 */ /* 0x004fea0003800000 */
[----:B------:R-:W1:Y:S02]  /*6490*/  R2UR UR7, R3 ;  /* 0x00000000030773c2 */ /* 0x000e6400000e0000 */
[----:B-1----:R-:W-:-:S06]  /*64a0*/  UISETP.GT.AND UP0, UPT, UR7, -0x1, UPT ;  /* 0xffffffff0700788c */ /* 0x002fcc000bf04270 */
        /* <DEDUP_REMOVED lines=10> */
.L_x_1158:
[----:B------:R-:W-:Y:S02]  /*6550*/  ULDC UR4, c[0x0][0x32c] ;  /* 0x0000cb0000047ab9 */ /* 0x000fe40000000800 */
[----:B------:R-:W-:-:S03]  /*6560*/  UISETP.NE.AND UP0, UPT, UR4, 0x1, UPT ;  /* 0x000000010400788c */ /* 0x000fc6000bf05270 */
[----:B------:R-:W-:Y:S02]  /*6570*/  ULDC.64 UR4, c[0x0][0x330] ;  /* 0x0000cc0000047ab9 */ /* 0x000fe40000000a00 */
[----:B------:R-:W-:-:S06]  /*6580*/  UIMAD.WIDE.U32 UR8, UR7, UR4, URZ ;  /* 0x00000004070872a5 */ /* 0x000fcc000f8e003f */
[----:B------:R-:W-:Y:S02]  /*6590*/  @UP0 USHF.R.U32.HI UR7, URZ, UR5, UR9 ;  /* 0x000000053f070299 */ /* 0x000fe40008011609 */
.L_x_1159:
[----:B------:R-:W-:Y:S02]  /*65a0*/  ULDC UR4, c[0x0][0x32c] ;  /* 0x0000cb0000047ab9 */ /* 0x000fe40000000800 */
[----:B------:R-:W-:-:S04]  /*65b0*/  UIMAD UR4, UR7, UR4, URZ ;  /* 0x00000004070472a4 */ /* 0x000fc8000f8e023f */
[----:B------:R-:W-:-:S04]  /*65c0*/  UISETP.LT.AND UP0, UPT, UR6, UR4, UPT ;  /* 0x000000040600728c */ /* 0x000fc8000bf01270 */
[----:B------:R-:W-:-:S04]  /*65d0*/  USEL UR6, UR6, UR4, !UP0 ;  /* 0x0000000406067287 */ /* 0x000fc8000c000000 */
.L_x_1157:
        /* <DEDUP_REMOVED lines=20> */
[----:B------:R-:W-:Y:S01]  /*6720*/  CS2R R112, SRZ ;  /* 0x0000000000707805 */ /* 0x000fe2000001ff00 */
[----:B------:R-:W-:Y:S01]  /*6730*/  CS2R R20, SRZ ;  /* 0x0000000000147805 */ /* 0x000fe2000001ff00 */
[----:B------:R-:W-:Y:S01]  /*6740*/  ISETP.GT.AND P0, PT, R208, UR7, PT ;  /* 0x00000007d0007c0c */ /* 0x000fe2000bf04270 */
        /* <DEDUP_REMOVED lines=67> */
[----:B------:R-:W2:Y:S01]  /*6b80*/  LDL R52, [R1+0x44] ;  /* 0x0000440001347983 */ /* 0x000ea20000100800 */
[----:B------:R-:W-:-:S03]  /*6b90*/  ISETP.NE.U32.AND P0, PT, RZ, c[0x0][0x340], PT ;  /* 0x0000d000ff007a0c */ /* 0x000fc60003f05070 */
[----:B------:R-:W3:Y:S01]  /*6ba0*/  LDL.LU R161, [R1+0x38] ;  /* 0x0000380001a17983 */ /* 0x000ee20000300800 */
[----:B------:R-:W-:-:S03]  /*6bb0*/  ISETP.NE.AND.EX P1, PT, RZ, c[0x0][0x344], PT, P0 ;  /* 0x0000d100ff007a0c */ /* 0x000fc60003f25300 */
[----:B------:R-:W4:Y:S10]  /*6bc0*/  LDL R149, [R1+0x34] ;  /* 0x0000340001957983 */ /* 0x000f340000100800 */
[----:B------:R-:W-:Y:S01]  /*6bd0*/  @P1 IMAD.MOV.U32 R2, RZ, RZ, 0x4 ;  /* 0x00000004ff021424 */ /* 0x000fe200078e00ff */
[----:B------:R-:W-:Y:S01]  /*6be0*/  SHF.R.S32.HI R143, RZ, 0x1f, R191 ;  /* 0x0000001fff8f7819 */ /* 0x000fe200000114bf */
[----:B------:R-:W1:Y:S03]  /*6bf0*/  S2R R56, SR_CTAID.Y ;  /* 0x0000000000387919 */ /* 0x000e660000002600 */
[----:B------:R-:W-:-:S02]  /*6c00*/  LEA.HI R4, R143, R191, RZ, 0x3 ;  /* 0x000000bf8f047211 */ /* 0x000fc400078f18ff */
[----:B------:R-:W-:-:S05]  /*6c10*/  SHF.R.S32.HI R0, RZ, 0x1f, R151 ;  /* 0x0000001fff007819 */ /* 0x000fca0000011497 */
[----:B------:R-:W-:-:S04]  /*6c20*/  IMAD R0, R0, c[0x0][0x178], RZ ;  /* 0x00005e0000007a24 */ /* 0x000fc800078e02ff */
[----:B------:R-:W-:Y:S01]  /*6c30*/  IMAD R0, R151, c[0x0][0x17c], R0 ;  /* 0x00005f0097007a24 */ /* 0x000fe200078e0200 */
[----:B------:R-:W-:Y:S02]  /*6c40*/  SHF.R.S32.HI R65, RZ, 0x3, R4 ;  /* 0x00000003ff417819 */ /* 0x000fe40000011404 */
[----:B------:R-:W-:Y:S01]  /*6c50*/  ISETP.NE.U32.AND P0, PT, RZ, c[0x0][0x348], PT ;  /* 0x0000d200ff007a0c */ /* 0x000fe20003f05070 */
[----:B------:R-:W-:-:S03]  /*6c60*/  IMAD R5, R192, c[0x0][0x1b8], RZ ;  /* 0x00006e00c0057a24 */ /* 0x000fc600078e02ff */
[----:B------:R-:W-:Y:S01]  /*6c70*/  ISETP.NE.AND.EX P0, PT, RZ, c[0x0][0x34c], PT, P0 ;  /* 0x0000d300ff007a0c */ /* 0x000fe20003f05300 */
[----:B-1----:R-:W-:Y:S02]  /*6c80*/  IMAD R5, R56, c[0x0][0x1bc], R5 ;  /* 0x00006f0038057a24 */ /* 0x002fe400078e0205 */
[----:B--2---:R-:W-:-:S05]  /*6c90*/  @P1 IMAD.WIDE R2, R52, R2, c[0x0][0x340] ;  /* 0x0000d00034021625 */ /* 0x004fca00078e0202 */
[----:B------:R1:W2:Y:S01]  /*6ca0*/  @P1 LDG.E R16, [R2.64] ;  /* 0x0000000e02101981 */ /* 0x0002a2000c1e1900 */
[----:B------:R-:W-:Y:S01]  /*6cb0*/  SHF.R.S32.HI R15, RZ, 0x1f, R52 ;  /* 0x0000001fff0f7819 */ /* 0x000fe20000011434 */
[----:B------:R-:W-:Y:S01]  /*6cc0*/  BSSY B0, `(.L_x_1161) ;  /* 0x000007b000007945 */ /* 0x000fe20003800000 */
[----:B------:R-:W-:Y:S01]  /*6cd0*/  SHF.R.S32.HI R9, RZ, 0x1f, R7 ;  /* 0x0000001fff097819 */ /* 0x000fe20000011407 */
[----:B----4-:R-:W-:Y:S01]  /*6ce0*/  IMAD R18, R149, c[0x0][0x2c4], RZ ;  /* 0x0000b10095127a24 */ /* 0x010fe200078e02ff */
[----:B------:R-:W-:Y:S02]  /*6cf0*/  SEL R6, R15, RZ, !P0 ;  /* 0x000000ff0f067207 */ /* 0x000fe40004000000 */
[----:B------:R-:W-:Y:S02]  /*6d00*/  LEA.HI R140, R143, R191, RZ, 0x4 ;  /* 0x000000bf8f8c7211 */ /* 0x000fe400078f20ff */
[----:B---3--:R-:W-:Y:S02]  /*6d10*/  LOP3.LUT R161, R161, 0xffffff7f, RZ, 0xc0, !PT ;  /* 0xffffff7fa1a17812 */ /* 0x008fe400078ec0ff */
[----:B------:R-:W-:-:S02]  /*6d20*/  LOP3.LUT R12, R140, 0xfffffff0, RZ, 0xc0, !PT ;  /* 0xfffffff08c0c7812 */ /* 0x000fc400078ec0ff */
[----:B------:R-:W-:Y:S02]  /*6d30*/  MOV R20, 0x20 ;  /* 0x0000002000147802 */ /* 0x000fe40000000f00 */
[----:B-1----:R-:W-:-:S05]  /*6d40*/  LOP3.LUT R2, R4, 0xfffffff8, RZ, 0xc0, !PT ;  /* 0xfffffff804027812 */ /* 0x002fca00078ec0ff */
[----:B------:R-:W-:Y:S02]  /*6d50*/  IMAD.IADD R64, R191, 0x1, -R2 ;  /* 0x00000001bf407824 */ /* 0x000fe400078e0a02 */
[----:B------:R-:W-:-:S04]  /*6d60*/  IMAD.WIDE.U32 R2, R151, c[0x0][0x178], RZ ;  /* 0x00005e0097027a25 */ /* 0x000fc800078e00ff */
[C---:B------:R-:W-:Y:S01]  /*6d70*/  IMAD.SHL.U32 R38, R64.reuse, 0x8, RZ ;  /* 0x0000000840267824 */ /* 0x040fe200078e00ff */
[----:B------:R-:W-:Y:S01]  /*6d80*/  IADD3 R3, R3, R0, RZ ;  /* 0x0000000003037210 */ /* 0x000fe20007ffe0ff */
[----:B------:R-:W-:-:S03]  /*6d90*/  IMAD.SHL.U32 R17, R64, 0x8, RZ ;  /* 0x0000000840117824 */ /* 0x000fc600078e00ff */
[----:B------:R-:W-:Y:S01]  /*6da0*/  IADD3 R0, R38, 0x40, RZ ;  /* 0x0000004026007810 */ /* 0x000fe20007ffe0ff */
[----:B------:R-:W-:Y:S01]  /*6db0*/  IMAD.WIDE.U32 R2, R56, c[0x0][0x1b8], R2 ;  /* 0x00006e0038027a25 */ /* 0x000fe200078e0002 */
[----:B------:R-:W-:Y:S02]  /*6dc0*/  SHF.R.S32.HI R39, RZ, 0x1f, R38 ;  /* 0x0000001fff277819 */ /* 0x000fe40000011426 */
[----:B------:R-:W-:Y:S01]  /*6dd0*/  ISETP.GE.AND P3, PT, R0, c[0x0][0x1d4], PT ;  /* 0x0000750000007a0c */ /* 0x000fe20003f66270 */
[----:B------:R-:W-:Y:S01]  /*6de0*/  IMAD R0, R64, 0x10, R65 ;  /* 0x0000001040007824 */ /* 0x000fe200078e0241 */
[----:B------:R-:W-:Y:S01]  /*6df0*/  IADD3 R3, R3, R5, RZ ;  /* 0x0000000503037210 */ /* 0x000fe20007ffe0ff */
[----:B------:R-:W-:Y:S02]  /*6e00*/  IMAD R5, R6, c[0x0][0x1c0], RZ ;  /* 0x0000700006057a24 */ /* 0x000fe400078e02ff */
[----:B------:R-:W-:Y:S01]  /*6e10*/  IMAD.IADD R10, R212, 0x1, R0 ;  /* 0x00000001d40a7824 */ /* 0x000fe200078e0200 */
[----:B------:R-:W-:-:S02]  /*6e20*/  SEL R0, R52, RZ, !P0 ;  /* 0x000000ff34007207 */ /* 0x000fc40004000000 */
[----:B------:R-:W-:Y:S01]  /*6e30*/  IADD3 R4, P0, R65, R7, RZ ;  /* 0x0000000741047210 */ /* 0x000fe20007f1e0ff */
[----:B------:R-:W-:-:S03]  /*6e40*/  @P2 IMAD.HI.U32 R7, R10, c[0x0][0x2c8], RZ ;  /* 0x0000b2000a072a27 */ /* 0x000fc600078e00ff */
[----:B------:R-:W-:Y:S01]  /*6e50*/  LEA.HI.X.SX32 R9, R65, R9, 0x1, P0 ;  /* 0x0000000941097211 */ /* 0x000fe200000f0eff */
[C---:B------:R-:W-:Y:S01]  /*6e60*/  IMAD R6, R0.reuse, c[0x0][0x1c4], R5 ;  /* 0x0000710000067a24 */ /* 0x040fe200078e0205 */
[----:B------:R-:W-:Y:S01]  /*6e70*/  @P3 LOP3.LUT R161, R161, 0x80, RZ, 0xfc, !PT ;  /* 0x00000080a1a13812 */ /* 0x000fe200078efcff */
[----:B------:R-:W-:-:S03]  /*6e80*/  IMAD.WIDE.U32 R2, R0, c[0x0][0x1c0], R2 ;  /* 0x0000700000027a25 */ /* 0x000fc600078e0002 */
[----:B------:R-:W-:Y:S01]  /*6e90*/  LOP3.LUT R161, R161, 0xffffffbf, RZ, 0xc0, !PT ;  /* 0xffffffbfa1a17812 */ /* 0x000fe200078ec0ff */
[----:B------:R-:W-:Y:S01]  /*6ea0*/  IMAD.MOV.U32 R8, RZ, RZ, R10 ;  /* 0x000000ffff087224 */ /* 0x000fe200078e000a */
[----:B------:R-:W-:Y:S01]  /*6eb0*/  @P2 SHF.R.U32.HI R8, RZ, c[0x0][0x2cc], R7 ;  /* 0x0000b300ff082a19 */ /* 0x000fe20000011607 */
[C---:B------:R-:W-:Y:S01]  /*6ec0*/  IMAD R0, R9.reuse, c[0x0][0x208], RZ ;  /* 0x0000820009007a24 */ /* 0x040fe200078e02ff */
[----:B------:R-:W-:Y:S01]  /*6ed0*/  ISETP.NE.U32.AND P2, PT, RZ, c[0x0][0x350], PT ;  /* 0x0000d400ff007a0c */ /* 0x000fe20003f45070 */
[----:B------:R-:W-:Y:S01]  /*6ee0*/  IMAD R5, R9, c[0x0][0x1e0], RZ ;  /* 0x0000780009057a24 */ /* 0x000fe200078e02ff */
[----:B------:R-:W-:Y:S01]  /*6ef0*/  IADD3 R9, -R8, RZ, RZ ;  /* 0x000000ff08097210 */ /* 0x000fe20007ffe1ff */
[C---:B------:R-:W-:Y:S01]  /*6f00*/  IMAD R13, R4.reuse, c[0x0][0x20c], R0 ;  /* 0x00008300040d7a24 */ /* 0x040fe200078e0200 */
[----:B------:R-:W-:Y:S01]  /*6f10*/  SHF.R.S32.HI R0, RZ, 0x1f, R8 ;  /* 0x0000001fff007819 */ /* 0x000fe20000011408 */
[----:B------:R-:W-:Y:S02]  /*6f20*/  IMAD.IADD R3, R3, 0x1, R6 ;  /* 0x0000000103037824 */ /* 0x000fe400078e0206 */
[----:B------:R-:W-:-:S02]  /*6f30*/  IMAD R11, R4, c[0x0][0x1e4], R5 ;  /* 0x00007900040b7a24 */ /* 0x000fc400078e0205 */
[----:B------:R-:W-:-:S04]  /*6f40*/  IMAD.WIDE.U32 R6, R4, c[0x0][0x1e0], R38 ;  /* 0x0000780004067a25 */ /* 0x000fc800078e0026 */
[----:B------:R-:W-:Y:S02]  /*6f50*/  IMAD R0, R0, c[0x0][0x1b0], RZ ;  /* 0x00006c0000007a24 */ /* 0x000fe400078e02ff */
[----:B------:R-:W-:Y:S02]  /*6f60*/  IMAD.IADD R7, R7, 0x1, R11 ;  /* 0x0000000107077824 */ /* 0x000fe400078e020b */
[----:B------:R-:W-:Y:S01]  /*6f70*/  IMAD R11, R8, c[0x0][0x1b4], R0 ;  /* 0x00006d00080b7a24 */ /* 0x000fe200078e0200 */
[----:B------:R-:W-:Y:S01]  /*6f80*/  IADD3 R0, -R12, R191, RZ ;  /* 0x000000bf0c007210 */ /* 0x000fe20007ffe1ff */
[----:B------:R-:W-:-:S04]  /*6f90*/  IMAD.WIDE.U32 R2, R8, c[0x0][0x1b0], R2 ;  /* 0x00006c0008027a25 */ /* 0x000fc800078e0002 */
[----:B------:R-:W-:Y:S01]  /*6fa0*/  IMAD R8, R9, c[0x0][0x2c4], R10 ;  /* 0x0000b10009087a24 */ /* 0x000fe200078e020a */
[----:B------:R-:W-:Y:S01]  /*6fb0*/  SHF.R.S32.HI R10, RZ, 0x1f, R0 ;  /* 0x0000001fff0a7819 */ /* 0x000fe20000011400 */
[----:B------:R-:W-:-:S03]  /*6fc0*/  IMAD.WIDE.U32 R4, R4, c[0x0][0x208], R38 ;  /* 0x0000820004047a25 */ /* 0x000fc600078e0026 */
[----:B------:R-:W-:Y:S01]  /*6fd0*/  SHF.R.S32.HI R9, RZ, 0x1f, R8 ;  /* 0x0000001fff097819 */ /* 0x000fe20000011408 */
[----:B------:R-:W-:Y:S01]  /*6fe0*/  IMAD.IADD R3, R3, 0x1, R11 ;  /* 0x0000000103037824 */ /* 0x000fe200078e020b */
[----:B------:R-:W-:Y:S01]  /*6ff0*/  LEA.HI R139, R10, R0, RZ, 0x3 ;  /* 0x000000000a8b7211 */ /* 0x000fe200078f18ff */
[C---:B------:R-:W-:Y:S02]  /*7000*/  IMAD R12, R192.reuse, c[0x0][0x1e8], RZ ;  /* 0x00007a00c00c7a24 */ /* 0x040fe400078e02ff */
[----:B------:R-:W-:Y:S01]  /*7010*/  IMAD R9, R9, c[0x0][0x1a8], RZ ;  /* 0x00006a0009097a24 */ /* 0x000fe200078e02ff */
[----:B------:R-:W-:Y:S01]  /*7020*/  LOP3.LUT R11, R139, 0xfffffff8, RZ, 0xc0, !PT ;  /* 0xfffffff88b0b7812 */ /* 0x000fe200078ec0ff */
[----:B------:R-:W-:Y:S02]  /*7030*/  IMAD.IADD R5, R5, 0x1, R13 ;  /* 0x0000000105057824 */ /* 0x000fe400078e020d */
[----:B------:R-:W-:Y:S02]  /*7040*/  IMAD R13, R192, c[0x0][0x210], RZ ;  /* 0x00008400c00d7a24 */ /* 0x000fe400078e02ff */
[----:B------:R-:W-:-:S02]  /*7050*/  IMAD R10, R8, c[0x0][0x1ac], R9 ;  /* 0x00006b00080a7a24 */ /* 0x000fc400078e0209 */
[----:B------:R-:W-:-:S04]  /*7060*/  IMAD.WIDE.U32 R2, R8, c[0x0][0x1a8], R2 ;  /* 0x00006a0008027a25 */ /* 0x000fc800078e0002 */
[----:B------:R-:W-:Y:S01]  /*7070*/  IMAD R12, R56, c[0x0][0x1ec], R12 ;  /* 0x00007b00380c7a24 */ /* 0x000fe200078e020c */
[----:B------:R-:W-:Y:S01]  /*7080*/  LEA R14, P0, R2, c[0x0][0x160], 0x1 ;  /* 0x00005800020e7a11 */ /* 0x000fe200078008ff */
[----:B------:R-:W-:-:S04]  /*7090*/  IMAD.WIDE.U32 R6, R56, c[0x0][0x1e8], R6 ;  /* 0x00007a0038067a25 */ /* 0x000fc800078e0006 */
[----:B------:R-:W-:Y:S01]  /*70a0*/  IMAD.IADD R138, R0, 0x1, -R11 ;  /* 0x00000001008a7824 */ /* 0x000fe200078e0a0b */
[----:B------:R-:W-:Y:S01]  /*70b0*/  IADD3 R9, R12, R7, RZ ;  /* 0x000000070c097210 */ /* 0x000fe20007ffe0ff */
[C---:B------:R-:W-:Y:S01]  /*70c0*/  IMAD R13, R56.reuse, c[0x0][0x214], R13 ;  /* 0x00008500380d7a24 */ /* 0x040fe200078e020d */
[----:B------:R-:W-:Y:S01]  /*70d0*/  MOV R8, R6 ;  /* 0x0000000600087202 */ /* 0x000fe20000000f00 */
[----:B------:R-:W-:-:S04]  /*70e0*/  IMAD.WIDE.U32 R4, R56, c[0x0][0x210], R4 ;  /* 0x0000840038047a25 */ /* 0x000fc800078e0004 */
[----:B------:R-:W-:Y:S02]  /*70f0*/  IMAD.IADD R0, R3, 0x1, R10 ;  /* 0x0000000103007824 */ /* 0x000fe400078e020a */
[----:B------:R-:W-:Y:S02]  /*7100*/  IMAD.IADD R7, R13, 0x1, R5 ;  /* 0x000000010d077824 */ /* 0x000fe400078e0205 */
[----:B------:R-:W-:Y:S01]  /*7110*/  IMAD.MOV.U32 R6, RZ, RZ, R4 ;  /* 0x000000ffff067224 */ /* 0x000fe200078e0004 */
[----:B------:R-:W-:Y:S01]  /*7120*/  LEA.HI.X R13, R2, c[0x0][0x164], R0, 0x1, P0 ;  /* 0x00005900020d7a11 */ /* 0x000fe200000f0c00 */
[----:B------:R-:W-:Y:S01]  /*7130*/  IMAD.MOV.U32 R4, RZ, RZ, 0x10 ;  /* 0x00000010ff047424 */ /* 0x000fe200078e00ff */
[----:B------:R-:W-:Y:S02]  /*7140*/  ISETP.NE.AND.EX P0, PT, RZ, c[0x0][0x354], PT, P2 ;  /* 0x0000d500ff007a0c */ /* 0x000fe40003f05320 */
[----:B------:R-:W-:Y:S01]  /*7150*/  LEA.HI R0, R143, R191, RZ, 0x6 ;  /* 0x000000bf8f007211 */ /* 0x000fe200078f30ff */
[----:B------:R1:W3:Y:S04]  /*7160*/  SHFL.IDX PT, R5, R13, RZ, 0x181f ;  /* 0x00181fff0d057589 */ /* 0x0002e800000e0000 */
[----:B------:R-:W-:-:S05]  /*7170*/  IMAD.SHL.U32 R0, R0, 0x8, RZ ;  /* 0x0000000800007824 */ /* 0x000fca00078e00ff */
[----:B------:R-:W-:Y:S02]  /*7180*/  LOP3.LUT R29, R0, 0xfffffe00, RZ, 0xc0, !PT ;  /* 0xfffffe00001d7812 */ /* 0x000fe400078ec0ff */
[--C-:B--2---:R-:W-:Y:S01]  /*7190*/  @P1 SHF.R.S32.HI R3, RZ, 0x1f, R16.reuse ;  /* 0x0000001fff031819 */ /* 0x104fe20000011410 */
[----:B------:R-:W-:Y:S01]  /*71a0*/  @P1 IMAD.MOV.U32 R2, RZ, RZ, R16 ;  /* 0x000000ffff021224 */ /* 0x000fe200078e0010 */
[----:B------:R-:W-:Y:S01]  /*71b0*/  @!P1 MOV R2, R52 ;  /* 0x0000003400029202 */ /* 0x000fe20000000f00 */
[----:B------:R-:W-:Y:S01]  /*71c0*/  @!P1 IMAD.MOV.U32 R3, RZ, RZ, R15 ;  /* 0x000000ffff039224 */ /* 0x000fe200078e000f */
[----:B------:R-:W-:Y:S02]  /*71d0*/  R2P PR, R138, 0x6 ;  /* 0x000000068a007804 */ /* 0x000fe40000000000 */
[----:B------:R-:W-:Y:S02]  /*71e0*/  SEL R10, R2, RZ, !P0 ;  /* 0x000000ff020a7207 */ /* 0x000fe40004000000 */
[----:B------:R-:W-:Y:S01]  /*71f0*/  SEL R2, R3, RZ, !P0 ;  /* 0x000000ff03027207 */ /* 0x000fe20004000000 */
[----:B------:R-:W-:Y:S01]  /*7200*/  IMAD.SHL.U32 R3, R65, 0x40, RZ ;  /* 0x0000004041037824 */ /* 0x000fe200078e00ff */
[----:B------:R-:W-:Y:S01]  /*7210*/  ISETP.GE.AND P0, PT, R38, c[0x0][0x1d4], PT ;  /* 0x0000750026007a0c */ /* 0x000fe20003f06270 */
[----:B------:R-:W-:Y:S01]  /*7220*/  IMAD.WIDE.U32 R154, R10, c[0x0][0x218], R6 ;  /* 0x000086000a9a7a25 */ /* 0x000fe200078e0006 */
[----:B------:R-:W-:-:S02]  /*7230*/  IADD3 R15, R212, R65, RZ ;  /* 0x00000041d40f7210 */ /* 0x000fc40007ffe0ff */
[----:B------:R-:W-:Y:S01]  /*7240*/  LOP3.LUT R19, R3, 0x1c0, RZ, 0xc0, !PT ;  /* 0x000001c003137812 */ /* 0x000fe200078ec0ff */
[C---:B------:R-:W-:Y:S01]  /*7250*/  IMAD R0, R2.reuse, c[0x0][0x218], RZ ;  /* 0x0000860002007a24 */ /* 0x040fe200078e02ff */
[----:B------:R-:W-:Y:S01]  /*7260*/  ISETP.GE.AND P5, PT, R15, R18, PT ;  /* 0x000000120f00720c */ /* 0x000fe20003fa6270 */
[----:B------:R-:W-:Y:S01]  /*7270*/  IMAD R11, R2, c[0x0][0x1f0], RZ ;  /* 0x00007c00020b7a24 */ /* 0x000fe200078e02ff */
[----:B------:R-:W-:Y:S01]  /*7280*/  SEL R3, R4, 0xfffffff0, !P1 ;  /* 0xfffffff004037807 */ /* 0x000fe20004800000 */
[C---:B------:R-:W-:Y:S01]  /*7290*/  IMAD R0, R10.reuse, c[0x0][0x21c], R0 ;  /* 0x000087000a007a24 */ /* 0x040fe200078e0200 */
[----:B------:R-:W-:Y:S01]  /*72a0*/  LOP3.LUT R12, R19, 0x38, R38, 0xf8, !PT ;  /* 0x00000038130c7812 */ /* 0x000fe200078ef826 */
[C---:B------:R-:W-:Y:S01]  /*72b0*/  IMAD R11, R10.reuse, c[0x0][0x1f4], R11 ;  /* 0x00007d000a0b7a24 */ /* 0x040fe200078e020b */
[----:B------:R-:W-:Y:S01]  /*72c0*/  SHF.R.U32.HI R30, RZ, 0x3, R19 ;  /* 0x00000003ff1e7819 */ /* 0x000fe20000011613 */
[----:B------:R-:W-:Y:S01]  /*72d0*/  IMAD.WIDE.U32 R22, R10, c[0x0][0x1f0], R8 ;  /* 0x00007c000a167a25 */ /* 0x000fe200078e0008 */
[----:B------:R-:W-:Y:S01]  /*72e0*/  @P0 LOP3.LUT R161, R161, 0x40, RZ, 0xfc, !PT ;  /* 0x00000040a1a10812 */ /* 0x000fe200078efcff */
[----:B------:R1:W2:Y:S01]  /*72f0*/  SHFL.IDX PT, R4, R14, RZ, 0x181f ;  /* 0x00181fff0e047589 */ /* 0x0002a200000e0000 */
[----:B------:R-:W-:Y:S01]  /*7300*/  IADD3 R159, R155, R0, RZ ;  /* 0x000000009b9f7210 */ /* 0x000fe20007ffe0ff */
[----:B------:R-:W-:Y:S01]  /*7310*/  IMAD.IADD R25, R23, 0x1, R11 ;  /* 0x0000000117197824 */ /* 0x000fe200078e020b */
[C---:B------:R-:W-:Y:S01]  /*7320*/  IADD3 R16, R17.reuse, 0x40, RZ ;  /* 0x0000004011107810 */ /* 0x040fe20007ffe0ff */
[----:B------:R1:W-:Y:S01]  /*7330*/  STL [R1+0x38], R161 ;  /* 0x000038a101007387 */ /* 0x0003e20000100800 */
[----:B------:R-:W-:-:S02]  /*7340*/  ISETP.GE.AND P3, PT, R17, c[0x0][0x198], PT ;  /* 0x0000660011007a0c */ /* 0x000fc40003f66270 */
[----:B------:R-:W-:Y:S01]  /*7350*/  SEL R2, R20, 0xffffffe0, !P2 ;  /* 0xffffffe014027807 */ /* 0x000fe20005000000 */
[----:B------:R1:W-:Y:S01]  /*7360*/  STL.64 [R1+0x50], R22 ;  /* 0x0000501601007387 */ /* 0x0003e20000100a00 */
[----:B------:R-:W-:Y:S02]  /*7370*/  ISETP.GE.AND P1, PT, R16, c[0x0][0x198], PT ;  /* 0x0000660010007a0c */ /* 0x000fe40003f26270 */
[----:B------:R-:W-:Y:S01]  /*7380*/  LOP3.LUT R239, R29, R12, R30, 0xf6, !PT ;  /* 0x0000000c1def7212 */ /* 0x000fe200078ef61e */
[----:B------:R1:W-:Y:S04]  /*7390*/  STL.64 [R1+0x60], R154 ;  /* 0x0000609a01007387 */ /* 0x0003e80000100a00 */
[----:B------:R1:W-:Y:S04]  /*73a0*/  STL [R1+0x5c], R159 ;  /* 0x00005c9f01007387 */ /* 0x0003e80000100800 */
[----:B------:R1:W-:Y:S01]  /*73b0*/  STL [R1+0x4c], R25 ;  /* 0x00004c1901007387 */ /* 0x0003e20000100800 */
[----:B------:R-:W-:Y:S05]  /*73c0*/  @P5 BRA `(.L_x_1162) ;  /* 0x000000a000005947 */ /* 0x000fea0003800000 */
[----:B---3--:R-:W-:Y:S02]  /*73d0*/  SHF.R.S32.HI R0, RZ, 0x1f, R16 ;  /* 0x0000001fff007819 */ /* 0x008fe40000011410 */
[----:B--2---:R-:W-:-:S02]  /*73e0*/  LEA R6, P0, R17, R4, 0x1 ;  /* 0x0000000411067211 */ /* 0x004fc400078008ff */
        /* <DEDUP_REMOVED lines=8> */
.L_x_1162:
[----:B---3--:R-:W-:Y:S05]  /*7470*/  BSYNC B0 ;  /* 0x0000000000007941 */ /* 0x008fea0003800000 */
.L_x_1161:
[----:B--2---:R-:W-:Y:S01]  /*7480*/  IADD3 R0, R15, 0x10, RZ ;  /* 0x000000100f007810 */ /* 0x004fe20007ffe0ff */
[----:B------:R2:W3:Y:S01]  /*7490*/  SHFL.IDX PT, R5, R13, 0x1, 0x181f ;  /* 0x00381f000d057f89 */ /* 0x0004e200000e0000 */
[----:B------:R-:W-:Y:S02]  /*74a0*/  BSSY B0, `(.L_x_1163) ;  /* 0x000000e000007945 */ /* 0x000fe40003800000 */
[----:B------:R-:W-:Y:S01]  /*74b0*/  ISETP.GE.AND P6, PT, R0, R18, PT ;  /* 0x000000120000720c */ /* 0x000fe20003fc6270 */
        /* <DEDUP_REMOVED lines=12> */
.L_x_1164:
[----:B------:R-:W-:Y:S05]  /*7580*/  BSYNC B0 ;  /* 0x0000000000007941 */ /* 0x000fea0003800000 */
.L_x_1163:
[----:B---3--:R-:W-:Y:S01]  /*7590*/  IADD3 R0, R15, 0x20, RZ ;  /* 0x000000200f007810 */ /* 0x008fe20007ffe0ff */
[----:B------:R3:W1:Y:S01]  /*75a0*/  SHFL.IDX PT, R5, R13, 0x2, 0x181f ;  /* 0x00581f000d057f89 */ /* 0x00066200000e0000 */
[----:B------:R-:W-:Y:S02]  /*75b0*/  BSSY B0, `(.L_x_1165) ;  /* 0x000000f000007945 */ /* 0x000fe40003800000 */
[----:B------:R-:W-:Y:S01]  /*75c0*/  ISETP.GE.AND P0, PT, R0, R18, PT ;  /* 0x000000120000720c */ /* 0x000fe20003f06270 */
[----:B----4-:R3:W4:Y:S03]  /*75d0*/  SHFL.IDX PT, R4, R14, 0x2, 0x181f ;  /* 0x00581f000e047f89 */ /* 0x01072600000e0000 */
[----:B------:R-:W-:-:S09]  /*75e0*/  P2R R37, PR, RZ, 0x1 ;  /* 0x00000001ff257803 */ /* 0x000fd20000000000 */
        /* <DEDUP_REMOVED lines=11> */
.L_x_1166:
[----:B------:R-:W-:Y:S05]  /*76a0*/  BSYNC B0 ;  /* 0x0000000000007941 */ /* 0x000fea0003800000 */
.L_x_1165:
[----:B-1----:R-:W-:Y:S01]  /*76b0*/  IADD3 R0, R15, 0x30, RZ ;  /* 0x000000300f007810 */ /* 0x002fe20007ffe0ff */
[----:B------:R1:W2:Y:S01]  /*76c0*/  SHFL.IDX PT, R5, R13, 0x3, 0x181f ;  /* 0x00781f000d057f89 */ /* 0x0002a200000e0000 */
        /* <DEDUP_REMOVED lines=15> */
.L_x_1168:
[----:B------:R-:W-:Y:S05]  /*77c0*/  BSYNC B0 ;  /* 0x0000000000007941 */ /* 0x000fea0003800000 */
.L_x_1167:
[----:B--2---:R-:W-:Y:S01]  /*77d0*/  IADD3 R0, R15, 0x40, RZ ;  /* 0x000000400f007810 */ /* 0x004fe20007ffe0ff */
        /* <DEDUP_REMOVED lines=16> */
.L_x_1170:
[----:B------:R-:W-:Y:S05]  /*78e0*/  BSYNC B0 ;  /* 0x0000000000007941 */ /* 0x000fea0003800000 */
.L_x_1169:
        /* <DEDUP_REMOVED lines=17> */
.L_x_1172:
[----:B------:R-:W-:Y:S05]  /*7a00*/  BSYNC B0 ;  /* 0x0000000000007941 */ /* 0x000fea0003800000 */
.L_x_1171:
        /* <DEDUP_REMOVED lines=17> */
.L_x_1174:
[----:B------:R-:W-:Y:S05]  /*7b20*/  BSYNC B0 ;  /* 0x0000000000007941 */ /* 0x000fea0003800000 */
.L_x_1173:
[----:B--2---:R-:W2:Y:S01]  /*7b30*/  LDL R148, [R1+0x30] ;  /* 0x0000300001947983 */ /* 0x004ea20000100800 */
[----:B-1----:R-:W-:Y:S01]  /*7b40*/  IADD3 R0, R15, 0x70, RZ ;  /* 0x000000700f007810 */ /* 0x002fe20007ffe0ff */
[----:B------:R-:W-:Y:S02]  /*7b50*/  IMAD.MOV.U32 R150, RZ, RZ, R24 ;  /* 0x000000ffff967224 */ /* 0x000fe400078e0018 */
[----:B----4-:R-:W1:Y:S01]  /*7b60*/  SHFL.IDX PT, R4, R14, 0x7, 0x181f ;  /* 0x00f81f000e047f89 */ /* 0x010e6200000e0000 */
[----:B------:R-:W-:Y:S01]  /*7b70*/  ISETP.GE.AND P4, PT, R0, R18, PT ;  /* 0x000000120000720c */ /* 0x000fe20003f86270 */
[----:B------:R-:W-:-:S02]  /*7b80*/  IMAD.MOV.U32 R151, RZ, RZ, R25 ;  /* 0x000000ffff977224 */ /* 0x000fc400078e0019 */
[----:B------:R-:W4:Y:S10]  /*7b90*/  SHFL.IDX PT, R5, R13, 0x7, 0x181f ;  /* 0x00f81f000d057f89 */ /* 0x000f3400000e0000 */
[----:B------:R-:W-:-:S04]  /*7ba0*/  @!P4 SHF.R.S32.HI R0, RZ, 0x1f, R16 ;  /* 0x0000001fff00c819 */ /* 0x000fc80000011410 */
[----:B------:R-:W-:Y:S01]  /*7bb0*/  @!P4 LEA.HI R0, R0, R16, RZ, 0x3 ;  /* 0x000000100000c211 */ /* 0x000fe200078f18ff */
[----:B------:R-:W-:-:S03]  /*7bc0*/  IMAD.MOV.U32 R116, RZ, RZ, 0x30 ;  /* 0x00000030ff747424 */ /* 0x000fc600078e00ff */
[----:B------:R-:W-:Y:S02]  /*7bd0*/  @!P4 LOP3.LUT R0, R0, 0xfffffff8, RZ, 0xc0, !PT ;  /* 0xfffffff80000c812 */ /* 0x000fe400078ec0ff */
[----:B-1----:R-:W-:Y:S01]  /*7be0*/  @!P4 LEA R6, P0, R17, R4, 0x1 ;  /* 0x000000041106c211 */ /* 0x002fe200078008ff */
[----:B------:R-:W-:-:S03]  /*7bf0*/  IMAD.WIDE.U32 R146, R116, c[0x0][0x1e0], RZ ;  /* 0x0000780074927a25 */ /* 0x000fc600078e00ff */
[----:B----4-:R-:W-:Y:S01]  /*7c00*/  @!P4 LEA.HI.X R7, R17, R5, R39, 0x1, P0 ;  /* 0x000000051107c211 */ /* 0x010fe200000f0c27 */
[----:B------:R-:W-:-:S04]  /*7c10*/  @!P4 IMAD.WIDE R4, R0, 0x2, R4 ;  /* 0x000000020004c825 */ /* 0x000fc800078e0204 */
[----:B------:R-:W-:Y:S02]  /*7c20*/  IMAD R0, R116, c[0x0][0x1e4], RZ ;  /* 0x0000790074007a24 */ /* 0x000fe400078e02ff */
[C---:B------:R-:W-:Y:S01]  /*7c30*/  IMAD R116, R208.reuse, -0x30, R116 ;  /* 0xffffffd0d0747824 */ /* 0x040fe200078e0274 */
[----:B------:R-:W-:Y:S01]  /*7c40*/  IADD3 R125, R208, -0x1, RZ ;  /* 0xffffffffd07d7810 */ /* 0x000fe20007ffe0ff */
[----:B------:R-:W-:Y:S02]  /*7c50*/  IMAD.IADD R144, R0, 0x1, R147 ;  /* 0x0000000100907824 */ /* 0x000fe400078e0293 */
[----:B------:R-:W-:Y:S01]  /*7c60*/  @!P4 IMAD.SHL.U32 R8, R239, 0x2, RZ ;  /* 0x00000002ef08c824 */ /* 0x000fe200078e00ff */
[----:B------:R-:W-:Y:S01]  /*7c70*/  SHF.R.S32.HI R136, RZ, 0x1f, R125 ;  /* 0x0000001fff887819 */ /* 0x000fe2000001147d */
[----:B------:R-:W-:Y:S02]  /*7c80*/  IMAD R0, R144, R125, RZ ;  /* 0x0000007d90007224 */ /* 0x000fe400078e02ff */
[----:B------:R-:W-:Y:S01]  /*7c90*/  IMAD.MOV.U32 R150, RZ, RZ, R22 ;  /* 0x000000ffff967224 */ /* 0x000fe200078e0016 */
[----:B------:R-:W-:Y:S01]  /*7ca0*/  @!PT LDS RZ, [RZ] ;  /* 0x00000000fffff984 */ /* 0x000fe20000000800 */
[----:B------:R1:W-:Y:S01]  /*7cb0*/  @!P4 LDGSTS.E.BYPASS.LTC128B.128 [R8+0xb880], [R6.64], !P3 ;  /* 0x0b8800000608cfae */ /* 0x0003e2000d901d4e */
[----:B------:R-:W-:-:S03]  /*7cc0*/  IMAD R0, R136, R146, R0 ;  /* 0x0000009288007224 */ /* 0x000fc600078e0200 */
[----:B------:R4:W-:Y:S01]  /*7cd0*/  @!P4 LDGSTS.E.BYPASS.LTC128B.128 [R8+0xf880], [R4.64], !P1 ;  /* 0x0f8800000408cfae */ /* 0x0009e2000c901d4e */
[----:B------:R-:W-:-:S03]  /*7ce0*/  IMAD.MOV.U32 R11, RZ, RZ, c[0x0][0x1e4] ;  /* 0x00007900ff0b7624 */ /* 0x000fc600078e00ff */
[----:B------:R-:W0:Y:S01]  /*7cf0*/  LDGDEPBAR ;  /* 0x00000000000079af */ /* 0x000e220000000000 */
[----:B-1----:R-:W-:Y:S02]  /*7d00*/  IMAD.MOV.U32 R7, RZ, RZ, c[0x0][0x1e0] ;  /* 0x00007800ff077624 */ /* 0x002fe400078e00ff */
[----:B----4-:R-:W-:-:S04]  /*7d10*/  IMAD.WIDE.U32 R4, R125, R146, R150 ;  /* 0x000000927d047225 */ /* 0x010fc800078e0096 */
[----:B------:R-:W-:Y:S01]  /*7d20*/  IMAD.IADD R10, R5, 0x1, R0 ;  /* 0x00000001050a7824 */ /* 0x000fe200078e0200 */
[----:B------:R-:W-:Y:S01]  /*7d30*/  BAR.SYNC.DEFER_BLOCKING 0x0 ;  /* 0x0000000000007b1d */ /* 0x000fe20000010000 */
[----:B------:R-:W-:-:S05]  /*7d40*/  LOP3.LUT P3, RZ, R161, 0x80, RZ, 0xc0, !PT ;  /* 0x00000080a1ff7812 */ /* 0x000fca000786c0ff */
[----:B------:R1:W-:Y:S01]  /*7d50*/  STL.64 [R1+0x48], R150 ;  /* 0x0000489601007387 */ /* 0x0003e20000100a00 */
[----:B------:R-:W-:Y:S02]  /*7d60*/  ULDC UR10, c[0x0][0x1e0] ;  /* 0x00007800000a7ab9 */ /* 0x000fe40000000800 */
[----:B------:R-:W-:Y:S01]  /*7d70*/  UIMAD.WIDE.U32 UR4, UR10, 0x20, URZ ;  /* 0x000000200a0478a5 */ /* 0x000fe2000f8e003f */
[----:B------:R-:W-:Y:S01]  /*7d80*/  BSSY B0, `(.L_x_1175) ;  /* 0x000001f000007945 */ /* 0x000fe20003800000 */
[----:B--2---:R-:W-:-:S04]  /*7d90*/  IADD3 R117, R116, R148, -R65 ;  /* 0x0000009474757210 */ /* 0x004fc80007ffe841 */
[----:B------:R-:W-:-:S13]  /*7da0*/  ISETP.GE.AND P0, PT, R117, 0x11, PT ;  /* 0x000000117500780c */ /* 0x000fda0003f06270 */
[----:B------:R-:W-:-:S04]  /*7db0*/  @P0 LEA R0, P1, R7, R4, 0x4 ;  /* 0x0000000407000211 */ /* 0x000fc800078220ff */
[----:B------:R-:W-:Y:S02]  /*7dc0*/  @P0 LEA.HI.X R7, R7, R10, R11, 0x4, P1 ;  /* 0x0000000a07070211 */ /* 0x000fe400008f240b */
[----:B------:R-:W-:-:S13]  /*7dd0*/  ISETP.GE.AND P1, PT, R117, 0x1, PT ;  /* 0x000000017500780c */ /* 0x000fda0003f26270 */
[----:B------:R-:W-:-:S04]  /*7de0*/  @P1 LEA R8, P2, R4, c[0x0][0x1c8], 0x1 ;  /* 0x0000720004081a11 */ /* 0x000fc800078408ff */
[----:B------:R-:W-:Y:S02]  /*7df0*/  @P1 LEA.HI.X R9, R4, c[0x0][0x1cc], R10, 0x1, P2 ;  /* 0x0000730004091a11 */ /* 0x000fe400010f0c0a */
[----:B------:R-:W-:-:S04]  /*7e00*/  @P0 LEA R6, P2, R0, c[0x0][0x1c8], 0x1 ;  /* 0x0000720000060a11 */ /* 0x000fc800078408ff */
[----:B------:R-:W-:Y:S02]  /*7e10*/  @P0 LEA.HI.X R7, R0, c[0x0][0x1cc], R7, 0x1, P2 ;  /* 0x0000730000070a11 */ /* 0x000fe400010f0c07 */
[----:B------:R-:W-:Y:S01]  /*7e20*/  LOP3.LUT P2, RZ, R161, 0x40, RZ, 0xc0, !PT ;  /* 0x00000040a1ff7812 */ /* 0x000fe2000784c0ff */
[----:B------:R-:W-:-:S12]  /*7e30*/  @P1 IMAD.SHL.U32 R0, R239, 0x2, RZ ;  /* 0x00000002ef001824 */ /* 0x000fd800078e00ff */
[----:B------:R-:W-:Y:S01]  /*7e40*/  @!PT LDS RZ, [RZ] ;  /* 0x00000000fffff984 */ /* 0x000fe20000000800 */
[----:B------:R-:W-:Y:S01]  /*7e50*/  @!PT LDS RZ, [RZ] ;  /* 0x00000000fffff984 */ /* 0x000fe20000000800 */
[----:B------:R-:W-:Y:S01]  /*7e60*/  @!PT LDS RZ, [RZ] ;  /* 0x00000000fffff984 */ /* 0x000fe20000000800 */
[----:B------:R2:W-:Y:S04]  /*7e70*/  @P1 LDGSTS.E.BYPASS.LTC128B.128 [R0+0x5080], [R8.64], !P2 ;  /* 0x0508000008001fae */ /* 0x0005e8000d101d4e */
[----:B------:R2:W-:Y:S02]  /*7e80*/  @P1 LDGSTS.E.BYPASS.LTC128B.128 [R0+0x6880], [R8.64+0x80], !P3 ;  /* 0x0688008008001fae */ /* 0x0005e4000d901d4e */
[----:B--2---:R-:W-:-:S05]  /*7e90*/  @P0 IMAD.SHL.U32 R0, R239, 0x2, RZ ;  /* 0x00000002ef000824 */ /* 0x004fca00078e00ff */
[----:B------:R2:W-:Y:S04]  /*7ea0*/  @P0 LDGSTS.E.BYPASS.LTC128B.128 [R0+0x5880], [R6.64], !P2 ;  /* 0x0588000006000fae */ /* 0x0005e8000d101d4e */
[----:B------:R2:W-:Y:S01]  /*7eb0*/  @P0 LDGSTS.E.BYPASS.LTC128B.128 [R0+0x7080], [R6.64+0x80], !P3 ;  /* 0x0708008006000fae */ /* 0x0005e2000d901d4e */
[----:B------:R-:W-:Y:S01]  /*7ec0*/  ISETP.GE.AND P0, PT, R117, 0x21, PT ;  /* 0x000000217500780c */ /* 0x000fe20003f06270 */
[----:B--2---:R-:W-:-:S05]  /*7ed0*/  IMAD.SHL.U32 R0, R11, 0x20, RZ ;  /* 0x000000200b007824 */ /* 0x004fca00078e00ff */
[----:B------:R-:W-:-:S07]  /*7ee0*/  IADD3 R0, R0, UR5, RZ ;  /* 0x0000000500007c10 */ /* 0x000fce000fffe0ff */
[----:B------:R-:W-:Y:S05]  /*7ef0*/  @!P0 BRA `(.L_x_1176) ;  /* 0x0000007000008947 */ /* 0x000fea0003800000 */
[----:B-1----:R-:W-:-:S05]  /*7f00*/  IADD3 R5, P0, R4, UR4, RZ ;  /* 0x0000000404057c10 */ /* 0x002fca000ff1e0ff */
[----:B------:R-:W-:Y:S01]  /*7f10*/  IMAD.X R0, R0, 0x1, R10, P0 ;  /* 0x0000000100007824 */ /* 0x000fe200000e060a */
[----:B------:R-:W-:-:S04]  /*7f20*/  LEA R4, P0, R5, c[0x0][0x1c8], 0x1 ;  /* 0x0000720005047a11 */ /* 0x000fc800078008ff */
[----:B------:R-:W-:Y:S01]  /*7f30*/  LEA.HI.X R5, R5, c[0x0][0x1cc], R0, 0x1, P0 ;  /* 0x0000730005057a11 */ /* 0x000fe200000f0c00 */
[----:B------:R-:W-:-:S05]  /*7f40*/  IMAD.SHL.U32 R0, R239, 0x2, RZ ;  /* 0x00000002ef007824 */ /* 0x000fca00078e00ff */
[----:B------:R1:W-:Y:S04]  /*7f50*/  LDGSTS.E.BYPASS.LTC128B.128 [R0+0x6080], [R4.64], !P2 ;  /* 0x0608000004007fae */ /* 0x0003e8000d101d4e */
[----:B------:R1:W-:Y:S02]  /*7f60*/  LDGSTS.E.BYPASS.LTC128B.128 [R0+0x7880], [R4.64+0x80], !P3 ;  /* 0x0788008004007fae */ /* 0x0003e4000d901d4e */
.L_x_1176:
[----:B-1----:R-:W-:Y:S05]  /*7f70*/  BSYNC B0 ;  /* 0x0000000000007941 */ /* 0x002fea0003800000 */
.L_x_1175:
[----:B------:R-:W-:Y:S01]  /*7f80*/  ISETP.LT.AND P0, PT, RZ, c[0x0][0x27c], PT ;  /* 0x00009f00ff007a0c */ /* 0x000fe20003f01270 */
[----:B------:R-:W0:Y:S01]  /*7f90*/  LDGDEPBAR ;  /* 0x00000000000079af */ /* 0x000e220000000000 */
[----:B------:R-:W-:-:S04]  /*7fa0*/  LEA.HI R141, R143, R191, RZ, 0x5 ;  /* 0x000000bf8f8d7211 */ /* 0x000fc800078f28ff */
[----:B------:R-:W-:-:S07]  /*7fb0*/  SHF.R.S32.HI R142, RZ, 0x5, R141 ;  /* 0x00000005ff8e7819 */ /* 0x000fce000001148d */
[----:B------:R-:W-:Y:S05]  /*7fc0*/  @P0 BRA `(.L_x_1177) ;  /* 0x0000002000000947 */ /* 0x000fea0003800000 */
[----:B------:R-:W-:-:S04]  /*7fd0*/  DEPBAR.LE SB0, 0x1 ;  /* 0x000080400000791a */ /* 0x000fc80000000000 */
[----:B------:R-:W-:Y:S05]  /*7fe0*/  BRA `(.L_x_1178) ;  /* 0x000092b000007947 */ /* 0x000fea0003800000 */
.L_x_1177:
        /* <DEDUP_REMOVED lines=9> */
[C---:B------:R-:W-:Y:S01]  /*8080*/  IMAD R5, R137.reuse, c[0x0][0x294], R0 ;  /* 0x0000a50089057a24 */ /* 0x040fe200078e0200 */
[----:B------:R-:W-:Y:S01]  /*8090*/  LEA R0, R64, R15, 0x4 ;  /* 0x0000000f40007211 */ /* 0x000fe200078e20ff */
[----:B------:R-:W-:Y:S01]  /*80a0*/  IMAD.WIDE.U32 R10, R137, c[0x0][0x290], RZ ;  /* 0x0000a400890a7a25 */ /* 0x000fe200078e00ff */
[----:B------:R-:W-:-:S04]  /*80b0*/  IADD3 R7, R4, R9, RZ ;  /* 0x0000000904077210 */ /* 0x000fc80007ffe0ff */
[----:B------:R-:W-:Y:S01]  /*80c0*/  IADD3 R5, R5, R11, RZ ;  /* 0x0000000b05057210 */ /* 0x000fe20007ffe0ff */
[----:B------:R-:W-:Y:S05]  /*80d0*/  @!P0 BRA `(.L_x_1179) ;  /* 0x000047f000008947 */ /* 0x000fea0003800000 */
[----:B------:R-:W-:Y:S01]  /*80e0*/  ISETP.NE.AND P1, PT, R157, 0x1, PT ;  /* 0x000000019d00780c */ /* 0x000fe20003f25270 */
[----:B------:R-:W-:Y:S01]  /*80f0*/  IMAD.SHL.U32 R68, R64, 0x4, RZ ;  /* 0x0000000440447824 */ /* 0x000fe200078e00ff */
[----:B------:R-:W-:Y:S01]  /*8100*/  BSSY B0, `(.L_x_1180) ;  /* 0x0000035000007945 */ /* 0x000fe20003800000 */
[----:B------:R-:W-:Y:S01]  /*8110*/  IMAD.MOV.U32 R6, RZ, RZ, R8 ;  /* 0x000000ffff067224 */ /* 0x000fe200078e0008 */
[----:B------:R-:W-:Y:S01]  /*8120*/  CS2R R34, SRZ ;  /* 0x0000000000227805 */ /* 0x000fe2000001ff00 */
[----:B------:R-:W-:Y:S01]  /*8130*/  CS2R R24, SRZ ;  /* 0x0000000000187805 */ /* 0x000fe2000001ff00 */
[C---:B------:R-:W-:Y:S01]  /*8140*/  ISETP.GE.AND P0, PT, R68.reuse, c[0x0][0x27c], PT ;  /* 0x00009f0044007a0c */ /* 0x040fe20003f06270 */
[----:B------:R-:W-:Y:S01]  /*8150*/  CS2R R20, SRZ ;  /* 0x0000000000147805 */ /* 0x000fe2000001ff00 */
[----:B------:R-:W-:Y:S01]  /*8160*/  IADD3 R91, R68, 0x20, RZ ;  /* 0x00000020445b7810 */ /* 0x000fe20007ffe0ff */
[----:B------:R-:W-:Y:S01]  /*8170*/  CS2R R26, SRZ ;  /* 0x00000000001a7805 */ /* 0x000fe2000001ff00 */
[----:B------:R-:W-:Y:S01]  /*8180*/  SEL R12, RZ, 0x1, P0 ;  /* 0x00000001ff0c7807 */ /* 0x000fe20000000000 */
[----:B------:R-:W-:-:S02]  /*8190*/  CS2R R22, SRZ ;  /* 0x0000000000167805 */ /* 0x000fc4000001ff00 */
        /* <DEDUP_REMOVED lines=9> */
[----:B------:R-:W-:Y:S02]  /*8230*/  IMAD R6, R4, c[0x0][0x290], RZ ;  /* 0x0000a40004067a24 */ /* 0x000fe400078e02ff */
[----:B------:R-:W-:Y:S02]  /*8240*/  IMAD.MOV.U32 R4, RZ, RZ, R10 ;  /* 0x000000ffff047224 */ /* 0x000fe400078e000a */
[----:B------:R1:W2:Y:S02]  /*8250*/  SHFL.IDX PT, R7, R15, RZ, 0x181f ;  /* 0x00181fff0f077589 */ /* 0x0002a400000e0000 */
[----:B------:R-:W-:-:S04]  /*8260*/  IMAD.WIDE.U32 R4, R0, c[0x0][0x290], R4 ;  /* 0x0000a40000047a25 */ /* 0x000fc800078e0004 */
[----:B------:R-:W-:Y:S01]  /*8270*/  IMAD R0, R0, c[0x0][0x294], R6 ;  /* 0x0000a50000007a24 */ /* 0x000fe200078e0206 */
[----:B---3--:R-:W-:Y:S01]  /*8280*/  LEA R14, P0, R4, c[0x0][0x288], 0x1 ;  /* 0x0000a200040e7a11 */ /* 0x008fe200078008ff */
[----:B------:R1:W3:Y:S02]  /*8290*/  SHFL.IDX PT, R6, R16, RZ, 0x181f ;  /* 0x00181fff10067589 */ /* 0x0002e400000e0000 */
[----:B------:R-:W-:-:S05]  /*82a0*/  IMAD.IADD R0, R5, 0x1, R0 ;  /* 0x0000000105007824 */ /* 0x000fca00078e0200 */
[----:B------:R-:W-:Y:S02]  /*82b0*/  LEA.HI.X R13, R4, c[0x0][0x28c], R0, 0x1, P0 ;  /* 0x0000a300040d7a11 */ /* 0x000fe400000f0c00 */
[----:B------:R-:W-:Y:S01]  /*82c0*/  ISETP.GE.AND P0, PT, R91, c[0x0][0x27c], PT ;  /* 0x00009f005b007a0c */ /* 0x000fe20003f06270 */
[----:B------:R1:W4:Y:S03]  /*82d0*/  SHFL.IDX PT, R4, R14, RZ, 0x181f ;  /* 0x00181fff0e047589 */ /* 0x00032600000e0000 */
[----:B------:R-:W-:Y:S01]  /*82e0*/  SEL R0, RZ, 0xffffffff, P0 ;  /* 0xffffffffff007807 */ /* 0x000fe20000000000 */
[----:B------:R1:W1:Y:S04]  /*82f0*/  SHFL.IDX PT, R5, R13, RZ, 0x181f ;  /* 0x00181fff0d057589 */ /* 0x00026800000e0000 */
[----:B------:R-:W-:-:S05]  /*8300*/  IMAD.SHL.U32 R0, R0, 0x2, RZ ;  /* 0x0000000200007824 */ /* 0x000fca00078e00ff */
[----:B------:R-:W-:Y:S01]  /*8310*/  LOP3.LUT R12, R0, 0x2, R12, 0xe2, !PT ;  /* 0x00000002000c7812 */ /* 0x000fe200078ee20c */
[----:B------:R-:W-:Y:S05]  /*8320*/  @P5 BRA `(.L_x_1181) ;  /* 0x0000012000005947 */ /* 0x000fea0003800000 */
[----:B--23--:R-:W-:Y:S01]  /*8330*/  LOP3.LUT R0, R12, 0x1, RZ, 0xc0, !PT ;  /* 0x000000010c007812 */ /* 0x00cfe200078ec0ff */
[----:B------:R-:W-:Y:S01]  /*8340*/  CS2R R20, SRZ ;  /* 0x0000000000147805 */ /* 0x000fe2000001ff00 */
[----:B------:R-:W-:Y:S02]  /*8350*/  CS2R R22, SRZ ;  /* 0x0000000000167805 */ /* 0x000fe4000001ff00 */
[----:B------:R-:W-:-:S13]  /*8360*/  ISETP.NE.U32.AND P0, PT, R0, 0x1, PT ;  /* 0x000000010000780c */ /* 0x000fda0003f05070 */
[----:B------:R-:W-:-:S04]  /*8370*/  @!P0 IMAD.WIDE R10, R68, 0x2, R6 ;  /* 0x00000002440a8825 */ /* 0x000fc800078e0206 */
[----:B-1--4-:R-:W-:Y:S01]  /*8380*/  @!P0 IMAD.WIDE R8, R68, 0x2, R4 ;  /* 0x0000000244088825 */ /* 0x012fe200078e0204 */
[----:B------:R1:W5:Y:S04]  /*8390*/  @!P0 LD.E.64 R20, [R10.64] ;  /* 0x0000000e0a148980 */ /* 0x000368000c101b00 */
[----:B------:R1:W5:Y:S01]  /*83a0*/  @!P0 LD.E.64 R22, [R8.64] ;  /* 0x0000000e08168980 */ /* 0x000362000c101b00 */
[----:B------:R-:W-:Y:S01]  /*83b0*/  LOP3.LUT P0, RZ, R12, 0x2, RZ, 0xc0, !PT ;  /* 0x000000020cff7812 */ /* 0x000fe2000780c0ff */
[----:B------:R-:W-:Y:S01]  /*83c0*/  CS2R R24, SRZ ;  /* 0x0000000000187805 */ /* 0x000fe2000001ff00 */
[----:B------:R-:W-:-:S11]  /*83d0*/  CS2R R26, SRZ ;  /* 0x00000000001a7805 */ /* 0x000fd6000001ff00 */
[----:B------:R-:W-:-:S04]  /*83e0*/  @P0 SHF.R.S32.HI R0, RZ, 0x1f, R91 ;  /* 0x0000001fff000819 */ /* 0x000fc8000001145b */
[----:B------:R-:W-:-:S04]  /*83f0*/  @P0 LEA.HI R0, R0, R91, RZ, 0x2 ;  /* 0x0000005b00000211 */ /* 0x000fc800078f10ff */
[----:B------:R-:W-:-:S05]  /*8400*/  @P0 LOP3.LUT R0, R0, 0xfffffffc, RZ, 0xc0, !PT ;  /* 0xfffffffc00000812 */ /* 0x000fca00078ec0ff */
[----:B------:R-:W-:-:S04]  /*8410*/  @P0 IMAD.WIDE R6, R0, 0x2, R6 ;  /* 0x0000000200060825 */ /* 0x000fc800078e0206 */
[----:B------:R-:W-:Y:S01]  /*8420*/  @P0 IMAD.WIDE R4, R0, 0x2, R4 ;  /* 0x0000000200040825 */ /* 0x000fe200078e0204 */
[----:B------:R1:W5:Y:S04]  /*8430*/  @P0 LD.E.64 R24, [R6.64] ;  /* 0x0000000e06180980 */ /* 0x000368000c101b00 */
[----:B------:R1:W5:Y:S02]  /*8440*/  @P0 LD.E.64 R26, [R4.64] ;  /* 0x0000000e041a0980 */ /* 0x000364000c101b00 */
.L_x_1181:
[----:B--23--:R-:W-:Y:S05]  /*8450*/  BSYNC B0 ;  /* 0x0000000000007941 */ /* 0x00cfea0003800000 */
.L_x_1180:
[----:B-1---5:R-:W-:Y:S01]  /*8460*/  IMAD.MOV.U32 R10, RZ, RZ, R24 ;  /* 0x000000ffff0a7224 */ /* 0x022fe200078e0018 */
[----:B------:R1:W2:Y:S01]  /*8470*/  SHFL.IDX PT, R7, R15, 0x1, 0x181f ;  /* 0x00381f000f077f89 */ /* 0x0002a200000e0000 */
        /* <DEDUP_REMOVED lines=11> */
[----:B------:R1:W3:Y:S01]  /*8530*/  SHFL.IDX PT, R6, R16, 0x1, 0x181f ;  /* 0x00381f0010067f89 */ /* 0x0002e200000e0000 */
[----:B------:R-:W-:Y:S01]  /*8540*/  IMAD.MOV.U32 R0, RZ, RZ, R23 ;  /* 0x000000ffff007224 */ /* 0x000fe200078e0017 */
[----:B------:R-:W-:Y:S01]  /*8550*/  PRMT R93, R10, 0x7610, R93 ;  /* 0x000076100a5d7816 */ /* 0x000fe2000000005d */
[----:B------:R-:W-:Y:S01]  /*8560*/  CS2R R28, SRZ ;  /* 0x00000000001c7805 */ /* 0x000fe2000001ff00 */
[----:B------:R1:W4:Y:S01]  /*8570*/  SHFL.IDX PT, R5, R13, 0x1, 0x181f ;  /* 0x00381f000d057f89 */ /* 0x00032200000e0000 */
[----:B------:R-:W-:Y:S01]  /*8580*/  PRMT R94, R9, 0x7610, R94 ;  /* 0x00007610095e7816 */ /* 0x000fe2000000005e */
[----:B------:R-:W-:Y:S01]  /*8590*/  CS2R R32, SRZ ;  /* 0x0000000000207805 */ /* 0x000fe2000001ff00 */
[----:B------:R-:W-:Y:S01]  /*85a0*/  PRMT R69, R8, 0x7610, R69 ;  /* 0x0000761008457816 */ /* 0x000fe20000000045 */
[----:B----4-:R1:W4:Y:S01]  /*85b0*/  SHFL.IDX PT, R4, R14, 0x1, 0x181f ;  /* 0x00381f000e047f89 */ /* 0x01032200000e0000 */
[----:B------:R-:W-:Y:S01]  /*85c0*/  PRMT R90, R0, 0x7610, R90 ;  /* 0x00007610005a7816 */ /* 0x000fe2000000005a */
[----:B------:R-:W-:Y:S01]  /*85d0*/  CS2R R30, SRZ ;  /* 0x00000000001e7805 */ /* 0x000fe2000001ff00 */
[----:B------:R-:W-:Y:S05]  /*85e0*/  @P6 BRA `(.L_x_1183) ;  /* 0x0000012000006947 */ /* 0x000fea0003800000 */
[----:B------:R-:W-:Y:S01]  /*85f0*/  LOP3.LUT R0, R12, 0x1, RZ, 0xc0, !PT ;  /* 0x000000010c007812 */ /* 0x000fe200078ec0ff */
[----:B------:R-:W-:Y:S01]  /*8600*/  CS2R R28, SRZ ;  /* 0x00000000001c7805 */ /* 0x000fe2000001ff00 */
[----:B------:R-:W-:-:S02]  /*8610*/  CS2R R30, SRZ ;  /* 0x00000000001e7805 */ /* 0x000fc4000001ff00 */
[----:B------:R-:W-:-:S13]  /*8620*/  ISETP.NE.U32.AND P0, PT, R0, 0x1, PT ;  /* 0x000000010000780c */ /* 0x000fda0003f05070 */
[----:B--23--:R-:W-:-:S04]  /*8630*/  @!P0 IMAD.WIDE R10, R68, 0x2, R6 ;  /* 0x00000002440a8825 */ /* 0x00cfc800078e0206 */
[----:B----4-:R-:W-:Y:S01]  /*8640*/  @!P0 IMAD.WIDE R8, R68, 0x2, R4 ;  /* 0x0000000244088825 */ /* 0x010fe200078e0204 */
        /* <DEDUP_REMOVED lines=12> */
.L_x_1183:
[----:B------:R-:W-:Y:S05]  /*8710*/  BSYNC B0 ;  /* 0x0000000000007941 */ /* 0x000fea0003800000 */
.L_x_1182:
[----:B------:R-:W-:Y:S01]  /*8720*/  ISETP.NE.AND P0, PT, R37, RZ, PT ;  /* 0x000000ff2500720c */ /* 0x000fe20003f05270 */
[----:B--2--5:R-:W-:Y:S01]  /*8730*/  IMAD.MOV.U32 R10, RZ, RZ, R34 ;  /* 0x000000ffff0a7224 */ /* 0x024fe200078e0022 */
[----:B------:R2:W1:Y:S01]  /*8740*/  SHFL.IDX PT, R7, R15, 0x2, 0x181f ;  /* 0x00581f000f077f89 */ /* 0x00046200000e0000 */
        /* <DEDUP_REMOVED lines=11> */
[----:B---3--:R2:W3:Y:S01]  /*8800*/  SHFL.IDX PT, R6, R16, 0x2, 0x181f ;  /* 0x00581f0010067f89 */ /* 0x0084e200000e0000 */
        /* <DEDUP_REMOVED lines=10> */
[----:B------:R-:W-:Y:S01]  /*88b0*/  CS2R R44, SRZ ;  /* 0x00000000002c7805 */ /* 0x000fe2000001ff00 */
[----:B------:R-:W-:Y:S01]  /*88c0*/  CS2R R40, SRZ ;  /* 0x0000000000287805 */ /* 0x000fe2000001ff00 */
[----:B------:R-:W-:Y:S05]  /*88d0*/  @P0 BRA `(.L_x_1185) ;  /* 0x0000012000000947 */ /* 0x000fea0003800000 */
[----:B-1----:R-:W-:Y:S01]  /*88e0*/  LOP3.LUT R0, R12, 0x1, RZ, 0xc0, !PT ;  /* 0x000000010c007812 */ /* 0x002fe200078ec0ff */
[----:B------:R-:W-:Y:S01]  /*88f0*/  CS2R R38, SRZ ;  /* 0x0000000000267805 */ /* 0x000fe2000001ff00 */
[----:B------:R-:W-:-:S02]  /*8900*/  CS2R R40, SRZ ;  /* 0x0000000000287805 */ /* 0x000fc4000001ff00 */
[----:B------:R-:W-:-:S13]  /*8910*/  ISETP.NE.U32.AND P0, PT, R0, 0x1, PT ;  /* 0x000000010000780c */ /* 0x000fda0003f05070 */
[----:B---3--:R-:W-:-:S04]  /*8920*/  @!P0 IMAD.WIDE R10, R68, 0x2, R6 ;  /* 0x00000002440a8825 */ /* 0x008fc800078e0206 */
        /* <DEDUP_REMOVED lines=13> */
.L_x_1185:
[----:B-1----:R-:W-:Y:S05]  /*8a00*/  BSYNC B0 ;  /* 0x0000000000007941 */ /* 0x002fea0003800000 */
.L_x_1184:
[----:B------:R-:W-:Y:S01]  /*8a10*/  ISETP.NE.AND P0, PT, R48, RZ, PT ;  /* 0x000000ff3000720c */ /* 0x000fe20003f05270 */
[----:B-----5:R-:W-:Y:S01]  /*8a20*/  IMAD.MOV.U32 R10, RZ, RZ, R42 ;  /* 0x000000ffff0a7224 */ /* 0x020fe200078e002a */
        /* <DEDUP_REMOVED lines=42> */
.L_x_1187:
[----:B------:R-:W-:Y:S05]  /*8cd0*/  BSYNC B0 ;  /* 0x0000000000007941 */ /* 0x000fea0003800000 */
.L_x_1186:
        /* <DEDUP_REMOVED lines=46> */
.L_x_1189:
[----:B-1----:R-:W-:Y:S05]  /*8fc0*/  BSYNC B0 ;  /* 0x0000000000007941 */ /* 0x002fea0003800000 */
.L_x_1188:
        /* <DEDUP_REMOVED lines=44> */
.L_x_1191:
[----:B------:R-:W-:Y:S05]  /*9290*/  BSYNC B0 ;  /* 0x0000000000007941 */ /* 0x000fea0003800000 */
.L_x_1190:
        /* <DEDUP_REMOVED lines=28> */
[C---:B-1----:R-:W-:Y:S01]  /*9460*/  LOP3.LUT P0, RZ, R12.reuse, 0x2, RZ, 0xc0, !PT ;  /* 0x000000020cff7812 */ /* 0x042fe2000780c0ff */
[----:B------:R-:W-:Y:S01]  /*9470*/  CS2R R74, SRZ ;  /* 0x00000000004a7805 */ /* 0x000fe2000001ff00 */
[----:B------:R-:W-:Y:S01]  /*9480*/  LOP3.LUT R0, R12, 0x1, RZ, 0xc0, !PT ;  /* 0x000000010c007812 */ /* 0x000fe200078ec0ff */
[----:B------:R-:W-:Y:S01]  /*9490*/  CS2R R76, SRZ ;  /* 0x00000000004c7805 */ /* 0x000fe2000001ff00 */
[----:B------:R-:W-:Y:S01]  /*94a0*/  CS2R R78, SRZ ;  /* 0x00000000004e7805 */ /* 0x000fe2000001ff00 */
[----:B------:R-:W-:Y:S01]  /*94b0*/  CS2R R80, SRZ ;  /* 0x0000000000507805 */ /* 0x000fe2000001ff00 */
[----:B------:R-:W-:-:S07]  /*94c0*/  ISETP.NE.U32.AND P1, PT, R0, 0x1, PT ;  /* 0x000000010000780c */ /* 0x000fce0003f25070 */
[----:B------:R-:W-:-:S04]  /*94d0*/  @P0 SHF.R.S32.HI R0, RZ, 0x1f, R91 ;  /* 0x0000001fff000819 */ /* 0x000fc8000001145b */
[----:B------:R-:W-:Y:S02]  /*94e0*/  @P0 LEA.HI R0, R0, R91, RZ, 0x2 ;  /* 0x0000005b00000211 */ /* 0x000fe400078f10ff */
[----:B---3--:R-:W-:Y:S02]  /*94f0*/  @!P1 IMAD.WIDE R10, R68, 0x2, R6 ;  /* 0x00000002440a9825 */ /* 0x008fe400078e0206 */
[----:B------:R-:W-:-:S03]  /*9500*/  @P0 LOP3.LUT R0, R0, 0xfffffffc, RZ, 0xc0, !PT ;  /* 0xfffffffc00000812 */ /* 0x000fc600078ec0ff */
[----:B------:R1:W5:Y:S02]  /*9510*/  @!P1 LD.E.64 R74, [R10.64] ;  /* 0x0000000e0a4a9980 */ /* 0x000364000c101b00 */
[----:B------:R-:W-:-:S04]  /*9520*/  @P0 IMAD.WIDE R8, R0, 0x2, R6 ;  /* 0x0000000200080825 */ /* 0x000fc800078e0206 */
[--C-:B----4-:R-:W-:Y:S01]  /*9530*/  @P0 IMAD.WIDE R6, R0, 0x2, R4.reuse ;  /* 0x0000000200060825 */ /* 0x110fe200078e0204 */
[----:B------:R1:W5:Y:S03]  /*9540*/  @P0 LD.E.64 R78, [R8.64] ;  /* 0x0000000e084e0980 */ /* 0x000366000c101b00 */
[----:B------:R-:W-:Y:S01]  /*9550*/  @!P1 IMAD.WIDE R4, R68, 0x2, R4 ;  /* 0x0000000244049825 */ /* 0x000fe200078e0204 */
[----:B------:R1:W5:Y:S04]  /*9560*/  @P0 LD.E.64 R80, [R6.64] ;  /* 0x0000000e06500980 */ /* 0x000368000c101b00 */
[----:B------:R1:W5:Y:S02]  /*9570*/  @!P1 LD.E.64 R76, [R4.64] ;  /* 0x0000000e044c9980 */ /* 0x000364000c101b00 */
.L_x_1193:
[----:B-1----:R-:W-:Y:S05]  /*9580*/  BSYNC B0 ;  /* 0x0000000000007941 */ /* 0x002fea0003800000 */
.L_x_1192:
        /* <DEDUP_REMOVED lines=25> */
[C---:B------:R-:W-:Y:S01]  /*9720*/  LOP3.LUT P0, RZ, R12.reuse, 0x2, RZ, 0xc0, !PT ;  /* 0x000000020cff7812 */ /* 0x040fe2000780c0ff */
        /* <DEDUP_REMOVED lines=8> */
[----:B--23--:R-:W-:Y:S02]  /*97b0*/  @!P1 IMAD.WIDE R10, R68, 0x2, R6 ;  /* 0x00000002440a9825 */ /* 0x00cfe400078e0206 */
        /* <DEDUP_REMOVED lines=8> */
.L_x_1195:
[----:B------:R-:W-:Y:S05]  /*9840*/  BSYNC B0 ;  /* 0x0000000000007941 */ /* 0x000fea0003800000 */
.L_x_1194:
[----:B--2---:R-:W-:Y:S01]  /*9850*/  IMAD.IADD R5, R18, 0x1, -R212 ;  /* 0x0000000112057824 */ /* 0x004fe200078e0ad4 */
[----:B------:R-:W-:-:S04]  /*9860*/  DEPBAR.LE SB0, 0x1 ;  /* 0x000080400000791a */ /* 0x000fc80000000000 */
[----:B------:R-:W-:Y:S01]  /*9870*/  IMNMX R37, R5, 0x80, PT ;  /* 0x0000008005257817 */ /* 0x000fe20003800200 */
[----:B-----5:R-:W-:Y:S01]  /*9880*/  IMAD.MOV.U32 R0, RZ, RZ, R88 ;  /* 0x000000ffff007224 */ /* 0x020fe200078e0058 */
[----:B------:R-:W-:Y:S01]  /*9890*/  BSSY B1, `(.L_x_1196) ;  /* 0x000006b000017945 */ /* 0x000fe20003800000 */
[----:B---3--:R-:W-:Y:S01]  /*98a0*/  IMAD.MOV.U32 R6, RZ, RZ, R89 ;  /* 0x000000ffff067224 */ /* 0x008fe200078e0059 */
[----:B------:R-:W-:Y:S01]  /*98b0*/  BAR.SYNC.DEFER_BLOCKING 0x0 ;  /* 0x0000000000007b1d */ /* 0x000fe20000010000 */
[----:B------:R-:W-:Y:S01]  /*98c0*/  ISETP.GE.AND P0, PT, R65, R37, PT ;  /* 0x000000254100720c */ /* 0x000fe20003f06270 */
[----:B----4-:R-:W-:Y:S02]  /*98d0*/  IMAD.MOV.U32 R4, RZ, RZ, R82 ;  /* 0x000000ffff047224 */ /* 0x010fe400078e0052 */
        /* <DEDUP_REMOVED lines=15> */
[----:B------:R-:W2:Y:S01]  /*99d0*/  LDS.128 R4, [R36+0x8080] ;  /* 0x0080800024047984 */ /* 0x000ea20000000c00 */
[----:B------:R-:W-:Y:S02]  /*99e0*/  SHF.R.U32.HI R0, RZ, 0x10, R23 ;  /* 0x00000010ff007819 */ /* 0x000fe40000011617 */
[----:B------:R-:W-:Y:S02]  /*99f0*/  SHF.R.U32.HI R11, RZ, 0x10, R21 ;  /* 0x00000010ff0b7819 */ /* 0x000fe40000011615 */
[----:B------:R-:W-:Y:S02]  /*9a00*/  SHF.R.U64 R17, R22, 0x10, R23 ;  /* 0x0000001016117819 */ /* 0x000fe40000001217 */
[----:B------:R-:W-:Y:S01]  /*9a10*/  SHF.R.U64 R19, R20, 0x10, R21 ;  /* 0x0000001014137819 */ /* 0x000fe20000001215 */
[----:B-1----:R-:W-:-:S04]  /*9a20*/  HADD2.F32 R16, -RZ, R11.H0_H0 ;  /* 0x2000000bff107230 */ /* 0x002fc80000004100 */
[----:B------:R-:W-:Y:S02]  /*9a30*/  HADD2.F32 R19, -RZ, R19.H0_H0 ;  /* 0x20000013ff137230 */ /* 0x000fe40000004100 */
[--C-:B--2---:R-:W-:Y:S02]  /*9a40*/  HADD2.F32 R8, -RZ, R7.reuse.H0_H0 ;  /* 0x20000007ff087230 */ /* 0x104fe40000004100 */
[--C-:B------:R-:W-:Y:S02]  /*9a50*/  HADD2.F32 R13, -RZ, R6.reuse.H0_H0 ;  /* 0x20000006ff0d7230 */ /* 0x100fe40000004100 */
[----:B------:R-:W-:Y:S02]  /*9a60*/  HADD2.F32 R12, -RZ, R6.H1_H1 ;  /* 0x30000006ff0c7230 */ /* 0x000fe40000004100 */
[----:B------:R-:W-:Y:S02]  /*9a70*/  HADD2.F32 R7, -RZ, R7.H1_H1 ;  /* 0x30000007ff077230 */ /* 0x000fe40000004100 */
[----:B------:R-:W-:-:S02]  /*9a80*/  HADD2.F32 R6, -RZ, R0.H0_H0 ;  /* 0x20000000ff067230 */ /* 0x000fc40000004100 */
[--C-:B------:R-:W-:Y:S02]  /*9a90*/  HADD2.F32 R15, -RZ, R5.reuse.H0_H0 ;  /* 0x20000005ff0f7230 */ /* 0x100fe40000004100 */
[----:B------:R-:W-:Y:S01]  /*9aa0*/  HADD2.F32 R14, -RZ, R5.H1_H1 ;  /* 0x30000005ff0e7230 */ /* 0x000fe20000004100 */
[CC--:B------:R-:W-:Y:S01]  /*9ab0*/  FMUL.FTZ R5, R7.reuse, R6.reuse ;  /* 0x0000000607057220 */ /* 0x0c0fe20000410000 */
[--C-:B------:R-:W-:Y:S01]  /*9ac0*/  HADD2.F32 R10, -RZ, R4.reuse.H0_H0 ;  /* 0x20000004ff0a7230 */ /* 0x100fe20000004100 */
[C---:B------:R-:W-:Y:S01]  /*9ad0*/  FMUL.FTZ R6, R8.reuse, R6 ;  /* 0x0000000608067220 */ /* 0x040fe20000410000 */
[----:B------:R-:W-:Y:S01]  /*9ae0*/  HADD2.F32 R9, -RZ, R4.H1_H1 ;  /* 0x30000004ff097230 */ /* 0x000fe20000004100 */
[-C--:B------:R-:W-:Y:S01]  /*9af0*/  FFMA.FTZ R18, R8, R16.reuse, -R5 ;  /* 0x0000001008127223 */ /* 0x080fe20000010805 */
[--C-:B------:R-:W-:Y:S01]  /*9b00*/  HADD2.F32 R0, -RZ, R69.reuse.H0_H0 ;  /* 0x20000045ff007230 */ /* 0x100fe20000004100 */
[----:B------:R-:W-:Y:S01]  /*9b10*/  FFMA.FTZ R16, R7, R16, R6 ;  /* 0x0000001007107223 */ /* 0x000fe20000010006 */
[----:B------:R-:W-:-:S02]  /*9b20*/  HADD2.F32 R4, -RZ, R69.H1_H1 ;  /* 0x30000045ff047230 */ /* 0x000fc40000004100 */
[----:B------:R-:W-:Y:S01]  /*9b30*/  HADD2.F32 R6, -RZ, R17.H0_H0 ;  /* 0x20000011ff067230 */ /* 0x000fe20000004100 */
[CC--:B------:R-:W-:Y:S02]  /*9b40*/  FMUL.FTZ R11, R9.reuse, R0.reuse ;  /* 0x00000000090b7220 */ /* 0x0c0fe40000410000 */
[C---:B------:R-:W-:Y:S01]  /*9b50*/  FMUL.FTZ R5, R10.reuse, R0 ;  /* 0x000000000a057220 */ /* 0x040fe20000410000 */
[--C-:B------:R-:W-:Y:S01]  /*9b60*/  HADD2.F32 R0, -RZ, R90.reuse.H0_H0 ;  /* 0x2000005aff007230 */ /* 0x100fe20000004100 */
[-C--:B------:R-:W-:Y:S02]  /*9b70*/  FFMA.FTZ R11, R10, R4.reuse, -R11 ;  /* 0x000000040a0b7223 */ /* 0x080fe4000001080b */
[----:B------:R-:W-:Y:S01]  /*9b80*/  FFMA.FTZ R9, R9, R4, R5 ;  /* 0x0000000409097223 */ /* 0x000fe20000010005 */
[----:B------:R-:W-:Y:S01]  /*9b90*/  HADD2.F32 R4, -RZ, R90.H1_H1 ;  /* 0x3000005aff047230 */ /* 0x000fe20000004100 */
[-C--:B------:R-:W-:Y:S02]  /*9ba0*/  FMUL.FTZ R5, R12, R0.reuse ;  /* 0x000000000c057220 */ /* 0x080fe40000410000 */
[----:B------:R-:W-:-:S02]  /*9bb0*/  FMUL.FTZ R0, R13, R0 ;  /* 0x000000000d007220 */ /* 0x000fc40000410000 */
[-C--:B------:R-:W-:Y:S02]  /*9bc0*/  FMUL.FTZ R7, R14, R6.reuse ;  /* 0x000000060e077220 */ /* 0x080fe40000410000 */
[----:B------:R-:W-:Y:S02]  /*9bd0*/  FMUL.FTZ R6, R15, R6 ;  /* 0x000000060f067220 */ /* 0x000fe40000410000 */
[-C--:B------:R-:W-:Y:S02]  /*9be0*/  FFMA.FTZ R8, R13, R4.reuse, -R5 ;  /* 0x000000040d087223 */ /* 0x080fe40000010805 */
[----:B------:R-:W-:Y:S02]  /*9bf0*/  FFMA.FTZ R4, R12, R4, R0 ;  /* 0x000000040c047223 */ /* 0x000fe40000010000 */
[-C--:B------:R-:W-:Y:S01]  /*9c00*/  FFMA.FTZ R0, R15, R19.reuse, -R7 ;  /* 0x000000130f007223 */ /* 0x080fe20000010807 */
[----:B------:R-:W-:Y:S01]  /*9c10*/  F2FP.PACK_AB R7, R16, R18 ;  /* 0x000000121007723e */ /* 0x000fe200000000ff */
[----:B------:R-:W-:Y:S01]  /*9c20*/  FFMA.FTZ R5, R14, R19, R6 ;  /* 0x000000130e057223 */ /* 0x000fe20000010006 */
[----:B------:R-:W-:-:S02]  /*9c30*/  F2FP.PACK_AB R6, R4, R8 ;  /* 0x000000080406723e */ /* 0x000fc400000000ff */
[----:B------:R-:W-:Y:S02]  /*9c40*/  F2FP.PACK_AB R4, R9, R11 ;  /* 0x0000000b0904723e */ /* 0x000fe400000000ff */
[----:B------:R-:W-:-:S05]  /*9c50*/  F2FP.PACK_AB R5, R5, R0 ;  /* 0x000000000505723e */ /* 0x000fca00000000ff */
[----:B------:R1:W-:Y:S02]  /*9c60*/  STS.128 [R36+0x8080], R4 ;  /* 0x0080800424007388 */ /* 0x0003e40000000c00 */
.L_x_1199:
[----:B------:R-:W-:Y:S05]  /*9c70*/  BSYNC B0 ;  /* 0x0000000000007941 */ /* 0x000fea0003800000 */
.L_x_1198:
[----:B------:R-:W-:-:S13]  /*9c80*/  ISETP.GE.AND P0, PT, R91, c[0x0][0x27c], PT ;  /* 0x00009f005b007a0c */ /* 0x000fda0003f06270 */
[----:B------:R-:W-:Y:S05]  /*9c90*/  @P0 BRA `(.L_x_1197) ;  /* 0x000002a000000947 */ /* 0x000fea0003800000 */
[----:B-1----:R-:W1:Y:S01]  /*9ca0*/  LDS.128 R4, [R36+0xc080] ;  /* 0x00c0800024047984 */ /* 0x002e620000000c00 */
[----:B------:R-:W-:Y:S02]  /*9cb0*/  SHF.R.U32.HI R0, RZ, 0x10, R27 ;  /* 0x00000010ff007819 */ /* 0x000fe4000001161b */
[----:B------:R-:W-:Y:S02]  /*9cc0*/  SHF.R.U32.HI R11, RZ, 0x10, R25 ;  /* 0x00000010ff0b7819 */ /* 0x000fe40000011619 */
[----:B------:R-:W-:Y:S02]  /*9cd0*/  SHF.R.U64 R17, R26, 0x10, R27 ;  /* 0x000000101a117819 */ /* 0x000fe4000000121b */
[----:B------:R-:W-:Y:S01]  /*9ce0*/  SHF.R.U64 R19, R24, 0x10, R25 ;  /* 0x0000001018137819 */ /* 0x000fe20000001219 */
[----:B------:R-:W-:-:S04]  /*9cf0*/  HADD2.F32 R16, -RZ, R11.H0_H0 ;  /* 0x2000000bff107230 */ /* 0x000fc80000004100 */
[----:B------:R-:W-:Y:S02]  /*9d00*/  HADD2.F32 R19, -RZ, R19.H0_H0 ;  /* 0x20000013ff137230 */ /* 0x000fe40000004100 */
[--C-:B-1----:R-:W-:Y:S02]  /*9d10*/  HADD2.F32 R8, -RZ, R7.reuse.H0_H0 ;  /* 0x20000007ff087230 */ /* 0x102fe40000004100 */
        /* <DEDUP_REMOVED lines=34> */
.L_x_1197:
[----:B------:R-:W-:Y:S05]  /*9f40*/  BSYNC B1 ;  /* 0x0000000000017941 */ /* 0x000fea0003800000 */
.L_x_1196:
        /* <DEDUP_REMOVED lines=49> */
.L_x_1203:
[----:B------:R-:W-:Y:S05]  /*a260*/  BSYNC B0 ;  /* 0x0000000000007941 */ /* 0x000fea0003800000 */
.L_x_1202:
        /* <DEDUP_REMOVED lines=44> */
.L_x_1201:
[----:B------:R-:W-:Y:S05]  /*a530*/  BSYNC B1 ;  /* 0x0000000000017941 */ /* 0x000fea0003800000 */
.L_x_1200:
        /* <DEDUP_REMOVED lines=49> */
.L_x_1207:
[----:B------:R-:W-:Y:S05]  /*a850*/  BSYNC B0 ;  /* 0x0000000000007941 */ /* 0x000fea0003800000 */
.L_x_1206:
        /* <DEDUP_REMOVED lines=44> */
.L_x_1205:
[----:B------:R-:W-:Y:S05]  /*ab20*/  BSYNC B1 ;  /* 0x0000000000017941 */ /* 0x000fea0003800000 */
.L_x_1204:
        /* <DEDUP_REMOVED lines=49> */
.L_x_1211:
[----:B------:R-:W-:Y:S05]  /*ae40*/  BSYNC B0 ;  /* 0x0000000000007941 */ /* 0x000fea0003800000 */
.L_x_1210:
        /* <DEDUP_REMOVED lines=44> */
.L_x_1209:
[----:B------:R-:W-:Y:S05]  /*b110*/  BSYNC B1 ;  /* 0x0000000000017941 */ /* 0x000fea0003800000 */
.L_x_1208:
        /* <DEDUP_REMOVED lines=49> */
.L_x_1215:
[----:B------:R-:W-:Y:S05]  /*b430*/  BSYNC B0 ;  /* 0x0000000000007941 */ /* 0x000fea0003800000 */
.L_x_1214:
        /* <DEDUP_REMOVED lines=44> */
.L_x_1213:
[----:B------:R-:W-:Y:S05]  /*b700*/  BSYNC B1 ;  /* 0x0000000000017941 */ /* 0x000fea0003800000 */
.L_x_1212:
        /* <DEDUP_REMOVED lines=49> */
.L_x_1219:
[----:B------:R-:W-:Y:S05]  /*ba20*/  BSYNC B0 ;  /* 0x0000000000007941 */ /* 0x000fea0003800000 */
.L_x_1218:
        /* <DEDUP_REMOVED lines=27> */
[----:B------:R-:W-:Y:S01]  /*bbe0*/  HADD2.F32 R0, -RZ, R113.H0_H0 ;  /* 0x20000071ff007230 */ /* 0x000fe20000004100 */
[-C--:B------:R-:W-:Y:S02]  /*bbf0*/  FFMA.FTZ R11, R10, R4.reuse, -R11 ;  /* 0x000000040a0b7223 */ /* 0x080fe4000001080b */
[----:B------:R-:W-:Y:S01]  /*bc00*/  FFMA.FTZ R9, R9, R4, R5 ;  /* 0x0000000409097223 */ /* 0x000fe20000010005 */
[----:B------:R-:W-:Y:S01]  /*bc10*/  HADD2.F32 R4, -RZ, R114.H0_H0 ;  /* 0x20000072ff047230 */ /* 0x000fe20000004100 */
        /* <DEDUP_REMOVED lines=13> */
.L_x_1217:
[----:B------:R-:W-:Y:S05]  /*bcf0*/  BSYNC B1 ;  /* 0x0000000000017941 */ /* 0x000fea0003800000 */
.L_x_1216:
        /* <DEDUP_REMOVED lines=26> */
[----:B------:R-:W-:Y:S01]  /*bea0*/  HADD2.F32 R0, -RZ, R113.H1_H1 ;  /* 0x30000071ff007230 */ /* 0x000fe20000004100 */
        /* <DEDUP_REMOVED lines=22> */
.L_x_1223:
[----:B------:R-:W-:Y:S05]  /*c010*/  BSYNC B0 ;  /* 0x0000000000007941 */ /* 0x000fea0003800000 */
.L_x_1222:
        /* <DEDUP_REMOVED lines=44> */
.L_x_1221:
[----:B------:R-:W-:Y:S05]  /*c2e0*/  BSYNC B1 ;  /* 0x0000000000017941 */ /* 0x000fea0003800000 */
.L_x_1220:
[----:B------:R-:W-:-:S04]  /*c2f0*/  IADD3 R0, R65, 0x70, RZ ;  /* 0x0000007041007810 */ /* 0x000fc80007ffe0ff */
        /* <DEDUP_REMOVED lines=47> */
.L_x_1226:
[----:B------:R-:W-:Y:S05]  /*c5f0*/  BSYNC B0 ;  /* 0x0000000000007941 */ /* 0x000fea0003800000 */
.L_x_1225:
        /* <DEDUP_REMOVED lines=21> */
[----:B------:R-:W-:Y:S01]  /*c750*/  HADD2.F32 R0, -RZ, R122.H0_H0 ;  /* 0x2000007aff007230 */ /* 0x000fe20000004100 */
[----:B------:R-:W-:Y:S01]  /*c760*/  FFMA.FTZ R16, R7, R16, R6 ;  /* 0x0000001007107223 */ /* 0x000fe20000010006 */
[----:B------:R-:W-:-:S02]  /*c770*/  HADD2.F32 R4, -RZ, R123.H0_H0 ;  /* 0x2000007bff047230 */ /* 0x000fc40000004100 */
[----:B------:R-:W-:Y:S01]  /*c780*/  HADD2.F32 R6, -RZ, R17.H0_H0 ;  /* 0x20000011ff067230 */ /* 0x000fe20000004100 */
[CC--:B------:R-:W-:Y:S02]  /*c790*/  FMUL.FTZ R11, R9.reuse, R0.reuse ;  /* 0x00000000090b7220 */ /* 0x0c0fe40000410000 */
[C---:B------:R-:W-:Y:S01]  /*c7a0*/  FMUL.FTZ R5, R10.reuse, R0 ;  /* 0x000000000a057220 */ /* 0x040fe20000410000 */
[----:B------:R-:W-:Y:S01]  /*c7b0*/  HADD2.F32 R0, -RZ, R122.H1_H1 ;  /* 0x3000007aff007230 */ /* 0x000fe20000004100 */
        /* <DEDUP_REMOVED lines=15> */
[----:B------:R1:W-:Y:S01]  /*c8b0*/  STS.128 [R36+0xf880], R4 ;  /* 0x00f8800424007388 */ /* 0x0003e20000000c00 */
[----:B------:R-:W-:Y:S05]  /*c8c0*/  BRA `(.L_x_1224) ;  /* 0x000049c000007947 */ /* 0x000fea0003800000 */
.L_x_1179:
        /* <DEDUP_REMOVED lines=8> */
[C---:B------:R-:W-:Y:S01]  /*c950*/  IMAD R4, R9.reuse, c[0x0][0x280], RZ ;  /* 0x0000a00009047a24 */ /* 0x040fe200078e02ff */
[----:B---3--:R-:W-:Y:S01]  /*c960*/  LEA R14, P0, R6, c[0x0][0x270], 0x1 ;  /* 0x00009c00060e7a11 */ /* 0x008fe200078008ff */
[----:B------:R-:W-:Y:S02]  /*c970*/  IMAD R9, R9, c[0x0][0x290], RZ ;  /* 0x0000a40009097a24 */ /* 0x000fe400078e02ff */
[----:B------:R-:W-:-:S04]  /*c980*/  IMAD R4, R0, c[0x0][0x284], R4 ;  /* 0x0000a10000047a24 */ /* 0x000fc800078e0204 */
[----:B------:R-:W-:-:S05]  /*c990*/  IMAD.IADD R4, R7, 0x1, R4 ;  /* 0x0000000107047824 */ /* 0x000fca00078e0204 */
[----:B------:R-:W-:Y:S01]  /*c9a0*/  LEA.HI.X R13, R6, c[0x0][0x274], R4, 0x1, P0 ;  /* 0x00009d00060d7a11 */ /* 0x000fe200000f0c04 */
[----:B------:R-:W-:Y:S01]  /*c9b0*/  IMAD.MOV.U32 R4, RZ, RZ, R10 ;  /* 0x000000ffff047224 */ /* 0x000fe200078e000a */
[----:B------:R-:W1:Y:S03]  /*c9c0*/  SHFL.IDX PT, R6, R14, RZ, 0x181f ;  /* 0x00181fff0e067589 */ /* 0x000e6600000e0000 */
[----:B------:R-:W-:-:S04]  /*c9d0*/  IMAD.WIDE.U32 R4, R0, c[0x0][0x290], R4 ;  /* 0x0000a40000047a25 */ /* 0x000fc800078e0004 */
[----:B------:R-:W-:Y:S01]  /*c9e0*/  IMAD R0, R0, c[0x0][0x294], R9 ;  /* 0x0000a50000007a24 */ /* 0x000fe200078e0209 */
[----:B------:R-:W-:-:S03]  /*c9f0*/  LEA R12, P0, R4, c[0x0][0x288], 0x1 ;  /* 0x0000a200040c7a11 */ /* 0x000fc600078008ff */
[----:B------:R-:W-:Y:S02]  /*ca00*/  IMAD.IADD R0, R5, 0x1, R0 ;  /* 0x0000000105007824 */ /* 0x000fe400078e0200 */
[----:B------:R-:W2:Y:S03]  /*ca10*/  SHFL.IDX PT, R5, R13, RZ, 0x181f ;  /* 0x00181fff0d057589 */ /* 0x000ea600000e0000 */
[----:B------:R-:W-:Y:S02]  /*ca20*/  LEA.HI.X R11, R4, c[0x0][0x28c], R0, 0x1, P0 ;  /* 0x0000a300040b7a11 */ /* 0x000fe400000f0c00 */
[----:B------:R-:W-:-:S03]  /*ca30*/  ISETP.GE.OR P0, PT, R17, c[0x0][0x27c], P5 ;  /* 0x00009f0011007a0c */ /* 0x000fc60002f06670 */
[----:B------:R-:W-:Y:S10]  /*ca40*/  SHFL.IDX PT, R8, R11, RZ, 0x181f ;  /* 0x00181fff0b087589 */ /* 0x000ff400000e0000 */
[C---:B------:R-:W-:Y:S01]  /*ca50*/  @!P0 IMAD.SHL.U32 R4, R17.reuse, 0x2, RZ ;  /* 0x0000000211048824 */ /* 0x040fe200078e00ff */
[----:B------:R-:W-:-:S04]  /*ca60*/  @!P0 SHF.L.U64.HI R0, R17, 0x1, R39 ;  /* 0x0000000111008819 */ /* 0x000fc80000010227 */
[----:B-1----:R-:W-:-:S05]  /*ca70*/  @!P0 IADD3 R6, P1, R6, R4, RZ ;  /* 0x0000000406068210 */ /* 0x002fca0007f3e0ff */
[----:B--2---:R-:W-:Y:S02]  /*ca80*/  @!P0 IMAD.X R7, R5, 0x1, R0, P1 ;  /* 0x0000000105078824 */ /* 0x004fe400008e0600 */
[----:B------:R-:W1:Y:S01]  /*ca90*/  SHFL.IDX PT, R5, R12, RZ, 0x181f ;  /* 0x00181fff0c057589 */ /* 0x000e6200000e0000 */
[----:B------:R-:W-:Y:S01]  /*caa0*/  CS2R R22, SRZ ;  /* 0x0000000000167805 */ /* 0x000fe2000001ff00 */
[----:B------:R-:W-:Y:S02]  /*cab0*/  CS2R R20, SRZ ;  /* 0x0000000000147805 */ /* 0x000fe4000001ff00 */
[----:B------:R2:W3:Y:S01]  /*cac0*/  @!P0 LD.E.128 R24, [R6.64] ;  /* 0x0000000e06188980 */ /* 0x0004e2000c101d00 */
[----:B-1----:R-:W-:-:S05]  /*cad0*/  @!P0 IADD3 R4, P1, R5, R4, RZ ;  /* 0x0000000405048210 */ /* 0x002fca0007f3e0ff */
[----:B------:R-:W-:-:S05]  /*cae0*/  @!P0 IMAD.X R5, R8, 0x1, R0, P1 ;  /* 0x0000000108058824 */ /* 0x000fca00008e0600 */
[----:B------:R3:W4:Y:S01]  /*caf0*/  @!P0 LD.E.128 R20, [R4.64] ;  /* 0x0000000e04148980 */ /* 0x000722000c101d00 */
[----:B------:R-:W-:Y:S03]  /*cb00*/  BSSY B0, `(.L_x_1227) ;  /* 0x0000027000007945 */ /* 0x000fe60003800000 */
[----:B--2---:R1:W2:Y:S01]  /*cb10*/  SHFL.IDX PT, R7, R14, 0x1, 0x181f ;  /* 0x00381f000e077f89 */ /* 0x0042a200000e0000 */
[----:B------:R-:W-:-:S03]  /*cb20*/  CS2R R46, SRZ ;  /* 0x00000000002e7805 */ /* 0x000fc6000001ff00 */
[----:B------:R1:W1:Y:S01]  /*cb30*/  SHFL.IDX PT, R8, R12, 0x1, 0x181f ;  /* 0x00381f000c087f89 */ /* 0x00026200000e0000 */
[----:B------:R-:W-:-:S03]  /*cb40*/  CS2R R44, SRZ ;  /* 0x00000000002c7805 */ /* 0x000fc6000001ff00 */
[----:B------:R1:W1:Y:S01]  /*cb50*/  SHFL.IDX PT, R9, R13, 0x1, 0x181f ;  /* 0x00381f000d097f89 */ /* 0x00026200000e0000 */
[----:B------:R-:W-:-:S03]  /*cb60*/  CS2R R42, SRZ ;  /* 0x00000000002a7805 */ /* 0x000fc6000001ff00 */
[----:B------:R1:W1:Y:S01]  /*cb70*/  SHFL.IDX PT, R10, R11, 0x1, 0x181f ;  /* 0x00381f000b0a7f89 */ /* 0x00026200000e0000 */
[----:B------:R-:W-:Y:S01]  /*cb80*/  CS2R R40, SRZ ;  /* 0x0000000000287805 */ /* 0x000fe2000001ff00 */
[----:B------:R-:W-:Y:S01]  /*cb90*/  ISETP.GE.AND P2, PT, R17, c[0x0][0x27c], PT ;  /* 0x00009f0011007a0c */ /* 0x000fe20003f46270 */
[----:B---3--:R-:W-:Y:S01]  /*cba0*/  IMAD.MOV.U32 R4, RZ, RZ, R24 ;  /* 0x000000ffff047224 */ /* 0x008fe200078e0018 */
[----:B------:R-:W-:Y:S01]  /*cbb0*/  MOV R6, R26 ;  /* 0x0000001a00067202 */ /* 0x000fe20000000f00 */
[----:B------:R-:W-:Y:S02]  /*cbc0*/  IMAD.MOV.U32 R0, RZ, RZ, R25 ;  /* 0x000000ffff007224 */ /* 0x000fe400078e0019 */
[----:B------:R-:W-:Y:S01]  /*cbd0*/  IMAD.MOV.U32 R5, RZ, RZ, R27 ;  /* 0x000000ffff057224 */ /* 0x000fe200078e001b */
[----:B------:R-:W-:Y:S02]  /*cbe0*/  PRMT R51, R6, 0x7610, R51 ;  /* 0x0000761006337816 */ /* 0x000fe40000000033 */
[----:B------:R-:W-:-:S02]  /*cbf0*/  PRMT R31, R4, 0x7610, R31 ;  /* 0x00007610041f7816 */ /* 0x000fc4000000001f */
[----:B------:R-:W-:Y:S02]  /*cc00*/  PRMT R28, R28, 0x5410, R0 ;  /* 0x000054101c1c7816 */ /* 0x000fe40000000000 */
[----:B------:R-:W-:Y:S01]  /*cc10*/  PRMT R32, R32, 0x5410, R5 ;  /* 0x0000541020207816 */ /* 0x000fe20000000005 */
[----:B----4-:R-:W-:Y:S01]  /*cc20*/  IMAD.MOV.U32 R6, RZ, RZ, R22 ;  /* 0x000000ffff067224 */ /* 0x010fe200078e0016 */
[----:B------:R-:W-:Y:S01]  /*cc30*/  MOV R5, R23 ;  /* 0x0000001700057202 */ /* 0x000fe20000000f00 */
[----:B------:R-:W-:Y:S02]  /*cc40*/  IMAD.MOV.U32 R4, RZ, RZ, R20 ;  /* 0x000000ffff047224 */ /* 0x000fe400078e0014 */
[----:B------:R-:W-:Y:S01]  /*cc50*/  IMAD.MOV.U32 R0, RZ, RZ, R21 ;  /* 0x000000ffff007224 */ /* 0x000fe200078e0015 */
[----:B------:R-:W-:Y:S02]  /*cc60*/  PRMT R31, R31, 0x5410, R6 ;  /* 0x000054101f1f7816 */ /* 0x000fe40000000006 */
[----:B------:R-:W-:-:S02]  /*cc70*/  PRMT R32, R5, 0x7610, R32 ;  /* 0x0000761005207816 */ /* 0x000fc40000000020 */
[----:B------:R-:W-:Y:S02]  /*cc80*/  PRMT R28, R4, 0x7610, R28 ;  /* 0x00007610041c7816 */ /* 0x000fe4000000001c */
[----:B------:R-:W-:Y:S01]  /*cc90*/  PRMT R15, R0, 0x7610, R15 ;  /* 0x00007610000f7816 */ /* 0x000fe2000000000f */
[----:B------:R-:W-:Y:S05]  /*cca0*/  @P6 BRA `(.L_x_1228) ;  /* 0x000000c000006947 */ /* 0x000fea0003800000 */
[----:B-12---:R-:W-:Y:S01]  /*ccb0*/  CS2R R44, SRZ ;  /* 0x00000000002c7805 */ /* 0x006fe2000001ff00 */
        /* <DEDUP_REMOVED lines=11> */
.L_x_1228:
[----:B-12---:R-:W-:Y:S05]  /*cd70*/  BSYNC B0 ;  /* 0x0000000000007941 */ /* 0x006fea0003800000 */
.L_x_1227:
[----:B------:R-:W1:Y:S01]  /*cd80*/  SHFL.IDX PT, R6, R14, 0x2, 0x181f ;  /* 0x00581f000e067f89 */ /* 0x000e6200000e0000 */
[----:B------:R-:W-:Y:S01]  /*cd90*/  ISETP.NE.AND P0, PT, R37, RZ, PT ;  /* 0x000000ff2500720c */ /* 0x000fe20003f05270 */
[----:B------:R-:W-:Y:S01]  /*cda0*/  CS2R R58, SRZ ;  /* 0x00000000003a7805 */ /* 0x000fe2000001ff00 */
[----:B------:R-:W-:Y:S01]  /*cdb0*/  CS2R R56, SRZ ;  /* 0x0000000000387805 */ /* 0x000fe2000001ff00 */
[----:B------:R-:W2:Y:S01]  /*cdc0*/  SHFL.IDX PT, R4, R13, 0x2, 0x181f ;  /* 0x00581f000d047f89 */ /* 0x000ea200000e0000 */
[C---:B------:R-:W-:Y:S02]  /*cdd0*/  ISETP.GE.OR P0, PT, R17.reuse, c[0x0][0x27c], P0 ;  /* 0x00009f0011007a0c */ /* 0x040fe40000706670 */
[----:B------:R-:W-:Y:S01]  /*cde0*/  ISETP.NE.AND P3, PT, R48, RZ, PT ;  /* 0x000000ff3000720c */ /* 0x000fe20003f65270 */
[----:B------:R-:W-:Y:S10]  /*cdf0*/  SHFL.IDX PT, R8, R11, 0x2, 0x181f ;  /* 0x00581f000b087f89 */ /* 0x000ff400000e0000 */
[C---:B------:R-:W-:Y:S01]  /*ce00*/  @!P0 IMAD.SHL.U32 R0, R17.reuse, 0x2, RZ ;  /* 0x0000000211008824 */ /* 0x040fe200078e00ff */
[----:B------:R-:W-:-:S04]  /*ce10*/  @!P0 SHF.L.U64.HI R5, R17, 0x1, R39 ;  /* 0x0000000111058819 */ /* 0x000fc80000010227 */
[----:B-1----:R-:W-:-:S05]  /*ce20*/  @!P0 IADD3 R6, P1, R6, R0, RZ ;  /* 0x0000000006068210 */ /* 0x002fca0007f3e0ff */
[----:B--2---:R-:W-:Y:S02]  /*ce30*/  @!P0 IMAD.X R7, R4, 0x1, R5, P1 ;  /* 0x0000000104078824 */ /* 0x004fe400008e0605 */
[----:B------:R-:W1:Y:S01]  /*ce40*/  SHFL.IDX PT, R4, R12, 0x2, 0x181f ;  /* 0x00581f000c047f89 */ /* 0x000e6200000e0000 */
[----:B------:R-:W-:Y:S01]  /*ce50*/  CS2R R62, SRZ ;  /* 0x00000000003e7805 */ /* 0x000fe2000001ff00 */
[----:B------:R-:W-:Y:S02]  /*ce60*/  CS2R R60, SRZ ;  /* 0x00000000003c7805 */ /* 0x000fe4000001ff00 */
[----:B------:R2:W3:Y:S01]  /*ce70*/  @!P0 LD.E.128 R56, [R6.64] ;  /* 0x0000000e06388980 */ /* 0x0004e2000c101d00 */
[----:B-1----:R-:W-:-:S05]  /*ce80*/  @!P0 IADD3 R4, P1, R4, R0, RZ ;  /* 0x0000000004048210 */ /* 0x002fca0007f3e0ff */
[----:B------:R-:W-:-:S05]  /*ce90*/  @!P0 IMAD.X R5, R8, 0x1, R5, P1 ;  /* 0x0000000108058824 */ /* 0x000fca00008e0605 */
[----:B------:R1:W4:Y:S01]  /*cea0*/  @!P0 LD.E.128 R60, [R4.64] ;  /* 0x0000000e043c8980 */ /* 0x000322000c101d00 */
[----:B--2--5:R-:W-:Y:S02]  /*ceb0*/  IMAD.MOV.U32 R6, RZ, RZ, R46 ;  /* 0x000000ffff067224 */ /* 0x024fe400078e002e */
[----:B------:R-:W-:-:S03]  /*cec0*/  IMAD.MOV.U32 R0, RZ, RZ, R45 ;  /* 0x000000ffff007224 */ /* 0x000fc600078e002d */
[----:B------:R-:W-:Y:S01]  /*ced0*/  PRMT R109, R109, 0x5410, R6 ;  /* 0x000054106d6d7816 */ /* 0x000fe20000000006 */
[----:B------:R-:W-:Y:S01]  /*cee0*/  IMAD.MOV.U32 R6, RZ, RZ, R42 ;  /* 0x000000ffff067224 */ /* 0x000fe200078e002a */
[----:B------:R-:W-:Y:S01]  /*cef0*/  PRMT R55, R55, 0x5410, R0 ;  /* 0x0000541037377816 */ /* 0x000fe20000000000 */
[----:B------:R-:W-:-:S03]  /*cf00*/  IMAD.MOV.U32 R0, RZ, RZ, R41 ;  /* 0x000000ffff007224 */ /* 0x000fc600078e0029 */
[----:B------:R-:W-:Y:S02]  /*cf10*/  PRMT R109, R6, 0x7610, R109 ;  /* 0x00007610066d7816 */ /* 0x000fe4000000006d */
[----:B------:R-:W-:Y:S01]  /*cf20*/  PRMT R55, R0, 0x7610, R55 ;  /* 0x0000761000377816 */ /* 0x000fe20000000037 */
[----:B-1----:R-:W-:Y:S02]  /*cf30*/  IMAD.MOV.U32 R5, RZ, RZ, R47 ;  /* 0x000000ffff057224 */ /* 0x002fe400078e002f */
[----:B------:R-:W-:-:S03]  /*cf40*/  IMAD.MOV.U32 R4, RZ, RZ, R44 ;  /* 0x000000ffff047224 */ /* 0x000fc600078e002c */
[----:B------:R-:W-:Y:S01]  /*cf50*/  PRMT R67, R67, 0x5410, R5 ;  /* 0x0000541043437816 */ /* 0x000fe20000000005 */
[----:B------:R-:W-:Y:S01]  /*cf60*/  IMAD.MOV.U32 R5, RZ, RZ, R43 ;  /* 0x000000ffff057224 */ /* 0x000fe200078e002b */
[----:B------:R-:W-:Y:S01]  /*cf70*/  PRMT R108, R108, 0x5410, R4 ;  /* 0x000054106c6c7816 */ /* 0x000fe20000000004 */
[----:B------:R-:W-:-:S03]  /*cf80*/  IMAD.MOV.U32 R4, RZ, RZ, R40 ;  /* 0x000000ffff047224 */ /* 0x000fc600078e0028 */
[----:B------:R-:W-:Y:S02]  /*cf90*/  PRMT R67, R5, 0x7610, R67 ;  /* 0x0000761005437816 */ /* 0x000fe40000000043 */
[----:B------:R-:W-:Y:S01]  /*cfa0*/  PRMT R108, R4, 0x7610, R108 ;  /* 0x00007610046c7816 */ /* 0x000fe2000000006c */
[----:B------:R1:W2:Y:S01]  /*cfb0*/  SHFL.IDX PT, R9, R13, 0x3, 0x181f ;  /* 0x00781f000d097f89 */ /* 0x0002a200000e0000 */
[----:B------:R-:W-:Y:S03]  /*cfc0*/  BSSY B0, `(.L_x_1229) ;  /* 0x0000025000007945 */ /* 0x000fe60003800000 */
[----:B------:R1:W1:Y:S01]  /*cfd0*/  SHFL.IDX PT, R7, R14, 0x3, 0x181f ;  /* 0x00781f000e077f89 */ /* 0x00026200000e0000 */
[----:B------:R-:W-:-:S03]  /*cfe0*/  CS2R R74, SRZ ;  /* 0x00000000004a7805 */ /* 0x000fc6000001ff00 */
[----:B------:R1:W1:Y:S01]  /*cff0*/  SHFL.IDX PT, R10, R11, 0x3, 0x181f ;  /* 0x00781f000b0a7f89 */ /* 0x00026200000e0000 */
[----:B------:R-:W-:-:S03]  /*d000*/  CS2R R72, SRZ ;  /* 0x0000000000487805 */ /* 0x000fc6000001ff00 */
[----:B------:R1:W1:Y:S01]  /*d010*/  SHFL.IDX PT, R8, R12, 0x3, 0x181f ;  /* 0x00781f000c087f89 */ /* 0x00026200000e0000 */
[----:B------:R-:W-:Y:S01]  /*d020*/  CS2R R70, SRZ ;  /* 0x0000000000467805 */ /* 0x000fe2000001ff00 */
[----:B------:R-:W-:Y:S01]  /*d030*/  CS2R R68, SRZ ;  /* 0x0000000000447805 */ /* 0x000fe2000001ff00 */
[----:B---3--:R-:W-:Y:S02]  /*d040*/  IMAD.MOV.U32 R6, RZ, RZ, R58 ;  /* 0x000000ffff067224 */ /* 0x008fe400078e003a */
[----:B------:R-:W-:Y:S02]  /*d050*/  IMAD.MOV.U32 R5, RZ, RZ, R59 ;  /* 0x000000ffff057224 */ /* 0x000fe400078e003b */
[----:B------:R-:W-:Y:S02]  /*d060*/  IMAD.MOV.U32 R4, RZ, RZ, R56 ;  /* 0x000000ffff047224 */ /* 0x000fe400078e0038 */
[----:B------:R-:W-:Y:S01]  /*d070*/  IMAD.MOV.U32 R0, RZ, RZ, R57 ;  /* 0x000000ffff007224 */ /* 0x000fe200078e0039 */
[----:B------:R-:W-:-:S02]  /*d080*/  PRMT R113, R113, 0x5410, R6 ;  /* 0x0000541071717816 */ /* 0x000fc40000000006 */
[----:B------:R-:W-:Y:S02]  /*d090*/  PRMT R111, R111, 0x5410, R5 ;  /* 0x000054106f6f7816 */ /* 0x000fe40000000005 */
[----:B------:R-:W-:Y:S02]  /*d0a0*/  PRMT R112, R112, 0x5410, R4 ;  /* 0x0000541070707816 */ /* 0x000fe40000000004 */
[----:B------:R-:W-:Y:S01]  /*d0b0*/  PRMT R110, R110, 0x5410, R0 ;  /* 0x000054106e6e7816 */ /* 0x000fe20000000000 */
[----:B----4-:R-:W-:Y:S02]  /*d0c0*/  IMAD.MOV.U32 R6, RZ, RZ, R62 ;  /* 0x000000ffff067224 */ /* 0x010fe400078e003e */
[----:B------:R-:W-:Y:S02]  /*d0d0*/  IMAD.MOV.U32 R5, RZ, RZ, R63 ;  /* 0x000000ffff057224 */ /* 0x000fe400078e003f */
[----:B------:R-:W-:Y:S02]  /*d0e0*/  IMAD.MOV.U32 R4, RZ, RZ, R60 ;  /* 0x000000ffff047224 */ /* 0x000fe400078e003c */
[----:B------:R-:W-:Y:S01]  /*d0f0*/  IMAD.MOV.U32 R0, RZ, RZ, R61 ;  /* 0x000000ffff007224 */ /* 0x000fe200078e003d */
[----:B------:R-:W-:-:S02]  /*d100*/  PRMT R113, R6, 0x7610, R113 ;  /* 0x0000761006717816 */ /* 0x000fc40000000071 */
[----:B------:R-:W-:Y:S02]  /*d110*/  PRMT R111, R5, 0x7610, R111 ;  /* 0x00007610056f7816 */ /* 0x000fe4000000006f */
        /* <DEDUP_REMOVED lines=15> */
.L_x_1230:
[----:B-12---:R-:W-:Y:S05]  /*d210*/  BSYNC B0 ;  /* 0x0000000000007941 */ /* 0x006fea0003800000 */
.L_x_1229:
        /* <DEDUP_REMOVED lines=73> */
.L_x_1232:
[----:B-12---:R-:W-:Y:S05]  /*d6b0*/  BSYNC B0 ;  /* 0x0000000000007941 */ /* 0x006fea0003800000 */
.L_x_1231:
[----:B------:R-:W1:Y:S01]  /*d6c0*/  SHFL.IDX PT, R6, R14, 0x6, 0x181f ;  /* 0x00d81f000e067f89 */ /* 0x000e6200000e0000 */
[----:B------:R-:W-:Y:S01]  /*d6d0*/  ISETP.NE.AND P0, PT, R92, RZ, PT ;  /* 0x000000ff5c00720c */ /* 0x000fe20003f05270 */
[----:B------:R-:W-:Y:S01]  /*d6e0*/  CS2R R98, SRZ ;  /* 0x0000000000627805 */ /* 0x000fe2000001ff00 */
[----:B------:R-:W-:Y:S01]  /*d6f0*/  CS2R R96, SRZ ;  /* 0x0000000000607805 */ /* 0x000fe2000001ff00 */
[----:B------:R-:W2:Y:S01]  /*d700*/  SHFL.IDX PT, R4, R13, 0x6, 0x181f ;  /* 0x00d81f000d047f89 */ /* 0x000ea200000e0000 */
[----:B------:R-:W-:-:S03]  /*d710*/  ISETP.GE.OR P0, PT, R17, c[0x0][0x27c], P0 ;  /* 0x00009f0011007a0c */ /* 0x000fc60000706670 */
        /* <DEDUP_REMOVED lines=66> */
.L_x_1234:
[----:B-12---:R-:W-:Y:S05]  /*db40*/  BSYNC B0 ;  /* 0x0000000000007941 */ /* 0x006fea0003800000 */
.L_x_1233:
        /* <DEDUP_REMOVED lines=21> */
[----:B------:R-:W-:Y:S01]  /*dca0*/  HADD2.F32 R14, -RZ, R28.H1_H1 ;  /* 0x3000001cff0e7230 */ /* 0x000fe20000004100 */
[--C-:B------:R-:W-:Y:S02]  /*dcb0*/  SHF.R.U64 R50, R24, 0x10, R25.reuse ;  /* 0x0000001018327819 */ /* 0x100fe40000001219 */
[----:B------:R-:W-:Y:S02]  /*dcc0*/  LEA.HI R0, R0, R64, RZ, 0x1d ;  /* 0x0000004000007211 */ /* 0x000fe400078fe8ff */
[----:B------:R-:W-:Y:S02]  /*dcd0*/  SHF.R.U32.HI R17, RZ, 0x10, R25 ;  /* 0x00000010ff117819 */ /* 0x000fe40000011619 */
[----:B------:R-:W-:-:S02]  /*dce0*/  SHF.R.S32.HI R5, RZ, 0x1f, R0 ;  /* 0x0000001fff057819 */ /* 0x000fc40000011400 */
[----:B------:R-:W-:Y:S01]  /*dcf0*/  SHF.L.U32 R4, R0, 0x3, RZ ;  /* 0x0000000300047819 */ /* 0x000fe200000006ff */
[----:B------:R-:W-:Y:S01]  /*dd00*/  HADD2.F32 R53, -RZ, R17.H0_H0 ;  /* 0x20000011ff357230 */ /* 0x000fe20000004100 */
[----:B------:R-:W-:Y:S02]  /*dd10*/  LEA.HI R0, R5, R0, RZ, 0x3 ;  /* 0x0000000005007211 */ /* 0x000fe400078f18ff */
[----:B------:R-:W-:Y:S02]  /*dd20*/  LOP3.LUT R4, R19, 0x38, R4, 0xf8, !PT ;  /* 0x0000003813047812 */ /* 0x000fe400078ef804 */
[----:B------:R-:W-:Y:S02]  /*dd30*/  SHF.L.U32 R0, R0, 0xa, RZ ;  /* 0x0000000a00007819 */ /* 0x000fe400000006ff */
[----:B------:R-:W-:Y:S02]  /*dd40*/  LOP3.LUT R8, R4, R30, RZ, 0x3c, !PT ;  /* 0x0000001e04087212 */ /* 0x000fe400078e3cff */
[----:B------:R-:W-:Y:S01]  /*dd50*/  LOP3.LUT R0, R0, 0x7fffe000, RZ, 0xc0, !PT ;  /* 0x7fffe00000007812 */ /* 0x000fe200078ec0ff */
[----:B------:R-:W1:Y:S01]  /*dd60*/  LDS.128 R4, [R36+0x8080] ;  /* 0x0080800024047984 */ /* 0x000e620000000c00 */
[----:B------:R-:W-:-:S02]  /*dd70*/  SHF.R.U32.HI R13, RZ, 0x10, R21 ;  /* 0x00000010ff0d7819 */ /* 0x000fc40000011615 */
[----:B------:R-:W-:Y:S02]  /*dd80*/  IADD3 R0, R8, R0, R29 ;  /* 0x0000000008007210 */ /* 0x000fe40007ffe01d */
[----:B------:R-:W-:Y:S02]  /*dd90*/  SHF.R.U64 R37, R20, 0x10, R21 ;  /* 0x0000001014257819 */ /* 0x000fe40000001215 */
[----:B------:R-:W-:Y:S01]  /*dda0*/  SHF.L.U32 R35, R0, 0x1, RZ ;  /* 0x0000000100237819 */ /* 0x000fe200000006ff */
[----:B------:R-:W-:Y:S01]  /*ddb0*/  HADD2.F32 R0, -RZ, R15.H0_H0 ;  /* 0x2000000fff007230 */ /* 0x000fe20000004100 */
[--C-:B------:R-:W-:Y:S02]  /*ddc0*/  SHF.R.U64 R49, R26, 0x10, R27.reuse ;  /* 0x000000101a317819 */ /* 0x100fe4000000121b */
[----:B------:R-:W-:Y:S01]  /*ddd0*/  SHF.R.U32.HI R25, RZ, 0x10, R27 ;  /* 0x00000010ff197819 */ /* 0x000fe2000001161b */
[----:B------:R-:W2:Y:S01]  /*dde0*/  LDS.128 R8, [R35+0x8080] ;  /* 0x0080800023087984 */ /* 0x000ea20000000c00 */
[----:B------:R-:W-:-:S02]  /*ddf0*/  SHF.R.U64 R33, R22, 0x10, R23 ;  /* 0x0000001016217819 */ /* 0x000fc40000001217 */
[----:B------:R-:W-:Y:S01]  /*de00*/  SHF.R.U32.HI R18, RZ, 0x10, R23 ;  /* 0x00000010ff127819 */ /* 0x000fe20000011617 */
[----:B------:R-:W-:Y:S02]  /*de10*/  HADD2.F32 R52, -RZ, R25.H0_H0 ;  /* 0x20000019ff347230 */ /* 0x000fe40000004100 */
[--C-:B-1----:R-:W-:Y:S02]  /*de20*/  HADD2.F32 R20, -RZ, R5.reuse.H0_H0 ;  /* 0x20000005ff147230 */ /* 0x102fe40000004100 */
[----:B------:R-:W-:Y:S02]  /*de30*/  HADD2.F32 R19, -RZ, R5.H1_H1 ;  /* 0x30000005ff137230 */ /* 0x000fe40000004100 */
[--C-:B------:R-:W-:Y:S02]  /*de40*/  HADD2.F32 R24, -RZ, R4.reuse.H0_H0 ;  /* 0x20000004ff187230 */ /* 0x100fe40000004100 */
[----:B------:R-:W-:Y:S02]  /*de50*/  HADD2.F32 R27, -RZ, R4.H1_H1 ;  /* 0x30000004ff1b7230 */ /* 0x000fe40000004100 */
[----:B------:R-:W-:-:S02]  /*de60*/  HADD2.F32 R22, -RZ, R7.H0_H0 ;  /* 0x20000007ff167230 */ /* 0x000fc40000004100 */
[----:B------:R-:W-:Y:S01]  /*de70*/  HADD2.F32 R21, -RZ, R7.H1_H1 ;  /* 0x30000007ff157230 */ /* 0x000fe20000004100 */
[-C--:B------:R-:W-:Y:S01]  /*de80*/  FMUL.FTZ R7, R20, R0.reuse ;  /* 0x0000000014077220 */ /* 0x080fe20000410000 */
[--C-:B--2---:R-:W-:Y:S02]  /*de90*/  HADD2.F32 R4, -RZ, R9.reuse.H0_H0 ;  /* 0x20000009ff047230 */ /* 0x104fe40000004100 */
[----:B------:R-:W-:Y:S02]  /*dea0*/  HADD2.F32 R5, -RZ, R9.H1_H1 ;  /* 0x30000009ff057230 */ /* 0x000fe40000004100 */
[--C-:B------:R-:W-:Y:S01]  /*deb0*/  HADD2.F32 R9, -RZ, R8.reuse.H0_H0 ;  /* 0x20000008ff097230 */ /* 0x100fe20000004100 */
[C---:B------:R-:W-:Y:S01]  /*dec0*/  FMUL.FTZ R30, R4.reuse, R0 ;  /* 0x00000000041e7220 */ /* 0x040fe20000410000 */
[----:B------:R-:W-:Y:S01]  /*ded0*/  HADD2.F32 R16, -RZ, R8.H1_H1 ;  /* 0x30000008ff107230 */ /* 0x000fe20000004100 */
[----:B------:R-:W-:Y:S01]  /*dee0*/  FFMA.FTZ R48, R4, R14, R7 ;  /* 0x0000000e04307223 */ /* 0x000fe20000010007 */
[----:B------:R-:W-:-:S02]  /*def0*/  HADD2.F32 R8, -RZ, R13.H0_H0 ;  /* 0x2000000dff087230 */ /* 0x000fc40000004100 */
[--C-:B------:R-:W-:Y:S02]  /*df00*/  HADD2.F32 R23, -RZ, R6.reuse.H0_H0 ;  /* 0x20000006ff177230 */ /* 0x100fe40000004100 */
[----:B------:R-:W-:Y:S01]  /*df10*/  HADD2.F32 R26, -RZ, R6.H1_H1 ;  /* 0x30000006ff1a7230 */ /* 0x000fe20000004100 */
[-C--:B------:R-:W-:Y:S01]  /*df20*/  FMUL.FTZ R0, R19, R8.reuse ;  /* 0x0000000813007220 */ /* 0x080fe20000410000 */
[----:B------:R-:W-:Y:S01]  /*df30*/  HADD2.F32 R6, -RZ, R28.H0_H0 ;  /* 0x2000001cff067230 */ /* 0x000fe20000004100 */
[C---:B------:R-:W-:Y:S01]  /*df40*/  FMUL.FTZ R29, R5.reuse, R8 ;  /* 0x00000008051d7220 */ /* 0x040fe20000410000 */
[--C-:B------:R-:W-:Y:S01]  /*df50*/  HADD2.F32 R4, -RZ, R31.reuse.H1_H1 ;  /* 0x3000001fff047230 */ /* 0x100fe20000004100 */
[----:B------:R-:W-:Y:S01]  /*df60*/  FFMA.FTZ R34, R5, R53, R0 ;  /* 0x0000003505227223 */ /* 0x000fe20000010000 */
[----:B------:R-:W-:Y:S01]  /*df70*/  HADD2.F32 R13, -RZ, R31.H0_H0 ;  /* 0x2000001fff0d7230 */ /* 0x000fe20000004100 */
[-C--:B------:R-:W-:Y:S01]  /*df80*/  FMUL.FTZ R7, R24, R6.reuse ;  /* 0x0000000618077220 */ /* 0x080fe20000410000 */
[----:B------:R-:W-:Y:S01]  /*df90*/  HADD2.F32 R0, -RZ, R32.H0_H0 ;  /* 0x20000020ff007230 */ /* 0x000fe20000004100 */
[----:B------:R-:W-:Y:S01]  /*dfa0*/  FMUL.FTZ R28, R9, R6 ;  /* 0x00000006091c7220 */ /* 0x000fe20000410000 */
[--C-:B------:R-:W-:Y:S01]  /*dfb0*/  HADD2.F32 R12, -RZ, R10.reuse.H0_H0 ;  /* 0x2000000aff0c7230 */ /* 0x100fe20000004100 */
[----:B------:R-:W-:Y:S01]  /*dfc0*/  FMUL.FTZ R6, R23, R4 ;  /* 0x0000000417067220 */ /* 0x000fe20000410000 */
[----:B------:R-:W-:Y:S01]  /*dfd0*/  HADD2.F32 R8, -RZ, R51.H0_H0 ;  /* 0x20000033ff087230 */ /* 0x000fe20000004100 */
[-C--:B------:R-:W-:Y:S01]  /*dfe0*/  FFMA.FTZ R31, R9, R13.reuse, R7 ;  /* 0x0000000d091f7223 */ /* 0x080fe20000010007 */
[----:B------:R-:W-:Y:S01]  /*dff0*/  HADD2.F32 R15, -RZ, R10.H1_H1 ;  /* 0x3000000aff0f7230 */ /* 0x000fe20000004100 */
[----:B------:R-:W-:Y:S01]  /*e000*/  FMUL.FTZ R5, R22, R0 ;  /* 0x0000000016057220 */ /* 0x000fe20000410000 */
[----:B------:R-:W-:Y:S01]  /*e010*/  HADD2.F32 R10, -RZ, R11.H0_H0 ;  /* 0x2000000bff0a7230 */ /* 0x000fe20000004100 */
[----:B------:R-:W-:Y:S01]  /*e020*/  FFMA.FTZ R13, R24, R13, -R28 ;  /* 0x0000000d180d7223 */ /* 0x000fe2000001081c */
[----:B------:R-:W-:Y:S01]  /*e030*/  HADD2.F32 R7, -RZ, R32.H1_H1 ;  /* 0x30000020ff077230 */ /* 0x000fe20000004100 */
[----:B------:R-:W-:Y:S01]  /*e040*/  FFMA.FTZ R32, R12, R8, R6 ;  /* 0x000000080c207223 */ /* 0x000fe20000010006 */
[----:B------:R-:W-:Y:S01]  /*e050*/  HADD2.F32 R51, -RZ, R18.H0_H0 ;  /* 0x20000012ff337230 */ /* 0x000fe20000004100 */
[C---:B------:R-:W-:Y:S01]  /*e060*/  FMUL.FTZ R9, R10.reuse, R0 ;  /* 0x000000000a097220 */ /* 0x040fe20000410000 */
[----:B------:R-:W-:Y:S01]  /*e070*/  HADD2.F32 R6, -RZ, R37.H0_H0 ;  /* 0x20000025ff067230 */ /* 0x000fe20000004100 */
[----:B------:R-:W-:Y:S01]  /*e080*/  FFMA.FTZ R17, R10, R7, R5 ;  /* 0x000000070a117223 */ /* 0x000fe20000010005 */
[----:B------:R-:W-:Y:S01]  /*e090*/  HADD2.F32 R11, -RZ, R11.H1_H1 ;  /* 0x3000000bff0b7230 */ /* 0x000fe20000004100 */
[-C--:B------:R-:W-:Y:S01]  /*e0a0*/  FMUL.FTZ R0, R21, R51.reuse ;  /* 0x0000003315007220 */ /* 0x080fe20000410000 */
[----:B------:R-:W-:Y:S01]  /*e0b0*/  HADD2.F32 R10, -RZ, R33.H0_H0 ;  /* 0x20000021ff0a7230 */ /* 0x000fe20000004100 */
[----:B------:R-:W-:Y:S01]  /*e0c0*/  FMUL.FTZ R18, R12, R4 ;  /* 0x000000040c127220 */ /* 0x000fe20000410000 */
[----:B------:R-:W-:Y:S01]  /*e0d0*/  HADD2.F32 R37, -RZ, R50.H0_H0 ;  /* 0x20000032ff257230 */ /* 0x000fe20000004100 */
[----:B------:R-:W-:Y:S01]  /*e0e0*/  FMUL.FTZ R4, R27, R6 ;  /* 0x000000061b047220 */ /* 0x000fe20000410000 */
[----:B------:R-:W-:Y:S01]  /*e0f0*/  HADD2.F32 R33, -RZ, R49.H0_H0 ;  /* 0x20000031ff217230 */ /* 0x000fe20000004100 */
[----:B------:R-:W-:-:S02]  /*e100*/  FMUL.FTZ R5, R11, R51 ;  /* 0x000000330b057220 */ /* 0x000fc40000410000 */
[----:B------:R-:W-:Y:S02]  /*e110*/  FFMA.FTZ R11, R11, R52, R0 ;  /* 0x000000340b0b7223 */ /* 0x000fe40000010000 */
[----:B------:R-:W-:Y:S02]  /*e120*/  FMUL.FTZ R0, R26, R10 ;  /* 0x0000000a1a007220 */ /* 0x000fe40000410000 */
[C---:B------:R-:W-:Y:S01]  /*e130*/  FMUL.FTZ R6, R16.reuse, R6 ;  /* 0x0000000610067220 */ /* 0x040fe20000410000 */
[----:B------:R-:W-:Y:S01]  /*e140*/  F2FP.PACK_AB R11, R11, R17 ;  /* 0x000000110b0b723e */ /* 0x000fe200000000ff */
[----:B------:R-:W-:Y:S02]  /*e150*/  FFMA.FTZ R16, R16, R37, R4 ;  /* 0x0000002510107223 */ /* 0x000fe40000010004 */
[C---:B------:R-:W-:Y:S02]  /*e160*/  FMUL.FTZ R4, R15.reuse, R10 ;  /* 0x0000000a0f047220 */ /* 0x040fe40000410000 */
[----:B------:R-:W-:-:S02]  /*e170*/  FFMA.FTZ R25, R15, R33, R0 ;  /* 0x000000210f197223 */ /* 0x000fc40000010000 */
        /* <DEDUP_REMOVED lines=12> */
[----:B------:R-:W-:Y:S02]  /*e240*/  F2FP.PACK_AB R6, R6, R12 ;  /* 0x0000000c0606723e */ /* 0x000fe400000000ff */
[----:B------:R-:W-:-:S03]  /*e250*/  F2FP.PACK_AB R10, R25, R32 ;  /* 0x00000020190a723e */ /* 0x000fc600000000ff */
[----:B------:R1:W-:Y:S04]  /*e260*/  STS.128 [R36+0x8080], R4 ;  /* 0x0080800424007388 */ /* 0x0003e80000000c00 */
[----:B------:R1:W-:Y:S02]  /*e270*/  STS.128 [R35+0x8080], R8 ;  /* 0x0080800823007388 */ /* 0x0003e40000000c00 */
.L_x_1236:
[----:B------:R-:W-:Y:S05]  /*e280*/  BSYNC B0 ;  /* 0x0000000000007941 */ /* 0x000fea0003800000 */
.L_x_1235:
[----:B------:R-:W-:Y:S01]  /*e290*/  IADD3 R0, R65, 0x10, RZ ;  /* 0x0000001041007810 */ /* 0x000fe20007ffe0ff */
[----:B------:R-:W-:Y:S03]  /*e2a0*/  BSSY B0, `(.L_x_1237) ;  /* 0x000006c000007945 */ /* 0x000fe60003800000 */
[----:B------:R-:W-:-:S13]  /*e2b0*/  ISETP.GE.OR P0, PT, R0, R54, P2 ;  /* 0x000000360000720c */ /* 0x000fda0001706670 */
[----:B------:R-:W-:Y:S05]  /*e2c0*/  @P0 BRA `(.L_x_1238) ;  /* 0x0000069000000947 */ /* 0x000fea0003800000 */
[----:B-1----:R-:W-:Y:S02]  /*e2d0*/  MOV R6, c[0x0][0x27c] ;  /* 0x00009f0000067a02 */ /* 0x002fe40000000f00 */
[----:B------:R-:W-:Y:S02]  /*e2e0*/  SHF.R.S32.HI R4, RZ, 0x1f, R0 ;  /* 0x0000001fff047819 */ /* 0x000fe40000011400 */
[----:B------:R-:W-:Y:S02]  /*e2f0*/  LEA.HI R6, R6, R64, RZ, 0x1d ;  /* 0x0000004006067211 */ /* 0x000fe400078fe8ff */
[----:B------:R-:W-:Y:S02]  /*e300*/  SHF.L.U32 R5, R0, 0x6, RZ ;  /* 0x0000000600057819 */ /* 0x000fe400000006ff */
[----:B------:R-:W-:Y:S02]  /*e310*/  LEA.HI R4, R4, R0, RZ, 0x3 ;  /* 0x0000000004047211 */ /* 0x000fe400078f18ff */
[----:B------:R-:W-:-:S02]  /*e320*/  SHF.R.S32.HI R9, RZ, 0x1f, R6 ;  /* 0x0000001fff097819 */ /* 0x000fc40000011406 */
        /* <DEDUP_REMOVED lines=9> */
[----:B------:R-:W-:Y:S02]  /*e3c0*/  SHF.R.U64 R30, R40, 0x10, R41 ;  /* 0x00000010281e7819 */ /* 0x000fe40000001229 */
[----:B------:R-:W-:Y:S02]  /*e3d0*/  LOP3.LUT R8, R5, R8, R4, 0xf6, !PT ;  /* 0x0000000805087212 */ /* 0x000fe400078ef604 */
[----:B------:R-:W-:Y:S02]  /*e3e0*/  LOP3.LUT R4, R7, R4, RZ, 0x3c, !PT ;  /* 0x0000000407047212 */ /* 0x000fe400078e3cff */
[----:B------:R-:W-:Y:S02]  /*e3f0*/  LOP3.LUT R0, R0, 0x7fffe000, RZ, 0xc0, !PT ;  /* 0x7fffe00000007812 */ /* 0x000fe400078ec0ff */
[----:B------:R-:W-:Y:S02]  /*e400*/  SHF.L.U32 R36, R8, 0x1, RZ ;  /* 0x0000000108247819 */ /* 0x000fe400000006ff */
[----:B------:R-:W-:-:S02]  /*e410*/  IADD3 R0, R4, R0, R5 ;  /* 0x0000000004007210 */ /* 0x000fc40007ffe005 */
[----:B------:R-:W-:Y:S01]  /*e420*/  SHF.R.U32.HI R15, RZ, 0x10, R45 ;  /* 0x00000010ff0f7819 */ /* 0x000fe2000001162d */
[----:B------:R-:W1:Y:S01]  /*e430*/  LDS.128 R4, [R36+0x8080] ;  /* 0x0080800024047984 */ /* 0x000e620000000c00 */
[----:B------:R-:W-:Y:S02]  /*e440*/  SHF.L.U32 R33, R0, 0x1, RZ ;  /* 0x0000000100217819 */ /* 0x000fe400000006ff */
[----:B------:R-:W-:Y:S02]  /*e450*/  SHF.R.U32.HI R0, RZ, 0x10, R41 ;  /* 0x00000010ff007819 */ /* 0x000fe40000011629 */
[----:B------:R-:W-:Y:S01]  /*e460*/  SHF.R.U64 R44, R44, 0x10, R45 ;  /* 0x000000102c2c7819 */ /* 0x000fe2000000122d */
[----:B------:R-:W2:Y:S01]  /*e470*/  LDS.128 R8, [R33+0x8080] ;  /* 0x0080800021087984 */ /* 0x000ea20000000c00 */
[----:B------:R-:W-:Y:S01]  /*e480*/  HADD2.F32 R45, -RZ, R15.H0_H0 ;  /* 0x2000000fff2d7230 */ /* 0x000fe20000004100 */
[----:B------:R-:W-:Y:S01]  /*e490*/  SHF.R.U32.HI R16, RZ, 0x10, R43 ;  /* 0x00000010ff107819 */ /* 0x000fe2000001162b */
[----:B------:R-:W-:Y:S01]  /*e4a0*/  HADD2.F32 R18, -RZ, R0.H0_H0 ;  /* 0x20000000ff127230 */ /* 0x000fe20000004100 */
[----:B------:R-:W-:Y:S01]  /*e4b0*/  SHF.R.U32.HI R17, RZ, 0x10, R47 ;  /* 0x00000010ff117819 */ /* 0x000fe2000001162f */
[----:B------:R-:W-:Y:S01]  /*e4c0*/  HADD2.F32 R0, -RZ, R67.H0_H0 ;  /* 0x20000043ff007230 */ /* 0x000fe20000004100 */
[----:B------:R-:W-:Y:S01]  /*e4d0*/  SHF.R.U64 R35, R42, 0x10, R43 ;  /* 0x000000102a237819 */ /* 0x000fe2000000122b */
[----:B------:R-:W-:Y:S01]  /*e4e0*/  HADD2.F32 R15, -RZ, R16.H0_H0 ;  /* 0x20000010ff0f7230 */ /* 0x000fe20000004100 */
[----:B------:R-:W-:Y:S01]  /*e4f0*/  SHF.R.U64 R40, R46, 0x10, R47 ;  /* 0x000000102e287819 */ /* 0x000fe2000000122f */
[----:B------:R-:W-:-:S02]  /*e500*/  HADD2.F32 R43, -RZ, R17.H0_H0 ;  /* 0x20000011ff2b7230 */ /* 0x000fc40000004100 */
[----:B------:R-:W-:Y:S02]  /*e510*/  HADD2.F32 R42, -RZ, R44.H0_H0 ;  /* 0x2000002cff2a7230 */ /* 0x000fe40000004100 */
[--C-:B-1----:R-:W-:Y:S02]  /*e520*/  HADD2.F32 R24, -RZ, R4.reuse.H0_H0 ;  /* 0x20000004ff187230 */ /* 0x102fe40000004100 */
[----:B------:R-:W-:Y:S02]  /*e530*/  HADD2.F32 R26, -RZ, R4.H1_H1 ;  /* 0x30000004ff1a7230 */ /* 0x000fe40000004100 */
[----:B------:R-:W-:Y:S02]  /*e540*/  HADD2.F32 R20, -RZ, R5.H0_H0 ;  /* 0x20000005ff147230 */ /* 0x000fe40000004100 */
[----:B------:R-:W-:Y:S02]  /*e550*/  HADD2.F32 R4, -RZ, R55.H0_H0 ;  /* 0x20000037ff047230 */ /* 0x000fe40000004100 */
[----:B------:R-:W-:-:S02]  /*e560*/  HADD2.F32 R22, -RZ, R7.H0_H0 ;  /* 0x20000007ff167230 */ /* 0x000fc40000004100 */
[----:B------:R-:W-:Y:S02]  /*e570*/  HADD2.F32 R21, -RZ, R7.H1_H1 ;  /* 0x30000007ff157230 */ /* 0x000fe40000004100 */
[--C-:B------:R-:W-:Y:S02]  /*e580*/  HADD2.F32 R23, -RZ, R6.reuse.H0_H0 ;  /* 0x20000006ff177230 */ /* 0x100fe40000004100 */
[----:B------:R-:W-:Y:S02]  /*e590*/  HADD2.F32 R25, -RZ, R6.H1_H1 ;  /* 0x30000006ff197230 */ /* 0x000fe40000004100 */
[--C-:B--2---:R-:W-:Y:S02]  /*e5a0*/  HADD2.F32 R7, -RZ, R9.reuse.H0_H0 ;  /* 0x20000009ff077230 */ /* 0x104fe40000004100 */
[----:B------:R-:W-:Y:S02]  /*e5b0*/  HADD2.F32 R6, -RZ, R9.H1_H1 ;  /* 0x30000009ff067230 */ /* 0x000fe40000004100 */
[--C-:B------:R-:W-:Y:S01]  /*e5c0*/  HADD2.F32 R12, -RZ, R10.reuse.H0_H0 ;  /* 0x2000000aff0c7230 */ /* 0x100fe20000004100 */
[----:B------:R-:W-:Y:S01]  /*e5d0*/  FMUL.FTZ R34, R7, R4 ;  /* 0x0000000407227220 */ /* 0x000fe20000410000 */
[----:B------:R-:W-:Y:S01]  /*e5e0*/  HADD2.F32 R13, -RZ, R10.H1_H1 ;  /* 0x3000000aff0d7230 */ /* 0x000fe20000004100 */
[----:B------:R-:W-:Y:S01]  /*e5f0*/  FMUL.FTZ R31, R6, R18 ;  /* 0x00000012061f7220 */ /* 0x000fe20000410000 */
[----:B------:R-:W-:-:S02]  /*e600*/  HADD2.F32 R9, -RZ, R8.H0_H0 ;  /* 0x20000008ff097230 */ /* 0x000fc40000004100 */
[----:B------:R-:W-:Y:S01]  /*e610*/  HADD2.F32 R14, -RZ, R8.H1_H1 ;  /* 0x30000008ff0e7230 */ /* 0x000fe20000004100 */
[----:B------:R-:W-:Y:S01]  /*e620*/  FMUL.FTZ R8, R20, R4 ;  /* 0x0000000414087220 */ /* 0x000fe20000410000 */
[----:B------:R-:W-:Y:S01]  /*e630*/  HADD2.F32 R10, -RZ, R55.H1_H1 ;  /* 0x30000037ff0a7230 */ /* 0x000fe20000004100 */
[----:B------:R-:W-:Y:S01]  /*e640*/  FMUL.FTZ R4, R22, R0 ;  /* 0x0000000016047220 */ /* 0x000fe20000410000 */
[----:B------:R-:W-:Y:S02]  /*e650*/  HADD2.F32 R19, -RZ, R5.H1_H1 ;  /* 0x30000005ff137230 */ /* 0x000fe40000004100 */
[----:B------:R-:W-:Y:S01]  /*e660*/  HADD2.F32 R5, -RZ, R11.H0_H0 ;  /* 0x2000000bff057230 */ /* 0x000fe20000004100 */
[----:B------:R-:W-:Y:S01]  /*e670*/  FFMA.FTZ R41, R7, R10, R8 ;  /* 0x0000000a07297223 */ /* 0x000fe20000010008 */
[----:B------:R-:W-:Y:S01]  /*e680*/  HADD2.F32 R8, -RZ, R67.H1_H1 ;  /* 0x30000043ff087230 */ /* 0x000fe20000004100 */
[----:B------:R-:W-:Y:S01]  /*e690*/  FMUL.FTZ R7, R19, R18 ;  /* 0x0000001213077220 */ /* 0x000fe20000410000 */
[----:B------:R-:W-:Y:S01]  /*e6a0*/  HADD2.F32 R11, -RZ, R11.H1_H1 ;  /* 0x3000000bff0b7230 */ /* 0x000fe20000004100 */
[C---:B------:R-:W-:Y:S01]  /*e6b0*/  FMUL.FTZ R27, R5.reuse, R0 ;  /* 0x00000000051b7220 */ /* 0x040fe20000410000 */
[----:B------:R-:W-:Y:S01]  /*e6c0*/  HADD2.F32 R0, -RZ, R109.H0_H0 ;  /* 0x2000006dff007230 */ /* 0x000fe20000004100 */
[----:B------:R-:W-:Y:S01]  /*e6d0*/  FFMA.FTZ R32, R5, R8, R4 ;  /* 0x0000000805207223 */ /* 0x000fe20000010004 */
[--C-:B------:R-:W-:Y:S01]  /*e6e0*/  HADD2.F32 R4, -RZ, R108.reuse.H0_H0 ;  /* 0x2000006cff047230 */ /* 0x100fe20000004100 */
[----:B------:R-:W-:Y:S01]  /*e6f0*/  FFMA.FTZ R37, R6, R45, R7 ;  /* 0x0000002d06257223 */ /* 0x000fe20000010007 */
[----:B------:R-:W-:Y:S01]  /*e700*/  HADD2.F32 R7, -RZ, R108.H1_H1 ;  /* 0x3000006cff077230 */ /* 0x000fe20000004100 */
[----:B------:R-:W-:-:S02]  /*e710*/  FMUL.FTZ R5, R21, R15 ;  /* 0x0000000f15057220 */ /* 0x000fc40000410000 */
[-C--:B------:R-:W-:Y:S02]  /*e720*/  FMUL.FTZ R6, R24, R4.reuse ;  /* 0x0000000418067220 */ /* 0x080fe40000410000 */
[C---:B------:R-:W-:Y:S01]  /*e730*/  FMUL.FTZ R16, R9.reuse, R4 ;  /* 0x0000000409107220 */ /* 0x040fe20000410000 */
[----:B------:R-:W-:Y:S01]  /*e740*/  HADD2.F32 R4, -RZ, R109.H1_H1 ;  /* 0x3000006dff047230 */ /* 0x000fe20000004100 */
[----:B------:R-:W-:Y:S01]  /*e750*/  FFMA.FTZ R28, R9, R7, R6 ;  /* 0x00000007091c7223 */ /* 0x000fe20000010006 */
[----:B------:R-:W-:Y:S01]  /*e760*/  HADD2.F32 R6, -RZ, R30.H0_H0 ;  /* 0x2000001eff067230 */ /* 0x000fe20000004100 */
[C---:B------:R-:W-:Y:S01]  /*e770*/  FMUL.FTZ R17, R11.reuse, R15 ;  /* 0x0000000f0b117220 */ /* 0x040fe20000410000 */
[----:B------:R-:W-:Y:S01]  /*e780*/  HADD2.F32 R9, -RZ, R35.H0_H0 ;  /* 0x20000023ff097230 */ /* 0x000fe20000004100 */
[----:B------:R-:W-:Y:S01]  /*e790*/  FFMA.FTZ R29, R11, R43, R5 ;  /* 0x0000002b0b1d7223 */ /* 0x000fe20000010005 */
[----:B------:R-:W-:Y:S01]  /*e7a0*/  HADD2.F32 R35, -RZ, R40.H0_H0 ;  /* 0x20000028ff237230 */ /* 0x000fe20000004100 */
[----:B------:R-:W-:-:S02]  /*e7b0*/  FMUL.FTZ R5, R23, R0 ;  /* 0x0000000017057220 */ /* 0x000fc40000410000 */
[----:B------:R-:W-:Y:S02]  /*e7c0*/  FMUL.FTZ R15, R12, R0 ;  /* 0x000000000c0f7220 */ /* 0x000fe40000410000 */
[----:B------:R-:W-:Y:S02]  /*e7d0*/  FMUL.FTZ R0, R26, R6 ;  /* 0x000000061a007220 */ /* 0x000fe40000410000 */
[----:B------:R-:W-:Y:S02]  /*e7e0*/  FFMA.FTZ R30, R12, R4, R5 ;  /* 0x000000040c1e7223 */ /* 0x000fe40000010005 */
[C---:B------:R-:W-:Y:S02]  /*e7f0*/  FMUL.FTZ R6, R14.reuse, R6 ;  /* 0x000000060e067220 */ /* 0x040fe40000410000 */
[----:B------:R-:W-:Y:S02]  /*e800*/  FMUL.FTZ R5, R25, R9 ;  /* 0x0000000919057220 */ /* 0x000fe40000410000 */
[----:B------:R-:W-:-:S02]  /*e810*/  FFMA.FTZ R14, R14, R42, R0 ;  /* 0x0000002a0e0e7223 */ /* 0x000fc40000010000 */
[C---:B------:R-:W-:Y:S02]  /*e820*/  FMUL.FTZ R0, R13.reuse, R9 ;  /* 0x000000090d007220 */ /* 0x040fe40000410000 */
[----:B------:R-:W-:Y:S01]  /*e830*/  FFMA.FTZ R18, R13, R35, R5 ;  /* 0x000000230d127223 */ /* 0x000fe20000010005 */
[----:B------:R-:W-:Y:S01]  /*e840*/  F2FP.PACK_AB R5, R37, R41 ;  /* 0x000000292505723e */ /* 0x000fe200000000ff */
[----:B------:R-:W-:Y:S02]  /*e850*/  FFMA.FTZ R12, R20, R10, -R34 ;  /* 0x0000000a140c7223 */ /* 0x000fe40000010822 */
[----:B------:R-:W-:Y:S02]  /*e860*/  FFMA.FTZ R8, R22, R8, -R27 ;  /* 0x0000000816087223 */ /* 0x000fe4000001081b */
[----:B------:R-:W-:Y:S02]  /*e870*/  FFMA.FTZ R11, R21, R43, -R17 ;  /* 0x0000002b150b7223 */ /* 0x000fe40000010811 */
[----:B------:R-:W-:-:S02]  /*e880*/  FFMA.FTZ R9, R19, R45, -R31 ;  /* 0x0000002d13097223 */ /* 0x000fc4000001081f */
[----:B------:R-:W-:Y:S01]  /*e890*/  FFMA.FTZ R13, R24, R7, -R16 ;  /* 0x00000007180d7223 */ /* 0x000fe20000010810 */
[----:B------:R-:W-:Y:S01]  /*e8a0*/  F2FP.PACK_AB R11, R11, R8 ;  /* 0x000000080b0b723e */ /* 0x000fe200000000ff */
[----:B------:R-:W-:Y:S01]  /*e8b0*/  FFMA.FTZ R10, R23, R4, -R15 ;  /* 0x00000004170a7223 */ /* 0x000fe2000001080f */
[----:B------:R-:W-:Y:S01]  /*e8c0*/  F2FP.PACK_AB R9, R9, R12 ;  /* 0x0000000c0909723e */ /* 0x000fe200000000ff */
[----:B------:R-:W-:Y:S01]  /*e8d0*/  FFMA.FTZ R6, R26, R42, -R6 ;  /* 0x0000002a1a067223 */ /* 0x000fe20000010806 */
[----:B------:R-:W-:Y:S01]  /*e8e0*/  F2FP.PACK_AB R7, R29, R32 ;  /* 0x000000201d07723e */ /* 0x000fe200000000ff */
[----:B------:R-:W-:Y:S01]  /*e8f0*/  FFMA.FTZ R0, R25, R35, -R0 ;  /* 0x0000002319007223 */ /* 0x000fe20000010800 */
[----:B------:R-:W-:Y:S02]  /*e900*/  F2FP.PACK_AB R4, R14, R28 ;  /* 0x0000001c0e04723e */ /* 0x000fe400000000ff */
[----:B------:R-:W-:Y:S02]  /*e910*/  F2FP.PACK_AB R8, R6, R13 ;  /* 0x0000000d0608723e */ /* 0x000fe400000000ff */
[----:B------:R-:W-:-:S02]  /*e920*/  F2FP.PACK_AB R10, R0, R10 ;  /* 0x0000000a000a723e */ /* 0x000fc400000000ff */
[----:B------:R-:W-:-:S03]  /*e930*/  F2FP.PACK_AB R6, R18, R30 ;  /* 0x0000001e1206723e */ /* 0x000fc600000000ff */
[----:B------:R1:W-:Y:S04]  /*e940*/  STS.128 [R36+0x8080], R8 ;  /* 0x0080800824007388 */ /* 0x0003e80000000c00 */
[----:B------:R1:W-:Y:S02]  /*e950*/  STS.128 [R33+0x8080], R4 ;  /* 0x0080800421007388 */ /* 0x0003e40000000c00 */
.L_x_1238:
[----:B------:R-:W-:Y:S05]  /*e960*/  BSYNC B0 ;  /* 0x0000000000007941 */ /* 0x000fea0003800000 */
.L_x_1237:
        /* <DEDUP_REMOVED lines=28> */
[----:B------:R-:W-:Y:S02]  /*eb30*/  SHF.L.U32 R33, R0, 0x1, RZ ;  /* 0x0000000100217819 */ /* 0x000fe400000006ff */
        /* <DEDUP_REMOVED lines=10> */
[----:B------:R-:W-:Y:S01]  /*ebe0*/  SHF.R.U64 R41, R58, 0x10, R59 ;  /* 0x000000103a297819 */ /* 0x000fe2000000123b */
[----:B------:R-:W-:-:S02]  /*ebf0*/  HADD2.F32 R40, -RZ, R40.H0_H0 ;  /* 0x20000028ff287230 */ /* 0x000fc40000004100 */
[--C-:B-1----:R-:W-:Y:S02]  /*ec00*/  HADD2.F32 R24, -RZ, R4.reuse.H0_H0 ;  /* 0x20000004ff187230 */ /* 0x102fe40000004100 */
[----:B------:R-:W-:Y:S02]  /*ec10*/  HADD2.F32 R26, -RZ, R4.H1_H1 ;  /* 0x30000004ff1a7230 */ /* 0x000fe40000004100 */
[----:B------:R-:W-:Y:S02]  /*ec20*/  HADD2.F32 R20, -RZ, R5.H0_H0 ;  /* 0x20000005ff147230 */ /* 0x000fe40000004100 */
[----:B------:R-:W-:Y:S02]  /*ec30*/  HADD2.F32 R4, -RZ, R110.H0_H0 ;  /* 0x2000006eff047230 */ /* 0x000fe40000004100 */
[--C-:B------:R-:W-:Y:S02]  /*ec40*/  HADD2.F32 R22, -RZ, R7.reuse.H0_H0 ;  /* 0x20000007ff167230 */ /* 0x100fe40000004100 */
[----:B------:R-:W-:-:S02]  /*ec50*/  HADD2.F32 R21, -RZ, R7.H1_H1 ;  /* 0x30000007ff157230 */ /* 0x000fc40000004100 */
        /* <DEDUP_REMOVED lines=62> */
.L_x_1240:
[----:B------:R-:W-:Y:S05]  /*f040*/  BSYNC B0 ;  /* 0x0000000000007941 */ /* 0x000fea0003800000 */
.L_x_1239:
[----:B------:R-:W-:Y:S01]  /*f050*/  IADD3 R0, R65, 0x30, RZ ;  /* 0x0000003041007810 */ /* 0x000fe20007ffe0ff */
[----:B------:R-:W-:Y:S03]  /*f060*/  BSSY B0, `(.L_x_1241) ;  /* 0x000006c000007945 */ /* 0x000fe60003800000 */
[----:B------:R-:W-:-:S13]  /*f070*/  ISETP.GE.OR P0, PT, R0, R54, P2 ;  /* 0x000000360000720c */ /* 0x000fda0001706670 */
[----:B------:R-:W-:Y:S05]  /*f080*/  @P0 BRA `(.L_x_1242) ;  /* 0x0000069000000947 */ /* 0x000fea0003800000 */
[----:B-1----:R-:W-:Y:S02]  /*f090*/  SHF.R.S32.HI R4, RZ, 0x1f, R0 ;  /* 0x0000001fff047819 */ /* 0x002fe40000011400 */
[----:B------:R-:W-:Y:S02]  /*f0a0*/  MOV R9, c[0x0][0x27c] ;  /* 0x00009f0000097a02 */ /* 0x000fe40000000f00 */
[----:B------:R-:W-:Y:S02]  /*f0b0*/  SHF.L.U32 R5, R0, 0x6, RZ ;  /* 0x0000000600057819 */ /* 0x000fe400000006ff */
[----:B------:R-:W-:Y:S02]  /*f0c0*/  LEA.HI R4, R4, R0, RZ, 0x3 ;  /* 0x0000000004047211 */ /* 0x000fe400078f18ff */
[----:B------:R-:W-:Y:S02]  /*f0d0*/  LEA.HI R9, R9, R64, RZ, 0x1d ;  /* 0x0000004009097211 */ /* 0x000fe400078fe8ff */
[----:B------:R-:W-:Y:S01]  /*f0e0*/  LOP3.LUT R0, R5, 0x1c0, RZ, 0xc0, !PT ;  /* 0x000001c005007812 */ /* 0x000fe200078ec0ff */
[----:B------:R-:W-:Y:S01]  /*f0f0*/  IMAD.SHL.U32 R5, R4, 0x40, RZ ;  /* 0x0000004004057824 */ /* 0x000fe200078e00ff */
[----:B------:R-:W-:-:S02]  /*f100*/  SHF.R.S32.HI R10, RZ, 0x1f, R9 ;  /* 0x0000001fff0a7819 */ /* 0x000fc40000011409 */
[----:B------:R-:W-:Y:S02]  /*f110*/  SHF.L.U32 R7, R9, 0x3, RZ ;  /* 0x0000000309077819 */ /* 0x000fe400000006ff */
[----:B------:R-:W-:Y:S02]  /*f120*/  LOP3.LUT R6, R5, 0xfffffe00, RZ, 0xc0, !PT ;  /* 0xfffffe0005067812 */ /* 0x000fe400078ec0ff */
[----:B------:R-:W-:Y:S02]  /*f130*/  LEA.HI R5, R10, R9, RZ, 0x3 ;  /* 0x000000090a057211 */ /* 0x000fe400078f18ff */
[C---:B------:R-:W-:Y:S02]  /*f140*/  LOP3.LUT R8, R0.reuse, 0x38, R38, 0xf8, !PT ;  /* 0x0000003800087812 */ /* 0x040fe400078ef826 */
[----:B------:R-:W-:Y:S02]  /*f150*/  SHF.R.U32.HI R4, RZ, 0x3, R0 ;  /* 0x00000003ff047819 */ /* 0x000fe40000011600 */
[----:B------:R-:W-:Y:S01]  /*f160*/  LOP3.LUT R7, R0, 0x38, R7, 0xf8, !PT ;  /* 0x0000003800077812 */ /* 0x000fe200078ef807 */
[----:B------:R-:W-:Y:S01]  /*f170*/  IMAD.SHL.U32 R0, R5, 0x400, RZ ;  /* 0x0000040005007824 */ /* 0x000fe200078e00ff */
[----:B------:R-:W-:-:S02]  /*f180*/  LOP3.LUT R8, R6, R8, R4, 0xf6, !PT ;  /* 0x0000000806087212 */ /* 0x000fc400078ef604 */
[----:B------:R-:W-:Y:S02]  /*f190*/  LOP3.LUT R4, R7, R4, RZ, 0x3c, !PT ;  /* 0x0000000407047212 */ /* 0x000fe400078e3cff */
[----:B------:R-:W-:Y:S02]  /*f1a0*/  LOP3.LUT R0, R0, 0x7fffe000, RZ, 0xc0, !PT ;  /* 0x7fffe00000007812 */ /* 0x000fe400078ec0ff */
[----:B------:R-:W-:Y:S02]  /*f1b0*/  SHF.L.U32 R36, R8, 0x1, RZ ;  /* 0x0000000108247819 */ /* 0x000fe400000006ff */
[----:B------:R-:W-:Y:S02]  /*f1c0*/  IADD3 R0, R4, R0, R6 ;  /* 0x0000000004007210 */ /* 0x000fe40007ffe006 */
[----:B------:R-:W-:Y:S01]  /*f1d0*/  SHF.R.U32.HI R15, RZ, 0x10, R73 ;  /* 0x00000010ff0f7819 */ /* 0x000fe20000011649 */
[----:B------:R-:W1:Y:S01]  /*f1e0*/  LDS.128 R4, [R36+0x8080] ;  /* 0x0080800024047984 */ /* 0x000e620000000c00 */
[----:B------:R-:W-:-:S02]  /*f1f0*/  SHF.L.U32 R33, R0, 0x1, RZ ;  /* 0x0000000100217819 */ /* 0x000fc400000006ff */
[----:B------:R-:W-:Y:S01]  /*f200*/  SHF.R.U32.HI R0, RZ, 0x10, R69 ;  /* 0x00000010ff007819 */ /* 0x000fe20000011645 */
[----:B------:R-:W-:Y:S01]  /*f210*/  HADD2.F32 R44, -RZ, R15.H0_H0 ;  /* 0x2000000fff2c7230 */ /* 0x000fe20000004100 */
[----:B------:R-:W-:Y:S01]  /*f220*/  SHF.R.U32.HI R16, RZ, 0x10, R71 ;  /* 0x00000010ff107819 */ /* 0x000fe20000011647 */
[----:B------:R-:W2:Y:S01]  /*f230*/  LDS.128 R8, [R33+0x8080] ;  /* 0x0080800021087984 */ /* 0x000ea20000000c00 */
[----:B------:R-:W-:Y:S01]  /*f240*/  SHF.R.U32.HI R17, RZ, 0x10, R75 ;  /* 0x00000010ff117819 */ /* 0x000fe2000001164b */
[----:B------:R-:W-:Y:S01]  /*f250*/  HADD2.F32 R18, -RZ, R0.H0_H0 ;  /* 0x20000000ff127230 */ /* 0x000fe20000004100 */
        /* <DEDUP_REMOVED lines=28> */
[--C-:B------:R-:W-:Y:S01]  /*f420*/  HADD2.F32 R5, -RZ, R11.reuse.H0_H0 ;  /* 0x2000000bff057230 */ /* 0x100fe20000004100 */
        /* <DEDUP_REMOVED lines=47> */
.L_x_1242:
[----:B------:R-:W-:Y:S05]  /*f720*/  BSYNC B0 ;  /* 0x0000000000007941 */ /* 0x000fea0003800000 */
.L_x_1241:
        /* <DEDUP_REMOVED lines=109> */
.L_x_1244:
[----:B------:R-:W-:Y:S05]  /*fe00*/  BSYNC B0 ;  /* 0x0000000000007941 */ /* 0x000fea0003800000 */
.L_x_1243:
        /* <DEDUP_REMOVED lines=109> */
.L_x_1246:
[----:B------:R-:W-:Y:S05]  /*104e0*/  BSYNC B0 ;  /* 0x0000000000007941 */ /* 0x000fea0003800000 */
.L_x_1245:
        /* <DEDUP_REMOVED lines=109> */
.L_x_1248:
[----:B------:R-:W-:Y:S05]  /*10bc0*/  BSYNC B0 ;  /* 0x0000000000007941 */ /* 0x000fea0003800000 */
.L_x_1247:
[----:B-1----:R-:W-:-:S04]  /*10bd0*/  IADD3 R4, R65, 0x70, RZ ;  /* 0x0000007041047810 */ /* 0x002fc80007ffe0ff */
[----:B------:R-:W-:-:S13]  /*10be0*/  ISETP.GE.OR P0, PT, R4, R54, P2 ;  /* 0x000000360400720c */ /* 0x000fda0001706670 */
[----:B------:R-:W-:Y:S05]  /*10bf0*/  @P0 BRA `(.L_x_1224) ;  /* 0x0000069000000947 */ /* 0x000fea0003800000 */
[----:B------:R-:W-:Y:S01]  /*10c00*/  SHF.R.S32.HI R5, RZ, 0x1f, R4 ;  /* 0x0000001fff057819 */ /* 0x000fe20000011404 */
[----:B------:R-:W-:Y:S01]  /*10c10*/  HADD2.F32 R13, -RZ, R133.H0_H0 ;  /* 0x20000085ff0d7230 */ /* 0x000fe20000004100 */
[----:B------:R-:W-:Y:S02]  /*10c20*/  SHF.L.U32 R0, R4, 0x6, RZ ;  /* 0x0000000604007819 */ /* 0x000fe400000006ff */
[----:B------:R-:W-:Y:S02]  /*10c30*/  MOV R9, c[0x0][0x27c] ;  /* 0x00009f0000097a02 */ /* 0x000fe40000000f00 */
        /* <DEDUP_REMOVED lines=31> */
[----:B------:R-:W-:-:S02]  /*10e30*/  SHF.R.U64 R35, R94, 0x10, R95 ;  /* 0x000000105e237819 */ /* 0x000fc4000000125f */
[----:B------:R-:W-:Y:S01]  /*10e40*/  SHF.R.U64 R39, R106, 0x10, R107 ;  /* 0x000000106a277819 */ /* 0x000fe2000000126b */
[----:B------:R-:W-:-:S04]  /*10e50*/  HADD2.F32 R38, -RZ, R38.H0_H0 ;  /* 0x20000026ff267230 */ /* 0x000fc80000004100 */
[----:B------:R-:W-:Y:S02]  /*10e60*/  HADD2.F32 R39, -RZ, R39.H0_H0 ;  /* 0x20000027ff277230 */ /* 0x000fe40000004100 */
[----:B-1----:R-:W-:Y:S02]  /*10e70*/  HADD2.F32 R20, -RZ, R7.H0_H0 ;  /* 0x20000007ff147230 */ /* 0x002fe40000004100 */
[--C-:B------:R-:W-:Y:S02]  /*10e80*/  HADD2.F32 R22, -RZ, R5.reuse.H0_H0 ;  /* 0x20000005ff167230 */ /* 0x100fe40000004100 */
[----:B------:R-:W-:Y:S02]  /*10e90*/  HADD2.F32 R21, -RZ, R5.H1_H1 ;  /* 0x30000005ff157230 */ /* 0x000fe40000004100 */
[--C-:B------:R-:W-:Y:S02]  /*10ea0*/  HADD2.F32 R23, -RZ, R6.reuse.H0_H0 ;  /* 0x20000006ff177230 */ /* 0x100fe40000004100 */
[----:B------:R-:W-:-:S02]  /*10eb0*/  HADD2.F32 R25, -RZ, R6.H1_H1 ;  /* 0x30000006ff197230 */ /* 0x000fc40000004100 */
[--C-:B--2---:R-:W-:Y:S02]  /*10ec0*/  HADD2.F32 R6, -RZ, R11.reuse.H0_H0 ;  /* 0x2000000bff067230 */ /* 0x104fe40000004100 */
[----:B------:R-:W-:Y:S02]  /*10ed0*/  HADD2.F32 R5, -RZ, R11.H1_H1 ;  /* 0x3000000bff057230 */ /* 0x000fe40000004100 */
[----:B------:R-:W-:Y:S01]  /*10ee0*/  HADD2.F32 R19, -RZ, R7.H1_H1 ;  /* 0x30000007ff137230 */ /* 0x000fe20000004100 */
[----:B------:R-:W-:Y:S01]  /*10ef0*/  FMUL.FTZ R34, R6, R0 ;  /* 0x0000000006227220 */ /* 0x000fe20000410000 */
[--C-:B------:R-:W-:Y:S01]  /*10f00*/  HADD2.F32 R24, -RZ, R4.reuse.H0_H0 ;  /* 0x20000004ff187230 */ /* 0x100fe20000004100 */
[----:B------:R-:W-:Y:S01]  /*10f10*/  FMUL.FTZ R31, R5, R16 ;  /* 0x00000010051f7220 */ /* 0x000fe20000410000 */
[----:B------:R-:W-:Y:S02]  /*10f20*/  HADD2.F32 R26, -RZ, R4.H1_H1 ;  /* 0x30000004ff1a7230 */ /* 0x000fe40000004100 */
[----:B------:R-:W-:-:S02]  /*10f30*/  HADD2.F32 R11, -RZ, R8.H0_H0 ;  /* 0x20000008ff0b7230 */ /* 0x000fc40000004100 */
[----:B------:R-:W-:Y:S01]  /*10f40*/  HADD2.F32 R15, -RZ, R8.H1_H1 ;  /* 0x30000008ff0f7230 */ /* 0x000fe20000004100 */
[----:B------:R-:W-:Y:S01]  /*10f50*/  FMUL.FTZ R8, R20, R0 ;  /* 0x0000000014087220 */ /* 0x000fe20000410000 */
[----:B------:R-:W-:Y:S01]  /*10f60*/  HADD2.F32 R7, -RZ, R9.H0_H0 ;  /* 0x20000009ff077230 */ /* 0x000fe20000004100 */
[----:B------:R-:W-:Y:S01]  /*10f70*/  FMUL.FTZ R0, R19, R16 ;  /* 0x0000001013007220 */ /* 0x000fe20000410000 */
[----:B------:R-:W-:Y:S01]  /*10f80*/  HADD2.F32 R4, -RZ, R132.H1_H1 ;  /* 0x30000084ff047230 */ /* 0x000fe20000004100 */
[----:B------:R-:W-:Y:S01]  /*10f90*/  FFMA.FTZ R40, R6, R13, R8 ;  /* 0x0000000d06287223 */ /* 0x000fe20000010008 */
[--C-:B------:R-:W-:Y:S01]  /*10fa0*/  HADD2.F32 R12, -RZ, R10.reuse.H0_H0 ;  /* 0x2000000aff0c7230 */ /* 0x100fe20000004100 */
[----:B------:R-:W-:Y:S01]  /*10fb0*/  FFMA.FTZ R37, R5, R42, R0 ;  /* 0x0000002a05257223 */ /* 0x000fe20000010000 */
[----:B------:R-:W-:Y:S01]  /*10fc0*/  HADD2.F32 R14, -RZ, R10.H1_H1 ;  /* 0x3000000aff0e7230 */ /* 0x000fe20000004100 */
[-C--:B------:R-:W-:Y:S01]  /*10fd0*/  FMUL.FTZ R6, R22, R4.reuse ;  /* 0x0000000416067220 */ /* 0x080fe20000410000 */
[----:B------:R-:W-:Y:S01]  /*10fe0*/  HADD2.F32 R10, -RZ, R133.H1_H1 ;  /* 0x30000085ff0a7230 */ /* 0x000fe20000004100 */
[----:B------:R-:W-:Y:S01]  /*10ff0*/  FMUL.FTZ R27, R7, R4 ;  /* 0x00000004071b7220 */ /* 0x000fe20000410000 */
[--C-:B------:R-:W-:Y:S01]  /*11000*/  HADD2.F32 R4, -RZ, R134.reuse.H0_H0 ;  /* 0x20000086ff047230 */ /* 0x100fe20000004100 */
[----:B------:R-:W-:Y:S01]  /*11010*/  FMUL.FTZ R5, R21, R18 ;  /* 0x0000001215057220 */ /* 0x000fe20000410000 */
[----:B------:R-:W-:Y:S01]  /*11020*/  HADD2.F32 R9, -RZ, R9.H1_H1 ;  /* 0x30000009ff097230 */ /* 0x000fe20000004100 */
[----:B------:R-:W-:Y:S01]  /*11030*/  FFMA.FTZ R32, R7, R10, R6 ;  /* 0x0000000a07207223 */ /* 0x000fe20000010006 */
[----:B------:R-:W-:Y:S01]  /*11040*/  HADD2.F32 R7, -RZ, R135.H0_H0 ;  /* 0x20000087ff077230 */ /* 0x000fe20000004100 */
[-C--:B------:R-:W-:Y:S01]  /*11050*/  FMUL.FTZ R6, R24, R4.reuse ;  /* 0x0000000418067220 */ /* 0x080fe20000410000 */
[----:B------:R-:W-:Y:S01]  /*11060*/  HADD2.F32 R0, -RZ, R134.H1_H1 ;  /* 0x30000086ff007230 */ /* 0x000fe20000004100 */
[----:B------:R-:W-:Y:S01]  /*11070*/  FFMA.FTZ R30, R9, R41, R5 ;  /* 0x00000029091e7223 */ /* 0x000fe20000010005 */
[----:B------:R-:W-:Y:S01]  /*11080*/  HADD2.F32 R8, -RZ, R35.H0_H0 ;  /* 0x20000023ff087230 */ /* 0x000fe20000004100 */
[C---:B------:R-:W-:Y:S01]  /*11090*/  FFMA.FTZ R28, R11.reuse, R7, R6 ;  /* 0x000000070b1c7223 */ /* 0x040fe20000010006 */
[----:B------:R-:W-:Y:S01]  /*110a0*/  HADD2.F32 R6, -RZ, R29.H0_H0 ;  /* 0x2000001dff067230 */ /* 0x000fe20000004100 */
[----:B------:R-:W-:Y:S01]  /*110b0*/  FMUL.FTZ R17, R11, R4 ;  /* 0x000000040b117220 */ /* 0x000fe20000410000 */
[----:B------:R-:W-:Y:S01]  /*110c0*/  HADD2.F32 R4, -RZ, R135.H1_H1 ;  /* 0x30000087ff047230 */ /* 0x000fe20000004100 */
[----:B------:R-:W-:-:S02]  /*110d0*/  FMUL.FTZ R5, R23, R0 ;  /* 0x0000000017057220 */ /* 0x000fc40000410000 */
[----:B------:R-:W-:Y:S02]  /*110e0*/  FMUL.FTZ R16, R12, R0 ;  /* 0x000000000c107220 */ /* 0x000fe40000410000 */
[-C--:B------:R-:W-:Y:S02]  /*110f0*/  FMUL.FTZ R0, R26, R6.reuse ;  /* 0x000000061a007220 */ /* 0x080fe40000410000 */
[C---:B------:R-:W-:Y:S02]  /*11100*/  FMUL.FTZ R6, R15.reuse, R6 ;  /* 0x000000060f067220 */ /* 0x040fe40000410000 */
[----:B------:R-:W-:Y:S02]  /*11110*/  FFMA.FTZ R15, R15, R38, R0 ;  /* 0x000000260f0f7223 */ /* 0x000fe40000010000 */
[----:B------:R-:W-:Y:S02]  /*11120*/  FMUL.FTZ R18, R9, R18 ;  /* 0x0000001209127220 */ /* 0x000fe40000410000 */
[----:B------:R-:W-:-:S02]  /*11130*/  FFMA.FTZ R29, R12, R4, R5 ;  /* 0x000000040c1d7223 */ /* 0x000fc40000010005 */
[-C--:B------:R-:W-:Y:S02]  /*11140*/  FMUL.FTZ R0, R14, R8.reuse ;  /* 0x000000080e007220 */ /* 0x080fe40000410000 */
[----:B------:R-:W-:Y:S02]  /*11150*/  FMUL.FTZ R5, R25, R8 ;  /* 0x0000000819057220 */ /* 0x000fe40000410000 */
        /* <DEDUP_REMOVED lines=11> */
[----:B------:R-:W-:-:S02]  /*11210*/  FFMA.FTZ R0, R25, R39, -R0 ;  /* 0x0000002719007223 */ /* 0x000fc40000010800 */
[----:B------:R-:W-:Y:S01]  /*11220*/  FFMA.FTZ R14, R14, R39, R5 ;  /* 0x000000270e0e7223 */ /* 0x000fe20000010005 */
[----:B------:R-:W-:Y:S02]  /*11230*/  F2FP.PACK_AB R8, R6, R13 ;  /* 0x0000000d0608723e */ /* 0x000fe400000000ff */
[----:B------:R-:W-:Y:S02]  /*11240*/  F2FP.PACK_AB R10, R0, R10 ;  /* 0x0000000a000a723e */ /* 0x000fe400000000ff */
[----:B------:R-:W-:Y:S02]  /*11250*/  F2FP.PACK_AB R5, R30, R32 ;  /* 0x000000201e05723e */ /* 0x000fe400000000ff */
[----:B------:R-:W-:Y:S01]  /*11260*/  F2FP.PACK_AB R6, R14, R29 ;  /* 0x0000001d0e06723e */ /* 0x000fe200000000ff */
[----:B------:R1:W-:Y:S04]  /*11270*/  STS.128 [R36+0x8080], R8 ;  /* 0x0080800824007388 */ /* 0x0003e80000000c00 */
[----:B------:R1:W-:Y:S02]  /*11280*/  STS.128 [R33+0x8080], R4 ;  /* 0x0080800421007388 */ /* 0x0003e40000000c00 */
.L_x_1224:
[----:B------:R-:W-:Y:S05]  /*11290*/  BSYNC B2 ;  /* 0x0000000000027941 */ /* 0x000fea0003800000 */
.L_x_1178:
[----:B-1----:R-:W-:Y:S01]  /*112a0*/  SHF.R.S32.HI R7, RZ, 0x4, R140 ;  /* 0x00000004ff077819 */ /* 0x002fe2000001148c */
[----:B------:R-:W-:Y:S01]  /*112b0*/  IMAD.SHL.U32 R6, R64, 0x40, RZ ;  /* 0x0000004040067824 */ /* 0x000fe200078e00ff */
[----:B------:R-:W-:-:S04]  /*112c0*/  DEPBAR.LE SB0, 0x0 ;  /* 0x000080000000791a */ /* 0x000fc80000000000 */
[----:B------:R-:W-:Y:S01]  /*112d0*/  LEA.HI R0, R140, R7, RZ, 0x1 ;  /* 0x000000078c007211 */ /* 0x000fe200078f08ff */
[----:B------:R-:W-:Y:S01]  /*112e0*/  IMAD.SHL.U32 R4, R138, 0x40, RZ ;  /* 0x000000408a047824 */ /* 0x000fe200078e00ff */
[----:B------:R-:W-:Y:S01]  /*112f0*/  LOP3.LUT P0, RZ, R64, 0x2, RZ, 0xc0, !PT ;  /* 0x0000000240ff7812 */ /* 0x000fe2000780c0ff */
[----:B------:R-:W-:Y:S01]  /*11300*/  IMAD.SHL.U32 R5, R139, 0x40, RZ ;  /* 0x000000408b057824 */ /* 0x000fe200078e00ff */
[----:B------:R-:W-:Y:S01]  /*11310*/  LOP3.LUT R0, R0, 0xfffffffe, RZ, 0xc0, !PT ;  /* 0xfffffffe00007812 */ /* 0x000fe200078ec0ff */
[----:B------:R-:W-:Y:S01]  /*11320*/  IMAD.SHL.U32 R8, R65, 0x8, RZ ;  /* 0x0000000841087824 */ /* 0x000fe200078e00ff */
[----:B------:R-:W-:Y:S01]  /*11330*/  LOP3.LUT R4, R4, 0x1c0, RZ, 0xc0, !PT ;  /* 0x000001c004047812 */ /* 0x000fe200078ec0ff */
[----:B------:R-:W-:Y:S01]  /*11340*/  IMAD.MOV.U32 R24, RZ, RZ, R158 ;  /* 0x000000ffff187224 */ /* 0x000fe200078e009e */
[----:B------:R-:W-:Y:S01]  /*11350*/  LOP3.LUT R119, R5, 0xfffffe00, RZ, 0xc0, !PT ;  /* 0xfffffe0005777812 */ /* 0x000fe200078ec0ff */
[----:B------:R-:W-:Y:S01]  /*11360*/  IMAD.IADD R7, R7, 0x1, -R0 ;  /* 0x0000000107077824 */ /* 0x000fe200078e0a00 */
[----:B------:R-:W-:Y:S01]  /*11370*/  LOP3.LUT R0, R6, 0x1c0, RZ, 0xc0, !PT ;  /* 0x000001c006007812 */ /* 0x000fe200078ec0ff */
[----:B------:R-:W-:Y:S01]  /*11380*/  IMAD.MOV.U32 R25, RZ, RZ, R159 ;  /* 0x000000ffff197224 */ /* 0x000fe200078e009f */
[----:B------:R-:W-:Y:S01]  /*11390*/  ULDC.64 UR4, c[0x0][0x208] ;  /* 0x0000820000047ab9 */ /* 0x000fe20000000a00 */
[----:B------:R-:W-:Y:S01]  /*113a0*/  IMAD.SHL.U32 R6, R7, 0x8, RZ ;  /* 0x0000000807067824 */ /* 0x000fe200078e00ff */
[----:B------:R-:W-:Y:S01]  /*113b0*/  LOP3.LUT R5, R0, 0x8, R8, 0xf8, !PT ;  /* 0x0000000800057812 */ /* 0x000fe200078ef808 */
[----:B------:R-:W-:Y:S01]  /*113c0*/  IMAD.MOV.U32 R24, RZ, RZ, R154 ;  /* 0x000000ffff187224 */ /* 0x000fe200078e009a */
[----:B------:R-:W-:Y:S01]  /*113d0*/  SHF.R.U32.HI R0, RZ, 0x3, R0 ;  /* 0x00000003ff007819 */ /* 0x000fe20000011600 */
[----:B------:R-:W-:Y:S01]  /*113e0*/  USHF.L.U32 UR9, UR4, 0x5, URZ ;  /* 0x0000000504097899 */ /* 0x000fe2000800063f */
[----:B------:R-:W-:Y:S01]  /*113f0*/  LOP3.LUT R8, R4, 0x8, R6, 0xf8, !PT ;  /* 0x0000000804087812 */ /* 0x000fe200078ef806 */
[----:B------:R-:W-:Y:S01]  /*11400*/  UMOV UR6, 0x5 ;  /* 0x0000000500067882 */ /* 0x000fe20000000000 */
[----:B------:R-:W-:Y:S01]  /*11410*/  SHF.R.U32.HI R6, RZ, 0x3, R4 ;  /* 0x00000003ff067819 */ /* 0x000fe20000011604 */
[----:B------:R-:W-:Y:S01]  /*11420*/  IMAD R4, R142, 0x400, R119 ;  /* 0x000004008e047824 */ /* 0x000fe200078e0277 */
[----:B------:R-:W-:Y:S01]  /*11430*/  LOP3.LUT R0, R5, R0, RZ, 0x3c, !PT ;  /* 0x0000000005007212 */ /* 0x000fe200078e3cff */
[----:B------:R-:W-:Y:S01]  /*11440*/  USHF.L.U64.HI UR8, UR4, UR6, UR5 ;  /* 0x0000000604087299 */ /* 0x000fe20008010205 */
[----:B------:R-:W-:Y:S01]  /*11450*/  LOP3.LUT R118, R8, R6, RZ, 0x3c, !PT ;  /* 0x0000000608767212 */ /* 0x000fe200078e3cff */
[----:B------:R-:W-:Y:S04]  /*11460*/  STL.64 [R1+0x58], R24 ;  /* 0x0000581801007387 */ /* 0x000fe80000100a00 */
[----:B------:R-:W-:Y:S01]  /*11470*/  BAR.SYNC.DEFER_BLOCKING 0x0 ;  /* 0x0000000000007b1d */ /* 0x000fe20000010000 */
[----:B------:R-:W-:Y:S01]  /*11480*/  IMAD R0, R7, 0x200, R0 ;  /* 0x0000020007007824 */ /* 0x000fe200078e0200 */
[C---:B------:R-:W-:Y:S01]  /*11490*/  LOP3.LUT P5, RZ, R161.reuse, 0x40, RZ, 0xc0, !PT ;  /* 0x00000040a1ff7812 */ /* 0x040fe200078ac0ff */
[----:B------:R-:W-:Y:S01]  /*114a0*/  IMAD.IADD R4, R118, 0x1, R4 ;  /* 0x0000000176047824 */ /* 0x000fe200078e0204 */
[----:B------:R-:W-:Y:S01]  /*114b0*/  LOP3.LUT P4, RZ, R161, 0x80, RZ, 0xc0, !PT ;  /* 0x00000080a1ff7812 */ /* 0x000fe2000788c0ff */
[----:B------:R-:W-:Y:S01]  /*114c0*/  IMAD.SHL.U32 R220, R0, 0x2, RZ ;  /* 0x0000000200dc7824 */ /* 0x000fe200078e00ff */
[C---:B------:R-:W-:Y:S01]  /*114d0*/  ISETP.LT.OR P2, PT, R117.reuse, 0x1, P5 ;  /* 0x000000017500780c */ /* 0x040fe20002f41670 */
[----:B------:R-:W-:Y:S01]  /*114e0*/  IMAD.SHL.U32 R227, R4, 0x2, RZ ;  /* 0x0000000204e37824 */ /* 0x000fe200078e00ff */
[----:B------:R-:W-:Y:S01]  /*114f0*/  ISETP.LT.OR P3, PT, R117, 0x11, P4 ;  /* 0x000000117500780c */ /* 0x000fe20002761670 */
[----:B------:R-:W-:Y:S01]  /*11500*/  IMAD.SHL.U32 R239, R239, 0x2, RZ ;  /* 0x00000002efef7824 */ /* 0x000fe200078e00ff */
[C---:B------:R-:W-:Y:S01]  /*11510*/  IADD3 R0, R220.reuse, 0x5080, RZ ;  /* 0x00005080dc007810 */ /* 0x040fe20007ffe0ff */
[--C-:B------:R-:W-:Y:S01]  /*11520*/  IMAD R229, R3, 0x2, R227.reuse ;  /* 0x0000000203e57824 */ /* 0x100fe200078e02e3 */
[----:B------:R-:W-:Y:S01]  /*11530*/  IADD3 R231, R220, 0x50a0, RZ ;  /* 0x000050a0dce77810 */ /* 0x000fe20007ffe0ff */
[----:B------:R-:W-:Y:S01]  /*11540*/  IMAD R228, R2, 0x2, R227 ;  /* 0x0000000202e47824 */ /* 0x000fe200078e02e3 */
[----:B------:R-:W-:Y:S01]  /*11550*/  @P0 IADD3 R231, R0, -0x20, RZ ;  /* 0xffffffe000e70810 */ /* 0x000fe20007ffe0ff */
[----:B------:R-:W-:-:S02]  /*11560*/  IMAD R0, R136, c[0x0][0x208], RZ ;  /* 0x0000820088007a24 */ /* 0x000fc400078e02ff */
[----:B------:R-:W-:Y:S01]  /*11570*/  IMAD R230, R2, 0x2, R229 ;  /* 0x0000000202e67824 */ /* 0x000fe200078e02e5 */
[----:B------:R-:W-:Y:S01]  /*11580*/  IADD3 R237, R231, 0x800, RZ ;  /* 0x00000800e7ed7810 */ /* 0x000fe20007ffe0ff */
[----:B------:R-:W-:Y:S01]  /*11590*/  IMAD R0, R125, c[0x0][0x20c], R0 ;  /* 0x000083007d007a24 */ /* 0x000fe200078e0200 */
[----:B------:R-:W-:Y:S01]  /*115a0*/  IADD3 R236, R231, 0x1000, RZ ;  /* 0x00001000e7ec7810 */ /* 0x000fe20007ffe0ff */
[----:B------:R-:W-:Y:S01]  /*115b0*/  IMAD R232, R3, 0x2, R228 ;  /* 0x0000000203e87824 */ /* 0x000fe200078e02e4 */
[C---:B------:R-:W-:Y:S01]  /*115c0*/  IADD3 R235, R231.reuse, 0x1800, RZ ;  /* 0x00001800e7eb7810 */ /* 0x040fe20007ffe0ff */
[----:B------:R-:W-:Y:S01]  /*115d0*/  LDSM.16.M88.4 R4, [R220+0x5080] ;  /* 0x00508000dc04783b */ /* 0x000fe20000000200 */
[C---:B------:R-:W-:Y:S02]  /*115e0*/  IADD3 R234, R231.reuse, 0x2000, RZ ;  /* 0x00002000e7ea7810 */ /* 0x040fe40007ffe0ff */
[----:B------:R-:W-:Y:S01]  /*115f0*/  IADD3 R233, R231, 0x2800, RZ ;  /* 0x00002800e7e97810 */ /* 0x000fe20007ffe0ff */
[----:B---3--:R-:W1:Y:S04]  /*11600*/  LDSM.16.M88.4 R12, [R227+0x8080] ;  /* 0x00808000e30c783b */ /* 0x008e680000000200 */
[----:B------:R-:W2:Y:S04]  /*11610*/  LDSM.16.M88.4 R8, [R227+0xa080] ;  /* 0x00a08000e308783b */ /* 0x000ea80000000200 */
[----:B------:R-:W3:Y:S04]  /*11620*/  LDSM.16.M88.4 R16, [R220+0x5880] ;  /* 0x00588000dc10783b */ /* 0x000ee80000000200 */
[----:B------:R-:W4:Y:S04]  /*11630*/  LDSM.16.M88.4 R20, [R220+0x6080] ;  /* 0x00608000dc14783b */ /* 0x000f280000000200 */
[----:B------:R-:W-:Y:S04]  /*11640*/  LDSM.16.M88.4 R44, [R231+0x1000] ;  /* 0x00100000e72c783b */ /* 0x000fe80000000200 */
[----:B------:R-:W-:Y:S04]  /*11650*/  LDSM.16.M88.4 R36, [R231+0x800] ;  /* 0x00080000e724783b */ /* 0x000fe80000000200 */
[----:B------:R-:W-:Y:S01]  /*11660*/  LDSM.16.M88.4 R40, [R231] ;  /* 0x00000000e728783b */ /* 0x000fe20000000200 */
[-C--:B-1----:R-:W-:Y:S08]  /*11670*/  HMMA.16816.F32 R104, R12, R6.reuse, RZ ;  /* 0x000000060c68723c */ /* 0x082ff000000018ff */
[----:B--2---:R-:W-:Y:S07]  /*11680*/  HMMA.16816.F32 R60, R8, R6, RZ ;  /* 0x00000006083c723c */ /* 0x004fee00000018ff */
[----:B------:R-:W-:Y:S01]  /*11690*/  IMAD.WIDE.U32 R6, R125, c[0x0][0x208], RZ ;  /* 0x000082007d067a25 */ /* 0x000fe200078e00ff */
[----:B------:R-:W-:Y:S03]  /*116a0*/  HMMA.16816.F32 R92, R12, R4, RZ ;  /* 0x000000040c5c723c */ /* 0x000fe600000018ff */
[----:B------:R-:W-:-:S02]  /*116b0*/  IMAD.IADD R0, R7, 0x1, R0 ;  /* 0x0000000107007824 */ /* 0x000fc400078e0200 */
[----:B------:R-:W-:-:S03]  /*116c0*/  IMAD.WIDE.U32 R6, R6, 0x30, R24 ;  /* 0x0000003006067825 */ /* 0x000fc600078e0018 */
[----:B------:R-:W-:Y:S01]  /*116d0*/  HMMA.16816.F32 R52, R8, R4, RZ ;  /* 0x000000040834723c */ /* 0x000fe200000018ff */
[----:B------:R-:W-:-:S04]  /*116e0*/  IMAD R0, R0, 0x30, RZ ;  /* 0x0000003000007824 */ /* 0x000fc800078e02ff */
[----:B------:R-:W-:Y:S02]  /*116f0*/  IMAD.IADD R0, R7, 0x1, R0 ;  /* 0x0000000107007824 */ /* 0x000fe400078e0200 */
[C---:B------:R-:W-:Y:S01]  /*11700*/  LEA R4, P0, R6.reuse, c[0x0][0x1f8], 0x1 ;  /* 0x00007e0006047a11 */ /* 0x040fe200078008ff */
[----:B------:R-:W-:Y:S01]  /*11710*/  IMAD.U32 R7, RZ, RZ, UR9 ;  /* 0x00000009ff077e24 */ /* 0x000fe2000f8e00ff */
[----:B---3--:R-:W-:Y:S02]  /*11720*/  HMMA.16816.F32 R88, R12, R16, RZ ;  /* 0x000000100c58723c */ /* 0x008fe400000018ff */
[----:B------:R-:W-:Y:S01]  /*11730*/  LEA.HI.X R5, R6, c[0x0][0x1fc], R0, 0x1, P0 ;  /* 0x00007f0006057a11 */ /* 0x000fe200000f0c00 */
[----:B------:R-:W-:Y:S01]  /*11740*/  IMAD.MOV.U32 R0, RZ, RZ, 0x40 ;  /* 0x00000040ff007424 */ /* 0x000fe200078e00ff */
[----:B------:R-:W-:-:S04]  /*11750*/  IADD3 R24, P1, P0, R7, 0x80, R4 ;  /* 0x0000008007187810 */ /* 0x000fc8000783e004 */
[C---:B------:R-:W-:Y:S01]  /*11760*/  HMMA.16816.F32 R32, R8.reuse, R16, RZ ;  /* 0x000000100820723c */ /* 0x040fe200000018ff */
[----:B------:R-:W-:Y:S02]  /*11770*/  IADD3.X R25, RZ, UR8, R5, P1, P0 ;  /* 0x00000008ff197c10 */ /* 0x000fe40008fe0405 */
[----:B------:R-:W-:Y:S02]  /*11780*/  IADD3 R6, P0, R4, UR9, RZ ;  /* 0x0000000904067c10 */ /* 0x000fe4000ff1e0ff */
[----:B------:R-:W-:Y:S02]  /*11790*/  ISETP.LT.OR P1, PT, R117, 0x1, P4 ;  /* 0x000000017500780c */ /* 0x000fe40002721670 */
[----:B------:R-:W-:Y:S01]  /*117a0*/  IADD3.X R7, R5, UR8, RZ, P0, !PT ;  /* 0x0000000805077c10 */ /* 0x000fe200087fe4ff */
[----:B------:R-:W-:Y:S01]  /*117b0*/  HMMA.16816.F32 R56, R8, R18, RZ ;  /* 0x000000120838723c */ /* 0x000fe200000018ff */
[----:B------:R-:W-:-:S07]  /*117c0*/  ISETP.LT.OR P0, PT, R117, 0x11, P5 ;  /* 0x000000117500780c */ /* 0x000fce0002f01670 */
[----:B------:R-:W-:Y:S01]  /*117d0*/  HMMA.16816.F32 R100, R12, R18, RZ ;  /* 0x000000120c64723c */ /* 0x000fe200000018ff */
[----:B------:R-:W1:Y:S07]  /*117e0*/  LDSM.16.M88.4 R16, [R229+0xa080] ;  /* 0x00a08000e510783b */ /* 0x000e6e0000000200 */
[-C--:B----4-:R-:W-:Y:S08]  /*117f0*/  HMMA.16816.F32 R28, R8, R20.reuse, RZ ;  /* 0x00000014081c723c */ /* 0x090ff000000018ff */
[----:B------:R-:W-:Y:S08]  /*11800*/  HMMA.16816.F32 R80, R12, R20, RZ ;  /* 0x000000140c50723c */ /* 0x000ff000000018ff */
[-C--:B------:R-:W-:Y:S08]  /*11810*/  HMMA.16816.F32 R48, R8, R22.reuse, RZ ;  /* 0x000000160830723c */ /* 0x080ff000000018ff */
[----:B------:R-:W-:Y:S01]  /*11820*/  HMMA.16816.F32 R96, R12, R22, RZ ;  /* 0x000000160c60723c */ /* 0x000fe200000018ff */
[----:B------:R-:W2:Y:S04]  /*11830*/  LDSM.16.M88.4 R20, [R229+0x8080] ;  /* 0x00808000e514783b */ /* 0x000ea80000000200 */
[----:B------:R-:W-:Y:S01]  /*11840*/  @!PT LDS RZ, [RZ] ;  /* 0x00000000fffff984 */ /* 0x000fe20000000800 */
[----:B------:R-:W-:Y:S01]  /*11850*/  @!PT LDS RZ, [RZ] ;  /* 0x00000000fffff984 */ /* 0x000fe20000000800 */
[----:B------:R-:W-:Y:S01]  /*11860*/  @!PT LDS RZ, [RZ] ;  /* 0x00000000fffff984 */ /* 0x000fe20000000800 */
[----:B------:R3:W-:Y:S01]  /*11870*/  LDGSTS.E.BYPASS.LTC128B.128 [R239+0x2080], [R4.64], !P2 ;  /* 0x0208000004ef7fae */ /* 0x0007e2000d101d4e */
[----:B------:R-:W-:-:S03]  /*11880*/  LOP3.LUT P2, RZ, R64, 0x4, RZ, 0xc0, !PT ;  /* 0x0000000440ff7812 */ /* 0x000fc6000784c0ff */
[----:B------:R3:W-:Y:S01]  /*11890*/  LDGSTS.E.BYPASS.LTC128B.128 [R239+0x3880], [R4.64+0x80], !P1 ;  /* 0x0388008004ef7fae */ /* 0x0007e2000c901d4e */
[----:B------:R-:W-:Y:S01]  /*118a0*/  ISETP.LT.OR P1, PT, R117, 0x21, P5 ;  /* 0x000000217500780c */ /* 0x000fe20002f21670 */
[C---:B-1----:R-:W-:Y:S01]  /*118b0*/  HMMA.16816.F32 R84, R16.reuse, R44, R28 ;  /* 0x0000002c1054723c */ /* 0x042fe2000000181c */
[----:B------:R-:W-:Y:S01]  /*118c0*/  SEL R0, R0, 0xffffffc0, !P2 ;  /* 0xffffffc000007807 */ /* 0x000fe20005000000 */
[----:B------:R1:W-:Y:S04]  /*118d0*/  LDGSTS.E.BYPASS.LTC128B.128 [R239+0x2880], [R6.64], !P0 ;  /* 0x0288000006ef7fae */ /* 0x0003e8000c101d4e */
[----:B------:R-:W-:Y:S01]  /*118e0*/  IMAD.IADD R226, R220, 0x1, R0 ;  /* 0x00000001dce27824 */ /* 0x000fe200078e0200 */
[----:B------:R4:W-:Y:S01]  /*118f0*/  LDGSTS.E.BYPASS.LTC128B.128 [R239+0x4080], [R24.64], !P3 ;  /* 0x0408000018ef7fae */ /* 0x0009e2000d901d4e */
[----:B------:R-:W-:Y:S01]  /*11900*/  HMMA.16816.F32 R108, R16, R36, R32 ;  /* 0x00000024106c723c */ /* 0x000fe20000001820 */
[----:B------:R-:W-:-:S07]  /*11910*/  IMAD.IADD R225, R0, 0x1, R231 ;  /* 0x0000000100e17824 */ /* 0x000fce00078e02e7 */
[C---:B------:R-:W-:Y:S08]  /*11920*/  HMMA.16816.F32 R76, R16.reuse, R42, R60 ;  /* 0x0000002a104c723c */ /* 0x040ff0000000183c */
[----:B------:R-:W-:Y:S01]  /*11930*/  HMMA.16816.F32 R112, R16, R40, R52 ;  /* 0x000000281070723c */ /* 0x000fe20000001834 */
[----:B---3--:R-:W-:-:S04]  /*11940*/  IADD3 R4, P0, R6, UR9, RZ ;  /* 0x0000000906047c10 */ /* 0x008fc8000ff1e0ff */
[----:B------:R-:W-:Y:S02]  /*11950*/  IADD3.X R5, R7, UR8, RZ, P0, !PT ;  /* 0x0000000807057c10 */ /* 0x000fe400087fe4ff */
[----:B------:R-:W-:Y:S01]  /*11960*/  ISETP.LT.OR P0, PT, R117, 0x21, P4 ;  /* 0x000000217500780c */ /* 0x000fe20002701670 */
[C---:B------:R-:W-:Y:S02]  /*11970*/  HMMA.16816.F32 R72, R16.reuse, R38, R56 ;  /* 0x000000261048723c */ /* 0x040fe40000001838 */
[----:B------:R1:W-:Y:S06]  /*11980*/  LDGSTS.E.BYPASS.LTC128B.128 [R239+0x3080], [R4.64], !P1 ;  /* 0x0308000004ef7fae */ /* 0x0003ec000c901d4e */
[----:B------:R-:W-:Y:S04]  /*11990*/  HMMA.16816.F32 R68, R16, R46, R48 ;  /* 0x0000002e1044723c */ /* 0x000fe80000001830 */
[----:B------:R1:W-:Y:S01]  /*119a0*/  LDGSTS.E.BYPASS.LTC128B.128 [R239+0x4880], [R4.64+0x80], !P0 ;  /* 0x0488008004ef7fae */ /* 0x0003e2000c101d4e */
[----:B------:R-:W-:-:S03]  /*119b0*/  ISETP.GT.AND P0, PT, R125, UR7, PT ;  /* 0x000000077d007c0c */ /* 0x000fc6000bf04270 */
[----:B------:R-:W-:Y:S01]  /*119c0*/  LDSM.16.M88.4 R8, [R228+0xa080] ;  /* 0x00a08000e408783b */ /* 0x000fe20000000200 */
[C---:B--2---:R-:W-:Y:S03]  /*119d0*/  HMMA.16816.F32 R64, R20.reuse, R40, R92 ;  /* 0x000000281440723c */ /* 0x044fe6000000185c */
[----:B------:R-:W2:Y:S04]  /*119e0*/  LDSM.16.M88.4 R28, [R226+0x5080] ;  /* 0x00508000e21c783b */ /* 0x000ea80000000200 */
[----:B----4-:R-:W3:Y:S01]  /*119f0*/  LDSM.16.M88.4 R24, [R226+0x5880] ;  /* 0x00588000e218783b */ /* 0x010ee20000000200 */
[C---:B------:R-:W-:Y:S03]  /*11a00*/  HMMA.16816.F32 R52, R20.reuse, R36, R88 ;  /* 0x000000241434723c */ /* 0x040fe60000001858 */
[----:B------:R-:W4:Y:S04]  /*11a10*/  LDSM.16.M88.4 R32, [R226+0x6080] ;  /* 0x00608000e220783b */ /* 0x000f280000000200 */
[----:B------:R-:W3:Y:S01]  /*11a20*/  LDSM.16.M88.4 R12, [R228+0x8080] ;  /* 0x00808000e40c783b */ /* 0x000ee20000000200 */
[C---:B------:R-:W-:Y:S03]  /*11a30*/  HMMA.16816.F32 R48, R20.reuse, R44, R80 ;  /* 0x0000002c1430723c */ /* 0x040fe60000001850 */
[----:B------:R-:W-:Y:S04]  /*11a40*/  LDSM.16.M88.4 R60, [R225+0x800] ;  /* 0x00080000e13c783b */ /* 0x000fe80000000200 */
[----:B-1----:R-:W-:Y:S01]  /*11a50*/  LDSM.16.M88.4 R4, [R230+0xa080] ;  /* 0x00a08000e604783b */ /* 0x002fe20000000200 */
[C---:B------:R-:W-:Y:S03]  /*11a60*/  HMMA.16816.F32 R40, R20.reuse, R42, R104 ;  /* 0x0000002a1428723c */ /* 0x040fe60000001868 */
[----:B------:R-:W-:Y:S04]  /*11a70*/  LDSM.16.M88.4 R56, [R225+0x1000] ;  /* 0x00100000e138783b */ /* 0x000fe80000000200 */
[----:B------:R-:W0:Y:S01]  /*11a80*/  LDGDEPBAR ;  /* 0x00000000000079af */ /* 0x000e220000000000 */
[C---:B------:R-:W-:Y:S03]  /*11a90*/  HMMA.16816.F32 R16, R20.reuse, R38, R100 ;  /* 0x000000261410723c */ /* 0x040fe60000001864 */
[----:B------:R-:W1:Y:S05]  /*11aa0*/  LDSM.16.M88.4 R36, [R225] ;  /* 0x00000000e124783b */ /* 0x000e6a0000000200 */
[----:B------:R-:W-:Y:S01]  /*11ab0*/  HMMA.16816.F32 R44, R20, R46, R96 ;  /* 0x0000002e142c723c */ /* 0x000fe20000001860 */
[----:B------:R-:W1:Y:S07]  /*11ac0*/  LDSM.16.M88.4 R20, [R230+0x8080] ;  /* 0x00808000e614783b */ /* 0x000e6e0000000200 */
[C---:B--2---:R-:W-:Y:S08]  /*11ad0*/  HMMA.16816.F32 R80, R8.reuse, R30, R76 ;  /* 0x0000001e0850723c */ /* 0x044ff0000000184c */
[C---:B------:R-:W-:Y:S08]  /*11ae0*/  HMMA.16816.F32 R88, R8.reuse, R28, R112 ;  /* 0x0000001c0858723c */ /* 0x040ff00000001870 */
[C---:B---3--:R-:W-:Y:S08]  /*11af0*/  HMMA.16816.F32 R92, R8.reuse, R24, R108 ;  /* 0x00000018085c723c */ /* 0x048ff0000000186c */
[C---:B----4-:R-:W-:Y:S08]  /*11b00*/  HMMA.16816.F32 R84, R8.reuse, R32, R84 ;  /* 0x000000200854723c */ /* 0x050ff00000001854 */
[C---:B------:R-:W-:Y:S08]  /*11b10*/  HMMA.16816.F32 R72, R8.reuse, R26, R72 ;  /* 0x0000001a0848723c */ /* 0x040ff00000001848 */
[----:B------:R-:W-:Y:S08]  /*11b20*/  HMMA.16816.F32 R76, R8, R34, R68 ;  /* 0x00000022084c723c */ /* 0x000ff00000001844 */
[C---:B------:R-:W-:Y:S08]  /*11b30*/  HMMA.16816.F32 R8, R12.reuse, R28, R64 ;  /* 0x0000001c0c08723c */ /* 0x040ff00000001840 */
[C---:B------:R-:W-:Y:S01]  /*11b40*/  HMMA.16816.F32 R68, R12.reuse, R30, R40 ;  /* 0x0000001e0c44723c */ /* 0x040fe20000001828 */
[----:B------:R-:W-:Y:S07]  /*11b50*/  LDSM.16.M88.4 R28, [R220+0x6880] ;  /* 0x00688000dc1c783b */ /* 0x000fee0000000200 */
[C---:B------:R-:W-:Y:S01]  /*11b60*/  HMMA.16816.F32 R112, R12.reuse, R26, R16 ;  /* 0x0000001a0c70723c */ /* 0x040fe20000001810 */
[----:B------:R-:W2:Y:S07]  /*11b70*/  LDSM.16.M88.4 R16, [R227+0xe080] ;  /* 0x00e08000e310783b */ /* 0x000eae0000000200 */
[C---:B------:R-:W-:Y:S01]  /*11b80*/  HMMA.16816.F32 R104, R12.reuse, R24, R52 ;  /* 0x000000180c68723c */ /* 0x040fe20000001834 */
[----:B------:R-:W3:Y:S04]  /*11b90*/  LDSM.16.M88.4 R24, [R220+0x7080] ;  /* 0x00708000dc18783b */ /* 0x000ee80000000200 */
[----:B------:R-:W-:Y:S03]  /*11ba0*/  LDSM.16.M88.4 R52, [R231+0x1800] ;  /* 0x00180000e734783b */ /* 0x000fe60000000200 */
[C---:B------:R-:W-:Y:S01]  /*11bb0*/  HMMA.16816.F32 R108, R12.reuse, R32, R48 ;  /* 0x000000200c6c723c */ /* 0x040fe20000001830 */
[----:B------:R-:W-:Y:S07]  /*11bc0*/  LDSM.16.M88.4 R48, [R231+0x2000] ;  /* 0x00200000e730783b */ /* 0x000fee0000000200 */
[----:B------:R-:W-:Y:S01]  /*11bd0*/  HMMA.16816.F32 R44, R12, R34, R44 ;  /* 0x000000220c2c723c */ /* 0x000fe2000000182c */
[----:B------:R-:W4:Y:S07]  /*11be0*/  LDSM.16.M88.4 R12, [R220+0x7880] ;  /* 0x00788000dc0c783b */ /* 0x000f2e0000000200 */
        /* <DEDUP_REMOVED lines=8> */
[----:B------:R-:W1:Y:S07]  /*11c70*/  LDSM.16.M88.4 R4, [R229+0xe080] ;  /* 0x00e08000e504783b */ /* 0x000e6e0000000200 */
        /* <DEDUP_REMOVED lines=36> */
[----:B------:R-:W4:Y:S07]  /*11ec0*/  LDSM.16.M88.4 R28, [R225+0x1800] ;  /* 0x00180000e11c783b */ /* 0x000f2e0000000200 */
[C---:B------:R-:W-:Y:S01]  /*11ed0*/  HMMA.16816.F32 R60, R20.reuse, R68, R24 ;  /* 0x00000044143c723c */ /* 0x040fe20000001818 */
[----:B------:R-:W2:Y:S07]  /*11ee0*/  LDSM.16.M88.4 R24, [R225+0x2000] ;  /* 0x00200000e118783b */ /* 0x000eae0000000200 */
[----:B------:R-:W-:Y:S01]  /*11ef0*/  HMMA.16816.F32 R56, R20, R70, R80 ;  /* 0x000000461438723c */ /* 0x000fe20000001850 */
[----:B------:R-:W3:Y:S01]  /*11f00*/  LDSM.16.M88.4 R20, [R225+0x2800] ;  /* 0x00280000e114783b */ /* 0x000ee20000000200 */
        /* <DEDUP_REMOVED lines=23> */
[C---:B------:R-:W-:Y:S08]  /*12080*/  HMMA.16816.F32 R32, R8.reuse, R20, R16 ;  /* 0x000000140820723c */ /* 0x040ff00000001810 */
        /* <DEDUP_REMOVED lines=11> */
[----:B------:R-:W-:-:S03]  /*12140*/  LEA R4, P0, R6, c[0x0][0x1c8], 0x1 ;  /* 0x0000720006047a11 */ /* 0x000fc600078008ff */
[----:B------:R-:W-:Y:S02]  /*12150*/  IMAD.IADD R0, R7, 0x1, R0 ;  /* 0x0000000107007824 */ /* 0x000fe400078e0200 */
[----:B------:R-:W-:-:S03]  /*12160*/  IMAD.U32 R7, RZ, RZ, UR5 ;  /* 0x00000005ff077e24 */ /* 0x000fc6000f8e00ff */
        /* <DEDUP_REMOVED lines=8> */
[----:B------:R-:W-:Y:S01]  /*121f0*/  IADD3 R8, P0, R6, UR5, RZ ;  /* 0x0000000506087c10 */ /* 0x000fe2000ff1e0ff */
[----:B------:R1:W-:Y:S01]  /*12200*/  LDGSTS.E.BYPASS.LTC128B.128 [R239+0x6880], [R4.64+0x80], !P4 ;  /* 0x0688008004ef7fae */ /* 0x0003e2000e101d4e */
[----:B------:R-:W-:-:S02]  /*12210*/  IADD3.X R11, RZ, UR4, R5, P2, P1 ;  /* 0x00000004ff0b7c10 */ /* 0x000fc400097e2405 */
[----:B------:R-:W-:Y:S01]  /*12220*/  IADD3.X R9, R7, UR4, RZ, P0, !PT ;  /* 0x0000000407097c10 */ /* 0x000fe200087fe4ff */
[----:B------:R1:W-:Y:S04]  /*12230*/  LDGSTS.E.BYPASS.LTC128B.128 [R239+0x5880], [R6.64], !P5 ;  /* 0x0588000006ef7fae */ /* 0x0003e8000e901d4e */
[----:B------:R1:W-:Y:S04]  /*12240*/  LDGSTS.E.BYPASS.LTC128B.128 [R239+0x7080], [R10.64], !P4 ;  /* 0x070800000aef7fae */ /* 0x0003e8000e101d4e */
[----:B------:R1:W-:Y:S04]  /*12250*/  LDGSTS.E.BYPASS.LTC128B.128 [R239+0x6080], [R8.64], !P5 ;  /* 0x0608000008ef7fae */ /* 0x0003e8000e901d4e */
[----:B------:R1:W-:Y:S02]  /*12260*/  LDGSTS.E.BYPASS.LTC128B.128 [R239+0x7880], [R8.64+0x80], !P4 ;  /* 0x0788008008ef7fae */ /* 0x0003e4000e101d4e */
.L_x_1249:
        /* <DEDUP_REMOVED lines=16> */
[C---:B------:R-:W-:Y:S01]  /*12370*/  LOP3.LUT R10, R4.reuse, 0x1ffffffe, RZ, 0xc0, !PT ;  /* 0x1ffffffe040a7812 */ /* 0x040fe200078ec0ff */
[----:B------:R-:W-:Y:S01]  /*12380*/  IMAD.SHL.U32 R9, R4, 0x20, RZ ;  /* 0x0000002004097824 */ /* 0x000fe200078e00ff */
[----:B------:R-:W-:Y:S01]  /*12390*/  ISETP.NE.AND P0, PT, R157, 0x1, PT ;  /* 0x000000019d00780c */ /* 0x000fe20003f05270 */
[----:B------:R-:W-:Y:S01]  /*123a0*/  IMAD R4, R8, 0x10, R6 ;  /* 0x0000001008047824 */ /* 0x000fe200078e0206 */
[----:B------:R-:W-:Y:S01]  /*123b0*/  ISETP.GE.AND P1, PT, R153, 0x1, PT ;  /* 0x000000019900780c */ /* 0x000fe20003f26270 */
[----:B------:R-:W-:Y:S01]  /*123c0*/  IMAD.IADD R5, R5, 0x1, -R10 ;  /* 0x0000000105057824 */ /* 0x000fe200078e0a0a */
[----:B------:R-:W-:-:S05]  /*123d0*/  LOP3.LUT R6, R9, 0xffffffc0, RZ, 0xc0, !PT ;  /* 0xffffffc009067812 */ /* 0x000fca00078ec0ff */
[----:B------:R-:W-:-:S04]  /*123e0*/  IMAD.IADD R4, R6, 0x1, R4 ;  /* 0x0000000106047824 */ /* 0x000fc800078e0204 */
[----:B------:R-:W-:-:S04]  /*123f0*/  IMAD R8, R5, 0x8, R4 ;  /* 0x0000000805087824 */ /* 0x000fc800078e0204 */
[----:B------:R-:W-:Y:S01]  /*12400*/  @P0 IMAD.HI.U32 R4, R8, c[0x0][0x2c8], RZ ;  /* 0x0000b20008040a27 */ /* 0x000fe200078e00ff */
[----:B------:R1:W-:Y:S03]  /*12410*/  STL [R1+0x40], R8 ;  /* 0x0000400801007387 */ /* 0x0003e60000100800 */
[----:B------:R-:W-:Y:S01]  /*12420*/  IMAD.MOV.U32 R9, RZ, RZ, R8 ;  /* 0x000000ffff097224 */ /* 0x000fe200078e0008 */
[----:B------:R-:W-:Y:S02]  /*12430*/  @P0 SHF.R.U32.HI R9, RZ, c[0x0][0x2cc], R4 ;  /* 0x0000b300ff090a19 */ /* 0x000fe40000011604 */
[----:B------:R-:W-:-:S03]  /*12440*/  LOP3.LUT R4, R7, 0x7ffffffc, RZ, 0xc0, !PT ;  /* 0x7ffffffc07047812 */ /* 0x000fc600078ec0ff */
[----:B------:R-:W2:Y:S02]  /*12450*/  SHFL.IDX PT, R6, R9, RZ, 0x1c1f ;  /* 0x001c1fff09067589 */ /* 0x000ea400000e0000 */
[----:B------:R-:W-:Y:S01]  /*12460*/  IMAD.IADD R4, R0, 0x1, -R4 ;  /* 0x0000000100047824 */ /* 0x000fe200078e0a04 */
[----:B------:R-:W-:-:S03]  /*12470*/  IADD3 R0, R148, 0x1, R116 ;  /* 0x0000000194007810 */ /* 0x000fc60007ffe074 */
[----:B-1----:R-:W-:-:S04]  /*12480*/  IMAD.SHL.U32 R8, R4, 0x2, RZ ;  /* 0x0000000204087824 */ /* 0x002fc800078e00ff */
[--C-:B------:R-:W-:Y:S01]  /*12490*/  IMAD.IADD R13, R116, 0x1, -R8.reuse ;  /* 0x00000001740d7824 */ /* 0x100fe200078e0a08 */
[----:B------:R1:W-:Y:S01]  /*124a0*/  STL [R1+0x1c], R8 ;  /* 0x00001c0801007387 */ /* 0x0003e20000100800 */
[----:B------:R-:W-:Y:S02]  /*124b0*/  IADD3 R0, -R149, R0, -R8 ;  /* 0x0000000095007210 */ /* 0x000fe40007ffe908 */
[----:B------:R-:W-:Y:S02]  /*124c0*/  IADD3 R11, -R8, R148, R116 ;  /* 0x00000094080b7210 */ /* 0x000fe40007ffe174 */
[C---:B------:R-:W-:Y:S02]  /*124d0*/  IADD3 R10, R0.reuse, c[0x0][0x328], RZ ;  /* 0x0000ca00000a7a10 */ /* 0x040fe40007ffe0ff */
[----:B------:R-:W-:Y:S01]  /*124e0*/  IADD3 R12, R0, UR11, RZ ;  /* 0x0000000b000c7c10 */ /* 0x000fe2000fffe0ff */
[----:B------:R-:W-:Y:S02]  /*124f0*/  IMAD.IADD R0, R119, 0x1, R118 ;  /* 0x0000000177007824 */ /* 0x000fe400078e0276 */
[----:B--2---:R-:W-:-:S02]  /*12500*/  IMAD.IADD R5, R10, 0x1, R6 ;  /* 0x000000010a057824 */ /* 0x004fc400078e0206 */
        /* <DEDUP_REMOVED lines=14> */
.L_x_1252:
[----:B------:R-:W-:-:S04]  /*125f0*/  MOV R7, c[0x0][0x32c] ;  /* 0x0000cb0000077a02 */ /* 0x000fc80000000f00 */
[----:B------:R-:W-:-:S13]  /*12600*/  ISETP.NE.AND P0, PT, R7, 0x1, PT ;  /* 0x000000010700780c */ /* 0x000fda0003f05270 */
[----:B------:R-:W-:-:S05]  /*12610*/  @P0 IMAD.HI.U32 R7, R6, c[0x0][0x330], RZ ;  /* 0x0000cc0006070a27 */ /* 0x000fca00078e00ff */
[----:B------:R-:W-:Y:S02]  /*12620*/  @P0 SHF.R.U32.HI R6, RZ, c[0x0][0x334], R7 ;  /* 0x0000cd00ff060a19 */ /* 0x000fe40000011607 */
.L_x_1253:
[----:B------:R-:W-:Y:S05]  /*12630*/  BSYNC B0 ;  /* 0x0000000000007941 */ /* 0x000fea0003800000 */
.L_x_1251:
[----:B------:R-:W-:-:S05]  /*12640*/  IMAD R6, R6, c[0x0][0x32c], R13 ;  /* 0x0000cb0006067a24 */ /* 0x000fca00078e020d */
[----:B------:R-:W-:Y:S02]  /*12650*/  IADD3 R7, R6, c[0x0][0x32c], RZ ;  /* 0x0000cb0006077a10 */ /* 0x000fe40007ffe0ff */
[----:B------:R-:W-:Y:S02]  /*12660*/  IMNMX R4, R4, R6, !PT ;  /* 0x0000000604047217 */ /* 0x000fe40007800200 */
[----:B------:R-:W-:Y:S02]  /*12670*/  IMNMX R5, R5, R7, PT ;  /* 0x0000000705057217 */ /* 0x000fe40003800200 */
.L_x_1250:
[----:B-1----:R-:W1:Y:S02]  /*12680*/  SHFL.IDX PT, R8, R9, 0x1, 0x1c1f ;  /* 0x003c1f0009087f89 */ /* 0x002e6400000e0000 */
[----:B-1----:R-:W-:Y:S01]  /*12690*/  IMAD.IADD R7, R10, 0x1, R8 ;  /* 0x000000010a077824 */ /* 0x002fe200078e0208 */
[----:B------:R-:W-:-:S04]  /*126a0*/  IADD3 R6, R12, R8, RZ ;  /* 0x000000080c067210 */ /* 0x000fc80007ffe0ff */
        /* <DEDUP_REMOVED lines=13> */
.L_x_1256:
[----:B------:R-:W-:-:S04]  /*12780*/  MOV R14, c[0x0][0x32c] ;  /* 0x0000cb00000e7a02 */ /* 0x000fc80000000f00 */
[----:B------:R-:W-:-:S13]  /*12790*/  ISETP.NE.AND P0, PT, R14, 0x1, PT ;  /* 0x000000010e00780c */ /* 0x000fda0003f05270 */
[----:B------:R-:W-:-:S05]  /*127a0*/  @P0 IMAD.HI.U32 R14, R8, c[0x0][0x330], RZ ;  /* 0x0000cc00080e0a27 */ /* 0x000fca00078e00ff */
[----:B------:R-:W-:Y:S02]  /*127b0*/  @P0 SHF.R.U32.HI R8, RZ, c[0x0][0x334], R14 ;  /* 0x0000cd00ff080a19 */ /* 0x000fe4000001160e */
.L_x_1257:
[----:B------:R-:W-:Y:S05]  /*127c0*/  BSYNC B0 ;  /* 0x0000000000007941 */ /* 0x000fea0003800000 */
.L_x_1255:
[----:B------:R-:W-:-:S05]  /*127d0*/  IMAD R8, R8, c[0x0][0x32c], R13 ;  /* 0x0000cb0008087a24 */ /* 0x000fca00078e020d */
[----:B------:R-:W-:Y:S02]  /*127e0*/  IADD3 R14, R8, c[0x0][0x32c], RZ ;  /* 0x0000cb00080e7a10 */ /* 0x000fe40007ffe0ff */
[----:B------:R-:W-:Y:S02]  /*127f0*/  IMNMX R6, R6, R8, !PT ;  /* 0x0000000806067217 */ /* 0x000fe40007800200 */
[----:B------:R-:W-:Y:S02]  /*12800*/  IMNMX R7, R7, R14, PT ;  /* 0x0000000e07077217 */ /* 0x000fe40003800200 */
.L_x_1254:
[C---:B------:R-:W-:Y:S01]  /*12810*/  ISETP.GE.AND P0, PT, R116.reuse, 0x2, PT ;  /* 0x000000027400780c */ /* 0x040fe20003f06270 */
[----:B------:R-:W1:Y:S01]  /*12820*/  SHFL.IDX PT, R8, R9, 0x2, 0x1c1f ;  /* 0x005c1f0009087f89 */ /* 0x000e6200000e0000 */
[----:B------:R-:W-:Y:S02]  /*12830*/  ISETP.GE.AND P1, PT, R116, 0x9, PT ;  /* 0x000000097400780c */ /* 0x000fe40003f26270 */
[----:B------:R-:W-:Y:S02]  /*12840*/  P2R R20, PR, RZ, 0x1 ;  /* 0x00000001ff147803 */ /* 0x000fe40000000000 */
[----:B------:R-:W-:-:S02]  /*12850*/  ISETP.GT.AND P0, PT, R4, 0x1, !P0 ;  /* 0x000000010400780c */ /* 0x000fc40004704270 */
[C---:B------:R-:W-:Y:S02]  /*12860*/  ISETP.GE.AND P6, PT, R116.reuse, 0xa, PT ;  /* 0x0000000a7400780c */ /* 0x040fe40003fc6270 */
[----:B------:R-:W-:Y:S02]  /*12870*/  ISETP.LT.OR P0, PT, R5, 0x2, P0 ;  /* 0x000000020500780c */ /* 0x000fe40000701670 */
[----:B------:R-:W-:Y:S02]  /*12880*/  ISETP.GE.AND P5, PT, R116, 0x11, PT ;  /* 0x000000117400780c */ /* 0x000fe40003fa6270 */
[----:B------:R-:W-:Y:S02]  /*12890*/  FSEL R22, R49, -INF , !P0 ;  /* 0xff80000031167808 */ /* 0x000fe40004000000 */
[----:B------:R-:W-:Y:S02]  /*128a0*/  ISETP.GT.AND P0, PT, R4, 0x8, !P1 ;  /* 0x000000080400780c */ /* 0x000fe40004f04270 */
[----:B------:R-:W-:-:S02]  /*128b0*/  ISETP.GE.AND P4, PT, R116, 0x12, PT ;  /* 0x000000127400780c */ /* 0x000fc40003f86270 */
[C---:B------:R-:W-:Y:S02]  /*128c0*/  ISETP.LT.OR P0, PT, R5.reuse, 0x9, P0 ;  /* 0x000000090500780c */ /* 0x040fe40000701670 */
        /* <DEDUP_REMOVED lines=38> */
[----:B------:R-:W-:-:S04]  /*12b30*/  ISETP.GE.AND P0, PT, R116, 0x2a, PT ;  /* 0x0000002a7400780c */ /* 0x000fc80003f06270 */
[----:B------:R-:W-:Y:S02]  /*12b40*/  P2R R14, PR, RZ, 0x1 ;  /* 0x00000001ff0e7803 */ /* 0x000fe40000000000 */
[----:B------:R-:W-:Y:S01]  /*12b50*/  ISETP.GT.AND P0, PT, R4, 0x29, !P0 ;  /* 0x000000290400780c */ /* 0x000fe20004704270 */
[----:B-1----:R-:W-:-:S03]  /*12b60*/  IMAD.IADD R4, R12, 0x1, R8 ;  /* 0x000000010c047824 */ /* 0x002fc600078e0208 */
[----:B------:R-:W-:Y:S01]  /*12b70*/  ISETP.LT.OR P0, PT, R5, 0x2a, P0 ;  /* 0x0000002a0500780c */ /* 0x000fe20000701670 */
[----:B------:R-:W-:-:S03]  /*12b80*/  IMAD.IADD R5, R10, 0x1, R8 ;  /* 0x000000010a057824 */ /* 0x000fc600078e0208 */
[----:B------:R-:W-:Y:S02]  /*12b90*/  FSEL R164, R29, -INF , !P0 ;  /* 0xff8000001da47808 */ /* 0x000fe40004000000 */
[----:B------:R-:W-:Y:S02]  /*12ba0*/  ISETP.GE.AND P0, PT, R153, 0x1, PT ;  /* 0x000000019900780c */ /* 0x000fe40003f06270 */
[----:B------:R-:W-:-:S11]  /*12bb0*/  IMNMX R5, R5, R11, PT ;  /* 0x0000000b05057217 */ /* 0x000fd60003800200 */
        /* <DEDUP_REMOVED lines=12> */
.L_x_1260:
[----:B------:R-:W-:-:S04]  /*12c80*/  MOV R19, c[0x0][0x32c] ;  /* 0x0000cb0000137a02 */ /* 0x000fc80000000f00 */
[----:B------:R-:W-:-:S13]  /*12c90*/  ISETP.NE.AND P0, PT, R19, 0x1, PT ;  /* 0x000000011300780c */ /* 0x000fda0003f05270 */
[----:B------:R-:W-:-:S05]  /*12ca0*/  @P0 IMAD.HI.U32 R19, R8, c[0x0][0x330], RZ ;  /* 0x0000cc0008130a27 */ /* 0x000fca00078e00ff */
[----:B------:R-:W-:Y:S02]  /*12cb0*/  @P0 SHF.R.U32.HI R8, RZ, c[0x0][0x334], R19 ;  /* 0x0000cd00ff080a19 */ /* 0x000fe40000011613 */
.L_x_1261:
[----:B------:R-:W-:Y:S05]  /*12cc0*/  BSYNC B0 ;  /* 0x0000000000007941 */ /* 0x000fea0003800000 */
.L_x_1259:
[----:B------:R-:W-:-:S05]  /*12cd0*/  IMAD R8, R8, c[0x0][0x32c], R13 ;  /* 0x0000cb0008087a24 */ /* 0x000fca00078e020d */
[----:B------:R-:W-:Y:S02]  /*12ce0*/  IADD3 R19, R8, c[0x0][0x32c], RZ ;  /* 0x0000cb0008137a10 */ /* 0x000fe40007ffe0ff */
[----:B------:R-:W-:Y:S02]  /*12cf0*/  IMNMX R4, R4, R8, !PT ;  /* 0x0000000804047217 */ /* 0x000fe40007800200 */
[----:B------:R-:W-:Y:S02]  /*12d00*/  IMNMX R5, R5, R19, PT ;  /* 0x0000001305057217 */ /* 0x000fe40003800200 */
.L_x_1258:
[----:B------:R-:W-:Y:S02]  /*12d10*/  ISETP.NE.AND P0, PT, R18, RZ, PT ;  /* 0x000000ff1200720c */ /* 0x000fe40003f05270 */
[----:B------:R-:W-:Y:S02]  /*12d20*/  P2R R8, PR, RZ, 0x10 ;  /* 0x00000010ff087803 */ /* 0x000fe40000000000 */
        /* <DEDUP_REMOVED lines=27> */
[----:B------:R-:W-:-:S04]  /*12ee0*/  ISETP.GT.AND P0, PT, R6, 0x1, !P4 ;  /* 0x000000010600780c */ /* 0x000fc80006704270 */
[----:B------:R-:W-:-:S04]  /*12ef0*/  ISETP.LT.OR P0, PT, R7, 0x2, P0 ;  /* 0x000000020700780c */ /* 0x000fc80000701670 */
[----:B------:R-:W-:Y:S02]  /*12f00*/  FSEL R24, R51, -INF , !P0 ;  /* 0xff80000033187808 */ /* 0x000fe40004000000 */
[----:B------:R-:W-:-:S04]  /*12f10*/  ISETP.GT.AND P0, PT, R6, RZ, !P1 ;  /* 0x000000ff0600720c */ /* 0x000fc80004f04270 */
[----:B------:R-:W-:-:S04]  /*12f20*/  ISETP.LT.OR P0, PT, R7, 0x1, P0 ;  /* 0x000000010700780c */ /* 0x000fc80000701670 */
[----:B------:R-:W-:Y:S02]  /*12f30*/  FSEL R19, R50, -INF , !P0 ;  /* 0xff80000032137808 */ /* 0x000fe40004000000 */
[----:B------:R-:W-:-:S04]  /*12f40*/  ISETP.NE.AND P0, PT, R15, RZ, PT ;  /* 0x000000ff0f00720c */ /* 0x000fc80003f05270 */
[----:B------:R-:W-:-:S04]  /*12f50*/  ISETP.GT.AND P0, PT, R6, 0x28, !P0 ;  /* 0x000000280600780c */ /* 0x000fc80004704270 */
[----:B------:R-:W-:-:S04]  /*12f60*/  ISETP.LT.OR P0, PT, R7, 0x29, P0 ;  /* 0x000000290700780c */ /* 0x000fc80000701670 */
[----:B------:R-:W-:Y:S02]  /*12f70*/  FSEL R157, R30, -INF , !P0 ;  /* 0xff8000001e9d7808 */ /* 0x000fe40004000000 */
[----:B------:R-:W-:-:S04]  /*12f80*/  ISETP.NE.AND P0, PT, R14, RZ, PT ;  /* 0x000000ff0e00720c */ /* 0x000fc80003f05270 */
[----:B------:R-:W-:Y:S02]  /*12f90*/  ISETP.GT.AND P0, PT, R6, 0x29, !P0 ;  /* 0x000000290600780c */ /* 0x000fe40004704270 */
[----:B------:R-:W1:Y:S02]  /*12fa0*/  SHFL.IDX PT, R6, R9, 0x3, 0x1c1f ;  /* 0x007c1f0009067f89 */ /* 0x000e6400000e0000 */
[----:B------:R-:W-:-:S04]  /*12fb0*/  ISETP.LT.OR P0, PT, R7, 0x2a, P0 ;  /* 0x0000002a0700780c */ /* 0x000fc80000701670 */
[----:B------:R-:W-:Y:S02]  /*12fc0*/  FSEL R147, R31, -INF , !P0 ;  /* 0xff8000001f937808 */ /* 0x000fe40004000000 */
[----:B------:R-:W-:-:S04]  /*12fd0*/  ISETP.GT.AND P0, PT, R4, RZ, !P1 ;  /* 0x000000ff0400720c */ /* 0x000fc80004f04270 */
[----:B------:R-:W-:-:S04]  /*12fe0*/  ISETP.LT.OR P0, PT, R5, 0x1, P0 ;  /* 0x000000010500780c */ /* 0x000fc80000701670 */
[----:B------:R-:W-:Y:S02]  /*12ff0*/  FSEL R53, R84, -INF , !P0 ;  /* 0xff80000054357808 */ /* 0x000fe40004000000 */
[----:B------:R-:W-:Y:S02]  /*13000*/  ISETP.GT.AND P0, PT, R4, 0x1, !P4 ;  /* 0x000000010400780c */ /* 0x000fe40006704270 */
[----:B------:R-:W-:Y:S02]  /*13010*/  ISETP.NE.AND P4, PT, R8, RZ, PT ;  /* 0x000000ff0800720c */ /* 0x000fe40003f85270 */
        /* <DEDUP_REMOVED lines=53> */
.L_x_1264:
[----:B------:R-:W-:-:S04]  /*13370*/  MOV R7, c[0x0][0x32c] ;  /* 0x0000cb0000077a02 */ /* 0x000fc80000000f00 */
[----:B------:R-:W-:-:S13]  /*13380*/  ISETP.NE.AND P0, PT, R7, 0x1, PT ;  /* 0x000000010700780c */ /* 0x000fda0003f05270 */
[----:B------:R-:W-:-:S05]  /*13390*/  @P0 IMAD.HI.U32 R7, R6, c[0x0][0x330], RZ ;  /* 0x0000cc0006070a27 */ /* 0x000fca00078e00ff */
[----:B------:R-:W-:Y:S02]  /*133a0*/  @P0 SHF.R.U32.HI R6, RZ, c[0x0][0x334], R7 ;  /* 0x0000cd00ff060a19 */ /* 0x000fe40000011607 */
.L_x_1265:
[----:B------:R-:W-:Y:S05]  /*133b0*/  BSYNC B0 ;  /* 0x0000000000007941 */ /* 0x000fea0003800000 */
.L_x_1263:
[----:B------:R-:W-:-:S05]  /*133c0*/  IMAD R6, R6, c[0x0][0x32c], R13 ;  /* 0x0000cb0006067a24 */ /* 0x000fca00078e020d */
[----:B------:R-:W-:Y:S02]  /*133d0*/  IADD3 R7, R6, c[0x0][0x32c], RZ ;  /* 0x0000cb0006077a10 */ /* 0x000fe40007ffe0ff */
[----:B------:R-:W-:Y:S02]  /*133e0*/  IMNMX R4, R4, R6, !PT ;  /* 0x0000000604047217 */ /* 0x000fe40007800200 */
[----:B------:R-:W-:Y:S02]  /*133f0*/  IMNMX R5, R5, R7, PT ;  /* 0x0000000705057217 */ /* 0x000fe40003800200 */
.L_x_1262:
        /* <DEDUP_REMOVED lines=16> */
[----:B------:R-:W-:Y:S01]  /*13500*/  LDSM.16.MT88.4 R32, [R221+0x2080] ;  /* 0x00208000dd20783b */ /* 0x000fe20000004200 */
[----:B------:R-:W-:Y:S02]  /*13510*/  FMNMX.FTZ R168, R63, R168, !PT ;  /* 0x000000a83fa87209 */ /* 0x000fe40007810000 */
[----:B------:R-:W-:Y:S01]  /*13520*/  FMNMX.FTZ R169, R65, R169, !PT ;  /* 0x000000a941a97209 */ /* 0x000fe20007810000 */
[----:B------:R-:W-:Y:S01]  /*13530*/  LDSM.16.MT88.4 R28, [R222+0x2080] ;  /* 0x00208000de1c783b */ /* 0x000fe20000004200 */
[----:B------:R-:W-:Y:S02]  /*13540*/  FMNMX.FTZ R168, R62, R168, !PT ;  /* 0x000000a83ea87209 */ /* 0x000fe40007810000 */
[----:B------:R-:W-:Y:S01]  /*13550*/  FMNMX.FTZ R169, R68, R169, !PT ;  /* 0x000000a944a97209 */ /* 0x000fe20007810000 */
[----:B------:R-:W-:Y:S01]  /*13560*/  LDSM.16.MT88.4 R36, [R222+0x3880] ;  /* 0x00388000de24783b */ /* 0x000fe20000004200 */
[----:B------:R-:W-:-:S02]  /*13570*/  ISETP.NE.AND P0, PT, R18, RZ, PT ;  /* 0x000000ff1200720c */ /* 0x000fc40003f05270 */
[----:B------:R-:W-:Y:S01]  /*13580*/  FMNMX.FTZ R169, R170, R169, !PT ;  /* 0x000000a9aaa97209 */ /* 0x000fe20007810000 */
[----:B------:R-:W-:Y:S01]  /*13590*/  LDSM.16.MT88.4 R48, [R223+0x3880] ;  /* 0x00388000df30783b */ /* 0x000fe20000004200 */
[----:B------:R-:W-:Y:S02]  /*135a0*/  FMNMX.FTZ R168, R61, R168, !PT ;  /* 0x000000a83da87209 */ /* 0x000fe40007810000 */
[----:B------:R-:W-:Y:S01]  /*135b0*/  FMNMX.FTZ R169, R166, R169, !PT ;  /* 0x000000a9a6a97209 */ /* 0x000fe20007810000 */
[----:B------:R-:W-:Y:S01]  /*135c0*/  STL [R1+0x90], R233 ;  /* 0x000090e901007387 */ /* 0x000fe20000100800 */
[----:B------:R-:W-:Y:S02]  /*135d0*/  ISETP.GT.AND P0, PT, R4, 0x8, !P0 ;  /* 0x000000080400780c */ /* 0x000fe40004704270 */
[----:B------:R-:W-:Y:S01]  /*135e0*/  FMNMX.FTZ R169, R165, R169, !PT ;  /* 0x000000a9a5a97209 */ /* 0x000fe20007810000 */
[----:B------:R-:W-:Y:S01]  /*135f0*/  STL [R1+0x8c], R232 ;  /* 0x00008ce801007387 */ /* 0x000fe20000100800 */
[----:B------:R-:W-:-:S02]  /*13600*/  FMNMX.FTZ R168, R159, R168, !PT ;  /* 0x000000a89fa87209 */ /* 0x000fc40007810000 */
[----:B------:R-:W-:Y:S01]  /*13610*/  FMNMX.FTZ R169, R164, R169, !PT ;  /* 0x000000a9a4a97209 */ /* 0x000fe20007810000 */
[----:B------:R-:W-:Y:S01]  /*13620*/  STL [R1+0x88], R231 ;  /* 0x000088e701007387 */ /* 0x000fe20000100800 */
[----:B------:R-:W-:Y:S02]  /*13630*/  ISETP.LT.OR P0, PT, R5, 0x9, P0 ;  /* 0x000000090500780c */ /* 0x000fe40000701670 */
[----:B------:R-:W-:Y:S01]  /*13640*/  FMNMX.FTZ R168, R158, R168, !PT ;  /* 0x000000a89ea87209 */ /* 0x000fe20007810000 */
[----:B------:R-:W1:Y:S01]  /*13650*/  SHFL.BFLY PT, R6, R169, 0x2, 0x1f ;  /* 0x0c401f00a9067f89 */ /* 0x000e6200000e0000 */
[----:B------:R-:W-:Y:S02]  /*13660*/  FSEL R43, R82, -INF , !P0 ;  /* 0xff800000522b7808 */ /* 0x000fe40004000000 */
[----:B------:R-:W-:Y:S01]  /*13670*/  FMNMX.FTZ R168, R157, R168, !PT ;  /* 0x000000a89da87209 */ /* 0x000fe20007810000 */
[----:B------:R-:W-:Y:S01]  /*13680*/  STL [R1+0x84], R230 ;  /* 0x000084e601007387 */ /* 0x000fe20000100800 */
[----:B------:R-:W-:-:S02]  /*13690*/  ISETP.GT.AND P0, PT, R4, 0x9, !P6 ;  /* 0x000000090400780c */ /* 0x000fc40007704270 */
[----:B------:R-:W-:Y:S01]  /*136a0*/  FMNMX.FTZ R168, R147, R168, !PT ;  /* 0x000000a893a87209 */ /* 0x000fe20007810000 */
[----:B------:R-:W-:Y:S01]  /*136b0*/  STL [R1+0x80], R229 ;  /* 0x000080e501007387 */ /* 0x000fe20000100800 */
[----:B------:R-:W-:Y:S02]  /*136c0*/  ISETP.LT.OR P0, PT, R5, 0xa, P0 ;  /* 0x0000000a0500780c */ /* 0x000fe40000701670 */
[----:B------:R-:W-:Y:S01]  /*136d0*/  ISETP.NE.AND P6, PT, R17, RZ, PT ;  /* 0x000000ff1100720c */ /* 0x000fe20003fc5270 */
[----:B------:R-:W-:Y:S01]  /*136e0*/  STL [R1+0x7c], R228 ;  /* 0x00007ce401007387 */ /* 0x000fe20000100800 */
[----:B------:R-:W-:Y:S02]  /*136f0*/  FSEL R42, R83, -INF , !P0 ;  /* 0xff800000532a7808 */ /* 0x000fe40004000000 */
[----:B------:R-:W-:Y:S01]  /*13700*/  ISETP.GT.AND P0, PT, R4, 0x10, !P5 ;  /* 0x000000100400780c */ /* 0x000fe20006f04270 */
[----:B------:R-:W-:Y:S01]  /*13710*/  STL [R1+0x78], R227 ;  /* 0x000078e301007387 */ /* 0x000fe20000100800 */
[----:B------:R-:W-:-:S02]  /*13720*/  ISETP.NE.AND P5, PT, R20, RZ, PT ;  /* 0x000000ff1400720c */ /* 0x000fc40003fa5270 */
[----:B------:R-:W-:Y:S01]  /*13730*/  ISETP.LT.OR P0, PT, R5, 0x11, P0 ;  /* 0x000000110500780c */ /* 0x000fe20000701670 */
[----:B------:R-:W-:Y:S01]  /*13740*/  STL [R1+0x74], R226 ;  /* 0x000074e201007387 */ /* 0x000fe20000100800 */
[----:B------:R-:W-:Y:S02]  /*13750*/  LEA R224, R2, R221, 0x1 ;  /* 0x000000dd02e07211 */ /* 0x000fe400078e08ff */
[----:B------:R-:W-:Y:S01]  /*13760*/  FSEL R56, R74, -INF , !P0 ;  /* 0xff8000004a387808 */ /* 0x000fe20004000000 */
[----:B------:R-:W-:Y:S01]  /*13770*/  STL [R1+0x70], R225 ;  /* 0x000070e101007387 */ /* 0x000fe20000100800 */
[----:B-1----:R-:W-:Y:S02]  /*13780*/  FMNMX.FTZ R169, R169, R6, !PT ;  /* 0x00000006a9a97209 */ /* 0x002fe40007810000 */
[----:B------:R-:W-:Y:S01]  /*13790*/  ISETP.GT.AND P0, PT, R4, 0x11, !P4 ;  /* 0x000000110400780c */ /* 0x000fe20006704270 */
[----:B------:R-:W-:Y:S01]  /*137a0*/  LDSM.16.MT88.4 R44, [R224+0x3880] ;  /* 0x00388000e02c783b */ /* 0x000fe20000004200 */
[----:B------:R-:W-:-:S02]  /*137b0*/  ISETP.NE.AND P4, PT, R16, RZ, PT ;  /* 0x000000ff1000720c */ /* 0x000fc40003f85270 */
[----:B------:R-:W-:Y:S01]  /*137c0*/  ISETP.LT.OR P0, PT, R5, 0x12, P0 ;  /* 0x000000120500780c */ /* 0x000fe20000701670 */
[----:B------:R-:W1:Y:S03]  /*137d0*/  SHFL.BFLY PT, R6, R169, 0x1, 0x1f ;  /* 0x0c201f00a9067f89 */ /* 0x000e6600000e0000 */
[----:B------:R-:W-:Y:S01]  /*137e0*/  FSEL R76, R75, -INF , !P0 ;  /* 0xff8000004b4c7808 */ /* 0x000fe20004000000 */
[----:B------:R-:W-:Y:S01]  /*137f0*/  STL [R1+0x6c], R220 ;  /* 0x00006cdc01007387 */ /* 0x000fe20000100800 */
[----:B------:R-:W-:-:S04]  /*13800*/  ISETP.GT.AND P0, PT, R4, 0x18, !P3 ;  /* 0x000000180400780c */ /* 0x000fc80005f04270 */
[----:B------:R-:W-:-:S04]  /*13810*/  ISETP.LT.OR P0, PT, R5, 0x19, P0 ;  /* 0x000000190500780c */ /* 0x000fc80000701670 */
[----:B------:R-:W-:Y:S02]  /*13820*/  FSEL R84, R78, -INF , !P0 ;  /* 0xff8000004e547808 */ /* 0x000fe40004000000 */
[----:B------:R-:W-:-:S04]  /*13830*/  ISETP.GT.AND P0, PT, R4, 0x19, !P2 ;  /* 0x000000190400780c */ /* 0x000fc80005704270 */
[----:B------:R-:W-:-:S04]  /*13840*/  ISETP.LT.OR P0, PT, R5, 0x1a, P0 ;  /* 0x0000001a0500780c */ /* 0x000fc80000701670 */
[----:B------:R-:W-:Y:S02]  /*13850*/  FSEL R85, R79, -INF , !P0 ;  /* 0xff8000004f557808 */ /* 0x000fe40004000000 */
[----:B-1----:R-:W-:Y:S02]  /*13860*/  FMNMX.FTZ R169, R169, R6, !PT ;  /* 0x00000006a9a97209 */ /* 0x002fe40007810000 */
[----:B------:R-:W1:Y:S01]  /*13870*/  SHFL.BFLY PT, R6, R168, 0x2, 0x1f ;  /* 0x0c401f00a8067f89 */ /* 0x000e6200000e0000 */
[----:B------:R-:W-:Y:S02]  /*13880*/  ISETP.GT.AND P0, PT, R4, 0x1, !P5 ;  /* 0x000000010400780c */ /* 0x000fe40006f04270 */
[----:B------:R-:W-:Y:S01]  /*13890*/  FMUL.FTZ R13, R169, c[0x0][0x2d0] ;  /* 0x0000b400a90d7a20 */ /* 0x000fe20000410000 */
[----:B------:R-:W-:Y:S02]  /*138a0*/  ISETP.NE.AND P5, PT, R15, RZ, PT ;  /* 0x000000ff0f00720c */ /* 0x000fe40003fa5270 */
[----:B------:R-:W-:-:S04]  /*138b0*/  ISETP.LT.OR P0, PT, R5, 0x2, P0 ;  /* 0x000000020500780c */ /* 0x000fc80000701670 */
[----:B------:R-:W-:Y:S02]  /*138c0*/  FSEL R41, R87, -INF , !P0 ;  /* 0xff80000057297808 */ /* 0x000fe40004000000 */
[C---:B------:R-:W-:Y:S02]  /*138d0*/  ISETP.GT.AND P0, PT, R4.reuse, RZ, !P1 ;  /* 0x000000ff0400720c */ /* 0x040fe40004f04270 */
[----:B------:R-:W-:Y:S02]  /*138e0*/  ISETP.GT.AND P1, PT, R4, 0x21, !P4 ;  /* 0x000000210400780c */ /* 0x000fe40006724270 */
[C---:B------:R-:W-:Y:S02]  /*138f0*/  ISETP.LT.OR P0, PT, R5.reuse, 0x1, P0 ;  /* 0x000000010500780c */ /* 0x040fe40000701670 */
[----:B------:R-:W-:Y:S02]  /*13900*/  ISETP.LT.OR P3, PT, R5, 0x22, P1 ;  /* 0x000000220500780c */ /* 0x000fe40000f61670 */
[----:B------:R-:W-:-:S02]  /*13910*/  FSEL R40, R86, -INF , !P0 ;  /* 0xff80000056287808 */ /* 0x000fc40004000000 */
[----:B------:R-:W-:Y:S02]  /*13920*/  ISETP.GT.AND P0, PT, R4, 0x20, !P6 ;  /* 0x000000200400780c */ /* 0x000fe40007704270 */
[----:B-1----:R-:W-:Y:S02]  /*13930*/  FMNMX.FTZ R168, R168, R6, !PT ;  /* 0x00000006a8a87209 */ /* 0x002fe40007810000 */
[----:B------:R-:W-:Y:S02]  /*13940*/  ISETP.LT.OR P0, PT, R5, 0x21, P0 ;  /* 0x000000210500780c */ /* 0x000fe40000701670 */
[----:B------:R-:W-:Y:S01]  /*13950*/  FMNMX.FTZ R8, R40, R41, !PT ;  /* 0x0000002928087209 */ /* 0x000fe20007810000 */
[----:B------:R-:W1:Y:S01]  /*13960*/  SHFL.BFLY PT, R6, R168, 0x1, 0x1f ;  /* 0x0c201f00a8067f89 */ /* 0x000e6200000e0000 */
[----:B------:R-:W-:Y:S02]  /*13970*/  FSEL R87, R90, -INF , !P0 ;  /* 0xff8000005a577808 */ /* 0x000fe40004000000 */
[----:B------:R-:W-:-:S02]  /*13980*/  FSETP.NEU.FTZ.AND P0, PT, R169, -INF , PT ;  /* 0xff800000a900780b */ /* 0x000fc40003f1d000 */
[----:B------:R-:W-:Y:S02]  /*13990*/  ISETP.NE.AND P6, PT, R14, RZ, PT ;  /* 0x000000ff0e00720c */ /* 0x000fe40003fc5270 */
[----:B------:R-:W-:Y:S02]  /*139a0*/  FSEL R13, R13, RZ, P0 ;  /* 0x000000ff0d0d7208 */ /* 0x000fe40000000000 */
[----:B------:R-:W-:Y:S02]  /*139b0*/  ISETP.GT.AND P2, PT, R4, 0x29, !P6 ;  /* 0x000000290400780c */ /* 0x000fe40007744270 */
[----:B------:R-:W-:Y:S01]  /*139c0*/  FSEL R14, R91, -INF , !P3 ;  /* 0xff8000005b0e7808 */ /* 0x000fe20005800000 */
[----:B------:R-:W-:-:S04]  /*139d0*/  FFMA.FTZ R7, R21, c[0x0][0x2d0], -R13 ;  /* 0x0000b40015077a23 */ /* 0x000fc8000001080d */
[----:B------:R2:W-:Y:S01]  /*139e0*/  MUFU.EX2 R201, R7 ;  /* 0x0000000700c97308 */ /* 0x0005e20000000800 */
[----:B-1----:R-:W-:Y:S02]  /*139f0*/  FMNMX.FTZ R168, R168, R6, !PT ;  /* 0x00000006a8a87209 */ /* 0x002fe40007810000 */
[----:B------:R-:W-:Y:S02]  /*13a00*/  FMNMX.FTZ R6, R53, R52, !PT ;  /* 0x0000003435067209 */ /* 0x000fe40007810000 */
[C---:B------:R-:W-:Y:S01]  /*13a10*/  FSETP.NEU.FTZ.AND P0, PT, R168.reuse, -INF , PT ;  /* 0xff800000a800780b */ /* 0x040fe20003f1d000 */
[----:B------:R-:W-:Y:S01]  /*13a20*/  FMUL.FTZ R12, R168, c[0x0][0x2d0] ;  /* 0x0000b400a80c7a20 */ /* 0x000fe20000410000 */
[----:B------:R-:W-:Y:S01]  /*13a30*/  FMNMX.FTZ R6, R54, R6, !PT ;  /* 0x0000000636067209 */ /* 0x000fe20007810000 */
[----:B--2---:R-:W-:-:S03]  /*13a40*/  FFMA.FTZ R7, R22, c[0x0][0x2d0], -R13 ;  /* 0x0000b40016077a23 */ /* 0x004fc6000001080d */
[----:B------:R-:W-:Y:S01]  /*13a50*/  FMNMX.FTZ R6, R55, R6, !PT ;  /* 0x0000000637067209 */ /* 0x000fe20007810000 */
[----:B------:R1:W-:Y:S01]  /*13a60*/  MUFU.EX2 R206, R7 ;  /* 0x0000000700ce7308 */ /* 0x0003e20000000800 */
[----:B------:R-:W-:Y:S02]  /*13a70*/  FSEL R12, R12, RZ, P0 ;  /* 0x000000ff0c0c7208 */ /* 0x000fe40000000000 */
[----:B------:R-:W-:Y:S02]  /*13a80*/  FMNMX.FTZ R6, R57, R6, !PT ;  /* 0x0000000639067209 */ /* 0x000fe40007810000 */
[----:B------:R-:W-:Y:S01]  /*13a90*/  ISETP.GT.AND P0, PT, R4, 0x28, !P5 ;  /* 0x000000280400780c */ /* 0x000fe20006f04270 */
[--C-:B------:R-:W-:Y:S01]  /*13aa0*/  FFMA.FTZ R0, R24, c[0x0][0x2d0], -R12.reuse ;  /* 0x0000b40018007a23 */ /* 0x100fe2000001080c */
[----:B------:R-:W-:Y:S01]  /*13ab0*/  FMNMX.FTZ R6, R59, R6, !PT ;  /* 0x000000063b067209 */ /* 0x000fe20007810000 */
[----:B------:R-:W-:Y:S01]  /*13ac0*/  FFMA.FTZ R2, R27, c[0x0][0x2d0], -R12 ;  /* 0x0000b4001b027a23 */ /* 0x000fe2000001080c */
[----:B------:R-:W-:Y:S01]  /*13ad0*/  ISETP.LT.OR P1, PT, R5, 0x29, P0 ;  /* 0x000000290500780c */ /* 0x000fe20000721670 */
[----:B------:R-:W-:Y:S01]  /*13ae0*/  MUFU.EX2 R196, R0 ;  /* 0x0000000000c47308 */ /* 0x000fe20000000800 */
[----:B------:R-:W-:-:S02]  /*13af0*/  FMNMX.FTZ R6, R60, R6, !PT ;  /* 0x000000063c067209 */ /* 0x000fc40007810000 */
[----:B------:R-:W-:Y:S02]  /*13b00*/  ISETP.LT.OR P0, PT, R5, 0x2a, P2 ;  /* 0x0000002a0500780c */ /* 0x000fe40001701670 */
[----:B------:R-:W-:Y:S02]  /*13b10*/  FMNMX.FTZ R6, R77, R6, !PT ;  /* 0x000000064d067209 */ /* 0x000fe40007810000 */
[----:B-1----:R-:W-:Y:S01]  /*13b20*/  FMNMX.FTZ R7, R43, R8, !PT ;  /* 0x000000082b077209 */ /* 0x002fe20007810000 */
[----:B------:R-:W-:Y:S01]  /*13b30*/  FFMA.FTZ R8, R23, c[0x0][0x2d0], -R13 ;  /* 0x0000b40017087a23 */ /* 0x000fe2000001080d */
[----:B------:R-:W-:Y:S01]  /*13b40*/  FMNMX.FTZ R6, R145, R6, !PT ;  /* 0x0000000691067209 */ /* 0x000fe20007810000 */
[----:B------:R-:W-:Y:S01]  /*13b50*/  LDSM.16.MT88.4 R20, [R223+0x2080] ;  /* 0x00208000df14783b */ /* 0x000fe20000004200 */
[----:B------:R-:W-:Y:S01]  /*13b60*/  FMNMX.FTZ R7, R42, R7, !PT ;  /* 0x000000072a077209 */ /* 0x000fe20007810000 */
[----:B------:R1:W-:Y:S01]  /*13b70*/  MUFU.EX2 R235, R8 ;  /* 0x0000000800eb7308 */ /* 0x0003e20000000800 */
[----:B------:R-:W-:-:S02]  /*13b80*/  FMNMX.FTZ R6, R144, R6, !PT ;  /* 0x0000000690067209 */ /* 0x000fc40007810000 */
[----:B------:R-:W-:Y:S02]  /*13b90*/  FSEL R86, R94, -INF , !P1 ;  /* 0xff8000005e567808 */ /* 0x000fe40004800000 */
[----:B------:R-:W-:Y:S02]  /*13ba0*/  FMNMX.FTZ R6, R146, R6, !PT ;  /* 0x0000000692067209 */ /* 0x000fe40007810000 */
[----:B------:R-:W-:Y:S01]  /*13bb0*/  FSEL R15, R95, -INF , !P0 ;  /* 0xff8000005f0f7808 */ /* 0x000fe20004000000 */
[----:B------:R-:W-:Y:S01]  /*13bc0*/  MUFU.EX2 R207, R2 ;  /* 0x0000000200cf7308 */ /* 0x000fe20000000800 */
[----:B------:R-:W-:Y:S02]  /*13bd0*/  FMNMX.FTZ R6, R156, R6, !PT ;  /* 0x000000069c067209 */ /* 0x000fe40007810000 */
[----:B-1----:R-:W-:Y:S01]  /*13be0*/  FMNMX.FTZ R8, R56, R7, !PT ;  /* 0x0000000738087209 */ /* 0x002fe20007810000 */
[----:B------:R-:W-:-:S03]  /*13bf0*/  FFMA.FTZ R7, R25, c[0x0][0x2d0], -R13 ;  /* 0x0000b40019077a23 */ /* 0x000fc6000001080d */
[----:B------:R-:W-:Y:S01]  /*13c00*/  FMNMX.FTZ R4, R76, R8, !PT ;  /* 0x000000084c047209 */ /* 0x000fe20007810000 */
[----:B------:R-:W1:Y:S01]  /*13c10*/  MUFU.EX2 R236, R7 ;  /* 0x0000000700ec7308 */ /* 0x000e620000000800 */
[----:B------:R-:W2:Y:S02]  /*13c20*/  SHFL.BFLY PT, R8, R6, 0x2, 0x1f ;  /* 0x0c401f0006087f89 */ /* 0x000ea400000e0000 */
[----:B------:R-:W-:-:S04]  /*13c30*/  FMNMX.FTZ R4, R84, R4, !PT ;  /* 0x0000000454047209 */ /* 0x000fc80007810000 */
[----:B------:R-:W-:-:S04]  /*13c40*/  FMNMX.FTZ R4, R85, R4, !PT ;  /* 0x0000000455047209 */ /* 0x000fc80007810000 */
[----:B------:R-:W-:-:S04]  /*13c50*/  FMNMX.FTZ R3, R87, R4, !PT ;  /* 0x0000000457037209 */ /* 0x000fc80007810000 */
[----:B------:R-:W-:Y:S01]  /*13c60*/  FMNMX.FTZ R0, R14, R3, !PT ;  /* 0x000000030e007209 */ /* 0x000fe20007810000 */
[--C-:B------:R-:W-:Y:S01]  /*13c70*/  FFMA.FTZ R3, R26, c[0x0][0x2d0], -R12.reuse ;  /* 0x0000b4001a037a23 */ /* 0x100fe2000001080c */
[----:B-1----:R-:W-:Y:S01]  /*13c80*/  F2FP.PACK_AB R10, R236, R235 ;  /* 0x000000ebec0a723e */ /* 0x002fe200000000ff */
[----:B------:R-:W-:Y:S01]  /*13c90*/  FFMA.FTZ R7, R19, c[0x0][0x2d0], -R12 ;  /* 0x0000b40013077a23 */ /* 0x000fe2000001080c */
[----:B------:R-:W-:Y:S01]  /*13ca0*/  FMNMX.FTZ R0, R86, R0, !PT ;  /* 0x0000000056007209 */ /* 0x000fe20007810000 */
[----:B------:R1:W3:Y:S01]  /*13cb0*/  MUFU.EX2 R234, R3 ;  /* 0x0000000300ea7308 */ /* 0x0002e20000000800 */
[----:B------:R-:W-:Y:S04]  /*13cc0*/  LDSM.16.MT88.4 R16, [R224+0x2080] ;  /* 0x00208000e010783b */ /* 0x000fe80000004200 */
[----:B------:R-:W-:Y:S03]  /*13cd0*/  LDSM.16.MT88.4 R24, [R221+0x3880] ;  /* 0x00388000dd18783b */ /* 0x000fe60000004200 */
[----:B------:R-:W4:Y:S01]  /*13ce0*/  MUFU.EX2 R213, R7 ;  /* 0x0000000700d57308 */ /* 0x000f220000000800 */
[----:B-1----:R-:W-:-:S02]  /*13cf0*/  FMNMX.FTZ R3, R15, R0, !PT ;  /* 0x000000000f037209 */ /* 0x002fc40007810000 */
[----:B--2---:R-:W-:Y:S02]  /*13d00*/  FMNMX.FTZ R0, R6, R8, !PT ;  /* 0x0000000806007209 */ /* 0x004fe40007810000 */
[----:B------:R-:W-:Y:S01]  /*13d10*/  F2FP.PACK_AB R8, R206, R201 ;  /* 0x000000c9ce08723e */ /* 0x000fe200000000ff */
[----:B------:R-:W1:Y:S01]  /*13d20*/  SHFL.BFLY PT, R4, R3, 0x2, 0x1f ;  /* 0x0c401f0003047f89 */ /* 0x000e6200000e0000 */
[----:B---3--:R-:W-:Y:S02]  /*13d30*/  F2FP.PACK_AB R11, R207, R234 ;  /* 0x000000eacf0b723e */ /* 0x008fe400000000ff */
[----:B----4-:R-:W-:Y:S01]  /*13d40*/  F2FP.PACK_AB R9, R196, R213 ;  /* 0x000000d5c409723e */ /* 0x010fe200000000ff */
[----:B------:R-:W2:Y:S06]  /*13d50*/  SHFL.BFLY PT, R5, R0, 0x1, 0x1f ;  /* 0x0c201f0000057f89 */ /* 0x000eac00000e0000 */
[C---:B------:R-:W-:Y:S08]  /*13d60*/  HMMA.16816.F32 R176, R8.reuse, R32, RZ ;  /* 0x0000002008b0723c */ /* 0x040ff000000018ff */
[----:B------:R-:W-:Y:S01]  /*13d70*/  HMMA.16816.F32 R132, R8, R28, RZ ;  /* 0x0000001c0884723c */ /* 0x000fe200000018ff */
[----:B-1----:R-:W-:-:S07]  /*13d80*/  FMNMX.FTZ R3, R3, R4, !PT ;  /* 0x0000000403037209 */ /* 0x002fce0007810000 */
[C---:B------:R-:W-:Y:S01]  /*13d90*/  HMMA.16816.F32 R108, R8.reuse, R16, RZ ;  /* 0x00000010086c723c */ /* 0x040fe200000018ff */
[----:B--2---:R-:W-:Y:S01]  /*13da0*/  FMNMX.FTZ R167, R0, R5, !PT ;  /* 0x0000000500a77209 */ /* 0x004fe20007810000 */
[----:B------:R-:W1:Y:S03]  /*13db0*/  SHFL.BFLY PT, R4, R3, 0x1, 0x1f ;  /* 0x0c201f0003047f89 */ /* 0x000e6600000e0000 */
[C---:B------:R-:W-:Y:S01]  /*13dc0*/  FSETP.NEU.FTZ.AND P0, PT, R167.reuse, -INF , PT ;  /* 0xff800000a700780b */ /* 0x040fe20003f1d000 */
[----:B------:R-:W-:Y:S02]  /*13dd0*/  FMUL.FTZ R2, R167, c[0x0][0x2d0] ;  /* 0x0000b400a7027a20 */ /* 0x000fe40000410000 */
[----:B------:R-:W-:Y:S03]  /*13de0*/  HMMA.16816.F32 R184, R8, R20, RZ ;  /* 0x0000001408b8723c */ /* 0x000fe600000018ff */
[----:B------:R-:W-:-:S05]  /*13df0*/  FSEL R2, R2, RZ, P0 ;  /* 0x000000ff02027208 */ /* 0x000fca0000000000 */
[----:B------:R-:W-:Y:S01]  /*13e00*/  HMMA.16816.F32 R180, R8, R24, RZ ;  /* 0x0000001808b4723c */ /* 0x000fe200000018ff */
[----:B------:R-:W-:-:S04]  /*13e10*/  FFMA.FTZ R0, R53, c[0x0][0x2d0], -R2 ;  /* 0x0000b40035007a23 */ /* 0x000fc80000010802 */
[----:B------:R2:W-:Y:S03]  /*13e20*/  MUFU.EX2 R209, R0 ;  /* 0x0000000000d17308 */ /* 0x0005e60000000800 */
[----:B------:R-:W-:Y:S01]  /*13e30*/  HMMA.16816.F32 R172, R8, R36, RZ ;  /* 0x0000002408ac723c */ /* 0x000fe200000018ff */
[----:B-1----:R-:W-:Y:S01]  /*13e40*/  FMNMX.FTZ R3, R3, R4, !PT ;  /* 0x0000000403037209 */ /* 0x002fe20007810000 */
[----:B------:R-:W-:-:S03]  /*13e50*/  FFMA.FTZ R4, R55, c[0x0][0x2d0], -R2 ;  /* 0x0000b40037047a23 */ /* 0x000fc60000010802 */
[----:B------:R-:W-:-:S03]  /*13e60*/  FSETP.NEU.FTZ.AND P0, PT, R3, -INF , PT ;  /* 0xff8000000300780b */ /* 0x000fc60003f1d000 */
[----:B------:R-:W-:Y:S01]  /*13e70*/  HMMA.16816.F32 R160, R8, R44, RZ ;  /* 0x0000002c08a0723c */ /* 0x000fe200000018ff */
[----:B------:R-:W-:Y:S01]  /*13e80*/  MUFU.EX2 R228, R4 ;  /* 0x0000000400e47308 */ /* 0x000fe20000000800 */
[----:B--2---:R-:W-:-:S06]  /*13e90*/  FFMA.FTZ R0, R52, c[0x0][0x2d0], -R2 ;  /* 0x0000b40034007a23 */ /* 0x004fcc0000010802 */
[C---:B------:R-:W-:Y:S01]  /*13ea0*/  HMMA.16816.F32 R148, R8.reuse, R48, RZ ;  /* 0x000000300894723c */ /* 0x040fe200000018ff */
[----:B------:R1:W-:Y:S07]  /*13eb0*/  MUFU.EX2 R210, R0 ;  /* 0x0000000000d27308 */ /* 0x0003ee0000000800 */
[C---:B------:R-:W-:Y:S08]  /*13ec0*/  HMMA.16816.F32 R188, R8.reuse, R34, RZ ;  /* 0x0000002208bc723c */ /* 0x040ff000000018ff */
[----:B------:R-:W-:Y:S01]  /*13ed0*/  HMMA.16816.F32 R152, R8, R30, RZ ;  /* 0x0000001e0898723c */ /* 0x000fe200000018ff */
[----:B-1----:R-:W-:-:S04]  /*13ee0*/  FFMA.FTZ R0, R54, c[0x0][0x2d0], -R2 ;  /* 0x0000b40036007a23 */ /* 0x002fc80000010802 */
[----:B------:R1:W2:Y:S03]  /*13ef0*/  MUFU.EX2 R233, R0 ;  /* 0x0000000000e97308 */ /* 0x0002a60000000800 */
[C---:B------:R-:W-:Y:S08]  /*13f00*/  HMMA.16816.F32 R140, R8.reuse, R18, RZ ;  /* 0x00000012088c723c */ /* 0x040ff000000018ff */
[----:B-----5:R-:W-:Y:S01]  /*13f10*/  HMMA.16816.F32 R136, R8, R22, RZ ;  /* 0x000000160888723c */ /* 0x020fe200000018ff */
[----:B-1----:R-:W-:Y:S01]  /*13f20*/  FMUL.FTZ R0, R3, c[0x0][0x2d0] ;  /* 0x0000b40003007a20 */ /* 0x002fe20000410000 */
[----:B--2---:R-:W-:-:S06]  /*13f30*/  F2FP.PACK_AB R6, R228, R233 ;  /* 0x000000e9e406723e */ /* 0x004fcc00000000ff */
[----:B------:R-:W-:Y:S01]  /*13f40*/  HMMA.16816.F32 R128, R8, R26, RZ ;  /* 0x0000001a0880723c */ /* 0x000fe200000018ff */
[----:B------:R-:W-:-:S05]  /*13f50*/  FSEL R0, R0, RZ, P0 ;  /* 0x000000ff00007208 */ /* 0x000fca0000000000 */
[--C-:B------:R-:W-:Y:S02]  /*13f60*/  FFMA.FTZ R4, R40, c[0x0][0x2d0], -R0.reuse ;  /* 0x0000b40028047a23 */ /* 0x100fe40000010800 */
[C---:B------:R-:W-:Y:S02]  /*13f70*/  HMMA.16816.F32 R124, R8.reuse, R38, RZ ;  /* 0x00000026087c723c */ /* 0x040fe400000018ff */
[----:B------:R1:W-:Y:S06]  /*13f80*/  MUFU.EX2 R195, R4 ;  /* 0x0000000400c37308 */ /* 0x0003ec0000000800 */
[C---:B------:R-:W-:Y:S08]  /*13f90*/  HMMA.16816.F32 R120, R8.reuse, R46, RZ ;  /* 0x0000002e0878723c */ /* 0x040ff000000018ff */
[----:B------:R-:W-:Y:S01]  /*13fa0*/  HMMA.16816.F32 R112, R8, R50, RZ ;  /* 0x000000320870723c */ /* 0x000fe200000018ff */
[----:B-1----:R-:W-:-:S06]  /*13fb0*/  FFMA.FTZ R4, R41, c[0x0][0x2d0], -R0 ;  /* 0x0000b40029047a23 */ /* 0x002fcc0000010800 */
[----:B------:R-:W-:Y:S01]  /*13fc0*/  FFMA.FTZ R8, R64, c[0x0][0x2d0], -R13 ;  /* 0x0000b40040087a23 */ /* 0x000fe2000001080d */
[----:B------:R1:W2:Y:S08]  /*13fd0*/  MUFU.EX2 R205, R4 ;  /* 0x0000000400cd7308 */ /* 0x0002b00000000800 */
[----:B------:R3:W-:Y:S01]  /*13fe0*/  MUFU.EX2 R227, R8 ;  /* 0x0000000800e37308 */ /* 0x0007e20000000800 */
[----:B-1----:R-:W-:Y:S01]  /*13ff0*/  FFMA.FTZ R4, R43, c[0x0][0x2d0], -R0 ;  /* 0x0000b4002b047a23 */ /* 0x002fe20000010800 */
[----:B--2---:R-:W-:-:S06]  /*14000*/  F2FP.PACK_AB R5, R205, R195 ;  /* 0x000000c3cd05723e */ /* 0x004fcc00000000ff */
[----:B------:R1:W-:Y:S01]  /*14010*/  MUFU.EX2 R238, R4 ;  /* 0x0000000400ee7308 */ /* 0x0003e20000000800 */
[----:B---3--:R-:W-:-:S07]  /*14020*/  FFMA.FTZ R8, R66, c[0x0][0x2d0], -R13 ;  /* 0x0000b40042087a23 */ /* 0x008fce000001080d */
[----:B------:R2:W-:Y:S01]  /*14030*/  MUFU.EX2 R225, R8 ;  /* 0x0000000800e17308 */ /* 0x0005e20000000800 */
[----:B-1----:R-:W-:Y:S02]  /*14040*/  FFMA.FTZ R4, R42, c[0x0][0x2d0], -R0 ;  /* 0x0000b4002a047a23 */ /* 0x002fe40000010800 */
[----:B------:R-:W-:Y:S05]  /*14050*/  LDSM.16.MT88.4 R40, [R221+0x2880] ;  /* 0x00288000dd28783b */ /* 0x000fea0000004200 */
[----:B------:R1:W3:Y:S01]  /*14060*/  MUFU.EX2 R252, R4 ;  /* 0x0000000400fc7308 */ /* 0x0002e20000000800 */
[----:B--2---:R-:W-:-:S07]  /*14070*/  FFMA.FTZ R8, R65, c[0x0][0x2d0], -R13 ;  /* 0x0000b40041087a23 */ /* 0x004fce000001080d */
[----:B------:R2:W-:Y:S01]  /*14080*/  MUFU.EX2 R198, R8 ;  /* 0x0000000800c67308 */ /* 0x0005e20000000800 */
[----:B-1----:R-:W-:Y:S02]  /*14090*/  F2FP.PACK_AB R4, R210, R209 ;  /* 0x000000d1d204723e */ /* 0x002fe400000000ff */
[----:B---3--:R-:W-:Y:S01]  /*140a0*/  F2FP.PACK_AB R7, R252, R238 ;  /* 0x000000eefc07723e */ /* 0x008fe200000000ff */
[----:B--2---:R-:W-:-:S06]  /*140b0*/  FFMA.FTZ R8, R68, c[0x0][0x2d0], -R13 ;  /* 0x0000b40044087a23 */ /* 0x004fcc000001080d */
[C---:B------:R-:W-:Y:S01]  /*140c0*/  HMMA.16816.F32 R92, R4.reuse, R26, RZ ;  /* 0x0000001a045c723c */ /* 0x040fe200000018ff */
[----:B------:R1:W2:Y:S07]  /*140d0*/  MUFU.EX2 R197, R8 ;  /* 0x0000000800c57308 */ /* 0x0002ae0000000800 */
[C---:B------:R-:W-:Y:S01]  /*140e0*/  HMMA.16816.F32 R68, R4.reuse, R24, RZ ;  /* 0x000000180444723c */ /* 0x040fe200000018ff */
[----:B------:R-:W3:Y:S07]  /*140f0*/  LDSM.16.MT88.4 R24, [R224+0x2880] ;  /* 0x00288000e018783b */ /* 0x000eee0000004200 */
[----:B------:R-:W-:Y:S01]  /*14100*/  HMMA.16816.F32 R64, R4, R28, RZ ;  /* 0x0000001c0440723c */ /* 0x000fe200000018ff */
[----:B-1----:R-:W-:Y:S01]  /*14110*/  FFMA.FTZ R8, R58, c[0x0][0x2d0], -R12 ;  /* 0x0000b4003a087a23 */ /* 0x002fe2000001080c */
[----:B--2---:R-:W-:-:S03]  /*14120*/  F2FP.PACK_AB R10, R197, R198 ;  /* 0x000000c6c50a723e */ /* 0x004fc600000000ff */
[----:B------:R1:W-:Y:S03]  /*14130*/  MUFU.EX2 R226, R8 ;  /* 0x0000000800e27308 */ /* 0x0003e60000000800 */
[C---:B------:R-:W-:Y:S08]  /*14140*/  HMMA.16816.F32 R104, R4.reuse, R30, RZ ;  /* 0x0000001e0468723c */ /* 0x040ff000000018ff */
[----:B------:R-:W-:Y:S01]  /*14150*/  HMMA.16816.F32 R28, R4, R16, RZ ;  /* 0x00000010041c723c */ /* 0x000fe200000018ff */
[----:B-1----:R-:W-:-:S07]  /*14160*/  FFMA.FTZ R8, R63, c[0x0][0x2d0], -R12 ;  /* 0x0000b4003f087a23 */ /* 0x002fce000001080c */
[C---:B------:R-:W-:Y:S01]  /*14170*/  HMMA.16816.F32 R52, R4.reuse, R48, RZ ;  /* 0x000000300434723c */ /* 0x040fe200000018ff */
[----:B------:R1:W2:Y:S07]  /*14180*/  MUFU.EX2 R203, R8 ;  /* 0x0000000800cb7308 */ /* 0x0002ae0000000800 */
[C---:B------:R-:W-:Y:S08]  /*14190*/  HMMA.16816.F32 R72, R4.reuse, R32, RZ ;  /* 0x000000200448723c */ /* 0x040ff000000018ff */
[----:B------:R-:W-:Y:S01]  /*141a0*/  HMMA.16816.F32 R116, R4, R34, RZ ;  /* 0x000000220474723c */ /* 0x000fe200000018ff */
[----:B------:R-:W-:Y:S01]  /*141b0*/  LDSM.16.MT88.4 R32, [R222+0x2880] ;  /* 0x00288000de20783b */ /* 0x000fe20000004200 */
[----:B-1----:R-:W-:Y:S01]  /*141c0*/  FFMA.FTZ R8, R62, c[0x0][0x2d0], -R12 ;  /* 0x0000b4003e087a23 */ /* 0x002fe2000001080c */
[----:B--2---:R-:W-:-:S03]  /*141d0*/  F2FP.PACK_AB R9, R203, R226 ;  /* 0x000000e2cb09723e */ /* 0x004fc600000000ff */
[----:B------:R1:W-:Y:S02]  /*141e0*/  MUFU.EX2 R204, R8 ;  /* 0x0000000800cc7308 */ /* 0x0003e40000000800 */
[C---:B------:R-:W-:Y:S08]  /*141f0*/  HMMA.16816.F32 R100, R4.reuse, R18, RZ ;  /* 0x000000120464723c */ /* 0x040ff000000018ff */
[----:B------:R-:W-:Y:S01]  /*14200*/  HMMA.16816.F32 R80, R4, R20, RZ ;  /* 0x000000140450723c */ /* 0x000fe200000018ff */
[----:B-1----:R-:W-:-:S07]  /*14210*/  FFMA.FTZ R8, R61, c[0x0][0x2d0], -R12 ;  /* 0x0000b4003d087a23 */ /* 0x002fce000001080c */
[C---:B------:R-:W-:Y:S01]  /*14220*/  HMMA.16816.F32 R96, R4.reuse, R22, RZ ;  /* 0x000000160460723c */ /* 0x040fe200000018ff */
[----:B------:R-:W1:Y:S01]  /*14230*/  LDSM.16.MT88.4 R20, [R223+0x2880] ;  /* 0x00288000df14783b */ /* 0x000e620000004200 */
[----:B------:R2:W4:Y:S06]  /*14240*/  MUFU.EX2 R200, R8 ;  /* 0x0000000800c87308 */ /* 0x00052c0000000800 */
[C---:B------:R-:W-:Y:S08]  /*14250*/  HMMA.16816.F32 R88, R4.reuse, R38, RZ ;  /* 0x000000260458723c */ /* 0x040ff000000018ff */
[----:B------:R-:W-:Y:S01]  /*14260*/  HMMA.16816.F32 R48, R4, R50, RZ ;  /* 0x000000320430723c */ /* 0x000fe200000018ff */
[----:B--2---:R-:W-:Y:S01]  /*14270*/  FFMA.FTZ R8, R57, c[0x0][0x2d0], -R2 ;  /* 0x0000b40039087a23 */ /* 0x004fe20000010802 */
[----:B----4-:R-:W-:-:S03]  /*14280*/  F2FP.PACK_AB R11, R200, R204 ;  /* 0x000000ccc80b723e */ /* 0x010fc600000000ff */
[----:B------:R2:W-:Y:S02]  /*14290*/  MUFU.EX2 R220, R8 ;  /* 0x0000000800dc7308 */ /* 0x0005e40000000800 */
[----:B--2---:R-:W-:-:S06]  /*142a0*/  FFMA.FTZ R8, R59, c[0x0][0x2d0], -R2 ;  /* 0x0000b4003b087a23 */ /* 0x004fcc0000010802 */
[----:B------:R2:W4:Y:S02]  /*142b0*/  MUFU.EX2 R199, R8 ;  /* 0x0000000800c77308 */ /* 0x0005240000000800 */
[--C-:B--2---:R-:W-:Y:S02]  /*142c0*/  FFMA.FTZ R8, R60, c[0x0][0x2d0], -R2.reuse ;  /* 0x0000b4003c087a23 */ /* 0x104fe40000010802 */
[----:B------:R-:W-:Y:S01]  /*142d0*/  HMMA.16816.F32 R60, R4, R36, RZ ;  /* 0x00000024043c723c */ /* 0x000fe200000018ff */
[----:B------:R-:W2:Y:S03]  /*142e0*/  LDSM.16.MT88.4 R36, [R224+0x4080] ;  /* 0x00408000e024783b */ /* 0x000ea60000004200 */
[----:B------:R1:W-:Y:S02]  /*142f0*/  MUFU.EX2 R237, R8 ;  /* 0x0000000800ed7308 */ /* 0x0003e40000000800 */
[----:B-1----:R-:W-:-:S06]  /*14300*/  FFMA.FTZ R8, R77, c[0x0][0x2d0], -R2 ;  /* 0x0000b4004d087a23 */ /* 0x002fcc0000010802 */
[----:B------:R1:W1:Y:S02]  /*14310*/  MUFU.EX2 R211, R8 ;  /* 0x0000000800d37308 */ /* 0x0002640000000800 */
[--C-:B-1----:R-:W-:Y:S02]  /*14320*/  FFMA.FTZ R8, R56, c[0x0][0x2d0], -R0.reuse ;  /* 0x0000b40038087a23 */ /* 0x102fe40000010800 */
[----:B------:R-:W-:Y:S04]  /*14330*/  HMMA.16816.F32 R56, R4, R44, RZ ;  /* 0x0000002c0438723c */ /* 0x000fe800000018ff */
[----:B------:R1:W-:Y:S02]  /*14340*/  MUFU.EX2 R192, R8 ;  /* 0x0000000800c07308 */ /* 0x0003e40000000800 */
[----:B-1----:R-:W-:-:S02]  /*14350*/  FFMA.FTZ R8, R76, c[0x0][0x2d0], -R0 ;  /* 0x0000b4004c087a23 */ /* 0x002fc40000010800 */
[----:B------:R-:W-:Y:S01]  /*14360*/  HMMA.16816.F32 R76, R4, R46, RZ ;  /* 0x0000002e044c723c */ /* 0x000fe200000018ff */
[----:B------:R-:W-:Y:S03]  /*14370*/  LDSM.16.MT88.4 R44, [R223+0x4080] ;  /* 0x00408000df2c783b */ /* 0x000fe60000004200 */
[----:B------:R1:W1:Y:S03]  /*14380*/  MUFU.EX2 R171, R8 ;  /* 0x0000000800ab7308 */ /* 0x0002660000000800 */
[----:B----4-:R-:W-:Y:S02]  /*14390*/  F2FP.PACK_AB R4, R199, R220 ;  /* 0x000000dcc704723e */ /* 0x010fe400000000ff */
[----:B------:R-:W-:Y:S01]  /*143a0*/  F2FP.PACK_AB R6, R211, R237 ;  /* 0x000000edd306723e */ /* 0x000fe200000000ff */
[----:B-1----:R-:W-:Y:S01]  /*143b0*/  FFMA.FTZ R8, R84, c[0x0][0x2d0], -R0 ;  /* 0x0000b40054087a23 */ /* 0x002fe20000010800 */
[----:B------:R-:W-:Y:S01]  /*143c0*/  F2FP.PACK_AB R5, R171, R192 ;  /* 0x000000c0ab05723e */ /* 0x000fe200000000ff */
[----:B------:R-:W-:-:S02]  /*143d0*/  IMAD.MOV.U32 R84, RZ, RZ, R207 ;  /* 0x000000ffff547224 */ /* 0x000fc400078e00cf */
[----:B------:R1:W-:Y:S02]  /*143e0*/  MUFU.EX2 R194, R8 ;  /* 0x0000000800c27308 */ /* 0x0003e40000000800 */
[----:B-1----:R-:W-:Y:S01]  /*143f0*/  FFMA.FTZ R8, R85, c[0x0][0x2d0], -R0 ;  /* 0x0000b40055087a23 */ /* 0x002fe20000010800 */
[----:B------:R-:W-:-:S05]  /*14400*/  MOV R85, R205 ;  /* 0x000000cd00557202 */ /* 0x000fca0000000f00 */
[----:B------:R-:W1:Y:S02]  /*14410*/  MUFU.EX2 R193, R8 ;  /* 0x0000000800c17308 */ /* 0x000e640000000800 */
[----:B-1----:R-:W-:Y:S02]  /*14420*/  F2FP.PACK_AB R7, R193, R194 ;  /* 0x000000c2c107723e */ /* 0x002fe400000000ff */
[----:B------:R-:W-:-:S05]  /*14430*/  F2FP.PACK_AB R8, R225, R227 ;  /* 0x000000e3e108723e */ /* 0x000fca00000000ff */
[-C--:B---3--:R-:W-:Y:S01]  /*14440*/  HMMA.16816.F32 R16, R4, R24.reuse, R28 ;  /* 0x000000180410723c */ /* 0x088fe2000000181c */
[----:B------:R-:W-:Y:S07]  /*14450*/  LDSM.16.MT88.4 R28, [R222+0x4080] ;  /* 0x00408000de1c783b */ /* 0x000fee0000004200 */
[C---:B------:R-:W-:Y:S07]  /*14460*/  HMMA.16816.F32 R216, R8.reuse, R24, R108 ;  /* 0x0000001808d8723c */ /* 0x040fee000000186c */
[----:B------:R-:W-:Y:S01]  /*14470*/  MOV R25, R199 ;  /* 0x000000c700197202 */ /* 0x000fe20000000f00 */
[----:B------:R-:W-:Y:S01]  /*14480*/  HMMA.16816.F32 R244, R8, R20, R184 ;  /* 0x0000001408f4723c */ /* 0x000fe200000018b8 */
[----:B------:R-:W-:-:S06]  /*14490*/  IMAD.MOV.U32 R24, RZ, RZ, R198 ;  /* 0x000000ffff187224 */ /* 0x000fcc00078e00c6 */
[----:B------:R-:W-:Y:S01]  /*144a0*/  IMAD.MOV.U32 R186, RZ, RZ, R213 ;  /* 0x000000ffffba7224 */ /* 0x000fe200078e00d5 */
[----:B------:R-:W-:Y:S01]  /*144b0*/  MOV R232, R18 ;  /* 0x0000001200e87202 */ /* 0x000fe20000000f00 */
[----:B------:R-:W-:Y:S01]  /*144c0*/  IMAD.MOV.U32 R231, RZ, RZ, R19 ;  /* 0x000000ffffe77224 */ /* 0x000fe200078e0013 */
[----:B------:R-:W-:Y:S01]  /*144d0*/  MOV R229, R17 ;  /* 0x0000001100e57202 */ /* 0x000fe20000000f00 */
[----:B------:R-:W-:Y:S01]  /*144e0*/  IMAD.MOV.U32 R230, RZ, RZ, R16 ;  /* 0x000000ffffe67224 */ /* 0x000fe200078e0010 */
[----:B------:R-:W-:Y:S01]  /*144f0*/  HMMA.16816.F32 R176, R8, R40, R176 ;  /* 0x0000002808b0723c */ /* 0x000fe200000018b0 */
[----:B------:R-:W1:Y:S01]  /*14500*/  LDSM.16.MT88.4 R16, [R221+0x4080] ;  /* 0x00408000dd10783b */ /* 0x000e620000004200 */
[----:B------:R-:W-:Y:S01]  /*14510*/  IMAD.MOV.U32 R185, RZ, RZ, R212 ;  /* 0x000000ffffb97224 */ /* 0x000fe200078e00d4 */
[----:B------:R-:W-:Y:S01]  /*14520*/  MOV R184, R211 ;  /* 0x000000d300b87202 */ /* 0x000fe20000000f00 */
[----:B------:R-:W-:Y:S01]  /*14530*/  IMAD.MOV.U32 R187, RZ, RZ, R204 ;  /* 0x000000ffffbb7224 */ /* 0x000fe200078e00cc */
[----:B------:R-:W-:Y:S01]  /*14540*/  MOV R110, R218 ;  /* 0x000000da006e7202 */ /* 0x000fe20000000f00 */
[----:B------:R-:W-:-:S02]  /*14550*/  IMAD.MOV.U32 R111, RZ, RZ, R217 ;  /* 0x000000ffff6f7224 */ /* 0x000fc400078e00d9 */
[----:B--2---:R-:W-:Y:S01]  /*14560*/  HMMA.16816.F32 R212, R8, R36, R160 ;  /* 0x0000002408d4723c */ /* 0x004fe200000018a0 */
[----:B------:R-:W-:Y:S02]  /*14570*/  IMAD.MOV.U32 R109, RZ, RZ, R219 ;  /* 0x000000ffff6d7224 */ /* 0x000fe400078e00db */
[----:B------:R-:W-:-:S05]  /*14580*/  IMAD.MOV.U32 R108, RZ, RZ, R216 ;  /* 0x000000ffff6c7224 */ /* 0x000fca00078e00d8 */
[----:B------:R-:W-:Y:S07]  /*14590*/  HMMA.16816.F32 R72, R4, R40, R72 ;  /* 0x000000280448723c */ /* 0x000fee0000001848 */
[----:B------:R-:W-:Y:S01]  /*145a0*/  IMAD.MOV.U32 R41, RZ, RZ, R203 ;  /* 0x000000ffff297224 */ /* 0x000fe200078e00cb */
[----:B------:R-:W-:Y:S01]  /*145b0*/  HMMA.16816.F32 R132, R8, R32, R132 ;  /* 0x000000200884723c */ /* 0x000fe20000001884 */
[----:B------:R-:W-:-:S07]  /*145c0*/  MOV R40, R202 ;  /* 0x000000ca00287202 */ /* 0x000fce0000000f00 */
[----:B------:R-:W-:Y:S07]  /*145d0*/  HMMA.16816.F32 R64, R4, R32, R64 ;  /* 0x000000200440723c */ /* 0x000fee0000001840 */
[----:B------:R-:W-:Y:S01]  /*145e0*/  IMAD.MOV.U32 R33, RZ, RZ, R201 ;  /* 0x000000ffff217224 */ /* 0x000fe200078e00c9 */
[----:B------:R-:W-:Y:S01]  /*145f0*/  HMMA.16816.F32 R160, R8, R26, R140 ;  /* 0x0000001a08a0723c */ /* 0x000fe2000000188c */
[----:B------:R-:W-:-:S06]  /*14600*/  IMAD.MOV.U32 R32, RZ, RZ, R200 ;  /* 0x000000ffff207224 */ /* 0x000fcc00078e00c8 */
[----:B------:R-:W-:Y:S01]  /*14610*/  MOV R143, R197 ;  /* 0x000000c5008f7202 */ /* 0x000fe20000000f00 */
[----:B-1----:R-:W-:Y:S01]  /*14620*/  HMMA.16816.F32 R240, R8, R16, R180 ;  /* 0x0000001008f0723c */ /* 0x002fe200000018b4 */
[----:B------:R-:W-:-:S06]  /*14630*/  IMAD.MOV.U32 R142, RZ, RZ, R196 ;  /* 0x000000ffff8e7224 */ /* 0x000fcc00078e00c4 */
[----:B------:R-:W-:Y:S01]  /*14640*/  IMAD.MOV.U32 R183, RZ, RZ, R206 ;  /* 0x000000ffffb77224 */ /* 0x000fe200078e00ce */
[----:B------:R-:W-:Y:S01]  /*14650*/  MOV R180, R208 ;  /* 0x000000d000b47202 */ /* 0x000fe20000000f00 */
[----:B------:R-:W-:Y:S01]  /*14660*/  HMMA.16816.F32 R204, R8, R34, R152 ;  /* 0x0000002208cc723c */ /* 0x000fe20000001898 */
[----:B------:R-:W-:Y:S02]  /*14670*/  IMAD.MOV.U32 R182, RZ, RZ, R210 ;  /* 0x000000ffffb67224 */ /* 0x000fe400078e00d2 */
[----:B------:R-:W-:Y:S01]  /*14680*/  IMAD.MOV.U32 R181, RZ, RZ, R209 ;  /* 0x000000ffffb57224 */ /* 0x000fe200078e00d1 */
[----:B------:R-:W-:-:S03]  /*14690*/  MOV R141, R180 ;  /* 0x000000b4008d7202 */ /* 0x000fc60000000f00 */
[----:B------:R-:W-:Y:S01]  /*146a0*/  IMAD.MOV.U32 R180, RZ, RZ, R181 ;  /* 0x000000ffffb47224 */ /* 0x000fe200078e00b5 */
[C---:B------:R-:W-:Y:S01]  /*146b0*/  HMMA.16816.F32 R216, R8.reuse, R28, R172 ;  /* 0x0000001c08d8723c */ /* 0x040fe200000018ac */
[----:B------:R-:W-:Y:S01]  /*146c0*/  IMAD.MOV.U32 R181, RZ, RZ, R182 ;  /* 0x000000ffffb57224 */ /* 0x000fe200078e00b6 */
[----:B------:R-:W-:Y:S01]  /*146d0*/  MOV R182, R184 ;  /* 0x000000b800b67202 */ /* 0x000fe20000000f00 */
[----:B------:R-:W-:Y:S01]  /*146e0*/  IMAD.MOV.U32 R184, RZ, RZ, R185 ;  /* 0x000000ffffb87224 */ /* 0x000fe200078e00b9 */
[----:B------:R-:W-:Y:S01]  /*146f0*/  MOV R140, R180 ;  /* 0x000000b4008c7202 */ /* 0x000fe20000000f00 */
[----:B------:R-:W-:Y:S01]  /*14700*/  IMAD.MOV.U32 R185, RZ, RZ, R186 ;  /* 0x000000ffffb97224 */ /* 0x000fe200078e00ba */
[----:B------:R-:W-:Y:S02]  /*14710*/  MOV R186, R237 ;  /* 0x000000ed00ba7202 */ /* 0x000fe40000000f00 */
[----:B------:R-:W-:Y:S01]  /*14720*/  HMMA.16816.F32 R152, R8, R38, R120 ;  /* 0x000000260898723c */ /* 0x000fe20000001878 */
[----:B------:R-:W-:-:S02]  /*14730*/  IMAD.MOV.U32 R180, RZ, RZ, R185 ;  /* 0x000000ffffb47224 */ /* 0x000fc400078e00b9 */
[----:B------:R-:W-:-:S05]  /*14740*/  IMAD.MOV.U32 R185, RZ, RZ, R231 ;  /* 0x000000ffffb97224 */ /* 0x000fca00078e00e7 */
[C---:B------:R-:W-:Y:S07]  /*14750*/  HMMA.16816.F32 R208, R8.reuse, R44, R148 ;  /* 0x0000002c08d0723c */ /* 0x040fee0000001894 */
[----:B------:R-:W-:Y:S01]  /*14760*/  IMAD.MOV.U32 R149, RZ, RZ, R111 ;  /* 0x000000ffff957224 */ /* 0x000fe200078e006f */
[----:B------:R-:W-:Y:S01]  /*14770*/  HMMA.16816.F32 R188, R8, R42, R188 ;  /* 0x0000002a08bc723c */ /* 0x000fe200000018bc */
[----:B------:R-:W-:Y:S01]  /*14780*/  MOV R150, R110 ;  /* 0x0000006e00967202 */ /* 0x000fe20000000f00 */
[----:B------:R-:W-:-:S02]  /*14790*/  IMAD.MOV.U32 R151, RZ, RZ, R109 ;  /* 0x000000ffff977224 */ /* 0x000fc400078e006d */
[----:B------:R-:W-:-:S04]  /*147a0*/  IMAD.MOV.U32 R148, RZ, RZ, R108 ;  /* 0x000000ffff947224 */ /* 0x000fc800078e006c */
[C---:B------:R-:W-:Y:S07]  /*147b0*/  HMMA.16816.F32 R200, R8.reuse, R22, R136 ;  /* 0x0000001608c8723c */ /* 0x040fee0000001888 */
        /* <DEDUP_REMOVED lines=20> */
[----:B------:R-:W1:Y:S01]  /*14900*/  LDSM.16.MT88.4 R184, [R221+0x3080] ;  /* 0x00308000ddb8783b */ /* 0x000e620000004200 */
[----:B------:R-:W-:Y:S01]  /*14910*/  IMAD.MOV.U32 R131, RZ, RZ, R181 ;  /* 0x000000ffff837224 */ /* 0x000fe200078e00b5 */
[----:B------:R-:W-:Y:S01]  /*14920*/  MOV R115, R25 ;  /* 0x0000001900737202 */ /* 0x000fe20000000f00 */
[----:B------:R-:W-:Y:S01]  /*14930*/  HMMA.16816.F32 R68, R4, R16, R68 ;  /* 0x000000100444723c */ /* 0x000fe20000001844 */
[----:B------:R-:W-:Y:S01]  /*14940*/  MOV R181, R40 ;  /* 0x0000002800b57202 */ /* 0x000fe20000000f00 */
[----:B------:R-:W-:Y:S01]  /*14950*/  IMAD.MOV.U32 R180, RZ, RZ, R41 ;  /* 0x000000ffffb47224 */ /* 0x000fe200078e0029 */
[----:B------:R-:W-:Y:S01]  /*14960*/  MOV R113, R125 ;  /* 0x0000007d00717202 */ /* 0x000fe20000000f00 */
[----:B------:R-:W-:Y:S02]  /*14970*/  IMAD.MOV.U32 R124, RZ, RZ, R24 ;  /* 0x000000ffff7c7224 */ /* 0x000fe400078e0018 */
[----:B------:R-:W-:-:S02]  /*14980*/  IMAD.MOV.U32 R114, RZ, RZ, R126 ;  /* 0x000000ffff727224 */ /* 0x000fc400078e007e */
        /* <DEDUP_REMOVED lines=9> */
[----:B------:R-:W-:Y:S02]  /*14a20*/  IMAD.MOV.U32 R130, RZ, RZ, R138 ;  /* 0x000000ffff827224 */ /* 0x000fe400078e008a */
[----:B------:R-:W-:-:S02]  /*14a30*/  IMAD.MOV.U32 R136, RZ, RZ, R140 ;  /* 0x000000ffff887224 */ /* 0x000fc400078e008c */
[----:B------:R-:W-:Y:S02]  /*14a40*/  IMAD.MOV.U32 R138, RZ, RZ, R142 ;  /* 0x000000ffff8a7224 */ /* 0x000fe400078e008e */
[----:B------:R-:W-:Y:S01]  /*14a50*/  MOV R83, R129 ;  /* 0x0000008100537202 */ /* 0x000fe20000000f00 */
[----:B------:R-:W-:Y:S01]  /*14a60*/  IMAD.MOV.U32 R111, RZ, RZ, R68 ;  /* 0x000000ffff6f7224 */ /* 0x000fe200078e0044 */
[----:B------:R-:W-:Y:S01]  /*14a70*/  MOV R110, R69 ;  /* 0x00000045006e7202 */ /* 0x000fe20000000f00 */
[C---:B------:R-:W-:Y:S01]  /*14a80*/  HMMA.16816.F32 R52, R4.reuse, R44, R52 ;  /* 0x0000002c0434723c */ /* 0x040fe20000001834 */
[----:B------:R-:W-:Y:S01]  /*14a90*/  IMAD.MOV.U32 R109, RZ, RZ, R70 ;  /* 0x000000ffff6d7224 */ /* 0x000fe200078e0046 */
[----:B------:R-:W-:Y:S01]  /*14aa0*/  MOV R70, R137 ;  /* 0x0000008900467202 */ /* 0x000fe20000000f00 */
[----:B------:R-:W-:Y:S02]  /*14ab0*/  IMAD.MOV.U32 R108, RZ, RZ, R71 ;  /* 0x000000ffff6c7224 */ /* 0x000fe400078e0047 */
[----:B------:R-:W-:Y:S01]  /*14ac0*/  IMAD.MOV.U32 R82, RZ, RZ, R130 ;  /* 0x000000ffff527224 */ /* 0x000fe200078e0082 */
[----:B------:R-:W-:Y:S01]  /*14ad0*/  MOV R69, R10 ;  /* 0x0000000a00457202 */ /* 0x000fe20000000f00 */
[----:B------:R-:W-:Y:S01]  /*14ae0*/  IMAD.MOV.U32 R61, RZ, RZ, R9 ;  /* 0x000000ffff3d7224 */ /* 0x000fe200078e0009 */
[----:B------:R-:W-:Y:S01]  /*14af0*/  HMMA.16816.F32 R104, R4, R34, R104 ;  /* 0x000000220468723c */ /* 0x000fe20000001868 */
[----:B------:R-:W-:-:S02]  /*14b00*/  IMAD.MOV.U32 R60, RZ, RZ, R8 ;  /* 0x000000ffff3c7224 */ /* 0x000fc400078e0008 */
[----:B------:R-:W-:-:S05]  /*14b10*/  IMAD.MOV.U32 R68, RZ, RZ, R11 ;  /* 0x000000ffff447224 */ /* 0x000fca00078e000b */
[C---:B------:R-:W-:Y:S07]  /*14b20*/  HMMA.16816.F32 R8, R4.reuse, R36, R56 ;  /* 0x000000240408723c */ /* 0x040fee0000001838 */
[----:B------:R-:W-:Y:S01]  /*14b30*/  IMAD.MOV.U32 R58, RZ, RZ, R138 ;  /* 0x000000ffff3a7224 */ /* 0x000fe200078e008a */
[C---:B------:R-:W-:Y:S01]  /*14b40*/  HMMA.16816.F32 R36, R4.reuse, R38, R76 ;  /* 0x000000260424723c */ /* 0x040fe2000000184c */
[----:B------:R-:W-:Y:S01]  /*14b50*/  IMAD.MOV.U32 R232, RZ, RZ, R52 ;  /* 0x000000ffffe87224 */ /* 0x000fe200078e0034 */
[----:B------:R-:W-:Y:S01]  /*14b60*/  MOV R52, R61 ;  /* 0x0000003d00347202 */ /* 0x000fe20000000f00 */
[----:B------:R-:W-:Y:S01]  /*14b70*/  LDSM.16.MT88.4 R76, [R221+0x4880] ;  /* 0x00488000dd4c783b */ /* 0x000fe20000004200 */
[----:B------:R-:W-:Y:S01]  /*14b80*/  IMAD.MOV.U32 R230, RZ, RZ, R54 ;  /* 0x000000ffffe67224 */ /* 0x000fe200078e0036 */
[----:B------:R-:W-:Y:S01]  /*14b90*/  MOV R231, R53 ;  /* 0x0000003500e77202 */ /* 0x000fe20000000f00 */
[----:B------:R-:W-:Y:S01]  /*14ba0*/  IMAD.MOV.U32 R229, RZ, RZ, R55 ;  /* 0x000000ffffe57224 */ /* 0x000fe200078e0037 */
[----:B------:R-:W-:Y:S01]  /*14bb0*/  MOV R54, R112 ;  /* 0x0000007000367202 */ /* 0x000fe20000000f00 */
[----:B------:R-:W-:Y:S01]  /*14bc0*/  HMMA.16816.F32 R32, R4, R18, R92 ;  /* 0x000000120420723c */ /* 0x000fe2000000185c */
[----:B------:R-:W-:Y:S01]  /*14bd0*/  LDSM.16.MT88.4 R92, [R222+0x4880] ;  /* 0x00488000de5c783b */ /* 0x000fe20000004200 */
[----:B------:R-:W-:Y:S01]  /*14be0*/  IMAD.MOV.U32 R112, RZ, RZ, R124 ;  /* 0x000000ffff707224 */ /* 0x000fe200078e007c */
[----:B------:R-:W-:-:S04]  /*14bf0*/  MOV R53, R125 ;  /* 0x0000007d00357202 */ /* 0x000fc80000000f00 */
[----:B------:R-:W-:Y:S01]  /*14c00*/  MOV R19, R70 ;  /* 0x0000004600137202 */ /* 0x000fe20000000f00 */
[----:B------:R-:W-:Y:S01]  /*14c10*/  IMAD.MOV.U32 R80, RZ, RZ, R8 ;  /* 0x000000ffff507224 */ /* 0x000fe200078e0008 */
[----:B------:R-:W-:Y:S01]  /*14c20*/  MOV R81, R9 ;  /* 0x0000000900517202 */ /* 0x000fe20000000f00 */
[----:B------:R-:W-:Y:S01]  /*14c30*/  FFMA.FTZ R8, R170, c[0x0][0x2d0], -R13 ;  /* 0x0000b400aa087a23 */ /* 0x000fe2000001080d */
[----:B------:R-:W-:Y:S01]  /*14c40*/  HMMA.16816.F32 R40, R4, R42, R116 ;  /* 0x0000002a0428723c */ /* 0x000fe20000001874 */
[----:B------:R-:W-:Y:S02]  /*14c50*/  IMAD.MOV.U32 R62, RZ, RZ, R10 ;  /* 0x000000ffff3e7224 */ /* 0x000fe400078e000a */
[----:B------:R2:W3:Y:S01]  /*14c60*/  MUFU.EX2 R56, R8 ;  /* 0x0000000800387308 */ /* 0x0004e20000000800 */
[----:B------:R-:W-:-:S03]  /*14c70*/  IMAD.MOV.U32 R237, RZ, RZ, R11 ;  /* 0x000000ffffed7224 */ /* 0x000fc600078e000b */
[----:B------:R-:W-:Y:S01]  /*14c80*/  MOV R116, R111 ;  /* 0x0000006f00747202 */ /* 0x000fe20000000f00 */
[----:B------:R-:W-:Y:S01]  /*14c90*/  IMAD.MOV.U32 R117, RZ, RZ, R110 ;  /* 0x000000ffff757224 */ /* 0x000fe200078e006e */
[----:B------:R-:W-:Y:S01]  /*14ca0*/  MOV R118, R109 ;  /* 0x0000006d00767202 */ /* 0x000fe20000000f00 */
[----:B------:R-:W-:Y:S01]  /*14cb0*/  IMAD.MOV.U32 R119, RZ, RZ, R108 ;  /* 0x000000ffff777224 */ /* 0x000fe200078e006c */
[C---:B------:R-:W-:Y:S01]  /*14cc0*/  HMMA.16816.F32 R24, R4.reuse, R26, R100 ;  /* 0x0000001a0418723c */ /* 0x040fe20000001864 */
[----:B------:R-:W-:Y:S06]  /*14cd0*/  LDSM.16.MT88.4 R108, [R224+0x4880] ;  /* 0x00488000e06c783b */ /* 0x000fec0000004200 */
[----:B------:R-:W-:Y:S01]  /*14ce0*/  MOV R103, R180 ;  /* 0x000000b400677202 */ /* 0x000fe20000000f00 */
[----:B--2---:R-:W-:Y:S01]  /*14cf0*/  FFMA.FTZ R8, R166, c[0x0][0x2d0], -R13 ;  /* 0x0000b400a6087a23 */ /* 0x004fe2000001080d */
[C---:B------:R-:W-:Y:S02]  /*14d00*/  HMMA.16816.F32 R20, R4.reuse, R22, R96 ;  /* 0x000000160414723c */ /* 0x040fe40000001860 */
[----:B------:R-:W-:Y:S01]  /*14d10*/  MOV R102, R103 ;  /* 0x0000006700667202 */ /* 0x000fe20000000f00 */
[----:B------:R2:W4:Y:S05]  /*14d20*/  MUFU.EX2 R9, R8 ;  /* 0x0000000800097308 */ /* 0x00052a0000000800 */
[C---:B------:R-:W-:Y:S07]  /*14d30*/  HMMA.16816.F32 R28, R4.reuse, R30, R88 ;  /* 0x0000001e041c723c */ /* 0x040fee0000001858 */
[----:B------:R-:W-:Y:S01]  /*14d40*/  MOV R90, R69 ;  /* 0x00000045005a7202 */ /* 0x000fe20000000f00 */
[----:B------:R-:W-:Y:S01]  /*14d50*/  HMMA.16816.F32 R48, R4, R46, R48 ;  /* 0x0000002e0430723c */ /* 0x000fe20000001830 */
[----:B------:R-:W-:Y:S01]  /*14d60*/  LDSM.16.MT88.4 R4, [R223+0x4880] ;  /* 0x00488000df04783b */ /* 0x000fe20000004200 */
[----:B------:R-:W-:-:S02]  /*14d70*/  IMAD.MOV.U32 R91, RZ, RZ, R68 ;  /* 0x000000ffff5b7224 */ /* 0x000fc400078e0044 */
[----:B--2---:R-:W-:-:S03]  /*14d80*/  FFMA.FTZ R8, R165, c[0x0][0x2d0], -R13 ;  /* 0x0000b400a5087a23 */ /* 0x004fc6000001080d */
[----:B---3--:R-:W-:Y:S01]  /*14d90*/  IMAD.MOV.U32 R46, RZ, RZ, R56 ;  /* 0x000000ffff2e7224 */ /* 0x008fe200078e0038 */
[----:B------:R2:W-:Y:S01]  /*14da0*/  MUFU.EX2 R10, R8 ;  /* 0x00000008000a7308 */ /* 0x0005e20000000800 */
[----:B----4-:R-:W-:Y:S01]  /*14db0*/  MOV R47, R9 ;  /* 0x00000009002f7202 */ /* 0x010fe20000000f00 */
[----:B------:R-:W-:Y:S02]  /*14dc0*/  IMAD.MOV.U32 R56, RZ, RZ, R126 ;  /* 0x000000ffff387224 */ /* 0x000fe400078e007e */
[----:B------:R-:W-:Y:S02]  /*14dd0*/  IMAD.MOV.U32 R9, RZ, RZ, R136 ;  /* 0x000000ffff097224 */ /* 0x000fe400078e0088 */
[----:B--2---:R-:W-:-:S04]  /*14de0*/  FFMA.FTZ R8, R164, c[0x0][0x2d0], -R13 ;  /* 0x0000b400a4087a23 */ /* 0x004fc8000001080d */
[----:B------:R2:W-:Y:S02]  /*14df0*/  MUFU.EX2 R11, R8 ;  /* 0x00000008000b7308 */ /* 0x0005e40000000800 */
[----:B--2---:R-:W-:-:S06]  /*14e00*/  FFMA.FTZ R8, R159, c[0x0][0x2d0], -R12 ;  /* 0x0000b4009f087a23 */ /* 0x004fcc000001080c */
[----:B------:R2:W-:Y:S02]  /*14e10*/  MUFU.EX2 R166, R8 ;  /* 0x0000000800a67308 */ /* 0x0005e40000000800 */
[----:B--2---:R-:W-:-:S06]  /*14e20*/  FFMA.FTZ R8, R158, c[0x0][0x2d0], -R12 ;  /* 0x0000b4009e087a23 */ /* 0x004fcc000001080c */
[----:B------:R2:W3:Y:S02]  /*14e30*/  MUFU.EX2 R170, R8 ;  /* 0x0000000800aa7308 */ /* 0x0004e40000000800 */
[----:B--2---:R-:W-:Y:S01]  /*14e40*/  FFMA.FTZ R8, R157, c[0x0][0x2d0], -R12 ;  /* 0x0000b4009d087a23 */ /* 0x004fe2000001080c */
[----:B---3--:R-:W-:-:S05]  /*14e50*/  F2FP.PACK_AB R129, R170, R166 ;  /* 0x000000a6aa81723e */ /* 0x008fca00000000ff */
[----:B------:R2:W3:Y:S02]  /*14e60*/  MUFU.EX2 R13, R8 ;  /* 0x00000008000d7308 */ /* 0x0004e40000000800 */
[----:B--2---:R-:W-:Y:S02]  /*14e70*/  FFMA.FTZ R8, R147, c[0x0][0x2d0], -R12 ;  /* 0x0000b40093087a23 */ /* 0x004fe4000001080c */
[----:B------:R-:W-:-:S04]  /*14e80*/  IMAD.MOV.U32 R147, RZ, RZ, R60 ;  /* 0x000000ffff937224 */ /* 0x000fc800078e003c */
[----:B------:R2:W-:Y:S01]  /*14e90*/  MUFU.EX2 R165, R8 ;  /* 0x0000000800a57308 */ /* 0x0005e20000000800 */
[----:B---3--:R-:W-:Y:S02]  /*14ea0*/  IMAD.MOV.U32 R18, RZ, RZ, R13 ;  /* 0x000000ffff127224 */ /* 0x008fe400078e000d */
[----:B--2---:R-:W-:Y:S02]  /*14eb0*/  FFMA.FTZ R8, R145, c[0x0][0x2d0], -R2 ;  /* 0x0000b40091087a23 */ /* 0x004fe40000010802 */
[----:B------:R-:W-:-:S03]  /*14ec0*/  IMAD.MOV.U32 R145, RZ, RZ, R62 ;  /* 0x000000ffff917224 */ /* 0x000fc600078e003e */
[----:B------:R2:W-:Y:S01]  /*14ed0*/  MUFU.EX2 R164, R8 ;  /* 0x0000000800a47308 */ /* 0x0005e20000000800 */
[----:B------:R-:W-:Y:S01]  /*14ee0*/  LDSM.16.MT88.4 R60, [R223+0x3080] ;  /* 0x00308000df3c783b */ /* 0x000fe20000004200 */
[----:B--2---:R-:W-:Y:S02]  /*14ef0*/  FFMA.FTZ R8, R144, c[0x0][0x2d0], -R2 ;  /* 0x0000b40090087a23 */ /* 0x004fe40000010802 */
[----:B------:R-:W-:-:S04]  /*14f00*/  IMAD.MOV.U32 R144, RZ, RZ, R183 ;  /* 0x000000ffff907224 */ /* 0x000fc800078e00b7 */
[----:B------:R2:W3:Y:S02]  /*14f10*/  MUFU.EX2 R44, R8 ;  /* 0x00000008002c7308 */ /* 0x0004e40000000800 */
[--C-:B--2---:R-:W-:Y:S01]  /*14f20*/  FFMA.FTZ R8, R146, c[0x0][0x2d0], -R2.reuse ;  /* 0x0000b40092087a23 */ /* 0x104fe20000010802 */
[----:B------:R-:W-:Y:S01]  /*14f30*/  MOV R146, R182 ;  /* 0x000000b600927202 */ /* 0x000fe20000000f00 */
[----:B------:R-:W-:Y:S01]  /*14f40*/  FFMA.FTZ R2, R156, c[0x0][0x2d0], -R2 ;  /* 0x0000b4009c027a23 */ /* 0x000fe20000010802 */
[----:B---3--:R-:W-:Y:S01]  /*14f50*/  F2FP.PACK_AB R124, R44, R164 ;  /* 0x000000a42c7c723e */ /* 0x008fe200000000ff */
[----:B------:R-:W-:Y:S02]  /*14f60*/  LDSM.16.MT88.4 R156, [R224+0x3080] ;  /* 0x00308000e09c783b */ /* 0x000fe40000004200 */
[----:B------:R2:W-:Y:S08]  /*14f70*/  MUFU.EX2 R45, R8 ;  /* 0x00000008002d7308 */ /* 0x0005f00000000800 */
[----:B------:R3:W4:Y:S01]  /*14f80*/  MUFU.EX2 R17, R2 ;  /* 0x0000000200117308 */ /* 0x0007220000000800 */
[----:B--2---:R-:W-:-:S04]  /*14f90*/  IMAD.MOV.U32 R8, RZ, RZ, R181 ;  /* 0x000000ffff087224 */ /* 0x004fc800078e00b5 */
[----:B------:R-:W-:Y:S01]  /*14fa0*/  IMAD.MOV.U32 R103, RZ, RZ, R8 ;  /* 0x000000ffff677224 */ /* 0x000fe200078e0008 */
[----:B------:R-:W-:Y:S01]  /*14fb0*/  MOV R8, R146 ;  /* 0x0000009200087202 */ /* 0x000fe20000000f00 */
[----:B------:R-:W-:Y:S01]  /*14fc0*/  IMAD.MOV.U32 R146, RZ, RZ, R144 ;  /* 0x000000ffff927224 */ /* 0x000fe200078e0090 */
[----:B------:R-:W-:Y:S01]  /*14fd0*/  MOV R144, R145 ;  /* 0x0000009100907202 */ /* 0x000fe20000000f00 */
[----:B---3--:R-:W-:Y:S01]  /*14fe0*/  FFMA.FTZ R2, R87, c[0x0][0x2d0], -R0 ;  /* 0x0000b40057027a23 */ /* 0x008fe20000010800 */
[----:B----4-:R-:W-:Y:S01]  /*14ff0*/  F2FP.PACK_AB R126, R17, R45 ;  /* 0x0000002d117e723e */ /* 0x010fe200000000ff */
[----:B------:R-:W-:Y:S01]  /*15000*/  IMAD.MOV.U32 R145, RZ, RZ, R116 ;  /* 0x000000ffff917224 */ /* 0x000fe200078e0074 */
[----:B------:R-:W-:Y:S01]  /*15010*/  MOV R116, R117 ;  /* 0x0000007500747202 */ /* 0x000fe20000000f00 */
[----:B------:R2:W-:Y:S01]  /*15020*/  MUFU.EX2 R16, R2 ;  /* 0x0000000200107308 */ /* 0x0005e20000000800 */
[----:B------:R-:W-:Y:S01]  /*15030*/  IMAD.MOV.U32 R117, RZ, RZ, R118 ;  /* 0x000000ffff757224 */ /* 0x000fe200078e0076 */
[----:B------:R-:W-:Y:S01]  /*15040*/  MOV R118, R119 ;  /* 0x0000007700767202 */ /* 0x000fe20000000f00 */
[----:B------:R-:W-:Y:S01]  /*15050*/  IMAD.MOV.U32 R119, RZ, RZ, R147 ;  /* 0x000000ffff777224 */ /* 0x000fe200078e0093 */
[----:B------:R-:W-:-:S04]  /*15060*/  MOV R147, R52 ;  /* 0x0000003400937202 */ /* 0x000fc80000000f00 */
[----:B------:R-:W-:Y:S01]  /*15070*/  MOV R88, R119 ;  /* 0x0000007700587202 */ /* 0x000fe20000000f00 */
[----:B------:R-:W-:Y:S02]  /*15080*/  IMAD.MOV.U32 R89, RZ, RZ, R147 ;  /* 0x000000ffff597224 */ /* 0x000fe400078e0093 */
[----:B--2---:R-:W-:Y:S01]  /*15090*/  FFMA.FTZ R2, R14, c[0x0][0x2d0], -R0 ;  /* 0x0000b4000e027a23 */ /* 0x004fe20000010800 */
[----:B------:R-:W-:Y:S01]  /*150a0*/  MOV R14, R11 ;  /* 0x0000000b000e7202 */ /* 0x000fe20000000f00 */
[----:B------:R-:W-:Y:S02]  /*150b0*/  IMAD.MOV.U32 R11, RZ, RZ, R115 ;  /* 0x000000ffff0b7224 */ /* 0x000fe400078e0073 */
[----:B------:R2:W3:Y:S01]  /*150c0*/  MUFU.EX2 R13, R2 ;  /* 0x00000002000d7308 */ /* 0x0004e20000000800 */
[----:B------:R-:W-:Y:S01]  /*150d0*/  IMAD.MOV.U32 R115, RZ, RZ, R127 ;  /* 0x000000ffff737224 */ /* 0x000fe200078e007f */
[----:B------:R-:W-:Y:S02]  /*150e0*/  MOV R127, R131 ;  /* 0x00000083007f7202 */ /* 0x000fe40000000f00 */
[----:B------:R-:W-:-:S02]  /*150f0*/  MOV R131, R139 ;  /* 0x0000008b00837202 */ /* 0x000fc40000000f00 */
[----:B------:R-:W-:Y:S02]  /*15100*/  MOV R139, R143 ;  /* 0x0000008f008b7202 */ /* 0x000fe40000000f00 */
[----:B------:R-:W4:Y:S01]  /*15110*/  LDSM.16.MT88.4 R140, [R222+0x3080] ;  /* 0x00308000de8c783b */ /* 0x000f220000004200 */
[----:B------:R-:W-:Y:S02]  /*15120*/  MOV R57, R127 ;  /* 0x0000007f00397202 */ /* 0x000fe40000000f00 */
[----:B------:R-:W-:Y:S02]  /*15130*/  MOV R71, R131 ;  /* 0x0000008300477202 */ /* 0x000fe40000000f00 */
[----:B------:R-:W-:Y:S02]  /*15140*/  F2FP.PACK_AB R131, R165, R18 ;  /* 0x00000012a583723e */ /* 0x000fe400000000ff */
[----:B------:R-:W-:Y:S01]  /*15150*/  MOV R59, R139 ;  /* 0x0000008b003b7202 */ /* 0x000fe20000000f00 */
[--C-:B--2---:R-:W-:Y:S01]  /*15160*/  FFMA.FTZ R2, R86, c[0x0][0x2d0], -R0.reuse ;  /* 0x0000b40056027a23 */ /* 0x104fe20000010800 */
[----:B---3--:R-:W-:Y:S01]  /*15170*/  F2FP.PACK_AB R125, R13, R16 ;  /* 0x000000100d7d723e */ /* 0x008fe200000000ff */
[----:B------:R-:W-:-:S02]  /*15180*/  FFMA.FTZ R0, R15, c[0x0][0x2d0], -R0 ;  /* 0x0000b4000f007a23 */ /* 0x000fc40000010800 */
[----:B------:R-:W-:Y:S01]  /*15190*/  IMAD.MOV.U32 R15, RZ, RZ, R10 ;  /* 0x000000ffff0f7224 */ /* 0x000fe200078e000a */
[----:B------:R-:W-:Y:S01]  /*151a0*/  MOV R10, R11 ;  /* 0x0000000b000a7202 */ /* 0x000fe20000000f00 */
[----:B------:R2:W-:Y:S03]  /*151b0*/  MUFU.EX2 R12, R2 ;  /* 0x00000002000c7308 */ /* 0x0005e60000000800 */
[----:B------:R-:W-:Y:S01]  /*151c0*/  F2FP.PACK_AB R130, R14, R15 ;  /* 0x0000000f0e82723e */ /* 0x000fe200000000ff */
[----:B------:R-:W-:Y:S02]  /*151d0*/  IMAD.MOV.U32 R55, RZ, RZ, R10 ;  /* 0x000000ffff377224 */ /* 0x000fe400078e000a */
[----:B------:R-:W-:Y:S01]  /*151e0*/  IMAD.MOV.U32 R10, RZ, RZ, R128 ;  /* 0x000000ffff0a7224 */ /* 0x000fe200078e0080 */
[----:B------:R-:W-:Y:S01]  /*151f0*/  F2FP.PACK_AB R128, R47, R46 ;  /* 0x0000002e2f80723e */ /* 0x000fe200000000ff */
[----:B------:R-:W3:Y:S06]  /*15200*/  MUFU.EX2 R11, R0 ;  /* 0x00000000000b7308 */ /* 0x000eec0000000800 */
[----:B-1----:R-:W-:Y:S01]  /*15210*/  HMMA.16816.F32 R176, R128, R184, R176 ;  /* 0x000000b880b0723c */ /* 0x002fe200000018b0 */
[----:B--2---:R-:W-:-:S07]  /*15220*/  IMAD.MOV.U32 R2, RZ, RZ, R53 ;  /* 0x000000ffff027224 */ /* 0x004fce00078e0035 */
[----:B------:R-:W-:Y:S01]  /*15230*/  HMMA.16816.F32 R188, R128, R186, R188 ;  /* 0x000000ba80bc723c */ /* 0x000fe200000018bc */
[----:B---3--:R-:W-:Y:S01]  /*15240*/  F2FP.PACK_AB R127, R11, R12 ;  /* 0x0000000c0b7f723e */ /* 0x008fe200000000ff */
[----:B------:R-:W-:-:S06]  /*15250*/  IMAD.MOV.U32 R0, RZ, RZ, R144 ;  /* 0x000000ffff007224 */ /* 0x000fcc00078e0090 */
[----:B----4-:R-:W-:Y:S08]  /*15260*/  HMMA.16816.F32 R132, R128, R140, R132 ;  /* 0x0000008c8084723c */ /* 0x010ff00000001884 */
[C---:B------:R-:W-:Y:S07]  /*15270*/  HMMA.16816.F32 R180, R124.reuse, R184, R72 ;  /* 0x000000b87cb4723c */ /* 0x040fee0000001848 */
[----:B------:R-:W-:Y:S01]  /*15280*/  IMAD.MOV.U32 R73, RZ, RZ, R116 ;  /* 0x000000ffff497224 */ /* 0x000fe200078e0074 */
[----:B------:R-:W-:Y:S01]  /*15290*/  HMMA.16816.F32 R184, R124, R186, R40 ;  /* 0x000000ba7cb8723c */ /* 0x000fe20000001828 */
[----:B------:R-:W-:Y:S01]  /*152a0*/  MOV R74, R117 ;  /* 0x00000075004a7202 */ /* 0x000fe20000000f00 */
[----:B------:R-:W-:Y:S01]  /*152b0*/  IMAD.MOV.U32 R75, RZ, RZ, R118 ;  /* 0x000000ffff4b7224 */ /* 0x000fe200078e0076 */
[----:B------:R-:W-:-:S04]  /*152c0*/  MOV R72, R145 ;  /* 0x0000009100487202 */ /* 0x000fc80000000f00 */
[----:B------:R-:W-:Y:S01]  /*152d0*/  MOV R41, R54 ;  /* 0x0000003600297202 */ /* 0x000fe20000000f00 */
[----:B------:R-:W-:Y:S01]  /*152e0*/  IMAD.MOV.U32 R40, RZ, RZ, R55 ;  /* 0x000000ffff287224 */ /* 0x000fe200078e0037 */
[----:B------:R-:W-:Y:S01]  /*152f0*/  HMMA.16816.F32 R116, R128, R4, R208 ;  /* 0x000000048074723c */ /* 0x000fe200000018d0 */
[----:B------:R-:W-:Y:S02]  /*15300*/  MOV R42, R146 ;  /* 0x00000092002a7202 */ /* 0x000fe40000000f00 */
[----:B------:R-:W-:-:S05]  /*15310*/  MOV R43, R82 ;  /* 0x00000052002b7202 */ /* 0x000fca0000000f00 */
[C---:B------:R-:W-:Y:S07]  /*15320*/  HMMA.16816.F32 R52, R128.reuse, R60, R244 ;  /* 0x0000003c8034723c */ /* 0x040fee00000018f4 */
[----:B------:R-:W-:Y:S01]  /*15330*/  IMAD.MOV.U32 R244, RZ, RZ, R71 ;  /* 0x000000fffff47224 */ /* 0x000fe200078e0047 */
[----:B------:R-:W-:Y:S01]  /*15340*/  MOV R247, R102 ;  /* 0x0000006600f77202 */ /* 0x000fe20000000f00 */
[----:B------:R-:W-:Y:S01]  /*15350*/  HMMA.16816.F32 R68, R128, R76, R240 ;  /* 0x0000004c8044723c */ /* 0x000fe200000018f0 */
[----:B------:R-:W-:-:S02]  /*15360*/  IMAD.MOV.U32 R245, RZ, RZ, R83 ;  /* 0x000000fffff57224 */ /* 0x000fc400078e0053 */
[----:B------:R-:W-:-:S04]  /*15370*/  IMAD.MOV.U32 R246, RZ, RZ, R103 ;  /* 0x000000fffff67224 */ /* 0x000fc800078e0067 */
[----:B------:R-:W-:Y:S01]  /*15380*/  MOV R241, R85 ;  /* 0x0000005500f17202 */ /* 0x000fe20000000f00 */
[----:B------:R-:W-:Y:S01]  /*15390*/  IMAD.MOV.U32 R240, RZ, RZ, R84 ;  /* 0x000000fffff07224 */ /* 0x000fe200078e0054 */
[----:B------:R-:W-:Y:S01]  /*153a0*/  HMMA.16816.F32 R100, R128, R108, R212 ;  /* 0x0000006c8064723c */ /* 0x000fe200000018d4 */
[----:B------:R-:W-:Y:S01]  /*153b0*/  IMAD.MOV.U32 R242, RZ, RZ, R80 ;  /* 0x000000fffff27224 */ /* 0x000fe200078e0050 */
[----:B------:R-:W-:-:S05]  /*153c0*/  MOV R243, R81 ;  /* 0x0000005100f37202 */ /* 0x000fca0000000f00 */
[----:B------:R-:W-:Y:S01]  /*153d0*/  MOV R215, c[0x0][0x2c4] ;  /* 0x0000b10000d77a02 */ /* 0x000fe20000000f00 */
[----:B------:R-:W-:Y:S03]  /*153e0*/  HMMA.16816.F32 R84, R128, R92, R216 ;  /* 0x0000005c8054723c */ /* 0x000fe600000018d8 */
[----:B------:R-:W-:-:S04]  /*153f0*/  ISETP.NE.AND P6, PT, R215, 0x1, PT ;  /* 0x00000001d700780c */ /* 0x000fc80003fc5270 */
[----:B------:R-:W-:Y:S01]  /*15400*/  MOV R216, R112 ;  /* 0x0000007000d87202 */ /* 0x000fe20000000f00 */
[----:B------:R-:W-:Y:S01]  /*15410*/  IMAD.MOV.U32 R217, RZ, RZ, R113 ;  /* 0x000000ffffd97224 */ /* 0x000fe200078e0071 */
[----:B------:R-:W-:Y:S01]  /*15420*/  MOV R218, R114 ;  /* 0x0000007200da7202 */ /* 0x000fe20000000f00 */
[----:B------:R-:W-:Y:S01]  /*15430*/  IMAD.MOV.U32 R219, RZ, RZ, R115 ;  /* 0x000000ffffdb7224 */ /* 0x000fe200078e0073 */
[----:B------:R-:W-:Y:S08]  /*15440*/  HMMA.16816.F32 R136, R124, R140, R64 ;  /* 0x0000008c7c88723c */ /* 0x000ff00000001840 */
[----:B------:R-:W-:Y:S08]  /*15450*/  HMMA.16816.F32 R112, R128, R110, R152 ;  /* 0x0000006e8070723c */ /* 0x000ff00000001898 */
[----:B------:R-:W-:Y:S07]  /*15460*/  HMMA.16816.F32 R152, R124, R156, R216 ;  /* 0x0000009c7c98723c */ /* 0x000fee00000018d8 */
        /* <DEDUP_REMOVED lines=33> */
[----:B------:R1:W5:Y:S01]  /*15680*/  LDL.LU R237, [R1+0xa0] ;  /* 0x0000a00001ed7983 */ /* 0x0003620000300800 */
[----:B------:R-:W-:Y:S01]  /*15690*/  MOV R201, R209 ;  /* 0x000000d100c97202 */ /* 0x000fe20000000f00 */
        /* <DEDUP_REMOVED lines=8> */
[----:B------:R-:W-:Y:S01]  /*15720*/  @P6 IMAD.HI.U32 R0, R201, c[0x0][0x2c8], RZ ;  /* 0x0000b200c9006a27 */ /* 0x000fe200078e00ff */
[----:B------:R-:W-:Y:S01]  /*15730*/  MOV R213, R218 ;  /* 0x000000da00d57202 */ /* 0x000fe20000000f00 */
[----:B------:R-:W-:Y:S01]  /*15740*/  HMMA.16816.F32 R148, R128, R156, R148 ;  /* 0x0000009c8094723c */ /* 0x000fe20000001894 */
[----:B------:R1:W5:Y:S01]  /*15750*/  LDL.LU R236, [R1+0x9c] ;  /* 0x00009c0001ec7983 */ /* 0x0003620000300800 */
[----:B------:R-:W-:Y:S01]  /*15760*/  IMAD.MOV.U32 R2, RZ, RZ, R57 ;  /* 0x000000ffff027224 */ /* 0x000fe200078e0039 */
[----:B------:R-:W-:Y:S01]  /*15770*/  @P6 SHF.R.U32.HI R201, RZ, c[0x0][0x2cc], R0 ;  /* 0x0000b300ffc96a19 */ /* 0x000fe20000011600 */
[----:B------:R-:W-:Y:S01]  /*15780*/  FADD.FTZ R8, R8, R247 ;  /* 0x000000f708087221 */ /* 0x000fe20000010000 */
[----:B------:R-:W-:Y:S01]  /*15790*/  MOV R218, R243 ;  /* 0x000000f300da7202 */ /* 0x000fe20000000f00 */
[----:B------:R-:W-:-:S02]  /*157a0*/  IMAD.MOV.U32 R204, RZ, RZ, R212 ;  /* 0x000000ffffcc7224 */ /* 0x000fc400078e00d4 */
[----:B------:R-:W-:Y:S01]  /*157b0*/  IMAD.MOV.U32 R210, RZ, RZ, R219 ;  /* 0x000000ffffd27224 */ /* 0x000fe200078e00db */
[C---:B------:R-:W-:Y:S01]  /*157c0*/  HMMA.16816.F32 R160, R128.reuse, R158, R160 ;  /* 0x0000009e80a0723c */ /* 0x040fe200000018a0 */
[----:B------:R-:W-:Y:S01]  /*157d0*/  IMAD.IADD R0, R202, 0x1, R201 ;  /* 0x00000001ca007824 */ /* 0x000fe200078e02c9 */
[----:B------:R-:W-:Y:S01]  /*157e0*/  MOV R247, R40 ;  /* 0x0000002800f77202 */ /* 0x000fe20000000f00 */
[----:B------:R-:W-:Y:S01]  /*157f0*/  IMAD.MOV.U32 R40, RZ, RZ, R2 ;  /* 0x000000ffff287224 */ /* 0x000fe200078e0002 */
[----:B------:R-:W-:Y:S01]  /*15800*/  MOV R209, R218 ;  /* 0x000000da00d17202 */ /* 0x000fe20000000f00 */
[----:B------:R-:W-:Y:S01]  /*15810*/  IMAD.MOV.U32 R212, RZ, RZ, R241 ;  /* 0x000000ffffd47224 */ /* 0x000fe200078e00f1 */
[----:B------:R-:W-:Y:S01]  /*15820*/  IADD3 R2, R0, c[0x0][0x328], RZ ;  /* 0x0000ca0000027a10 */ /* 0x000fe20007ffe0ff */
[----:B------:R-:W-:Y:S01]  /*15830*/  FADD.FTZ R10, R10, R203 ;  /* 0x000000cb0a0a7221 */ /* 0x000fe20000010000 */
[----:B------:R-:W-:Y:S01]  /*15840*/  MOV R243, R231 ;  /* 0x000000e700f37202 */ /* 0x000fe20000000f00 */
[----:B------:R-:W-:Y:S01]  /*15850*/  FADD.FTZ R9, R9, R208 ;  /* 0x000000d009097221 */ /* 0x000fe20000010000 */
[----:B------:R2:W3:Y:S01]  /*15860*/  R2UR UR10, R2 ;  /* 0x00000000020a73c2 */ /* 0x0004e200000e0000 */
[----:B------:R-:W-:Y:S01]  /*15870*/  MOV R205, R213 ;  /* 0x000000d500cd7202 */ /* 0x000fe20000000f00 */
[----:B------:R-:W-:Y:S01]  /*15880*/  IMAD.MOV.U32 R206, RZ, RZ, R215 ;  /* 0x000000ffffce7224 */ /* 0x000fe200078e00d7 */
[----:B------:R-:W-:Y:S01]  /*15890*/  MOV R215, R228 ;  /* 0x000000e400d77202 */ /* 0x000fe20000000f00 */
[----:B------:R-:W-:Y:S01]  /*158a0*/  IMAD.MOV.U32 R213, RZ, RZ, R217 ;  /* 0x000000ffffd57224 */ /* 0x000fe200078e00d9 */
[----:B------:R-:W-:Y:S01]  /*158b0*/  MOV R207, R216 ;  /* 0x000000d800cf7202 */ /* 0x000fe20000000f00 */
[----:B------:R-:W-:Y:S01]  /*158c0*/  FADD.FTZ R8, R209, R8 ;  /* 0x00000008d1087221 */ /* 0x000fe20000010000 */
[----:B------:R-:W-:Y:S01]  /*158d0*/  HMMA.16816.F32 R80, R128, R78, R196 ;  /* 0x0000004e8050723c */ /* 0x000fe200000018c4 */
[----:B------:R-:W-:Y:S01]  /*158e0*/  FADD.FTZ R10, R210, R10 ;  /* 0x0000000ad20a7221 */ /* 0x000fe20000010000 */
[----:B------:R1:W5:Y:S01]  /*158f0*/  LDL.LU R235, [R1+0x98] ;  /* 0x0000980001eb7983 */ /* 0x0003620000300800 */
[----:B------:R-:W-:-:S02]  /*15900*/  IMAD.MOV.U32 R241, RZ, RZ, R243 ;  /* 0x000000fffff17224 */ /* 0x000fc400078e00f3 */
[----:B------:R-:W-:Y:S01]  /*15910*/  FADD.FTZ R9, R211, R9 ;  /* 0x00000009d3097221 */ /* 0x000fe20000010000 */
[----:B------:R-:W-:Y:S01]  /*15920*/  MOV R217, R226 ;  /* 0x000000e200d97202 */ /* 0x000fe20000000f00 */
[----:B------:R-:W-:Y:S01]  /*15930*/  IMAD.MOV.U32 R243, RZ, RZ, R229 ;  /* 0x000000fffff37224 */ /* 0x000fe200078e00e5 */
[----:B------:R-:W-:Y:S01]  /*15940*/  MOV R218, R220 ;  /* 0x000000dc00da7202 */ /* 0x000fe20000000f00 */
[----:B------:R-:W-:Y:S01]  /*15950*/  IMAD.MOV.U32 R216, RZ, RZ, R227 ;  /* 0x000000ffffd87224 */ /* 0x000fe200078e00e3 */
[C---:B------:R-:W-:Y:S01]  /*15960*/  HMMA.16816.F32 R96, R128.reuse, R94, R172 ;  /* 0x0000005e8060723c */ /* 0x040fe200000018ac */
[----:B------:R-:W-:Y:S01]  /*15970*/  FADD.FTZ R8, R213, R8 ;  /* 0x00000008d5087221 */ /* 0x000fe20000010000 */
[----:B------:R1:W5:Y:S01]  /*15980*/  LDL.LU R234, [R1+0x94] ;  /* 0x0000940001ea7983 */ /* 0x0003620000300800 */
[----:B------:R-:W-:Y:S02]  /*15990*/  IMAD.MOV.U32 R41, RZ, RZ, R59 ;  /* 0x000000ffff297224 */ /* 0x000fe400078e003b */
[----:B--2---:R-:W-:Y:S01]  /*159a0*/  FADD.FTZ R2, R195, R212 ;  /* 0x000000d4c3027221 */ /* 0x004fe20000010000 */
[----:B------:R1:W5:Y:S01]  /*159b0*/  LDL.LU R233, [R1+0x90] ;  /* 0x0000900001e97983 */ /* 0x0003620000300800 */
[----:B------:R-:W-:Y:S01]  /*159c0*/  FADD.FTZ R10, R214, R10 ;  /* 0x0000000ad60a7221 */ /* 0x000fe20000010000 */
[----:B------:R-:W-:Y:S01]  /*159d0*/  HMMA.16816.F32 R128, R128, R6, R120 ;  /* 0x000000068080723c */ /* 0x000fe20000001878 */
[----:B------:R-:W-:Y:S01]  /*159e0*/  FADD.FTZ R2, R238, R2 ;  /* 0x00000002ee027221 */ /* 0x000fe20000010000 */
[----:B------:R1:W5:Y:S01]  /*159f0*/  LDL.LU R232, [R1+0x8c] ;  /* 0x00008c0001e87983 */ /* 0x0003620000300800 */
[----:B------:R-:W-:-:S02]  /*15a00*/  FADD.FTZ R9, R215, R9 ;  /* 0x00000009d7097221 */ /* 0x000fc40000010000 */
[----:B------:R-:W-:Y:S01]  /*15a10*/  FADD.FTZ R2, R252, R2 ;  /* 0x00000002fc027221 */ /* 0x000fe20000010000 */
[----:B------:R1:W5:Y:S01]  /*15a20*/  LDL.LU R231, [R1+0x88] ;  /* 0x0000880001e77983 */ /* 0x0003620000300800 */
[----:B------:R-:W-:Y:S01]  /*15a30*/  IMAD.MOV.U32 R219, RZ, RZ, R225 ;  /* 0x000000ffffdb7224 */ /* 0x000fe200078e00e1 */
[C---:B------:R-:W-:Y:S01]  /*15a40*/  HMMA.16816.F32 R140, R124.reuse, R142, R104 ;  /* 0x0000008e7c8c723c */ /* 0x040fe20000001868 */
[----:B------:R-:W-:Y:S01]  /*15a50*/  FADD.FTZ R8, R216, R8 ;  /* 0x00000008d8087221 */ /* 0x000fe20000010000 */
[----:B------:R1:W5:Y:S01]  /*15a60*/  LDL.LU R230, [R1+0x84] ;  /* 0x0000840001e67983 */ /* 0x0003620000300800 */
[----:B------:R-:W-:Y:S02]  /*15a70*/  FADD.FTZ R10, R217, R10 ;  /* 0x0000000ad90a7221 */ /* 0x000fe40000010000 */
[----:B------:R-:W-:Y:S01]  /*15a80*/  FADD.FTZ R9, R218, R9 ;  /* 0x00000009da097221 */ /* 0x000fe20000010000 */
[----:B------:R1:W5:Y:S02]  /*15a90*/  LDL.LU R229, [R1+0x80] ;  /* 0x0000800001e57983 */ /* 0x0003640000300800 */
[C---:B------:R-:W-:Y:S01]  /*15aa0*/  HMMA.16816.F32 R120, R124.reuse, R4, R240 ;  /* 0x000000047c78723c */ /* 0x040fe200000018f0 */
[----:B------:R-:W-:Y:S01]  /*15ab0*/  FADD.FTZ R8, R219, R8 ;  /* 0x00000008db087221 */ /* 0x000fe20000010000 */
[----:B------:R1:W5:Y:S04]  /*15ac0*/  LDL.LU R228, [R1+0x7c] ;  /* 0x00007c0001e47983 */ /* 0x0003680000300800 */
        /* <DEDUP_REMOVED lines=8> */
[----:B------:R-:W-:Y:S01]  /*15b50*/  FADD.FTZ R9, R246, R8 ;  /* 0x00000008f6097221 */ /* 0x000fe20000010000 */
[----:B------:R-:W-:Y:S01]  /*15b60*/  HMMA.16816.F32 R72, R124, R76, R72 ;  /* 0x0000004c7c48723c */ /* 0x000fe20000001848 */
[----:B------:R-:W-:Y:S01]  /*15b70*/  FADD.FTZ R8, R247, R4 ;  /* 0x00000004f7087221 */ /* 0x000fe20000010000 */
[----:B------:R1:W5:Y:S01]  /*15b80*/  LDL.LU R220, [R1+0x6c] ;  /* 0x00006c0001dc7983 */ /* 0x0003620000300800 */
[----:B------:R-:W-:Y:S02]  /*15b90*/  FADD.FTZ R4, R40, R2 ;  /* 0x0000000228047221 */ /* 0x000fe40000010000 */
[----:B------:R-:W-:-:S03]  /*15ba0*/  FADD.FTZ R2, R194, R5 ;  /* 0x00000005c2027221 */ /* 0x000fc60000010000 */
[----:B------:R-:W-:Y:S01]  /*15bb0*/  HMMA.16816.F32 R88, R124, R92, R88 ;  /* 0x0000005c7c58723c */ /* 0x000fe20000001858 */
[----:B------:R-:W-:Y:S02]  /*15bc0*/  FADD.FTZ R5, R41, R9 ;  /* 0x0000000929057221 */ /* 0x000fe40000010000 */
[----:B------:R-:W-:-:S05]  /*15bd0*/  FADD.FTZ R2, R193, R2 ;  /* 0x00000002c1027221 */ /* 0x000fca0000010000 */
[----:B------:R-:W-:Y:S01]  /*15be0*/  HMMA.16816.F32 R104, R124, R108, R204 ;  /* 0x0000006c7c68723c */ /* 0x000fe200000018cc */
[----:B------:R-:W-:-:S07]  /*15bf0*/  FADD.FTZ R5, R46, R5 ;  /* 0x000000052e057221 */ /* 0x000fce0000010000 */
[C---:B------:R-:W-:Y:S08]  /*15c00*/  HMMA.16816.F32 R156, R124.reuse, R158, R24 ;  /* 0x0000009e7c9c723c */ /* 0x040ff00000001818 */
[C---:B------:R-:W-:Y:S08]  /*15c10*/  HMMA.16816.F32 R60, R124.reuse, R62, R20 ;  /* 0x0000003e7c3c723c */ /* 0x040ff00000001814 */
[C---:B------:R-:W-:Y:S08]  /*15c20*/  HMMA.16816.F32 R76, R124.reuse, R78, R32 ;  /* 0x0000004e7c4c723c */ /* 0x040ff00000001820 */
[C---:B------:R-:W-:Y:S08]  /*15c30*/  HMMA.16816.F32 R92, R124.reuse, R94, R28 ;  /* 0x0000005e7c5c723c */ /* 0x040ff0000000181c */
[C---:B------:R-:W-:Y:S08]  /*15c40*/  HMMA.16816.F32 R108, R124.reuse, R110, R36 ;  /* 0x0000006e7c6c723c */ /* 0x040ff00000001824 */
[----:B------:R-:W-:Y:S07]  /*15c50*/  HMMA.16816.F32 R124, R124, R6, R48 ;  /* 0x000000067c7c723c */ /* 0x000fee0000001830 */
        /* <DEDUP_REMOVED lines=15> */
[----:B------:R-:W-:Y:S01]  /*15d50*/  STL [R1+0x20], R7 ;  /* 0x0000200701007387 */ /* 0x000fe20000100800 */
[----:B------:R-:W-:-:S03]  /*15d60*/  FADD.FTZ R4, R17, R6 ;  /* 0x0000000611047221 */ /* 0x000fc60000010000 */
[----:B------:R2:W-:Y:S01]  /*15d70*/  STL [R1+0x24], R2 ;  /* 0x0000240201007387 */ /* 0x0005e20000100800 */
[----:B------:R-:W-:-:S03]  /*15d80*/  MOV R18, c[0x0][0x32c] ;  /* 0x0000cb0000127a02 */ /* 0x000fc60000000f00 */
[----:B------:R1:W-:Y:S01]  /*15d90*/  STL [R1+0x28], R4 ;  /* 0x0000280401007387 */ /* 0x0003e20000100800 */
[----:B------:R-:W-:Y:S01]  /*15da0*/  ISETP.GE.AND P5, PT, R18, 0x1, PT ;  /* 0x000000011200780c */ /* 0x000fe20003fa6270 */
[----:B--2---:R-:W-:-:S05]  /*15db0*/  FADD.FTZ R2, R11, R5 ;  /* 0x000000050b027221 */ /* 0x004fca0000010000 */
[----:B------:R1:W-:Y:S01]  /*15dc0*/  STL [R1+0x2c], R2 ;  /* 0x00002c0201007387 */ /* 0x0003e20000100800 */
[----:B------:R-:W-:-:S06]  /*15dd0*/  IADD3 R238, R19, -0x2, RZ ;  /* 0xfffffffe13ee7810 */ /* 0x000fcc0007ffe0ff */
[----:B---3--:R-:W-:Y:S05]  /*15de0*/  @!P5 BRA `(.L_x_1266) ;  /* 0x000001700000d947 */ /* 0x008fea0003800000 */
[C---:B------:R-:W-:Y:S01]  /*15df0*/  ISETP.GT.AND P0, PT, R0.reuse, RZ, PT ;  /* 0x000000ff0000720c */ /* 0x040fe20003f04270 */
[----:B------:R-:W-:Y:S01]  /*15e00*/  ULDC UR6, c[0x0][0x32c] ;  /* 0x0000cb0000067ab9 */ /* 0x000fe20000000800 */
[----:B-1----:R-:W-:-:S04]  /*15e10*/  IADD3 R2, R0, -0x1, RZ ;  /* 0xffffffff00027810 */ /* 0x002fc80007ffe0ff */
[----:B------:R1:W2:Y:S07]  /*15e20*/  R2UR UR12, R2 ;  /* 0x00000000020c73c2 */ /* 0x0002ae00000e0000 */
[----:B-12---:R-:W-:Y:S05]  /*15e30*/  @P0 BRA `(.L_x_1267) ;  /* 0x0000009000000947 */ /* 0x006fea0003800000 */
[----:B------:R-:W1:Y:S01]  /*15e40*/  R2UR UR12, R0 ;  /* 0x00000000000c73c2 */ /* 0x000e6200000e0000 */
[----:B------:R-:W-:Y:S02]  /*15e50*/  UISETP.NE.AND UP0, UPT, UR6, 0x1, UPT ;  /* 0x000000010600788c */ /* 0x000fe4000bf05270 */
[----:B------:R-:W-:-:S02]  /*15e60*/  ULDC.64 UR4, c[0x0][0x330] ;  /* 0x0000cc0000047ab9 */ /* 0x000fc40000000a00 */
[----:B-1----:R-:W-:-:S04]  /*15e70*/  UIADD3 UR12, -UR12, URZ, URZ ;  /* 0x0000003f0c0c7290 */ /* 0x002fc8000fffe13f */
[----:B------:R-:W-:-:S07]  /*15e80*/  UIMAD.WIDE.U32 UR16, UR12, UR4, URZ ;  /* 0x000000040c1072a5 */ /* 0x000fce000f8e003f */
[----:B------:R-:W-:Y:S02]  /*15e90*/  @UP0 UMOV UR13, UR17 ;  /* 0x00000011000d0c82 */ /* 0x000fe40008000000 */
[----:B------:R-:W-:-:S04]  /*15ea0*/  @UP0 USHF.R.U32.HI UR12, URZ, UR5, UR13 ;  /* 0x000000053f0c0299 */ /* 0x000fc8000801160d */
[----:B------:R-:W-:Y:S01]  /*15eb0*/  ULOP3.LUT UR12, URZ, UR12, URZ, 0x33, !UPT ;  /* 0x0000000c3f0c7292 */ /* 0x000fe2000f8e333f */
[----:B------:R-:W-:Y:S05]  /*15ec0*/  BRA `(.L_x_1268) ;  /* 0x0000005000007947 */ /* 0x000fea0003800000 */
.L_x_1267:
[----:B------:R-:W-:Y:S02]  /*15ed0*/  UISETP.NE.AND UP0, UPT, UR6, 0x1, UPT ;  /* 0x000000010600788c */ /* 0x000fe4000bf05270 */
[----:B------:R-:W-:Y:S02]  /*15ee0*/  ULDC.64 UR4, c[0x0][0x330] ;  /* 0x0000cc0000047ab9 */ /* 0x000fe40000000a00 */
[----:B------:R-:W-:-:S07]  /*15ef0*/  UIMAD.WIDE.U32 UR16, UR12, UR4, URZ ;  /* 0x000000040c1072a5 */ /* 0x000fce000f8e003f */
[----:B------:R-:W-:Y:S02]  /*15f00*/  @UP0 UMOV UR13, UR17 ;  /* 0x00000011000d0c82 */ /* 0x000fe40008000000 */
[----:B------:R-:W-:Y:S02]  /*15f10*/  @UP0 USHF.R.U32.HI UR12, URZ, UR5, UR13 ;  /* 0x000000053f0c0299 */ /* 0x000fe4000801160d */
.L_x_1268:
[----:B------:R-:W-:Y:S02]  /*15f20*/  ULDC UR4, c[0x0][0x32c] ;  /* 0x0000cb0000047ab9 */ /* 0x000fe40000000800 */
[----:B------:R-:W-:-:S04]  /*15f30*/  UIMAD UR4, UR12, UR6, UR4 ;  /* 0x000000060c0472a4 */ /* 0x000fc8000f8e0204 */
[----:B------:R-:W-:-:S04]  /*15f40*/  UISETP.LT.AND UP0, UPT, UR10, UR4, UPT ;  /* 0x000000040a00728c */ /* 0x000fc8000bf01270 */
[----:B------:R-:W-:-:S04]  /*15f50*/  USEL UR10, UR10, UR4, UP0 ;  /* 0x000000040a0a7287 */ /* 0x000fc80008000000 */
.L_x_1266:
[----:B------:R-:W-:-:S04]  /*15f60*/  UIMAD.WIDE UR4, UR10, 0x2aaaaaab, URZ ;  /* 0x2aaaaaab0a0478a5 */ /* 0x000fc8000f8e023f */
[----:B------:R-:W-:-:S04]  /*15f70*/  USHF.R.U32.HI UR4, URZ, 0x1f, UR5 ;  /* 0x0000001f3f047899 */ /* 0x000fc80008011605 */
[----:B------:R-:W-:-:S04]  /*15f80*/  ULEA.HI.SX32 UR4, UR5, UR4, 0x1d ;  /* 0x0000000405047291 */ /* 0x000fc8000f8fea3f */
[----:B------:R-:W-:-:S04]  /*15f90*/  UISETP.LT.AND UP0, UPT, UR7, UR4, UPT ;  /* 0x000000040700728c */ /* 0x000fc8000bf01270 */
[----:B------:R-:W-:-:S06]  /*15fa0*/  USEL UR4, UR7, UR4, !UP0 ;  /* 0x0000000407047287 */ /* 0x000fcc000c000000 */
[----:B------:R-:W-:-:S13]  /*15fb0*/  ISETP.GE.AND P0, PT, R238, UR4, PT ;  /* 0x00000004ee007c0c */ /* 0x000fda000bf06270 */
[----:B------:R-:W-:Y:S05]  /*15fc0*/  @!P0 BRA `(.L_x_1269) ;  /* 0x0000451000008947 */ /* 0x000fea0003800000 */
[----:B------:R-:W2:Y:S01]  /*15fd0*/  LDL R0, [R1+0x40] ;  /* 0x0000400001007983 */ /* 0x000ea20000100800 */
[----:B------:R-:W-:Y:S01]  /*15fe0*/  IMAD.MOV.U32 R166, RZ, RZ, R168 ;  /* 0x000000ffffa67224 */ /* 0x000fe200078e00a8 */
[----:B------:R-:W-:Y:S01]  /*15ff0*/  MOV R171, R3 ;  /* 0x0000000300ab7202 */ /* 0x000fe20000000f00 */
[----:B------:R-:W-:Y:S01]  /*16000*/  IMAD.MOV.U32 R164, RZ, RZ, R169 ;  /* 0x000000ffffa47224 */ /* 0x000fe200078e00a9 */
[----:B------:R-:W-:Y:S01]  /*16010*/  MOV R170, R167 ;  /* 0x000000a700aa7202 */ /* 0x000fe20000000f00 */
[----:B--2---:R-:W-:-:S05]  /*16020*/  @P6 IMAD.HI.U32 R0, R0, c[0x0][0x2c8], RZ ;  /* 0x0000b20000006a27 */ /* 0x004fca00078e00ff */
[----:B------:R-:W-:-:S05]  /*16030*/  @P6 SHF.R.U32.HI R0, RZ, c[0x0][0x2cc], R0 ;  /* 0x0000b300ff006a19 */ /* 0x000fca0000011600 */
[----:B------:R2:W-:Y:S02]  /*16040*/  @P6 STL [R1+0x3c], R0 ;  /* 0x00003c0001006387 */ /* 0x0005e40000100800 */
.L_x_1286:
[----:B-12---:R-:W2:Y:S01]  /*16050*/  LDL R0, [R1+0x38] ;  /* 0x0000380001007983 */ /* 0x006ea20000100800 */
[----:B------:R-:W-:Y:S04]  /*16060*/  DEPBAR.LE SB0, 0x0 ;  /* 0x000080000000791a */ /* 0x000fe80000000000 */
[----:B------:R-:W3:Y:S01]  /*16070*/  LDL.64 R36, [R1+0x58] ;  /* 0x0000580001247983 */ /* 0x000ee20000100a00 */
[C---:B------:R-:W-:Y:S01]  /*16080*/  ISETP.LT.AND P0, PT, R238.reuse, UR7, PT ;  /* 0x00000007ee007c0c */ /* 0x040fe2000bf01270 */
[----:B------:R-:W-:Y:S03]  /*16090*/  IMAD.MOV.U32 R167, RZ, RZ, c[0x0][0x1e0] ;  /* 0x00007800ffa77624 */ /* 0x000fe600078e00ff */
[----:B-1----:R-:W3:Y:S05]  /*160a0*/  LDL.64 R2, [R1+0x60] ;  /* 0x0000600001027983 */ /* 0x002eea0000100a00 */
[----:B------:R-:W-:Y:S06]  /*160b0*/  BAR.SYNC.DEFER_BLOCKING 0x0 ;  /* 0x0000000000007b1d */ /* 0x000fec0000010000 */
[----:B-----5:R-:W-:Y:S05]  /*160c0*/  LDSM.16.M88.4 R48, [R227+0x8080] ;  /* 0x00808000e330783b */ /* 0x020fea0000000200 */
[----:B------:R-:W1:Y:S05]  /*160d0*/  LDSM.16.M88.4 R16, [R220+0x5080] ;  /* 0x00508000dc10783b */ /* 0x000e6a0000000200 */
[----:B------:R-:W4:Y:S05]  /*160e0*/  LDSM.16.M88.4 R44, [R227+0xa080] ;  /* 0x00a08000e32c783b */ /* 0x000f2a0000000200 */
[----:B------:R-:W4:Y:S05]  /*160f0*/  LDSM.16.M88.4 R32, [R220+0x5880] ;  /* 0x00588000dc20783b */ /* 0x000f2a0000000200 */
[----:B------:R-:W3:Y:S05]  /*16100*/  LDL.64 R242, [R1+0x48] ;  /* 0x0000480001f27983 */ /* 0x000eea0000100a00 */
[----:B------:R-:W2:Y:S05]  /*16110*/  LDSM.16.M88.4 R172, [R220+0x6080] ;  /* 0x00608000dcac783b */ /* 0x000eaa0000000200 */
        /* <DEDUP_REMOVED lines=8> */
[-C--:B------:R-:W-:Y:S01]  /*161a0*/  HMMA.16816.F32 R12, R44, R18.reuse, RZ ;  /* 0x000000122c0c723c */ /* 0x080fe200000018ff */
[----:B------:R-:W1:Y:S07]  /*161b0*/  LDSM.16.M88.4 R208, [R236] ;  /* 0x00000000ecd0783b */ /* 0x000e6e0000000200 */
[C---:B------:R-:W-:Y:S08]  /*161c0*/  HMMA.16816.F32 R16, R48.reuse, R18, RZ ;  /* 0x000000123010723c */ /* 0x040ff000000018ff */
[-C--:B------:R-:W-:Y:S08]  /*161d0*/  HMMA.16816.F32 R20, R48, R32.reuse, RZ ;  /* 0x000000203014723c */ /* 0x080ff000000018ff */
[C---:B------:R-:W-:Y:S07]  /*161e0*/  HMMA.16816.F32 R24, R44.reuse, R32, RZ ;  /* 0x000000202c18723c */ /* 0x040fee00000018ff */
[----:B------:R-:W-:Y:S01]  /*161f0*/  @!P0 IMAD.WIDE.U32 R32, R238, c[0x0][0x208], RZ ;  /* 0x00008200ee208a25 */ /* 0x000fe200078e00ff */
[-C--:B------:R-:W-:Y:S01]  /*16200*/  HMMA.16816.F32 R28, R44, R34.reuse, RZ ;  /* 0x000000222c1c723c */ /* 0x080fe200000018ff */
[C---:B--2---:R-:W-:Y:S02]  /*16210*/  LOP3.LUT P4, RZ, R0.reuse, 0x40, RZ, 0xc0, !PT ;  /* 0x0000004000ff7812 */ /* 0x044fe4000788c0ff */
[----:B------:R-:W-:Y:S02]  /*16220*/  LOP3.LUT P3, RZ, R0, 0x80, RZ, 0xc0, !PT ;  /* 0x0000008000ff7812 */ /* 0x000fe4000786c0ff */
[----:B------:R-:W-:Y:S07]  /*16230*/  @!P0 SHF.R.S32.HI R0, RZ, 0x1f, R238 ;  /* 0x0000001fff008819 */ /* 0x000fee00000114ee */
[----:B------:R-:W-:Y:S02]  /*16240*/  @!P0 IMAD R0, R0, c[0x0][0x208], RZ ;  /* 0x0000820000008a24 */ /* 0x000fe400078e02ff */
[----:B---3--:R-:W-:Y:S02]  /*16250*/  @!P0 IMAD.MOV.U32 R3, RZ, RZ, R37 ;  /* 0x000000ffff038224 */ /* 0x008fe400078e0025 */
[----:B------:R-:W-:Y:S02]  /*16260*/  @!P0 IMAD R0, R238, c[0x0][0x20c], R0 ;  /* 0x00008300ee008a24 */ /* 0x000fe400078e0200 */
[----:B------:R-:W-:Y:S04]  /*16270*/  @!P0 IMAD.WIDE.U32 R2, R32, 0x30, R2 ;  /* 0x0000003020028825 */ /* 0x000fe800078e0002 */
[----:B------:R-:W-:Y:S02]  /*16280*/  @!P0 IMAD.IADD R0, R33, 0x1, R0 ;  /* 0x0000000121008824 */ /* 0x000fe400078e0200 */
[C---:B------:R-:W-:Y:S02]  /*16290*/  HMMA.16816.F32 R32, R48.reuse, R34, RZ ;  /* 0x000000223020723c */ /* 0x040fe400000018ff */
[----:B------:R-:W-:Y:S02]  /*162a0*/  @!P0 IMAD R0, R0, 0x30, RZ ;  /* 0x0000003000008824 */ /* 0x000fe400078e02ff */
[----:B------:R-:W-:Y:S02]  /*162b0*/  @!P0 IMAD.SHL.U32 R168, R2, 0x2, RZ ;  /* 0x0000000202a88824 */ /* 0x000fe400078e00ff */
[----:B------:R-:W-:Y:S02]  /*162c0*/  @!P0 IMAD.IADD R0, R3, 0x1, R0 ;  /* 0x0000000103008824 */ /* 0x000fe400078e0200 */
[-C--:B------:R-:W-:Y:S01]  /*162d0*/  HMMA.16816.F32 R36, R48, R172.reuse, RZ ;  /* 0x000000ac3024723c */ /* 0x080fe200000018ff */
[----:B------:R-:W-:Y:S03]  /*162e0*/  @!P0 IADD3 R212, P2, R168, 0x80, RZ ;  /* 0x00000080a8d48810 */ /* 0x000fe60007f5e0ff */
[----:B------:R-:W-:Y:S02]  /*162f0*/  @!P0 SHF.L.U64.HI R3, R2, 0x1, R0 ;  /* 0x0000000102038819 */ /* 0x000fe40000010200 */
[----:B------:R-:W-:Y:S02]  /*16300*/  @!P0 IADD3 R212, P1, R212, c[0x0][0x1f8], RZ ;  /* 0x00007e00d4d48a10 */ /* 0x000fe40007f3e0ff */
[C---:B------:R-:W-:Y:S04]  /*16310*/  HMMA.16816.F32 R40, R44.reuse, R172, RZ ;  /* 0x000000ac2c28723c */ /* 0x040fe800000018ff */
[----:B------:R-:W-:Y:S02]  /*16320*/  @!P0 IADD3.X R213, RZ, c[0x0][0x1fc], R3, P1, P2 ;  /* 0x00007f00ffd58a10 */ /* 0x000fe40000fe4403 */
[----:B------:R-:W-:Y:S02]  /*16330*/  @!P0 IADD3 R168, P1, R168, c[0x0][0x1f8], RZ ;  /* 0x00007e00a8a88a10 */ /* 0x000fe40007f3e0ff */
[-C--:B------:R-:W-:Y:S04]  /*16340*/  HMMA.16816.F32 R44, R44, R174.reuse, RZ ;  /* 0x000000ae2c2c723c */ /* 0x080fe800000018ff */
[----:B------:R-:W-:Y:S02]  /*16350*/  @!P0 IADD3.X R169, R3, c[0x0][0x1fc], RZ, P1, !PT ;  /* 0x00007f0003a98a10 */ /* 0x000fe40000ffe4ff */
[----:B------:R-:W-:Y:S02]  /*16360*/  @!P0 IADD3 R2, P2, R168, UR9, RZ ;  /* 0x00000009a8028c10 */ /* 0x000fe4000ff5e0ff */
[----:B------:R-:W-:Y:S01]  /*16370*/  HMMA.16816.F32 R48, R48, R174, RZ ;  /* 0x000000ae3030723c */ /* 0x000fe200000018ff */
[----:B------:R-:W-:Y:S01]  /*16380*/  @!PT LDS RZ, [RZ] ;  /* 0x00000000fffff984 */ /* 0x000fe20000000800 */
[----:B------:R-:W-:Y:S01]  /*16390*/  @!PT LDS RZ, [RZ] ;  /* 0x00000000fffff984 */ /* 0x000fe20000000800 */
[----:B------:R-:W-:Y:S01]  /*163a0*/  @!PT LDS RZ, [RZ] ;  /* 0x00000000fffff984 */ /* 0x000fe20000000800 */
[----:B------:R2:W-:Y:S03]  /*163b0*/  @!P0 LDGSTS.E.BYPASS.LTC128B.128 [R239+0x2080], [R168.64], !P4 ;  /* 0x02080000a8ef8fae */ /* 0x0005e6000e101d4e */
[----:B------:R-:W-:Y:S02]  /*163c0*/  @!P0 IADD3.X R3, R169, UR8, RZ, P2, !PT ;  /* 0x00000008a9038c10 */ /* 0x000fe400097fe4ff */
[----:B------:R3:W-:Y:S01]  /*163d0*/  @!P0 LDGSTS.E.BYPASS.LTC128B.128 [R239+0x3880], [R212.64], !P3 ;  /* 0x03880000d4ef8fae */ /* 0x0007e2000d901d4e */
[----:B------:R-:W-:Y:S01]  /*163e0*/  @!P0 IADD3 R172, P1, R2, UR9, RZ ;  /* 0x0000000902ac8c10 */ /* 0x000fe2000ff3e0ff */
[-C--:B-1----:R-:W-:Y:S03]  /*163f0*/  HMMA.16816.F32 R4, R192, R196.reuse, R4 ;  /* 0x000000c4c004723c */ /* 0x082fe60000001804 */
[----:B------:R1:W-:Y:S02]  /*16400*/  @!P0 LDGSTS.E.BYPASS.LTC128B.128 [R239+0x2880], [R2.64], !P4 ;  /* 0x0288000002ef8fae */ /* 0x0003e4000e101d4e */
[----:B------:R-:W-:Y:S03]  /*16410*/  @!P0 IADD3.X R173, R3, UR8, RZ, P1, !PT ;  /* 0x0000000803ad8c10 */ /* 0x000fe60008ffe4ff */
[C---:B------:R-:W-:Y:S01]  /*16420*/  HMMA.16816.F32 R8, R200.reuse, R196, R8 ;  /* 0x000000c4c808723c */ /* 0x040fe20000001808 */
[----:B------:R1:W-:Y:S05]  /*16430*/  @!P0 LDGSTS.E.BYPASS.LTC128B.128 [R239+0x4080], [R2.64+0x80], !P3 ;  /* 0x0408008002ef8fae */ /* 0x0003ea000d901d4e */
[----:B------:R2:W-:Y:S02]  /*16440*/  @!P0 LDGSTS.E.BYPASS.LTC128B.128 [R239+0x3080], [R172.64], !P4 ;  /* 0x03080000acef8fae */ /* 0x0005e4000e101d4e */
[-C--:B------:R-:W-:Y:S03]  /*16450*/  HMMA.16816.F32 R12, R200, R198.reuse, R12 ;  /* 0x000000c6c80c723c */ /* 0x080fe6000000180c */
[----:B------:R2:W-:Y:S01]  /*16460*/  @!P0 LDGSTS.E.BYPASS.LTC128B.128 [R239+0x4880], [R172.64+0x80], !P3 ;  /* 0x04880080acef8fae */ /* 0x0005e2000d901d4e */
[C---:B------:R-:W-:Y:S04]  /*16470*/  ISETP.GT.AND P0, PT, R238.reuse, UR7, PT ;  /* 0x00000007ee007c0c */ /* 0x040fe8000bf04270 */
[C---:B------:R-:W-:Y:S01]  /*16480*/  HMMA.16816.F32 R16, R192.reuse, R198, R16 ;  /* 0x000000c6c010723c */ /* 0x040fe20000001810 */
[----:B---3--:R-:W-:Y:S05]  /*16490*/  LDSM.16.M88.4 R212, [R226+0x5080] ;  /* 0x00508000e2d4783b */ /* 0x008fea0000000200 */
[----:B------:R-:W0:Y:S02]  /*164a0*/  LDGDEPBAR ;  /* 0x00000000000079af */ /* 0x000e240000000000 */
[-C--:B----4-:R-:W-:Y:S03]  /*164b0*/  HMMA.16816.F32 R20, R192, R204.reuse, R20 ;  /* 0x000000ccc014723c */ /* 0x090fe60000001814 */
[----:B------:R-:W-:Y:S01]  /*164c0*/  LDSM.16.M88.4 R216, [R228+0xa080] ;  /* 0x00a08000e4d8783b */ /* 0x000fe20000000200 */
[----:B------:R-:W-:Y:S01]  /*164d0*/  @P0 IADD3 R0, R238, -0x1, RZ ;  /* 0xffffffffee000810 */ /* 0x000fe20007ffe0ff */
[----:B-1----:R-:W-:Y:S03]  /*164e0*/  @P0 IMAD.MOV.U32 R3, RZ, RZ, R243 ;  /* 0x000000ffff030224 */ /* 0x002fe600078e00f3 */
[C---:B------:R-:W-:Y:S01]  /*164f0*/  HMMA.16816.F32 R24, R200.reuse, R204, R24 ;  /* 0x000000ccc818723c */ /* 0x040fe20000001818 */
[----:B------:R-:W-:Y:S03]  /*16500*/  LDSM.16.M88.4 R196, [R226+0x5880] ;  /* 0x00588000e2c4783b */ /* 0x000fe60000000200 */
[----:B--2---:R-:W-:Y:S01]  /*16510*/  @P0 IMAD.WIDE.U32 R168, R0, c[0x0][0x1e0], RZ ;  /* 0x0000780000a80a25 */ /* 0x004fe200078e00ff */
[----:B------:R-:W-:Y:S01]  /*16520*/  @P0 SHF.R.S32.HI R2, RZ, 0x1f, R0 ;  /* 0x0000001fff020819 */ /* 0x000fe20000011400 */
[----:B------:R-:W1:Y:S02]  /*16530*/  LDSM.16.M88.4 R172, [R228+0x8080] ;  /* 0x00808000e4ac783b */ /* 0x000e640000000200 */
[-C--:B------:R-:W-:Y:S04]  /*16540*/  HMMA.16816.F32 R28, R200, R206.reuse, R28 ;  /* 0x000000cec81c723c */ /* 0x080fe8000000181c */
[----:B------:R-:W-:Y:S04]  /*16550*/  @P0 IMAD R2, R2, c[0x0][0x1e0], RZ ;  /* 0x0000780002020a24 */ /* 0x000fe800078e02ff */
[C---:B------:R-:W-:Y:S01]  /*16560*/  HMMA.16816.F32 R32, R192.reuse, R206, R32 ;  /* 0x000000cec020723c */ /* 0x040fe20000001820 */
[----:B------:R-:W-:Y:S03]  /*16570*/  LDSM.16.M88.4 R204, [R225] ;  /* 0x00000000e1cc783b */ /* 0x000fe60000000200 */
[----:B------:R-:W-:Y:S04]  /*16580*/  @P0 IMAD R2, R0, c[0x0][0x1e4], R2 ;  /* 0x0000790000020a24 */ /* 0x000fe800078e0202 */
[-C--:B------:R-:W-:Y:S04]  /*16590*/  HMMA.16816.F32 R36, R192, R208.reuse, R36 ;  /* 0x000000d0c024723c */ /* 0x080fe80000001824 */
[----:B------:R-:W-:Y:S02]  /*165a0*/  @P0 IMAD.IADD R0, R169, 0x1, R2 ;  /* 0x00000001a9000824 */ /* 0x000fe400078e0202 */
[----:B------:R-:W-:Y:S02]  /*165b0*/  @P0 IMAD.MOV.U32 R2, RZ, RZ, R240 ;  /* 0x000000ffff020224 */ /* 0x000fe400078e00f0 */
[C---:B------:R-:W-:Y:S01]  /*165c0*/  HMMA.16816.F32 R40, R200.reuse, R208, R40 ;  /* 0x000000d0c828723c */ /* 0x040fe20000001828 */
[----:B------:R-:W-:Y:S03]  /*165d0*/  IMAD.MOV.U32 R240, RZ, RZ, 0x5 ;  /* 0x00000005fff07424 */ /* 0x000fe600078e00ff */
[----:B------:R-:W-:Y:S04]  /*165e0*/  @P0 IMAD.WIDE.U32 R2, R168, 0x30, R2 ;  /* 0x00000030a8020825 */ /* 0x000fe800078e0002 */
[-C--:B------:R-:W-:Y:S01]  /*165f0*/  HMMA.16816.F32 R44, R200, R210.reuse, R44 ;  /* 0x000000d2c82c723c */ /* 0x080fe2000000182c */
[----:B------:R-:W-:Y:S03]  /*16600*/  LDSM.16.M88.4 R200, [R230+0x8080] ;  /* 0x00808000e6c8783b */ /* 0x000fe60000000200 */
[----:B------:R-:W-:Y:S04]  /*16610*/  @P0 IMAD R0, R0, 0x30, RZ ;  /* 0x0000003000000824 */ /* 0x000fe800078e02ff */
[----:B------:R-:W-:Y:S01]  /*16620*/  HMMA.16816.F32 R48, R192, R210, R48 ;  /* 0x000000d2c030723c */ /* 0x000fe20000001830 */
[----:B------:R-:W2:Y:S03]  /*16630*/  LDSM.16.M88.4 R192, [R226+0x6080] ;  /* 0x00608000e2c0783b */ /* 0x000ea60000000200 */
[----:B------:R-:W-:Y:S02]  /*16640*/  @P0 IMAD.IADD R3, R3, 0x1, R0 ;  /* 0x0000000103030824 */ /* 0x000fe400078e0200 */
[----:B------:R-:W3:Y:S01]  /*16650*/  LDSM.16.M88.4 R208, [R230+0xa080] ;  /* 0x00a08000e6d0783b */ /* 0x000ee20000000200 */
[----:B------:R-:W-:Y:S01]  /*16660*/  @P0 IMAD.SHL.U32 R0, R2, 0x2, RZ ;  /* 0x0000000202000824 */ /* 0x000fe200078e00ff */
[-C--:B-1----:R-:W-:Y:S05]  /*16670*/  HMMA.16816.F32 R4, R172, R212.reuse, R4 ;  /* 0x000000d4ac04723c */ /* 0x082fea0000001804 */
[----:B------:R-:W-:Y:S02]  /*16680*/  @P0 IADD3 R168, P1, R0, c[0x0][0x1c8], RZ ;  /* 0x0000720000a80a10 */ /* 0x000fe40007f3e0ff */
[----:B------:R-:W-:Y:S01]  /*16690*/  @P0 SHF.L.U64.HI R2, R2, 0x1, R3 ;  /* 0x0000000102020819 */ /* 0x000fe20000010203 */
[C---:B------:R-:W-:Y:S04]  /*166a0*/  HMMA.16816.F32 R8, R216.reuse, R212, R8 ;  /* 0x000000d4d808723c */ /* 0x040fe80000001808 */
[----:B------:R-:W-:Y:S01]  /*166b0*/  @P0 IADD3.X R169, R2, c[0x0][0x1cc], RZ, P1, !PT ;  /* 0x0000730002a90a10 */ /* 0x000fe20000ffe4ff */
[C---:B------:R-:W-:Y:S01]  /*166c0*/  @P0 IMAD.SHL.U32 R3, R167.reuse, 0x20, RZ ;  /* 0x00000020a7030824 */ /* 0x040fe200078e00ff */
[----:B------:R-:W-:Y:S02]  /*166d0*/  @P0 IADD3 R0, P2, R0, 0x80, RZ ;  /* 0x0000008000000810 */ /* 0x000fe40007f5e0ff */
        /* <DEDUP_REMOVED lines=13> */
[----:B------:R-:W2:Y:S05]  /*167b0*/  LDSM.16.M88.4 R172, [R225+0x1000] ;  /* 0x00100000e1ac783b */ /* 0x000eaa0000000200 */
[----:B------:R-:W4:Y:S02]  /*167c0*/  LDSM.16.M88.4 R192, [R227+0xc080] ;  /* 0x00c08000e3c0783b */ /* 0x000f240000000200 */
[-C--:B------:R-:W-:Y:S08]  /*167d0*/  HMMA.16816.F32 R4, R200, R204.reuse, R4 ;  /* 0x000000ccc804723c */ /* 0x080ff00000001804 */
[C---:B---3--:R-:W-:Y:S08]  /*167e0*/  HMMA.16816.F32 R8, R208.reuse, R204, R8 ;  /* 0x000000ccd008723c */ /* 0x048ff00000001808 */
[-C--:B------:R-:W-:Y:S08]  /*167f0*/  HMMA.16816.F32 R12, R208, R206.reuse, R12 ;  /* 0x000000ced00c723c */ /* 0x080ff0000000180c */
[C---:B------:R-:W-:Y:S01]  /*16800*/  HMMA.16816.F32 R16, R200.reuse, R206, R16 ;  /* 0x000000cec810723c */ /* 0x040fe20000001810 */
[----:B------:R-:W3:Y:S07]  /*16810*/  LDSM.16.M88.4 R204, [R227+0xe080] ;  /* 0x00e08000e3cc783b */ /* 0x000eee0000000200 */
[-C--:B-1----:R-:W-:Y:S08]  /*16820*/  HMMA.16816.F32 R20, R200, R212.reuse, R20 ;  /* 0x000000d4c814723c */ /* 0x082ff00000001814 */
[C---:B------:R-:W-:Y:S08]  /*16830*/  HMMA.16816.F32 R24, R208.reuse, R212, R24 ;  /* 0x000000d4d018723c */ /* 0x040ff00000001818 */
[-C--:B------:R-:W-:Y:S08]  /*16840*/  HMMA.16816.F32 R28, R208, R214.reuse, R28 ;  /* 0x000000d6d01c723c */ /* 0x080ff0000000181c */
[C---:B------:R-:W-:Y:S01]  /*16850*/  HMMA.16816.F32 R32, R200.reuse, R214, R32 ;  /* 0x000000d6c820723c */ /* 0x040fe20000001820 */
[----:B------:R-:W-:Y:S07]  /*16860*/  LDSM.16.M88.4 R212, [R229+0xe080] ;  /* 0x00e08000e5d4783b */ /* 0x000fee0000000200 */
[-C--:B--2---:R-:W-:Y:S08]  /*16870*/  HMMA.16816.F32 R36, R200, R172.reuse, R36 ;  /* 0x000000acc824723c */ /* 0x084ff00000001824 */
[C---:B------:R-:W-:Y:S08]  /*16880*/  HMMA.16816.F32 R40, R208.reuse, R172, R40 ;  /* 0x000000acd028723c */ /* 0x040ff00000001828 */
[-C--:B------:R-:W-:Y:S01]  /*16890*/  HMMA.16816.F32 R44, R208, R174.reuse, R44 ;  /* 0x000000aed02c723c */ /* 0x080fe2000000182c */
[----:B------:R-:W-:Y:S07]  /*168a0*/  LDSM.16.M88.4 R208, [R235] ;  /* 0x00000000ebd0783b */ /* 0x000fee0000000200 */
[----:B------:R-:W-:Y:S01]  /*168b0*/  HMMA.16816.F32 R48, R200, R174, R48 ;  /* 0x000000aec830723c */ /* 0x000fe20000001830 */
[----:B------:R-:W1:Y:S05]  /*168c0*/  LDSM.16.M88.4 R172, [R220+0x7880] ;  /* 0x00788000dcac783b */ /* 0x000e6a0000000200 */
[----:B------:R-:W2:Y:S02]  /*168d0*/  LDSM.16.M88.4 R200, [R229+0xc080] ;  /* 0x00c08000e5c8783b */ /* 0x000ea40000000200 */
[-C--:B----4-:R-:W-:Y:S08]  /*168e0*/  HMMA.16816.F32 R4, R192, R196.reuse, R4 ;  /* 0x000000c4c004723c */ /* 0x090ff00000001804 */
[C---:B---3--:R-:W-:Y:S08]  /*168f0*/  HMMA.16816.F32 R8, R204.reuse, R196, R8 ;  /* 0x000000c4cc08723c */ /* 0x048ff00000001808 */
        /* <DEDUP_REMOVED lines=13> */
[----:B------:R-:W1:Y:S05]  /*169d0*/  LDSM.16.M88.4 R172, [R233] ;  /* 0x00000000e9ac783b */ /* 0x000e6a0000000200 */
[----:B------:R-:W4:Y:S02]  /*169e0*/  LDSM.16.M88.4 R192, [R228+0xc080] ;  /* 0x00c08000e4c0783b */ /* 0x000f240000000200 */
[-C--:B--2---:R-:W-:Y:S08]  /*169f0*/  HMMA.16816.F32 R4, R200, R208.reuse, R4 ;  /* 0x000000d0c804723c */ /* 0x084ff00000001804 */
[C---:B------:R-:W-:Y:S08]  /*16a00*/  HMMA.16816.F32 R8, R212.reuse, R208, R8 ;  /* 0x000000d0d408723c */ /* 0x040ff00000001808 */
[-C--:B------:R-:W-:Y:S08]  /*16a10*/  HMMA.16816.F32 R12, R212, R210.reuse, R12 ;  /* 0x000000d2d40c723c */ /* 0x080ff0000000180c */
[C---:B------:R-:W-:Y:S01]  /*16a20*/  HMMA.16816.F32 R16, R200.reuse, R210, R16 ;  /* 0x000000d2c810723c */ /* 0x040fe20000001810 */
[----:B------:R-:W2:Y:S07]  /*16a30*/  LDSM.16.M88.4 R208, [R226+0x7080] ;  /* 0x00708000e2d0783b */ /* 0x000eae0000000200 */
[-C--:B---3--:R-:W-:Y:S08]  /*16a40*/  HMMA.16816.F32 R20, R200, R196.reuse, R20 ;  /* 0x000000c4c814723c */ /* 0x088ff00000001814 */
        /* <DEDUP_REMOVED lines=10> */
[----:B------:R-:W3:Y:S02]  /*16af0*/  LDSM.16.M88.4 R200, [R225+0x1800] ;  /* 0x00180000e1c8783b */ /* 0x000ee40000000200 */
[-C--:B----4-:R-:W-:Y:S08]  /*16b00*/  HMMA.16816.F32 R4, R192, R204.reuse, R4 ;  /* 0x000000ccc004723c */ /* 0x090ff00000001804 */
[C---:B------:R-:W-:Y:S08]  /*16b10*/  HMMA.16816.F32 R8, R216.reuse, R204, R8 ;  /* 0x000000ccd808723c */ /* 0x040ff00000001808 */
[-C--:B------:R-:W-:Y:S08]  /*16b20*/  HMMA.16816.F32 R12, R216, R206.reuse, R12 ;  /* 0x000000ced80c723c */ /* 0x080ff0000000180c */
[C---:B------:R-:W-:Y:S01]  /*16b30*/  HMMA.16816.F32 R16, R192.reuse, R206, R16 ;  /* 0x000000cec010723c */ /* 0x040fe20000001810 */
[----:B------:R-:W4:Y:S07]  /*16b40*/  LDSM.16.M88.4 R204, [R225+0x2000] ;  /* 0x00200000e1cc783b */ /* 0x000f2e0000000200 */
[-C--:B--2---:R-:W-:Y:S08]  /*16b50*/  HMMA.16816.F32 R20, R192, R208.reuse, R20 ;  /* 0x000000d0c014723c */ /* 0x084ff00000001814 */
[C---:B------:R-:W-:Y:S01]  /*16b60*/  HMMA.16816.F32 R24, R216.reuse, R208, R24 ;  /* 0x000000d0d818723c */ /* 0x040fe20000001818 */
[----:B------:R-:W2:Y:S05]  /*16b70*/  LDL R208, [R1+0x1c] ;  /* 0x00001c0001d07983 */ /* 0x000eaa0000100800 */
[----:B------:R-:W2:Y:S02]  /*16b80*/  LDL R209, [R1+0x34] ;  /* 0x0000340001d17983 */ /* 0x000ea40000100800 */
[-C--:B------:R-:W-:Y:S08]  /*16b90*/  HMMA.16816.F32 R28, R216, R210.reuse, R28 ;  /* 0x000000d2d81c723c */ /* 0x080ff0000000181c */
[C---:B------:R-:W-:Y:S08]  /*16ba0*/  HMMA.16816.F32 R32, R192.reuse, R210, R32 ;  /* 0x000000d2c020723c */ /* 0x040ff00000001820 */
[-C--:B-1----:R-:W-:Y:S08]  /*16bb0*/  HMMA.16816.F32 R36, R192, R172.reuse, R36 ;  /* 0x000000acc024723c */ /* 0x082ff00000001824 */
[C---:B------:R-:W-:Y:S08]  /*16bc0*/  HMMA.16816.F32 R40, R216.reuse, R172, R40 ;  /* 0x000000acd828723c */ /* 0x040ff00000001828 */
[-C--:B------:R-:W-:Y:S01]  /*16bd0*/  HMMA.16816.F32 R44, R216, R174.reuse, R44 ;  /* 0x000000aed82c723c */ /* 0x080fe2000000182c */
[----:B------:R-:W2:Y:S06]  /*16be0*/  LDL R216, [R1+0x30] ;  /* 0x0000300001d87983 */ /* 0x000eac0000100800 */
[----:B------:R-:W-:Y:S01]  /*16bf0*/  IMAD.MOV.U32 R217, RZ, RZ, c[0x0][0x32c] ;  /* 0x0000cb00ffd97624 */ /* 0x000fe200078e00ff */
[----:B------:R-:W-:Y:S01]  /*16c00*/  HMMA.16816.F32 R48, R192, R174, R48 ;  /* 0x000000aec030723c */ /* 0x000fe20000001830 */
[----:B------:R-:W1:Y:S01]  /*16c10*/  LDSM.16.M88.4 R172, [R225+0x2800] ;  /* 0x00280000e1ac783b */ /* 0x000e620000000200 */
[----:B------:R-:W-:Y:S04]  /*16c20*/  DEPBAR.LE SB0, 0x0 ;  /* 0x000080000000791a */ /* 0x000fe80000000000 */
[----:B------:R-:W-:Y:S01]  /*16c30*/  BAR.SYNC.DEFER_BLOCKING 0x0 ;  /* 0x0000000000007b1d */ /* 0x000fe20000010000 */
[----:B------:R-:W-:Y:S01]  /*16c40*/  @P0 IADD3 R192, P1, R0, c[0x0][0x1c8], RZ ;  /* 0x0000720000c00a10 */ /* 0x000fe20007f3e0ff */
[-C--:B---3--:R-:W-:Y:S05]  /*16c50*/  HMMA.16816.F32 R4, R196, R200.reuse, R4 ;  /* 0x000000c8c404723c */ /* 0x088fea0000001804 */
[----:B------:R-:W-:Y:S02]  /*16c60*/  @P0 IADD3.X R193, RZ, c[0x0][0x1cc], R2, P1, P2 ;  /* 0x00007300ffc10a10 */ /* 0x000fe40000fe4402 */
[-C--:B------:R-:W-:Y:S01]  /*16c70*/  @P0 IADD3 R2, P2, R168, R3.reuse, RZ ;  /* 0x00000003a8020210 */ /* 0x080fe20007f5e0ff */
[C---:B------:R-:W-:Y:S04]  /*16c80*/  HMMA.16816.F32 R8, R212.reuse, R200, R8 ;  /* 0x000000c8d408723c */ /* 0x040fe80000001808 */
[----:B------:R-:W-:Y:S01]  /*16c90*/  @P0 SHF.L.U64.HI R0, R167, R240, c[0x0][0x1e4] ;  /* 0x00007900a7000619 */ /* 0x000fe200000102f0 */
[----:B------:R-:W-:Y:S03]  /*16ca0*/  IMAD.MOV.U32 R167, RZ, RZ, c[0x0][0x2c4] ;  /* 0x0000b100ffa77624 */ /* 0x000fe600078e00ff */
[-C--:B------:R-:W-:Y:S03]  /*16cb0*/  HMMA.16816.F32 R12, R212, R202.reuse, R12 ;  /* 0x000000cad40c723c */ /* 0x080fe6000000180c */
[----:B------:R-:W-:Y:S05]  /*16cc0*/  ISETP.NE.AND P5, PT, R167, 0x1, PT ;  /* 0x00000001a700780c */ /* 0x000fea0003fa5270 */
[C---:B------:R-:W-:Y:S08]  /*16cd0*/  HMMA.16816.F32 R16, R196.reuse, R202, R16 ;  /* 0x000000cac410723c */ /* 0x040ff00000001810 */
[-C--:B----4-:R-:W-:Y:S08]  /*16ce0*/  HMMA.16816.F32 R20, R196, R204.reuse, R20 ;  /* 0x000000ccc414723c */ /* 0x090ff00000001814 */
[C---:B------:R-:W-:Y:S08]  /*16cf0*/  HMMA.16816.F32 R24, R212.reuse, R204, R24 ;  /* 0x000000ccd418723c */ /* 0x040ff00000001818 */
[-C--:B------:R-:W-:Y:S01]  /*16d00*/  HMMA.16816.F32 R28, R212, R206.reuse, R28 ;  /* 0x000000ced41c723c */ /* 0x080fe2000000181c */
[----:B------:R-:W-:Y:S01]  /*16d10*/  @!PT LDS RZ, [RZ] ;  /* 0x00000000fffff984 */ /* 0x000fe20000000800 */
[----:B------:R-:W-:Y:S01]  /*16d20*/  @!PT LDS RZ, [RZ] ;  /* 0x00000000fffff984 */ /* 0x000fe20000000800 */
[----:B------:R-:W-:Y:S01]  /*16d30*/  @!PT LDS RZ, [RZ] ;  /* 0x00000000fffff984 */ /* 0x000fe20000000800 */
[----:B------:R3:W-:Y:S05]  /*16d40*/  @P0 LDGSTS.E.BYPASS.LTC128B.128 [R239+0x5080], [R168.64], !P4 ;  /* 0x05080000a8ef0fae */ /* 0x0007ea000e101d4e */
[----:B------:R4:W-:Y:S02]  /*16d50*/  @P0 LDGSTS.E.BYPASS.LTC128B.128 [R239+0x6880], [R192.64], !P3 ;  /* 0x06880000c0ef0fae */ /* 0x0009e4000d901d4e */
[C---:B------:R-:W-:Y:S08]  /*16d60*/  HMMA.16816.F32 R32, R196.reuse, R206, R32 ;  /* 0x000000cec420723c */ /* 0x040ff00000001820 */
[-C--:B-1----:R-:W-:Y:S08]  /*16d70*/  HMMA.16816.F32 R36, R196, R172.reuse, R36 ;  /* 0x000000acc424723c */ /* 0x082ff00000001824 */
[C---:B------:R-:W-:Y:S01]  /*16d80*/  HMMA.16816.F32 R40, R212.reuse, R172, R40 ;  /* 0x000000acd428723c */ /* 0x040fe20000001828 */
[----:B------:R4:W4:Y:S03]  /*16d90*/  LDL R173, [R1+0x40] ;  /* 0x0000400001ad7983 */ /* 0x0009260000100800 */
[----:B---3--:R-:W-:Y:S01]  /*16da0*/  @P0 IADD3 R168, P1, R2, R3, RZ ;  /* 0x0000000302a80210 */ /* 0x008fe20007f3e0ff */
[--C-:B------:R-:W-:Y:S03]  /*16db0*/  @P0 IMAD.X R3, R169, 0x1, R0.reuse, P2 ;  /* 0x00000001a9030824 */ /* 0x100fe600010e0600 */
[-C--:B------:R-:W-:Y:S02]  /*16dc0*/  HMMA.16816.F32 R44, R212, R174.reuse, R44 ;  /* 0x000000aed42c723c */ /* 0x080fe4000000182c */
[----:B------:R1:W-:Y:S02]  /*16dd0*/  @P0 LDGSTS.E.BYPASS.LTC128B.128 [R239+0x5880], [R2.64], !P4 ;  /* 0x0588000002ef0fae */ /* 0x0003e4000e101d4e */
[----:B------:R-:W-:Y:S02]  /*16de0*/  @P0 IMAD.X R169, R3, 0x1, R0, P1 ;  /* 0x0000000103a90824 */ /* 0x000fe400008e0600 */
[----:B------:R-:W-:Y:S01]  /*16df0*/  IMAD R0, R238, -0x30, RZ ;  /* 0xffffffd0ee007824 */ /* 0x000fe200078e02ff */
[----:B------:R1:W-:Y:S01]  /*16e00*/  @P0 LDGSTS.E.BYPASS.LTC128B.128 [R239+0x7080], [R2.64+0x80], !P3 ;  /* 0x0708008002ef0fae */ /* 0x0003e2000d901d4e */
[----:B------:R-:W-:Y:S04]  /*16e10*/  HMMA.16816.F32 R48, R196, R174, R48 ;  /* 0x000000aec430723c */ /* 0x000fe80000001830 */
[----:B------:R3:W-:Y:S05]  /*16e20*/  @P0 LDGSTS.E.BYPASS.LTC128B.128 [R239+0x6080], [R168.64], !P4 ;  /* 0x06080000a8ef0fae */ /* 0x0007ea000e101d4e */
[----:B------:R3:W-:Y:S01]  /*16e30*/  @P0 LDGSTS.E.BYPASS.LTC128B.128 [R239+0x7880], [R168.64+0x80], !P3 ;  /* 0x07880080a8ef0fae */ /* 0x0007e2000d901d4e */
[----:B------:R-:W-:Y:S04]  /*16e40*/  ISETP.GE.AND P3, PT, R217, 0x1, PT ;  /* 0x00000001d900780c */ /* 0x000fe80003f66270 */
[----:B------:R-:W0:Y:S01]  /*16e50*/  LDGDEPBAR ;  /* 0x00000000000079af */ /* 0x000e220000000000 */
[----:B--2---:R-:W-:Y:S04]  /*16e60*/  IADD3 R175, -R208, 0x1, R0 ;  /* 0x00000001d0af7810 */ /* 0x004fe80007ffe100 */
[----:B------:R-:W-:Y:S04]  /*16e70*/  IADD3 R175, -R209, R175, R216 ;  /* 0x000000afd1af7210 */ /* 0x000fe80007ffe1d8 */
[C---:B------:R-:W-:Y:S02]  /*16e80*/  IADD3 R174, R175.reuse, c[0x0][0x328], RZ ;  /* 0x0000ca00afae7a10 */ /* 0x040fe40007ffe0ff */
[----:B------:R-:W-:Y:S01]  /*16e90*/  IADD3 R175, R175, UR11, RZ ;  /* 0x0000000bafaf7c10 */ /* 0x000fe2000fffe0ff */
[----:B----4-:R-:W-:Y:S05]  /*16ea0*/  @P5 IMAD.MOV.U32 R173, RZ, RZ, R165 ;  /* 0x000000ffffad5224 */ /* 0x010fea00078e00a5 */
[----:B------:R-:W3:Y:S02]  /*16eb0*/  SHFL.IDX PT, R165, R173, RZ, 0x1c1f ;  /* 0x001c1fffada57589 */ /* 0x000ee400000e0000 */
[----:B---3--:R-:W-:Y:S02]  /*16ec0*/  IMAD.IADD R169, R174, 0x1, R165 ;  /* 0x00000001aea97824 */ /* 0x008fe400078e02a5 */
[----:B-1----:R-:W-:Y:S01]  /*16ed0*/  IMAD.IADD R2, R165, 0x1, R175 ;  /* 0x00000001a5027824 */ /* 0x002fe200078e02af */
        /* <DEDUP_REMOVED lines=14> */
.L_x_1272:
[----:B------:R-:W-:Y:S04]  /*16fc0*/  MOV R165, c[0x0][0x32c] ;  /* 0x0000cb0000a57a02 */ /* 0x000fe80000000f00 */
[----:B------:R-:W-:Y:S11]  /*16fd0*/  ISETP.NE.AND P0, PT, R165, 0x1, PT ;  /* 0x00000001a500780c */ /* 0x000ff60003f05270 */
[----:B------:R-:W-:Y:S02]  /*16fe0*/  @!UPT UIADD3 URZ, URZ, URZ, URZ ;  /* 0x0000003f3f3ff290 */ /* 0x000fe4000fffe03f */
[----:B------:R-:W-:Y:S05]  /*16ff0*/  @P0 IMAD.HI.U32 R165, R3, c[0x0][0x330], RZ ;  /* 0x0000cc0003a50a27 */ /* 0x000fea00078e00ff */
[----:B------:R-:W-:Y:S02]  /*17000*/  @P0 SHF.R.U32.HI R3, RZ, c[0x0][0x334], R165 ;  /* 0x0000cd00ff030a19 */ /* 0x000fe400000116a5 */
.L_x_1273:
[----:B------:R-:W-:Y:S05]  /*17010*/  BSYNC B0 ;  /* 0x0000000000007941 */ /* 0x000fea0003800000 */
.L_x_1271:
[----:B------:R-:W-:Y:S04]  /*17020*/  IMAD.IADD R165, R0, 0x1, -R208 ;  /* 0x0000000100a57824 */ /* 0x000fe800078e0ad0 */
[----:B------:R-:W-:Y:S05]  /*17030*/  IMAD R3, R3, c[0x0][0x32c], R165 ;  /* 0x0000cb0003037a24 */ /* 0x000fea00078e02a5 */
[----:B------:R-:W-:Y:S02]  /*17040*/  IADD3 R165, R3, c[0x0][0x32c], RZ ;  /* 0x0000cb0003a57a10 */ /* 0x000fe40007ffe0ff */
[----:B------:R-:W-:Y:S02]  /*17050*/  IMNMX R2, R2, R3, !PT ;  /* 0x0000000302027217 */ /* 0x000fe40007800200 */
[----:B------:R-:W-:Y:S02]  /*17060*/  IMNMX R169, R169, R165, PT ;  /* 0x000000a5a9a97217 */ /* 0x000fe40003800200 */
.L_x_1270:
[----:B------:R-:W1:Y:S02]  /*17070*/  SHFL.IDX PT, R3, R173, 0x1, 0x1c1f ;  /* 0x003c1f00ad037f89 */ /* 0x000e6400000e0000 */
[-C--:B-1----:R-:W-:Y:S02]  /*17080*/  IADD3 R168, R174, R3.reuse, RZ ;  /* 0x00000003aea87210 */ /* 0x082fe40007ffe0ff */
[----:B------:R-:W-:Y:S01]  /*17090*/  IADD3 R165, R175, R3, RZ ;  /* 0x00000003afa57210 */ /* 0x000fe20007ffe0ff */
        /* <DEDUP_REMOVED lines=14> */
.L_x_1276:
[----:B------:R-:W-:Y:S04]  /*17180*/  MOV R167, c[0x0][0x32c] ;  /* 0x0000cb0000a77a02 */ /* 0x000fe80000000f00 */
[----:B------:R-:W-:Y:S11]  /*17190*/  ISETP.NE.AND P0, PT, R167, 0x1, PT ;  /* 0x00000001a700780c */ /* 0x000ff60003f05270 */
[----:B------:R-:W-:Y:S02]  /*171a0*/  @!UPT UIADD3 URZ, URZ, URZ, URZ ;  /* 0x0000003f3f3ff290 */ /* 0x000fe4000fffe03f */
[----:B------:R-:W-:Y:S05]  /*171b0*/  @P0 IMAD.HI.U32 R167, R3, c[0x0][0x330], RZ ;  /* 0x0000cc0003a70a27 */ /* 0x000fea00078e00ff */
[----:B------:R-:W-:Y:S02]  /*171c0*/  @P0 SHF.R.U32.HI R3, RZ, c[0x0][0x334], R167 ;  /* 0x0000cd00ff030a19 */ /* 0x000fe400000116a7 */
.L_x_1277:
[----:B------:R-:W-:Y:S05]  /*171d0*/  BSYNC B0 ;  /* 0x0000000000007941 */ /* 0x000fea0003800000 */
.L_x_1275:
[----:B------:R-:W-:Y:S04]  /*171e0*/  IMAD.IADD R167, R0, 0x1, -R208 ;  /* 0x0000000100a77824 */ /* 0x000fe800078e0ad0 */
[----:B------:R-:W-:Y:S05]  /*171f0*/  IMAD R3, R3, c[0x0][0x32c], R167 ;  /* 0x0000cb0003037a24 */ /* 0x000fea00078e02a7 */
[----:B------:R-:W-:Y:S02]  /*17200*/  IADD3 R167, R3, c[0x0][0x32c], RZ ;  /* 0x0000cb0003a77a10 */ /* 0x000fe40007ffe0ff */
[----:B------:R-:W-:Y:S02]  /*17210*/  IMNMX R165, R165, R3, !PT ;  /* 0x00000003a5a57217 */ /* 0x000fe40007800200 */
[----:B------:R-:W-:Y:S02]  /*17220*/  IMNMX R168, R168, R167, PT ;  /* 0x000000a7a8a87217 */ /* 0x000fe40003800200 */
.L_x_1274:
        /* <DEDUP_REMOVED lines=17> */
.L_x_1280:
[----:B------:R-:W-:Y:S04]  /*17340*/  MOV R192, c[0x0][0x32c] ;  /* 0x0000cb0000c07a02 */ /* 0x000fe80000000f00 */
[----:B------:R-:W-:Y:S11]  /*17350*/  ISETP.NE.AND P0, PT, R192, 0x1, PT ;  /* 0x00000001c000780c */ /* 0x000ff60003f05270 */
[----:B------:R-:W-:Y:S02]  /*17360*/  @!UPT UIADD3 URZ, URZ, URZ, URZ ;  /* 0x0000003f3f3ff290 */ /* 0x000fe4000fffe03f */
[----:B------:R-:W-:Y:S05]  /*17370*/  @P0 IMAD.HI.U32 R192, R172, c[0x0][0x330], RZ ;  /* 0x0000cc00acc00a27 */ /* 0x000fea00078e00ff */
[----:B------:R-:W-:Y:S02]  /*17380*/  @P0 SHF.R.U32.HI R172, RZ, c[0x0][0x334], R192 ;  /* 0x0000cd00ffac0a19 */ /* 0x000fe400000116c0 */
.L_x_1281:
[----:B------:R-:W-:Y:S05]  /*17390*/  BSYNC B0 ;  /* 0x0000000000007941 */ /* 0x000fea0003800000 */
.L_x_1279:
[----:B------:R-:W-:Y:S04]  /*173a0*/  IMAD.IADD R192, R0, 0x1, -R208 ;  /* 0x0000000100c07824 */ /* 0x000fe800078e0ad0 */
[----:B------:R-:W-:Y:S05]  /*173b0*/  IMAD R172, R172, c[0x0][0x32c], R192 ;  /* 0x0000cb00acac7a24 */ /* 0x000fea00078e02c0 */
[----:B------:R-:W-:Y:S02]  /*173c0*/  IADD3 R192, R172, c[0x0][0x32c], RZ ;  /* 0x0000cb00acc07a10 */ /* 0x000fe40007ffe0ff */
[----:B------:R-:W-:Y:S02]  /*173d0*/  IMNMX R3, R3, R172, !PT ;  /* 0x000000ac03037217 */ /* 0x000fe40007800200 */
[----:B------:R-:W-:Y:S02]  /*173e0*/  IMNMX R167, R167, R192, PT ;  /* 0x000000c0a7a77217 */ /* 0x000fe40003800200 */
.L_x_1278:
[C---:B------:R-:W-:Y:S02]  /*173f0*/  ISETP.GE.AND P2, PT, R0.reuse, 0x9, PT ;  /* 0x000000090000780c */ /* 0x040fe40003f46270 */
[----:B------:R-:W-:Y:S02]  /*17400*/  ISETP.GE.AND P1, PT, R0, 0xa, PT ;  /* 0x0000000a0000780c */ /* 0x000fe40003f26270 */
[----:B------:R-:W-:Y:S02]  /*17410*/  ISETP.GT.AND P0, PT, R2, 0x8, !P2 ;  /* 0x000000080200780c */ /* 0x000fe40005704270 */
[----:B------:R-:W-:Y:S02]  /*17420*/  P2R R193, PR, RZ, 0x4 ;  /* 0x00000004ffc17803 */ /* 0x000fe40000000000 */
[C---:B------:R-:W-:Y:S02]  /*17430*/  ISETP.LT.OR P0, PT, R169.reuse, 0x9, P0 ;  /* 0x00000009a900780c */ /* 0x040fe40000701670 */
[----:B------:R-:W-:Y:S02]  /*17440*/  P2R R192, PR, RZ, 0x2 ;  /* 0x00000002ffc07803 */ /* 0x000fe40000000000 */
[----:B------:R-:W-:Y:S02]  /*17450*/  FSEL R194, R16, -INF , !P0 ;  /* 0xff80000010c27808 */ /* 0x000fe40004000000 */
[----:B------:R-:W-:Y:S02]  /*17460*/  ISETP.GT.AND P0, PT, R2, 0x9, !P1 ;  /* 0x000000090200780c */ /* 0x000fe40004f04270 */
[C---:B------:R-:W-:Y:S02]  /*17470*/  ISETP.GE.AND P5, PT, R0.reuse, 0x21, PT ;  /* 0x000000210000780c */ /* 0x040fe40003fa6270 */
[----:B------:R-:W-:Y:S02]  /*17480*/  ISETP.LT.OR P0, PT, R169, 0xa, P0 ;  /* 0x0000000aa900780c */ /* 0x000fe40000701670 */
[C---:B------:R-:W-:Y:S02]  /*17490*/  ISETP.GE.AND P4, PT, R0.reuse, 0x22, PT ;  /* 0x000000220000780c */ /* 0x040fe40003f86270 */
[----:B------:R-:W-:Y:S02]  /*174a0*/  FSEL R195, R17, -INF , !P0 ;  /* 0xff80000011c37808 */ /* 0x000fe40004000000 */
[C---:B------:R-:W-:Y:S02]  /*174b0*/  ISETP.GT.AND P0, PT, R165.reuse, 0x8, !P2 ;  /* 0x00000008a500780c */ /* 0x040fe40005704270 */
[----:B------:R-:W-:Y:S02]  /*174c0*/  ISETP.GE.AND P2, PT, R0, 0x11, PT ;  /* 0x000000110000780c */ /* 0x000fe40003f46270 */
[----:B------:R-:W-:Y:S02]  /*174d0*/  ISETP.LT.OR P0, PT, R168, 0x9, P0 ;  /* 0x00000009a800780c */ /* 0x000fe40000701670 */
[----:B------:R-:W-:Y:S02]  /*174e0*/  P2R R172, PR, RZ, 0x4 ;  /* 0x00000004ffac7803 */ /* 0x000fe40000000000 */
        /* <DEDUP_REMOVED lines=8> */
[C---:B------:R-:W-:Y:S02]  /*17570*/  ISETP.LT.OR P0, PT, R169.reuse, 0x11, P0 ;  /* 0x00000011a900780c */ /* 0x040fe40000701670 */
[----:B------:R-:W-:Y:S02]  /*17580*/  ISETP.GE.AND P6, PT, R0, 0x2a, PT ;  /* 0x0000002a0000780c */ /* 0x000fe40003fc6270 */
[----:B------:R-:W-:Y:S02]  /*17590*/  FSEL R198, R20, -INF , !P0 ;  /* 0xff80000014c67808 */ /* 0x000fe40004000000 */
[----:B------:R-:W-:Y:S04]  /*175a0*/  ISETP.GT.AND P0, PT, R2, 0x11, !P1 ;  /* 0x000000110200780c */ /* 0x000fe80004f04270 */
[----:B------:R-:W-:Y:S04]  /*175b0*/  ISETP.LT.OR P0, PT, R169, 0x12, P0 ;  /* 0x00000012a900780c */ /* 0x000fe80000701670 */
        /* <DEDUP_REMOVED lines=9> */
[----:B------:R-:W-:Y:S02]  /*17650*/  P2R R17, PR, RZ, 0x2 ;  /* 0x00000002ff117803 */ /* 0x000fe40000000000 */
[----:B------:R-:W-:Y:S02]  /*17660*/  FSEL R201, R23, -INF , !P0 ;  /* 0xff80000017c97808 */ /* 0x000fe40004000000 */
[----:B------:R-:W-:Y:S04]  /*17670*/  ISETP.GT.AND P0, PT, R2, 0x18, !P2 ;  /* 0x000000180200780c */ /* 0x000fe80005704270 */
[C---:B------:R-:W-:Y:S04]  /*17680*/  ISETP.LT.OR P0, PT, R169.reuse, 0x19, P0 ;  /* 0x00000019a900780c */ /* 0x040fe80000701670 */
[----:B------:R-:W-:Y:S02]  /*17690*/  FSEL R202, R32, -INF , !P0 ;  /* 0xff80000020ca7808 */ /* 0x000fe40004000000 */
[----:B------:R-:W-:Y:S04]  /*176a0*/  ISETP.GT.AND P0, PT, R2, 0x19, !P1 ;  /* 0x000000190200780c */ /* 0x000fe80004f04270 */
[----:B------:R-:W-:Y:S04]  /*176b0*/  ISETP.LT.OR P0, PT, R169, 0x1a, P0 ;  /* 0x0000001aa900780c */ /* 0x000fe80000701670 */
[----:B------:R-:W-:Y:S02]  /*176c0*/  FSEL R203, R33, -INF , !P0 ;  /* 0xff80000021cb7808 */ /* 0x000fe40004000000 */
[C---:B------:R-:W-:Y:S02]  /*176d0*/  ISETP.GT.AND P0, PT, R165.reuse, 0x18, !P2 ;  /* 0x00000018a500780c */ /* 0x040fe40005704270 */
[----:B------:R-:W-:Y:S02]  /*176e0*/  ISETP.GE.AND P2, PT, R0, 0x1, PT ;  /* 0x000000010000780c */ /* 0x000fe40003f46270 */
[----:B------:R-:W-:Y:S04]  /*176f0*/  ISETP.LT.OR P0, PT, R168, 0x19, P0 ;  /* 0x00000019a800780c */ /* 0x000fe80000701670 */
[----:B------:R-:W-:Y:S02]  /*17700*/  FSEL R205, R34, -INF , !P0 ;  /* 0xff80000022cd7808 */ /* 0x000fe40004000000 */
[----:B------:R-:W-:Y:S02]  /*17710*/  ISETP.GT.AND P0, PT, R165, 0x19, !P1 ;  /* 0x00000019a500780c */ /* 0x000fe40004f04270 */
[----:B------:R-:W-:Y:S02]  /*17720*/  ISETP.GE.AND P1, PT, R0, 0x2, PT ;  /* 0x000000020000780c */ /* 0x000fe40003f26270 */
[----:B------:R-:W-:Y:S04]  /*17730*/  ISETP.LT.OR P0, PT, R168, 0x1a, P0 ;  /* 0x0000001aa800780c */ /* 0x000fe80000701670 */
[----:B------:R-:W-:Y:S02]  /*17740*/  FSEL R207, R35, -INF , !P0 ;  /* 0xff80000023cf7808 */ /* 0x000fe40004000000 */
[----:B------:R-:W-:Y:S04]  /*17750*/  ISETP.GT.AND P0, PT, R2, 0x20, !P5 ;  /* 0x000000200200780c */ /* 0x000fe80006f04270 */
[C---:B------:R-:W-:Y:S04]  /*17760*/  ISETP.LT.OR P0, PT, R169.reuse, 0x21, P0 ;  /* 0x00000021a900780c */ /* 0x040fe80000701670 */
[----:B------:R-:W-:Y:S02]  /*17770*/  FSEL R218, R36, -INF , !P0 ;  /* 0xff80000024da7808 */ /* 0x000fe40004000000 */
[----:B------:R-:W-:Y:S04]  /*17780*/  ISETP.GT.AND P0, PT, R2, 0x21, !P4 ;  /* 0x000000210200780c */ /* 0x000fe80006704270 */
[----:B------:R-:W-:Y:S04]  /*17790*/  ISETP.LT.OR P0, PT, R169, 0x22, P0 ;  /* 0x00000022a900780c */ /* 0x000fe80000701670 */
[----:B------:R-:W-:Y:S02]  /*177a0*/  FSEL R219, R37, -INF , !P0 ;  /* 0xff80000025db7808 */ /* 0x000fe40004000000 */
[C---:B------:R-:W-:Y:S04]  /*177b0*/  ISETP.GT.AND P0, PT, R165.reuse, 0x20, !P5 ;  /* 0x00000020a500780c */ /* 0x040fe80006f04270 */
        /* <DEDUP_REMOVED lines=13> */
[C---:B------:R-:W-:Y:S04]  /*17890*/  ISETP.LT.OR P0, PT, R168.reuse, 0x2, P0 ;  /* 0x00000002a800780c */ /* 0x040fe80000701670 */
[----:B------:R-:W-:Y:S02]  /*178a0*/  FSEL R20, R7, -INF , !P0 ;  /* 0xff80000007147808 */ /* 0x000fe40004000000 */
[----:B------:R-:W-:Y:S04]  /*178b0*/  ISETP.GT.AND P0, PT, R165, RZ, !P2 ;  /* 0x000000ffa500720c */ /* 0x000fe80005704270 */
[----:B------:R-:W-:Y:S04]  /*178c0*/  ISETP.LT.OR P0, PT, R168, 0x1, P0 ;  /* 0x00000001a800780c */ /* 0x000fe80000701670 */
[----:B------:R-:W-:Y:S02]  /*178d0*/  FSEL R7, R6, -INF , !P0 ;  /* 0xff80000006077808 */ /* 0x000fe40004000000 */
[----:B------:R-:W-:Y:S04]  /*178e0*/  ISETP.GT.AND P0, PT, R2, 0x28, !P3 ;  /* 0x000000280200780c */ /* 0x000fe80005f04270 */
[----:B------:R-:W-:Y:S04]  /*178f0*/  ISETP.LT.OR P0, PT, R169, 0x29, P0 ;  /* 0x00000029a900780c */ /* 0x000fe80000701670 */
[----:B------:R-:W-:Y:S02]  /*17900*/  FSEL R242, R48, -INF , !P0 ;  /* 0xff80000030f27808 */ /* 0x000fe40004000000 */
[----:B------:R-:W-:Y:S01]  /*17910*/  ISETP.GT.AND P0, PT, R2, 0x29, !P6 ;  /* 0x000000290200780c */ /* 0x000fe20007704270 */
[--C-:B-1----:R-:W-:Y:S03]  /*17920*/  IMAD.IADD R2, R175, 0x1, R4.reuse ;  /* 0x00000001af027824 */ /* 0x102fe600078e0204 */
        /* <DEDUP_REMOVED lines=47> */
[----:B------:R-:W-:Y:S01]  /*17c20*/  ISETP.GT.AND P0, PT, R3, 0x29, !P6 ;  /* 0x000000290300780c */ /* 0x000fe20007704270 */
[----:B------:R-:W-:Y:S03]  /*17c30*/  IMAD.IADD R3, R174, 0x1, R4 ;  /* 0x00000001ae037824 */ /* 0x000fe600078e0204 */
        /* <DEDUP_REMOVED lines=18> */
.L_x_1284:
[----:B------:R-:W-:Y:S04]  /*17d60*/  MOV R6, c[0x0][0x32c] ;  /* 0x0000cb0000067a02 */ /* 0x000fe80000000f00 */
[----:B------:R-:W-:Y:S11]  /*17d70*/  ISETP.NE.AND P0, PT, R6, 0x1, PT ;  /* 0x000000010600780c */ /* 0x000ff60003f05270 */
[----:B------:R-:W-:Y:S02]  /*17d80*/  @!UPT UIADD3 URZ, URZ, URZ, URZ ;  /* 0x0000003f3f3ff290 */ /* 0x000fe4000fffe03f */
[----:B------:R-:W-:Y:S05]  /*17d90*/  @P0 IMAD.HI.U32 R6, R4, c[0x0][0x330], RZ ;  /* 0x0000cc0004060a27 */ /* 0x000fea00078e00ff */
[----:B------:R-:W-:Y:S02]  /*17da0*/  @P0 SHF.R.U32.HI R4, RZ, c[0x0][0x334], R6 ;  /* 0x0000cd00ff040a19 */ /* 0x000fe40000011606 */
.L_x_1285:
[----:B------:R-:W-:Y:S05]  /*17db0*/  BSYNC B0 ;  /* 0x0000000000007941 */ /* 0x000fea0003800000 */
.L_x_1283:
[----:B------:R-:W-:Y:S04]  /*17dc0*/  IMAD.IADD R0, R0, 0x1, -R208 ;  /* 0x0000000100007824 */ /* 0x000fe800078e0ad0 */
[----:B------:R-:W-:Y:S05]  /*17dd0*/  IMAD R4, R4, c[0x0][0x32c], R0 ;  /* 0x0000cb0004047a24 */ /* 0x000fea00078e0200 */
[----:B------:R-:W-:Y:S02]  /*17de0*/  IADD3 R0, R4, c[0x0][0x32c], RZ ;  /* 0x0000cb0004007a10 */ /* 0x000fe40007ffe0ff */
[----:B------:R-:W-:Y:S02]  /*17df0*/  IMNMX R2, R2, R4, !PT ;  /* 0x0000000402027217 */ /* 0x000fe40007800200 */
[----:B------:R-:W-:Y:S02]  /*17e00*/  IMNMX R3, R3, R0, PT ;  /* 0x0000000003037217 */ /* 0x000fe40003800200 */
.L_x_1282:
[----:B------:R-:W-:Y:S01]  /*17e10*/  FMNMX.FTZ R169, R16, R164, !PT ;  /* 0x000000a410a97209 */ /* 0x000fe20007810000 */
[----:B------:R-:W-:Y:S01]  /*17e20*/  LDSM.16.MT88.4 R36, [R222+0x2080] ;  /* 0x00208000de24783b */ /* 0x000fe20000004200 */
[----:B------:R-:W-:Y:S02]  /*17e30*/  ISETP.GT.AND P0, PT, R2, RZ, !P2 ;  /* 0x000000ff0200720c */ /* 0x000fe40005704270 */
[----:B------:R-:W-:Y:S02]  /*17e40*/  FMNMX.FTZ R169, R5, R169, !PT ;  /* 0x000000a905a97209 */ /* 0x000fe40007810000 */
[----:B------:R-:W-:Y:S02]  /*17e50*/  ISETP.LT.OR P0, PT, R3, 0x1, P0 ;  /* 0x000000010300780c */ /* 0x000fe40000701670 */
[----:B------:R-:W-:Y:S02]  /*17e60*/  FMNMX.FTZ R169, R194, R169, !PT ;  /* 0x000000a9c2a97209 */ /* 0x000fe40007810000 */
[----:B------:R-:W-:Y:S02]  /*17e70*/  FSEL R10, R10, -INF , !P0 ;  /* 0xff8000000a0a7808 */ /* 0x000fe40004000000 */
        /* <DEDUP_REMOVED lines=13> */
[----:B------:R-:W-:Y:S02]  /*17f50*/  FMNMX.FTZ R0, R7, R166, !PT ;  /* 0x000000a607007209 */ /* 0x000fe40007810000 */
[----:B------:R-:W-:Y:S02]  /*17f60*/  FMNMX.FTZ R169, R242, R169, !PT ;  /* 0x000000a9f2a97209 */ /* 0x000fe40007810000 */
[----:B------:R-:W-:Y:S02]  /*17f70*/  FSEL R14, R14, -INF , !P0 ;  /* 0xff8000000e0e7808 */ /* 0x000fe40004000000 */
[----:B------:R-:W-:Y:S02]  /*17f80*/  FMNMX.FTZ R169, R244, R169, !PT ;  /* 0x000000a9f4a97209 */ /* 0x000fe40007810000 */
[----:B------:R-:W-:Y:S02]  /*17f90*/  ISETP.NE.AND P0, PT, R192, RZ, PT ;  /* 0x000000ffc000720c */ /* 0x000fe40003f05270 */
[----:B------:R-:W-:Y:S01]  /*17fa0*/  FMNMX.FTZ R0, R20, R0, !PT ;  /* 0x0000000014007209 */ /* 0x000fe20007810000 */
[----:B------:R-:W1:Y:S01]  /*17fb0*/  SHFL.BFLY PT, R6, R169, 0x2, 0x1f ;  /* 0x0c401f00a9067f89 */ /* 0x000e6200000e0000 */
        /* <DEDUP_REMOVED lines=12> */
[----:B-1----:R-:W-:Y:S02]  /*18080*/  FMNMX.FTZ R169, R169, R6, !PT ;  /* 0x00000006a9a97209 */ /* 0x002fe40007810000 */
[----:B------:R-:W-:Y:S02]  /*18090*/  ISETP.NE.AND P0, PT, R19, RZ, PT ;  /* 0x000000ff1300720c */ /* 0x000fe40003f05270 */
[----:B------:R-:W-:Y:S01]  /*180a0*/  FMNMX.FTZ R0, R207, R0, !PT ;  /* 0x00000000cf007209 */ /* 0x000fe20007810000 */
[----:B------:R-:W1:Y:S01]  /*180b0*/  SHFL.BFLY PT, R6, R169, 0x1, 0x1f ;  /* 0x0c201f00a9067f89 */ /* 0x000e6200000e0000 */
[----:B------:R-:W-:Y:S02]  /*180c0*/  ISETP.GT.AND P0, PT, R2, 0x11, !P0 ;  /* 0x000000110200780c */ /* 0x000fe40004704270 */
[----:B------:R-:W-:Y:S02]  /*180d0*/  ISETP.NE.AND P1, PT, R18, RZ, PT ;  /* 0x000000ff1200720c */ /* 0x000fe40003f25270 */
[----:B------:R-:W-:Y:S02]  /*180e0*/  ISETP.LT.OR P0, PT, R3, 0x12, P0 ;  /* 0x000000120300780c */ /* 0x000fe40000701670 */
[----:B------:R-:W-:Y:S02]  /*180f0*/  FMNMX.FTZ R0, R240, R0, !PT ;  /* 0x00000000f0007209 */ /* 0x000fe40007810000 */
[----:B------:R-:W-:Y:S02]  /*18100*/  FSEL R209, R27, -INF , !P0 ;  /* 0xff8000001bd17808 */ /* 0x000fe40004000000 */
[----:B------:R-:W-:Y:S02]  /*18110*/  FMNMX.FTZ R0, R241, R0, !PT ;  /* 0x00000000f1007209 */ /* 0x000fe40007810000 */
[----:B------:R-:W-:Y:S02]  /*18120*/  ISETP.GT.AND P0, PT, R2, 0x18, !P1 ;  /* 0x000000180200780c */ /* 0x000fe40004f04270 */
[----:B------:R-:W-:Y:S02]  /*18130*/  ISETP.NE.AND P2, PT, R17, RZ, PT ;  /* 0x000000ff1100720c */ /* 0x000fe40003f45270 */
[----:B------:R-:W-:Y:S02]  /*18140*/  ISETP.LT.OR P0, PT, R3, 0x19, P0 ;  /* 0x000000190300780c */ /* 0x000fe40000701670 */
[----:B------:R-:W-:Y:S02]  /*18150*/  FMNMX.FTZ R0, R246, R0, !PT ;  /* 0x00000000f6007209 */ /* 0x000fe40007810000 */
[----:B------:R-:W-:Y:S02]  /*18160*/  FMNMX.FTZ R4, R8, R170, !PT ;  /* 0x000000aa08047209 */ /* 0x000fe40007810000 */
[----:B------:R-:W-:Y:S02]  /*18170*/  FSEL R212, R30, -INF , !P0 ;  /* 0xff8000001ed47808 */ /* 0x000fe40004000000 */
[----:B-1----:R-:W-:Y:S02]  /*18180*/  FMNMX.FTZ R169, R169, R6, !PT ;  /* 0x00000006a9a97209 */ /* 0x002fe40007810000 */
[----:B------:R-:W-:Y:S02]  /*18190*/  FMNMX.FTZ R0, R247, R0, !PT ;  /* 0x00000000f7007209 */ /* 0x000fe40007810000 */
[----:B------:R-:W-:Y:S01]  /*181a0*/  ISETP.GT.AND P0, PT, R2, 0x19, !P2 ;  /* 0x000000190200780c */ /* 0x000fe20005704270 */
[C---:B------:R-:W-:Y:S01]  /*181b0*/  FMUL.FTZ R173, R169.reuse, c[0x0][0x2d0] ;  /* 0x0000b400a9ad7a20 */ /* 0x040fe20000410000 */
[----:B------:R-:W-:Y:S01]  /*181c0*/  FSETP.NEU.FTZ.AND P2, PT, R169, -INF , PT ;  /* 0xff800000a900780b */ /* 0x000fe20003f5d000 */
[----:B------:R-:W1:Y:S01]  /*181d0*/  SHFL.BFLY PT, R168, R0, 0x2, 0x1f ;  /* 0x0c401f0000a87f89 */ /* 0x000e6200000e0000 */
[----:B------:R-:W-:Y:S02]  /*181e0*/  FMNMX.FTZ R4, R9, R4, !PT ;  /* 0x0000000409047209 */ /* 0x000fe40007810000 */
[----:B------:R-:W-:Y:S02]  /*181f0*/  FSEL R173, R173, RZ, P2 ;  /* 0x000000ffadad7208 */ /* 0x000fe40001000000 */
[----:B------:R-:W-:Y:S02]  /*18200*/  FMNMX.FTZ R4, R12, R4, !PT ;  /* 0x000000040c047209 */ /* 0x000fe40007810000 */
[----:B------:R-:W-:Y:S01]  /*18210*/  ISETP.LT.OR P0, PT, R3, 0x1a, P0 ;  /* 0x0000001a0300780c */ /* 0x000fe20000701670 */
[--C-:B------:R-:W-:Y:S01]  /*18220*/  FFMA.FTZ R5, R5, c[0x0][0x2d0], -R173.reuse ;  /* 0x0000b40005057a23 */ /* 0x100fe200000108ad */
[----:B------:R-:W-:Y:S01]  /*18230*/  FMNMX.FTZ R4, R13, R4, !PT ;  /* 0x000000040d047209 */ /* 0x000fe20007810000 */
[--C-:B------:R-:W-:Y:S01]  /*18240*/  FFMA.FTZ R16, R16, c[0x0][0x2d0], -R173.reuse ;  /* 0x0000b40010107a23 */ /* 0x100fe200000108ad */
[----:B------:R-:W-:Y:S01]  /*18250*/  FSEL R213, R31, -INF , !P0 ;  /* 0xff8000001fd57808 */ /* 0x000fe20004000000 */
[----:B------:R2:W-:Y:S01]  /*18260*/  MUFU.EX2 R49, R5 ;  /* 0x0000000500317308 */ /* 0x0005e20000000800 */
[----:B------:R-:W-:Y:S02]  /*18270*/  FMNMX.FTZ R4, R204, R4, !PT ;  /* 0x00000004cc047209 */ /* 0x000fe40007810000 */
[----:B------:R-:W-:Y:S02]  /*18280*/  ISETP.GT.AND P0, PT, R2, 0x20, !P5 ;  /* 0x000000200200780c */ /* 0x000fe40006f04270 */
[----:B------:R-:W-:Y:S02]  /*18290*/  FMNMX.FTZ R4, R206, R4, !PT ;  /* 0x00000004ce047209 */ /* 0x000fe40007810000 */
[----:B------:R-:W-:Y:S02]  /*182a0*/  ISETP.LT.OR P0, PT, R3, 0x21, P0 ;  /* 0x000000210300780c */ /* 0x000fe40000701670 */
[----:B------:R-:W-:Y:S01]  /*182b0*/  FMNMX.FTZ R4, R210, R4, !PT ;  /* 0x00000004d2047209 */ /* 0x000fe20007810000 */
[----:B------:R-:W-:Y:S01]  /*182c0*/  MUFU.EX2 R21, R16 ;  /* 0x0000001000157308 */ /* 0x000fe20000000800 */
[----:B------:R-:W-:Y:S02]  /*182d0*/  FSEL R243, R42, -INF , !P0 ;  /* 0xff8000002af37808 */ /* 0x000fe40004000000 */
        /* <DEDUP_REMOVED lines=11> */
[----:B------:R-:W-:Y:S01]  /*18390*/  ISETP.GT.AND P0, PT, R2, 0x21, !P4 ;  /* 0x000000210200780c */ /* 0x000fe20006704270 */
[----:B------:R2:W-:Y:S01]  /*183a0*/  MUFU.EX2 R34, R4 ;  /* 0x0000000400227308 */ /* 0x0005e20000000800 */
[----:B------:R-:W-:Y:S01]  /*183b0*/  FMNMX.FTZ R5, R15, R5, !PT ;  /* 0x000000050f057209 */ /* 0x000fe20007810000 */
[----:B------:R-:W3:Y:S01]  /*183c0*/  SHFL.BFLY PT, R167, R0, 0x2, 0x1f ;  /* 0x0c401f0000a77f89 */ /* 0x000ee200000e0000 */
[----:B------:R-:W-:Y:S02]  /*183d0*/  ISETP.LT.OR P0, PT, R3, 0x22, P0 ;  /* 0x000000220300780c */ /* 0x000fe40000701670 */
[----:B------:R-:W-:Y:S02]  /*183e0*/  FMNMX.FTZ R5, R208, R5, !PT ;  /* 0x00000005d0057209 */ /* 0x000fe40007810000 */
[----:B------:R-:W-:Y:S02]  /*183f0*/  FSEL R215, R43, -INF , !P0 ;  /* 0xff8000002bd77808 */ /* 0x000fe40004000000 */
[----:B------:R-:W-:Y:S02]  /*18400*/  ISETP.GT.AND P0, PT, R2, 0x28, !P3 ;  /* 0x000000280200780c */ /* 0x000fe40005f04270 */
[----:B------:R-:W-:Y:S02]  /*18410*/  FMNMX.FTZ R5, R209, R5, !PT ;  /* 0x00000005d1057209 */ /* 0x000fe40007810000 */
[----:B-1----:R-:W-:Y:S02]  /*18420*/  FMNMX.FTZ R168, R168, R6, !PT ;  /* 0x00000006a8a87209 */ /* 0x002fe40007810000 */
[----:B------:R-:W-:Y:S02]  /*18430*/  ISETP.LT.OR P0, PT, R3, 0x29, P0 ;  /* 0x000000290300780c */ /* 0x000fe40000701670 */
[C---:B------:R-:W-:Y:S01]  /*18440*/  FSETP.NEU.FTZ.AND P1, PT, R168.reuse, -INF , PT ;  /* 0xff800000a800780b */ /* 0x040fe20003f3d000 */
[----:B------:R-:W-:Y:S01]  /*18450*/  FMUL.FTZ R174, R168, c[0x0][0x2d0] ;  /* 0x0000b400a8ae7a20 */ /* 0x000fe20000410000 */
[----:B------:R-:W-:Y:S02]  /*18460*/  FSEL R214, R46, -INF , !P0 ;  /* 0xff8000002ed67808 */ /* 0x000fe40004000000 */
[----:B------:R-:W-:Y:S02]  /*18470*/  ISETP.GT.AND P0, PT, R2, 0x29, !P6 ;  /* 0x000000290200780c */ /* 0x000fe40007704270 */
[----:B------:R-:W-:Y:S01]  /*18480*/  FSEL R174, R174, RZ, P1 ;  /* 0x000000ffaeae7208 */ /* 0x000fe20000800000 */
[----:B--2---:R-:W-:Y:S01]  /*18490*/  FFMA.FTZ R4, R195, c[0x0][0x2d0], -R173 ;  /* 0x0000b400c3047a23 */ /* 0x004fe200000108ad */
[----:B------:R-:W-:Y:S02]  /*184a0*/  ISETP.LT.OR P0, PT, R3, 0x2a, P0 ;  /* 0x0000002a0300780c */ /* 0x000fe40000701670 */
[----:B---3--:R-:W-:Y:S01]  /*184b0*/  FMNMX.FTZ R167, R0, R167, !PT ;  /* 0x000000a700a77209 */ /* 0x008fe20007810000 */
[----:B------:R1:W2:Y:S01]  /*184c0*/  MUFU.EX2 R40, R4 ;  /* 0x0000000400287308 */ /* 0x0002a20000000800 */
[--C-:B------:R-:W-:Y:S01]  /*184d0*/  FFMA.FTZ R0, R7, c[0x0][0x2d0], -R174.reuse ;  /* 0x0000b40007007a23 */ /* 0x100fe200000108ae */
[----:B------:R-:W-:Y:S01]  /*184e0*/  FMNMX.FTZ R5, R212, R5, !PT ;  /* 0x00000005d4057209 */ /* 0x000fe20007810000 */
[--C-:B------:R-:W-:Y:S01]  /*184f0*/  FFMA.FTZ R3, R197, c[0x0][0x2d0], -R174.reuse ;  /* 0x0000b400c5037a23 */ /* 0x100fe200000108ae */
[----:B------:R-:W-:Y:S02]  /*18500*/  FSEL R172, R47, -INF , !P0 ;  /* 0xff8000002fac7808 */ /* 0x000fe40004000000 */
[----:B------:R-:W-:Y:S04]  /*18510*/  FMNMX.FTZ R5, R213, R5, !PT ;  /* 0x00000005d5057209 */ /* 0x000fe80007810000 */
[----:B------:R3:W-:Y:S01]  /*18520*/  MUFU.EX2 R44, R0 ;  /* 0x00000000002c7308 */ /* 0x0007e20000000800 */
[----:B------:R-:W-:Y:S04]  /*18530*/  FMNMX.FTZ R2, R243, R5, !PT ;  /* 0x00000005f3027209 */ /* 0x000fe80007810000 */
[----:B------:R-:W-:Y:S05]  /*18540*/  FMNMX.FTZ R2, R215, R2, !PT ;  /* 0x00000002d7027209 */ /* 0x000fea0007810000 */
[----:B------:R-:W-:Y:S01]  /*18550*/  MUFU.EX2 R41, R3 ;  /* 0x0000000300297308 */ /* 0x000fe20000000800 */
[----:B-1----:R-:W1:Y:S01]  /*18560*/  SHFL.BFLY PT, R4, R167, 0x1, 0x1f ;  /* 0x0c201f00a7047f89 */ /* 0x002e6200000e0000 */
[----:B--2---:R-:W-:Y:S01]  /*18570*/  F2FP.PACK_AB R194, R40, R34 ;  /* 0x0000002228c2723e */ /* 0x004fe200000000ff */
[--C-:B---3--:R-:W-:Y:S07]  /*18580*/  FFMA.FTZ R0, R20, c[0x0][0x2d0], -R174.reuse ;  /* 0x0000b40014007a23 */ /* 0x108fee00000108ae */
[----:B------:R2:W3:Y:S01]  /*18590*/  MUFU.EX2 R48, R0 ;  /* 0x0000000000307308 */ /* 0x0004e20000000800 */
[----:B-1----:R-:W-:Y:S04]  /*185a0*/  FMNMX.FTZ R167, R167, R4, !PT ;  /* 0x00000004a7a77209 */ /* 0x002fe80007810000 */
[C---:B------:R-:W-:Y:S01]  /*185b0*/  FSETP.NEU.FTZ.AND P0, PT, R167.reuse, -INF , PT ;  /* 0xff800000a700780b */ /* 0x040fe20003f1d000 */
[----:B------:R-:W-:Y:S05]  /*185c0*/  FMUL.FTZ R175, R167, c[0x0][0x2d0] ;  /* 0x0000b400a7af7a20 */ /* 0x000fea0000410000 */
[----:B------:R-:W-:Y:S02]  /*185d0*/  FSEL R175, R175, RZ, P0 ;  /* 0x000000ffafaf7208 */ /* 0x000fe40000000000 */
[----:B--2---:R-:W-:Y:S03]  /*185e0*/  FMNMX.FTZ R0, R214, R2, !PT ;  /* 0x00000002d6007209 */ /* 0x004fe60007810000 */
[--C-:B------:R-:W-:Y:S01]  /*185f0*/  FFMA.FTZ R3, R8, c[0x0][0x2d0], -R175.reuse ;  /* 0x0000b40008037a23 */ /* 0x100fe200000108af */
[----:B---3--:R-:W-:Y:S01]  /*18600*/  F2FP.PACK_AB R193, R48, R44 ;  /* 0x0000002c30c1723e */ /* 0x008fe200000000ff */
[----:B------:R-:W-:Y:S01]  /*18610*/  FFMA.FTZ R2, R196, c[0x0][0x2d0], -R174 ;  /* 0x0000b400c4027a23 */ /* 0x000fe200000108ae */
[----:B------:R-:W-:Y:S01]  /*18620*/  FMNMX.FTZ R0, R172, R0, !PT ;  /* 0x00000000ac007209 */ /* 0x000fe20007810000 */
[----:B------:R1:W-:Y:S01]  /*18630*/  MUFU.EX2 R35, R3 ;  /* 0x0000000300237308 */ /* 0x0003e20000000800 */
[--C-:B------:R-:W-:Y:S01]  /*18640*/  FFMA.FTZ R4, R12, c[0x0][0x2d0], -R175.reuse ;  /* 0x0000b4000c047a23 */ /* 0x100fe200000108af */
[----:B------:R-:W-:Y:S02]  /*18650*/  MOV R196, R21 ;  /* 0x0000001500c47202 */ /* 0x000fe40000000f00 */
[----:B------:R-:W-:Y:S02]  /*18660*/  LDSM.16.MT88.4 R20, [R221+0x2080] ;  /* 0x00208000dd14783b */ /* 0x000fe40000004200 */
[----:B------:R-:W-:Y:S04]  /*18670*/  F2FP.PACK_AB R192, R49, R196 ;  /* 0x000000c431c0723e */ /* 0x000fe800000000ff */
[----:B------:R2:W3:Y:S10]  /*18680*/  MUFU.EX2 R18, R2 ;  /* 0x0000000200127308 */ /* 0x0004f40000000800 */
[----:B------:R-:W-:Y:S01]  /*18690*/  MUFU.EX2 R17, R4 ;  /* 0x0000000400117308 */ /* 0x000fe20000000800 */
[--C-:B-1----:R-:W-:Y:S09]  /*186a0*/  FFMA.FTZ R3, R9, c[0x0][0x2d0], -R175.reuse ;  /* 0x0000b40009037a23 */ /* 0x102ff200000108af */
[----:B------:R1:W-:Y:S01]  /*186b0*/  MUFU.EX2 R33, R3 ;  /* 0x0000000300217308 */ /* 0x0003e20000000800 */
[----:B--2---:R-:W1:Y:S01]  /*186c0*/  SHFL.BFLY PT, R2, R0, 0x2, 0x1f ;  /* 0x0c401f0000027f89 */ /* 0x004e6200000e0000 */
[----:B---3--:R-:W-:Y:S02]  /*186d0*/  F2FP.PACK_AB R195, R41, R18 ;  /* 0x0000001229c3723e */ /* 0x008fe400000000ff */
[----:B-1----:R-:W-:Y:S01]  /*186e0*/  FMNMX.FTZ R3, R0, R2, !PT ;  /* 0x0000000200037209 */ /* 0x002fe20007810000 */
[----:B------:R-:W-:Y:S01]  /*186f0*/  FFMA.FTZ R2, R13, c[0x0][0x2d0], -R175 ;  /* 0x0000b4000d027a23 */ /* 0x000fe200000108af */
[----:B------:R-:W-:Y:S04]  /*18700*/  FSEL R0, R169, RZ, P2 ;  /* 0x000000ffa9007208 */ /* 0x000fe80001000000 */
        /* <DEDUP_REMOVED lines=14> */
[C---:B------:R-:W-:Y:S01]  /*187f0*/  FMUL.FTZ R16, R165.reuse, R188 ;  /* 0x000000bca5107220 */ /* 0x040fe20000410000 */
[----:B------:R-:W-:Y:S01]  /*18800*/  MOV R188, R17 ;  /* 0x0000001100bc7202 */ /* 0x000fe20000000f00 */
[----:B------:R-:W-:Y:S01]  /*18810*/  FADD.FTZ R0, -R0, R170 ;  /* 0x000000aa00007221 */ /* 0x000fe20000010100 */
[----:B------:R-:W-:Y:S01]  /*18820*/  FSEL R166, R166, RZ, P0 ;  /* 0x000000ffa6a67208 */ /* 0x000fe20000000000 */
[C---:B------:R-:W-:Y:S01]  /*18830*/  FMUL.FTZ R32, R165.reuse, R144 ;  /* 0x00000090a5207220 */ /* 0x040fe20000410000 */
[----:B------:R-:W-:Y:S01]  /*18840*/  MOV R144, R33 ;  /* 0x0000002100907202 */ /* 0x000fe20000000f00 */
        /* <DEDUP_REMOVED lines=10> */
[----:B-1----:R-:W-:Y:S01]  /*188f0*/  FMUL.FTZ R6, R164, R178 ;  /* 0x000000b2a4067220 */ /* 0x002fe20000410000 */
[----:B------:R-:W-:Y:S01]  /*18900*/  F2FP.PACK_AB R178, R42, R17 ;  /* 0x000000112ab2723e */ /* 0x000fe200000000ff */
[C---:B------:R-:W-:Y:S02]  /*18910*/  FMUL.FTZ R7, R164.reuse, R179 ;  /* 0x000000b3a4077220 */ /* 0x040fe40000410000 */
[----:B------:R-:W-:Y:S01]  /*18920*/  FMUL.FTZ R17, R165, R189 ;  /* 0x000000bda5117220 */ /* 0x000fe20000410000 */
[----:B------:R-:W-:Y:S01]  /*18930*/  MOV R189, R18 ;  /* 0x0000001200bd7202 */ /* 0x000fe20000000f00 */
[C---:B------:R-:W-:Y:S02]  /*18940*/  FMUL.FTZ R18, R164.reuse, R190 ;  /* 0x000000bea4127220 */ /* 0x040fe40000410000 */
[C---:B------:R-:W-:Y:S02]  /*18950*/  FMUL.FTZ R19, R164.reuse, R191 ;  /* 0x000000bfa4137220 */ /* 0x040fe40000410000 */
[----:B------:R-:W-:Y:S02]  /*18960*/  FMUL.FTZ R50, R164, R162 ;  /* 0x000000a2a4327220 */ /* 0x000fe40000410000 */
[--C-:B--2---:R-:W-:Y:S02]  /*18970*/  FFMA.FTZ R0, R10, c[0x0][0x2d0], -R166.reuse ;  /* 0x0000b4000a007a23 */ /* 0x104fe400000108a6 */
[C---:B---3--:R-:W-:Y:S01]  /*18980*/  FMUL.FTZ R8, R2.reuse, R180 ;  /* 0x000000b402087220 */ /* 0x048fe20000410000 */
[----:B------:R-:W-:Y:S01]  /*18990*/  MOV R180, R40 ;  /* 0x0000002800b47202 */ /* 0x000fe20000000f00 */
[----:B------:R1:W-:Y:S01]  /*189a0*/  MUFU.EX2 R216, R0 ;  /* 0x0000000000d87308 */ /* 0x0003e20000000800 */
[C---:B------:R-:W-:Y:S01]  /*189b0*/  FMUL.FTZ R9, R2.reuse, R181 ;  /* 0x000000b502097220 */ /* 0x040fe20000410000 */
[----:B------:R-:W-:Y:S01]  /*189c0*/  MOV R181, R41 ;  /* 0x0000002900b57202 */ /* 0x000fe20000000f00 */
[C---:B------:R-:W-:Y:S02]  /*189d0*/  FMUL.FTZ R12, R2.reuse, R184 ;  /* 0x000000b8020c7220 */ /* 0x040fe40000410000 */
[--C-:B----4-:R-:W-:Y:S02]  /*189e0*/  FFMA.FTZ R4, R15, c[0x0][0x2d0], -R166.reuse ;  /* 0x0000b4000f047a23 */ /* 0x110fe400000108a6 */
[C---:B------:R-:W-:Y:S01]  /*189f0*/  FMUL.FTZ R13, R2.reuse, R185 ;  /* 0x000000b9020d7220 */ /* 0x040fe20000410000 */
[----:B------:R-:W-:Y:S01]  /*18a00*/  MOV R185, R44 ;  /* 0x0000002c00b97202 */ /* 0x000fe20000000f00 */
[C---:B------:R-:W-:Y:S01]  /*18a10*/  FMUL.FTZ R24, R2.reuse, R136 ;  /* 0x0000008802187220 */ /* 0x040fe20000410000 */
[----:B------:R2:W3:Y:S01]  /*18a20*/  MUFU.EX2 R45, R4 ;  /* 0x00000004002d7308 */ /* 0x0004e20000000800 */
[C---:B------:R-:W-:Y:S02]  /*18a30*/  FMUL.FTZ R25, R2.reuse, R137 ;  /* 0x0000008902197220 */ /* 0x040fe40000410000 */
[C---:B------:R-:W-:Y:S02]  /*18a40*/  FMUL.FTZ R29, R2.reuse, R141 ;  /* 0x0000008d021d7220 */ /* 0x040fe40000410000 */
[C---:B------:R-:W-:Y:S02]  /*18a50*/  FMUL.FTZ R28, R2.reuse, R140 ;  /* 0x0000008c021c7220 */ /* 0x040fe40000410000 */
[C---:B------:R-:W-:Y:S02]  /*18a60*/  FMUL.FTZ R40, R2.reuse, R152 ;  /* 0x0000009802287220 */ /* 0x040fe40000410000 */
[C---:B------:R-:W-:Y:S02]  /*18a70*/  FMUL.FTZ R41, R2.reuse, R153 ;  /* 0x0000009902297220 */ /* 0x040fe40000410000 */
[----:B------:R-:W-:Y:S02]  /*18a80*/  FMUL.FTZ R44, R2, R156 ;  /* 0x0000009c022c7220 */ /* 0x000fe40000410000 */
[C---:B------:R-:W-:Y:S01]  /*18a90*/  FMUL.FTZ R51, R164.reuse, R163 ;  /* 0x000000a3a4337220 */ /* 0x040fe20000410000 */
[----:B------:R-:W-:Y:S01]  /*18aa0*/  MOV R163, R144 ;  /* 0x0000009000a37202 */ /* 0x000fe20000000f00 */
[----:B-1----:R-:W-:Y:S02]  /*18ab0*/  FFMA.FTZ R0, R11, c[0x0][0x2d0], -R166 ;  /* 0x0000b4000b007a23 */ /* 0x002fe400000108a6 */
[C---:B------:R-:W-:Y:S02]  /*18ac0*/  FMUL.FTZ R54, R164.reuse, R54 ;  /* 0x00000036a4367220 */ /* 0x040fe40000410000 */
[----:B------:R1:W4:Y:S01]  /*18ad0*/  MUFU.EX2 R217, R0 ;  /* 0x0000000000d97308 */ /* 0x0003220000000800 */
[----:B------:R-:W-:Y:S02]  /*18ae0*/  FMUL.FTZ R55, R164, R55 ;  /* 0x00000037a4377220 */ /* 0x000fe40000410000 */
[----:B------:R-:W-:Y:S02]  /*18af0*/  FMUL.FTZ R56, R2, R56 ;  /* 0x0000003802387220 */ /* 0x000fe40000410000 */
[----:B--2---:R-:W-:Y:S01]  /*18b00*/  FMUL.FTZ R4, R165, R176 ;  /* 0x000000b0a5047220 */ /* 0x004fe20000410000 */
[----:B------:R-:W-:Y:S01]  /*18b10*/  F2FP.PACK_AB R176, R33, R35 ;  /* 0x0000002321b0723e */ /* 0x000fe200000000ff */
[----:B------:R-:W-:Y:S01]  /*18b20*/  FMUL.FTZ R33, R165, R145 ;  /* 0x00000091a5217220 */ /* 0x000fe20000410000 */
[----:B------:R-:W-:Y:S01]  /*18b30*/  MOV R145, R34 ;  /* 0x0000002200917202 */ /* 0x000fe20000000f00 */
[C---:B------:R-:W-:Y:S01]  /*18b40*/  FMUL.FTZ R34, R164.reuse, R146 ;  /* 0x00000092a4227220 */ /* 0x040fe20000410000 */
[----:B------:R-:W-:Y:S01]  /*18b50*/  MOV R146, R35 ;  /* 0x0000002300927202 */ /* 0x000fe20000000f00 */
[----:B------:R-:W-:Y:S01]  /*18b60*/  FMUL.FTZ R35, R164, R147 ;  /* 0x00000093a4237220 */ /* 0x000fe20000410000 */
[-C--:B------:R-:W-:Y:S05]  /*18b70*/  HMMA.16816.F32 R4, R192, R20.reuse, R4 ;  /* 0x00000014c004723c */ /* 0x080fea0000001804 */
[----:B---3--:R-:W-:Y:S01]  /*18b80*/  F2FP.PACK_AB R179, R45, R43 ;  /* 0x0000002b2db3723e */ /* 0x008fe200000000ff */
[C---:B------:R-:W-:Y:S01]  /*18b90*/  FMUL.FTZ R57, R2.reuse, R57 ;  /* 0x0000003902397220 */ /* 0x040fe20000410000 */
[----:B------:R-:W-:Y:S01]  /*18ba0*/  MOV R147, R49 ;  /* 0x0000003100937202 */ /* 0x000fe20000000f00 */
[----:B------:R-:W-:Y:S01]  /*18bb0*/  FMUL.FTZ R49, R165, R161 ;  /* 0x000000a1a5317220 */ /* 0x000fe20000410000 */
[----:B------:R-:W-:Y:S03]  /*18bc0*/  MOV R162, R145 ;  /* 0x0000009100a27202 */ /* 0x000fe60000000f00 */
[----:B-1----:R-:W-:Y:S01]  /*18bd0*/  FSEL R0, R3, RZ, P0 ;  /* 0x000000ff03007208 */ /* 0x002fe20000000000 */
[C---:B------:R-:W-:Y:S01]  /*18be0*/  FMUL.FTZ R60, R2.reuse, R60 ;  /* 0x0000003c023c7220 */ /* 0x040fe20000410000 */
[----:B----4-:R-:W-:Y:S01]  /*18bf0*/  F2FP.PACK_AB R177, R217, R216 ;  /* 0x000000d8d9b1723e */ /* 0x010fe200000000ff */
[----:B------:R-:W-:Y:S01]  /*18c00*/  FMUL.FTZ R61, R2, R61 ;  /* 0x0000003d023d7220 */ /* 0x000fe20000410000 */
[----:B------:R-:W-:Y:S01]  /*18c10*/  ISETP.GT.AND P0, PT, R238, UR4, PT ;  /* 0x00000004ee007c0c */ /* 0x000fe2000bf04270 */
[----:B------:R-:W-:Y:S01]  /*18c20*/  FADD.FTZ R0, -R0, R171 ;  /* 0x000000ab00007221 */ /* 0x000fe20000010100 */
[----:B------:R-:W-:Y:S01]  /*18c30*/  IADD3 R238, R238, -0x1, RZ ;  /* 0xffffffffeeee7810 */ /* 0x000fe20007ffe0ff */
[----:B------:R-:W-:Y:S02]  /*18c40*/  FMUL.FTZ R66, R164, R66 ;  /* 0x00000042a4427220 */ /* 0x000fe40000410000 */
[----:B------:R-:W-:Y:S02]  /*18c50*/  FMUL.FTZ R0, R0, c[0x0][0x2d0] ;  /* 0x0000b40000007a20 */ /* 0x000fe40000410000 */
[C---:B------:R-:W-:Y:S02]  /*18c60*/  FMUL.FTZ R67, R164.reuse, R67 ;  /* 0x00000043a4437220 */ /* 0x040fe40000410000 */
[C---:B------:R-:W-:Y:S02]  /*18c70*/  FMUL.FTZ R70, R164.reuse, R70 ;  /* 0x00000046a4467220 */ /* 0x040fe40000410000 */
[----:B------:R-:W1:Y:S01]  /*18c80*/  MUFU.EX2 R0, R0 ;  /* 0x0000000000007308 */ /* 0x000e620000000800 */
[----:B------:R-:W-:Y:S02]  /*18c90*/  FMUL.FTZ R71, R164, R71 ;  /* 0x00000047a4477220 */ /* 0x000fe40000410000 */
[C---:B------:R-:W-:Y:S02]  /*18ca0*/  FMUL.FTZ R72, R2.reuse, R72 ;  /* 0x0000004802487220 */ /* 0x040fe40000410000 */
[C---:B------:R-:W-:Y:S02]  /*18cb0*/  FMUL.FTZ R73, R2.reuse, R73 ;  /* 0x0000004902497220 */ /* 0x040fe40000410000 */
[C---:B------:R-:W-:Y:S02]  /*18cc0*/  FMUL.FTZ R76, R2.reuse, R76 ;  /* 0x0000004c024c7220 */ /* 0x040fe40000410000 */
[----:B------:R-:W-:Y:S02]  /*18cd0*/  FMUL.FTZ R77, R2, R77 ;  /* 0x0000004d024d7220 */ /* 0x000fe40000410000 */
[C---:B------:R-:W-:Y:S02]  /*18ce0*/  FMUL.FTZ R80, R165.reuse, R80 ;  /* 0x00000050a5507220 */ /* 0x040fe40000410000 */
[----:B------:R-:W-:Y:S02]  /*18cf0*/  FMUL.FTZ R81, R165, R81 ;  /* 0x00000051a5517220 */ /* 0x000fe40000410000 */
[C---:B------:R-:W-:Y:S02]  /*18d00*/  FMUL.FTZ R82, R164.reuse, R82 ;  /* 0x00000052a4527220 */ /* 0x040fe40000410000 */
[----:B------:R-:W-:Y:S02]  /*18d10*/  FMUL.FTZ R83, R164, R83 ;  /* 0x00000053a4537220 */ /* 0x000fe40000410000 */
[--C-:B------:R-:W-:Y:S02]  /*18d20*/  FFMA.FTZ R140, R199, c[0x0][0x2d0], -R173.reuse ;  /* 0x0000b400c78c7a23 */ /* 0x100fe400000108ad */
[C---:B------:R-:W-:Y:S02]  /*18d30*/  FMUL.FTZ R84, R165.reuse, R84 ;  /* 0x00000054a5547220 */ /* 0x040fe40000410000 */
[----:B------:R-:W-:Y:S01]  /*18d40*/  MUFU.EX2 R156, R140 ;  /* 0x0000008c009c7308 */ /* 0x000fe20000000800 */
[C---:B-1----:R-:W-:Y:S02]  /*18d50*/  FMUL.FTZ R11, R0.reuse, R183 ;  /* 0x000000b7000b7220 */ /* 0x042fe40000410000 */
[C---:B------:R-:W-:Y:S01]  /*18d60*/  FMUL.FTZ R10, R0.reuse, R182 ;  /* 0x000000b6000a7220 */ /* 0x040fe20000410000 */
[----:B------:R-:W-:Y:S01]  /*18d70*/  MOV R182, R42 ;  /* 0x0000002a00b67202 */ /* 0x000fe20000000f00 */
[C---:B------:R-:W-:Y:S02]  /*18d80*/  FMUL.FTZ R26, R0.reuse, R138 ;  /* 0x0000008a001a7220 */ /* 0x040fe40000410000 */
[C---:B------:R-:W-:Y:S02]  /*18d90*/  FMUL.FTZ R27, R0.reuse, R139 ;  /* 0x0000008b001b7220 */ /* 0x040fe40000410000 */
[----:B------:R-:W-:Y:S01]  /*18da0*/  LDSM.16.MT88.4 R136, [R223+0x2080] ;  /* 0x00208000df88783b */ /* 0x000fe20000004200 */
[C---:B------:R-:W-:Y:S04]  /*18db0*/  HMMA.16816.F32 R8, R176.reuse, R20, R8 ;  /* 0x00000014b008723c */ /* 0x040fe80000001808 */
[C---:B------:R-:W-:Y:S02]  /*18dc0*/  FMUL.FTZ R15, R0.reuse, R187 ;  /* 0x000000bb000f7220 */ /* 0x040fe40000410000 */
[C---:B------:R-:W-:Y:S01]  /*18dd0*/  FMUL.FTZ R14, R0.reuse, R186 ;  /* 0x000000ba000e7220 */ /* 0x040fe20000410000 */
[----:B------:R-:W-:Y:S01]  /*18de0*/  MOV R186, R43 ;  /* 0x0000002b00ba7202 */ /* 0x000fe20000000f00 */
[C---:B------:R-:W-:Y:S04]  /*18df0*/  FMUL.FTZ R20, R165.reuse, R132 ;  /* 0x00000084a5147220 */ /* 0x040fe80000410000 */
[C---:B------:R-:W-:Y:S01]  /*18e00*/  FMUL.FTZ R21, R165.reuse, R133 ;  /* 0x00000085a5157220 */ /* 0x040fe20000410000 */
[-C--:B------:R-:W-:Y:S03]  /*18e10*/  HMMA.16816.F32 R12, R176, R22.reuse, R12 ;  /* 0x00000016b00c723c */ /* 0x080fe6000000180c */
[C---:B------:R-:W-:Y:S02]  /*18e20*/  FMUL.FTZ R30, R0.reuse, R142 ;  /* 0x0000008e001e7220 */ /* 0x040fe40000410000 */
[C---:B------:R-:W-:Y:S02]  /*18e30*/  FMUL.FTZ R31, R0.reuse, R143 ;  /* 0x0000008f001f7220 */ /* 0x040fe40000410000 */
[C---:B------:R-:W-:Y:S01]  /*18e40*/  FMUL.FTZ R42, R0.reuse, R154 ;  /* 0x0000009a002a7220 */ /* 0x040fe20000410000 */
[C---:B------:R-:W-:Y:S04]  /*18e50*/  HMMA.16816.F32 R16, R192.reuse, R22, R16 ;  /* 0x00000016c010723c */ /* 0x040fe80000001810 */
[C---:B------:R-:W-:Y:S02]  /*18e60*/  FMUL.FTZ R43, R0.reuse, R155 ;  /* 0x0000009b002b7220 */ /* 0x040fe40000410000 */
[----:B------:R-:W-:Y:S01]  /*18e70*/  FMUL.FTZ R46, R0, R158 ;  /* 0x0000009e002e7220 */ /* 0x000fe20000410000 */
[----:B------:R-:W-:Y:S01]  /*18e80*/  MOV R158, R147 ;  /* 0x00000093009e7202 */ /* 0x000fe20000000f00 */
[C---:B------:R-:W-:Y:S01]  /*18e90*/  FMUL.FTZ R22, R164.reuse, R134 ;  /* 0x00000086a4167220 */ /* 0x040fe20000410000 */
[----:B------:R-:W-:Y:S03]  /*18ea0*/  LDSM.16.MT88.4 R152, [R223+0x2880] ;  /* 0x00288000df98783b */ /* 0x000fe60000004200 */
[----:B------:R-:W-:Y:S02]  /*18eb0*/  FMUL.FTZ R23, R164, R135 ;  /* 0x00000087a4177220 */ /* 0x000fe40000410000 */
[C---:B------:R-:W-:Y:S01]  /*18ec0*/  FMUL.FTZ R47, R0.reuse, R159 ;  /* 0x0000009f002f7220 */ /* 0x040fe20000410000 */
[----:B------:R-:W-:Y:S01]  /*18ed0*/  MOV R159, R146 ;  /* 0x00000092009f7202 */ /* 0x000fe20000000f00 */
[C---:B------:R-:W-:Y:S01]  /*18ee0*/  FMUL.FTZ R58, R0.reuse, R58 ;  /* 0x0000003a003a7220 */ /* 0x040fe20000410000 */
[----:B------:R-:W1:Y:S01]  /*18ef0*/  LDSM.16.MT88.4 R132, [R224+0x2080] ;  /* 0x00208000e084783b */ /* 0x000e620000004200 */
[C---:B------:R-:W-:Y:S01]  /*18f00*/  FMUL.FTZ R59, R0.reuse, R59 ;  /* 0x0000003b003b7220 */ /* 0x040fe20000410000 */
[-C--:B------:R-:W-:Y:S03]  /*18f10*/  HMMA.16816.F32 R20, R192, R36.reuse, R20 ;  /* 0x00000024c014723c */ /* 0x080fe60000001814 */
[C---:B------:R-:W-:Y:S02]  /*18f20*/  FMUL.FTZ R62, R0.reuse, R62 ;  /* 0x0000003e003e7220 */ /* 0x040fe40000410000 */
[C---:B------:R-:W-:Y:S01]  /*18f30*/  FMUL.FTZ R63, R0.reuse, R63 ;  /* 0x0000003f003f7220 */ /* 0x040fe20000410000 */
[----:B------:R-:W-:Y:S01]  /*18f40*/  LDSM.16.MT88.4 R144, [R222+0x2880] ;  /* 0x00288000de90783b */ /* 0x000fe20000004200 */
[C---:B------:R-:W-:Y:S01]  /*18f50*/  FMUL.FTZ R74, R0.reuse, R74 ;  /* 0x0000004a004a7220 */ /* 0x040fe20000410000 */
[C---:B------:R-:W-:Y:S04]  /*18f60*/  HMMA.16816.F32 R24, R176.reuse, R36, R24 ;  /* 0x00000024b018723c */ /* 0x040fe80000001818 */
[C---:B------:R-:W-:Y:S02]  /*18f70*/  FMUL.FTZ R75, R0.reuse, R75 ;  /* 0x0000004b004b7220 */ /* 0x040fe40000410000 */
[----:B------:R-:W-:Y:S02]  /*18f80*/  FMUL.FTZ R78, R0, R78 ;  /* 0x0000004e004e7220 */ /* 0x000fe40000410000 */
[-C--:B------:R-:W-:Y:S04]  /*18f90*/  HMMA.16816.F32 R28, R176, R38.reuse, R28 ;  /* 0x00000026b01c723c */ /* 0x080fe8000000181c */
[C---:B------:R-:W-:Y:S01]  /*18fa0*/  FMUL.FTZ R36, R165.reuse, R148 ;  /* 0x00000094a5247220 */ /* 0x040fe20000410000 */
[----:B------:R-:W-:Y:S01]  /*18fb0*/  MOV R148, R48 ;  /* 0x0000003000947202 */ /* 0x000fe20000000f00 */
[C---:B------:R-:W-:Y:S01]  /*18fc0*/  FMUL.FTZ R37, R165.reuse, R149 ;  /* 0x00000095a5257220 */ /* 0x040fe20000410000 */
[----:B------:R-:W-:Y:S01]  /*18fd0*/  MOV R149, R45 ;  /* 0x0000002d00957202 */ /* 0x000fe20000000f00 */
[C---:B------:R-:W-:Y:S04]  /*18fe0*/  HMMA.16816.F32 R32, R192.reuse, R38, R32 ;  /* 0x00000026c020723c */ /* 0x040fe80000001820 */
[----:B------:R-:W-:Y:S01]  /*18ff0*/  FMUL.FTZ R45, R2, R157 ;  /* 0x0000009d022d7220 */ /* 0x000fe20000410000 */
[----:B------:R-:W-:Y:S01]  /*19000*/  MOV R157, R148 ;  /* 0x00000094009d7202 */ /* 0x000fe20000000f00 */
[C---:B------:R-:W-:Y:S01]  /*19010*/  FMUL.FTZ R48, R165.reuse, R160 ;  /* 0x000000a0a5307220 */ /* 0x040fe20000410000 */
[----:B------:R-:W-:Y:S01]  /*19020*/  MOV R160, R149 ;  /* 0x0000009500a07202 */ /* 0x000fe20000000f00 */
[C---:B------:R-:W-:Y:S04]  /*19030*/  FMUL.FTZ R39, R164.reuse, R151 ;  /* 0x00000097a4277220 */ /* 0x040fe80000410000 */
[----:B------:R-:W-:Y:S02]  /*19040*/  FMUL.FTZ R38, R164, R150 ;  /* 0x00000096a4267220 */ /* 0x000fe40000410000 */
[----:B------:R-:W-:Y:S02]  /*19050*/  FMUL.FTZ R79, R0, R79 ;  /* 0x0000004f004f7220 */ /* 0x000fe40000410000 */
[C---:B------:R-:W-:Y:S02]  /*19060*/  FMUL.FTZ R85, R165.reuse, R85 ;  /* 0x00000055a5557220 */ /* 0x040fe40000410000 */
        /* <DEDUP_REMOVED lines=10> */
[----:B------:R-:W-:Y:S02]  /*19110*/  FMUL.FTZ R93, R2, R93 ;  /* 0x0000005d025d7220 */ /* 0x000fe40000410000 */
[C---:B------:R-:W-:Y:S01]  /*19120*/  HMMA.16816.F32 R48, R192.reuse, R134, R48 ;  /* 0x00000086c030723c */ /* 0x040fe20000001830 */
[----:B------:R-:W1:Y:S03]  /*19130*/  LDSM.16.MT88.4 R132, [R221+0x3880] ;  /* 0x00388000dd84783b */ /* 0x000e660000004200 */
[C---:B------:R-:W-:Y:S02]  /*19140*/  FMUL.FTZ R94, R0.reuse, R94 ;  /* 0x0000005e005e7220 */ /* 0x040fe40000410000 */
[----:B------:R-:W-:Y:S02]  /*19150*/  FMUL.FTZ R95, R0, R95 ;  /* 0x0000005f005f7220 */ /* 0x000fe40000410000 */
[-C--:B------:R-:W-:Y:S04]  /*19160*/  HMMA.16816.F32 R52, R192, R136.reuse, R52 ;  /* 0x00000088c034723c */ /* 0x080fe80000001834 */
        /* <DEDUP_REMOVED lines=10> */
[C---:B------:R-:W-:Y:S02]  /*19210*/  FMUL.FTZ R101, R165.reuse, R101 ;  /* 0x00000065a5657220 */ /* 0x040fe40000410000 */
[C---:B------:R-:W-:Y:S02]  /*19220*/  FMUL.FTZ R102, R164.reuse, R102 ;  /* 0x00000066a4667220 */ /* 0x040fe40000410000 */
        /* <DEDUP_REMOVED lines=14> */
[C---:B------:R-:W-:Y:S02]  /*19310*/  FMUL.FTZ R118, R164.reuse, R118 ;  /* 0x00000076a4767220 */ /* 0x040fe40000410000 */
[C---:B------:R-:W-:Y:S02]  /*19320*/  FMUL.FTZ R119, R164.reuse, R119 ;  /* 0x00000077a4777220 */ /* 0x040fe40000410000 */
[C---:B------:R-:W-:Y:S04]  /*19330*/  FMUL.FTZ R128, R165.reuse, R128 ;  /* 0x00000080a5807220 */ /* 0x040fe80000410000 */
[----:B------:R-:W-:Y:S02]  /*19340*/  FMUL.FTZ R129, R165, R129 ;  /* 0x00000081a5817220 */ /* 0x000fe40000410000 */
[C---:B------:R-:W-:Y:S02]  /*19350*/  FMUL.FTZ R130, R164.reuse, R130 ;  /* 0x00000082a4827220 */ /* 0x040fe40000410000 */
[----:B------:R-:W-:Y:S02]  /*19360*/  FMUL.FTZ R131, R164, R131 ;  /* 0x00000083a4837220 */ /* 0x000fe40000410000 */
[--C-:B------:R-:W-:Y:S02]  /*19370*/  FFMA.FTZ R140, R200, c[0x0][0x2d0], -R174.reuse ;  /* 0x0000b400c88c7a23 */ /* 0x100fe400000108ae */
[C---:B------:R-:W-:Y:S02]  /*19380*/  FMUL.FTZ R104, R2.reuse, R104 ;  /* 0x0000006802687220 */ /* 0x040fe40000410000 */
[----:B------:R3:W4:Y:S01]  /*19390*/  MUFU.EX2 R184, R140 ;  /* 0x0000008c00b87308 */ /* 0x0007220000000800 */
[----:B------:R-:W-:Y:S02]  /*193a0*/  FMUL.FTZ R105, R2, R105 ;  /* 0x0000006902697220 */ /* 0x000fe40000410000 */
[--C-:B--2---:R-:W-:Y:S02]  /*193b0*/  FFMA.FTZ R132, R202, c[0x0][0x2d0], -R173.reuse ;  /* 0x0000b400ca847a23 */ /* 0x104fe400000108ad */
[C---:B------:R-:W-:Y:S02]  /*193c0*/  FMUL.FTZ R106, R0.reuse, R106 ;  /* 0x0000006a006a7220 */ /* 0x040fe40000410000 */
[----:B------:R-:W-:Y:S02]  /*193d0*/  FMUL.FTZ R107, R0, R107 ;  /* 0x0000006b006b7220 */ /* 0x000fe40000410000 */
[C---:B------:R-:W-:Y:S01]  /*193e0*/  FMUL.FTZ R108, R2.reuse, R108 ;  /* 0x0000006c026c7220 */ /* 0x040fe20000410000 */
[----:B------:R2:W5:Y:S01]  /*193f0*/  MUFU.EX2 R191, R132 ;  /* 0x0000008400bf7308 */ /* 0x0005620000000800 */
[-C--:B-1----:R-:W-:Y:S03]  /*19400*/  HMMA.16816.F32 R84, R192, R136.reuse, R84 ;  /* 0x00000088c054723c */ /* 0x082fe60000001854 */
[----:B------:R-:W-:Y:S02]  /*19410*/  FMUL.FTZ R109, R2, R109 ;  /* 0x0000006d026d7220 */ /* 0x000fe40000410000 */
[C---:B------:R-:W-:Y:S02]  /*19420*/  FMUL.FTZ R110, R0.reuse, R110 ;  /* 0x0000006e006e7220 */ /* 0x040fe40000410000 */
[----:B------:R-:W-:Y:S01]  /*19430*/  FMUL.FTZ R111, R0, R111 ;  /* 0x0000006f006f7220 */ /* 0x000fe20000410000 */
[C---:B------:R-:W-:Y:S04]  /*19440*/  HMMA.16816.F32 R88, R176.reuse, R136, R88 ;  /* 0x00000088b058723c */ /* 0x040fe80000001858 */
[C---:B------:R-:W-:Y:S02]  /*19450*/  FMUL.FTZ R120, R2.reuse, R120 ;  /* 0x0000007802787220 */ /* 0x040fe40000410000 */
[----:B---3--:R-:W-:Y:S02]  /*19460*/  FFMA.FTZ R140, R203, c[0x0][0x2d0], -R173 ;  /* 0x0000b400cb8c7a23 */ /* 0x008fe400000108ad */
[-C--:B------:R-:W-:Y:S02]  /*19470*/  HMMA.16816.F32 R92, R176, R138.reuse, R92 ;  /* 0x0000008ab05c723c */ /* 0x080fe4000000185c */
[----:B------:R1:W-:Y:S02]  /*19480*/  MUFU.EX2 R150, R140 ;  /* 0x0000008c00967308 */ /* 0x0003e40000000800 */
[--C-:B------:R-:W-:Y:S02]  /*19490*/  FFMA.FTZ R136, R207, c[0x0][0x2d0], -R174.reuse ;  /* 0x0000b400cf887a23 */ /* 0x100fe400000108ae */
[----:B------:R-:W-:Y:S01]  /*194a0*/  FMUL.FTZ R121, R2, R121 ;  /* 0x0000007902797220 */ /* 0x000fe20000410000 */
[----:B--2---:R-:W2:Y:S01]  /*194b0*/  LDSM.16.MT88.4 R132, [R224+0x3880] ;  /* 0x00388000e084783b */ /* 0x004ea20000004200 */
[C---:B------:R-:W-:Y:S04]  /*194c0*/  HMMA.16816.F32 R96, R192.reuse, R138, R96 ;  /* 0x0000008ac060723c */ /* 0x040fe80000001860 */
[----:B------:R3:W-:Y:S01]  /*194d0*/  MUFU.EX2 R197, R136 ;  /* 0x0000008800c57308 */ /* 0x0007e20000000800 */
[C---:B------:R-:W-:Y:S02]  /*194e0*/  FMUL.FTZ R122, R0.reuse, R122 ;  /* 0x0000007a007a7220 */ /* 0x040fe40000410000 */
[----:B------:R-:W-:Y:S02]  /*194f0*/  FMUL.FTZ R123, R0, R123 ;  /* 0x0000007b007b7220 */ /* 0x000fe40000410000 */
[C---:B------:R-:W-:Y:S03]  /*19500*/  FMUL.FTZ R124, R2.reuse, R124 ;  /* 0x0000007c027c7220 */ /* 0x040fe60000410000 */
[----:B------:R-:W-:Y:S02]  /*19510*/  FMUL.FTZ R125, R2, R125 ;  /* 0x0000007d027d7220 */ /* 0x000fe40000410000 */
[C---:B------:R-:W-:Y:S02]  /*19520*/  FMUL.FTZ R126, R0.reuse, R126 ;  /* 0x0000007e007e7220 */ /* 0x040fe40000410000 */
[----:B------:R-:W-:Y:S02]  /*19530*/  FMUL.FTZ R127, R0, R127 ;  /* 0x0000007f007f7220 */ /* 0x000fe40000410000 */
[----:B-1----:R-:W-:Y:S04]  /*19540*/  FFMA.FTZ R140, R205, c[0x0][0x2d0], -R174 ;  /* 0x0000b400cd8c7a23 */ /* 0x002fe800000108ae */
[----:B------:R1:W-:Y:S01]  /*19550*/  MUFU.EX2 R170, R140 ;  /* 0x0000008c00aa7308 */ /* 0x0003e20000000800 */
[--C-:B---3--:R-:W-:Y:S09]  /*19560*/  FFMA.FTZ R136, R204, c[0x0][0x2d0], -R175.reuse ;  /* 0x0000b400cc887a23 */ /* 0x108ff200000108af */
[----:B------:R3:W-:Y:S01]  /*19570*/  MUFU.EX2 R187, R136 ;  /* 0x0000008800bb7308 */ /* 0x0007e20000000800 */
[-C--:B--2---:R-:W-:Y:S03]  /*19580*/  HMMA.16816.F32 R100, R192, R132.reuse, R100 ;  /* 0x00000084c064723c */ /* 0x084fe60000001864 */
[--C-:B-1----:R-:W-:Y:S05]  /*19590*/  FFMA.FTZ R140, R206, c[0x0][0x2d0], -R175.reuse ;  /* 0x0000b400ce8c7a23 */ /* 0x102fea00000108af */
[C---:B------:R-:W-:Y:S01]  /*195a0*/  HMMA.16816.F32 R104, R176.reuse, R132, R104 ;  /* 0x00000084b068723c */ /* 0x040fe20000001868 */
[----:B------:R1:W2:Y:S06]  /*195b0*/  MUFU.EX2 R190, R140 ;  /* 0x0000008c00be7308 */ /* 0x0002ac0000000800 */
[--C-:B------:R-:W-:Y:S01]  /*195c0*/  FFMA.FTZ R132, R211, c[0x0][0x2d0], -R175.reuse ;  /* 0x0000b400d3847a23 */ /* 0x100fe200000108af */
[-C--:B------:R-:W-:Y:S01]  /*195d0*/  HMMA.16816.F32 R108, R176, R134.reuse, R108 ;  /* 0x00000086b06c723c */ /* 0x080fe2000000186c */
[----:B---3--:R-:W3:Y:S03]  /*195e0*/  LDSM.16.MT88.4 R136, [R223+0x3880] ;  /* 0x00388000df88783b */ /* 0x008ee60000004200 */
[----:B----4-:R-:W-:Y:S01]  /*195f0*/  F2FP.PACK_AB R133, R161, R184 ;  /* 0x000000b8a185723e */ /* 0x010fe200000000ff */
[----:B------:R4:W-:Y:S03]  /*19600*/  MUFU.EX2 R252, R132 ;  /* 0x0000008400fc7308 */ /* 0x0009e60000000800 */
[C---:B------:R-:W-:Y:S04]  /*19610*/  HMMA.16816.F32 R112, R192.reuse, R134, R112 ;  /* 0x00000086c070723c */ /* 0x040fe80000001870 */
[----:B-1----:R-:W-:Y:S04]  /*19620*/  FFMA.FTZ R140, R210, c[0x0][0x2d0], -R175 ;  /* 0x0000b400d28c7a23 */ /* 0x002fe800000108af */
[----:B------:R1:W1:Y:S01]  /*19630*/  MUFU.EX2 R171, R140 ;  /* 0x0000008c00ab7308 */ /* 0x0002620000000800 */
[--C-:B----4-:R-:W-:Y:S09]  /*19640*/  FFMA.FTZ R132, R208, c[0x0][0x2d0], -R166.reuse ;  /* 0x0000b400d0847a23 */ /* 0x110ff200000108a6 */
[----:B------:R4:W-:Y:S01]  /*19650*/  MUFU.EX2 R251, R132 ;  /* 0x0000008400fb7308 */ /* 0x0009e20000000800 */
[-C--:B---3--:R-:W-:Y:S01]  /*19660*/  HMMA.16816.F32 R116, R192, R136.reuse, R116 ;  /* 0x00000088c074723c */ /* 0x088fe20000001874 */
[----:B-1----:R-:W1:Y:S07]  /*19670*/  LDSM.16.MT88.4 R140, [R221+0x2880] ;  /* 0x00288000dd8c783b */ /* 0x002e6e0000004200 */
[C---:B------:R-:W-:Y:S08]  /*19680*/  HMMA.16816.F32 R120, R176.reuse, R136, R120 ;  /* 0x00000088b078723c */ /* 0x040ff00000001878 */
[-C--:B------:R-:W-:Y:S04]  /*19690*/  HMMA.16816.F32 R124, R176, R138.reuse, R124 ;  /* 0x0000008ab07c723c */ /* 0x080fe8000000187c */
[--C-:B----4-:R-:W-:Y:S03]  /*196a0*/  FFMA.FTZ R132, R209, c[0x0][0x2d0], -R166.reuse ;  /* 0x0000b400d1847a23 */ /* 0x110fe600000108a6 */
[----:B-----5:R-:W-:Y:S01]  /*196b0*/  MOV R176, R191 ;  /* 0x000000bf00b07202 */ /* 0x020fe20000000f00 */
[----:B------:R-:W-:Y:S01]  /*196c0*/  HMMA.16816.F32 R128, R192, R138, R128 ;  /* 0x0000008ac080723c */ /* 0x000fe20000001880 */
[----:B------:R3:W4:Y:S01]  /*196d0*/  MUFU.EX2 R199, R132 ;  /* 0x0000008400c77308 */ /* 0x0007220000000800 */
[----:B------:R-:W5:Y:S02]  /*196e0*/  LDL.LU R192, [R1+0x20] ;  /* 0x0000200001c07983 */ /* 0x000f640000300800 */
[----:B--2---:R-:W-:Y:S02]  /*196f0*/  MOV R177, R190 ;  /* 0x000000be00b17202 */ /* 0x004fe40000000f00 */
[----:B------:R-:W-:Y:S02]  /*19700*/  MOV R179, R189 ;  /* 0x000000bd00b37202 */ /* 0x000fe40000000f00 */
[----:B------:R-:W-:Y:S04]  /*19710*/  MOV R195, R170 ;  /* 0x000000aa00c37202 */ /* 0x000fe80000000f00 */
[----:B------:R-:W-:Y:S02]  /*19720*/  MOV R194, R171 ;  /* 0x000000ab00c27202 */ /* 0x000fe40000000f00 */
[----:B------:R-:W-:Y:S02]  /*19730*/  F2FP.PACK_AB R136, R177, R187 ;  /* 0x000000bbb188723e */ /* 0x000fe400000000ff */
[----:B------:R-:W-:Y:S02]  /*19740*/  F2FP.PACK_AB R138, R252, R194 ;  /* 0x000000c2fc8a723e */ /* 0x000fe400000000ff */
[----:B------:R-:W-:Y:S02]  /*19750*/  MOV R178, R188 ;  /* 0x000000bc00b27202 */ /* 0x000fe40000000f00 */
[----:B------:R-:W-:Y:S01]  /*19760*/  LDSM.16.MT88.4 R188, [R221+0x3080] ;  /* 0x00308000ddbc783b */ /* 0x000fe20000004200 */
[----:B------:R-:W-:Y:S01]  /*19770*/  MOV R193, R196 ;  /* 0x000000c400c17202 */ /* 0x000fe20000000f00 */
[--C-:B---3--:R-:W-:Y:S01]  /*19780*/  FFMA.FTZ R132, R212, c[0x0][0x2d0], -R166.reuse ;  /* 0x0000b400d4847a23 */ /* 0x108fe200000108a6 */
[----:B------:R-:W-:Y:S02]  /*19790*/  MOV R212, R197 ;  /* 0x000000c500d47202 */ /* 0x000fe40000000f00 */
[----:B----4-:R-:W-:Y:S01]  /*197a0*/  F2FP.PACK_AB R137, R199, R251 ;  /* 0x000000fbc789723e */ /* 0x010fe200000000ff */
[----:B------:R2:W-:Y:S01]  /*197b0*/  MUFU.EX2 R197, R132 ;  /* 0x0000008400c57308 */ /* 0x0005e20000000800 */
[----:B------:R-:W-:Y:S01]  /*197c0*/  F2FP.PACK_AB R135, R212, R195 ;  /* 0x000000c3d487723e */ /* 0x000fe200000000ff */
[----:B--2---:R-:W-:Y:S01]  /*197d0*/  FFMA.FTZ R132, R213, c[0x0][0x2d0], -R166 ;  /* 0x0000b400d5847a23 */ /* 0x004fe200000108a6 */
[----:B------:R-:W-:Y:S02]  /*197e0*/  MOV R213, R150 ;  /* 0x0000009600d57202 */ /* 0x000fe40000000f00 */
[----:B------:R-:W2:Y:S05]  /*197f0*/  LDSM.16.MT88.4 R148, [R224+0x2880] ;  /* 0x00288000e094783b */ /* 0x000eaa0000004200 */
[----:B------:R3:W4:Y:S01]  /*19800*/  MUFU.EX2 R198, R132 ;  /* 0x0000008400c67308 */ /* 0x0007220000000800 */
[----:B------:R-:W-:Y:S02]  /*19810*/  F2FP.PACK_AB R134, R213, R176 ;  /* 0x000000b0d586723e */ /* 0x000fe400000000ff */
[----:B---3--:R-:W-:Y:S02]  /*19820*/  F2FP.PACK_AB R132, R156, R183 ;  /* 0x000000b79c84723e */ /* 0x008fe400000000ff */
[----:B----4-:R-:W-:Y:S05]  /*19830*/  F2FP.PACK_AB R139, R198, R197 ;  /* 0x000000c5c68b723e */ /* 0x010fea00000000ff */
        /* <DEDUP_REMOVED lines=12> */
[-C--:B--2---:R-:W-:Y:S08]  /*19900*/  HMMA.16816.F32 R36, R132, R148.reuse, R36 ;  /* 0x000000948424723c */ /* 0x084ff00000001824 */
[C---:B------:R-:W-:Y:S01]  /*19910*/  HMMA.16816.F32 R40, R136.reuse, R148, R40 ;  /* 0x000000948828723c */ /* 0x040fe20000001828 */
[----:B---3--:R-:W2:Y:S06]  /*19920*/  LDSM.16.MT88.4 R144, [R222+0x4080] ;  /* 0x00408000de90783b */ /* 0x008eac0000004200 */
[--C-:B------:R-:W-:Y:S01]  /*19930*/  FFMA.FTZ R148, R219, c[0x0][0x2d0], -R173.reuse ;  /* 0x0000b400db947a23 */ /* 0x100fe200000108ad */
[-C--:B------:R-:W-:Y:S03]  /*19940*/  HMMA.16816.F32 R44, R136, R150.reuse, R44 ;  /* 0x00000096882c723c */ /* 0x080fe6000000182c */
[----:B------:R3:W-:Y:S01]  /*19950*/  MUFU.EX2 R211, R148 ;  /* 0x0000009400d37308 */ /* 0x0007e20000000800 */
[----:B------:R-:W-:Y:S04]  /*19960*/  MOV R219, R195 ;  /* 0x000000c300db7202 */ /* 0x000fe80000000f00 */
[C---:B------:R-:W-:Y:S08]  /*19970*/  HMMA.16816.F32 R48, R132.reuse, R150, R48 ;  /* 0x000000968430723c */ /* 0x040ff00000001830 */
[-C--:B------:R-:W-:Y:S08]  /*19980*/  HMMA.16816.F32 R52, R132, R152.reuse, R52 ;  /* 0x000000988434723c */ /* 0x080ff00000001834 */
[C---:B------:R-:W-:Y:S04]  /*19990*/  HMMA.16816.F32 R56, R136.reuse, R152, R56 ;  /* 0x000000988838723c */ /* 0x040fe80000001838 */
[--C-:B---3--:R-:W-:Y:S01]  /*199a0*/  FFMA.FTZ R148, R240, c[0x0][0x2d0], -R174.reuse ;  /* 0x0000b400f0947a23 */ /* 0x108fe200000108ae */
[----:B------:R-:W-:Y:S02]  /*199b0*/  MOV R240, R176 ;  /* 0x000000b000f07202 */ /* 0x000fe40000000f00 */
[----:B------:R-:W-:Y:S01]  /*199c0*/  MOV R152, R163 ;  /* 0x000000a300987202 */ /* 0x000fe20000000f00 */
[-C--:B------:R-:W-:Y:S01]  /*199d0*/  HMMA.16816.F32 R60, R136, R154.reuse, R60 ;  /* 0x0000009a883c723c */ /* 0x080fe2000000183c */
[----:B------:R3:W-:Y:S03]  /*199e0*/  MUFU.EX2 R209, R148 ;  /* 0x0000009400d17308 */ /* 0x0007e60000000800 */
[----:B------:R-:W-:Y:S04]  /*199f0*/  MOV R153, R162 ;  /* 0x000000a200997202 */ /* 0x000fe80000000f00 */
[C---:B------:R-:W-:Y:S07]  /*19a00*/  HMMA.16816.F32 R64, R132.reuse, R154, R64 ;  /* 0x0000009a8440723c */ /* 0x040fee0000001840 */
[----:B------:R-:W-:Y:S01]  /*19a10*/  MOV R154, R178 ;  /* 0x000000b2009a7202 */ /* 0x000fe20000000f00 */
[-C--:B-1----:R-:W-:Y:S04]  /*19a20*/  HMMA.16816.F32 R68, R132, R140.reuse, R68 ;  /* 0x0000008c8444723c */ /* 0x082fe80000001844 */
[----:B------:R-:W-:Y:S04]  /*19a30*/  MOV R155, R179 ;  /* 0x000000b3009b7202 */ /* 0x000fe80000000f00 */
[C---:B------:R-:W-:Y:S04]  /*19a40*/  HMMA.16816.F32 R72, R136.reuse, R140, R72 ;  /* 0x0000008c8848723c */ /* 0x040fe80000001848 */
[--C-:B---3--:R-:W-:Y:S01]  /*19a50*/  FFMA.FTZ R148, R241, c[0x0][0x2d0], -R174.reuse ;  /* 0x0000b400f1947a23 */ /* 0x108fe200000108ae */
[----:B------:R-:W-:Y:S02]  /*19a60*/  MOV R241, R177 ;  /* 0x000000b100f17202 */ /* 0x000fe40000000f00 */
[--C-:B------:R-:W-:Y:S01]  /*19a70*/  FFMA.FTZ R140, R242, c[0x0][0x2d0], -R173.reuse ;  /* 0x0000b400f28c7a23 */ /* 0x100fe200000108ad */
[-C--:B------:R-:W-:Y:S01]  /*19a80*/  HMMA.16816.F32 R76, R136, R142.reuse, R76 ;  /* 0x0000008e884c723c */ /* 0x080fe2000000184c */
[----:B------:R1:W3:Y:S03]  /*19a90*/  MUFU.EX2 R208, R148 ;  /* 0x0000009400d07308 */ /* 0x0002e60000000800 */
[----:B------:R-:W-:Y:S01]  /*19aa0*/  MOV R242, R161 ;  /* 0x000000a100f27202 */ /* 0x000fe20000000f00 */
[----:B------:R-:W-:Y:S01]  /*19ab0*/  FFMA.FTZ R173, R244, c[0x0][0x2d0], -R173 ;  /* 0x0000b400f4ad7a23 */ /* 0x000fe200000108ad */
[----:B------:R-:W-:Y:S02]  /*19ac0*/  MOV R244, R160 ;  /* 0x000000a000f47202 */ /* 0x000fe40000000f00 */
[C---:B------:R-:W-:Y:S01]  /*19ad0*/  HMMA.16816.F32 R80, R132.reuse, R142, R80 ;  /* 0x0000008e8450723c */ /* 0x040fe20000001850 */
[----:B------:R-:W-:Y:S02]  /*19ae0*/  LDSM.16.MT88.4 R160, [R224+0x3080] ;  /* 0x00308000e0a0783b */ /* 0x000fe40000004200 */
[----:B------:R3:W-:Y:S05]  /*19af0*/  MUFU.EX2 R206, R173 ;  /* 0x000000ad00ce7308 */ /* 0x0007ea0000000800 */
[-C--:B--2---:R-:W-:Y:S05]  /*19b00*/  HMMA.16816.F32 R84, R132, R144.reuse, R84 ;  /* 0x000000908454723c */ /* 0x084fea0000001854 */
[----:B------:R2:W4:Y:S03]  /*19b10*/  MUFU.EX2 R207, R140 ;  /* 0x0000008c00cf7308 */ /* 0x0005260000000800 */
[C---:B------:R-:W-:Y:S01]  /*19b20*/  HMMA.16816.F32 R88, R136.reuse, R144, R88 ;  /* 0x000000908858723c */ /* 0x040fe20000001858 */
[----:B-1----:R-:W1:Y:S06]  /*19b30*/  LDSM.16.MT88.4 R148, [R224+0x4080] ;  /* 0x00408000e094783b */ /* 0x002e6c0000004200 */
[--C-:B------:R-:W-:Y:S01]  /*19b40*/  FFMA.FTZ R144, R248, c[0x0][0x2d0], -R175.reuse ;  /* 0x0000b400f8907a23 */ /* 0x100fe200000108af */
[-C--:B------:R-:W-:Y:S03]  /*19b50*/  HMMA.16816.F32 R92, R136, R146.reuse, R92 ;  /* 0x00000092885c723c */ /* 0x080fe6000000185c */
[----:B------:R4:W-:Y:S01]  /*19b60*/  MUFU.EX2 R202, R144 ;  /* 0x0000009000ca7308 */ /* 0x0009e20000000800 */
[----:B---3--:R-:W-:Y:S02]  /*19b70*/  F2FP.PACK_AB R173, R208, R209 ;  /* 0x000000d1d0ad723e */ /* 0x008fe400000000ff */
[----:B------:R-:W-:Y:S02]  /*19b80*/  MOV R248, R184 ;  /* 0x000000b800f87202 */ /* 0x000fe40000000f00 */
[C---:B------:R-:W-:Y:S04]  /*19b90*/  HMMA.16816.F32 R96, R132.reuse, R146, R96 ;  /* 0x000000928460723c */ /* 0x040fe80000001860 */
[--C-:B--2---:R-:W-:Y:S01]  /*19ba0*/  FFMA.FTZ R140, R246, c[0x0][0x2d0], -R174.reuse ;  /* 0x0000b400f68c7a23 */ /* 0x104fe200000108ae */
[----:B------:R-:W-:Y:S01]  /*19bb0*/  MOV R246, R156 ;  /* 0x0000009c00f67202 */ /* 0x000fe20000000f00 */
[----:B------:R-:W-:Y:S01]  /*19bc0*/  FFMA.FTZ R174, R247, c[0x0][0x2d0], -R174 ;  /* 0x0000b400f7ae7a23 */ /* 0x000fe200000108ae */
[----:B------:R-:W-:Y:S01]  /*19bd0*/  MOV R247, R187 ;  /* 0x000000bb00f77202 */ /* 0x000fe20000000f00 */
[----:B------:R2:W-:Y:S01]  /*19be0*/  MUFU.EX2 R205, R140 ;  /* 0x0000008c00cd7308 */ /* 0x0005e20000000800 */
[----:B------:R-:W-:Y:S03]  /*19bf0*/  MOV R156, R185 ;  /* 0x000000b9009c7202 */ /* 0x000fe60000000f00 */
[----:B----4-:R-:W-:Y:S06]  /*19c00*/  FFMA.FTZ R144, R249, c[0x0][0x2d0], -R175 ;  /* 0x0000b400f9907a23 */ /* 0x010fec00000108af */
[----:B------:R3:W-:Y:S01]  /*19c10*/  MUFU.EX2 R204, R174 ;  /* 0x000000ae00cc7308 */ /* 0x0007e20000000800 */
[----:B------:R-:W-:Y:S01]  /*19c20*/  MOV R249, R183 ;  /* 0x000000b700f97202 */ /* 0x000fe20000000f00 */
[-C--:B-1----:R-:W-:Y:S08]  /*19c30*/  HMMA.16816.F32 R100, R132, R148.reuse, R100 ;  /* 0x000000948464723c */ /* 0x082ff00000001864 */
[----:B------:R1:W-:Y:S01]  /*19c40*/  MUFU.EX2 R201, R144 ;  /* 0x0000009000c97308 */ /* 0x0003e20000000800 */
[----:B-----5:R-:W-:Y:S01]  /*19c50*/  FFMA.FTZ R165, R165, R192, R193 ;  /* 0x000000c0a5a57223 */ /* 0x020fe200000100c1 */
[C---:B------:R-:W-:Y:S04]  /*19c60*/  HMMA.16816.F32 R104, R136.reuse, R148, R104 ;  /* 0x000000948868723c */ /* 0x040fe80000001868 */
[--C-:B--2---:R-:W-:Y:S01]  /*19c70*/  FFMA.FTZ R140, R245, c[0x0][0x2d0], -R175.reuse ;  /* 0x0000b400f58c7a23 */ /* 0x104fe200000108af */
[----:B------:R-:W-:Y:S01]  /*19c80*/  MOV R245, R186 ;  /* 0x000000ba00f57202 */ /* 0x000fe20000000f00 */
[----:B------:R-:W-:Y:S01]  /*19c90*/  FFMA.FTZ R175, R250, c[0x0][0x2d0], -R175 ;  /* 0x0000b400faaf7a23 */ /* 0x000fe200000108af */
[----:B------:R-:W-:Y:S01]  /*19ca0*/  MOV R250, R182 ;  /* 0x000000b600fa7202 */ /* 0x000fe20000000f00 */
[-C--:B------:R-:W-:Y:S01]  /*19cb0*/  HMMA.16816.F32 R108, R136, R150.reuse, R108 ;  /* 0x00000096886c723c */ /* 0x080fe2000000186c */
[----:B------:R2:W4:Y:S03]  /*19cc0*/  MUFU.EX2 R203, R140 ;  /* 0x0000008c00cb7308 */ /* 0x0005260000000800 */
[----:B---3--:R-:W-:Y:S04]  /*19cd0*/  F2FP.PACK_AB R174, R206, R207 ;  /* 0x000000cfceae723e */ /* 0x008fe800000000ff */
[C---:B------:R-:W-:Y:S03]  /*19ce0*/  HMMA.16816.F32 R112, R132.reuse, R150, R112 ;  /* 0x000000968470723c */ /* 0x040fe60000001870 */
[----:B------:R3:W5:Y:S01]  /*19cf0*/  MUFU.EX2 R200, R175 ;  /* 0x000000af00c87308 */ /* 0x0007620000000800 */
[--C-:B-1----:R-:W-:Y:S01]  /*19d00*/  FFMA.FTZ R144, R243, c[0x0][0x2d0], -R166.reuse ;  /* 0x0000b400f3907a23 */ /* 0x102fe200000108a6 */
[----:B------:R-:W-:Y:S08]  /*19d10*/  MOV R243, R181 ;  /* 0x000000b500f37202 */ /* 0x000ff00000000f00 */
[----:B------:R1:W-:Y:S01]  /*19d20*/  MUFU.EX2 R171, R144 ;  /* 0x0000009000ab7308 */ /* 0x0003e20000000800 */
[----:B--2---:R-:W2:Y:S01]  /*19d30*/  LDSM.16.MT88.4 R140, [R223+0x4080] ;  /* 0x00408000df8c783b */ /* 0x004ea20000004200 */
[----:B----4-:R-:W-:Y:S02]  /*19d40*/  F2FP.PACK_AB R192, R202, R203 ;  /* 0x000000cbcac0723e */ /* 0x010fe400000000ff */
[----:B---3--:R-:W-:Y:S02]  /*19d50*/  F2FP.PACK_AB R175, R204, R205 ;  /* 0x000000cdccaf723e */ /* 0x008fe400000000ff */
[----:B-----5:R-:W-:Y:S01]  /*19d60*/  F2FP.PACK_AB R194, R200, R201 ;  /* 0x000000c9c8c2723e */ /* 0x020fe200000000ff */
[--C-:B-1----:R-:W-:Y:S01]  /*19d70*/  FFMA.FTZ R144, R215, c[0x0][0x2d0], -R166.reuse ;  /* 0x0000b400d7907a23 */ /* 0x102fe200000108a6 */
[----:B------:R-:W-:Y:S03]  /*19d80*/  MOV R215, R180 ;  /* 0x000000b400d77202 */ /* 0x000fe60000000f00 */
[----:B------:R1:W3:Y:S01]  /*19d90*/  MUFU.EX2 R196, R144 ;  /* 0x0000009000c47308 */ /* 0x0002e20000000800 */
[-C--:B--2---:R-:W-:Y:S08]  /*19da0*/  HMMA.16816.F32 R116, R132, R140.reuse, R116 ;  /* 0x0000008c8474723c */ /* 0x084ff00000001874 */
[C---:B------:R-:W-:Y:S04]  /*19db0*/  HMMA.16816.F32 R120, R136.reuse, R140, R120 ;  /* 0x0000008c8878723c */ /* 0x040fe80000001878 */
[--C-:B-1----:R-:W-:Y:S01]  /*19dc0*/  FFMA.FTZ R144, R214, c[0x0][0x2d0], -R166.reuse ;  /* 0x0000b400d6907a23 */ /* 0x102fe200000108a6 */
[----:B---3--:R-:W-:Y:S01]  /*19dd0*/  F2FP.PACK_AB R193, R196, R171 ;  /* 0x000000abc4c1723e */ /* 0x008fe200000000ff */
[----:B------:R-:W-:Y:S01]  /*19de0*/  FFMA.FTZ R166, R172, c[0x0][0x2d0], -R166 ;  /* 0x0000b400aca67a23 */ /* 0x000fe200000108a6 */
[----:B------:R-:W2:Y:S01]  /*19df0*/  LDL.LU R214, [R1+0x2c] ;  /* 0x00002c0001d67983 */ /* 0x000ea20000300800 */
[-C--:B------:R-:W-:Y:S01]  /*19e00*/  HMMA.16816.F32 R124, R136, R142.reuse, R124 ;  /* 0x0000008e887c723c */ /* 0x080fe2000000187c */
[----:B------:R1:W-:Y:S03]  /*19e10*/  MUFU.EX2 R170, R144 ;  /* 0x0000009000aa7308 */ /* 0x0003e60000000800 */
[----:B------:R-:W-:Y:S04]  /*19e20*/  F2FP.PACK_AB R172, R211, R210 ;  /* 0x000000d2d3ac723e */ /* 0x000fe800000000ff */
[----:B------:R-:W-:Y:S03]  /*19e30*/  HMMA.16816.F32 R128, R132, R142, R128 ;  /* 0x0000008e8480723c */ /* 0x000fe60000001880 */
[----:B------:R-:W3:Y:S05]  /*19e40*/  MUFU.EX2 R166, R166 ;  /* 0x000000a600a67308 */ /* 0x000eea0000000800 */
[-C--:B------:R-:W-:Y:S01]  /*19e50*/  HMMA.16816.F32 R176, R172, R188.reuse, R4 ;  /* 0x000000bcacb0723c */ /* 0x080fe20000001804 */
[----:B------:R-:W-:Y:S08]  /*19e60*/  LDSM.16.MT88.4 R4, [R223+0x3080] ;  /* 0x00308000df04783b */ /* 0x000ff00000004200 */
[----:B-1----:R-:W1:Y:S03]  /*19e70*/  LDSM.16.MT88.4 R144, [R222+0x3080] ;  /* 0x00308000de90783b */ /* 0x002e660000004200 */
[----:B---3--:R-:W-:Y:S07]  /*19e80*/  F2FP.PACK_AB R195, R166, R170 ;  /* 0x000000aaa6c3723e */ /* 0x008fee00000000ff */
[C---:B------:R-:W-:Y:S01]  /*19e90*/  HMMA.16816.F32 R180, R192.reuse, R188, R8 ;  /* 0x000000bcc0b4723c */ /* 0x040fe20000001808 */
[----:B------:R-:W3:Y:S07]  /*19ea0*/  LDSM.16.MT88.4 R8, [R221+0x4880] ;  /* 0x00488000dd08783b */ /* 0x000eee0000004200 */
[-C--:B------:R-:W-:Y:S01]  /*19eb0*/  HMMA.16816.F32 R184, R192, R190.reuse, R12 ;  /* 0x000000bec0b8723c */ /* 0x080fe2000000180c */
[----:B------:R-:W4:Y:S07]  /*19ec0*/  LDSM.16.MT88.4 R12, [R222+0x4880] ;  /* 0x00488000de0c783b */ /* 0x000f2e0000004200 */
[C---:B------:R-:W-:Y:S01]  /*19ed0*/  HMMA.16816.F32 R188, R172.reuse, R190, R16 ;  /* 0x000000beacbc723c */ /* 0x040fe20000001810 */
[----:B------:R-:W5:Y:S07]  /*19ee0*/  LDSM.16.MT88.4 R16, [R224+0x4880] ;  /* 0x00488000e010783b */ /* 0x000f6e0000004200 */
[-C--:B-1----:R-:W-:Y:S01]  /*19ef0*/  HMMA.16816.F32 R132, R172, R144.reuse, R20 ;  /* 0x00000090ac84723c */ /* 0x082fe20000001814 */
[----:B------:R-:W1:Y:S07]  /*19f00*/  LDSM.16.MT88.4 R20, [R223+0x4880] ;  /* 0x00488000df14783b */ /* 0x000e6e0000004200 */
[C---:B------:R-:W-:Y:S07]  /*19f10*/  HMMA.16816.F32 R136, R192.reuse, R144, R24 ;  /* 0x00000090c088723c */ /* 0x040fee0000001818 */
[----:B------:R-:W-:Y:S01]  /*19f20*/  MOV R27, R154 ;  /* 0x0000009a001b7202 */ /* 0x000fe20000000f00 */
[-C--:B------:R-:W-:Y:S01]  /*19f30*/  HMMA.16816.F32 R140, R192, R146.reuse, R28 ;  /* 0x00000092c08c723c */ /* 0x080fe2000000181c */
[----:B------:R-:W2:Y:S03]  /*19f40*/  LDL.LU R28, [R1+0x28] ;  /* 0x00002800011c7983 */ /* 0x000ea60000300800 */
[----:B------:R-:W-:Y:S02]  /*19f50*/  MOV R26, R155 ;  /* 0x0000009b001a7202 */ /* 0x000fe40000000f00 */
[----:B------:R-:W-:Y:S02]  /*19f60*/  MOV R25, R153 ;  /* 0x0000009900197202 */ /* 0x000fe40000000f00 */
[C---:B------:R-:W-:Y:S01]  /*19f70*/  HMMA.16816.F32 R144, R172.reuse, R146, R32 ;  /* 0x00000092ac90723c */ /* 0x040fe20000001820 */
[----:B------:R-:W2:Y:S03]  /*19f80*/  LDL.LU R35, [R1+0x24] ;  /* 0x0000240001237983 */ /* 0x000ea60000300800 */
[----:B------:R-:W-:Y:S02]  /*19f90*/  MOV R24, R152 ;  /* 0x0000009800187202 */ /* 0x000fe40000000f00 */
[----:B------:R-:W-:Y:S02]  /*19fa0*/  MOV R30, R158 ;  /* 0x0000009e001e7202 */ /* 0x000fe40000000f00 */
[-C--:B------:R-:W-:Y:S04]  /*19fb0*/  HMMA.16816.F32 R148, R172, R160.reuse, R36 ;  /* 0x000000a0ac94723c */ /* 0x080fe80000001824 */
[----:B------:R-:W-:Y:S02]  /*19fc0*/  MOV R31, R157 ;  /* 0x0000009d001f7202 */ /* 0x000fe40000000f00 */
[----:B------:R-:W-:Y:S02]  /*19fd0*/  MOV R29, R159 ;  /* 0x0000009f001d7202 */ /* 0x000fe40000000f00 */
[C---:B------:R-:W-:Y:S04]  /*19fe0*/  HMMA.16816.F32 R152, R192.reuse, R160, R40 ;  /* 0x000000a0c098723c */ /* 0x040fe80000001828 */
[----:B------:R-:W-:Y:S04]  /*19ff0*/  MOV R34, R156 ;  /* 0x0000009c00227202 */ /* 0x000fe80000000f00 */
        /* <DEDUP_REMOVED lines=14> */
[-C--:B-----5:R-:W-:Y:S08]  /*1a0e0*/  HMMA.16816.F32 R100, R172, R16.reuse, R100 ;  /* 0x00000010ac64723c */ /* 0x0a0ff00000001864 */
[C---:B------:R-:W-:Y:S08]  /*1a0f0*/  HMMA.16816.F32 R104, R192.reuse, R16, R104 ;  /* 0x00000010c068723c */ /* 0x040ff00000001868 */
[-C--:B------:R-:W-:Y:S08]  /*1a100*/  HMMA.16816.F32 R108, R192, R18.reuse, R108 ;  /* 0x00000012c06c723c */ /* 0x080ff0000000186c */
[C---:B------:R-:W-:Y:S08]  /*1a110*/  HMMA.16816.F32 R112, R172.reuse, R18, R112 ;  /* 0x00000012ac70723c */ /* 0x040ff00000001870 */
[-C--:B-1----:R-:W-:Y:S08]  /*1a120*/  HMMA.16816.F32 R116, R172, R20.reuse, R116 ;  /* 0x00000014ac74723c */ /* 0x082ff00000001874 */
[C---:B------:R-:W-:Y:S08]  /*1a130*/  HMMA.16816.F32 R120, R192.reuse, R20, R120 ;  /* 0x00000014c078723c */ /* 0x040ff00000001878 */
[-C--:B------:R-:W-:Y:S08]  /*1a140*/  HMMA.16816.F32 R124, R192, R22.reuse, R124 ;  /* 0x00000016c07c723c */ /* 0x080ff0000000187c */
[----:B------:R-:W-:Y:S04]  /*1a150*/  HMMA.16816.F32 R128, R172, R22, R128 ;  /* 0x00000016ac80723c */ /* 0x000fe80000001880 */
[----:B--2---:R-:W-:Y:S02]  /*1a160*/  FFMA.FTZ R4, R2, R28, R29 ;  /* 0x0000001c02047223 */ /* 0x004fe4000001001d */
[----:B------:R-:W-:Y:S02]  /*1a170*/  FADD.FTZ R2, R30, R165 ;  /* 0x000000a51e027221 */ /* 0x000fe40000010000 */
[----:B------:R-:W-:Y:S04]  /*1a180*/  FADD.FTZ R4, R24, R4 ;  /* 0x0000000418047221 */ /* 0x000fe80000010000 */
[----:B------:R-:W-:Y:S02]  /*1a190*/  FADD.FTZ R2, R25, R2 ;  /* 0x0000000219027221 */ /* 0x000fe40000010000 */
[----:B------:R-:W-:Y:S02]  /*1a1a0*/  FFMA.FTZ R164, R164, R35, R34 ;  /* 0x00000023a4a47223 */ /* 0x000fe40000010022 */
        /* <DEDUP_REMOVED lines=39> */
[----:B------:R-:W-:Y:S01]  /*1a420*/  FADD.FTZ R2, R196, R2 ;  /* 0x00000002c4027221 */ /* 0x000fe20000010000 */
[----:B------:R1:W-:Y:S01]  /*1a430*/  STL [R1+0x20], R6 ;  /* 0x0000200601007387 */ /* 0x0003e20000100800 */
[----:B------:R-:W-:Y:S02]  /*1a440*/  FADD.FTZ R4, R201, R4 ;  /* 0x00000004c9047221 */ /* 0x000fe40000010000 */
        /* <DEDUP_REMOVED lines=9> */
.L_x_1269:
[----:B-1----:R-:W2:Y:S04]  /*1a4e0*/  LDL R4, [R1+0x34] ;  /* 0x0000340001047983 */ /* 0x002ea80000100800 */
[----:B------:R-:W3:Y:S01]  /*1a4f0*/  LDL R2, [R1+0x30] ;  /* 0x0000300001027983 */ /* 0x000ee20000100800 */
[----:B------:R-:W-:-:S02]  /*1a500*/  IMAD.MOV.U32 R0, RZ, RZ, c[0x0][0x2c4] ;  /* 0x0000b100ff007624 */ /* 0x000fc400078e00ff */
[----:B------:R-:W-:-:S03]  /*1a510*/  IMAD.MOV.U32 R5, RZ, RZ, c[0x0][0x32c] ;  /* 0x0000cb00ff057624 */ /* 0x000fc600078e00ff */
[----:B------:R-:W-:Y:S02]  /*1a520*/  ISETP.NE.AND P0, PT, R0, 0x1, PT ;  /* 0x000000010000780c */ /* 0x000fe40003f05270 */
[----:B------:R-:W1:Y:S02]  /*1a530*/  S2R R0, SR_CTAID.X ;  /* 0x0000000000007919 */ /* 0x000e640000002500 */
[----:B-1----:R-:W-:Y:S01]  /*1a540*/  LEA R0, R0, 0x7f, 0x7 ;  /* 0x0000007f00007811 */ /* 0x002fe200078e38ff */
[----:B--2---:R-:W-:-:S08]  /*1a550*/  IMAD.MOV.U32 R6, RZ, RZ, R4 ;  /* 0x000000ffff067224 */ /* 0x004fd000078e0004 */
[----:B------:R-:W-:Y:S01]  /*1a560*/  @P0 IMAD.HI.U32 R4, R0, c[0x0][0x2c8], RZ ;  /* 0x0000b20000040a27 */ /* 0x000fe200078e00ff */
[----:B---3--:R-:W-:-:S04]  /*1a570*/  IADD3 R2, R2, 0x1, -R6 ;  /* 0x0000000102027810 */ /* 0x008fc80007ffe806 */
[----:B------:R-:W-:Y:S02]  /*1a580*/  @P0 SHF.R.U32.HI R0, RZ, c[0x0][0x2cc], R4 ;  /* 0x0000b300ff000a19 */ /* 0x000fe40000011604 */
[----:B------:R-:W-:-:S03]  /*1a590*/  ISETP.GE.AND P0, PT, R5, 0x1, PT ;  /* 0x000000010500780c */ /* 0x000fc60003f06270 */
[----:B------:R-:W-:-:S05]  /*1a5a0*/  IMAD.IADD R0, R0, 0x1, R2 ;  /* 0x0000000100007824 */ /* 0x000fca00078e0202 */
[----:B------:R-:W-:-:S04]  /*1a5b0*/  IADD3 R2, R0, -c[0x0][0x324], RZ ;  /* 0x8000c90000027a10 */ /* 0x000fc80007ffe0ff */
[----:B------:R1:W2:Y:S02]  /*1a5c0*/  R2UR UR6, R2 ;  /* 0x00000000020673c2 */ /* 0x0002a400000e0000 */
[----:B-12---:R-:W-:Y:S05]  /*1a5d0*/  @!P0 BRA `(.L_x_1287) ;  /* 0x0000017000008947 */ /* 0x006fea0003800000 */
        /* <DEDUP_REMOVED lines=13> */
.L_x_1288:
[----:B------:R-:W-:Y:S02]  /*1a6b0*/  ULDC UR4, c[0x0][0x32c] ;  /* 0x0000cb0000047ab9 */ /* 0x000fe40000000800 */
[----:B------:R-:W-:-:S03]  /*1a6c0*/  UISETP.NE.AND UP0, UPT, UR4, 0x1, UPT ;  /* 0x000000010400788c */ /* 0x000fc6000bf05270 */
[----:B------:R-:W-:Y:S02]  /*1a6d0*/  ULDC.64 UR4, c[0x0][0x330] ;  /* 0x0000cc0000047ab9 */ /* 0x000fe40000000a00 */
[----:B------:R-:W-:-:S07]  /*1a6e0*/  UIMAD.WIDE.U32 UR12, UR10, UR4, URZ ;  /* 0x000000040a0c72a5 */ /* 0x000fce000f8e003f */
[----:B------:R-:W-:Y:S02]  /*1a6f0*/  @UP0 UMOV UR11, UR13 ;  /* 0x0000000d000b0c82 */ /* 0x000fe40008000000 */
[----:B------:R-:W-:Y:S02]  /*1a700*/  @UP0 USHF.R.U32.HI UR10, URZ, UR5, UR11 ;  /* 0x000000053f0a0299 */ /* 0x000fe4000801160b */
.L_x_1289:
[----:B------:R-:W-:Y:S02]  /*1a710*/  ULDC UR4, c[0x0][0x32c] ;  /* 0x0000cb0000047ab9 */ /* 0x000fe40000000800 */
[----:B------:R-:W-:-:S04]  /*1a720*/  UIMAD UR4, UR10, UR4, URZ ;  /* 0x000000040a0472a4 */ /* 0x000fc8000f8e023f */
[----:B------:R-:W-:-:S04]  /*1a730*/  UISETP.LT.AND UP0, UPT, UR6, UR4, UPT ;  /* 0x000000040600728c */ /* 0x000fc8000bf01270 */
[----:B------:R-:W-:-:S04]  /*1a740*/  USEL UR6, UR6, UR4, !UP0 ;  /* 0x0000000406067287 */ /* 0x000fc8000c000000 */
.L_x_1287:
        /* <DEDUP_REMOVED lines=8> */
[----:B------:R-:W-:Y:S01]  /*1a7d0*/  MOV R2, R168 ;  /* 0x000000a800027202 */ /* 0x000fe20000000f00 */
[----:B------:R-:W-:Y:S01]  /*1a7e0*/  IMAD.MOV.U32 R170, RZ, RZ, R3 ;  /* 0x000000ffffaa7224 */ /* 0x000fe200078e0003 */
[----:B------:R-:W-:Y:S01]  /*1a7f0*/  MOV R0, R169 ;  /* 0x000000a900007202 */ /* 0x000fe20000000f00 */
[----:B------:R-:W-:Y:S01]  /*1a800*/  IMAD.MOV.U32 R240, RZ, RZ, R238 ;  /* 0x000000fffff07224 */ /* 0x000fe200078e00ee */
[----:B------:R-:W-:Y:S01]  /*1a810*/  MOV R164, R167 ;  /* 0x000000a700a47202 */ /* 0x000fe20000000f00 */
[----:B------:R-:W-:Y:S01]  /*1a820*/  IMAD.MOV.U32 R251, RZ, RZ, 0x5 ;  /* 0x00000005fffb7424 */ /* 0x000fe200078e00ff */
[----:B------:R-:W-:Y:S02]  /*1a830*/  MOV R250, c[0x0][0x1e0] ;  /* 0x0000780000fa7a02 */ /* 0x000fe40000000f00 */
.L_x_1291:
[----:B------:R-:W2:Y:S01]  /*1a840*/  LDL R3, [R1+0x38] ;  /* 0x0000380001037983 */ /* 0x000ea20000100800 */
[----:B------:R-:W-:Y:S04]  /*1a850*/  DEPBAR.LE SB0, 0x0 ;  /* 0x000080000000791a */ /* 0x000fe80000000000 */
[----:B------:R-:W3:Y:S06]  /*1a860*/  LDL.64 R204, [R1+0x58] ;  /* 0x0000580001cc7983 */ /* 0x000eec0000100a00 */
[----:B------:R-:W-:Y:S01]  /*1a870*/  BAR.SYNC.DEFER_BLOCKING 0x0 ;  /* 0x0000000000007b1d */ /* 0x000fe20000010000 */
[C---:B------:R-:W-:Y:S02]  /*1a880*/  ISETP.LT.AND P0, PT, R240.reuse, UR7, PT ;  /* 0x00000007f0007c0c */ /* 0x040fe4000bf01270 */
[C---:B------:R-:W-:Y:S11]  /*1a890*/  IADD3 R238, R240.reuse, -0x1, RZ ;  /* 0xfffffffff0ee7810 */ /* 0x040ff60007ffe0ff */
[C---:B------:R-:W-:Y:S01]  /*1a8a0*/  @!P0 IMAD.WIDE.U32 R168, R240.reuse, c[0x0][0x208], RZ ;  /* 0x00008200f0a88a25 */ /* 0x040fe200078e00ff */
[----:B-----5:R-:W-:Y:S08]  /*1a8b0*/  LDSM.16.M88.4 R48, [R227+0x8080] ;  /* 0x00808000e330783b */ /* 0x020ff00000000200 */
[----:B------:R-:W3:Y:S06]  /*1a8c0*/  LDL.64 R166, [R1+0x60] ;  /* 0x0000600001a67983 */ /* 0x000eec0000100a00 */
[----:B------:R-:W1:Y:S08]  /*1a8d0*/  LDSM.16.M88.4 R16, [R220+0x5080] ;  /* 0x00508000dc10783b */ /* 0x000e700000000200 */
[----:B------:R-:W4:Y:S08]  /*1a8e0*/  LDSM.16.M88.4 R44, [R227+0xa080] ;  /* 0x00a08000e32c783b */ /* 0x000f300000000200 */
[----:B------:R-:W4:Y:S08]  /*1a8f0*/  LDSM.16.M88.4 R32, [R220+0x5880] ;  /* 0x00588000dc20783b */ /* 0x000f300000000200 */
[----:B------:R-:W4:Y:S08]  /*1a900*/  LDSM.16.M88.4 R172, [R220+0x6080] ;  /* 0x00608000dcac783b */ /* 0x000f300000000200 */
[----:B------:R-:W-:Y:S01]  /*1a910*/  LDSM.16.M88.4 R192, [R229+0x8080] ;  /* 0x00808000e5c0783b */ /* 0x000fe20000000200 */
[-C--:B-1----:R-:W-:Y:S07]  /*1a920*/  HMMA.16816.F32 R4, R48, R16.reuse, RZ ;  /* 0x000000103004723c */ /* 0x082fee00000018ff */
[----:B------:R-:W1:Y:S01]  /*1a930*/  LDSM.16.M88.4 R196, [R231] ;  /* 0x00000000e7c4783b */ /* 0x000e620000000200 */
[C---:B----4-:R-:W-:Y:S07]  /*1a940*/  HMMA.16816.F32 R8, R44.reuse, R16, RZ ;  /* 0x000000102c08723c */ /* 0x050fee00000018ff */
[----:B------:R-:W4:Y:S01]  /*1a950*/  LDSM.16.M88.4 R200, [R229+0xa080] ;  /* 0x00a08000e5c8783b */ /* 0x000f220000000200 */
[-C--:B------:R-:W-:Y:S08]  /*1a960*/  HMMA.16816.F32 R12, R44, R18.reuse, RZ ;  /* 0x000000122c0c723c */ /* 0x080ff000000018ff */
[C---:B------:R-:W-:Y:S08]  /*1a970*/  HMMA.16816.F32 R16, R48.reuse, R18, RZ ;  /* 0x000000123010723c */ /* 0x040ff000000018ff */
[-C--:B------:R-:W-:Y:S08]  /*1a980*/  HMMA.16816.F32 R20, R48, R32.reuse, RZ ;  /* 0x000000203014723c */ /* 0x080ff000000018ff */
[C---:B------:R-:W-:Y:S08]  /*1a990*/  HMMA.16816.F32 R24, R44.reuse, R32, RZ ;  /* 0x000000202c18723c */ /* 0x040ff000000018ff */
[-C--:B------:R-:W-:Y:S08]  /*1a9a0*/  HMMA.16816.F32 R28, R44, R34.reuse, RZ ;  /* 0x000000222c1c723c */ /* 0x080ff000000018ff */
[C---:B------:R-:W-:Y:S08]  /*1a9b0*/  HMMA.16816.F32 R32, R48.reuse, R34, RZ ;  /* 0x000000223020723c */ /* 0x040ff000000018ff */
[-C--:B------:R-:W-:Y:S08]  /*1a9c0*/  HMMA.16816.F32 R36, R48, R172.reuse, RZ ;  /* 0x000000ac3024723c */ /* 0x080ff000000018ff */
[C---:B------:R-:W-:Y:S08]  /*1a9d0*/  HMMA.16816.F32 R40, R44.reuse, R172, RZ ;  /* 0x000000ac2c28723c */ /* 0x040ff000000018ff */
[-C--:B------:R-:W-:Y:S08]  /*1a9e0*/  HMMA.16816.F32 R44, R44, R174.reuse, RZ ;  /* 0x000000ae2c2c723c */ /* 0x080ff000000018ff */
[----:B------:R-:W-:Y:S01]  /*1a9f0*/  HMMA.16816.F32 R48, R48, R174, RZ ;  /* 0x000000ae3030723c */ /* 0x000fe200000018ff */
[----:B------:R-:W4:Y:S07]  /*1aa00*/  LDSM.16.M88.4 R172, [R237] ;  /* 0x00000000edac783b */ /* 0x000f2e0000000200 */
[-C--:B-1----:R-:W-:Y:S08]  /*1aa10*/  HMMA.16816.F32 R4, R192, R196.reuse, R4 ;  /* 0x000000c4c004723c */ /* 0x082ff00000001804 */
[C---:B----4-:R-:W-:Y:S08]  /*1aa20*/  HMMA.16816.F32 R8, R200.reuse, R196, R8 ;  /* 0x000000c4c808723c */ /* 0x050ff00000001808 */
[-C--:B------:R-:W-:Y:S08]  /*1aa30*/  HMMA.16816.F32 R12, R200, R198.reuse, R12 ;  /* 0x000000c6c80c723c */ /* 0x080ff0000000180c */
[C---:B------:R-:W-:Y:S08]  /*1aa40*/  HMMA.16816.F32 R16, R192.reuse, R198, R16 ;  /* 0x000000c6c010723c */ /* 0x040ff00000001810 */
[-C--:B------:R-:W-:Y:S08]  /*1aa50*/  HMMA.16816.F32 R20, R192, R172.reuse, R20 ;  /* 0x000000acc014723c */ /* 0x080ff00000001814 */
[C---:B------:R-:W-:Y:S08]  /*1aa60*/  HMMA.16816.F32 R24, R200.reuse, R172, R24 ;  /* 0x000000acc818723c */ /* 0x040ff00000001818 */
[-C--:B------:R-:W-:Y:S08]  /*1aa70*/  HMMA.16816.F32 R28, R200, R174.reuse, R28 ;  /* 0x000000aec81c723c */ /* 0x080ff0000000181c */
[C---:B------:R-:W-:Y:S04]  /*1aa80*/  HMMA.16816.F32 R32, R192.reuse, R174, R32 ;  /* 0x000000aec020723c */ /* 0x040fe80000001820 */
[C---:B--2---:R-:W-:Y:S02]  /*1aa90*/  LOP3.LUT P4, RZ, R3.reuse, 0x40, RZ, 0xc0, !PT ;  /* 0x0000004003ff7812 */ /* 0x044fe4000788c0ff */
[----:B------:R-:W-:Y:S02]  /*1aaa0*/  LOP3.LUT P3, RZ, R3, 0x80, RZ, 0xc0, !PT ;  /* 0x0000008003ff7812 */ /* 0x000fe4000786c0ff */
[----:B------:R-:W-:Y:S05]  /*1aab0*/  @!P0 SHF.R.S32.HI R3, RZ, 0x1f, R240 ;  /* 0x0000001fff038819 */ /* 0x000fea00000114f0 */
[----:B------:R-:W-:Y:S04]  /*1aac0*/  @!P0 IMAD R3, R3, c[0x0][0x208], RZ ;  /* 0x0000820003038a24 */ /* 0x000fe800078e02ff */
[----:B------:R-:W-:Y:S05]  /*1aad0*/  @!P0 IMAD R3, R240, c[0x0][0x20c], R3 ;  /* 0x00008300f0038a24 */ /* 0x000fea00078e0203 */
[----:B------:R-:W-:Y:S05]  /*1aae0*/  @!P0 IADD3 R3, R169, R3, RZ ;  /* 0x00000003a9038210 */ /* 0x000fea0007ffe0ff */
[----:B------:R-:W-:Y:S01]  /*1aaf0*/  @!P0 IMAD R3, R3, 0x30, RZ ;  /* 0x0000003003038824 */ /* 0x000fe200078e02ff */
[----:B---3--:R-:W-:Y:S02]  /*1ab00*/  @!P0 MOV R167, R205 ;  /* 0x000000cd00a78202 */ /* 0x008fe40000000f00 */
[----:B------:R-:W1:Y:S03]  /*1ab10*/  LDSM.16.M88.4 R204, [R236] ;  /* 0x00000000eccc783b */ /* 0x000e660000000200 */
[----:B------:R-:W-:Y:S05]  /*1ab20*/  @!P0 IMAD.WIDE.U32 R166, R168, 0x30, R166 ;  /* 0x00000030a8a68825 */ /* 0x000fea00078e00a6 */
[----:B------:R-:W-:Y:S02]  /*1ab30*/  @!P0 SHF.L.U32 R168, R166, 0x1, RZ ;  /* 0x00000001a6a88819 */ /* 0x000fe400000006ff */
[----:B------:R-:W-:Y:S02]  /*1ab40*/  @!P0 IADD3 R3, R167, R3, RZ ;  /* 0x00000003a7038210 */ /* 0x000fe40007ffe0ff */
[----:B------:R-:W-:Y:S02]  /*1ab50*/  @!P0 IADD3 R208, P2, R168, 0x80, RZ ;  /* 0x00000080a8d08810 */ /* 0x000fe40007f5e0ff */
[----:B------:R-:W-:Y:S02]  /*1ab60*/  @!P0 SHF.L.U64.HI R167, R166, 0x1, R3 ;  /* 0x00000001a6a78819 */ /* 0x000fe40000010203 */
[----:B------:R-:W-:Y:S04]  /*1ab70*/  @!P0 IADD3 R208, P1, R208, c[0x0][0x1f8], RZ ;  /* 0x00007e00d0d08a10 */ /* 0x000fe80007f3e0ff */
[----:B------:R-:W-:Y:S02]  /*1ab80*/  @!P0 IADD3.X R209, RZ, c[0x0][0x1fc], R167, P1, P2 ;  /* 0x00007f00ffd18a10 */ /* 0x000fe40000fe44a7 */
[----:B------:R-:W-:Y:S04]  /*1ab90*/  @!P0 IADD3 R168, P1, R168, c[0x0][0x1f8], RZ ;  /* 0x00007e00a8a88a10 */ /* 0x000fe80007f3e0ff */
[----:B------:R-:W-:Y:S02]  /*1aba0*/  @!P0 IADD3.X R169, R167, c[0x0][0x1fc], RZ, P1, !PT ;  /* 0x00007f00a7a98a10 */ /* 0x000fe40000ffe4ff */
[----:B------:R-:W-:Y:S03]  /*1abb0*/  @!P0 IADD3 R166, P2, R168, UR9, RZ ;  /* 0x00000009a8a68c10 */ /* 0x000fe6000ff5e0ff */
[----:B------:R-:W-:Y:S01]  /*1abc0*/  @!PT LDS RZ, [RZ] ;  /* 0x00000000fffff984 */ /* 0x000fe20000000800 */
[----:B------:R-:W-:Y:S01]  /*1abd0*/  @!PT LDS RZ, [RZ] ;  /* 0x00000000fffff984 */ /* 0x000fe20000000800 */
[----:B------:R-:W-:Y:S01]  /*1abe0*/  @!PT LDS RZ, [RZ] ;  /* 0x00000000fffff984 */ /* 0x000fe20000000800 */
[----:B------:R2:W-:Y:S01]  /*1abf0*/  @!P0 LDGSTS.E.BYPASS.LTC128B.128 [R239+0x2080], [R168.64], !P4 ;  /* 0x02080000a8ef8fae */ /* 0x0005e2000e101d4e */
[----:B------:R-:W-:Y:S02]  /*1ac00*/  @!P0 IADD3.X R167, R169, UR8, RZ, P2, !PT ;  /* 0x00000008a9a78c10 */ /* 0x000fe400097fe4ff */
[----:B------:R-:W-:Y:S04]  /*1ac10*/  @!P0 IADD3 R196, P1, R166, UR9, RZ ;  /* 0x00000009a6c48c10 */ /* 0x000fe8000ff3e0ff */
[----:B------:R-:W-:Y:S01]  /*1ac20*/  @!P0 IADD3.X R197, R167, UR8, RZ, P1, !PT ;  /* 0x00000008a7c58c10 */ /* 0x000fe20008ffe4ff */
[----:B------:R3:W-:Y:S01]  /*1ac30*/  @!P0 LDGSTS.E.BYPASS.LTC128B.128 [R239+0x3880], [R208.64], !P3 ;  /* 0x03880000d0ef8fae */ /* 0x0007e2000d901d4e */
[-C--:B-1----:R-:W-:Y:S07]  /*1ac40*/  HMMA.16816.F32 R36, R192, R204.reuse, R36 ;  /* 0x000000ccc024723c */ /* 0x082fee0000001824 */
[----:B------:R1:W-:Y:S01]  /*1ac50*/  @!P0 LDGSTS.E.BYPASS.LTC128B.128 [R239+0x2880], [R166.64], !P4 ;  /* 0x02880000a6ef8fae */ /* 0x0003e2000e101d4e */
[C---:B------:R-:W-:Y:S07]  /*1ac60*/  HMMA.16816.F32 R40, R200.reuse, R204, R40 ;  /* 0x000000ccc828723c */ /* 0x040fee0000001828 */
[----:B------:R1:W-:Y:S01]  /*1ac70*/  @!P0 LDGSTS.E.BYPASS.LTC128B.128 [R239+0x4080], [R166.64+0x80], !P3 ;  /* 0x04080080a6ef8fae */ /* 0x0003e2000d901d4e */
[-C--:B------:R-:W-:Y:S07]  /*1ac80*/  HMMA.16816.F32 R44, R200, R206.reuse, R44 ;  /* 0x000000cec82c723c */ /* 0x080fee000000182c */
[----:B------:R4:W-:Y:S01]  /*1ac90*/  @!P0 LDGSTS.E.BYPASS.LTC128B.128 [R239+0x3080], [R196.64], !P4 ;  /* 0x03080000c4ef8fae */ /* 0x0009e2000e101d4e */
[----:B------:R-:W-:Y:S07]  /*1aca0*/  HMMA.16816.F32 R48, R192, R206, R48 ;  /* 0x000000cec030723c */ /* 0x000fee0000001830 */
[----:B------:R4:W-:Y:S01]  /*1acb0*/  @!P0 LDGSTS.E.BYPASS.LTC128B.128 [R239+0x4880], [R196.64+0x80], !P3 ;  /* 0x04880080c4ef8fae */ /* 0x0009e2000d901d4e */
[----:B------:R-:W-:Y:S07]  /*1acc0*/  ISETP.GT.AND P0, PT, R240, UR7, PT ;  /* 0x00000007f0007c0c */ /* 0x000fee000bf04270 */
[----:B---3--:R-:W-:Y:S08]  /*1acd0*/  LDSM.16.M88.4 R208, [R228+0x8080] ;  /* 0x00808000e4d0783b */ /* 0x008ff00000000200 */
[----:B------:R-:W3:Y:S08]  /*1ace0*/  LDSM.16.M88.4 R212, [R226+0x5080] ;  /* 0x00508000e2d4783b */ /* 0x000ef00000000200 */
[----:B------:R-:W-:Y:S08]  /*1acf0*/  LDSM.16.M88.4 R216, [R226+0x5880] ;  /* 0x00588000e2d8783b */ /* 0x000ff00000000200 */
[----:B----4-:R-:W4:Y:S08]  /*1ad00*/  LDSM.16.M88.4 R196, [R228+0xa080] ;  /* 0x00a08000e4c4783b */ /* 0x010f300000000200 */
[----:B------:R-:W0:Y:S08]  /*1ad10*/  LDGDEPBAR ;  /* 0x00000000000079af */ /* 0x000e300000000000 */
[----:B------:R-:W1:Y:S01]  /*1ad20*/  LDSM.16.M88.4 R172, [R226+0x6080] ;  /* 0x00608000e2ac783b */ /* 0x000e620000000200 */
[-C--:B---3--:R-:W-:Y:S07]  /*1ad30*/  HMMA.16816.F32 R4, R208, R212.reuse, R4 ;  /* 0x000000d4d004723c */ /* 0x088fee0000001804 */
[----:B------:R-:W-:Y:S08]  /*1ad40*/  LDSM.16.M88.4 R192, [R230+0x8080] ;  /* 0x00808000e6c0783b */ /* 0x000ff00000000200 */
[----:B------:R-:W3:Y:S01]  /*1ad50*/  LDSM.16.M88.4 R200, [R225] ;  /* 0x00000000e1c8783b */ /* 0x000ee20000000200 */
[C---:B----4-:R-:W-:Y:S07]  /*1ad60*/  HMMA.16816.F32 R8, R196.reuse, R212, R8 ;  /* 0x000000d4c408723c */ /* 0x050fee0000001808 */
[----:B------:R-:W4:Y:S01]  /*1ad70*/  LDSM.16.M88.4 R204, [R230+0xa080] ;  /* 0x00a08000e6cc783b */ /* 0x000f220000000200 */
        /* <DEDUP_REMOVED lines=13> */
[----:B------:R-:W1:Y:S07]  /*1ae50*/  LDSM.16.M88.4 R172, [R225+0x1000] ;  /* 0x00100000e1ac783b */ /* 0x000e6e0000000200 */
[-C--:B---3--:R-:W-:Y:S01]  /*1ae60*/  HMMA.16816.F32 R4, R192, R200.reuse, R4 ;  /* 0x000000c8c004723c */ /* 0x088fe20000001804 */
[----:B------:R-:W-:Y:S07]  /*1ae70*/  LDSM.16.M88.4 R208, [R227+0xe080] ;  /* 0x00e08000e3d0783b */ /* 0x000fee0000000200 */
[C---:B----4-:R-:W-:Y:S08]  /*1ae80*/  HMMA.16816.F32 R8, R204.reuse, R200, R8 ;  /* 0x000000c8cc08723c */ /* 0x050ff00000001808 */
        /* <DEDUP_REMOVED lines=11> */
[----:B------:R-:W-:Y:S07]  /*1af40*/  LDSM.16.M88.4 R204, [R234] ;  /* 0x00000000eacc783b */ /* 0x000fee0000000200 */
[----:B------:R-:W-:Y:S01]  /*1af50*/  HMMA.16816.F32 R48, R192, R174, R48 ;  /* 0x000000aec030723c */ /* 0x000fe20000001830 */
[----:B------:R-:W-:Y:S07]  /*1af60*/  LDSM.16.M88.4 R172, [R229+0xc080] ;  /* 0x00c08000e5ac783b */ /* 0x000fee0000000200 */
[-C--:B---3--:R-:W-:Y:S01]  /*1af70*/  HMMA.16816.F32 R4, R196, R200.reuse, R4 ;  /* 0x000000c8c404723c */ /* 0x088fe20000001804 */
[----:B------:R-:W1:Y:S07]  /*1af80*/  LDSM.16.M88.4 R192, [R235] ;  /* 0x00000000ebc0783b */ /* 0x000e6e0000000200 */
[C---:B------:R-:W-:Y:S08]  /*1af90*/  HMMA.16816.F32 R8, R208.reuse, R200, R8 ;  /* 0x000000c8d008723c */ /* 0x040ff00000001808 */
[-C--:B------:R-:W-:Y:S08]  /*1afa0*/  HMMA.16816.F32 R12, R208, R202.reuse, R12 ;  /* 0x000000cad00c723c */ /* 0x080ff0000000180c */
[C---:B------:R-:W-:Y:S01]  /*1afb0*/  HMMA.16816.F32 R16, R196.reuse, R202, R16 ;  /* 0x000000cac410723c */ /* 0x040fe20000001810 */
[----:B------:R-:W3:Y:S07]  /*1afc0*/  LDSM.16.M88.4 R200, [R229+0xe080] ;  /* 0x00e08000e5c8783b */ /* 0x000eee0000000200 */
[-C--:B------:R-:W-:Y:S08]  /*1afd0*/  HMMA.16816.F32 R20, R196, R216.reuse, R20 ;  /* 0x000000d8c414723c */ /* 0x080ff00000001814 */
[C---:B------:R-:W-:Y:S08]  /*1afe0*/  HMMA.16816.F32 R24, R208.reuse, R216, R24 ;  /* 0x000000d8d018723c */ /* 0x040ff00000001818 */
[-C--:B------:R-:W-:Y:S08]  /*1aff0*/  HMMA.16816.F32 R28, R208, R218.reuse, R28 ;  /* 0x000000dad01c723c */ /* 0x080ff0000000181c */
[C---:B------:R-:W-:Y:S01]  /*1b000*/  HMMA.16816.F32 R32, R196.reuse, R218, R32 ;  /* 0x000000dac420723c */ /* 0x040fe20000001820 */
[----:B------:R-:W4:Y:S07]  /*1b010*/  LDSM.16.M88.4 R216, [R233] ;  /* 0x00000000e9d8783b */ /* 0x000f2e0000000200 */
[-C--:B--2---:R-:W-:Y:S08]  /*1b020*/  HMMA.16816.F32 R36, R196, R212.reuse, R36 ;  /* 0x000000d4c424723c */ /* 0x084ff00000001824 */
[C---:B------:R-:W-:Y:S08]  /*1b030*/  HMMA.16816.F32 R40, R208.reuse, R212, R40 ;  /* 0x000000d4d028723c */ /* 0x040ff00000001828 */
[-C--:B------:R-:W-:Y:S01]  /*1b040*/  HMMA.16816.F32 R44, R208, R214.reuse, R44 ;  /* 0x000000d6d02c723c */ /* 0x080fe2000000182c */
[----:B------:R-:W-:Y:S07]  /*1b050*/  LDSM.16.M88.4 R208, [R228+0xe080] ;  /* 0x00e08000e4d0783b */ /* 0x000fee0000000200 */
[----:B------:R-:W-:Y:S01]  /*1b060*/  HMMA.16816.F32 R48, R196, R214, R48 ;  /* 0x000000d6c430723c */ /* 0x000fe20000001830 */
[----:B------:R-:W-:Y:S07]  /*1b070*/  LDSM.16.M88.4 R196, [R226+0x6880] ;  /* 0x00688000e2c4783b */ /* 0x000fee0000000200 */
[-C--:B-1----:R-:W-:Y:S01]  /*1b080*/  HMMA.16816.F32 R4, R172, R192.reuse, R4 ;  /* 0x000000c0ac04723c */ /* 0x082fe20000001804 */
[----:B------:R-:W-:Y:S07]  /*1b090*/  LDSM.16.M88.4 R212, [R226+0x7080] ;  /* 0x00708000e2d4783b */ /* 0x000fee0000000200 */
[C---:B---3--:R-:W-:Y:S08]  /*1b0a0*/  HMMA.16816.F32 R8, R200.reuse, R192, R8 ;  /* 0x000000c0c808723c */ /* 0x048ff00000001808 */
        /* <DEDUP_REMOVED lines=8> */
[-C--:B----4-:R-:W-:Y:S08]  /*1b130*/  HMMA.16816.F32 R36, R172, R216.reuse, R36 ;  /* 0x000000d8ac24723c */ /* 0x090ff00000001824 */
[C---:B------:R-:W-:Y:S08]  /*1b140*/  HMMA.16816.F32 R40, R200.reuse, R216, R40 ;  /* 0x000000d8c828723c */ /* 0x040ff00000001828 */
[-C--:B------:R-:W-:Y:S01]  /*1b150*/  HMMA.16816.F32 R44, R200, R218.reuse, R44 ;  /* 0x000000dac82c723c */ /* 0x080fe2000000182c */
[----:B------:R-:W-:Y:S07]  /*1b160*/  LDSM.16.M88.4 R200, [R232+0xe080] ;  /* 0x00e08000e8c8783b */ /* 0x000fee0000000200 */
[----:B------:R-:W-:Y:S01]  /*1b170*/  HMMA.16816.F32 R48, R172, R218, R48 ;  /* 0x000000daac30723c */ /* 0x000fe20000001830 */
[----:B------:R-:W-:Y:S07]  /*1b180*/  LDSM.16.M88.4 R172, [R230+0xc080] ;  /* 0x00c08000e6ac783b */ /* 0x000fee0000000200 */
[-C--:B-1----:R-:W-:Y:S01]  /*1b190*/  HMMA.16816.F32 R4, R192, R196.reuse, R4 ;  /* 0x000000c4c004723c */ /* 0x082fe20000001804 */
[----:B------:R-:W-:Y:S07]  /*1b1a0*/  LDSM.16.M88.4 R216, [R225+0x2800] ;  /* 0x00280000e1d8783b */ /* 0x000fee0000000200 */
        /* <DEDUP_REMOVED lines=8> */
[----:B------:R-:W3:Y:S01]  /*1b230*/  LDSM.16.M88.4 R212, [R225+0x2000] ;  /* 0x00200000e1d4783b */ /* 0x000ee20000000200 */
[----:B------:R-:W-:Y:S06]  /*1b240*/  DEPBAR.LE SB0, 0x0 ;  /* 0x000080000000791a */ /* 0x000fec0000000000 */
[-C--:B--2---:R-:W-:Y:S01]  /*1b250*/  HMMA.16816.F32 R36, R192, R204.reuse, R36 ;  /* 0x000000ccc024723c */ /* 0x084fe20000001824 */
[----:B------:R-:W-:Y:S07]  /*1b260*/  BAR.SYNC.DEFER_BLOCKING 0x0 ;  /* 0x0000000000007b1d */ /* 0x000fee0000010000 */
[C---:B------:R-:W-:Y:S08]  /*1b270*/  HMMA.16816.F32 R40, R208.reuse, R204, R40 ;  /* 0x000000ccd028723c */ /* 0x040ff00000001828 */
[-C--:B------:R-:W-:Y:S08]  /*1b280*/  HMMA.16816.F32 R44, R208, R206.reuse, R44 ;  /* 0x000000ced02c723c */ /* 0x080ff0000000182c */
[----:B------:R-:W-:Y:S01]  /*1b290*/  HMMA.16816.F32 R48, R192, R206, R48 ;  /* 0x000000cec030723c */ /* 0x000fe20000001830 */
[----:B------:R-:W2:Y:S06]  /*1b2a0*/  LDL.64 R208, [R1+0x48] ;  /* 0x0000480001d07983 */ /* 0x000eac0000100a00 */
[----:B------:R-:W4:Y:S01]  /*1b2b0*/  LDL.64 R210, [R1+0x50] ;  /* 0x0000500001d27983 */ /* 0x000f220000100a00 */
[-C--:B-1----:R-:W-:Y:S05]  /*1b2c0*/  HMMA.16816.F32 R4, R172, R196.reuse, R4 ;  /* 0x000000c4ac04723c */ /* 0x082fea0000001804 */
[----:B------:R-:W4:Y:S03]  /*1b2d0*/  LDL.LU R252, [R1+0x24] ;  /* 0x0000240001fc7983 */ /* 0x000f260000300800 */
        /* <DEDUP_REMOVED lines=59> */
[----:B------:R-:W-:Y:S02]  /*1b690*/  FMNMX.FTZ R165, R165, R168, !PT ;  /* 0x000000a8a5a57209 */ /* 0x000fe40007810000 */
        /* <DEDUP_REMOVED lines=16> */
[----:B------:R-:W-:Y:S01]  /*1b7a0*/  FMNMX.FTZ R167, R165, R172, !PT ;  /* 0x000000aca5a77209 */ /* 0x000fe20007810000 */
[----:B------:R-:W-:Y:S02]  /*1b7b0*/  FMUL.FTZ R2, R2, c[0x0][0x2d0] ;  /* 0x0000b40002027a20 */ /* 0x000fe40000410000 */
[--C-:B------:R-:W-:Y:S01]  /*1b7c0*/  FFMA.FTZ R6, R6, c[0x0][0x2d0], -R205.reuse ;  /* 0x0000b40006067a23 */ /* 0x100fe200000108cd */
[----:B------:R3:W3:Y:S01]  /*1b7d0*/  MUFU.EX2 R166, R0 ;  /* 0x0000000000a67308 */ /* 0x0006e20000000800 */
[--C-:B------:R-:W-:Y:S02]  /*1b7e0*/  FFMA.FTZ R7, R7, c[0x0][0x2d0], -R205.reuse ;  /* 0x0000b40007077a23 */ /* 0x100fe400000108cd */
[----:B------:R-:W-:Y:S02]  /*1b7f0*/  FMUL.FTZ R206, R167, c[0x0][0x2d0] ;  /* 0x0000b400a7ce7a20 */ /* 0x000fe40000410000 */
[----:B------:R-:W-:Y:S02]  /*1b800*/  FFMA.FTZ R17, R17, c[0x0][0x2d0], -R204 ;  /* 0x0000b40011117a23 */ /* 0x000fe400000108cc */
[--C-:B------:R-:W-:Y:S02]  /*1b810*/  FFMA.FTZ R8, R8, c[0x0][0x2d0], -R206.reuse ;  /* 0x0000b40008087a23 */ /* 0x100fe400000108ce */
[----:B------:R-:W-:Y:S01]  /*1b820*/  FFMA.FTZ R9, R9, c[0x0][0x2d0], -R206 ;  /* 0x0000b40009097a23 */ /* 0x000fe200000108ce */
[----:B------:R3:W3:Y:S01]  /*1b830*/  MUFU.EX2 R165, R2 ;  /* 0x0000000200a57308 */ /* 0x0006e20000000800 */
[--C-:B------:R-:W-:Y:S02]  /*1b840*/  FFMA.FTZ R18, R18, c[0x0][0x2d0], -R205.reuse ;  /* 0x0000b40012127a23 */ /* 0x100fe400000108cd */
[--C-:B------:R-:W-:Y:S01]  /*1b850*/  FFMA.FTZ R19, R19, c[0x0][0x2d0], -R205.reuse ;  /* 0x0000b40013137a23 */ /* 0x100fe200000108cd */
[----:B-1----:R-:W-:Y:S01]  /*1b860*/  @P0 SHF.R.S32.HI R4, RZ, 0x1f, R238 ;  /* 0x0000001fff040819 */ /* 0x002fe200000114ee */
[--C-:B------:R-:W-:Y:S02]  /*1b870*/  FFMA.FTZ R12, R12, c[0x0][0x2d0], -R206.reuse ;  /* 0x0000b4000c0c7a23 */ /* 0x100fe400000108ce */
[----:B------:R-:W-:Y:S02]  /*1b880*/  FFMA.FTZ R13, R13, c[0x0][0x2d0], -R206 ;  /* 0x0000b4000d0d7a23 */ /* 0x000fe400000108ce */
[--C-:B------:R-:W-:Y:S01]  /*1b890*/  FFMA.FTZ R20, R20, c[0x0][0x2d0], -R204.reuse ;  /* 0x0000b40014147a23 */ /* 0x100fe200000108cc */
[----:B------:R-:W-:Y:S01]  /*1b8a0*/  MUFU.EX2 R217, R6 ;  /* 0x0000000600d97308 */ /* 0x000fe20000000800 */
[----:B------:R-:W-:Y:S02]  /*1b8b0*/  FFMA.FTZ R21, R21, c[0x0][0x2d0], -R204 ;  /* 0x0000b40015157a23 */ /* 0x000fe400000108cc */
[----:B------:R-:W-:Y:S01]  /*1b8c0*/  FFMA.FTZ R22, R22, c[0x0][0x2d0], -R205 ;  /* 0x0000b40016167a23 */ /* 0x000fe200000108cd */
[----:B---3--:R-:W-:Y:S01]  /*1b8d0*/  FMNMX.FTZ R0, R43, R3, !PT ;  /* 0x000000032b007209 */ /* 0x008fe20007810000 */
[C---:B------:R-:W-:Y:S02]  /*1b8e0*/  FMUL.FTZ R132, R166.reuse, R132 ;  /* 0x00000084a6847220 */ /* 0x040fe40000410000 */
[----:B------:R-:W-:Y:S01]  /*1b8f0*/  FMUL.FTZ R133, R166, R133 ;  /* 0x00000085a6857220 */ /* 0x000fe20000410000 */
[----:B------:R-:W-:Y:S01]  /*1b900*/  FMNMX.FTZ R0, R46, R0, !PT ;  /* 0x000000002e007209 */ /* 0x000fe20007810000 */
[C---:B------:R-:W-:Y:S01]  /*1b910*/  FMUL.FTZ R144, R166.reuse, R144 ;  /* 0x00000090a6907220 */ /* 0x040fe20000410000 */
[----:B------:R1:W3:Y:S01]  /*1b920*/  MUFU.EX2 R244, R7 ;  /* 0x0000000700f47308 */ /* 0x0002e20000000800 */
[C---:B------:R-:W-:Y:S01]  /*1b930*/  FMUL.FTZ R145, R166.reuse, R145 ;  /* 0x00000091a6917220 */ /* 0x040fe20000410000 */
[----:B------:R-:W-:Y:S01]  /*1b940*/  FMNMX.FTZ R0, R47, R0, !PT ;  /* 0x000000002f007209 */ /* 0x000fe20007810000 */
[----:B------:R-:W-:Y:S02]  /*1b950*/  FMUL.FTZ R148, R166, R148 ;  /* 0x00000094a6947220 */ /* 0x000fe40000410000 */
[----:B------:R-:W-:Y:S02]  /*1b960*/  FADD.FTZ R2, -R167, R164 ;  /* 0x000000a4a7027221 */ /* 0x000fe40000010100 */
[----:B------:R-:W3:Y:S01]  /*1b970*/  SHFL.BFLY PT, R3, R0, 0x2, 0x1f ;  /* 0x0c401f0000037f89 */ /* 0x000ee200000e0000 */
[C---:B------:R-:W-:Y:S02]  /*1b980*/  FMUL.FTZ R134, R165.reuse, R134 ;  /* 0x00000086a5867220 */ /* 0x040fe40000410000 */
[----:B------:R-:W-:Y:S01]  /*1b990*/  FMUL.FTZ R2, R2, c[0x0][0x2d0] ;  /* 0x0000b40002027a20 */ /* 0x000fe20000410000 */
[----:B------:R-:W3:Y:S01]  /*1b9a0*/  MUFU.EX2 R247, R5 ;  /* 0x0000000500f77308 */ /* 0x000ee20000000800 */
[C---:B------:R-:W-:Y:S02]  /*1b9b0*/  FMUL.FTZ R135, R165.reuse, R135 ;  /* 0x00000087a5877220 */ /* 0x040fe40000410000 */
[C---:B------:R-:W-:Y:S02]  /*1b9c0*/  FMUL.FTZ R146, R165.reuse, R146 ;  /* 0x00000092a5927220 */ /* 0x040fe40000410000 */
[C---:B------:R-:W-:Y:S02]  /*1b9d0*/  FMUL.FTZ R147, R165.reuse, R147 ;  /* 0x00000093a5937220 */ /* 0x040fe40000410000 */
[----:B------:R-:W-:Y:S02]  /*1b9e0*/  FMUL.FTZ R149, R166, R149 ;  /* 0x00000095a6957220 */ /* 0x000fe40000410000 */
[C---:B------:R-:W-:Y:S01]  /*1b9f0*/  FMUL.FTZ R150, R165.reuse, R150 ;  /* 0x00000096a5967220 */ /* 0x040fe20000410000 */
[----:B------:R3:W3:Y:S01]  /*1ba00*/  MUFU.EX2 R164, R2 ;  /* 0x0000000200a47308 */ /* 0x0006e20000000800 */
[C---:B------:R-:W-:Y:S02]  /*1ba10*/  FMUL.FTZ R151, R165.reuse, R151 ;  /* 0x00000097a5977220 */ /* 0x040fe40000410000 */
[----:B-1----:R-:W-:Y:S01]  /*1ba20*/  @P0 IMAD.WIDE.U32 R6, R238, c[0x0][0x1e0], RZ ;  /* 0x00007800ee060a25 */ /* 0x002fe200078e00ff */
[----:B---3--:R-:W-:Y:S03]  /*1ba30*/  F2FP.PACK_AB R173, R244, R217 ;  /* 0x000000d9f4ad723e */ /* 0x008fe600000000ff */
[C---:B------:R-:W-:Y:S02]  /*1ba40*/  FMUL.FTZ R160, R166.reuse, R160 ;  /* 0x000000a0a6a07220 */ /* 0x040fe40000410000 */
[----:B------:R-:W-:Y:S01]  /*1ba50*/  FMUL.FTZ R161, R166, R161 ;  /* 0x000000a1a6a17220 */ /* 0x000fe20000410000 */
[----:B------:R-:W-:Y:S01]  /*1ba60*/  FMNMX.FTZ R0, R0, R3, !PT ;  /* 0x0000000300007209 */ /* 0x000fe20007810000 */
[----:B------:R-:W-:Y:S01]  /*1ba70*/  MUFU.EX2 R242, R8 ;  /* 0x0000000800f27308 */ /* 0x000fe20000000800 */
[----:B------:R-:W-:Y:S01]  /*1ba80*/  FMUL.FTZ R162, R165, R162 ;  /* 0x000000a2a5a27220 */ /* 0x000fe20000410000 */
[----:B------:R-:W-:Y:S01]  /*1ba90*/  F2FP.PACK_AB R172, R247, R243 ;  /* 0x000000f3f7ac723e */ /* 0x000fe200000000ff */
[C---:B------:R-:W-:Y:S02]  /*1baa0*/  FMUL.FTZ R163, R165.reuse, R163 ;  /* 0x000000a3a5a37220 */ /* 0x040fe40000410000 */
[C---:B------:R-:W-:Y:S02]  /*1bab0*/  FMUL.FTZ R52, R166.reuse, R52 ;  /* 0x00000034a6347220 */ /* 0x040fe40000410000 */
[----:B------:R-:W-:Y:S03]  /*1bac0*/  FMUL.FTZ R53, R166, R53 ;  /* 0x00000035a6357220 */ /* 0x000fe60000410000 */
[----:B------:R-:W-:Y:S01]  /*1bad0*/  MUFU.EX2 R241, R9 ;  /* 0x0000000900f17308 */ /* 0x000fe20000000800 */
[C---:B------:R-:W-:Y:S01]  /*1bae0*/  FMUL.FTZ R54, R165.reuse, R54 ;  /* 0x00000036a5367220 */ /* 0x040fe20000410000 */
[----:B------:R-:W1:Y:S01]  /*1baf0*/  SHFL.BFLY PT, R2, R0, 0x1, 0x1f ;  /* 0x0c201f0000027f89 */ /* 0x000e6200000e0000 */
[C---:B------:R-:W-:Y:S02]  /*1bb00*/  FMUL.FTZ R136, R164.reuse, R136 ;  /* 0x00000088a4887220 */ /* 0x040fe40000410000 */
[C---:B------:R-:W-:Y:S02]  /*1bb10*/  FMUL.FTZ R137, R164.reuse, R137 ;  /* 0x00000089a4897220 */ /* 0x040fe40000410000 */
[C---:B------:R-:W-:Y:S03]  /*1bb20*/  FMUL.FTZ R140, R164.reuse, R140 ;  /* 0x0000008ca48c7220 */ /* 0x040fe60000410000 */
[----:B------:R3:W-:Y:S01]  /*1bb30*/  MUFU.EX2 R249, R16 ;  /* 0x0000001000f97308 */ /* 0x0007e20000000800 */
[C---:B------:R-:W-:Y:S02]  /*1bb40*/  FMUL.FTZ R141, R164.reuse, R141 ;  /* 0x0000008da48d7220 */ /* 0x040fe40000410000 */
[C---:B------:R-:W-:Y:S02]  /*1bb50*/  FMUL.FTZ R152, R164.reuse, R152 ;  /* 0x00000098a4987220 */ /* 0x040fe40000410000 */
[C---:B------:R-:W-:Y:S02]  /*1bb60*/  FMUL.FTZ R153, R164.reuse, R153 ;  /* 0x00000099a4997220 */ /* 0x040fe40000410000 */
[C---:B------:R-:W-:Y:S02]  /*1bb70*/  FMUL.FTZ R156, R164.reuse, R156 ;  /* 0x0000009ca49c7220 */ /* 0x040fe40000410000 */
[C---:B------:R-:W-:Y:S01]  /*1bb80*/  FMUL.FTZ R157, R164.reuse, R157 ;  /* 0x0000009da49d7220 */ /* 0x040fe20000410000 */
[----:B------:R-:W3:Y:S01]  /*1bb90*/  MUFU.EX2 R248, R17 ;  /* 0x0000001100f87308 */ /* 0x000ee20000000800 */
[----:B--2---:R-:W-:Y:S01]  /*1bba0*/  @P0 MOV R5, R209 ;  /* 0x000000d100050202 */ /* 0x004fe20000000f00 */
[----:B------:R-:W-:Y:S02]  /*1bbb0*/  FMUL.FTZ R55, R165, R55 ;  /* 0x00000037a5377220 */ /* 0x000fe40000410000 */
[C---:B------:R-:W-:Y:S02]  /*1bbc0*/  FMUL.FTZ R56, R164.reuse, R56 ;  /* 0x00000038a4387220 */ /* 0x040fe40000410000 */
[----:B------:R-:W-:Y:S01]  /*1bbd0*/  FMUL.FTZ R57, R164, R57 ;  /* 0x00000039a4397220 */ /* 0x000fe20000410000 */
[----:B-1----:R-:W-:Y:S01]  /*1bbe0*/  FMNMX.FTZ R3, R0, R2, !PT ;  /* 0x0000000200037209 */ /* 0x002fe20007810000 */
[----:B------:R-:W-:Y:S01]  /*1bbf0*/  @P0 IMAD R2, R4, c[0x0][0x1e0], RZ ;  /* 0x0000780004020a24 */ /* 0x000fe200078e02ff */
[----:B----4-:R-:W-:Y:S01]  /*1bc00*/  @P0 MOV R4, R210 ;  /* 0x000000d200040202 */ /* 0x010fe20000000f00 */
[----:B------:R1:W-:Y:S01]  /*1bc10*/  MUFU.EX2 R246, R18 ;  /* 0x0000001200f67308 */ /* 0x0003e20000000800 */
[----:B------:R-:W-:Y:S02]  /*1bc20*/  FFMA.FTZ R33, R33, c[0x0][0x2d0], -R204 ;  /* 0x0000b40021217a23 */ /* 0x000fe400000108cc */
[----:B------:R-:W-:Y:S01]  /*1bc30*/  @P0 IMAD R2, R238, c[0x0][0x1e4], R2 ;  /* 0x00007900ee020a24 */ /* 0x000fe200078e0202 */
[----:B---3--:R-:W-:Y:S01]  /*1bc40*/  @P0 SHF.L.U64.HI R16, R250, R251, c[0x0][0x1e4] ;  /* 0x00007900fa100619 */ /* 0x008fe200000102fb */
[----:B------:R-:W-:Y:S03]  /*1bc50*/  @P0 IMAD.WIDE.U32 R4, R6, 0x30, R4 ;  /* 0x0000003006040825 */ /* 0x000fe600078e0004 */
[----:B------:R-:W-:Y:S01]  /*1bc60*/  @P0 IADD3 R2, R7, R2, RZ ;  /* 0x0000000207020210 */ /* 0x000fe20007ffe0ff */
[----:B------:R-:W-:Y:S01]  /*1bc70*/  FADD.FTZ R0, -R3, R170 ;  /* 0x000000aa03007221 */ /* 0x000fe20000010100 */
[----:B------:R2:W3:Y:S01]  /*1bc80*/  MUFU.EX2 R245, R19 ;  /* 0x0000001300f57308 */ /* 0x0004e20000000800 */
[--C-:B------:R-:W-:Y:S02]  /*1bc90*/  FFMA.FTZ R34, R34, c[0x0][0x2d0], -R205.reuse ;  /* 0x0000b40022227a23 */ /* 0x100fe400000108cd */
[----:B------:R-:W-:Y:S01]  /*1bca0*/  @P0 IMAD R2, R2, 0x30, RZ ;  /* 0x0000003002020824 */ /* 0x000fe200078e02ff */
[----:B------:R-:W-:Y:S01]  /*1bcb0*/  F2FP.PACK_AB R174, R248, R249 ;  /* 0x000000f9f8ae723e */ /* 0x000fe200000000ff */
[----:B------:R-:W-:Y:S02]  /*1bcc0*/  FMUL.FTZ R0, R0, c[0x0][0x2d0] ;  /* 0x0000b40000007a20 */ /* 0x000fe40000410000 */
[----:B------:R-:W-:Y:S01]  /*1bcd0*/  FMUL.FTZ R17, R166, R189 ;  /* 0x000000bda6117220 */ /* 0x000fe20000410000 */
[----:B------:R-:W-:Y:S01]  /*1bce0*/  @P0 IADD3 R5, R5, R2, RZ ;  /* 0x0000000205050210 */ /* 0x000fe20007ffe0ff */
[----:B------:R-:W-:Y:S01]  /*1bcf0*/  FFMA.FTZ R35, R35, c[0x0][0x2d0], -R205 ;  /* 0x0000b40023237a23 */ /* 0x000fe200000108cd */
[C---:B------:R-:W-:Y:S01]  /*1bd00*/  @P0 SHF.L.U32 R2, R4.reuse, 0x1, RZ ;  /* 0x0000000104020819 */ /* 0x040fe200000006ff */
[----:B------:R-:W4:Y:S01]  /*1bd10*/  MUFU.EX2 R0, R0 ;  /* 0x0000000000007308 */ /* 0x000f220000000800 */
[----:B------:R-:W-:Y:S01]  /*1bd20*/  @P0 SHF.L.U64.HI R4, R4, 0x1, R5 ;  /* 0x0000000104040819 */ /* 0x000fe20000010205 */
[--C-:B------:R-:W-:Y:S01]  /*1bd30*/  FFMA.FTZ R24, R24, c[0x0][0x2d0], -R206.reuse ;  /* 0x0000b40018187a23 */ /* 0x100fe200000108ce */
[C---:B------:R-:W-:Y:S01]  /*1bd40*/  @P0 IADD3 R6, P1, R2.reuse, c[0x0][0x1c8], RZ ;  /* 0x0000720002060a10 */ /* 0x040fe20007f3e0ff */
[----:B-1----:R-:W-:Y:S01]  /*1bd50*/  FMUL.FTZ R18, R165, R190 ;  /* 0x000000bea5127220 */ /* 0x002fe20000410000 */
[----:B------:R-:W-:Y:S01]  /*1bd60*/  @P0 IADD3 R2, P2, R2, 0x80, RZ ;  /* 0x0000008002020810 */ /* 0x000fe20007f5e0ff */
[----:B------:R-:W-:Y:S01]  /*1bd70*/  FFMA.FTZ R25, R25, c[0x0][0x2d0], -R206 ;  /* 0x0000b40019197a23 */ /* 0x000fe200000108ce */
[----:B------:R-:W-:Y:S01]  /*1bd80*/  @P0 IADD3.X R7, R4, c[0x0][0x1cc], RZ, P1, !PT ;  /* 0x0000730004070a10 */ /* 0x000fe20000ffe4ff */
[----:B------:R-:W-:Y:S01]  /*1bd90*/  FFMA.FTZ R36, R36, c[0x0][0x2d0], -R204 ;  /* 0x0000b40024247a23 */ /* 0x000fe200000108cc */
[----:B------:R-:W-:Y:S01]  /*1bda0*/  @P0 IADD3 R8, P1, R2, c[0x0][0x1c8], RZ ;  /* 0x0000720002080a10 */ /* 0x000fe20007f3e0ff */
[----:B------:R1:W-:Y:S01]  /*1bdb0*/  MUFU.EX2 R219, R12 ;  /* 0x0000000c00db7308 */ /* 0x0003e20000000800 */
[----:B------:R-:W-:Y:S01]  /*1bdc0*/  @P0 SHF.L.U32 R2, R250, 0x5, RZ ;  /* 0x00000005fa020819 */ /* 0x000fe200000006ff */
[----:B------:R1:W-:Y:S01]  /*1bdd0*/  @P0 LDGSTS.E.BYPASS.LTC128B.128 [R239+0x5080], [R6.64], !P4 ;  /* 0x0508000006ef0fae */ /* 0x0003e2000e101d4e */
[----:B------:R-:W-:Y:S01]  /*1bde0*/  @P0 IADD3.X R9, RZ, c[0x0][0x1cc], R4, P1, P2 ;  /* 0x00007300ff090a10 */ /* 0x000fe20000fe4404 */
[----:B--2---:R-:W-:Y:S01]  /*1bdf0*/  FMUL.FTZ R19, R165, R191 ;  /* 0x000000bfa5137220 */ /* 0x004fe20000410000 */
[----:B------:R-:W-:Y:S01]  /*1be00*/  @P0 IADD3 R4, P2, R6, R2, RZ ;  /* 0x0000000206040210 */ /* 0x000fe20007f5e0ff */
[----:B------:R-:W-:Y:S01]  /*1be10*/  FFMA.FTZ R37, R37, c[0x0][0x2d0], -R204 ;  /* 0x0000b40025257a23 */ /* 0x000fe200000108cc */
[----:B---3--:R-:W-:Y:S01]  /*1be20*/  F2FP.PACK_AB R175, R245, R246 ;  /* 0x000000f6f5af723e */ /* 0x008fe200000000ff */
[--C-:B------:R-:W-:Y:S01]  /*1be30*/  FFMA.FTZ R38, R38, c[0x0][0x2d0], -R205.reuse ;  /* 0x0000b40026267a23 */ /* 0x100fe200000108cd */
[----:B------:R-:W-:Y:S01]  /*1be40*/  @P0 IADD3.X R5, R7, R16, RZ, P2, !PT ;  /* 0x0000001007050210 */ /* 0x000fe200017fe4ff */
[----:B------:R2:W-:Y:S01]  /*1be50*/  @P0 LDGSTS.E.BYPASS.LTC128B.128 [R239+0x6880], [R8.64], !P3 ;  /* 0x0688000008ef0fae */ /* 0x0005e2000d901d4e */
[----:B------:R3:W2:Y:S01]  /*1be60*/  MUFU.EX2 R218, R13 ;  /* 0x0000000d00da7308 */ /* 0x0006a20000000800 */
[--C-:B------:R-:W-:Y:S02]  /*1be70*/  FFMA.FTZ R39, R39, c[0x0][0x2d0], -R205.reuse ;  /* 0x0000b40027277a23 */ /* 0x100fe400000108cd */
[C---:B----4-:R-:W-:Y:S02]  /*1be80*/  FMUL.FTZ R138, R0.reuse, R138 ;  /* 0x0000008a008a7220 */ /* 0x050fe40000410000 */
[C---:B------:R-:W-:Y:S02]  /*1be90*/  FMUL.FTZ R139, R0.reuse, R139 ;  /* 0x0000008b008b7220 */ /* 0x040fe40000410000 */
[----:B------:R4:W-:Y:S01]  /*1bea0*/  @P0 LDGSTS.E.BYPASS.LTC128B.128 [R239+0x5880], [R4.64], !P4 ;  /* 0x0588000004ef0fae */ /* 0x0009e2000e101d4e */
[C---:B------:R-:W-:Y:S02]  /*1beb0*/  FMUL.FTZ R142, R0.reuse, R142 ;  /* 0x0000008e008e7220 */ /* 0x040fe40000410000 */
[C---:B------:R-:W-:Y:S01]  /*1bec0*/  FMUL.FTZ R143, R0.reuse, R143 ;  /* 0x0000008f008f7220 */ /* 0x040fe20000410000 */
[----:B------:R-:W-:Y:S01]  /*1bed0*/  MUFU.EX2 R216, R20 ;  /* 0x0000001400d87308 */ /* 0x000fe20000000800 */
[----:B------:R-:W-:Y:S02]  /*1bee0*/  FMUL.FTZ R154, R0, R154 ;  /* 0x0000009a009a7220 */ /* 0x000fe40000410000 */
[----:B-1----:R-:W-:Y:S01]  /*1bef0*/  FMUL.FTZ R12, R164, R184 ;  /* 0x000000b8a40c7220 */ /* 0x002fe20000410000 */
[----:B------:R4:W-:Y:S01]  /*1bf00*/  @P0 LDGSTS.E.BYPASS.LTC128B.128 [R239+0x7080], [R4.64+0x80], !P3 ;  /* 0x0708008004ef0fae */ /* 0x0009e2000d901d4e */
[----:B------:R-:W-:Y:S01]  /*1bf10*/  FMUL.FTZ R155, R0, R155 ;  /* 0x0000009b009b7220 */ /* 0x000fe20000410000 */
        /* <DEDUP_REMOVED lines=10> */
[C---:B--2---:R-:W-:Y:S02]  /*1bfc0*/  FMUL.FTZ R8, R164.reuse, R180 ;  /* 0x000000b4a4087220 */ /* 0x044fe40000410000 */
[----:B------:R2:W-:Y:S01]  /*1bfd0*/  MUFU.EX2 R201, R10 ;  /* 0x0000000a00c97308 */ /* 0x0005e20000000800 */
[----:B------:R1:W-:Y:S01]  /*1bfe0*/  @P0 LDGSTS.E.BYPASS.LTC128B.128 [R239+0x7880], [R6.64+0x80], !P3 ;  /* 0x0788008006ef0fae */ /* 0x0003e2000d901d4e */
[----:B------:R-:W-:Y:S01]  /*1bff0*/  FMUL.FTZ R9, R164, R181 ;  /* 0x000000b5a4097220 */ /* 0x000fe20000410000 */
[----:B------:R-:W-:Y:S01]  /*1c000*/  ISETP.GT.AND P0, PT, R240, UR4, PT ;  /* 0x00000004f0007c0c */ /* 0x000fe2000bf04270 */
[----:B---3--:R-:W-:Y:S01]  /*1c010*/  FMUL.FTZ R13, R164, R185 ;  /* 0x000000b9a40d7220 */ /* 0x008fe20000410000 */
[----:B------:R-:W-:Y:S01]  /*1c020*/  MOV R240, R238 ;  /* 0x000000ee00f07202 */ /* 0x000fe20000000f00 */
[C---:B------:R-:W-:Y:S02]  /*1c030*/  FMUL.FTZ R16, R166.reuse, R188 ;  /* 0x000000bca6107220 */ /* 0x040fe40000410000 */
[C---:B----4-:R-:W-:Y:S01]  /*1c040*/  FMUL.FTZ R4, R166.reuse, R176 ;  /* 0x000000b0a6047220 */ /* 0x050fe20000410000 */
[----:B------:R-:W3:Y:S01]  /*1c050*/  LDSM.16.MT88.4 R192, [R221+0x2080] ;  /* 0x00208000ddc0783b */ /* 0x000ee20000004200 */
[----:B------:R4:W4:Y:S01]  /*1c060*/  MUFU.EX2 R200, R11 ;  /* 0x0000000b00c87308 */ /* 0x0009220000000800 */
[----:B------:R-:W-:Y:S01]  /*1c070*/  FMUL.FTZ R5, R166, R177 ;  /* 0x000000b1a6057220 */ /* 0x000fe20000410000 */
[----:B------:R-:W-:Y:S01]  /*1c080*/  F2FP.PACK_AB R176, R241, R242 ;  /* 0x000000f2f1b0723e */ /* 0x000fe200000000ff */
[C---:B------:R-:W-:Y:S02]  /*1c090*/  FMUL.FTZ R159, R0.reuse, R159 ;  /* 0x0000009f009f7220 */ /* 0x040fe40000410000 */
[C---:B------:R-:W-:Y:S02]  /*1c0a0*/  FMUL.FTZ R58, R0.reuse, R58 ;  /* 0x0000003a003a7220 */ /* 0x040fe40000410000 */
[----:B------:R-:W3:Y:S01]  /*1c0b0*/  LDSM.16.MT88.4 R196, [R222+0x2080] ;  /* 0x00208000dec4783b */ /* 0x000ee20000004200 */
[----:B------:R-:W-:Y:S02]  /*1c0c0*/  FMUL.FTZ R59, R0, R59 ;  /* 0x0000003b003b7220 */ /* 0x000fe40000410000 */
[----:B------:R3:W-:Y:S01]  /*1c0d0*/  MUFU.EX2 R202, R14 ;  /* 0x0000000e00ca7308 */ /* 0x0007e20000000800 */
[--C-:B------:R-:W-:Y:S02]  /*1c0e0*/  FFMA.FTZ R26, R26, c[0x0][0x2d0], -R2.reuse ;  /* 0x0000b4001a1a7a23 */ /* 0x100fe40000010802 */
[----:B------:R-:W-:Y:S02]  /*1c0f0*/  FFMA.FTZ R27, R27, c[0x0][0x2d0], -R2 ;  /* 0x0000b4001b1b7a23 */ /* 0x000fe40000010802 */
[----:B--2---:R-:W-:Y:S01]  /*1c100*/  FMUL.FTZ R10, R0, R182 ;  /* 0x000000b6000a7220 */ /* 0x004fe20000410000 */
[----:B------:R-:W-:Y:S01]  /*1c110*/  LDSM.16.MT88.4 R188, [R221+0x3080] ;  /* 0x00308000ddbc783b */ /* 0x000fe20000004200 */
[----:B------:R-:W-:Y:S02]  /*1c120*/  FMUL.FTZ R60, R164, R60 ;  /* 0x0000003ca43c7220 */ /* 0x000fe40000410000 */
[C---:B-1----:R-:W-:Y:S01]  /*1c130*/  FMUL.FTZ R6, R165.reuse, R178 ;  /* 0x000000b2a5067220 */ /* 0x042fe20000410000 */
[----:B------:R-:W1:Y:S01]  /*1c140*/  MUFU.EX2 R203, R15 ;  /* 0x0000000f00cb7308 */ /* 0x000e620000000800 */
[C---:B------:R-:W-:Y:S01]  /*1c150*/  FMUL.FTZ R7, R165.reuse, R179 ;  /* 0x000000b3a5077220 */ /* 0x040fe20000410000 */
[----:B------:R-:W-:Y:S01]  /*1c160*/  F2FP.PACK_AB R178, R218, R219 ;  /* 0x000000dbdab2723e */ /* 0x000fe200000000ff */
[----:B------:R-:W-:Y:S01]  /*1c170*/  FMUL.FTZ R61, R164, R61 ;  /* 0x0000003da43d7220 */ /* 0x000fe20000410000 */
[----:B------:R-:W0:Y:S01]  /*1c180*/  LDGDEPBAR ;  /* 0x00000000000079af */ /* 0x000e220000000000 */
[----:B----4-:R-:W-:Y:S01]  /*1c190*/  FMUL.FTZ R11, R0, R183 ;  /* 0x000000b7000b7220 */ /* 0x010fe20000410000 */
[----:B------:R-:W-:Y:S01]  /*1c1a0*/  F2FP.PACK_AB R177, R200, R201 ;  /* 0x000000c9c8b1723e */ /* 0x000fe200000000ff */
[C---:B------:R-:W-:Y:S02]  /*1c1b0*/  FMUL.FTZ R62, R0.reuse, R62 ;  /* 0x0000003e003e7220 */ /* 0x040fe40000410000 */
[----:B------:R-:W-:Y:S01]  /*1c1c0*/  FMUL.FTZ R63, R0, R63 ;  /* 0x0000003f003f7220 */ /* 0x000fe20000410000 */
[----:B------:R-:W-:Y:S01]  /*1c1d0*/  MUFU.EX2 R212, R22 ;  /* 0x0000001600d47308 */ /* 0x000fe20000000800 */
[C---:B------:R-:W-:Y:S01]  /*1c1e0*/  FMUL.FTZ R64, R166.reuse, R64 ;  /* 0x00000040a6407220 */ /* 0x040fe20000410000 */
[----:B------:R-:W2:Y:S01]  /*1c1f0*/  LDSM.16.MT88.4 R180, [R224+0x2080] ;  /* 0x00208000e0b4783b */ /* 0x000ea20000004200 */
[----:B------:R-:W-:Y:S02]  /*1c200*/  FMUL.FTZ R65, R166, R65 ;  /* 0x00000041a6417220 */ /* 0x000fe40000410000 */
[C---:B---3--:R-:W-:Y:S02]  /*1c210*/  FMUL.FTZ R14, R0.reuse, R186 ;  /* 0x000000ba000e7220 */ /* 0x048fe40000410000 */
[C---:B------:R-:W-:Y:S01]  /*1c220*/  FMUL.FTZ R66, R165.reuse, R66 ;  /* 0x00000042a5427220 */ /* 0x040fe20000410000 */
[-C--:B------:R-:W-:Y:S02]  /*1c230*/  HMMA.16816.F32 R4, R172, R192.reuse, R4 ;  /* 0x000000c0ac04723c */ /* 0x080fe40000001804 */
[----:B------:R-:W-:Y:S01]  /*1c240*/  MUFU.EX2 R213, R33 ;  /* 0x0000002100d57308 */ /* 0x000fe20000000800 */
[----:B------:R-:W-:Y:S01]  /*1c250*/  FMUL.FTZ R67, R165, R67 ;  /* 0x00000043a5437220 */ /* 0x000fe20000410000 */
[----:B-1----:R-:W-:Y:S01]  /*1c260*/  F2FP.PACK_AB R179, R203, R202 ;  /* 0x000000cacbb3723e */ /* 0x002fe200000000ff */
[----:B------:R-:W-:Y:S02]  /*1c270*/  FMUL.FTZ R15, R0, R187 ;  /* 0x000000bb000f7220 */ /* 0x000fe40000410000 */
[----:B------:R-:W1:Y:S01]  /*1c280*/  LDSM.16.MT88.4 R184, [R223+0x2080] ;  /* 0x00208000dfb8783b */ /* 0x000e620000004200 */
[C---:B------:R-:W-:Y:S04]  /*1c290*/  FMUL.FTZ R68, R166.reuse, R68 ;  /* 0x00000044a6447220 */ /* 0x040fe80000410000 */
[----:B------:R-:W-:Y:S01]  /*1c2a0*/  MUFU.EX2 R210, R34 ;  /* 0x0000002200d27308 */ /* 0x000fe20000000800 */
[C---:B------:R-:W-:Y:S04]  /*1c2b0*/  HMMA.16816.F32 R8, R176.reuse, R192, R8 ;  /* 0x000000c0b008723c */ /* 0x040fe80000001808 */
[----:B------:R-:W-:Y:S02]  /*1c2c0*/  FMUL.FTZ R69, R166, R69 ;  /* 0x00000045a6457220 */ /* 0x000fe40000410000 */
[C---:B------:R-:W-:Y:S02]  /*1c2d0*/  FMUL.FTZ R70, R165.reuse, R70 ;  /* 0x00000046a5467220 */ /* 0x040fe40000410000 */
[-C--:B------:R-:W-:Y:S01]  /*1c2e0*/  HMMA.16816.F32 R12, R176, R194.reuse, R12 ;  /* 0x000000c2b00c723c */ /* 0x080fe2000000180c */
[----:B------:R-:W-:Y:S03]  /*1c2f0*/  MUFU.EX2 R209, R35 ;  /* 0x0000002300d17308 */ /* 0x000fe60000000800 */
[C---:B------:R-:W-:Y:S02]  /*1c300*/  FMUL.FTZ R71, R165.reuse, R71 ;  /* 0x00000047a5477220 */ /* 0x040fe40000410000 */
[----:B------:R-:W-:Y:S02]  /*1c310*/  FFMA.FTZ R32, R32, c[0x0][0x2d0], -R204 ;  /* 0x0000b40020207a23 */ /* 0x000fe400000108cc */
[C---:B------:R-:W-:Y:S03]  /*1c320*/  HMMA.16816.F32 R16, R172.reuse, R194, R16 ;  /* 0x000000c2ac10723c */ /* 0x040fe60000001810 */
[----:B------:R-:W-:Y:S01]  /*1c330*/  MUFU.EX2 R208, R24 ;  /* 0x0000001800d07308 */ /* 0x000fe20000000800 */
[C---:B------:R-:W-:Y:S02]  /*1c340*/  FMUL.FTZ R72, R164.reuse, R72 ;  /* 0x00000048a4487220 */ /* 0x040fe40000410000 */
[----:B------:R-:W-:Y:S02]  /*1c350*/  FMUL.FTZ R73, R164, R73 ;  /* 0x00000049a4497220 */ /* 0x000fe40000410000 */
[-C--:B------:R-:W-:Y:S04]  /*1c360*/  HMMA.16816.F32 R132, R172, R196.reuse, R132 ;  /* 0x000000c4ac84723c */ /* 0x080fe80000001884 */
[C---:B------:R-:W-:Y:S01]  /*1c370*/  FMUL.FTZ R74, R0.reuse, R74 ;  /* 0x0000004a004a7220 */ /* 0x040fe20000410000 */
[----:B------:R-:W-:Y:S01]  /*1c380*/  MUFU.EX2 R207, R25 ;  /* 0x0000001900cf7308 */ /* 0x000fe20000000800 */
[----:B------:R-:W-:Y:S02]  /*1c390*/  FMUL.FTZ R75, R0, R75 ;  /* 0x0000004b004b7220 */ /* 0x000fe40000410000 */
[C---:B------:R-:W-:Y:S04]  /*1c3a0*/  HMMA.16816.F32 R136, R176.reuse, R196, R136 ;  /* 0x000000c4b088723c */ /* 0x040fe80000001888 */
[C---:B------:R-:W-:Y:S02]  /*1c3b0*/  FMUL.FTZ R76, R164.reuse, R76 ;  /* 0x0000004ca44c7220 */ /* 0x040fe40000410000 */
[----:B------:R-:W-:Y:S01]  /*1c3c0*/  FMUL.FTZ R77, R164, R77 ;  /* 0x0000004da44d7220 */ /* 0x000fe20000410000 */
[----:B------:R-:W-:Y:S01]  /*1c3d0*/  MUFU.EX2 R193, R26 ;  /* 0x0000001a00c17308 */ /* 0x000fe20000000800 */
[-C--:B------:R-:W-:Y:S04]  /*1c3e0*/  HMMA.16816.F32 R140, R176, R198.reuse, R140 ;  /* 0x000000c6b08c723c */ /* 0x080fe8000000188c */
[C---:B------:R-:W-:Y:S02]  /*1c3f0*/  FMUL.FTZ R78, R0.reuse, R78 ;  /* 0x0000004e004e7220 */ /* 0x040fe40000410000 */
[----:B------:R-:W-:Y:S02]  /*1c400*/  FMUL.FTZ R79, R0, R79 ;  /* 0x0000004f004f7220 */ /* 0x000fe40000410000 */
[C---:B------:R-:W-:Y:S01]  /*1c410*/  HMMA.16816.F32 R144, R172.reuse, R198, R144 ;  /* 0x000000c6ac90723c */ /* 0x040fe20000001890 */
[----:B------:R3:W-:Y:S03]  /*1c420*/  MUFU.EX2 R192, R27 ;  /* 0x0000001b00c07308 */ /* 0x0007e60000000800 */
[C---:B------:R-:W-:Y:S02]  /*1c430*/  FMUL.FTZ R80, R166.reuse, R80 ;  /* 0x00000050a6507220 */ /* 0x040fe40000410000 */
[C---:B------:R-:W-:Y:S02]  /*1c440*/  FMUL.FTZ R81, R166.reuse, R81 ;  /* 0x00000051a6517220 */ /* 0x040fe40000410000 */
[-C--:B--2---:R-:W-:Y:S03]  /*1c450*/  HMMA.16816.F32 R148, R172, R180.reuse, R148 ;  /* 0x000000b4ac94723c */ /* 0x084fe60000001894 */
[----:B------:R-:W-:Y:S01]  /*1c460*/  MUFU.EX2 R197, R36 ;  /* 0x0000002400c57308 */ /* 0x000fe20000000800 */
[C---:B------:R-:W-:Y:S02]  /*1c470*/  FMUL.FTZ R82, R165.reuse, R82 ;  /* 0x00000052a5527220 */ /* 0x040fe40000410000 */
[C---:B------:R-:W-:Y:S02]  /*1c480*/  FMUL.FTZ R83, R165.reuse, R83 ;  /* 0x00000053a5537220 */ /* 0x040fe40000410000 */
[C---:B------:R-:W-:Y:S04]  /*1c490*/  HMMA.16816.F32 R152, R176.reuse, R180, R152 ;  /* 0x000000b4b098723c */ /* 0x040fe80000001898 */
[C---:B------:R-:W-:Y:S01]  /*1c4a0*/  FMUL.FTZ R84, R166.reuse, R84 ;  /* 0x00000054a6547220 */ /* 0x040fe20000410000 */
[----:B------:R-:W-:Y:S01]  /*1c4b0*/  MUFU.EX2 R196, R37 ;  /* 0x0000002500c47308 */ /* 0x000fe20000000800 */
[----:B------:R-:W-:Y:S02]  /*1c4c0*/  FMUL.FTZ R85, R166, R85 ;  /* 0x00000055a6557220 */ /* 0x000fe40000410000 */
[-C--:B------:R-:W-:Y:S01]  /*1c4d0*/  HMMA.16816.F32 R156, R176, R182.reuse, R156 ;  /* 0x000000b6b09c723c */ /* 0x080fe2000000189c */
[----:B---3--:R-:W-:Y:S03]  /*1c4e0*/  LDSM.16.MT88.4 R24, [R221+0x2880] ;  /* 0x00288000dd18783b */ /* 0x008fe60000004200 */
[C---:B------:R-:W-:Y:S02]  /*1c4f0*/  FMUL.FTZ R86, R165.reuse, R86 ;  /* 0x00000056a5567220 */ /* 0x040fe40000410000 */
[----:B------:R-:W-:Y:S01]  /*1c500*/  FMUL.FTZ R87, R165, R87 ;  /* 0x00000057a5577220 */ /* 0x000fe20000410000 */
[----:B------:R2:W-:Y:S01]  /*1c510*/  MUFU.EX2 R214, R32 ;  /* 0x0000002000d67308 */ /* 0x0005e20000000800 */
[C---:B------:R-:W-:Y:S01]  /*1c520*/  HMMA.16816.F32 R160, R172.reuse, R182, R160 ;  /* 0x000000b6aca0723c */ /* 0x040fe200000018a0 */
[----:B------:R-:W3:Y:S03]  /*1c530*/  LDSM.16.MT88.4 R180, [R221+0x3880] ;  /* 0x00388000ddb4783b */ /* 0x000ee60000004200 */
[C---:B------:R-:W-:Y:S02]  /*1c540*/  FMUL.FTZ R88, R164.reuse, R88 ;  /* 0x00000058a4587220 */ /* 0x040fe40000410000 */
[----:B------:R-:W-:Y:S02]  /*1c550*/  FMUL.FTZ R89, R164, R89 ;  /* 0x00000059a4597220 */ /* 0x000fe40000410000 */
[-C--:B-1----:R-:W-:Y:S04]  /*1c560*/  HMMA.16816.F32 R52, R172, R184.reuse, R52 ;  /* 0x000000b8ac34723c */ /* 0x082fe80000001834 */
[C---:B------:R-:W-:Y:S02]  /*1c570*/  FMUL.FTZ R90, R0.reuse, R90 ;  /* 0x0000005a005a7220 */ /* 0x040fe40000410000 */
[----:B------:R-:W-:Y:S02]  /*1c580*/  FMUL.FTZ R91, R0, R91 ;  /* 0x0000005b005b7220 */ /* 0x000fe40000410000 */
[C---:B------:R-:W-:Y:S04]  /*1c590*/  HMMA.16816.F32 R56, R176.reuse, R184, R56 ;  /* 0x000000b8b038723c */ /* 0x040fe80000001838 */
[C---:B------:R-:W-:Y:S02]  /*1c5a0*/  FMUL.FTZ R92, R164.reuse, R92 ;  /* 0x0000005ca45c7220 */ /* 0x040fe40000410000 */
[----:B------:R-:W-:Y:S02]  /*1c5b0*/  FMUL.FTZ R93, R164, R93 ;  /* 0x0000005da45d7220 */ /* 0x000fe40000410000 */
[-C--:B------:R-:W-:Y:S04]  /*1c5c0*/  HMMA.16816.F32 R60, R176, R186.reuse, R60 ;  /* 0x000000bab03c723c */ /* 0x080fe8000000183c */
[--C-:B--2---:R-:W-:Y:S02]  /*1c5d0*/  FFMA.FTZ R32, R23, c[0x0][0x2d0], -R205.reuse ;  /* 0x0000b40017207a23 */ /* 0x104fe400000108cd */
[----:B------:R-:W-:Y:S01]  /*1c5e0*/  LDSM.16.MT88.4 R20, [R224+0x3880] ;  /* 0x00388000e014783b */ /* 0x000fe20000004200 */
[C---:B------:R-:W-:Y:S01]  /*1c5f0*/  FMUL.FTZ R94, R0.reuse, R94 ;  /* 0x0000005e005e7220 */ /* 0x040fe20000410000 */
[C---:B------:R-:W-:Y:S01]  /*1c600*/  HMMA.16816.F32 R64, R172.reuse, R186, R64 ;  /* 0x000000baac40723c */ /* 0x040fe20000001840 */
[----:B------:R1:W2:Y:S03]  /*1c610*/  MUFU.EX2 R211, R32 ;  /* 0x0000002000d37308 */ /* 0x0002a60000000800 */
[----:B------:R-:W-:Y:S02]  /*1c620*/  FMUL.FTZ R95, R0, R95 ;  /* 0x0000005f005f7220 */ /* 0x000fe40000410000 */
[----:B------:R-:W4:Y:S01]  /*1c630*/  LDSM.16.MT88.4 R184, [R222+0x3880] ;  /* 0x00388000deb8783b */ /* 0x000f220000004200 */
[C---:B------:R-:W-:Y:S01]  /*1c640*/  FMUL.FTZ R96, R166.reuse, R96 ;  /* 0x00000060a6607220 */ /* 0x040fe20000410000 */
[-C--:B---3--:R-:W-:Y:S04]  /*1c650*/  HMMA.16816.F32 R68, R172, R180.reuse, R68 ;  /* 0x000000b4ac44723c */ /* 0x088fe80000001844 */
[C---:B------:R-:W-:Y:S02]  /*1c660*/  FMUL.FTZ R97, R166.reuse, R97 ;  /* 0x00000061a6617220 */ /* 0x040fe40000410000 */
[C---:B------:R-:W-:Y:S02]  /*1c670*/  FMUL.FTZ R98, R165.reuse, R98 ;  /* 0x00000062a5627220 */ /* 0x040fe40000410000 */
[C---:B------:R-:W-:Y:S01]  /*1c680*/  FMUL.FTZ R99, R165.reuse, R99 ;  /* 0x00000063a5637220 */ /* 0x040fe20000410000 */
[C---:B------:R-:W-:Y:S04]  /*1c690*/  HMMA.16816.F32 R72, R176.reuse, R180, R72 ;  /* 0x000000b4b048723c */ /* 0x040fe80000001848 */
[C---:B------:R-:W-:Y:S02]  /*1c6a0*/  FMUL.FTZ R100, R166.reuse, R100 ;  /* 0x00000064a6647220 */ /* 0x040fe40000410000 */
[----:B------:R-:W-:Y:S02]  /*1c6b0*/  FMUL.FTZ R101, R166, R101 ;  /* 0x00000065a6657220 */ /* 0x000fe40000410000 */
[-C--:B------:R-:W-:Y:S01]  /*1c6c0*/  HMMA.16816.F32 R76, R176, R182.reuse, R76 ;  /* 0x000000b6b04c723c */ /* 0x080fe2000000184c */
[----:B-1----:R-:W1:Y:S03]  /*1c6d0*/  LDSM.16.MT88.4 R32, [R223+0x3880] ;  /* 0x00388000df20783b */ /* 0x002e660000004200 */
[C---:B------:R-:W-:Y:S02]  /*1c6e0*/  FMUL.FTZ R102, R165.reuse, R102 ;  /* 0x00000066a5667220 */ /* 0x040fe40000410000 */
[C---:B------:R-:W-:Y:S02]  /*1c6f0*/  FMUL.FTZ R103, R165.reuse, R103 ;  /* 0x00000067a5677220 */ /* 0x040fe40000410000 */
[C---:B------:R-:W-:Y:S01]  /*1c700*/  HMMA.16816.F32 R80, R172.reuse, R182, R80 ;  /* 0x000000b6ac50723c */ /* 0x040fe20000001850 */
[----:B------:R-:W-:Y:S03]  /*1c710*/  LDSM.16.MT88.4 R180, [R224+0x2880] ;  /* 0x00288000e0b4783b */ /* 0x000fe60000004200 */
[C---:B------:R-:W-:Y:S02]  /*1c720*/  FMUL.FTZ R104, R164.reuse, R104 ;  /* 0x00000068a4687220 */ /* 0x040fe40000410000 */
[----:B------:R-:W-:Y:S02]  /*1c730*/  FMUL.FTZ R105, R164, R105 ;  /* 0x00000069a4697220 */ /* 0x000fe40000410000 */
[C---:B------:R-:W-:Y:S04]  /*1c740*/  FMUL.FTZ R106, R0.reuse, R106 ;  /* 0x0000006a006a7220 */ /* 0x040fe80000410000 */
[----:B------:R-:W-:Y:S01]  /*1c750*/  FMUL.FTZ R107, R0, R107 ;  /* 0x0000006b006b7220 */ /* 0x000fe20000410000 */
[-C--:B----4-:R-:W-:Y:S03]  /*1c760*/  HMMA.16816.F32 R84, R172, R184.reuse, R84 ;  /* 0x000000b8ac54723c */ /* 0x090fe60000001854 */
[C---:B------:R-:W-:Y:S02]  /*1c770*/  FMUL.FTZ R108, R164.reuse, R108 ;  /* 0x0000006ca46c7220 */ /* 0x040fe40000410000 */
[----:B------:R-:W-:Y:S02]  /*1c780*/  FMUL.FTZ R109, R164, R109 ;  /* 0x0000006da46d7220 */ /* 0x000fe40000410000 */
[C---:B------:R-:W-:Y:S01]  /*1c790*/  FMUL.FTZ R110, R0.reuse, R110 ;  /* 0x0000006e006e7220 */ /* 0x040fe20000410000 */
[C---:B------:R-:W-:Y:S01]  /*1c7a0*/  HMMA.16816.F32 R88, R176.reuse, R184, R88 ;  /* 0x000000b8b058723c */ /* 0x040fe20000001858 */
[----:B------:R-:W3:Y:S03]  /*1c7b0*/  LDL.LU R185, [R1+0x20] ;  /* 0x0000200001b97983 */ /* 0x000ee60000300800 */
[----:B------:R-:W-:Y:S02]  /*1c7c0*/  FMUL.FTZ R111, R0, R111 ;  /* 0x0000006f006f7220 */ /* 0x000fe40000410000 */
        /* <DEDUP_REMOVED lines=9> */
[C---:B------:R-:W-:Y:S02]  /*1c860*/  FMUL.FTZ R118, R165.reuse, R118 ;  /* 0x00000076a5767220 */ /* 0x040fe40000410000 */
[C---:B------:R-:W-:Y:S04]  /*1c870*/  HMMA.16816.F32 R104, R176.reuse, R20, R104 ;  /* 0x00000014b068723c */ /* 0x040fe80000001868 */
[----:B------:R-:W-:Y:S02]  /*1c880*/  FMUL.FTZ R119, R165, R119 ;  /* 0x00000077a5777220 */ /* 0x000fe40000410000 */
[C---:B------:R-:W-:Y:S01]  /*1c890*/  FMUL.FTZ R120, R164.reuse, R120 ;  /* 0x00000078a4787220 */ /* 0x040fe20000410000 */
[----:B------:R-:W-:Y:S01]  /*1c8a0*/  F2FP.PACK_AB R20, R215, R216 ;  /* 0x000000d8d714723e */ /* 0x000fe200000000ff */
[-C--:B------:R-:W-:Y:S04]  /*1c8b0*/  HMMA.16816.F32 R108, R176, R22.reuse, R108 ;  /* 0x00000016b06c723c */ /* 0x080fe8000000186c */
[----:B------:R-:W-:Y:S01]  /*1c8c0*/  FMUL.FTZ R121, R164, R121 ;  /* 0x00000079a4797220 */ /* 0x000fe20000410000 */
[----:B--2---:R-:W-:Y:S01]  /*1c8d0*/  F2FP.PACK_AB R21, R211, R212 ;  /* 0x000000d4d315723e */ /* 0x004fe200000000ff */
[C---:B------:R-:W-:Y:S02]  /*1c8e0*/  FMUL.FTZ R122, R0.reuse, R122 ;  /* 0x0000007a007a7220 */ /* 0x040fe40000410000 */
[C---:B------:R-:W-:Y:S04]  /*1c8f0*/  HMMA.16816.F32 R112, R172.reuse, R22, R112 ;  /* 0x00000016ac70723c */ /* 0x040fe80000001870 */
[----:B------:R-:W-:Y:S02]  /*1c900*/  FMUL.FTZ R123, R0, R123 ;  /* 0x0000007b007b7220 */ /* 0x000fe40000410000 */
[--C-:B------:R-:W-:Y:S01]  /*1c910*/  FFMA.FTZ R28, R28, c[0x0][0x2d0], -R206.reuse ;  /* 0x0000b4001c1c7a23 */ /* 0x100fe200000108ce */
[----:B------:R-:W-:Y:S01]  /*1c920*/  F2FP.PACK_AB R22, R213, R214 ;  /* 0x000000d6d516723e */ /* 0x000fe200000000ff */
[-C--:B-1----:R-:W-:Y:S02]  /*1c930*/  HMMA.16816.F32 R116, R172, R32.reuse, R116 ;  /* 0x00000020ac74723c */ /* 0x082fe40000001874 */
[----:B------:R1:W-:Y:S02]  /*1c940*/  MUFU.EX2 R199, R28 ;  /* 0x0000001c00c77308 */ /* 0x0003e40000000800 */
[----:B------:R-:W-:Y:S01]  /*1c950*/  FFMA.FTZ R29, R29, c[0x0][0x2d0], -R206 ;  /* 0x0000b4001d1d7a23 */ /* 0x000fe200000108ce */
[----:B------:R-:W-:Y:S01]  /*1c960*/  F2FP.PACK_AB R23, R209, R210 ;  /* 0x000000d2d117723e */ /* 0x000fe200000000ff */
[--C-:B------:R-:W-:Y:S02]  /*1c970*/  FFMA.FTZ R30, R30, c[0x0][0x2d0], -R2.reuse ;  /* 0x0000b4001e1e7a23 */ /* 0x100fe40000010802 */
[C---:B------:R-:W-:Y:S04]  /*1c980*/  HMMA.16816.F32 R120, R176.reuse, R32, R120 ;  /* 0x00000020b078723c */ /* 0x040fe80000001878 */
[--C-:B------:R-:W-:Y:S01]  /*1c990*/  FFMA.FTZ R31, R31, c[0x0][0x2d0], -R2.reuse ;  /* 0x0000b4001f1f7a23 */ /* 0x100fe20000010802 */
[----:B------:R2:W4:Y:S01]  /*1c9a0*/  MUFU.EX2 R198, R29 ;  /* 0x0000001d00c67308 */ /* 0x0005220000000800 */
[C---:B------:R-:W-:Y:S02]  /*1c9b0*/  FMUL.FTZ R124, R164.reuse, R124 ;  /* 0x0000007ca47c7220 */ /* 0x040fe40000410000 */
[----:B------:R-:W-:Y:S04]  /*1c9c0*/  FMUL.FTZ R125, R164, R125 ;  /* 0x0000007da47d7220 */ /* 0x000fe80000410000 */
[C---:B------:R-:W-:Y:S02]  /*1c9d0*/  FMUL.FTZ R126, R0.reuse, R126 ;  /* 0x0000007e007e7220 */ /* 0x040fe40000410000 */
[----:B------:R-:W-:Y:S01]  /*1c9e0*/  FMUL.FTZ R127, R0, R127 ;  /* 0x0000007f007f7220 */ /* 0x000fe20000410000 */
[----:B------:R4:W-:Y:S01]  /*1c9f0*/  MUFU.EX2 R170, R30 ;  /* 0x0000001e00aa7308 */ /* 0x0009e20000000800 */
[C---:B------:R-:W-:Y:S01]  /*1ca00*/  FMUL.FTZ R128, R166.reuse, R128 ;  /* 0x00000080a6807220 */ /* 0x040fe20000410000 */
[----:B-1----:R-:W-:Y:S01]  /*1ca10*/  F2FP.PACK_AB R28, R207, R208 ;  /* 0x000000d0cf1c723e */ /* 0x002fe200000000ff */
[----:B------:R-:W-:Y:S03]  /*1ca20*/  FMUL.FTZ R129, R166, R129 ;  /* 0x00000081a6817220 */ /* 0x000fe60000410000 */
[-C--:B------:R-:W-:Y:S01]  /*1ca30*/  HMMA.16816.F32 R124, R176, R34.reuse, R124 ;  /* 0x00000022b07c723c */ /* 0x080fe2000000187c */
[----:B------:R-:W1:Y:S02]  /*1ca40*/  LDSM.16.MT88.4 R176, [R222+0x2880] ;  /* 0x00288000deb0783b */ /* 0x000e640000004200 */
[C---:B------:R-:W-:Y:S01]  /*1ca50*/  FMUL.FTZ R130, R165.reuse, R130 ;  /* 0x00000082a5827220 */ /* 0x040fe20000410000 */
[----:B------:R-:W4:Y:S01]  /*1ca60*/  MUFU.EX2 R171, R31 ;  /* 0x0000001f00ab7308 */ /* 0x000f220000000800 */
[----:B------:R-:W-:Y:S02]  /*1ca70*/  FMUL.FTZ R131, R165, R131 ;  /* 0x00000083a5837220 */ /* 0x000fe40000410000 */
[--C-:B------:R-:W-:Y:S01]  /*1ca80*/  FFMA.FTZ R42, R42, c[0x0][0x2d0], -R2.reuse ;  /* 0x0000b4002a2a7a23 */ /* 0x100fe20000010802 */
[----:B--2---:R-:W-:Y:S01]  /*1ca90*/  F2FP.PACK_AB R29, R192, R193 ;  /* 0x000000c1c01d723e */ /* 0x004fe200000000ff */
[--C-:B------:R-:W-:Y:S03]  /*1caa0*/  FFMA.FTZ R43, R43, c[0x0][0x2d0], -R2.reuse ;  /* 0x0000b4002b2b7a23 */ /* 0x100fe60000010802 */
[----:B------:R-:W-:Y:S01]  /*1cab0*/  HMMA.16816.F32 R128, R172, R34, R128 ;  /* 0x00000022ac80723c */ /* 0x000fe20000001880 */
[----:B------:R-:W2:Y:S01]  /*1cac0*/  LDSM.16.MT88.4 R32, [R223+0x2880] ;  /* 0x00288000df20783b */ /* 0x000ea20000004200 */
[----:B------:R-:W-:Y:S02]  /*1cad0*/  MUFU.EX2 R42, R42 ;  /* 0x0000002a002a7308 */ /* 0x000fe40000000800 */
[--C-:B------:R-:W-:Y:S01]  /*1cae0*/  FFMA.FTZ R46, R46, c[0x0][0x2d0], -R2.reuse ;  /* 0x0000b4002e2e7a23 */ /* 0x100fe20000010802 */
[----:B----4-:R-:W-:Y:S01]  /*1caf0*/  F2FP.PACK_AB R30, R198, R199 ;  /* 0x000000c7c61e723e */ /* 0x010fe200000000ff */
[----:B------:R-:W-:Y:S02]  /*1cb00*/  FFMA.FTZ R2, R47, c[0x0][0x2d0], -R2 ;  /* 0x0000b4002f027a23 */ /* 0x000fe40000010802 */
[-C--:B------:R-:W-:Y:S01]  /*1cb10*/  HMMA.16816.F32 R4, R20, R24.reuse, R4 ;  /* 0x000000181404723c */ /* 0x080fe20000001804 */
[----:B------:R-:W-:Y:S03]  /*1cb20*/  LDSM.16.MT88.4 R172, [R222+0x4080] ;  /* 0x00408000deac783b */ /* 0x000fe60000004200 */
[----:B------:R-:W-:Y:S01]  /*1cb30*/  MUFU.EX2 R43, R43 ;  /* 0x0000002b002b7308 */ /* 0x000fe20000000800 */
[--C-:B------:R-:W-:Y:S02]  /*1cb40*/  FFMA.FTZ R48, R48, c[0x0][0x2d0], -R204.reuse ;  /* 0x0000b40030307a23 */ /* 0x100fe400000108cc */
[----:B------:R-:W-:Y:S01]  /*1cb50*/  FFMA.FTZ R49, R49, c[0x0][0x2d0], -R204 ;  /* 0x0000b40031317a23 */ /* 0x000fe200000108cc */
[----:B------:R-:W-:Y:S01]  /*1cb60*/  F2FP.PACK_AB R31, R171, R170 ;  /* 0x000000aaab1f723e */ /* 0x000fe200000000ff */
[--C-:B------:R-:W-:Y:S03]  /*1cb70*/  FFMA.FTZ R51, R51, c[0x0][0x2d0], -R205.reuse ;  /* 0x0000b40033337a23 */ /* 0x100fe600000108cd */
[--C-:B------:R-:W-:Y:S02]  /*1cb80*/  FFMA.FTZ R45, R45, c[0x0][0x2d0], -R206.reuse ;  /* 0x0000b4002d2d7a23 */ /* 0x100fe400000108ce */
[----:B------:R-:W-:Y:S01]  /*1cb90*/  MUFU.EX2 R195, R48 ;  /* 0x0000003000c37308 */ /* 0x000fe20000000800 */
[C---:B------:R-:W-:Y:S04]  /*1cba0*/  HMMA.16816.F32 R8, R28.reuse, R24, R8 ;  /* 0x000000181c08723c */ /* 0x040fe80000001808 */
[----:B------:R-:W-:Y:S02]  /*1cbb0*/  FFMA.FTZ R50, R50, c[0x0][0x2d0], -R205 ;  /* 0x0000b40032327a23 */ /* 0x000fe400000108cd */
[--C-:B------:R-:W-:Y:S02]  /*1cbc0*/  FFMA.FTZ R40, R40, c[0x0][0x2d0], -R206.reuse ;  /* 0x0000b40028287a23 */ /* 0x100fe400000108ce */
[-C--:B------:R-:W-:Y:S01]  /*1cbd0*/  HMMA.16816.F32 R12, R28, R26.reuse, R12 ;  /* 0x0000001a1c0c723c */ /* 0x080fe2000000180c */
[----:B------:R-:W-:Y:S03]  /*1cbe0*/  MUFU.EX2 R48, R39 ;  /* 0x0000002700307308 */ /* 0x000fe60000000800 */
[--C-:B------:R-:W-:Y:S02]  /*1cbf0*/  FFMA.FTZ R41, R41, c[0x0][0x2d0], -R206.reuse ;  /* 0x0000b40029297a23 */ /* 0x100fe400000108ce */
[----:B------:R-:W-:Y:S02]  /*1cc00*/  FFMA.FTZ R44, R44, c[0x0][0x2d0], -R206 ;  /* 0x0000b4002c2c7a23 */ /* 0x000fe400000108ce */
[C---:B------:R-:W-:Y:S01]  /*1cc10*/  HMMA.16816.F32 R16, R20.reuse, R26, R16 ;  /* 0x0000001a1410723c */ /* 0x040fe20000001810 */
[----:B------:R-:W4:Y:S02]  /*1cc20*/  LDSM.16.MT88.4 R24, [R221+0x4080] ;  /* 0x00408000dd18783b */ /* 0x000f240000004200 */
[----:B------:R-:W-:Y:S01]  /*1cc30*/  MUFU.EX2 R194, R49 ;  /* 0x0000003100c27308 */ /* 0x000fe20000000800 */
[----:B------:R-:W-:Y:S04]  /*1cc40*/  FFMA.FTZ R165, R165, R252, R217 ;  /* 0x000000fca5a57223 */ /* 0x000fe800000100d9 */
[-C--:B-1----:R-:W-:Y:S05]  /*1cc50*/  HMMA.16816.F32 R132, R20, R176.reuse, R132 ;  /* 0x000000b01484723c */ /* 0x082fea0000001884 */
[----:B------:R1:W-:Y:S03]  /*1cc60*/  MUFU.EX2 R49, R38 ;  /* 0x0000002600317308 */ /* 0x0003e60000000800 */
[C---:B------:R-:W-:Y:S07]  /*1cc70*/  HMMA.16816.F32 R136, R28.reuse, R176, R136 ;  /* 0x000000b01c88723c */ /* 0x040fee0000001888 */
[----:B------:R-:W-:Y:S01]  /*1cc80*/  MUFU.EX2 R51, R51 ;  /* 0x0000003300337308 */ /* 0x000fe20000000800 */
[-C--:B------:R-:W-:Y:S08]  /*1cc90*/  HMMA.16816.F32 R140, R28, R178.reuse, R140 ;  /* 0x000000b21c8c723c */ /* 0x080ff0000000188c */
[C---:B------:R-:W-:Y:S01]  /*1cca0*/  HMMA.16816.F32 R144, R20.reuse, R178, R144 ;  /* 0x000000b21490723c */ /* 0x040fe20000001890 */
[----:B------:R-:W-:Y:S01]  /*1ccb0*/  MUFU.EX2 R45, R45 ;  /* 0x0000002d002d7308 */ /* 0x000fe20000000800 */
[----:B-1----:R-:W-:Y:S06]  /*1ccc0*/  LDSM.16.MT88.4 R36, [R222+0x3080] ;  /* 0x00308000de24783b */ /* 0x002fec0000004200 */
[-C--:B------:R-:W-:Y:S03]  /*1ccd0*/  HMMA.16816.F32 R148, R20, R180.reuse, R148 ;  /* 0x000000b41494723c */ /* 0x080fe60000001894 */
[----:B------:R-:W-:Y:S05]  /*1cce0*/  MUFU.EX2 R50, R50 ;  /* 0x0000003200327308 */ /* 0x000fea0000000800 */
[C---:B------:R-:W-:Y:S05]  /*1ccf0*/  HMMA.16816.F32 R152, R28.reuse, R180, R152 ;  /* 0x000000b41c98723c */ /* 0x040fea0000001898 */
[----:B------:R-:W-:Y:S03]  /*1cd00*/  MUFU.EX2 R40, R40 ;  /* 0x0000002800287308 */ /* 0x000fe60000000800 */
[-C--:B------:R-:W-:Y:S07]  /*1cd10*/  HMMA.16816.F32 R156, R28, R182.reuse, R156 ;  /* 0x000000b61c9c723c */ /* 0x080fee000000189c */
[----:B------:R-:W1:Y:S01]  /*1cd20*/  MUFU.EX2 R41, R41 ;  /* 0x0000002900297308 */ /* 0x000e620000000800 */
[C---:B------:R-:W-:Y:S08]  /*1cd30*/  HMMA.16816.F32 R160, R20.reuse, R182, R160 ;  /* 0x000000b614a0723c */ /* 0x040ff000000018a0 */
[-C--:B--2---:R-:W-:Y:S01]  /*1cd40*/  HMMA.16816.F32 R52, R20, R32.reuse, R52 ;  /* 0x000000201434723c */ /* 0x084fe20000001834 */
[----:B------:R-:W2:Y:S07]  /*1cd50*/  MUFU.EX2 R44, R44 ;  /* 0x0000002c002c7308 */ /* 0x000eae0000000800 */
[C---:B------:R-:W-:Y:S03]  /*1cd60*/  HMMA.16816.F32 R56, R28.reuse, R32, R56 ;  /* 0x000000201c38723c */ /* 0x040fe60000001838 */
[----:B------:R-:W-:Y:S05]  /*1cd70*/  MUFU.EX2 R46, R46 ;  /* 0x0000002e002e7308 */ /* 0x000fea0000000800 */
[-C--:B------:R-:W-:Y:S08]  /*1cd80*/  HMMA.16816.F32 R60, R28, R34.reuse, R60 ;  /* 0x000000221c3c723c */ /* 0x080ff0000000183c */
[C---:B------:R-:W-:Y:S01]  /*1cd90*/  HMMA.16816.F32 R64, R20.reuse, R34, R64 ;  /* 0x000000221440723c */ /* 0x040fe20000001840 */
[----:B------:R-:W1:Y:S07]  /*1cda0*/  LDSM.16.MT88.4 R32, [R224+0x4080] ;  /* 0x00408000e020783b */ /* 0x000e6e0000004200 */
[-C--:B----4-:R-:W-:Y:S08]  /*1cdb0*/  HMMA.16816.F32 R68, R20, R24.reuse, R68 ;  /* 0x000000181444723c */ /* 0x090ff00000001844 */
[C---:B------:R-:W-:Y:S08]  /*1cdc0*/  HMMA.16816.F32 R72, R28.reuse, R24, R72 ;  /* 0x000000181c48723c */ /* 0x040ff00000001848 */
[-C--:B------:R-:W-:Y:S08]  /*1cdd0*/  HMMA.16816.F32 R76, R28, R26.reuse, R76 ;  /* 0x0000001a1c4c723c */ /* 0x080ff0000000184c */
[C---:B------:R-:W-:Y:S01]  /*1cde0*/  HMMA.16816.F32 R80, R20.reuse, R26, R80 ;  /* 0x0000001a1450723c */ /* 0x040fe20000001850 */
[----:B------:R-:W4:Y:S07]  /*1cdf0*/  LDSM.16.MT88.4 R24, [R223+0x4080] ;  /* 0x00408000df18783b */ /* 0x000f2e0000004200 */
[-C--:B------:R-:W-:Y:S08]  /*1ce00*/  HMMA.16816.F32 R84, R20, R172.reuse, R84 ;  /* 0x000000ac1454723c */ /* 0x080ff00000001854 */
[C---:B------:R-:W-:Y:S08]  /*1ce10*/  HMMA.16816.F32 R88, R28.reuse, R172, R88 ;  /* 0x000000ac1c58723c */ /* 0x040ff00000001858 */
[-C--:B------:R-:W-:Y:S08]  /*1ce20*/  HMMA.16816.F32 R92, R28, R174.reuse, R92 ;  /* 0x000000ae1c5c723c */ /* 0x080ff0000000185c */
[C---:B------:R-:W-:Y:S04]  /*1ce30*/  HMMA.16816.F32 R96, R20.reuse, R174, R96 ;  /* 0x000000ae1460723c */ /* 0x040fe80000001860 */
[----:B---3--:R-:W-:Y:S04]  /*1ce40*/  FFMA.FTZ R166, R166, R185, R243 ;  /* 0x000000b9a6a67223 */ /* 0x008fe800000100f3 */
[-C--:B-1----:R-:W-:Y:S08]  /*1ce50*/  HMMA.16816.F32 R100, R20, R32.reuse, R100 ;  /* 0x000000201464723c */ /* 0x082ff00000001864 */
[C---:B------:R-:W-:Y:S01]  /*1ce60*/  HMMA.16816.F32 R104, R28.reuse, R32, R104 ;  /* 0x000000201c68723c */ /* 0x040fe20000001868 */
[----:B------:R1:W2:Y:S01]  /*1ce70*/  MUFU.EX2 R32, R2 ;  /* 0x0000000200207308 */ /* 0x0002a20000000800 */
[----:B------:R-:W3:Y:S06]  /*1ce80*/  LDL.LU R33, [R1+0x28] ;  /* 0x0000280001217983 */ /* 0x000eec0000300800 */
[-C--:B------:R-:W-:Y:S08]  /*1ce90*/  HMMA.16816.F32 R108, R28, R34.reuse, R108 ;  /* 0x000000221c6c723c */ /* 0x080ff0000000186c */
[C---:B------:R-:W-:Y:S08]  /*1cea0*/  HMMA.16816.F32 R112, R20.reuse, R34, R112 ;  /* 0x000000221470723c */ /* 0x040ff00000001870 */
[-C--:B----4-:R-:W-:Y:S01]  /*1ceb0*/  HMMA.16816.F32 R116, R20, R24.reuse, R116 ;  /* 0x000000181474723c */ /* 0x090fe20000001874 */
[----:B-1----:R-:W4:Y:S07]  /*1cec0*/  LDL.LU R2, [R1+0x2c] ;  /* 0x00002c0001027983 */ /* 0x002f2e0000300800 */
        /* <DEDUP_REMOVED lines=10> */
[----:B--2---:R-:W-:Y:S02]  /*1cf70*/  F2FP.PACK_AB R26, R45, R44 ;  /* 0x0000002c2d1a723e */ /* 0x004fe400000000ff */
[----:B------:R-:W-:Y:S03]  /*1cf80*/  F2FP.PACK_AB R27, R32, R46 ;  /* 0x0000002e201b723e */ /* 0x000fe600000000ff */
[-C--:B------:R-:W-:Y:S01]  /*1cf90*/  HMMA.16816.F32 R176, R20, R188.reuse, R4 ;  /* 0x000000bc14b0723c */ /* 0x080fe20000001804 */
[----:B------:R-:W2:Y:S07]  /*1cfa0*/  LDSM.16.MT88.4 R4, [R223+0x3080] ;  /* 0x00308000df04783b */ /* 0x000eae0000004200 */
[C---:B------:R-:W-:Y:S01]  /*1cfb0*/  HMMA.16816.F32 R180, R24.reuse, R188, R8 ;  /* 0x000000bc18b4723c */ /* 0x040fe20000001808 */
[----:B------:R-:W1:Y:S07]  /*1cfc0*/  LDSM.16.MT88.4 R8, [R221+0x4880] ;  /* 0x00488000dd08783b */ /* 0x000e6e0000004200 */
[-C--:B------:R-:W-:Y:S01]  /*1cfd0*/  HMMA.16816.F32 R184, R24, R190.reuse, R12 ;  /* 0x000000be18b8723c */ /* 0x080fe2000000180c */
[----:B------:R-:W1:Y:S07]  /*1cfe0*/  LDSM.16.MT88.4 R12, [R222+0x4880] ;  /* 0x00488000de0c783b */ /* 0x000e6e0000004200 */
[C---:B------:R-:W-:Y:S01]  /*1cff0*/  HMMA.16816.F32 R188, R20.reuse, R190, R16 ;  /* 0x000000be14bc723c */ /* 0x040fe20000001810 */
[----:B------:R-:W2:Y:S07]  /*1d000*/  LDSM.16.MT88.4 R16, [R224+0x4880] ;  /* 0x00488000e010783b */ /* 0x000eae0000004200 */
[-C--:B------:R-:W-:Y:S08]  /*1d010*/  HMMA.16816.F32 R132, R20, R36.reuse, R132 ;  /* 0x000000241484723c */ /* 0x080ff00000001884 */
[C---:B------:R-:W-:Y:S08]  /*1d020*/  HMMA.16816.F32 R136, R24.reuse, R36, R136 ;  /* 0x000000241888723c */ /* 0x040ff00000001888 */
[-C--:B------:R-:W-:Y:S08]  /*1d030*/  HMMA.16816.F32 R140, R24, R38.reuse, R140 ;  /* 0x00000026188c723c */ /* 0x080ff0000000188c */
[C---:B------:R-:W-:Y:S08]  /*1d040*/  HMMA.16816.F32 R144, R20.reuse, R38, R144 ;  /* 0x000000261490723c */ /* 0x040ff00000001890 */
[-C--:B-1----:R-:W-:Y:S08]  /*1d050*/  HMMA.16816.F32 R148, R20, R28.reuse, R148 ;  /* 0x0000001c1494723c */ /* 0x082ff00000001894 */
[C---:B------:R-:W-:Y:S08]  /*1d060*/  HMMA.16816.F32 R152, R24.reuse, R28, R152 ;  /* 0x0000001c1898723c */ /* 0x040ff00000001898 */
[-C--:B------:R-:W-:Y:S08]  /*1d070*/  HMMA.16816.F32 R156, R24, R30.reuse, R156 ;  /* 0x0000001e189c723c */ /* 0x080ff0000000189c */
[C---:B------:R-:W-:Y:S01]  /*1d080*/  HMMA.16816.F32 R160, R20.reuse, R30, R160 ;  /* 0x0000001e14a0723c */ /* 0x040fe200000018a0 */
[----:B------:R-:W1:Y:S07]  /*1d090*/  LDSM.16.MT88.4 R28, [R223+0x4880] ;  /* 0x00488000df1c783b */ /* 0x000e6e0000004200 */
[-C--:B--2---:R-:W-:Y:S08]  /*1d0a0*/  HMMA.16816.F32 R52, R20, R4.reuse, R52 ;  /* 0x000000041434723c */ /* 0x084ff00000001834 */
[C---:B------:R-:W-:Y:S07]  /*1d0b0*/  HMMA.16816.F32 R56, R24.reuse, R4, R56 ;  /* 0x000000041838723c */ /* 0x040fee0000001838 */
[----:B------:R-:W-:Y:S01]  /*1d0c0*/  FADD.FTZ R5, R247, R166 ;  /* 0x000000a6f7057221 */ /* 0x000fe20000010000 */
[-C--:B------:R-:W-:Y:S04]  /*1d0d0*/  HMMA.16816.F32 R60, R24, R6.reuse, R60 ;  /* 0x00000006183c723c */ /* 0x080fe8000000183c */
[----:B------:R-:W-:Y:S04]  /*1d0e0*/  FADD.FTZ R5, R249, R5 ;  /* 0x00000005f9057221 */ /* 0x000fe80000010000 */
[C---:B------:R-:W-:Y:S08]  /*1d0f0*/  HMMA.16816.F32 R64, R20.reuse, R6, R64 ;  /* 0x000000061440723c */ /* 0x040ff00000001840 */
[-C--:B------:R-:W-:Y:S08]  /*1d100*/  HMMA.16816.F32 R68, R20, R8.reuse, R68 ;  /* 0x000000081444723c */ /* 0x080ff00000001844 */
[C---:B------:R-:W-:Y:S07]  /*1d110*/  HMMA.16816.F32 R72, R24.reuse, R8, R72 ;  /* 0x000000081848723c */ /* 0x040fee0000001848 */
[----:B------:R-:W-:Y:S01]  /*1d120*/  FADD.FTZ R8, R244, R165 ;  /* 0x000000a5f4087221 */ /* 0x000fe20000010000 */
[-C--:B------:R-:W-:Y:S04]  /*1d130*/  HMMA.16816.F32 R76, R24, R10.reuse, R76 ;  /* 0x0000000a184c723c */ /* 0x080fe8000000184c */
[----:B------:R-:W-:Y:S04]  /*1d140*/  FADD.FTZ R8, R246, R8 ;  /* 0x00000008f6087221 */ /* 0x000fe80000010000 */
[C---:B------:R-:W-:Y:S04]  /*1d150*/  HMMA.16816.F32 R80, R20.reuse, R10, R80 ;  /* 0x0000000a1450723c */ /* 0x040fe80000001850 */
[----:B------:R-:W-:Y:S04]  /*1d160*/  FADD.FTZ R8, R245, R8 ;  /* 0x00000008f5087221 */ /* 0x000fe80000010000 */
        /* <DEDUP_REMOVED lines=8> */
[-C--:B-1----:R-:W-:Y:S08]  /*1d1f0*/  HMMA.16816.F32 R116, R20, R28.reuse, R116 ;  /* 0x0000001c1474723c */ /* 0x082ff00000001874 */
[C---:B------:R-:W-:Y:S04]  /*1d200*/  HMMA.16816.F32 R120, R24.reuse, R28, R120 ;  /* 0x0000001c1878723c */ /* 0x040fe80000001878 */
[----:B---3--:R-:W-:Y:S04]  /*1d210*/  FFMA.FTZ R164, R164, R33, R242 ;  /* 0x00000021a4a47223 */ /* 0x008fe800000100f2 */
[----:B------:R-:W-:Y:S01]  /*1d220*/  FADD.FTZ R4, R241, R164 ;  /* 0x000000a4f1047221 */ /* 0x000fe20000010000 */
[----:B------:R-:W-:Y:S01]  /*1d230*/  MOV R164, R167 ;  /* 0x000000a700a47202 */ /* 0x000fe20000000f00 */
[-C--:B------:R-:W-:Y:S03]  /*1d240*/  HMMA.16816.F32 R124, R24, R30.reuse, R124 ;  /* 0x0000001e187c723c */ /* 0x080fe6000000187c */
[----:B------:R-:W-:Y:S04]  /*1d250*/  FADD.FTZ R4, R219, R4 ;  /* 0x00000004db047221 */ /* 0x000fe80000010000 */
[----:B------:R-:W-:Y:S01]  /*1d260*/  FADD.FTZ R7, R218, R4 ;  /* 0x00000004da077221 */ /* 0x000fe20000010000 */
[----:B------:R-:W-:Y:S04]  /*1d270*/  HMMA.16816.F32 R128, R20, R30, R128 ;  /* 0x0000001e1480723c */ /* 0x000fe80000001880 */
[----:B------:R-:W-:Y:S02]  /*1d280*/  FADD.FTZ R4, R212, R8 ;  /* 0x00000008d4047221 */ /* 0x000fe40000010000 */
[----:B----4-:R-:W-:Y:S06]  /*1d290*/  FFMA.FTZ R0, R0, R2, R201 ;  /* 0x0000000200007223 */ /* 0x010fec00000100c9 */
        /* <DEDUP_REMOVED lines=43> */
.L_x_1290:
[----:B------:R-:W-:-:S13]  /*1d550*/  ISETP.GE.AND P0, PT, R238, UR7, PT ;  /* 0x00000007ee007c0c */ /* 0x000fda000bf06270 */
[----:B------:R-:W-:Y:S05]  /*1d560*/  @!P0 BRA `(.L_x_1292) ;  /* 0x0000440000008947 */ /* 0x000fea0003800000 */
[----:B------:R-:W2:Y:S01]  /*1d570*/  LDL.LU.64 R6, [R1+0x58] ;  /* 0x0000580001067983 */ /* 0x000ea20000300a00 */
[----:B------:R-:W-:Y:S02]  /*1d580*/  UMOV UR12, 0x5 ;  /* 0x00000005000c7882 */ /* 0x000fe40000000000 */
[----:B------:R-:W-:Y:S01]  /*1d590*/  ULDC.64 UR4, c[0x0][0x1e0] ;  /* 0x0000780000047ab9 */ /* 0x000fe20000000a00 */
[----:B------:R-:W3:Y:S04]  /*1d5a0*/  LDL.LU.64 R4, [R1+0x60] ;  /* 0x0000600001047983 */ /* 0x000ee80000300a00 */
[----:B------:R-:W4:Y:S01]  /*1d5b0*/  LDL R10, [R1+0x40] ;  /* 0x00004000010a7983 */ /* 0x000f220000100800 */
[----:B------:R-:W-:Y:S01]  /*1d5c0*/  IMAD.MOV.U32 R8, RZ, RZ, c[0x0][0x2c4] ;  /* 0x0000b100ff087624 */ /* 0x000fe200078e00ff */
[----:B------:R-:W-:Y:S01]  /*1d5d0*/  UIMAD.WIDE.U32 UR10, UR4, 0x20, URZ ;  /* 0x00000020040a78a5 */ /* 0x000fe2000f8e003f */
[----:B------:R-:W-:Y:S01]  /*1d5e0*/  IMAD.MOV.U32 R170, RZ, RZ, R3 ;  /* 0x000000ffffaa7224 */ /* 0x000fe200078e0003 */
[----:B------:R-:W-:Y:S01]  /*1d5f0*/  USHF.L.U32 UR6, UR5, 0x5, URZ ;  /* 0x0000000505067899 */ /* 0x000fe2000800063f */
[----:B------:R-:W-:Y:S01]  /*1d600*/  IMAD.MOV.U32 R165, RZ, RZ, R168 ;  /* 0x000000ffffa57224 */ /* 0x000fe200078e00a8 */
[----:B------:R-:W-:Y:S01]  /*1d610*/  ISETP.NE.AND P1, PT, R8, 0x1, PT ;  /* 0x000000010800780c */ /* 0x000fe20003f25270 */
[----:B------:R-:W-:Y:S01]  /*1d620*/  USHF.L.U64.HI UR12, UR4, UR12, UR5 ;  /* 0x0000000c040c7299 */ /* 0x000fe20008010205 */
[----:B------:R-:W-:Y:S01]  /*1d630*/  MOV R164, R169 ;  /* 0x000000a900a47202 */ /* 0x000fe20000000f00 */
[----:B------:R-:W-:Y:S01]  /*1d640*/  UMOV UR13, 0x30 ;  /* 0x00000030000d7882 */ /* 0x000fe20000000000 */
[----:B------:R-:W-:Y:S01]  /*1d650*/  MOV R166, R167 ;  /* 0x000000a700a67202 */ /* 0x000fe20000000f00 */
[----:B------:R-:W-:-:S02]  /*1d660*/  ULDC.64 UR4, c[0x0][0x208] ;  /* 0x0000820000047ab9 */ /* 0x000fc40000000a00 */
[----:B------:R-:W-:Y:S02]  /*1d670*/  UIADD3 UR16, UP0, UR9, 0x80, URZ ;  /* 0x0000008009107890 */ /* 0x000fe4000ff1e03f */
[----:B------:R-:W-:Y:S02]  /*1d680*/  ULDC UR17, c[0x0][0x208] ;  /* 0x0000820000117ab9 */ /* 0x000fe40000000800 */
[----:B------:R-:W-:Y:S02]  /*1d690*/  UIMAD.WIDE.U32 UR18, UR13, UR4, URZ ;  /* 0x000000040d1272a5 */ /* 0x000fe4000f8e003f */
[----:B------:R-:W-:Y:S02]  /*1d6a0*/  UIMAD UR18, UR13, UR5, URZ ;  /* 0x000000050d1272a4 */ /* 0x000fe4000f8e023f */
[----:B------:R-:W-:Y:S02]  /*1d6b0*/  UIMAD UR17, UR13, UR17, URZ ;  /* 0x000000110d1172a4 */ /* 0x000fe4000f8e023f */
[----:B------:R-:W-:-:S02]  /*1d6c0*/  UIADD3.X UR13, URZ, UR8, URZ, UP0, !UPT ;  /* 0x000000083f0d7290 */ /* 0x000fc400087fe43f */
[----:B------:R-:W-:Y:S02]  /*1d6d0*/  UIADD3 UR6, UR11, UR6, URZ ;  /* 0x000000060b067290 */ /* 0x000fe4000fffe03f */
[----:B------:R-:W-:Y:S02]  /*1d6e0*/  UIADD3 UR10, UP0, UR10, 0x80, URZ ;  /* 0x000000800a0a7890 */ /* 0x000fe4000ff1e03f */
[----:B------:R-:W-:Y:S02]  /*1d6f0*/  ULDC UR4, c[0x0][0x324] ;  /* 0x0000c90000047ab9 */ /* 0x000fe40000000800 */
[----:B------:R-:W-:Y:S02]  /*1d700*/  ULDC UR5, c[0x0][0x1e0] ;  /* 0x0000780000057ab9 */ /* 0x000fe40000000800 */
[----:B------:R-:W-:Y:S02]  /*1d710*/  ULOP3.LUT UR4, URZ, UR4, URZ, 0x33, !UPT ;  /* 0x000000043f047292 */ /* 0x000fe4000f8e333f */
[----:B------:R-:W-:-:S02]  /*1d720*/  USHF.L.U32 UR5, UR5, 0x5, URZ ;  /* 0x0000000505057899 */ /* 0x000fc4000800063f */
[----:B------:R-:W-:Y:S02]  /*1d730*/  UIADD3 UR18, UR19, UR18, URZ ;  /* 0x0000001213127290 */ /* 0x000fe4000fffe03f */
[----:B------:R-:W-:Y:S01]  /*1d740*/  UIADD3.X UR6, URZ, UR6, URZ, UP0, !UPT ;  /* 0x000000063f067290 */ /* 0x000fe200087fe43f */
[----:B--2---:R-:W-:Y:S02]  /*1d750*/  MOV R3, R7 ;  /* 0x0000000700037202 */ /* 0x004fe40000000f00 */
[----:B---3--:R-:W-:Y:S02]  /*1d760*/  IADD3 R8, P0, R4, 0x40, RZ ;  /* 0x0000004004087810 */ /* 0x008fe40007f1e0ff */
[----:B------:R-:W-:Y:S01]  /*1d770*/  MOV R2, R4 ;  /* 0x0000000400027202 */ /* 0x000fe20000000f00 */
[----:B----4-:R-:W-:-:S04]  /*1d780*/  @P1 IMAD.HI.U32 R0, R10, c[0x0][0x2c8], RZ ;  /* 0x0000b2000a001a27 */ /* 0x010fc800078e00ff */
[----:B------:R-:W-:Y:S01]  /*1d790*/  IMAD.X R9, RZ, RZ, R7, P0 ;  /* 0x000000ffff097224 */ /* 0x000fe200000e0607 */
[----:B------:R1:W-:Y:S04]  /*1d7a0*/  @P1 STL [R1], R0 ;  /* 0x0000000001001387 */ /* 0x0003e80000100800 */
[----:B------:R1:W-:Y:S04]  /*1d7b0*/  STL.64 [R1+0x10], R2 ;  /* 0x0000100201007387 */ /* 0x0003e80000100a00 */
[----:B------:R1:W-:Y:S02]  /*1d7c0*/  STL.64 [R1+0x8], R8 ;  /* 0x0000080801007387 */ /* 0x0003e40000100a00 */
.L_x_1309:
[----:B-12---:R-:W2:Y:S01]  /*1d7d0*/  LDL R0, [R1+0x38] ;  /* 0x0000380001007983 */ /* 0x006ea20000100800 */
[----:B------:R-:W-:Y:S04]  /*1d7e0*/  DEPBAR.LE SB0, 0x0 ;  /* 0x000080000000791a */ /* 0x000fe80000000000 */
[----:B------:R-:W3:Y:S01]  /*1d7f0*/  LDL.64 R40, [R1+0x10] ;  /* 0x0000100001287983 */ /* 0x000ee20000100a00 */
[----:B------:R-:W-:Y:S01]  /*1d800*/  SHF.R.S32.HI R2, RZ, 0x1f, R238 ;  /* 0x0000001fff027819 */ /* 0x000fe200000114ee */
[----:B------:R-:W-:Y:S03]  /*1d810*/  IMAD.MOV.U32 R171, RZ, RZ, c[0x0][0x2c4] ;  /* 0x0000b100ffab7624 */ /* 0x000fe600078e00ff */
[----:B------:R-:W4:Y:S05]  /*1d820*/  LDL.64 R168, [R1+0x8] ;  /* 0x0000080001a87983 */ /* 0x000f2a0000100a00 */
[----:B------:R-:W-:Y:S01]  /*1d830*/  BAR.SYNC.DEFER_BLOCKING 0x0 ;  /* 0x0000000000007b1d */ /* 0x000fe20000010000 */
[----:B------:R-:W-:Y:S05]  /*1d840*/  ISETP.NE.AND P5, PT, R171, 0x1, PT ;  /* 0x00000001ab00780c */ /* 0x000fea0003fa5270 */
[----:B-----5:R-:W-:Y:S05]  /*1d850*/  LDSM.16.M88.4 R48, [R227+0x8080] ;  /* 0x00808000e330783b */ /* 0x020fea0000000200 */
[----:B------:R-:W1:Y:S05]  /*1d860*/  LDSM.16.M88.4 R16, [R220+0x5080] ;  /* 0x00508000dc10783b */ /* 0x000e6a0000000200 */
[----:B------:R-:W1:Y:S05]  /*1d870*/  LDSM.16.M88.4 R44, [R227+0xa080] ;  /* 0x00a08000e32c783b */ /* 0x000e6a0000000200 */
[----:B------:R-:W1:Y:S05]  /*1d880*/  LDSM.16.M88.4 R32, [R220+0x5880] ;  /* 0x00588000dc20783b */ /* 0x000e6a0000000200 */
[----:B------:R-:W4:Y:S05]  /*1d890*/  LDL.64 R244, [R1+0x48] ;  /* 0x0000480001f47983 */ /* 0x000f2a0000100a00 */
[----:B------:R-:W1:Y:S05]  /*1d8a0*/  LDSM.16.M88.4 R172, [R220+0x6080] ;  /* 0x00608000dcac783b */ /* 0x000e6a0000000200 */
[----:B------:R-:W4:Y:S05]  /*1d8b0*/  LDL.64 R242, [R1+0x50] ;  /* 0x0000500001f27983 */ /* 0x000f2a0000100a00 */
[----:B------:R-:W-:Y:S05]  /*1d8c0*/  LDSM.16.M88.4 R192, [R229+0x8080] ;  /* 0x00808000e5c0783b */ /* 0x000fea0000000200 */
[----:B------:R-:W4:Y:S01]  /*1d8d0*/  LDL R241, [R1] ;  /* 0x0000000001f17983 */ /* 0x000f220000100800 */
[-C--:B-1----:R-:W-:Y:S04]  /*1d8e0*/  HMMA.16816.F32 R4, R48, R16.reuse, RZ ;  /* 0x000000103004723c */ /* 0x082fe800000018ff */
[----:B------:R-:W1:Y:S05]  /*1d8f0*/  LDSM.16.M88.4 R196, [R231] ;  /* 0x00000000e7c4783b */ /* 0x000e6a0000000200 */
[----:B------:R1:W4:Y:S01]  /*1d900*/  LDL R171, [R1+0x40] ;  /* 0x0000400001ab7983 */ /* 0x0003220000100800 */
[C---:B------:R-:W-:Y:S04]  /*1d910*/  HMMA.16816.F32 R8, R44.reuse, R16, RZ ;  /* 0x000000102c08723c */ /* 0x040fe800000018ff */
[----:B------:R-:W1:Y:S04]  /*1d920*/  LDSM.16.M88.4 R200, [R229+0xa080] ;  /* 0x00a08000e5c8783b */ /* 0x000e680000000200 */
[-C--:B------:R-:W-:Y:S01]  /*1d930*/  HMMA.16816.F32 R12, R44, R18.reuse, RZ ;  /* 0x000000122c0c723c */ /* 0x080fe200000018ff */
[----:B------:R-:W4:Y:S05]  /*1d940*/  LDL R240, [R1+0x30] ;  /* 0x0000300001f07983 */ /* 0x000f2a0000100800 */
[----:B------:R-:W1:Y:S02]  /*1d950*/  LDSM.16.M88.4 R204, [R237] ;  /* 0x00000000edcc783b */ /* 0x000e640000000200 */
[C---:B------:R-:W-:Y:S03]  /*1d960*/  HMMA.16816.F32 R16, R48.reuse, R18, RZ ;  /* 0x000000123010723c */ /* 0x040fe600000018ff */
[----:B------:R-:W1:Y:S05]  /*1d970*/  LDSM.16.M88.4 R208, [R236] ;  /* 0x00000000ecd0783b */ /* 0x000e6a0000000200 */
[-C--:B------:R-:W-:Y:S08]  /*1d980*/  HMMA.16816.F32 R20, R48, R32.reuse, RZ ;  /* 0x000000203014723c */ /* 0x080ff000000018ff */
[C---:B------:R-:W-:Y:S08]  /*1d990*/  HMMA.16816.F32 R24, R44.reuse, R32, RZ ;  /* 0x000000202c18723c */ /* 0x040ff000000018ff */
[-C--:B------:R-:W-:Y:S08]  /*1d9a0*/  HMMA.16816.F32 R28, R44, R34.reuse, RZ ;  /* 0x000000222c1c723c */ /* 0x080ff000000018ff */
[C---:B------:R-:W-:Y:S08]  /*1d9b0*/  HMMA.16816.F32 R32, R48.reuse, R34, RZ ;  /* 0x000000223020723c */ /* 0x040ff000000018ff */
[-C--:B------:R-:W-:Y:S01]  /*1d9c0*/  HMMA.16816.F32 R36, R48, R172.reuse, RZ ;  /* 0x000000ac3024723c */ /* 0x080fe200000018ff */
[C---:B--2---:R-:W-:Y:S02]  /*1d9d0*/  LOP3.LUT P4, RZ, R0.reuse, 0x40, RZ, 0xc0, !PT ;  /* 0x0000004000ff7812 */ /* 0x044fe4000788c0ff */
[----:B------:R-:W-:Y:S01]  /*1d9e0*/  LOP3.LUT P3, RZ, R0, 0x80, RZ, 0xc0, !PT ;  /* 0x0000008000ff7812 */ /* 0x000fe2000786c0ff */
[----:B------:R-:W-:Y:S04]  /*1d9f0*/  IMAD R0, R238, UR18, RZ ;  /* 0x00000012ee007c24 */ /* 0x000fe8000f8e02ff */
[----:B------:R-:W-:Y:S04]  /*1da00*/  IMAD R0, R2, UR17, R0 ;  /* 0x0000001102007c24 */ /* 0x000fe8000f8e0200 */
[C---:B---3--:R-:W-:Y:S02]  /*1da10*/  IMAD.WIDE.U32 R2, R238.reuse, UR17, R40 ;  /* 0x00000011ee027c25 */ /* 0x048fe4000f8e0028 */
[C---:B------:R-:W-:Y:S02]  /*1da20*/  HMMA.16816.F32 R40, R44.reuse, R172, RZ ;  /* 0x000000ac2c28723c */ /* 0x040fe400000018ff */
[----:B------:R-:W-:Y:S05]  /*1da30*/  IMAD.IADD R3, R3, 0x1, R0 ;  /* 0x0000000103037824 */ /* 0x000fea00078e0200 */
[----:B----4-:R-:W-:Y:S01]  /*1da40*/  IMAD.WIDE.U32 R172, R238, UR17, R168 ;  /* 0x00000011eeac7c25 */ /* 0x010fe2000f8e00a8 */
[-C--:B------:R-:W-:Y:S01]  /*1da50*/  HMMA.16816.F32 R44, R44, R174.reuse, RZ ;  /* 0x000000ae2c2c723c */ /* 0x080fe200000018ff */
[----:B------:R-:W-:Y:S03]  /*1da60*/  LEA R168, P1, R2, c[0x0][0x1f8], 0x1 ;  /* 0x00007e0002a87a11 */ /* 0x000fe600078208ff */
[----:B------:R-:W-:Y:S01]  /*1da70*/  LEA R212, P0, R172, c[0x0][0x1f8], 0x1 ;  /* 0x00007e00acd47a11 */ /* 0x000fe200078008ff */
[----:B------:R-:W-:Y:S01]  /*1da80*/  IMAD.IADD R0, R0, 0x1, R173 ;  /* 0x0000000100007824 */ /* 0x000fe200078e02ad */
[----:B------:R-:W-:Y:S02]  /*1da90*/  LEA.HI.X R169, R2, c[0x0][0x1fc], R3, 0x1, P1 ;  /* 0x00007f0002a97a11 */ /* 0x000fe400008f0c03 */
[----:B------:R-:W-:Y:S03]  /*1daa0*/  HMMA.16816.F32 R48, R48, R174, RZ ;  /* 0x000000ae3030723c */ /* 0x000fe600000018ff */
[----:B------:R-:W-:Y:S01]  /*1dab0*/  @!PT LDS RZ, [RZ] ;  /* 0x00000000fffff984 */ /* 0x000fe20000000800 */
[----:B------:R-:W-:Y:S01]  /*1dac0*/  @!PT LDS RZ, [RZ] ;  /* 0x00000000fffff984 */ /* 0x000fe20000000800 */
[----:B------:R-:W-:Y:S01]  /*1dad0*/  @!PT LDS RZ, [RZ] ;  /* 0x00000000fffff984 */ /* 0x000fe20000000800 */
[----:B------:R2:W-:Y:S01]  /*1dae0*/  LDGSTS.E.BYPASS.LTC128B.128 [R239+0x2080], [R168.64], !P4 ;  /* 0x02080000a8ef7fae */ /* 0x0005e2000e101d4e */
[----:B------:R-:W-:Y:S02]  /*1daf0*/  LEA.HI.X R213, R172, c[0x0][0x1fc], R0, 0x1, P0 ;  /* 0x00007f00acd57a11 */ /* 0x000fe400000f0c00 */
[----:B------:R-:W-:Y:S02]  /*1db00*/  IADD3 R2, P0, R168, UR9, RZ ;  /* 0x00000009a8027c10 */ /* 0x000fe4000ff1e0ff */
[-C--:B-1----:R-:W-:Y:S01]  /*1db10*/  HMMA.16816.F32 R4, R192, R196.reuse, R4 ;  /* 0x000000c4c004723c */ /* 0x082fe20000001804 */
[----:B------:R1:W-:Y:S04]  /*1db20*/  LDGSTS.E.BYPASS.LTC128B.128 [R239+0x3880], [R212.64], !P3 ;  /* 0x03880000d4ef7fae */ /* 0x0003e8000d901d4e */
[----:B------:R-:W-:Y:S02]  /*1db30*/  IADD3.X R3, R169, UR8, RZ, P0, !PT ;  /* 0x00000008a9037c10 */ /* 0x000fe400087fe4ff */
[C---:B------:R-:W-:Y:S01]  /*1db40*/  IADD3 R172, P1, R2.reuse, UR9, RZ ;  /* 0x0000000902ac7c10 */ /* 0x040fe2000ff3e0ff */
[C---:B------:R-:W-:Y:S02]  /*1db50*/  HMMA.16816.F32 R8, R200.reuse, R196, R8 ;  /* 0x000000c4c808723c */ /* 0x040fe40000001808 */
[----:B------:R3:W-:Y:S02]  /*1db60*/  LDGSTS.E.BYPASS.LTC128B.128 [R239+0x2880], [R2.64], !P4 ;  /* 0x0288000002ef7fae */ /* 0x0007e4000e101d4e */
[C---:B------:R-:W-:Y:S03]  /*1db70*/  IADD3.X R173, R3.reuse, UR8, RZ, P1, !PT ;  /* 0x0000000803ad7c10 */ /* 0x040fe60008ffe4ff */
[----:B------:R3:W-:Y:S01]  /*1db80*/  LDGSTS.E.BYPASS.LTC128B.128 [R239+0x4080], [R2.64+0x80], !P3 ;  /* 0x0408008002ef7fae */ /* 0x0007e2000d901d4e */
[-C--:B------:R-:W-:Y:S04]  /*1db90*/  HMMA.16816.F32 R12, R200, R198.reuse, R12 ;  /* 0x000000c6c80c723c */ /* 0x080fe8000000180c */
[----:B------:R4:W-:Y:S01]  /*1dba0*/  LDGSTS.E.BYPASS.LTC128B.128 [R239+0x3080], [R172.64], !P4 ;  /* 0x03080000acef7fae */ /* 0x0009e2000e101d4e */
[----:B--2---:R-:W-:Y:S03]  /*1dbb0*/  IADD3 R168, P0, R2, UR16, RZ ;  /* 0x0000001002a87c10 */ /* 0x004fe6000ff1e0ff */
[C---:B------:R-:W-:Y:S04]  /*1dbc0*/  HMMA.16816.F32 R16, R192.reuse, R198, R16 ;  /* 0x000000c6c010723c */ /* 0x040fe80000001810 */
[----:B------:R-:W-:Y:S02]  /*1dbd0*/  IADD3.X R169, R3, UR13, RZ, P0, !PT ;  /* 0x0000000d03a97c10 */ /* 0x000fe400087fe4ff */
[C---:B------:R-:W-:Y:S02]  /*1dbe0*/  ISETP.GT.AND P0, PT, R238.reuse, UR7, PT ;  /* 0x00000007ee007c0c */ /* 0x040fe4000bf04270 */
[-C--:B------:R-:W-:Y:S01]  /*1dbf0*/  HMMA.16816.F32 R20, R192, R204.reuse, R20 ;  /* 0x000000ccc014723c */ /* 0x080fe20000001814 */
[----:B------:R2:W-:Y:S05]  /*1dc00*/  LDGSTS.E.BYPASS.LTC128B.128 [R239+0x4880], [R168.64], !P3 ;  /* 0x04880000a8ef7fae */ /* 0x0005ea000d901d4e */
[----:B-1----:R-:W-:Y:S02]  /*1dc10*/  LDSM.16.M88.4 R212, [R226+0x5080] ;  /* 0x00508000e2d4783b */ /* 0x002fe40000000200 */
[C---:B------:R-:W-:Y:S03]  /*1dc20*/  HMMA.16816.F32 R24, R200.reuse, R204, R24 ;  /* 0x000000ccc818723c */ /* 0x040fe60000001818 */
[----:B------:R-:W0:Y:S01]  /*1dc30*/  LDGDEPBAR ;  /* 0x00000000000079af */ /* 0x000e220000000000 */
[----:B------:R-:W-:Y:S01]  /*1dc40*/  @P0 IADD3 R0, R238, -0x1, RZ ;  /* 0xffffffffee000810 */ /* 0x000fe20007ffe0ff */
[----:B---3--:R-:W-:Y:S03]  /*1dc50*/  @P0 IMAD.MOV.U32 R3, RZ, RZ, R245 ;  /* 0x000000ffff030224 */ /* 0x008fe600078e00f5 */
[-C--:B------:R-:W-:Y:S01]  /*1dc60*/  HMMA.16816.F32 R28, R200, R206.reuse, R28 ;  /* 0x000000cec81c723c */ /* 0x080fe2000000181c */
[----:B----4-:R-:W1:Y:S03]  /*1dc70*/  LDSM.16.M88.4 R172, [R228+0x8080] ;  /* 0x00808000e4ac783b */ /* 0x010e660000000200 */
[----:B------:R-:W-:Y:S02]  /*1dc80*/  @P0 SHF.R.S32.HI R2, RZ, 0x1f, R0 ;  /* 0x0000001fff020819 */ /* 0x000fe40000011400 */
[----:B------:R-:W3:Y:S01]  /*1dc90*/  LDSM.16.M88.4 R216, [R228+0xa080] ;  /* 0x00a08000e4d8783b */ /* 0x000ee20000000200 */
[----:B------:R-:W-:Y:S01]  /*1dca0*/  @P5 SHF.R.U32.HI R171, RZ, c[0x0][0x2cc], R241 ;  /* 0x0000b300ffab5a19 */ /* 0x000fe200000116f1 */
[C---:B------:R-:W-:Y:S01]  /*1dcb0*/  HMMA.16816.F32 R32, R192.reuse, R206, R32 ;  /* 0x000000cec020723c */ /* 0x040fe20000001820 */
[----:B------:R-:W-:Y:S02]  /*1dcc0*/  IMAD.MOV.U32 R241, RZ, RZ, c[0x0][0x32c] ;  /* 0x0000cb00fff17624 */ /* 0x000fe400078e00ff */
[----:B------:R-:W4:Y:S01]  /*1dcd0*/  LDSM.16.M88.4 R196, [R226+0x5880] ;  /* 0x00588000e2c4783b */ /* 0x000f220000000200 */
[----:B--2---:R-:W-:Y:S04]  /*1dce0*/  @P0 IMAD.WIDE.U32 R168, R0, c[0x0][0x1e0], RZ ;  /* 0x0000780000a80a25 */ /* 0x004fe800078e00ff */
[-C--:B------:R-:W-:Y:S01]  /*1dcf0*/  HMMA.16816.F32 R36, R192, R208.reuse, R36 ;  /* 0x000000d0c024723c */ /* 0x080fe20000001824 */
[----:B------:R-:W-:Y:S03]  /*1dd00*/  LDSM.16.M88.4 R204, [R225] ;  /* 0x00000000e1cc783b */ /* 0x000fe60000000200 */
[----:B------:R-:W-:Y:S04]  /*1dd10*/  @P0 IMAD R2, R2, c[0x0][0x1e0], RZ ;  /* 0x0000780002020a24 */ /* 0x000fe800078e02ff */
[C---:B------:R-:W-:Y:S04]  /*1dd20*/  HMMA.16816.F32 R40, R200.reuse, R208, R40 ;  /* 0x000000d0c828723c */ /* 0x040fe80000001828 */
[----:B------:R-:W-:Y:S04]  /*1dd30*/  @P0 IMAD R2, R0, c[0x0][0x1e4], R2 ;  /* 0x0000790000020a24 */ /* 0x000fe800078e0202 */
[-C--:B------:R-:W-:Y:S01]  /*1dd40*/  HMMA.16816.F32 R44, R200, R210.reuse, R44 ;  /* 0x000000d2c82c723c */ /* 0x080fe2000000182c */
[----:B------:R-:W2:Y:S03]  /*1dd50*/  LDSM.16.M88.4 R200, [R226+0x6080] ;  /* 0x00608000e2c8783b */ /* 0x000ea60000000200 */
[----:B------:R-:W-:Y:S02]  /*1dd60*/  @P0 IMAD.IADD R0, R169, 0x1, R2 ;  /* 0x00000001a9000824 */ /* 0x000fe400078e0202 */
[----:B------:R-:W-:Y:S02]  /*1dd70*/  @P0 IMAD.MOV.U32 R2, RZ, RZ, R242 ;  /* 0x000000ffff020224 */ /* 0x000fe400078e00f2 */
[----:B------:R-:W-:Y:S01]  /*1dd80*/  HMMA.16816.F32 R48, R192, R210, R48 ;  /* 0x000000d2c030723c */ /* 0x000fe20000001830 */
[----:B------:R-:W2:Y:S03]  /*1dd90*/  LDSM.16.M88.4 R192, [R230+0x8080] ;  /* 0x00808000e6c0783b */ /* 0x000ea60000000200 */
[----:B------:R-:W-:Y:S02]  /*1dda0*/  @P0 IMAD.WIDE.U32 R2, R168, 0x30, R2 ;  /* 0x00000030a8020825 */ /* 0x000fe400078e0002 */
[----:B------:R-:W2:Y:S02]  /*1ddb0*/  LDSM.16.M88.4 R208, [R230+0xa080] ;  /* 0x00a08000e6d0783b */ /* 0x000ea40000000200 */
[-C--:B-1----:R-:W-:Y:S05]  /*1ddc0*/  HMMA.16816.F32 R4, R172, R212.reuse, R4 ;  /* 0x000000d4ac04723c */ /* 0x082fea0000001804 */
[----:B------:R-:W-:Y:S03]  /*1ddd0*/  @P0 IMAD R0, R0, 0x30, RZ ;  /* 0x0000003000000824 */ /* 0x000fe600078e02ff */
[C---:B---3--:R-:W-:Y:S04]  /*1dde0*/  HMMA.16816.F32 R8, R216.reuse, R212, R8 ;  /* 0x000000d4d808723c */ /* 0x048fe80000001808 */
[----:B------:R-:W-:Y:S02]  /*1ddf0*/  @P0 IMAD.IADD R167, R3, 0x1, R0 ;  /* 0x0000000103a70824 */ /* 0x000fe400078e0200 */
[C---:B------:R-:W-:Y:S02]  /*1de00*/  @P0 IMAD.SHL.U32 R0, R2.reuse, 0x2, RZ ;  /* 0x0000000202000824 */ /* 0x040fe400078e00ff */
[-C--:B------:R-:W-:Y:S04]  /*1de10*/  HMMA.16816.F32 R12, R216, R214.reuse, R12 ;  /* 0x000000d6d80c723c */ /* 0x080fe8000000180c */
[----:B------:R-:W-:Y:S02]  /*1de20*/  @P0 SHF.L.U64.HI R167, R2, 0x1, R167 ;  /* 0x0000000102a70819 */ /* 0x000fe400000102a7 */
[C---:B------:R-:W-:Y:S02]  /*1de30*/  @P0 IADD3 R2, P1, R0.reuse, c[0x0][0x1c8], RZ ;  /* 0x0000720000020a10 */ /* 0x040fe40007f3e0ff */
[C---:B------:R-:W-:Y:S01]  /*1de40*/  HMMA.16816.F32 R16, R172.reuse, R214, R16 ;  /* 0x000000d6ac10723c */ /* 0x040fe20000001810 */
[----:B------:R-:W1:Y:S03]  /*1de50*/  LDSM.16.M88.4 R212, [R225+0x800] ;  /* 0x00080000e1d4783b */ /* 0x000e660000000200 */
[----:B------:R-:W-:Y:S02]  /*1de60*/  @P0 IADD3.X R3, R167, c[0x0][0x1cc], RZ, P1, !PT ;  /* 0x00007300a7030a10 */ /* 0x000fe40000ffe4ff */
[----:B------:R-:W-:Y:S02]  /*1de70*/  @P0 IADD3 R0, P2, R0, 0x80, RZ ;  /* 0x0000008000000810 */ /* 0x000fe40007f5e0ff */
[-C--:B----4-:R-:W-:Y:S04]  /*1de80*/  HMMA.16816.F32 R20, R172, R196.reuse, R20 ;  /* 0x000000c4ac14723c */ /* 0x090fe80000001814 */
[----:B------:R-:W-:Y:S04]  /*1de90*/  @P0 IADD3 R168, P1, R0, c[0x0][0x1c8], RZ ;  /* 0x0000720000a80a10 */ /* 0x000fe80007f3e0ff */
[C---:B------:R-:W-:Y:S04]  /*1dea0*/  HMMA.16816.F32 R24, R216.reuse, R196, R24 ;  /* 0x000000c4d818723c */ /* 0x040fe80000001818 */
[----:B------:R-:W-:Y:S04]  /*1deb0*/  @P0 IADD3.X R169, RZ, c[0x0][0x1cc], R167, P1, P2 ;  /* 0x00007300ffa90a10 */ /* 0x000fe80000fe44a7 */
[-C--:B------:R-:W-:Y:S08]  /*1dec0*/  HMMA.16816.F32 R28, R216, R198.reuse, R28 ;  /* 0x000000c6d81c723c */ /* 0x080ff0000000181c */
[C---:B------:R-:W-:Y:S01]  /*1ded0*/  HMMA.16816.F32 R32, R172.reuse, R198, R32 ;  /* 0x000000c6ac20723c */ /* 0x040fe20000001820 */
[----:B------:R-:W3:Y:S07]  /*1dee0*/  LDSM.16.M88.4 R196, [R225+0x1000] ;  /* 0x00100000e1c4783b */ /* 0x000eee0000000200 */
[-C--:B--2---:R-:W-:Y:S08]  /*1def0*/  HMMA.16816.F32 R36, R172, R200.reuse, R36 ;  /* 0x000000c8ac24723c */ /* 0x084ff00000001824 */
[C---:B------:R-:W-:Y:S08]  /*1df00*/  HMMA.16816.F32 R40, R216.reuse, R200, R40 ;  /* 0x000000c8d828723c */ /* 0x040ff00000001828 */
[-C--:B------:R-:W-:Y:S01]  /*1df10*/  HMMA.16816.F32 R44, R216, R202.reuse, R44 ;  /* 0x000000cad82c723c */ /* 0x080fe2000000182c */
[----:B------:R-:W-:Y:S07]  /*1df20*/  LDSM.16.M88.4 R216, [R227+0xe080] ;  /* 0x00e08000e3d8783b */ /* 0x000fee0000000200 */
[----:B------:R-:W-:Y:S01]  /*1df30*/  HMMA.16816.F32 R48, R172, R202, R48 ;  /* 0x000000caac30723c */ /* 0x000fe20000001830 */
[----:B------:R-:W-:Y:S05]  /*1df40*/  LDSM.16.M88.4 R172, [R227+0xc080] ;  /* 0x00c08000e3ac783b */ /* 0x000fea0000000200 */
[----:B------:R-:W2:Y:S02]  /*1df50*/  LDSM.16.M88.4 R200, [R220+0x6880] ;  /* 0x00688000dcc8783b */ /* 0x000ea40000000200 */
[-C--:B------:R-:W-:Y:S08]  /*1df60*/  HMMA.16816.F32 R4, R192, R204.reuse, R4 ;  /* 0x000000ccc004723c */ /* 0x080ff00000001804 */
        /* <DEDUP_REMOVED lines=9> */
[-C--:B---3--:R-:W-:Y:S08]  /*1e000*/  HMMA.16816.F32 R36, R192, R196.reuse, R36 ;  /* 0x000000c4c024723c */ /* 0x088ff00000001824 */
[C---:B------:R-:W-:Y:S08]  /*1e010*/  HMMA.16816.F32 R40, R208.reuse, R196, R40 ;  /* 0x000000c4d028723c */ /* 0x040ff00000001828 */
[-C--:B------:R-:W-:Y:S01]  /*1e020*/  HMMA.16816.F32 R44, R208, R198.reuse, R44 ;  /* 0x000000c6d02c723c */ /* 0x080fe2000000182c */
[----:B------:R-:W1:Y:S07]  /*1e030*/  LDSM.16.M88.4 R208, [R220+0x7880] ;  /* 0x00788000dcd0783b */ /* 0x000e6e0000000200 */
[----:B------:R-:W-:Y:S01]  /*1e040*/  HMMA.16816.F32 R48, R192, R198, R48 ;  /* 0x000000c6c030723c */ /* 0x000fe20000001830 */
[----:B------:R-:W-:Y:S05]  /*1e050*/  LDSM.16.M88.4 R192, [R229+0xc080] ;  /* 0x00c08000e5c0783b */ /* 0x000fea0000000200 */
[----:B------:R-:W3:Y:S02]  /*1e060*/  LDSM.16.M88.4 R196, [R235] ;  /* 0x00000000ebc4783b */ /* 0x000ee40000000200 */
[-C--:B--2---:R-:W-:Y:S08]  /*1e070*/  HMMA.16816.F32 R4, R172, R200.reuse, R4 ;  /* 0x000000c8ac04723c */ /* 0x084ff00000001804 */
[C---:B------:R-:W-:Y:S08]  /*1e080*/  HMMA.16816.F32 R8, R216.reuse, R200, R8 ;  /* 0x000000c8d808723c */ /* 0x040ff00000001808 */
[-C--:B------:R-:W-:Y:S08]  /*1e090*/  HMMA.16816.F32 R12, R216, R202.reuse, R12 ;  /* 0x000000cad80c723c */ /* 0x080ff0000000180c */
[C---:B------:R-:W-:Y:S01]  /*1e0a0*/  HMMA.16816.F32 R16, R172.reuse, R202, R16 ;  /* 0x000000caac10723c */ /* 0x040fe20000001810 */
[----:B------:R-:W2:Y:S07]  /*1e0b0*/  LDSM.16.M88.4 R200, [R234] ;  /* 0x00000000eac8783b */ /* 0x000eae0000000200 */
[-C--:B----4-:R-:W-:Y:S08]  /*1e0c0*/  HMMA.16816.F32 R20, R172, R204.reuse, R20 ;  /* 0x000000ccac14723c */ /* 0x090ff00000001814 */
[C---:B------:R-:W-:Y:S08]  /*1e0d0*/  HMMA.16816.F32 R24, R216.reuse, R204, R24 ;  /* 0x000000ccd818723c */ /* 0x040ff00000001818 */
[-C--:B------:R-:W-:Y:S08]  /*1e0e0*/  HMMA.16816.F32 R28, R216, R206.reuse, R28 ;  /* 0x000000ced81c723c */ /* 0x080ff0000000181c */
[C---:B------:R-:W-:Y:S01]  /*1e0f0*/  HMMA.16816.F32 R32, R172.reuse, R206, R32 ;  /* 0x000000ceac20723c */ /* 0x040fe20000001820 */
[----:B------:R-:W4:Y:S07]  /*1e100*/  LDSM.16.M88.4 R204, [R233] ;  /* 0x00000000e9cc783b */ /* 0x000f2e0000000200 */
        /* <DEDUP_REMOVED lines=22> */
[----:B------:R-:W-:Y:S05]  /*1e270*/  LDSM.16.M88.4 R192, [R230+0xc080] ;  /* 0x00c08000e6c0783b */ /* 0x000fea0000000200 */
[----:B------:R-:W4:Y:S02]  /*1e280*/  LDSM.16.M88.4 R204, [R225+0x1800] ;  /* 0x00180000e1cc783b */ /* 0x000f240000000200 */
[-C--:B-1----:R-:W-:Y:S08]  /*1e290*/  HMMA.16816.F32 R4, R172, R208.reuse, R4 ;  /* 0x000000d0ac04723c */ /* 0x082ff00000001804 */
[C---:B------:R-:W-:Y:S08]  /*1e2a0*/  HMMA.16816.F32 R8, R216.reuse, R208, R8 ;  /* 0x000000d0d808723c */ /* 0x040ff00000001808 */
[-C--:B------:R-:W-:Y:S08]  /*1e2b0*/  HMMA.16816.F32 R12, R216, R210.reuse, R12 ;  /* 0x000000d2d80c723c */ /* 0x080ff0000000180c */
[C---:B------:R-:W-:Y:S01]  /*1e2c0*/  HMMA.16816.F32 R16, R172.reuse, R210, R16 ;  /* 0x000000d2ac10723c */ /* 0x040fe20000001810 */
[----:B------:R-:W1:Y:S07]  /*1e2d0*/  LDSM.16.M88.4 R208, [R225+0x2000] ;  /* 0x00200000e1d0783b */ /* 0x000e6e0000000200 */
[-C--:B---3--:R-:W-:Y:S08]  /*1e2e0*/  HMMA.16816.F32 R20, R172, R196.reuse, R20 ;  /* 0x000000c4ac14723c */ /* 0x088ff00000001814 */
[C---:B------:R-:W-:Y:S08]  /*1e2f0*/  HMMA.16816.F32 R24, R216.reuse, R196, R24 ;  /* 0x000000c4d818723c */ /* 0x040ff00000001818 */
[-C--:B------:R-:W-:Y:S08]  /*1e300*/  HMMA.16816.F32 R28, R216, R198.reuse, R28 ;  /* 0x000000c6d81c723c */ /* 0x080ff0000000181c */
[C---:B------:R-:W-:Y:S01]  /*1e310*/  HMMA.16816.F32 R32, R172.reuse, R198, R32 ;  /* 0x000000c6ac20723c */ /* 0x040fe20000001820 */
[----:B------:R-:W3:Y:S07]  /*1e320*/  LDL R198, [R1+0x1c] ;  /* 0x00001c0001c67983 */ /* 0x000eee0000100800 */
[-C--:B--2---:R-:W-:Y:S08]  /*1e330*/  HMMA.16816.F32 R36, R172, R200.reuse, R36 ;  /* 0x000000c8ac24723c */ /* 0x084ff00000001824 */
[C---:B------:R-:W-:Y:S08]  /*1e340*/  HMMA.16816.F32 R40, R216.reuse, R200, R40 ;  /* 0x000000c8d828723c */ /* 0x040ff00000001828 */
[-C--:B------:R-:W-:Y:S01]  /*1e350*/  HMMA.16816.F32 R44, R216, R202.reuse, R44 ;  /* 0x000000cad82c723c */ /* 0x080fe2000000182c */
[----:B------:R-:W2:Y:S07]  /*1e360*/  LDL R219, [R1+0x34] ;  /* 0x0000340001db7983 */ /* 0x000eae0000100800 */
[----:B------:R-:W-:Y:S01]  /*1e370*/  HMMA.16816.F32 R48, R172, R202, R48 ;  /* 0x000000caac30723c */ /* 0x000fe20000001830 */
[----:B------:R-:W1:Y:S01]  /*1e380*/  LDSM.16.M88.4 R172, [R225+0x2800] ;  /* 0x00280000e1ac783b */ /* 0x000e620000000200 */
[----:B------:R-:W-:Y:S04]  /*1e390*/  DEPBAR.LE SB0, 0x0 ;  /* 0x000080000000791a */ /* 0x000fe80000000000 */
[----:B------:R-:W-:Y:S02]  /*1e3a0*/  BAR.SYNC.DEFER_BLOCKING 0x0 ;  /* 0x0000000000007b1d */ /* 0x000fe40000010000 */
[-C--:B----4-:R-:W-:Y:S08]  /*1e3b0*/  HMMA.16816.F32 R4, R192, R204.reuse, R4 ;  /* 0x000000ccc004723c */ /* 0x090ff00000001804 */
[C---:B------:R-:W-:Y:S08]  /*1e3c0*/  HMMA.16816.F32 R8, R212.reuse, R204, R8 ;  /* 0x000000ccd408723c */ /* 0x040ff00000001808 */
[-C--:B------:R-:W-:Y:S01]  /*1e3d0*/  HMMA.16816.F32 R12, R212, R206.reuse, R12 ;  /* 0x000000ced40c723c */ /* 0x080fe2000000180c */
[----:B------:R-:W-:Y:S01]  /*1e3e0*/  @!PT LDS RZ, [RZ] ;  /* 0x00000000fffff984 */ /* 0x000fe20000000800 */
[----:B------:R-:W-:Y:S01]  /*1e3f0*/  @!PT LDS RZ, [RZ] ;  /* 0x00000000fffff984 */ /* 0x000fe20000000800 */
[----:B------:R-:W-:Y:S01]  /*1e400*/  @!PT LDS RZ, [RZ] ;  /* 0x00000000fffff984 */ /* 0x000fe20000000800 */
[----:B------:R4:W-:Y:S07]  /*1e410*/  @P0 LDGSTS.E.BYPASS.LTC128B.128 [R239+0x5080], [R2.64], !P4 ;  /* 0x0508000002ef0fae */ /* 0x0009ee000e101d4e */
[C---:B------:R-:W-:Y:S01]  /*1e420*/  HMMA.16816.F32 R16, R192.reuse, R206, R16 ;  /* 0x000000cec010723c */ /* 0x040fe20000001810 */
[----:B------:R4:W-:Y:S07]  /*1e430*/  @P0 LDGSTS.E.BYPASS.LTC128B.128 [R239+0x6880], [R168.64], !P3 ;  /* 0x06880000a8ef0fae */ /* 0x0009ee000d901d4e */
[-C--:B-1----:R-:W-:Y:S08]  /*1e440*/  HMMA.16816.F32 R20, R192, R208.reuse, R20 ;  /* 0x000000d0c014723c */ /* 0x082ff00000001814 */
[C---:B------:R-:W-:Y:S08]  /*1e450*/  HMMA.16816.F32 R24, R212.reuse, R208, R24 ;  /* 0x000000d0d418723c */ /* 0x040ff00000001818 */
[-C--:B------:R-:W-:Y:S04]  /*1e460*/  HMMA.16816.F32 R28, R212, R210.reuse, R28 ;  /* 0x000000d2d41c723c */ /* 0x080fe8000000181c */
[----:B----4-:R-:W-:Y:S01]  /*1e470*/  @P0 IADD3 R2, P1, R2, UR5, RZ ;  /* 0x0000000502020c10 */ /* 0x010fe2000ff3e0ff */
[----:B------:R-:W1:Y:S03]  /*1e480*/  SHFL.IDX PT, R168, R171, RZ, 0x1c1f ;  /* 0x001c1fffaba87589 */ /* 0x000e6600000e0000 */
[C---:B------:R-:W-:Y:S04]  /*1e490*/  HMMA.16816.F32 R32, R192.reuse, R210, R32 ;  /* 0x000000d2c020723c */ /* 0x040fe80000001820 */
[----:B------:R-:W-:Y:S02]  /*1e4a0*/  @P0 IADD3.X R3, R3, UR12, RZ, P1, !PT ;  /* 0x0000000c03030c10 */ /* 0x000fe40008ffe4ff */
[C---:B------:R-:W-:Y:S02]  /*1e4b0*/  @P0 IADD3 R196, P2, R2.reuse, UR5, RZ ;  /* 0x0000000502c40c10 */ /* 0x040fe4000ff5e0ff */
[-C--:B------:R-:W-:Y:S01]  /*1e4c0*/  HMMA.16816.F32 R36, R192, R172.reuse, R36 ;  /* 0x000000acc024723c */ /* 0x080fe20000001824 */
[----:B------:R4:W-:Y:S03]  /*1e4d0*/  @P0 LDGSTS.E.BYPASS.LTC128B.128 [R239+0x5880], [R2.64], !P4 ;  /* 0x0588000002ef0fae */ /* 0x0009e6000e101d4e */
[C---:B------:R-:W-:Y:S02]  /*1e4e0*/  @P0 IADD3.X R197, R3.reuse, UR12, RZ, P2, !PT ;  /* 0x0000000c03c50c10 */ /* 0x040fe400097fe4ff */
[----:B------:R4:W-:Y:S02]  /*1e4f0*/  @P0 LDGSTS.E.BYPASS.LTC128B.128 [R239+0x7080], [R2.64+0x80], !P3 ;  /* 0x0708008002ef0fae */ /* 0x0009e4000d901d4e */
[C---:B------:R-:W-:Y:S03]  /*1e500*/  HMMA.16816.F32 R40, R212.reuse, R172, R40 ;  /* 0x000000acd428723c */ /* 0x040fe60000001828 */
[----:B------:R1:W-:Y:S04]  /*1e510*/  @P0 LDGSTS.E.BYPASS.LTC128B.128 [R239+0x6080], [R196.64], !P4 ;  /* 0x06080000c4ef0fae */ /* 0x0003e8000e101d4e */
[----:B------:R-:W-:Y:S01]  /*1e520*/  @P0 IADD3 R172, P1, R2, UR10, RZ ;  /* 0x0000000a02ac0c10 */ /* 0x000fe2000ff3e0ff */
[-C--:B------:R-:W-:Y:S04]  /*1e530*/  HMMA.16816.F32 R44, R212, R174.reuse, R44 ;  /* 0x000000aed42c723c */ /* 0x080fe8000000182c */
[----:B------:R-:W-:Y:S04]  /*1e540*/  @P0 IADD3.X R173, R3, UR6, RZ, P1, !PT ;  /* 0x0000000603ad0c10 */ /* 0x000fe80008ffe4ff */
[----:B------:R-:W-:Y:S01]  /*1e550*/  HMMA.16816.F32 R48, R192, R174, R48 ;  /* 0x000000aec030723c */ /* 0x000fe20000001830 */
[----:B------:R3:W-:Y:S03]  /*1e560*/  @P0 LDGSTS.E.BYPASS.LTC128B.128 [R239+0x7880], [R172.64], !P3 ;  /* 0x07880000acef0fae */ /* 0x0007e6000d901d4e */
[----:B------:R-:W-:Y:S02]  /*1e570*/  ISETP.GE.AND P3, PT, R241, 0x1, PT ;  /* 0x00000001f100780c */ /* 0x000fe40003f66270 */
[----:B------:R-:W0:Y:S01]  /*1e580*/  LDGDEPBAR ;  /* 0x00000000000079af */ /* 0x000e220000000000 */
[----:B----4-:R-:W-:Y:S05]  /*1e590*/  IMAD R2, R238, -0x30, RZ ;  /* 0xffffffd0ee027824 */ /* 0x010fea00078e02ff */
[----:B---3--:R-:W-:Y:S01]  /*1e5a0*/  IADD3 R173, -R198, 0x1, R2 ;  /* 0x00000001c6ad7810 */ /* 0x008fe20007ffe102 */
[----:B------:R-:W-:Y:S03]  /*1e5b0*/  IMAD.IADD R174, R2, 0x1, -R198 ;  /* 0x0000000102ae7824 */ /* 0x000fe600078e0ac6 */
[----:B--2---:R-:W-:Y:S04]  /*1e5c0*/  IADD3 R173, -R219, R173, R240 ;  /* 0x000000addbad7210 */ /* 0x004fe80007ffe1f0 */
[C---:B------:R-:W-:Y:S02]  /*1e5d0*/  IADD3 R172, R173.reuse, c[0x0][0x328], RZ ;  /* 0x0000ca00adac7a10 */ /* 0x040fe40007ffe0ff */
[----:B------:R-:W-:Y:S03]  /*1e5e0*/  IADD3 R173, R173, UR4, RZ ;  /* 0x00000004adad7c10 */ /* 0x000fe6000fffe0ff */
[--C-:B-1----:R-:W-:Y:S02]  /*1e5f0*/  IMAD.IADD R167, R172, 0x1, R168.reuse ;  /* 0x00000001aca77824 */ /* 0x102fe400078e02a8 */
[----:B------:R-:W-:Y:S01]  /*1e600*/  IMAD.IADD R0, R173, 0x1, R168 ;  /* 0x00000001ad007824 */ /* 0x000fe200078e02a8 */
        /* <DEDUP_REMOVED lines=14> */
.L_x_1295:
[----:B------:R-:W-:Y:S04]  /*1e6f0*/  MOV R168, c[0x0][0x32c] ;  /* 0x0000cb0000a87a02 */ /* 0x000fe80000000f00 */
[----:B------:R-:W-:Y:S11]  /*1e700*/  ISETP.NE.AND P0, PT, R168, 0x1, PT ;  /* 0x00000001a800780c */ /* 0x000ff60003f05270 */
[----:B------:R-:W-:Y:S02]  /*1e710*/  @!UPT UIADD3 URZ, URZ, URZ, URZ ;  /* 0x0000003f3f3ff290 */ /* 0x000fe4000fffe03f */
[----:B------:R-:W-:Y:S05]  /*1e720*/  @P0 IMAD.HI.U32 R168, R3, c[0x0][0x330], RZ ;  /* 0x0000cc0003a80a27 */ /* 0x000fea00078e00ff */
[----:B------:R-:W-:Y:S02]  /*1e730*/  @P0 SHF.R.U32.HI R3, RZ, c[0x0][0x334], R168 ;  /* 0x0000cd00ff030a19 */ /* 0x000fe400000116a8 */
.L_x_1296:
[----:B------:R-:W-:Y:S05]  /*1e740*/  BSYNC B0 ;  /* 0x0000000000007941 */ /* 0x000fea0003800000 */
.L_x_1294:
[----:B------:R-:W-:Y:S05]  /*1e750*/  IMAD R3, R3, c[0x0][0x32c], R174 ;  /* 0x0000cb0003037a24 */ /* 0x000fea00078e02ae */
[----:B------:R-:W-:Y:S02]  /*1e760*/  IADD3 R168, R3, c[0x0][0x32c], RZ ;  /* 0x0000cb0003a87a10 */ /* 0x000fe40007ffe0ff */
[----:B------:R-:W-:Y:S02]  /*1e770*/  IMNMX R0, R0, R3, !PT ;  /* 0x0000000300007217 */ /* 0x000fe40007800200 */
[----:B------:R-:W-:Y:S02]  /*1e780*/  IMNMX R167, R167, R168, PT ;  /* 0x000000a8a7a77217 */ /* 0x000fe40003800200 */
.L_x_1293:
        /* <DEDUP_REMOVED lines=17> */
.L_x_1299:
[----:B------:R-:W-:Y:S04]  /*1e8a0*/  MOV R175, c[0x0][0x32c] ;  /* 0x0000cb0000af7a02 */ /* 0x000fe80000000f00 */
[----:B------:R-:W-:Y:S11]  /*1e8b0*/  ISETP.NE.AND P0, PT, R175, 0x1, PT ;  /* 0x00000001af00780c */ /* 0x000ff60003f05270 */
[----:B------:R-:W-:Y:S02]  /*1e8c0*/  @!UPT UIADD3 URZ, URZ, URZ, URZ ;  /* 0x0000003f3f3ff290 */ /* 0x000fe4000fffe03f */
[----:B------:R-:W-:Y:S05]  /*1e8d0*/  @P0 IMAD.HI.U32 R175, R169, c[0x0][0x330], RZ ;  /* 0x0000cc00a9af0a27 */ /* 0x000fea00078e00ff */
[----:B------:R-:W-:Y:S02]  /*1e8e0*/  @P0 SHF.R.U32.HI R169, RZ, c[0x0][0x334], R175 ;  /* 0x0000cd00ffa90a19 */ /* 0x000fe400000116af */
.L_x_1300:
[----:B------:R-:W-:Y:S05]  /*1e8f0*/  BSYNC B0 ;  /* 0x0000000000007941 */ /* 0x000fea0003800000 */
.L_x_1298:
[----:B------:R-:W-:Y:S05]  /*1e900*/  IMAD R169, R169, c[0x0][0x32c], R174 ;  /* 0x0000cb00a9a97a24 */ /* 0x000fea00078e02ae */
[----:B------:R-:W-:Y:S02]  /*1e910*/  IADD3 R175, R169, c[0x0][0x32c], RZ ;  /* 0x0000cb00a9af7a10 */ /* 0x000fe40007ffe0ff */
[----:B------:R-:W-:Y:S02]  /*1e920*/  IMNMX R3, R3, R169, !PT ;  /* 0x000000a903037217 */ /* 0x000fe40007800200 */
[----:B------:R-:W-:Y:S02]  /*1e930*/  IMNMX R168, R168, R175, PT ;  /* 0x000000afa8a87217 */ /* 0x000fe40003800200 */
.L_x_1297:
[C---:B------:R-:W-:Y:S02]  /*1e940*/  ISETP.GE.AND P0, PT, R2.reuse, 0x2, PT ;  /* 0x000000020200780c */ /* 0x040fe40003f06270 */
[----:B------:R-:W-:Y:S02]  /*1e950*/  ISETP.GE.AND P1, PT, R2, 0x9, PT ;  /* 0x000000090200780c */ /* 0x000fe40003f26270 */
[----:B------:R-:W-:Y:S02]  /*1e960*/  P2R R192, PR, RZ, 0x1 ;  /* 0x00000001ffc07803 */ /* 0x000fe40000000000 */
[----:B------:R-:W-:Y:S02]  /*1e970*/  ISETP.GT.AND P0, PT, R0, 0x1, !P0 ;  /* 0x000000010000780c */ /* 0x000fe40004704270 */
[----:B------:R-:W-:Y:S02]  /*1e980*/  P2R R175, PR, RZ, 0x2 ;  /* 0x00000002ffaf7803 */ /* 0x000fe40000000000 */
[----:B------:R-:W-:Y:S02]  /*1e990*/  ISETP.LT.OR P0, PT, R167, 0x2, P0 ;  /* 0x00000002a700780c */ /* 0x000fe40000701670 */
[----:B------:R-:W-:Y:S02]  /*1e9a0*/  ISETP.GE.AND P6, PT, R2, 0x12, PT ;  /* 0x000000120200780c */ /* 0x000fe40003fc6270 */
[----:B------:R-:W-:Y:S02]  /*1e9b0*/  FSEL R193, R5, -INF , !P0 ;  /* 0xff80000005c17808 */ /* 0x000fe40004000000 */
[----:B------:R-:W-:Y:S02]  /*1e9c0*/  ISETP.GT.AND P0, PT, R0, 0x8, !P1 ;  /* 0x000000080000780c */ /* 0x000fe40004f04270 */
[----:B------:R-:W-:Y:S02]  /*1e9d0*/  ISETP.GE.AND P1, PT, R2, 0xa, PT ;  /* 0x0000000a0200780c */ /* 0x000fe40003f26270 */
[C---:B------:R-:W-:Y:S02]  /*1e9e0*/  ISETP.LT.OR P0, PT, R167.reuse, 0x9, P0 ;  /* 0x00000009a700780c */ /* 0x040fe40000701670 */
[----:B------:R-:W-:Y:S02]  /*1e9f0*/  P2R R169, PR, RZ, 0x2 ;  /* 0x00000002ffa97803 */ /* 0x000fe40000000000 */
[----:B------:R-:W-:Y:S02]  /*1ea00*/  FSEL R194, R16, -INF , !P0 ;  /* 0xff80000010c27808 */ /* 0x000fe40004000000 */
[----:B------:R-:W-:Y:S02]  /*1ea10*/  ISETP.GT.AND P0, PT, R0, 0x9, !P1 ;  /* 0x000000090000780c */ /* 0x000fe40004f04270 */
[C---:B------:R-:W-:Y:S02]  /*1ea20*/  ISETP.GE.AND P1, PT, R2.reuse, 0x11, PT ;  /* 0x000000110200780c */ /* 0x040fe40003f26270 */
[----:B------:R-:W-:Y:S02]  /*1ea30*/  ISETP.LT.OR P0, PT, R167, 0xa, P0 ;  /* 0x0000000aa700780c */ /* 0x000fe40000701670 */
[----:B------:R-:W-:Y:S02]  /*1ea40*/  ISETP.GE.AND P5, PT, R2, 0x19, PT ;  /* 0x000000190200780c */ /* 0x000fe40003fa6270 */
[----:B------:R-:W-:Y:S02]  /*1ea50*/  FSEL R195, R17, -INF , !P0 ;  /* 0xff80000011c37808 */ /* 0x000fe40004000000 */
[----:B------:R-:W-:Y:S02]  /*1ea60*/  ISETP.GT.AND P0, PT, R0, 0x10, !P1 ;  /* 0x000000100000780c */ /* 0x000fe40004f04270 */
[C---:B------:R-:W-:Y:S02]  /*1ea70*/  ISETP.GE.AND P4, PT, R2.reuse, 0x1a, PT ;  /* 0x0000001a0200780c */ /* 0x040fe40003f86270 */
[C---:B------:R-:W-:Y:S02]  /*1ea80*/  ISETP.LT.OR P0, PT, R167.reuse, 0x11, P0 ;  /* 0x00000011a700780c */ /* 0x040fe40000701670 */
[----:B------:R-:W-:Y:S02]  /*1ea90*/  ISETP.GE.AND P3, PT, R2, 0x21, PT ;  /* 0x000000210200780c */ /* 0x000fe40003f66270 */
        /* <DEDUP_REMOVED lines=8> */
[C---:B------:R-:W-:Y:S02]  /*1eb20*/  ISETP.LT.OR P0, PT, R167.reuse, 0x19, P0 ;  /* 0x00000019a700780c */ /* 0x040fe40000701670 */
[----:B------:R-:W-:Y:S02]  /*1eb30*/  P2R R16, PR, RZ, 0x2 ;  /* 0x00000002ff107803 */ /* 0x000fe40000000000 */
[----:B------:R-:W-:Y:S02]  /*1eb40*/  FSEL R200, R32, -INF , !P0 ;  /* 0xff80000020c87808 */ /* 0x000fe40004000000 */
[C---:B------:R-:W-:Y:S04]  /*1eb50*/  ISETP.GT.AND P0, PT, R0.reuse, 0x19, !P4 ;  /* 0x000000190000780c */ /* 0x040fe80006704270 */
        /* <DEDUP_REMOVED lines=8> */
[----:B------:R-:W-:Y:S02]  /*1ebe0*/  ISETP.GT.AND P0, PT, R0, 0x28, !P1 ;  /* 0x000000280000780c */ /* 0x000fe40004f04270 */
[----:B------:R-:W-:Y:S02]  /*1ebf0*/  ISETP.GE.AND P1, PT, R2, 0x1, PT ;  /* 0x000000010200780c */ /* 0x000fe40003f26270 */
[C---:B------:R-:W-:Y:S04]  /*1ec00*/  ISETP.LT.OR P0, PT, R167.reuse, 0x29, P0 ;  /* 0x00000029a700780c */ /* 0x040fe80000701670 */
[----:B------:R-:W-:Y:S02]  /*1ec10*/  FSEL R215, R48, -INF , !P0 ;  /* 0xff80000030d77808 */ /* 0x000fe40004000000 */
[----:B------:R-:W-:Y:S04]  /*1ec20*/  ISETP.GT.AND P0, PT, R0, RZ, !P1 ;  /* 0x000000ff0000720c */ /* 0x000fe80004f04270 */
[C---:B------:R-:W-:Y:S04]  /*1ec30*/  ISETP.LT.OR P0, PT, R167.reuse, 0x1, P0 ;  /* 0x00000001a700780c */ /* 0x040fe80000701670 */
[----:B------:R-:W-:Y:S02]  /*1ec40*/  FSEL R20, R4, -INF , !P0 ;  /* 0xff80000004147808 */ /* 0x000fe40004000000 */
[----:B------:R-:W-:Y:S01]  /*1ec50*/  ISETP.GE.AND P0, PT, R2, 0x2a, PT ;  /* 0x0000002a0200780c */ /* 0x000fe20003f06270 */
[----:B------:R-:W1:Y:S03]  /*1ec60*/  SHFL.IDX PT, R4, R171, 0x2, 0x1c1f ;  /* 0x005c1f00ab047f89 */ /* 0x000e6600000e0000 */
[----:B------:R-:W-:Y:S02]  /*1ec70*/  P2R R5, PR, RZ, 0x1 ;  /* 0x00000001ff057803 */ /* 0x000fe40000000000 */
[----:B------:R-:W-:Y:S04]  /*1ec80*/  ISETP.GT.AND P0, PT, R0, 0x29, !P0 ;  /* 0x000000290000780c */ /* 0x000fe80004704270 */
[----:B------:R-:W-:Y:S04]  /*1ec90*/  ISETP.LT.OR P0, PT, R167, 0x2a, P0 ;  /* 0x0000002aa700780c */ /* 0x000fe80000701670 */
[----:B------:R-:W-:Y:S02]  /*1eca0*/  FSEL R218, R49, -INF , !P0 ;  /* 0xff80000031da7808 */ /* 0x000fe40004000000 */
[----:B------:R-:W-:Y:S01]  /*1ecb0*/  ISETP.GE.AND P0, PT, R241, 0x1, PT ;  /* 0x00000001f100780c */ /* 0x000fe20003f06270 */
[--C-:B-1----:R-:W-:Y:S02]  /*1ecc0*/  IMAD.IADD R2, R172, 0x1, R4.reuse ;  /* 0x00000001ac027824 */ /* 0x102fe400078e0204 */
[----:B------:R-:W-:Y:S10]  /*1ecd0*/  IMAD.IADD R0, R173, 0x1, R4 ;  /* 0x00000001ad007824 */ /* 0x000ff400078e0204 */
        /* <DEDUP_REMOVED lines=14> */
.L_x_1303:
[----:B------:R-:W-:Y:S04]  /*1edc0*/  MOV R21, c[0x0][0x32c] ;  /* 0x0000cb0000157a02 */ /* 0x000fe80000000f00 */
[----:B------:R-:W-:Y:S11]  /*1edd0*/  ISETP.NE.AND P0, PT, R21, 0x1, PT ;  /* 0x000000011500780c */ /* 0x000ff60003f05270 */
[----:B------:R-:W-:Y:S02]  /*1ede0*/  @!UPT UIADD3 URZ, URZ, URZ, URZ ;  /* 0x0000003f3f3ff290 */ /* 0x000fe4000fffe03f */
[----:B------:R-:W-:Y:S05]  /*1edf0*/  @P0 IMAD.HI.U32 R21, R4, c[0x0][0x330], RZ ;  /* 0x0000cc0004150a27 */ /* 0x000fea00078e00ff */
[----:B------:R-:W-:Y:S02]  /*1ee00*/  @P0 SHF.R.U32.HI R4, RZ, c[0x0][0x334], R21 ;  /* 0x0000cd00ff040a19 */ /* 0x000fe40000011615 */
.L_x_1304:
[----:B------:R-:W-:Y:S05]  /*1ee10*/  BSYNC B0 ;  /* 0x0000000000007941 */ /* 0x000fea0003800000 */
.L_x_1302:
[----:B------:R-:W-:Y:S05]  /*1ee20*/  IMAD R4, R4, c[0x0][0x32c], R174 ;  /* 0x0000cb0004047a24 */ /* 0x000fea00078e02ae */
[----:B------:R-:W-:Y:S02]  /*1ee30*/  IADD3 R21, R4, c[0x0][0x32c], RZ ;  /* 0x0000cb0004157a10 */ /* 0x000fe40007ffe0ff */
[----:B------:R-:W-:Y:S02]  /*1ee40*/  IMNMX R0, R0, R4, !PT ;  /* 0x0000000400007217 */ /* 0x000fe40007800200 */
[----:B------:R-:W-:Y:S02]  /*1ee50*/  IMNMX R2, R2, R21, PT ;  /* 0x0000001502027217 */ /* 0x000fe40003800200 */
.L_x_1301:
[----:B------:R-:W-:Y:S04]  /*1ee60*/  ISETP.NE.AND P0, PT, R175, RZ, PT ;  /* 0x000000ffaf00720c */ /* 0x000fe80003f05270 */
[----:B------:R-:W-:Y:S04]  /*1ee70*/  ISETP.GT.AND P0, PT, R3, 0x8, !P0 ;  /* 0x000000080300780c */ /* 0x000fe80004704270 */
[----:B------:R-:W-:Y:S04]  /*1ee80*/  ISETP.LT.OR P0, PT, R168, 0x9, P0 ;  /* 0x00000009a800780c */ /* 0x000fe80000701670 */
[----:B------:R-:W-:Y:S02]  /*1ee90*/  FSEL R21, R18, -INF , !P0 ;  /* 0xff80000012157808 */ /* 0x000fe40004000000 */
[----:B------:R-:W-:Y:S04]  /*1eea0*/  ISETP.NE.AND P0, PT, R169, RZ, PT ;  /* 0x000000ffa900720c */ /* 0x000fe80003f05270 */
[----:B------:R-:W-:Y:S04]  /*1eeb0*/  ISETP.GT.AND P0, PT, R3, 0x9, !P0 ;  /* 0x000000090300780c */ /* 0x000fe80004704270 */
[C---:B------:R-:W-:Y:S04]  /*1eec0*/  ISETP.LT.OR P0, PT, R168.reuse, 0xa, P0 ;  /* 0x0000000aa800780c */ /* 0x040fe80000701670 */
[----:B------:R-:W-:Y:S02]  /*1eed0*/  FSEL R32, R19, -INF , !P0 ;  /* 0xff80000013207808 */ /* 0x000fe40004000000 */
[----:B------:R-:W-:Y:S04]  /*1eee0*/  ISETP.NE.AND P0, PT, R17, RZ, PT ;  /* 0x000000ff1100720c */ /* 0x000fe80003f05270 */
        /* <DEDUP_REMOVED lines=16> */
[----:B------:R-:W-:Y:S04]  /*1eff0*/  ISETP.LT.OR P0, PT, R168, 0x22, P0 ;  /* 0x00000022a800780c */ /* 0x000fe80000701670 */
[----:B------:R-:W-:Y:S02]  /*1f000*/  FSEL R208, R39, -INF , !P0 ;  /* 0xff80000027d07808 */ /* 0x000fe40004000000 */
[----:B------:R-:W-:Y:S04]  /*1f010*/  ISETP.NE.AND P0, PT, R192, RZ, PT ;  /* 0x000000ffc000720c */ /* 0x000fe80003f05270 */
[----:B------:R-:W-:Y:S04]  /*1f020*/  ISETP.GT.AND P0, PT, R3, 0x1, !P0 ;  /* 0x000000010300780c */ /* 0x000fe80004704270 */
[C---:B------:R-:W-:Y:S04]  /*1f030*/  ISETP.LT.OR P0, PT, R168.reuse, 0x2, P0 ;  /* 0x00000002a800780c */ /* 0x040fe80000701670 */
[----:B------:R-:W-:Y:S02]  /*1f040*/  FSEL R19, R7, -INF , !P0 ;  /* 0xff80000007137808 */ /* 0x000fe40004000000 */
[C---:B------:R-:W-:Y:S04]  /*1f050*/  ISETP.GT.AND P0, PT, R3.reuse, RZ, !P1 ;  /* 0x000000ff0300720c */ /* 0x040fe80004f04270 */
[----:B------:R-:W-:Y:S04]  /*1f060*/  ISETP.LT.OR P0, PT, R168, 0x1, P0 ;  /* 0x00000001a800780c */ /* 0x000fe80000701670 */
[----:B------:R-:W-:Y:S02]  /*1f070*/  FSEL R6, R6, -INF , !P0 ;  /* 0xff80000006067808 */ /* 0x000fe40004000000 */
[----:B------:R-:W-:Y:S04]  /*1f080*/  ISETP.NE.AND P0, PT, R16, RZ, PT ;  /* 0x000000ff1000720c */ /* 0x000fe80003f05270 */
[----:B------:R-:W-:Y:S04]  /*1f090*/  ISETP.GT.AND P0, PT, R3, 0x28, !P0 ;  /* 0x000000280300780c */ /* 0x000fe80004704270 */
[----:B------:R-:W-:Y:S04]  /*1f0a0*/  ISETP.LT.OR P0, PT, R168, 0x29, P0 ;  /* 0x00000029a800780c */ /* 0x000fe80000701670 */
[----:B------:R-:W-:Y:S02]  /*1f0b0*/  FSEL R212, R50, -INF , !P0 ;  /* 0xff80000032d47808 */ /* 0x000fe40004000000 */
[----:B------:R-:W-:Y:S04]  /*1f0c0*/  ISETP.NE.AND P0, PT, R5, RZ, PT ;  /* 0x000000ff0500720c */ /* 0x000fe80003f05270 */
[----:B------:R-:W-:Y:S02]  /*1f0d0*/  ISETP.GT.AND P0, PT, R3, 0x29, !P0 ;  /* 0x000000290300780c */ /* 0x000fe40004704270 */
[----:B------:R-:W1:Y:S02]  /*1f0e0*/  SHFL.IDX PT, R3, R171, 0x3, 0x1c1f ;  /* 0x007c1f00ab037f89 */ /* 0x000e6400000e0000 */
[----:B------:R-:W-:Y:S04]  /*1f0f0*/  ISETP.LT.OR P0, PT, R168, 0x2a, P0 ;  /* 0x0000002aa800780c */ /* 0x000fe80000701670 */
[----:B------:R-:W-:Y:S02]  /*1f100*/  FSEL R213, R51, -INF , !P0 ;  /* 0xff80000033d57808 */ /* 0x000fe40004000000 */
[----:B------:R-:W-:Y:S04]  /*1f110*/  ISETP.GT.AND P0, PT, R0, RZ, !P1 ;  /* 0x000000ff0000720c */ /* 0x000fe80004f04270 */
        /* <DEDUP_REMOVED lines=38> */
[----:B------:R-:W-:Y:S01]  /*1f380*/  ISETP.GT.AND P0, PT, R0, 0x29, !P0 ;  /* 0x000000290000780c */ /* 0x000fe20004704270 */
[--C-:B-1----:R-:W-:Y:S03]  /*1f390*/  IMAD.IADD R0, R173, 0x1, R3.reuse ;  /* 0x00000001ad007824 */ /* 0x102fe600078e0203 */
[----:B------:R-:W-:Y:S01]  /*1f3a0*/  ISETP.LT.OR P0, PT, R2, 0x2a, P0 ;  /* 0x0000002a0200780c */ /* 0x000fe20000701670 */
[----:B------:R-:W-:Y:S03]  /*1f3b0*/  IMAD.IADD R2, R172, 0x1, R3 ;  /* 0x00000001ac027824 */ /* 0x000fe600078e0203 */
        /* <DEDUP_REMOVED lines=17> */
.L_x_1307:
[----:B------:R-:W-:Y:S04]  /*1f4d0*/  MOV R4, c[0x0][0x32c] ;  /* 0x0000cb0000047a02 */ /* 0x000fe80000000f00 */
[----:B------:R-:W-:Y:S11]  /*1f4e0*/  ISETP.NE.AND P0, PT, R4, 0x1, PT ;  /* 0x000000010400780c */ /* 0x000ff60003f05270 */
[----:B------:R-:W-:Y:S02]  /*1f4f0*/  @!UPT UIADD3 URZ, URZ, URZ, URZ ;  /* 0x0000003f3f3ff290 */ /* 0x000fe4000fffe03f */
[----:B------:R-:W-:Y:S05]  /*1f500*/  @P0 IMAD.HI.U32 R4, R3, c[0x0][0x330], RZ ;  /* 0x0000cc0003040a27 */ /* 0x000fea00078e00ff */
[----:B------:R-:W-:Y:S02]  /*1f510*/  @P0 SHF.R.U32.HI R3, RZ, c[0x0][0x334], R4 ;  /* 0x0000cd00ff030a19 */ /* 0x000fe40000011604 */
.L_x_1308:
[----:B------:R-:W-:Y:S05]  /*1f520*/  BSYNC B0 ;  /* 0x0000000000007941 */ /* 0x000fea0003800000 */
.L_x_1306:
[----:B------:R-:W-:Y:S05]  /*1f530*/  IMAD R174, R3, c[0x0][0x32c], R174 ;  /* 0x0000cb0003ae7a24 */ /* 0x000fea00078e02ae */
[----:B------:R-:W-:Y:S02]  /*1f540*/  IADD3 R3, R174, c[0x0][0x32c], RZ ;  /* 0x0000cb00ae037a10 */ /* 0x000fe40007ffe0ff */
[----:B------:R-:W-:Y:S02]  /*1f550*/  IMNMX R0, R0, R174, !PT ;  /* 0x000000ae00007217 */ /* 0x000fe40007800200 */
[----:B------:R-:W-:Y:S02]  /*1f560*/  IMNMX R2, R2, R3, PT ;  /* 0x0000000302027217 */ /* 0x000fe40003800200 */
.L_x_1305:
        /* <DEDUP_REMOVED lines=23> */
[----:B------:R-:W-:Y:S02]  /*1f6e0*/  ISETP.NE.AND P1, PT, R17, RZ, PT ;  /* 0x000000ff1100720c */ /* 0x000fe40003f25270 */
[----:B------:R-:W-:Y:S02]  /*1f6f0*/  FMNMX.FTZ R169, R194, R169, !PT ;  /* 0x000000a9c2a97209 */ /* 0x000fe40007810000 */
[----:B------:R-:W-:Y:S02]  /*1f700*/  ISETP.LT.OR P0, PT, R2, 0xa, P0 ;  /* 0x0000000a0200780c */ /* 0x000fe40000701670 */
[----:B------:R-:W-:Y:S02]  /*1f710*/  FMNMX.FTZ R169, R195, R169, !PT ;  /* 0x000000a9c3a97209 */ /* 0x000fe40007810000 */
[----:B------:R-:W-:Y:S02]  /*1f720*/  FMNMX.FTZ R3, R207, R3, !PT ;  /* 0x00000003cf037209 */ /* 0x000fe40007810000 */
[----:B------:R-:W-:Y:S02]  /*1f730*/  FMNMX.FTZ R169, R196, R169, !PT ;  /* 0x000000a9c4a97209 */ /* 0x000fe40007810000 */
[----:B------:R-:W-:Y:S02]  /*1f740*/  FSEL R15, R15, -INF , !P0 ;  /* 0xff8000000f0f7808 */ /* 0x000fe40004000000 */
[----:B------:R-:W-:Y:S02]  /*1f750*/  FMNMX.FTZ R169, R198, R169, !PT ;  /* 0x000000a9c6a97209 */ /* 0x000fe40007810000 */
[----:B------:R-:W-:Y:S02]  /*1f760*/  ISETP.GT.AND P0, PT, R0, 0x10, !P1 ;  /* 0x000000100000780c */ /* 0x000fe40004f04270 */
[----:B------:R-:W-:Y:S02]  /*1f770*/  FMNMX.FTZ R169, R200, R169, !PT ;  /* 0x000000a9c8a97209 */ /* 0x000fe40007810000 */
[----:B------:R-:W-:Y:S02]  /*1f780*/  FMNMX.FTZ R3, R208, R3, !PT ;  /* 0x00000003d0037209 */ /* 0x000fe40007810000 */
[----:B------:R-:W-:Y:S02]  /*1f790*/  FMNMX.FTZ R169, R202, R169, !PT ;  /* 0x000000a9caa97209 */ /* 0x000fe40007810000 */
[----:B------:R-:W-:Y:S02]  /*1f7a0*/  ISETP.LT.OR P0, PT, R2, 0x11, P0 ;  /* 0x000000110200780c */ /* 0x000fe40000701670 */
[----:B------:R-:W-:Y:S02]  /*1f7b0*/  FMNMX.FTZ R169, R209, R169, !PT ;  /* 0x000000a9d1a97209 */ /* 0x000fe40007810000 */
[----:B------:R-:W-:Y:S02]  /*1f7c0*/  FMNMX.FTZ R3, R212, R3, !PT ;  /* 0x00000003d4037209 */ /* 0x000fe40007810000 */
[----:B------:R-:W-:Y:S02]  /*1f7d0*/  FMNMX.FTZ R169, R210, R169, !PT ;  /* 0x000000a9d2a97209 */ /* 0x000fe40007810000 */
[----:B------:R-:W-:Y:S02]  /*1f7e0*/  FMNMX.FTZ R4, R18, R166, !PT ;  /* 0x000000a612047209 */ /* 0x000fe40007810000 */
[----:B------:R-:W-:Y:S02]  /*1f7f0*/  FMNMX.FTZ R169, R215, R169, !PT ;  /* 0x000000a9d7a97209 */ /* 0x000fe40007810000 */
[----:B------:R-:W-:Y:S02]  /*1f800*/  FSEL R41, R26, -INF , !P0 ;  /* 0xff8000001a297808 */ /* 0x000fe40004000000 */
[----:B------:R-:W-:Y:S02]  /*1f810*/  FMNMX.FTZ R169, R218, R169, !PT ;  /* 0x000000a9daa97209 */ /* 0x000fe40007810000 */
[----:B------:R-:W-:Y:S02]  /*1f820*/  ISETP.GT.AND P0, PT, R0, 0x11, !P6 ;  /* 0x000000110000780c */ /* 0x000fe40007704270 */
[----:B------:R-:W-:Y:S02]  /*1f830*/  ISETP.NE.AND P6, PT, R5, RZ, PT ;  /* 0x000000ff0500720c */ /* 0x000fe40003fc5270 */
[----:B------:R-:W-:Y:S01]  /*1f840*/  FMNMX.FTZ R3, R213, R3, !PT ;  /* 0x00000003d5037209 */ /* 0x000fe20007810000 */
[----:B------:R-:W1:Y:S01]  /*1f850*/  SHFL.BFLY PT, R5, R169, 0x2, 0x1f ;  /* 0x0c401f00a9057f89 */ /* 0x000e6200000e0000 */
[----:B------:R-:W-:Y:S02]  /*1f860*/  FMNMX.FTZ R4, R9, R4, !PT ;  /* 0x0000000409047209 */ /* 0x000fe40007810000 */
[----:B------:R-:W-:Y:S02]  /*1f870*/  ISETP.LT.OR P0, PT, R2, 0x12, P0 ;  /* 0x000000120200780c */ /* 0x000fe40000701670 */
[----:B------:R-:W-:Y:S02]  /*1f880*/  FMNMX.FTZ R4, R12, R4, !PT ;  /* 0x000000040c047209 */ /* 0x000fe40007810000 */
[----:B------:R-:W-:Y:S01]  /*1f890*/  FSEL R44, R27, -INF , !P0 ;  /* 0xff8000001b2c7808 */ /* 0x000fe20004000000 */
[----:B------:R-:W2:Y:S01]  /*1f8a0*/  SHFL.BFLY PT, R168, R3, 0x2, 0x1f ;  /* 0x0c401f0003a87f89 */ /* 0x000ea200000e0000 */
[----:B------:R-:W-:Y:S02]  /*1f8b0*/  FMNMX.FTZ R4, R13, R4, !PT ;  /* 0x000000040d047209 */ /* 0x000fe40007810000 */
[----:B------:R-:W-:Y:S02]  /*1f8c0*/  ISETP.GT.AND P0, PT, R0, 0x18, !P5 ;  /* 0x000000180000780c */ /* 0x000fe40006f04270 */
        /* <DEDUP_REMOVED lines=8> */
[----:B------:R-:W-:Y:S02]  /*1f950*/  ISETP.NE.AND P1, PT, R16, RZ, PT ;  /* 0x000000ff1000720c */ /* 0x000fe40003f25270 */
[----:B------:R-:W-:Y:S02]  /*1f960*/  FSEL R171, R31, -INF , !P0 ;  /* 0xff8000001fab7808 */ /* 0x000fe40004000000 */
[----:B-1----:R-:W-:Y:S01]  /*1f970*/  FMNMX.FTZ R169, R169, R5, !PT ;  /* 0x00000005a9a97209 */ /* 0x002fe20007810000 */
[----:B------:R-:W-:Y:S01]  /*1f980*/  LDSM.16.MT88.4 R28, [R221+0x2080] ;  /* 0x00208000dd1c783b */ /* 0x000fe20000004200 */
[----:B--2---:R-:W-:Y:S02]  /*1f990*/  FMNMX.FTZ R168, R3, R168, !PT ;  /* 0x000000a803a87209 */ /* 0x004fe40007810000 */
[----:B------:R-:W-:Y:S02]  /*1f9a0*/  FMNMX.FTZ R3, R211, R4, !PT ;  /* 0x00000004d3037209 */ /* 0x000fe40007810000 */
[----:B------:R-:W-:Y:S02]  /*1f9b0*/  ISETP.GT.AND P0, PT, R0, 0x20, !P3 ;  /* 0x000000200000780c */ /* 0x000fe40005f04270 */
[----:B------:R-:W-:Y:S01]  /*1f9c0*/  FMNMX.FTZ R3, R214, R3, !PT ;  /* 0x00000003d6037209 */ /* 0x000fe20007810000 */
[----:B------:R-:W1:Y:S01]  /*1f9d0*/  SHFL.BFLY PT, R5, R169, 0x1, 0x1f ;  /* 0x0c201f00a9057f89 */ /* 0x000e6200000e0000 */
[----:B------:R-:W-:Y:S02]  /*1f9e0*/  ISETP.LT.OR P0, PT, R2, 0x21, P0 ;  /* 0x000000210200780c */ /* 0x000fe40000701670 */
[----:B------:R-:W-:Y:S02]  /*1f9f0*/  FMNMX.FTZ R3, R216, R3, !PT ;  /* 0x00000003d8037209 */ /* 0x000fe40007810000 */
[----:B------:R-:W-:Y:S02]  /*1fa00*/  FSEL R192, R42, -INF , !P0 ;  /* 0xff8000002ac07808 */ /* 0x000fe40004000000 */
[----:B------:R-:W-:Y:S01]  /*1fa10*/  FMNMX.FTZ R3, R217, R3, !PT ;  /* 0x00000003d9037209 */ /* 0x000fe20007810000 */
[----:B------:R-:W2:Y:S01]  /*1fa20*/  SHFL.BFLY PT, R7, R168, 0x1, 0x1f ;  /* 0x0c201f00a8077f89 */ /* 0x000ea200000e0000 */
[----:B------:R-:W-:Y:S04]  /*1fa30*/  ISETP.GT.AND P0, PT, R0, 0x21, !P2 ;  /* 0x000000210000780c */ /* 0x000fe80005704270 */
[----:B------:R-:W-:Y:S03]  /*1fa40*/  ISETP.LT.OR P0, PT, R2, 0x22, P0 ;  /* 0x000000220200780c */ /* 0x000fe60000701670 */
[----:B------:R-:W3:Y:S01]  /*1fa50*/  SHFL.BFLY PT, R8, R3, 0x2, 0x1f ;  /* 0x0c401f0003087f89 */ /* 0x000ee200000e0000 */
[----:B------:R-:W-:Y:S02]  /*1fa60*/  FSEL R173, R43, -INF , !P0 ;  /* 0xff8000002bad7808 */ /* 0x000fe40004000000 */
[----:B------:R-:W-:Y:S04]  /*1fa70*/  ISETP.GT.AND P0, PT, R0, 0x28, !P1 ;  /* 0x000000280000780c */ /* 0x000fe80004f04270 */
[----:B------:R-:W-:Y:S02]  /*1fa80*/  ISETP.LT.OR P0, PT, R2, 0x29, P0 ;  /* 0x000000290200780c */ /* 0x000fe40000701670 */
[----:B-1----:R-:W-:Y:S02]  /*1fa90*/  FMNMX.FTZ R169, R169, R5, !PT ;  /* 0x00000005a9a97209 */ /* 0x002fe40007810000 */
[----:B------:R-:W-:Y:S02]  /*1faa0*/  FSEL R172, R46, -INF , !P0 ;  /* 0xff8000002eac7808 */ /* 0x000fe40004000000 */
[C---:B------:R-:W-:Y:S01]  /*1fab0*/  FSETP.NEU.FTZ.AND P2, PT, R169.reuse, -INF , PT ;  /* 0xff800000a900780b */ /* 0x040fe20003f5d000 */
[----:B------:R-:W-:Y:S01]  /*1fac0*/  FMUL.FTZ R23, R169, c[0x0][0x2d0] ;  /* 0x0000b400a9177a20 */ /* 0x000fe20000410000 */
[----:B------:R-:W-:Y:S02]  /*1fad0*/  ISETP.GT.AND P0, PT, R0, 0x29, !P6 ;  /* 0x000000290000780c */ /* 0x000fe40007704270 */
[----:B--2---:R-:W-:Y:S02]  /*1fae0*/  FMNMX.FTZ R168, R168, R7, !PT ;  /* 0x00000007a8a87209 */ /* 0x004fe40007810000 */
[----:B------:R-:W-:Y:S02]  /*1faf0*/  FSEL R23, R23, RZ, P2 ;  /* 0x000000ff17177208 */ /* 0x000fe40001000000 */
[C---:B------:R-:W-:Y:S01]  /*1fb00*/  FSETP.NEU.FTZ.AND P1, PT, R168.reuse, -INF , PT ;  /* 0xff800000a800780b */ /* 0x040fe20003f3d000 */
[----:B------:R-:W-:Y:S01]  /*1fb10*/  FMUL.FTZ R48, R168, c[0x0][0x2d0] ;  /* 0x0000b400a8307a20 */ /* 0x000fe20000410000 */
[----:B------:R-:W-:Y:S01]  /*1fb20*/  ISETP.LT.OR P0, PT, R2, 0x2a, P0 ;  /* 0x0000002a0200780c */ /* 0x000fe20000701670 */
[--C-:B------:R-:W-:Y:S01]  /*1fb30*/  FFMA.FTZ R4, R20, c[0x0][0x2d0], -R23.reuse ;  /* 0x0000b40014047a23 */ /* 0x100fe20000010817 */
[----:B---3--:R-:W-:Y:S01]  /*1fb40*/  FMNMX.FTZ R3, R3, R8, !PT ;  /* 0x0000000803037209 */ /* 0x008fe20007810000 */
[--C-:B------:R-:W-:Y:S01]  /*1fb50*/  FFMA.FTZ R5, R193, c[0x0][0x2d0], -R23.reuse ;  /* 0x0000b400c1057a23 */ /* 0x100fe20000010817 */
[----:B------:R-:W-:Y:S01]  /*1fb60*/  FSEL R48, R48, RZ, P1 ;  /* 0x000000ff30307208 */ /* 0x000fe20000800000 */
[----:B------:R1:W-:Y:S01]  /*1fb70*/  MUFU.EX2 R250, R4 ;  /* 0x0000000400fa7308 */ /* 0x0003e20000000800 */
[----:B------:R-:W-:Y:S01]  /*1fb80*/  FSEL R22, R47, -INF , !P0 ;  /* 0xff8000002f167808 */ /* 0x000fe20004000000 */
[----:B------:R-:W2:Y:S01]  /*1fb90*/  SHFL.BFLY PT, R167, R3, 0x1, 0x1f ;  /* 0x0c201f0003a77f89 */ /* 0x000ea200000e0000 */
[--C-:B------:R-:W-:Y:S02]  /*1fba0*/  FFMA.FTZ R40, R198, c[0x0][0x2d0], -R23.reuse ;  /* 0x0000b400c6287a23 */ /* 0x100fe40000010817 */
[--C-:B------:R-:W-:Y:S05]  /*1fbb0*/  FFMA.FTZ R2, R19, c[0x0][0x2d0], -R48.reuse ;  /* 0x0000b40013027a23 */ /* 0x100fea0000010830 */
[----:B------:R3:W4:Y:S10]  /*1fbc0*/  MUFU.EX2 R36, R5 ;  /* 0x0000000500247308 */ /* 0x0007340000000800 */
[----:B------:R5:W-:Y:S01]  /*1fbd0*/  MUFU.EX2 R35, R2 ;  /* 0x0000000200237308 */ /* 0x000be20000000800 */
[----:B-1----:R-:W-:Y:S02]  /*1fbe0*/  FMNMX.FTZ R4, R10, R170, !PT ;  /* 0x000000aa0a047209 */ /* 0x002fe40007810000 */
[----:B--2---:R-:W-:Y:S01]  /*1fbf0*/  FMNMX.FTZ R167, R3, R167, !PT ;  /* 0x000000a703a77209 */ /* 0x004fe20007810000 */
[--C-:B------:R-:W-:Y:S01]  /*1fc00*/  FFMA.FTZ R3, R32, c[0x0][0x2d0], -R48.reuse ;  /* 0x0000b40020037a23 */ /* 0x100fe20000010830 */
[----:B------:R-:W-:Y:S02]  /*1fc10*/  FMNMX.FTZ R4, R11, R4, !PT ;  /* 0x000000040b047209 */ /* 0x000fe40007810000 */
[C---:B------:R-:W-:Y:S03]  /*1fc20*/  FSETP.NEU.FTZ.AND P0, PT, R167.reuse, -INF , PT ;  /* 0xff800000a700780b */ /* 0x040fe60003f1d000 */
[----:B------:R1:W-:Y:S01]  /*1fc30*/  MUFU.EX2 R252, R3 ;  /* 0x0000000300fc7308 */ /* 0x0003e20000000800 */
[----:B------:R-:W-:Y:S01]  /*1fc40*/  FMUL.FTZ R49, R167, c[0x0][0x2d0] ;  /* 0x0000b400a7317a20 */ /* 0x000fe20000410000 */
[----:B---3--:R-:W-:Y:S01]  /*1fc50*/  FMNMX.FTZ R5, R14, R4, !PT ;  /* 0x000000040e057209 */ /* 0x008fe20007810000 */
[----:B------:R-:W-:Y:S01]  /*1fc60*/  FFMA.FTZ R4, R194, c[0x0][0x2d0], -R23 ;  /* 0x0000b400c2047a23 */ /* 0x000fe20000010817 */
[----:B----4-:R-:W-:Y:S02]  /*1fc70*/  F2FP.PACK_AB R24, R36, R250 ;  /* 0x000000fa2418723e */ /* 0x010fe400000000ff */
[----:B------:R-:W-:Y:S02]  /*1fc80*/  FMNMX.FTZ R5, R15, R5, !PT ;  /* 0x000000050f057209 */ /* 0x000fe40007810000 */
[----:B------:R-:W-:Y:S02]  /*1fc90*/  FSEL R49, R49, RZ, P0 ;  /* 0x000000ff31317208 */ /* 0x000fe40000000000 */
[----:B------:R2:W-:Y:S01]  /*1fca0*/  MUFU.EX2 R34, R4 ;  /* 0x0000000400227308 */ /* 0x0005e20000000800 */
[----:B------:R-:W-:Y:S01]  /*1fcb0*/  FMNMX.FTZ R5, R41, R5, !PT ;  /* 0x0000000529057209 */ /* 0x000fe20007810000 */
[--C-:B-----5:R-:W-:Y:S03]  /*1fcc0*/  FFMA.FTZ R2, R21, c[0x0][0x2d0], -R48.reuse ;  /* 0x0000b40015027a23 */ /* 0x120fe60000010830 */
[----:B------:R-:W-:Y:S04]  /*1fcd0*/  FMNMX.FTZ R5, R44, R5, !PT ;  /* 0x000000052c057209 */ /* 0x000fe80007810000 */
[----:B------:R-:W-:Y:S01]  /*1fce0*/  FMNMX.FTZ R5, R45, R5, !PT ;  /* 0x000000052d057209 */ /* 0x000fe20007810000 */
[----:B------:R3:W4:Y:S03]  /*1fcf0*/  MUFU.EX2 R251, R2 ;  /* 0x0000000200fb7308 */ /* 0x0007260000000800 */
[----:B------:R-:W-:Y:S01]  /*1fd00*/  FMNMX.FTZ R5, R171, R5, !PT ;  /* 0x00000005ab057209 */ /* 0x000fe20007810000 */
[----:B-1----:R-:W-:Y:S03]  /*1fd10*/  FFMA.FTZ R3, R18, c[0x0][0x2d0], -R49 ;  /* 0x0000b40012037a23 */ /* 0x002fe60000010831 */
[----:B------:R-:W-:Y:S03]  /*1fd20*/  FMNMX.FTZ R0, R192, R5, !PT ;  /* 0x00000005c0007209 */ /* 0x000fe60007810000 */
[----:B------:R1:W-:Y:S01]  /*1fd30*/  MUFU.EX2 R247, R3 ;  /* 0x0000000300f77308 */ /* 0x0003e20000000800 */
[----:B------:R-:W-:Y:S01]  /*1fd40*/  FMNMX.FTZ R0, R173, R0, !PT ;  /* 0x00000000ad007209 */ /* 0x000fe20007810000 */
[----:B--2---:R-:W-:Y:S03]  /*1fd50*/  FFMA.FTZ R4, R195, c[0x0][0x2d0], -R23 ;  /* 0x0000b400c3047a23 */ /* 0x004fe60000010817 */
[----:B------:R-:W-:Y:S04]  /*1fd60*/  FMNMX.FTZ R0, R172, R0, !PT ;  /* 0x00000000ac007209 */ /* 0x000fe80007810000 */
[----:B------:R-:W-:Y:S01]  /*1fd70*/  FMNMX.FTZ R0, R22, R0, !PT ;  /* 0x0000000016007209 */ /* 0x000fe20007810000 */
[----:B------:R2:W5:Y:S04]  /*1fd80*/  MUFU.EX2 R33, R4 ;  /* 0x0000000400217308 */ /* 0x0005680000000800 */
[----:B---3--:R-:W3:Y:S01]  /*1fd90*/  SHFL.BFLY PT, R2, R0, 0x2, 0x1f ;  /* 0x0c401f0000027f89 */ /* 0x008ee200000e0000 */
[----:B----4-:R-:W-:Y:S05]  /*1fda0*/  F2FP.PACK_AB R27, R252, R251 ;  /* 0x000000fbfc1b723e */ /* 0x010fea00000000ff */
[----:B------:R4:W-:Y:S01]  /*1fdb0*/  MUFU.EX2 R242, R40 ;  /* 0x0000002800f27308 */ /* 0x0009e20000000800 */
[--C-:B-1----:R-:W-:Y:S09]  /*1fdc0*/  FFMA.FTZ R3, R9, c[0x0][0x2d0], -R49.reuse ;  /* 0x0000b40009037a23 */ /* 0x102ff20000010831 */
[----:B------:R3:W1:Y:S01]  /*1fdd0*/  MUFU.EX2 R248, R3 ;  /* 0x0000000300f87308 */ /* 0x0006620000000800 */
[--C-:B--2---:R-:W-:Y:S01]  /*1fde0*/  FFMA.FTZ R4, R6, c[0x0][0x2d0], -R48.reuse ;  /* 0x0000b40006047a23 */ /* 0x104fe20000010830 */
[----:B-----5:R-:W-:Y:S08]  /*1fdf0*/  F2FP.PACK_AB R26, R33, R34 ;  /* 0x00000022211a723e */ /* 0x020ff000000000ff */
[----:B------:R2:W5:Y:S01]  /*1fe00*/  MUFU.EX2 R37, R4 ;  /* 0x0000000400257308 */ /* 0x0005620000000800 */
[----:B----4-:R-:W-:Y:S09]  /*1fe10*/  FFMA.FTZ R40, R197, c[0x0][0x2d0], -R48 ;  /* 0x0000b400c5287a23 */ /* 0x010ff20000010830 */
[----:B------:R4:W-:Y:S01]  /*1fe20*/  MUFU.EX2 R241, R40 ;  /* 0x0000002800f17308 */ /* 0x0009e20000000800 */
[----:B---3--:R-:W-:Y:S01]  /*1fe30*/  FMNMX.FTZ R3, R0, R2, !PT ;  /* 0x0000000200037209 */ /* 0x008fe20007810000 */
[--C-:B------:R-:W-:Y:S01]  /*1fe40*/  FFMA.FTZ R2, R13, c[0x0][0x2d0], -R49.reuse ;  /* 0x0000b4000d027a23 */ /* 0x100fe20000010831 */
[----:B------:R-:W-:Y:S02]  /*1fe50*/  FSEL R0, R169, RZ, P2 ;  /* 0x000000ffa9007208 */ /* 0x000fe40001000000 */
[----:B-1----:R-:W-:Y:S05]  /*1fe60*/  F2FP.PACK_AB R32, R248, R247 ;  /* 0x000000f7f820723e */ /* 0x002fea00000000ff */
[----:B------:R1:W-:Y:S01]  /*1fe70*/  MUFU.EX2 R249, R2 ;  /* 0x0000000200f97308 */ /* 0x0003e20000000800 */
[----:B------:R-:W-:Y:S02]  /*1fe80*/  FADD.FTZ R0, -R0, R164 ;  /* 0x000000a400007221 */ /* 0x000fe40000010100 */
[----:B--2---:R-:W-:Y:S01]  /*1fe90*/  FFMA.FTZ R4, R12, c[0x0][0x2d0], -R49 ;  /* 0x0000b4000c047a23 */ /* 0x004fe20000010831 */
[----:B-----5:R-:W-:Y:S01]  /*1fea0*/  F2FP.PACK_AB R25, R35, R37 ;  /* 0x000000252319723e */ /* 0x020fe200000000ff */
[----:B------:R-:W-:Y:S05]  /*1feb0*/  FMUL.FTZ R0, R0, c[0x0][0x2d0] ;  /* 0x0000b40000007a20 */ /* 0x000fea0000410000 */
[----:B------:R2:W-:Y:S01]  /*1fec0*/  MUFU.EX2 R246, R4 ;  /* 0x0000000400f67308 */ /* 0x0005e20000000800 */
[----:B----4-:R-:W-:Y:S09]  /*1fed0*/  FFMA.FTZ R40, R202, c[0x0][0x2d0], -R23 ;  /* 0x0000b400ca287a23 */ /* 0x010ff20000010817 */
[----:B------:R3:W4:Y:S01]  /*1fee0*/  MUFU.EX2 R21, R0 ;  /* 0x0000000000157308 */ /* 0x0007220000000800 */
[----:B-1----:R-:W-:Y:S05]  /*1fef0*/  FSEL R2, R168, RZ, P1 ;  /* 0x000000ffa8027208 */ /* 0x002fea0000800000 */
[----:B------:R-:W-:Y:S04]  /*1ff00*/  FADD.FTZ R2, -R2, R165 ;  /* 0x000000a502027221 */ /* 0x000fe80000010100 */
[----:B------:R-:W-:Y:S01]  /*1ff10*/  MUFU.EX2 R202, R40 ;  /* 0x0000002800ca7308 */ /* 0x000fe20000000800 */
[----:B------:R-:W-:Y:S01]  /*1ff20*/  FMUL.FTZ R2, R2, c[0x0][0x2d0] ;  /* 0x0000b40002027a20 */ /* 0x000fe20000410000 */
[----:B--2---:R-:W1:Y:S08]  /*1ff30*/  SHFL.BFLY PT, R4, R3, 0x1, 0x1f ;  /* 0x0c201f0003047f89 */ /* 0x004e7000000e0000 */
[----:B------:R-:W2:Y:S01]  /*1ff40*/  MUFU.EX2 R20, R2 ;  /* 0x0000000200147308 */ /* 0x000ea20000000800 */
[----:B---3--:R-:W-:Y:S01]  /*1ff50*/  FSEL R0, R167, RZ, P0 ;  /* 0x000000ffa7007208 */ /* 0x008fe20000000000 */
[C---:B----4-:R-:W-:Y:S01]  /*1ff60*/  FMUL.FTZ R5, R21.reuse, R177 ;  /* 0x000000b115057220 */ /* 0x050fe20000410000 */
[----:B------:R-:W-:Y:S01]  /*1ff70*/  MOV R177, R36 ;  /* 0x0000002400b17202 */ /* 0x000fe20000000f00 */
[C---:B------:R-:W-:Y:S02]  /*1ff80*/  FMUL.FTZ R16, R21.reuse, R188 ;  /* 0x000000bc15107220 */ /* 0x040fe40000410000 */
[----:B------:R-:W-:Y:S02]  /*1ff90*/  FADD.FTZ R0, -R0, R166 ;  /* 0x000000a600007221 */ /* 0x000fe40000010100 */
[C---:B------:R-:W-:Y:S02]  /*1ffa0*/  FMUL.FTZ R17, R21.reuse, R189 ;  /* 0x000000bd15117220 */ /* 0x040fe40000410000 */
[----:B------:R-:W-:Y:S02]  /*1ffb0*/  FMUL.FTZ R0, R0, c[0x0][0x2d0] ;  /* 0x0000b40000007a20 */ /* 0x000fe40000410000 */
[----:B------:R-:W-:Y:S02]  /*1ffc0*/  FMUL.FTZ R132, R21, R132 ;  /* 0x0000008415847220 */ /* 0x000fe40000410000 */
[----:B------:R3:W4:Y:S01]  /*1ffd0*/  MUFU.EX2 R2, R0 ;  /* 0x0000000000027308 */ /* 0x0007220000000800 */
[----:B-1----:R-:W-:Y:S01]  /*1ffe0*/  FMNMX.FTZ R3, R3, R4, !PT ;  /* 0x0000000403037209 */ /* 0x002fe20007810000 */
[C---:B------:R-:W-:Y:S02]  /*1fff0*/  FMUL.FTZ R133, R21.reuse, R133 ;  /* 0x0000008515857220 */ /* 0x040fe40000410000 */
[----:B------:R-:W-:Y:S01]  /*20000*/  FMUL.FTZ R144, R21, R144 ;  /* 0x0000009015907220 */ /* 0x000fe20000410000 */
[C---:B------:R-:W-:Y:S01]  /*20010*/  FSETP.NEU.FTZ.AND P0, PT, R3.reuse, -INF , PT ;  /* 0xff8000000300780b */ /* 0x040fe20003f1d000 */
[----:B------:R-:W-:Y:S02]  /*20020*/  FMUL.FTZ R50, R3, c[0x0][0x2d0] ;  /* 0x0000b40003327a20 */ /* 0x000fe40000410000 */
[C---:B--2---:R-:W-:Y:S01]  /*20030*/  FMUL.FTZ R6, R20.reuse, R178 ;  /* 0x000000b214067220 */ /* 0x044fe20000410000 */
[----:B------:R-:W-:Y:S01]  /*20040*/  MOV R178, R35 ;  /* 0x0000002300b27202 */ /* 0x000fe20000000f00 */
[----:B------:R-:W-:Y:S01]  /*20050*/  FMUL.FTZ R7, R20, R179 ;  /* 0x000000b314077220 */ /* 0x000fe20000410000 */
[----:B------:R-:W-:Y:S01]  /*20060*/  FSEL R50, R50, RZ, P0 ;  /* 0x000000ff32327208 */ /* 0x000fe20000000000 */
[C---:B------:R-:W-:Y:S01]  /*20070*/  FMUL.FTZ R18, R20.reuse, R190 ;  /* 0x000000be14127220 */ /* 0x040fe20000410000 */
[----:B------:R-:W-:Y:S01]  /*20080*/  MOV R179, R34 ;  /* 0x0000002200b37202 */ /* 0x000fe20000000f00 */
[----:B------:R-:W-:Y:S01]  /*20090*/  FMUL.FTZ R19, R20, R191 ;  /* 0x000000bf14137220 */ /* 0x000fe20000410000 */
[----:B------:R-:W-:Y:S01]  /*200a0*/  F2FP.PACK_AB R34, R249, R246 ;  /* 0x000000f6f922723e */ /* 0x000fe200000000ff */
[--C-:B------:R-:W-:Y:S01]  /*200b0*/  FFMA.FTZ R4, R14, c[0x0][0x2d0], -R50.reuse ;  /* 0x0000b4000e047a23 */ /* 0x100fe20000010832 */
[----:B------:R-:W-:Y:S01]  /*200c0*/  LDSM.16.MT88.4 R188, [R221+0x3080] ;  /* 0x00308000ddbc783b */ /* 0x000fe20000004200 */
[C---:B------:R-:W-:Y:S02]  /*200d0*/  FMUL.FTZ R134, R20.reuse, R134 ;  /* 0x0000008614867220 */ /* 0x040fe40000410000 */
[----:B------:R1:W-:Y:S01]  /*200e0*/  MUFU.EX2 R245, R4 ;  /* 0x0000000400f57308 */ /* 0x0003e20000000800 */
[----:B------:R-:W-:Y:S02]  /*200f0*/  FMUL.FTZ R135, R20, R135 ;  /* 0x0000008714877220 */ /* 0x000fe40000410000 */
[----:B------:R-:W-:Y:S02]  /*20100*/  FMUL.FTZ R145, R21, R145 ;  /* 0x0000009115917220 */ /* 0x000fe40000410000 */
[--C-:B---3--:R-:W-:Y:S02]  /*20110*/  FFMA.FTZ R0, R10, c[0x0][0x2d0], -R50.reuse ;  /* 0x0000b4000a007a23 */ /* 0x108fe40000010832 */
[C---:B----4-:R-:W-:Y:S02]  /*20120*/  FMUL.FTZ R9, R2.reuse, R181 ;  /* 0x000000b502097220 */ /* 0x050fe40000410000 */
[C---:B------:R-:W-:Y:S01]  /*20130*/  FMUL.FTZ R8, R2.reuse, R180 ;  /* 0x000000b402087220 */ /* 0x040fe20000410000 */
[----:B------:R2:W-:Y:S01]  /*20140*/  MUFU.EX2 R174, R0 ;  /* 0x0000000000ae7308 */ /* 0x0005e20000000800 */
[----:B------:R-:W-:Y:S01]  /*20150*/  MOV R180, R33 ;  /* 0x0000002100b47202 */ /* 0x000fe20000000f00 */
[C---:B------:R-:W-:Y:S01]  /*20160*/  FMUL.FTZ R12, R2.reuse, R184 ;  /* 0x000000b8020c7220 */ /* 0x040fe20000410000 */
[----:B------:R-:W3:Y:S01]  /*20170*/  LDL.LU R181, [R1+0x20] ;  /* 0x0000200001b57983 */ /* 0x000ee20000300800 */
[C---:B------:R-:W-:Y:S02]  /*20180*/  FMUL.FTZ R13, R2.reuse, R185 ;  /* 0x000000b9020d7220 */ /* 0x040fe40000410000 */
[C---:B------:R-:W-:Y:S02]  /*20190*/  FMUL.FTZ R136, R2.reuse, R136 ;  /* 0x0000008802887220 */ /* 0x040fe40000410000 */
[C---:B------:R-:W-:Y:S02]  /*201a0*/  FMUL.FTZ R137, R2.reuse, R137 ;  /* 0x0000008902897220 */ /* 0x040fe40000410000 */
[C---:B------:R-:W-:Y:S02]  /*201b0*/  FMUL.FTZ R140, R2.reuse, R140 ;  /* 0x0000008c028c7220 */ /* 0x040fe40000410000 */
[----:B------:R-:W-:Y:S02]  /*201c0*/  FMUL.FTZ R141, R2, R141 ;  /* 0x0000008d028d7220 */ /* 0x000fe40000410000 */
[--C-:B-1----:R-:W-:Y:S02]  /*201d0*/  FFMA.FTZ R4, R15, c[0x0][0x2d0], -R50.reuse ;  /* 0x0000b4000f047a23 */ /* 0x102fe40000010832 */
[C---:B------:R-:W-:Y:S02]  /*201e0*/  FMUL.FTZ R146, R20.reuse, R146 ;  /* 0x0000009214927220 */ /* 0x040fe40000410000 */
[----:B------:R1:W4:Y:S01]  /*201f0*/  MUFU.EX2 R175, R4 ;  /* 0x0000000400af7308 */ /* 0x0003220000000800 */
[C---:B------:R-:W-:Y:S02]  /*20200*/  FMUL.FTZ R147, R20.reuse, R147 ;  /* 0x0000009314937220 */ /* 0x040fe40000410000 */
[C---:B------:R-:W-:Y:S02]  /*20210*/  FMUL.FTZ R148, R21.reuse, R148 ;  /* 0x0000009415947220 */ /* 0x040fe40000410000 */
[----:B------:R-:W-:Y:S02]  /*20220*/  FMUL.FTZ R149, R21, R149 ;  /* 0x0000009515957220 */ /* 0x000fe40000410000 */
[----:B--2---:R-:W-:Y:S02]  /*20230*/  FFMA.FTZ R0, R11, c[0x0][0x2d0], -R50 ;  /* 0x0000b4000b007a23 */ /* 0x004fe40000010832 */
[C---:B------:R-:W-:Y:S02]  /*20240*/  FMUL.FTZ R150, R20.reuse, R150 ;  /* 0x0000009614967220 */ /* 0x040fe40000410000 */
[----:B------:R2:W5:Y:S01]  /*20250*/  MUFU.EX2 R244, R0 ;  /* 0x0000000000f47308 */ /* 0x0005620000000800 */
[----:B------:R-:W-:Y:S02]  /*20260*/  FMUL.FTZ R151, R20, R151 ;  /* 0x0000009714977220 */ /* 0x000fe40000410000 */
[C---:B------:R-:W-:Y:S02]  /*20270*/  FMUL.FTZ R152, R2.reuse, R152 ;  /* 0x0000009802987220 */ /* 0x040fe40000410000 */
[C---:B------:R-:W-:Y:S02]  /*20280*/  FMUL.FTZ R153, R2.reuse, R153 ;  /* 0x0000009902997220 */ /* 0x040fe40000410000 */
[C---:B------:R-:W-:Y:S02]  /*20290*/  FMUL.FTZ R156, R2.reuse, R156 ;  /* 0x0000009c029c7220 */ /* 0x040fe40000410000 */
[----:B------:R-:W-:Y:S02]  /*202a0*/  FMUL.FTZ R157, R2, R157 ;  /* 0x0000009d029d7220 */ /* 0x000fe40000410000 */
[C---:B------:R-:W-:Y:S02]  /*202b0*/  FMUL.FTZ R160, R21.reuse, R160 ;  /* 0x000000a015a07220 */ /* 0x040fe40000410000 */
[C---:B-1----:R-:W-:Y:S01]  /*202c0*/  FMUL.FTZ R4, R21.reuse, R176 ;  /* 0x000000b015047220 */ /* 0x042fe20000410000 */
[----:B------:R-:W-:Y:S01]  /*202d0*/  MOV R176, R37 ;  /* 0x0000002500b07202 */ /* 0x000fe20000000f00 */
[----:B------:R-:W-:Y:S01]  /*202e0*/  FMUL.FTZ R161, R21, R161 ;  /* 0x000000a115a17220 */ /* 0x000fe20000410000 */
[----:B------:R-:W1:Y:S01]  /*202f0*/  LDSM.16.MT88.4 R36, [R222+0x2080] ;  /* 0x00208000de24783b */ /* 0x000e620000004200 */
[----:B----4-:R-:W-:Y:S01]  /*20300*/  F2FP.PACK_AB R35, R175, R245 ;  /* 0x000000f5af23723e */ /* 0x010fe200000000ff */
[C---:B------:R-:W-:Y:S02]  /*20310*/  FMUL.FTZ R162, R20.reuse, R162 ;  /* 0x000000a214a27220 */ /* 0x040fe40000410000 */
[-C--:B------:R-:W-:Y:S05]  /*20320*/  HMMA.16816.F32 R4, R24, R28.reuse, R4 ;  /* 0x0000001c1804723c */ /* 0x080fea0000001804 */
[----:B--2---:R-:W-:Y:S01]  /*20330*/  FSEL R0, R3, RZ, P0 ;  /* 0x000000ff03007208 */ /* 0x004fe20000000000 */
[----:B------:R-:W-:Y:S01]  /*20340*/  FMUL.FTZ R163, R20, R163 ;  /* 0x000000a314a37220 */ /* 0x000fe20000410000 */
[----:B-----5:R-:W-:Y:S01]  /*20350*/  F2FP.PACK_AB R33, R244, R174 ;  /* 0x000000aef421723e */ /* 0x020fe200000000ff */
[C---:B------:R-:W-:Y:S01]  /*20360*/  FMUL.FTZ R52, R21.reuse, R52 ;  /* 0x0000003415347220 */ /* 0x040fe20000410000 */
[----:B------:R-:W-:Y:S03]  /*20370*/  ISETP.GT.AND P0, PT, R238, UR7, PT ;  /* 0x00000007ee007c0c */ /* 0x000fe6000bf04270 */
[----:B------:R-:W-:Y:S02]  /*20380*/  FADD.FTZ R0, -R0, R170 ;  /* 0x000000aa00007221 */ /* 0x000fe40000010100 */
[C---:B------:R-:W-:Y:S02]  /*20390*/  FMUL.FTZ R53, R21.reuse, R53 ;  /* 0x0000003515357220 */ /* 0x040fe40000410000 */
[----:B------:R-:W-:Y:S02]  /*203a0*/  FMUL.FTZ R0, R0, c[0x0][0x2d0] ;  /* 0x0000b40000007a20 */ /* 0x000fe40000410000 */
[C---:B------:R-:W-:Y:S02]  /*203b0*/  FMUL.FTZ R54, R20.reuse, R54 ;  /* 0x0000003614367220 */ /* 0x040fe40000410000 */
[----:B------:R-:W-:Y:S02]  /*203c0*/  FMUL.FTZ R55, R20, R55 ;  /* 0x0000003714377220 */ /* 0x000fe40000410000 */
[----:B------:R-:W2:Y:S01]  /*203d0*/  MUFU.EX2 R0, R0 ;  /* 0x0000000000007308 */ /* 0x000ea20000000800 */
        /* <DEDUP_REMOVED lines=12> */
[C---:B--2---:R-:W-:Y:S02]  /*204a0*/  FMUL.FTZ R10, R0.reuse, R182 ;  /* 0x000000b6000a7220 */ /* 0x044fe40000410000 */
        /* <DEDUP_REMOVED lines=11> */
[----:B------:R-:W2:Y:S03]  /*20560*/  LDSM.16.MT88.4 R28, [R224+0x2080] ;  /* 0x00208000e01c783b */ /* 0x000ea60000004200 */
[C---:B------:R-:W-:Y:S02]  /*20570*/  FMUL.FTZ R155, R0.reuse, R155 ;  /* 0x0000009b009b7220 */ /* 0x040fe40000410000 */
[C---:B------:R-:W-:Y:S02]  /*20580*/  FMUL.FTZ R158, R0.reuse, R158 ;  /* 0x0000009e009e7220 */ /* 0x040fe40000410000 */
[-C--:B-1----:R-:W-:Y:S04]  /*20590*/  HMMA.16816.F32 R132, R24, R36.reuse, R132 ;  /* 0x000000241884723c */ /* 0x082fe80000001884 */
        /* <DEDUP_REMOVED lines=41> */
[-C--:B--2---:R-:W-:Y:S03]  /*20830*/  HMMA.16816.F32 R68, R24, R28.reuse, R68 ;  /* 0x0000001c1844723c */ /* 0x084fe60000001844 */
[----:B------:R-:W-:Y:S02]  /*20840*/  FMUL.FTZ R93, R2, R93 ;  /* 0x0000005d025d7220 */ /* 0x000fe40000410000 */
[C---:B------:R-:W-:Y:S02]  /*20850*/  FMUL.FTZ R94, R0.reuse, R94 ;  /* 0x0000005e005e7220 */ /* 0x040fe40000410000 */
[----:B------:R-:W-:Y:S01]  /*20860*/  FMUL.FTZ R95, R0, R95 ;  /* 0x0000005f005f7220 */ /* 0x000fe20000410000 */
[C---:B------:R-:W-:Y:S04]  /*20870*/  HMMA.16816.F32 R72, R32.reuse, R28, R72 ;  /* 0x0000001c2048723c */ /* 0x040fe80000001848 */
[C---:B------:R-:W-:Y:S02]  /*20880*/  FMUL.FTZ R96, R21.reuse, R96 ;  /* 0x0000006015607220 */ /* 0x040fe40000410000 */
[----:B------:R-:W-:Y:S02]  /*20890*/  FMUL.FTZ R97, R21, R97 ;  /* 0x0000006115617220 */ /* 0x000fe40000410000 */
[-C--:B------:R-:W-:Y:S01]  /*208a0*/  HMMA.16816.F32 R76, R32, R30.reuse, R76 ;  /* 0x0000001e204c723c */ /* 0x080fe2000000184c */
[----:B-1----:R-:W1:Y:S03]  /*208b0*/  LDSM.16.MT88.4 R36, [R222+0x3880] ;  /* 0x00388000de24783b */ /* 0x002e660000004200 */
[--C-:B------:R-:W-:Y:S02]  /*208c0*/  FFMA.FTZ R28, R199, c[0x0][0x2d0], -R48.reuse ;  /* 0x0000b400c71c7a23 */ /* 0x100fe40000010830 */
[C---:B------:R-:W-:Y:S02]  /*208d0*/  FMUL.FTZ R98, R20.reuse, R98 ;  /* 0x0000006214627220 */ /* 0x040fe40000410000 */
[C---:B------:R-:W-:Y:S01]  /*208e0*/  HMMA.16816.F32 R80, R24.reuse, R30, R80 ;  /* 0x0000001e1850723c */ /* 0x040fe20000001850 */
[----:B------:R2:W-:Y:S03]  /*208f0*/  MUFU.EX2 R240, R28 ;  /* 0x0000001c00f07308 */ /* 0x0005e60000000800 */
[C---:B------:R-:W-:Y:S02]  /*20900*/  FMUL.FTZ R99, R20.reuse, R99 ;  /* 0x0000006314637220 */ /* 0x040fe40000410000 */
[C---:B------:R-:W-:Y:S02]  /*20910*/  FMUL.FTZ R100, R21.reuse, R100 ;  /* 0x0000006415647220 */ /* 0x040fe40000410000 */
[C---:B------:R-:W-:Y:S04]  /*20920*/  FMUL.FTZ R101, R21.reuse, R101 ;  /* 0x0000006515657220 */ /* 0x040fe80000410000 */
[C---:B------:R-:W-:Y:S02]  /*20930*/  FMUL.FTZ R102, R20.reuse, R102 ;  /* 0x0000006614667220 */ /* 0x040fe40000410000 */
[----:B------:R-:W-:Y:S02]  /*20940*/  FMUL.FTZ R103, R20, R103 ;  /* 0x0000006714677220 */ /* 0x000fe40000410000 */
[C---:B------:R-:W-:Y:S02]  /*20950*/  FMUL.FTZ R104, R2.reuse, R104 ;  /* 0x0000006802687220 */ /* 0x040fe40000410000 */
[----:B------:R-:W-:Y:S02]  /*20960*/  FMUL.FTZ R105, R2, R105 ;  /* 0x0000006902697220 */ /* 0x000fe40000410000 */
[C---:B------:R-:W-:Y:S02]  /*20970*/  FMUL.FTZ R106, R0.reuse, R106 ;  /* 0x0000006a006a7220 */ /* 0x040fe40000410000 */
[----:B------:R-:W-:Y:S02]  /*20980*/  FMUL.FTZ R107, R0, R107 ;  /* 0x0000006b006b7220 */ /* 0x000fe40000410000 */
[----:B------:R-:W-:Y:S02]  /*20990*/  FMUL.FTZ R108, R2, R108 ;  /* 0x0000006c026c7220 */ /* 0x000fe40000410000 */
[----:B--2---:R-:W-:Y:S02]  /*209a0*/  FFMA.FTZ R28, R200, c[0x0][0x2d0], -R23 ;  /* 0x0000b400c81c7a23 */ /* 0x004fe40000010817 */
[----:B------:R-:W-:Y:S02]  /*209b0*/  FMUL.FTZ R109, R2, R109 ;  /* 0x0000006d026d7220 */ /* 0x000fe40000410000 */
[----:B------:R2:W-:Y:S01]  /*209c0*/  MUFU.EX2 R219, R28 ;  /* 0x0000001c00db7308 */ /* 0x0005e20000000800 */
        /* <DEDUP_REMOVED lines=9> */
[----:B------:R-:W-:Y:S01]  /*20a60*/  FFMA.FTZ R36, R203, c[0x0][0x2d0], -R48 ;  /* 0x0000b400cb247a23 */ /* 0x000fe20000010830 */
[----:B--2---:R-:W1:Y:S01]  /*20a70*/  LDSM.16.MT88.4 R28, [R224+0x3880] ;  /* 0x00388000e01c783b */ /* 0x004e620000004200 */
[----:B------:R-:W-:Y:S01]  /*20a80*/  MOV R203, R180 ;  /* 0x000000b400cb7202 */ /* 0x000fe20000000f00 */
[C---:B------:R-:W-:Y:S01]  /*20a90*/  FMUL.FTZ R116, R21.reuse, R116 ;  /* 0x0000007415747220 */ /* 0x040fe20000410000 */
        /* <DEDUP_REMOVED lines=13> */
[----:B------:R-:W-:Y:S02]  /*20b70*/  FMUL.FTZ R127, R0, R127 ;  /* 0x0000007f007f7220 */ /* 0x000fe40000410000 */
[----:B------:R2:W-:Y:S01]  /*20b80*/  MUFU.EX2 R199, R36 ;  /* 0x0000002400c77308 */ /* 0x0005e20000000800 */
[C---:B------:R-:W-:Y:S02]  /*20b90*/  FMUL.FTZ R128, R21.reuse, R128 ;  /* 0x0000008015807220 */ /* 0x040fe40000410000 */
[C---:B------:R-:W-:Y:S02]  /*20ba0*/  FMUL.FTZ R129, R21.reuse, R129 ;  /* 0x0000008115817220 */ /* 0x040fe40000410000 */
[C---:B------:R-:W-:Y:S01]  /*20bb0*/  FMUL.FTZ R130, R20.reuse, R130 ;  /* 0x0000008214827220 */ /* 0x040fe20000410000 */
[-C--:B-1----:R-:W-:Y:S03]  /*20bc0*/  HMMA.16816.F32 R100, R24, R28.reuse, R100 ;  /* 0x0000001c1864723c */ /* 0x082fe60000001864 */
[----:B------:R-:W-:Y:S02]  /*20bd0*/  FMUL.FTZ R131, R20, R131 ;  /* 0x0000008314837220 */ /* 0x000fe40000410000 */
[----:B---3--:R-:W-:Y:S02]  /*20be0*/  FFMA.FTZ R21, R21, R181, R250 ;  /* 0x000000b515157223 */ /* 0x008fe400000100fa */
[----:B------:R-:W-:Y:S01]  /*20bf0*/  FFMA.FTZ R40, R201, c[0x0][0x2d0], -R48 ;  /* 0x0000b400c9287a23 */ /* 0x000fe20000010830 */
[C---:B------:R-:W-:Y:S03]  /*20c00*/  HMMA.16816.F32 R104, R32.reuse, R28, R104 ;  /* 0x0000001c2068723c */ /* 0x040fe60000001868 */
[----:B------:R1:W-:Y:S04]  /*20c10*/  MUFU.EX2 R201, R40 ;  /* 0x0000002800c97308 */ /* 0x0003e80000000800 */
[--C-:B------:R-:W-:Y:S01]  /*20c20*/  FFMA.FTZ R28, R206, c[0x0][0x2d0], -R49.reuse ;  /* 0x0000b400ce1c7a23 */ /* 0x100fe20000010831 */
[-C--:B------:R-:W-:Y:S01]  /*20c30*/  HMMA.16816.F32 R108, R32, R30.reuse, R108 ;  /* 0x0000001e206c723c */ /* 0x080fe2000000186c */
[----:B--2---:R-:W2:Y:S03]  /*20c40*/  LDSM.16.MT88.4 R36, [R223+0x3880] ;  /* 0x00388000df24783b */ /* 0x004ea60000004200 */
[----:B------:R-:W-:Y:S01]  /*20c50*/  MOV R206, R177 ;  /* 0x000000b100ce7202 */ /* 0x000fe20000000f00 */
[----:B------:R3:W-:Y:S03]  /*20c60*/  MUFU.EX2 R196, R28 ;  /* 0x0000001c00c47308 */ /* 0x0007e60000000800 */
[C---:B------:R-:W-:Y:S04]  /*20c70*/  HMMA.16816.F32 R112, R24.reuse, R30, R112 ;  /* 0x0000001e1870723c */ /* 0x040fe80000001870 */
[--C-:B-1----:R-:W-:Y:S01]  /*20c80*/  FFMA.FTZ R40, R204, c[0x0][0x2d0], -R49.reuse ;  /* 0x0000b400cc287a23 */ /* 0x102fe20000010831 */
[----:B------:R-:W-:Y:S03]  /*20c90*/  MOV R204, R179 ;  /* 0x000000b300cc7202 */ /* 0x000fe60000000f00 */
[----:B------:R1:W4:Y:S01]  /*20ca0*/  MUFU.EX2 R198, R40 ;  /* 0x0000002800c67308 */ /* 0x0003220000000800 */
[--C-:B---3--:R-:W-:Y:S09]  /*20cb0*/  FFMA.FTZ R28, R41, c[0x0][0x2d0], -R50.reuse ;  /* 0x0000b400291c7a23 */ /* 0x108ff20000010832 */
[----:B------:R3:W-:Y:S01]  /*20cc0*/  MUFU.EX2 R166, R28 ;  /* 0x0000001c00a67308 */ /* 0x0007e20000000800 */
[-C--:B--2---:R-:W-:Y:S03]  /*20cd0*/  HMMA.16816.F32 R116, R24, R36.reuse, R116 ;  /* 0x000000241874723c */ /* 0x084fe60000001874 */
[----:B-1----:R-:W-:Y:S05]  /*20ce0*/  FFMA.FTZ R40, R205, c[0x0][0x2d0], -R49 ;  /* 0x0000b400cd287a23 */ /* 0x002fea0000010831 */
[C---:B------:R-:W-:Y:S01]  /*20cf0*/  HMMA.16816.F32 R120, R32.reuse, R36, R120 ;  /* 0x000000242078723c */ /* 0x040fe20000001878 */
[----:B------:R1:W2:Y:S03]  /*20d00*/  MUFU.EX2 R197, R40 ;  /* 0x0000002800c57308 */ /* 0x0002a60000000800 */
[----:B------:R-:W-:Y:S03]  /*20d10*/  MOV R205, R178 ;  /* 0x000000b200cd7202 */ /* 0x000fe60000000f00 */
[--C-:B------:R-:W-:Y:S01]  /*20d20*/  FFMA.FTZ R36, R171, c[0x0][0x2d0], -R50.reuse ;  /* 0x0000b400ab247a23 */ /* 0x100fe20000010832 */
[-C--:B------:R-:W-:Y:S04]  /*20d30*/  HMMA.16816.F32 R124, R32, R38.reuse, R124 ;  /* 0x00000026207c723c */ /* 0x080fe8000000187c */
[--C-:B---3--:R-:W-:Y:S01]  /*20d40*/  FFMA.FTZ R28, R44, c[0x0][0x2d0], -R50.reuse ;  /* 0x0000b4002c1c7a23 */ /* 0x108fe20000010832 */
[----:B------:R3:W-:Y:S02]  /*20d50*/  MUFU.EX2 R164, R36 ;  /* 0x0000002400a47308 */ /* 0x0007e40000000800 */
[----:B----4-:R-:W-:Y:S01]  /*20d60*/  F2FP.PACK_AB R32, R198, R199 ;  /* 0x000000c7c620723e */ /* 0x010fe200000000ff */
[----:B------:R-:W-:Y:S07]  /*20d70*/  HMMA.16816.F32 R128, R24, R38, R128 ;  /* 0x000000261880723c */ /* 0x000fee0000001880 */
[----:B------:R4:W5:Y:S01]  /*20d80*/  MUFU.EX2 R165, R28 ;  /* 0x0000001c00a57308 */ /* 0x0009620000000800 */
[----:B------:R-:W-:Y:S01]  /*20d90*/  F2FP.PACK_AB R24, R242, R243 ;  /* 0x000000f3f218723e */ /* 0x000fe200000000ff */
[----:B-1----:R-:W-:Y:S03]  /*20da0*/  FFMA.FTZ R40, R45, c[0x0][0x2d0], -R50 ;  /* 0x0000b4002d287a23 */ /* 0x002fe60000010832 */
[----:B------:R-:W-:Y:S01]  /*20db0*/  F2FP.PACK_AB R25, R240, R241 ;  /* 0x000000f1f019723e */ /* 0x000fe200000000ff */
[----:B------:R-:W-:Y:S01]  /*20dc0*/  LDSM.16.MT88.4 R44, [R223+0x2880] ;  /* 0x00288000df2c783b */ /* 0x000fe20000004200 */
[----:B------:R-:W-:Y:S03]  /*20dd0*/  F2FP.PACK_AB R26, R202, R219 ;  /* 0x000000dbca1a723e */ /* 0x000fe600000000ff */
[----:B------:R1:W1:Y:S01]  /*20de0*/  MUFU.EX2 R51, R40 ;  /* 0x0000002800337308 */ /* 0x0002620000000800 */
[----:B------:R-:W-:Y:S02]  /*20df0*/  F2FP.PACK_AB R27, R200, R201 ;  /* 0x000000c9c81b723e */ /* 0x000fe400000000ff */
[----:B--2---:R-:W-:Y:S01]  /*20e00*/  F2FP.PACK_AB R34, R196, R197 ;  /* 0x000000c5c422723e */ /* 0x004fe200000000ff */
[----:B---3--:R-:W-:Y:S08]  /*20e10*/  LDSM.16.MT88.4 R36, [R224+0x2880] ;  /* 0x00288000e024783b */ /* 0x008ff00000004200 */
[----:B----4-:R-:W2:Y:S01]  /*20e20*/  LDSM.16.MT88.4 R28, [R221+0x2880] ;  /* 0x00288000dd1c783b */ /* 0x010ea20000004200 */
[----:B-----5:R-:W-:Y:S07]  /*20e30*/  F2FP.PACK_AB R33, R165, R166 ;  /* 0x000000a6a521723e */ /* 0x020fee00000000ff */
[----:B-1----:R-:W1:Y:S01]  /*20e40*/  LDSM.16.MT88.4 R40, [R222+0x2880] ;  /* 0x00288000de28783b */ /* 0x002e620000004200 */
[----:B------:R-:W-:Y:S01]  /*20e50*/  F2FP.PACK_AB R35, R164, R51 ;  /* 0x00000033a423723e */ /* 0x000fe200000000ff */
[-C--:B--2---:R-:W-:Y:S08]  /*20e60*/  HMMA.16816.F32 R4, R24, R28.reuse, R4 ;  /* 0x0000001c1804723c */ /* 0x084ff00000001804 */
[C---:B------:R-:W-:Y:S08]  /*20e70*/  HMMA.16816.F32 R8, R32.reuse, R28, R8 ;  /* 0x0000001c2008723c */ /* 0x040ff00000001808 */
[-C--:B------:R-:W-:Y:S08]  /*20e80*/  HMMA.16816.F32 R12, R32, R30.reuse, R12 ;  /* 0x0000001e200c723c */ /* 0x080ff0000000180c */
[C---:B------:R-:W-:Y:S01]  /*20e90*/  HMMA.16816.F32 R16, R24.reuse, R30, R16 ;  /* 0x0000001e1810723c */ /* 0x040fe20000001810 */
[----:B------:R-:W2:Y:S07]  /*20ea0*/  LDSM.16.MT88.4 R28, [R221+0x4080] ;  /* 0x00408000dd1c783b */ /* 0x000eae0000004200 */
[-C--:B-1----:R-:W-:Y:S08]  /*20eb0*/  HMMA.16816.F32 R132, R24, R40.reuse, R132 ;  /* 0x000000281884723c */ /* 0x082ff00000001884 */
[C---:B------:R-:W-:Y:S07]  /*20ec0*/  HMMA.16816.F32 R136, R32.reuse, R40, R136 ;  /* 0x000000282088723c */ /* 0x040fee0000001888 */
[--C-:B------:R-:W-:Y:S01]  /*20ed0*/  FFMA.FTZ R40, R210, c[0x0][0x2d0], -R23.reuse ;  /* 0x0000b400d2287a23 */ /* 0x100fe20000010817 */
[-C--:B------:R-:W-:Y:S03]  /*20ee0*/  HMMA.16816.F32 R140, R32, R42.reuse, R140 ;  /* 0x0000002a208c723c */ /* 0x080fe6000000188c */
[----:B------:R1:W-:Y:S05]  /*20ef0*/  MUFU.EX2 R195, R40 ;  /* 0x0000002800c37308 */ /* 0x0003ea0000000800 */
[C---:B------:R-:W-:Y:S08]  /*20f00*/  HMMA.16816.F32 R144, R24.reuse, R42, R144 ;  /* 0x0000002a1890723c */ /* 0x040ff00000001890 */
[-C--:B------:R-:W-:Y:S08]  /*20f10*/  HMMA.16816.F32 R148, R24, R36.reuse, R148 ;  /* 0x000000241894723c */ /* 0x080ff00000001894 */
[C---:B------:R-:W-:Y:S04]  /*20f20*/  HMMA.16816.F32 R152, R32.reuse, R36, R152 ;  /* 0x000000242098723c */ /* 0x040fe80000001898 */
[--C-:B-1----:R-:W-:Y:S03]  /*20f30*/  FFMA.FTZ R40, R207, c[0x0][0x2d0], -R48.reuse ;  /* 0x0000b400cf287a23 */ /* 0x102fe60000010830 */
[--C-:B------:R-:W-:Y:S01]  /*20f40*/  FFMA.FTZ R36, R209, c[0x0][0x2d0], -R23.reuse ;  /* 0x0000b400d1247a23 */ /* 0x100fe20000010817 */
[-C--:B------:R-:W-:Y:S01]  /*20f50*/  HMMA.16816.F32 R156, R32, R38.reuse, R156 ;  /* 0x00000026209c723c */ /* 0x080fe2000000189c */
[----:B------:R1:W-:Y:S03]  /*20f60*/  MUFU.EX2 R193, R40 ;  /* 0x0000002800c17308 */ /* 0x0003e60000000800 */
[----:B------:R-:W-:Y:S04]  /*20f70*/  MOV R209, R176 ;  /* 0x000000b000d17202 */ /* 0x000fe80000000f00 */
[C---:B------:R-:W-:Y:S03]  /*20f80*/  HMMA.16816.F32 R160, R24.reuse, R38, R160 ;  /* 0x0000002618a0723c */ /* 0x040fe600000018a0 */
[----:B------:R3:W4:Y:S05]  /*20f90*/  MUFU.EX2 R194, R36 ;  /* 0x0000002400c27308 */ /* 0x00072a0000000800 */
[-C--:B------:R-:W-:Y:S08]  /*20fa0*/  HMMA.16816.F32 R52, R24, R44.reuse, R52 ;  /* 0x0000002c1834723c */ /* 0x080ff00000001834 */
[C---:B------:R-:W-:Y:S04]  /*20fb0*/  HMMA.16816.F32 R56, R32.reuse, R44, R56 ;  /* 0x0000002c2038723c */ /* 0x040fe80000001838 */
[--C-:B-1----:R-:W-:Y:S04]  /*20fc0*/  FFMA.FTZ R40, R208, c[0x0][0x2d0], -R48.reuse ;  /* 0x0000b400d0287a23 */ /* 0x102fe80000010830 */
[-C--:B------:R-:W-:Y:S01]  /*20fd0*/  HMMA.16816.F32 R60, R32, R46.reuse, R60 ;  /* 0x0000002e203c723c */ /* 0x080fe2000000183c */
[----:B------:R1:W5:Y:S01]  /*20fe0*/  MUFU.EX2 R171, R40 ;  /* 0x0000002800ab7308 */ /* 0x0003620000000800 */
[----:B---3--:R-:W3:Y:S06]  /*20ff0*/  LDSM.16.MT88.4 R36, [R222+0x4080] ;  /* 0x00408000de24783b */ /* 0x008eec0000004200 */
[C---:B------:R-:W-:Y:S08]  /*21000*/  HMMA.16816.F32 R64, R24.reuse, R46, R64 ;  /* 0x0000002e1840723c */ /* 0x040ff00000001840 */
[-C--:B--2---:R-:W-:Y:S08]  /*21010*/  HMMA.16816.F32 R68, R24, R28.reuse, R68 ;  /* 0x0000001c1844723c */ /* 0x084ff00000001844 */
[C---:B------:R-:W-:Y:S01]  /*21020*/  HMMA.16816.F32 R72, R32.reuse, R28, R72 ;  /* 0x0000001c2048723c */ /* 0x040fe20000001848 */
[----:B-1----:R-:W1:Y:S06]  /*21030*/  LDSM.16.MT88.4 R40, [R224+0x4080] ;  /* 0x00408000e028783b */ /* 0x002e6c0000004200 */
[--C-:B------:R-:W-:Y:S01]  /*21040*/  FFMA.FTZ R28, R215, c[0x0][0x2d0], -R23.reuse ;  /* 0x0000b400d71c7a23 */ /* 0x100fe20000010817 */
[-C--:B------:R-:W-:Y:S03]  /*21050*/  HMMA.16816.F32 R76, R32, R30.reuse, R76 ;  /* 0x0000001e204c723c */ /* 0x080fe6000000184c */
[----:B------:R2:W-:Y:S01]  /*21060*/  MUFU.EX2 R170, R28 ;  /* 0x0000001c00aa7308 */ /* 0x0005e20000000800 */
[----:B------:R-:W-:Y:S04]  /*21070*/  FFMA.FTZ R23, R218, c[0x0][0x2d0], -R23 ;  /* 0x0000b400da177a23 */ /* 0x000fe80000010817 */
[C---:B------:R-:W-:Y:S05]  /*21080*/  HMMA.16816.F32 R80, R24.reuse, R30, R80 ;  /* 0x0000001e1850723c */ /* 0x040fea0000001850 */
[----:B------:R1:W1:Y:S03]  /*21090*/  MUFU.EX2 R47, R23 ;  /* 0x00000017002f7308 */ /* 0x0002660000000800 */
[-C--:B---3--:R-:W-:Y:S08]  /*210a0*/  HMMA.16816.F32 R84, R24, R36.reuse, R84 ;  /* 0x000000241854723c */ /* 0x088ff00000001854 */
[C---:B------:R-:W-:Y:S01]  /*210b0*/  HMMA.16816.F32 R88, R32.reuse, R36, R88 ;  /* 0x000000242058723c */ /* 0x040fe20000001858 */
[----:B--2---:R-:W2:Y:S07]  /*210c0*/  LDSM.16.MT88.4 R28, [R223+0x4080] ;  /* 0x00408000df1c783b */ /* 0x004eae0000004200 */
[-C--:B------:R-:W-:Y:S04]  /*210d0*/  HMMA.16816.F32 R92, R32, R38.reuse, R92 ;  /* 0x00000026205c723c */ /* 0x080fe8000000185c */
[--C-:B-1----:R-:W-:Y:S02]  /*210e0*/  FFMA.FTZ R23, R212, c[0x0][0x2d0], -R48.reuse ;  /* 0x0000b400d4177a23 */ /* 0x102fe40000010830 */
[----:B------:R-:W-:Y:S02]  /*210f0*/  FFMA.FTZ R48, R213, c[0x0][0x2d0], -R48 ;  /* 0x0000b400d5307a23 */ /* 0x000fe40000010830 */
[C---:B------:R-:W-:Y:S01]  /*21100*/  HMMA.16816.F32 R96, R24.reuse, R38, R96 ;  /* 0x000000261860723c */ /* 0x040fe20000001860 */
[----:B------:R1:W-:Y:S07]  /*21110*/  MUFU.EX2 R46, R23 ;  /* 0x00000017002e7308 */ /* 0x0003ee0000000800 */
[-C--:B------:R-:W-:Y:S03]  /*21120*/  HMMA.16816.F32 R100, R24, R40.reuse, R100 ;  /* 0x000000281864723c */ /* 0x080fe60000001864 */
[----:B------:R-:W2:Y:S05]  /*21130*/  MUFU.EX2 R48, R48 ;  /* 0x0000003000307308 */ /* 0x000eaa0000000800 */
[C---:B------:R-:W-:Y:S01]  /*21140*/  HMMA.16816.F32 R104, R32.reuse, R40, R104 ;  /* 0x000000282068723c */ /* 0x040fe20000001868 */
[----:B------:R-:W3:Y:S04]  /*21150*/  LDL.LU R40, [R1+0x24] ;  /* 0x0000240001287983 */ /* 0x000ee80000300800 */
[----:B------:R-:W3:Y:S03]  /*21160*/  LDL.LU R39, [R1+0x28] ;  /* 0x0000280001277983 */ /* 0x000ee60000300800 */
[-C--:B------:R-:W-:Y:S04]  /*21170*/  HMMA.16816.F32 R108, R32, R42.reuse, R108 ;  /* 0x0000002a206c723c */ /* 0x080fe8000000186c */
[--C-:B-1----:R-:W-:Y:S04]  /*21180*/  FFMA.FTZ R23, R211, c[0x0][0x2d0], -R49.reuse ;  /* 0x0000b400d3177a23 */ /* 0x102fe80000010831 */
[C---:B------:R-:W-:Y:S01]  /*21190*/  HMMA.16816.F32 R112, R24.reuse, R42, R112 ;  /* 0x0000002a1870723c */ /* 0x040fe20000001870 */
[----:B------:R1:W-:Y:S07]  /*211a0*/  MUFU.EX2 R45, R23 ;  /* 0x00000017002d7308 */ /* 0x0003ee0000000800 */
[-C--:B--2---:R-:W-:Y:S08]  /*211b0*/  HMMA.16816.F32 R116, R24, R28.reuse, R116 ;  /* 0x0000001c1874723c */ /* 0x084ff00000001874 */
[C---:B------:R-:W-:Y:S08]  /*211c0*/  HMMA.16816.F32 R120, R32.reuse, R28, R120 ;  /* 0x0000001c2078723c */ /* 0x040ff00000001878 */
[-C--:B------:R-:W-:Y:S01]  /*211d0*/  HMMA.16816.F32 R124, R32, R30.reuse, R124 ;  /* 0x0000001e207c723c */ /* 0x080fe2000000187c */
[----:B------:R-:W2:Y:S03]  /*211e0*/  LDSM.16.MT88.4 R32, [R222+0x3080] ;  /* 0x00308000de20783b */ /* 0x000ea60000004200 */
[--C-:B-1----:R-:W-:Y:S04]  /*211f0*/  FFMA.FTZ R23, R214, c[0x0][0x2d0], -R49.reuse ;  /* 0x0000b400d6177a23 */ /* 0x102fe80000010831 */
[----:B------:R-:W-:Y:S01]  /*21200*/  HMMA.16816.F32 R128, R24, R30, R128 ;  /* 0x0000001e1880723c */ /* 0x000fe20000001880 */
[----:B------:R1:W1:Y:S06]  /*21210*/  MUFU.EX2 R44, R23 ;  /* 0x00000017002c7308 */ /* 0x00026c0000000800 */
[----:B----4-:R-:W-:Y:S02]  /*21220*/  F2FP.PACK_AB R24, R195, R194 ;  /* 0x000000c2c318723e */ /* 0x010fe400000000ff */
[----:B-----5:R-:W-:Y:S03]  /*21230*/  F2FP.PACK_AB R25, R171, R193 ;  /* 0x000000c1ab19723e */ /* 0x020fe600000000ff */
[----:B------:R-:W-:Y:S02]  /*21240*/  F2FP.PACK_AB R26, R47, R170 ;  /* 0x000000aa2f1a723e */ /* 0x000fe400000000ff */
[----:B------:R-:W-:Y:S07]  /*21250*/  F2FP.PACK_AB R27, R48, R46 ;  /* 0x0000002e301b723e */ /* 0x000fee00000000ff */
[-C--:B------:R-:W-:Y:S01]  /*21260*/  HMMA.16816.F32 R176, R24, R188.reuse, R4 ;  /* 0x000000bc18b0723c */ /* 0x080fe20000001804 */
[----:B------:R-:W4:Y:S02]  /*21270*/  LDSM.16.MT88.4 R4, [R224+0x3080] ;  /* 0x00308000e004783b */ /* 0x000f240000004200 */
[--C-:B-1----:R-:W-:Y:S01]  /*21280*/  FFMA.FTZ R23, R216, c[0x0][0x2d0], -R49.reuse ;  /* 0x0000b400d8177a23 */ /* 0x102fe20000010831 */
[----:B------:R-:W-:Y:S01]  /*21290*/  F2FP.PACK_AB R28, R44, R45 ;  /* 0x0000002d2c1c723e */ /* 0x000fe200000000ff */
[----:B------:R-:W-:Y:S02]  /*212a0*/  FFMA.FTZ R49, R217, c[0x0][0x2d0], -R49 ;  /* 0x0000b400d9317a23 */ /* 0x000fe40000010831 */
[----:B------:R1:W-:Y:S10]  /*212b0*/  MUFU.EX2 R38, R23 ;  /* 0x0000001700267308 */ /* 0x0003f40000000800 */
[----:B------:R-:W5:Y:S01]  /*212c0*/  MUFU.EX2 R49, R49 ;  /* 0x0000003100317308 */ /* 0x000f620000000800 */
[--C-:B-1----:R-:W-:Y:S09]  /*212d0*/  FFMA.FTZ R23, R192, c[0x0][0x2d0], -R50.reuse ;  /* 0x0000b400c0177a23 */ /* 0x102ff20000010832 */
[----:B------:R1:W-:Y:S01]  /*212e0*/  MUFU.EX2 R36, R23 ;  /* 0x0000001700247308 */ /* 0x0003e20000000800 */
[----:B-----5:R-:W-:Y:S01]  /*212f0*/  F2FP.PACK_AB R30, R49, R38 ;  /* 0x00000026311e723e */ /* 0x020fe200000000ff */
[--C-:B-1----:R-:W-:Y:S08]  /*21300*/  FFMA.FTZ R23, R173, c[0x0][0x2d0], -R50.reuse ;  /* 0x0000b400ad177a23 */ /* 0x102ff00000010832 */
[----:B------:R1:W5:Y:S02]  /*21310*/  MUFU.EX2 R37, R23 ;  /* 0x0000001700257308 */ /* 0x0003640000000800 */
[--C-:B-1----:R-:W-:Y:S01]  /*21320*/  FFMA.FTZ R23, R172, c[0x0][0x2d0], -R50.reuse ;  /* 0x0000b400ac177a23 */ /* 0x102fe20000010832 */
[----:B-----5:R-:W-:Y:S01]  /*21330*/  F2FP.PACK_AB R29, R37, R36 ;  /* 0x00000024251d723e */ /* 0x020fe200000000ff */
[----:B------:R-:W-:Y:S02]  /*21340*/  FFMA.FTZ R50, R22, c[0x0][0x2d0], -R50 ;  /* 0x0000b40016327a23 */ /* 0x000fe40000010832 */
[----:B------:R-:W5:Y:S04]  /*21350*/  LDL.LU R22, [R1+0x2c] ;  /* 0x00002c0001167983 */ /* 0x000f680000300800 */
[----:B------:R-:W-:Y:S10]  /*21360*/  MUFU.EX2 R23, R23 ;  /* 0x0000001700177308 */ /* 0x000ff40000000800 */
[----:B------:R-:W1:Y:S02]  /*21370*/  MUFU.EX2 R50, R50 ;  /* 0x0000003200327308 */ /* 0x000e640000000800 */
[----:B-1----:R-:W-:Y:S07]  /*21380*/  F2FP.PACK_AB R31, R50, R23 ;  /* 0x00000017321f723e */ /* 0x002fee00000000ff */
[C---:B------:R-:W-:Y:S01]  /*21390*/  HMMA.16816.F32 R180, R28.reuse, R188, R8 ;  /* 0x000000bc1cb4723c */ /* 0x040fe20000001808 */
[----:B------:R-:W1:Y:S07]  /*213a0*/  LDSM.16.MT88.4 R8, [R223+0x3080] ;  /* 0x00308000df08783b */ /* 0x000e6e0000004200 */
[-C--:B------:R-:W-:Y:S01]  /*213b0*/  HMMA.16816.F32 R184, R28, R190.reuse, R12 ;  /* 0x000000be1cb8723c */ /* 0x080fe2000000180c */
[----:B------:R-:W1:Y:S07]  /*213c0*/  LDSM.16.MT88.4 R12, [R221+0x4880] ;  /* 0x00488000dd0c783b */ /* 0x000e6e0000004200 */
[C---:B------:R-:W-:Y:S01]  /*213d0*/  HMMA.16816.F32 R188, R24.reuse, R190, R16 ;  /* 0x000000be18bc723c */ /* 0x040fe20000001810 */
[----:B------:R-:W1:Y:S07]  /*213e0*/  LDSM.16.MT88.4 R16, [R222+0x4880] ;  /* 0x00488000de10783b */ /* 0x000e6e0000004200 */
[-C--:B--2---:R-:W-:Y:S08]  /*213f0*/  HMMA.16816.F32 R132, R24, R32.reuse, R132 ;  /* 0x000000201884723c */ /* 0x084ff00000001884 */
[C---:B------:R-:W-:Y:S08]  /*21400*/  HMMA.16816.F32 R136, R28.reuse, R32, R136 ;  /* 0x000000201c88723c */ /* 0x040ff00000001888 */
[-C--:B------:R-:W-:Y:S08]  /*21410*/  HMMA.16816.F32 R140, R28, R34.reuse, R140 ;  /* 0x000000221c8c723c */ /* 0x080ff0000000188c */
[C---:B------:R-:W-:Y:S01]  /*21420*/  HMMA.16816.F32 R144, R24.reuse, R34, R144 ;  /* 0x000000221890723c */ /* 0x040fe20000001890 */
[----:B------:R-:W2:Y:S07]  /*21430*/  LDSM.16.MT88.4 R32, [R224+0x4880] ;  /* 0x00488000e020783b */ /* 0x000eae0000004200 */
[-C--:B----4-:R-:W-:Y:S08]  /*21440*/  HMMA.16816.F32 R148, R24, R4.reuse, R148 ;  /* 0x000000041894723c */ /* 0x090ff00000001894 */
[C---:B------:R-:W-:Y:S08]  /*21450*/  HMMA.16816.F32 R152, R28.reuse, R4, R152 ;  /* 0x000000041c98723c */ /* 0x040ff00000001898 */
[-C--:B------:R-:W-:Y:S08]  /*21460*/  HMMA.16816.F32 R156, R28, R6.reuse, R156 ;  /* 0x000000061c9c723c */ /* 0x080ff0000000189c */
[C---:B------:R-:W-:Y:S01]  /*21470*/  HMMA.16816.F32 R160, R24.reuse, R6, R160 ;  /* 0x0000000618a0723c */ /* 0x040fe200000018a0 */
[----:B------:R-:W4:Y:S07]  /*21480*/  LDSM.16.MT88.4 R4, [R223+0x4880] ;  /* 0x00488000df04783b */ /* 0x000f2e0000004200 */
[-C--:B-1----:R-:W-:Y:S08]  /*21490*/  HMMA.16816.F32 R52, R24, R8.reuse, R52 ;  /* 0x000000081834723c */ /* 0x082ff00000001834 */
[C---:B------:R-:W-:Y:S04]  /*214a0*/  HMMA.16816.F32 R56, R28.reuse, R8, R56 ;  /* 0x000000081c38723c */ /* 0x040fe80000001838 */
[----:B---3--:R-:W-:Y:S03]  /*214b0*/  FFMA.FTZ R20, R20, R40, R209 ;  /* 0x0000002814147223 */ /* 0x008fe600000100d1 */
[----:B------:R-:W-:Y:S01]  /*214c0*/  FFMA.FTZ R8, R2, R39, R247 ;  /* 0x0000002702087223 */ /* 0x000fe200000100f7 */
        /* <DEDUP_REMOVED lines=26> */
[C---:B------:R-:W-:Y:S08]  /*21670*/  HMMA.16816.F32 R120, R28.reuse, R4, R120 ;  /* 0x000000041c78723c */ /* 0x040ff00000001878 */
[-C--:B------:R-:W-:Y:S08]  /*21680*/  HMMA.16816.F32 R124, R28, R6.reuse, R124 ;  /* 0x000000061c7c723c */ /* 0x080ff0000000187c */
[----:B------:R-:W-:Y:S04]  /*21690*/  HMMA.16816.F32 R128, R24, R6, R128 ;  /* 0x000000061880723c */ /* 0x000fe80000001880 */
[----:B-----5:R-:W-:Y:S02]  /*216a0*/  FFMA.FTZ R8, R0, R22, R174 ;  /* 0x0000001600087223 */ /* 0x020fe400000100ae */
        /* <DEDUP_REMOVED lines=44> */
.L_x_1292:
[----:B------:R-:W3:Y:S04]  /*21970*/  LDL.LU R0, [R1+0x20] ;  /* 0x0000200001007983 */ /* 0x000ee80000300800 */
[----:B--2---:R-:W2:Y:S04]  /*21980*/  LDL.LU R4, [R1+0x24] ;  /* 0x0000240001047983 */ /* 0x004ea80000300800 */
[----:B------:R-:W4:Y:S04]  /*21990*/  LDL.LU R5, [R1+0x28] ;  /* 0x0000280001057983 */ /* 0x000f280000300800 */
[----:B------:R-:W4:Y:S01]  /*219a0*/  LDL.LU R2, [R1+0x2c] ;  /* 0x00002c0001027983 */ /* 0x000f220000300800 */
[----:B------:R-:W-:-:S03]  /*219b0*/  PLOP3.LUT P4, PT, PT, PT, PT, 0x8, 0x0 ;  /* 0x000000000000781c */ /* 0x000fc60003f8e170 */
[----:B---3--:R-:W1:Y:S04]  /*219c0*/  SHFL.BFLY PT, R11, R0, 0x2, 0x1f ;  /* 0x0c401f00000b7f89 */ /* 0x008e6800000e0000 */
[----:B--2---:R-:W2:Y:S04]  /*219d0*/  SHFL.BFLY PT, R9, R4, 0x2, 0x1f ;  /* 0x0c401f0004097f89 */ /* 0x004ea800000e0000 */
        /* <DEDUP_REMOVED lines=178> */
.L_x_1160:
[----:B------:R-:W1:Y:S02]  /*22500*/  S2R R81, SR_CTAID.Y ;  /* 0x0000000000517919 */ /* 0x000e640000002600 */
[----:B-1----:R-:W-:Y:S01]  /*22510*/  SHF.R.S32.HI R71, RZ, 0x1f, R81 ;  /* 0x0000001fff477819 */ /* 0x002fe20000011451 */
        /* <DEDUP_REMOVED lines=184> */
.L_x_1311:
[----:B-1----:R-:W-:Y:S01]  /*230a0*/  LOP3.LUT R0, R63, 0xffffffe0, RZ, 0xc0, !PT ;  /* 0xffffffe03f007812 */ /* 0x002fe200078ec0ff */
[----:B------:R-:W1:Y:S01]  /*230b0*/  S2R R80, SR_CTAID.X ;  /* 0x0000000000507919 */ /* 0x000e620000002500 */
[----:B------:R-:W-:Y:S01]  /*230c0*/  LEA.HI R4, R26, R26, RZ, 0x1 ;  /* 0x0000001a1a047211 */ /* 0x000fe200078f08ff */
[----:B------:R-:W-:Y:S01]  /*230d0*/  IMAD R14, R71, c[0x0][0x3e8], RZ ;  /* 0x0000fa00470e7a24 */ /* 0x000fe200078e02ff */
[----:B------:R-:W-:Y:S01]  /*230e0*/  SHF.R.S32.HI R6, RZ, 0x1f, R59 ;  /* 0x0000001fff067819 */ /* 0x000fe2000001143b */
[----:B------:R-:W-:Y:S01]  /*230f0*/  IMAD.IADD R0, R69, 0x1, -R0 ;  /* 0x0000000145007824 */ /* 0x000fe200078e0a00 */
[C---:B------:R-:W-:Y:S01]  /*23100*/  LOP3.LUT R5, R4.reuse, 0x1ffffffe, RZ, 0xc0, !PT ;  /* 0x1ffffffe04057812 */ /* 0x040fe200078ec0ff */
[----:B------:R-:W-:Y:S01]  /*23110*/  IMAD.SHL.U32 R4, R4, 0x20, RZ ;  /* 0x0000002004047824 */ /* 0x000fe200078e00ff */
[----:B------:R-:W-:Y:S01]  /*23120*/  LEA.HI R6, R6, R59, RZ, 0x2 ;  /* 0x0000003b06067211 */ /* 0x000fe200078f10ff */
[----:B------:R-:W-:Y:S01]  /*23130*/  IMAD R14, R81, c[0x0][0x3ec], R14 ;  /* 0x0000fb00510e7a24 */ /* 0x000fe200078e020e */
[----:B------:R-:W-:Y:S01]  /*23140*/  SHF.R.S32.HI R7, RZ, 0x1f, R0 ;  /* 0x0000001fff077819 */ /* 0x000fe20000011400 */
[----:B------:R-:W-:Y:S01]  /*23150*/  IMAD.IADD R8, R26, 0x1, -R5 ;  /* 0x000000011a087824 */ /* 0x000fe200078e0a05 */
[----:B------:R-:W-:Y:S01]  /*23160*/  LOP3.LUT R5, R6, 0xffffffc, RZ, 0xc0, !PT ;  /* 0x0ffffffc06057812 */ /* 0x000fe200078ec0ff */
[----:B-----5:R-:W-:Y:S01]  /*23170*/  IMAD R20, R20, c[0x0][0x4e8], RZ ;  /* 0x00013a0014147a24 */ /* 0x020fe200078e02ff */
[----:B------:R-:W-:Y:S01]  /*23180*/  LEA.HI R7, R7, R0, RZ, 0x2 ;  /* 0x0000000007077211 */ /* 0x000fe200078f10ff */
[----:B------:R-:W-:Y:S01]  /*23190*/  BSSY B0, `(.L_x_1312) ;  /* 0x0000084000007945 */ /* 0x000fe20003800000 */
[----:B------:R-:W-:Y:S01]  /*231a0*/  LOP3.LUT R4, R4, 0xffffffc0, RZ, 0xc0, !PT ;  /* 0xffffffc004047812 */ /* 0x000fe200078ec0ff */
[----:B------:R-:W-:Y:S01]  /*231b0*/  IMAD.IADD R6, R59, 0x1, -R5 ;  /* 0x000000013b067824 */ /* 0x000fe200078e0a05 */
[----:B------:R-:W-:-:S02]  /*231c0*/  SHF.R.S32.HI R5, RZ, 0x2, R7 ;  /* 0x00000002ff057819 */ /* 0x000fc40000011407 */
[----:B------:R-:W-:Y:S01]  /*231d0*/  MOV R9, c[0x0][0x4e8] ;  /* 0x00013a0000097a02 */ /* 0x000fe20000000f00 */
[----:B------:R-:W-:Y:S01]  /*231e0*/  IMAD R7, R8, 0x8, R4 ;  /* 0x0000000808077824 */ /* 0x000fe200078e0204 */
[----:B------:R-:W-:Y:S01]  /*231f0*/  LOP3.LUT P0, RZ, R0, 0x3, RZ, 0xc0, !PT ;  /* 0x0000000300ff7812 */ /* 0x000fe2000780c0ff */
[----:B------:R-:W-:Y:S01]  /*23200*/  IMAD R19, R6, 0x10, R5 ;  /* 0x0000001006137824 */ /* 0x000fe200078e0205 */
[----:B------:R-:W-:Y:S01]  /*23210*/  ISETP.NE.AND P2, PT, R9, 0x1, PT ;  /* 0x000000010900780c */ /* 0x000fe20003f45270 */
[----:B------:R-:W-:Y:S01]  /*23220*/  IMAD R0, R3, c[0x0][0x3a0], RZ ;  /* 0x0000e80003007a24 */ /* 0x000fe200078e02ff */
[----:B------:R-:W-:Y:S01]  /*23230*/  LEA.HI R10, R66, R69, RZ, 0x3 ;  /* 0x00000045420a7211 */ /* 0x000fe200078f18ff */
[----:B------:R-:W-:Y:S01]  /*23240*/  IMAD.WIDE.U32 R4, R81, c[0x0][0x490], R2 ;  /* 0x0001240051047a25 */ /* 0x000fe200078e0002 */
[----:B------:R-:W-:Y:S02]  /*23250*/  IADD3 R6, R19, R7, RZ ;  /* 0x0000000713067210 */ /* 0x000fe40007ffe0ff */
[----:B------:R-:W-:Y:S01]  /*23260*/  SHF.R.S32.HI R21, RZ, 0x3, R10 ;  /* 0x00000003ff157819 */ /* 0x000fe2000001140a */
[----:B------:R-:W-:Y:S01]  /*23270*/  IMAD R7, R2, c[0x0][0x3a4], R0 ;  /* 0x0000e90002077a24 */ /* 0x000fe200078e0200 */
[----:B------:R-:W-:Y:S01]  /*23280*/  LOP3.LUT R12, R10, 0xfffffff8, RZ, 0xc0, !PT ;  /* 0xfffffff80a0c7812 */ /* 0x000fe200078ec0ff */
[----:B------:R-:W-:Y:S01]  /*23290*/  IMAD.WIDE.U32 R2, R2, c[0x0][0x3a0], RZ ;  /* 0x0000e80002027a25 */ /* 0x000fe200078e00ff */
[----:B------:R-:W-:-:S02]  /*232a0*/  SEL R18, R73, RZ, !P1 ;  /* 0x000000ff49127207 */ /* 0x000fc40004800000 */
[----:B------:R-:W-:Y:S01]  /*232b0*/  LEA.HI R23, R66, R69, RZ, 0x6 ;  /* 0x0000004542177211 */ /* 0x000fe200078f30ff */
        /* <DEDUP_REMOVED lines=113> */
.L_x_1313:
[----:B--234-:R-:W-:Y:S05]  /*239d0*/  BSYNC B0 ;  /* 0x0000000000007941 */ /* 0x01cfea0003800000 */
.L_x_1312:
        /* <DEDUP_REMOVED lines=16> */
.L_x_1315:
[----:B------:R-:W-:Y:S05]  /*23ae0*/  BSYNC B0 ;  /* 0x0000000000007941 */ /* 0x000fea0003800000 */
.L_x_1314:
        /* <DEDUP_REMOVED lines=16> */
.L_x_1317:
[----:B------:R-:W-:Y:S05]  /*23bf0*/  BSYNC B0 ;  /* 0x0000000000007941 */ /* 0x000fea0003800000 */
.L_x_1316:
        /* <DEDUP_REMOVED lines=16> */
.L_x_1319:
[----:B------:R-:W-:Y:S05]  /*23d00*/  BSYNC B0 ;  /* 0x0000000000007941 */ /* 0x000fea0003800000 */
.L_x_1318:
        /* <DEDUP_REMOVED lines=16> */
.L_x_1321:
[----:B------:R-:W-:Y:S05]  /*23e10*/  BSYNC B0 ;  /* 0x0000000000007941 */ /* 0x000fea0003800000 */
.L_x_1320:
        /* <DEDUP_REMOVED lines=16> */
.L_x_1323:
[----:B------:R-:W-:Y:S05]  /*23f20*/  BSYNC B0 ;  /* 0x0000000000007941 */ /* 0x000fea0003800000 */
.L_x_1322:
        /* <DEDUP_REMOVED lines=16> */
.L_x_1325:
[----:B------:R-:W-:Y:S05]  /*24030*/  BSYNC B0 ;  /* 0x0000000000007941 */ /* 0x000fea0003800000 */
.L_x_1324:
        /* <DEDUP_REMOVED lines=17> */
.L_x_1310:
        /* <DEDUP_REMOVED lines=19> */
.L_x_1326:
        /* <DEDUP_REMOVED lines=40> */
.L_x_1328:
[----:B------:R-:W-:Y:S05]  /*24500*/  BSYNC B0 ;  /* 0x0000000000007941 */ /* 0x000fea0003800000 */
.L_x_1327:
        /* <DEDUP_REMOVED lines=57> */
.L_x_1330:
[----:B------:R-:W-:Y:S05]  /*248a0*/  BSYNC B0 ;  /* 0x0000000000007941 */ /* 0x000fea0003800000 */
.L_x_1329:
        /* <DEDUP_REMOVED lines=15> */
.L_x_1332:
[----:B------:R-:W-:Y:S05]  /*249a0*/  BSYNC B0 ;  /* 0x0000000000007941 */ /* 0x000fea0003800000 */
.L_x_1331:
        /* <DEDUP_REMOVED lines=15> */
.L_x_1334:
[----:B------:R-:W-:Y:S05]  /*24aa0*/  BSYNC B0 ;  /* 0x0000000000007941 */ /* 0x000fea0003800000 */
.L_x_1333:
        /* <DEDUP_REMOVED lines=15> */
.L_x_1336:
[----:B------:R-:W-:Y:S05]  /*24ba0*/  BSYNC B0 ;  /* 0x0000000000007941 */ /* 0x000fea0003800000 */
.L_x_1335:
        /* <DEDUP_REMOVED lines=15> */
.L_x_1338:
[----:B------:R-:W-:Y:S05]  /*24ca0*/  BSYNC B0 ;  /* 0x0000000000007941 */ /* 0x000fea0003800000 */
.L_x_1337:
        /* <DEDUP_REMOVED lines=15> */
.L_x_1340:
[----:B------:R-:W-:Y:S05]  /*24da0*/  BSYNC B0 ;  /* 0x0000000000007941 */ /* 0x000fea0003800000 */
.L_x_1339:
        /* <DEDUP_REMOVED lines=15> */
.L_x_1342:
[----:B------:R-:W-:Y:S05]  /*24ea0*/  BSYNC B0 ;  /* 0x0000000000007941 */ /* 0x000fea0003800000 */
.L_x_1341:
        /* <DEDUP_REMOVED lines=16> */
.L_x_1343:
        /* <DEDUP_REMOVED lines=13> */
.L_x_1728:


//--------------------- .text._ZN7cutlass13device_kernelIN5flash19enable_sm80_to_sm89INS1_16FlashAttnFwdSm80INS1_25CollectiveMainloopFwdSm80ILi4ELi1ELb0EN4cute5tupleIJNS5_1CILi128EEENS7_ILi64EEES8_EEELi128ENS_6half_tEfNS_4arch4Sm80ELb1ELb0ELb0ELb0ELb0ELb0ELb1ELb0EEENS1_21CollectiveEpilogueFwdINS6_IJS8_S8_S9_EEENS6_IJNS7_ILi1EEESH_SH_EEESB_SD_Li128ELb0ELb1ELb0ELb0EEENS1_30DynamicPersistentTileSchedulerILi128ELi128ELb0ELb1ELb0EEEEEEEEEvNT_6ParamsE --------------------------
	.section	.text._ZN7cutlass13device_kernelIN5flash19enable_sm80_to_sm89INS1_16FlashAttnFwdSm80INS1_25CollectiveMainloopFwdSm80ILi4ELi1ELb0EN4cute5tupleIJNS5_1CILi128EEENS7_ILi64EEES8_EEELi128ENS_6half_tEfNS_4arch4Sm80ELb1ELb0ELb0ELb0ELb0ELb0ELb1ELb0EEENS1_21CollectiveEpilogueFwdINS6_IJS8_S8_S9_EEENS6_IJNS7_ILi1EEESH_SH_EEESB_SD_Li128ELb0ELb1ELb0ELb0EEENS1_30DynamicPersistentTileSchedulerILi128ELi128ELb0ELb1ELb0EEEEEEEEEvNT_6ParamsE,"ax",@progbits
	.sectioninfo	@"SHI_REGISTERS=255"
	.align	128
.text._ZN7cutlass13device_kernelIN5flash19enable_sm80_to_sm89INS1_16FlashAttnFwdSm80INS1_25CollectiveMainloopFwdSm80ILi4ELi1ELb0EN4cute5tupleIJNS5_1CILi128EEENS7_ILi64EEES8_EEELi128ENS_6half_tEfNS_4arch4Sm80ELb1ELb0ELb0ELb0ELb0ELb0ELb1ELb0EEENS1_21CollectiveEpilogueFwdINS6_IJS8_S8_S9_EEENS6_IJNS7_ILi1EEESH_SH_EEESB_SD_Li128ELb0ELb1ELb0ELb0EEENS1_30DynamicPersistentTileSchedulerILi128ELi128ELb0ELb1ELb0EEEEEEEEEvNT_6ParamsE:
        .type           _ZN7cutlass13device_kernelIN5flash19enable_sm80_to_sm89INS1_16FlashAttnFwdSm80INS1_25CollectiveMainloopFwdSm80ILi4ELi1ELb0EN4cute5tupleIJNS5_1CILi128EEENS7_ILi64EEES8_EEELi128ENS_6half_tEfNS_4arch4Sm80ELb1ELb0ELb0ELb0ELb0ELb0ELb1ELb0EEENS1_21CollectiveEpilogueFwdINS6_IJS8_S8_S9_EEENS6_IJNS7_ILi1EEESH_SH_EEESB_SD_Li128ELb0ELb1ELb0ELb0EEENS1_30DynamicPersistentTileSchedulerILi128ELi128ELb0ELb1ELb0EEEEEEEEEvNT_6ParamsE,@function
        .size           _ZN7cutlass13device_kernelIN5flash19enable_sm80_to_sm89INS1_16FlashAttnFwdSm80INS1_25CollectiveMainloopFwdSm80ILi4ELi1ELb0EN4cute5tupleIJNS5_1CILi128EEENS7_ILi64EEES8_EEELi128ENS_6half_tEfNS_4arch4Sm80ELb1ELb0ELb0ELb0ELb0ELb0ELb1ELb0EEENS1_21CollectiveEpilogueFwdINS6_IJS8_S8_S9_EEENS6_IJNS7_ILi1EEESH_SH_EEESB_SD_Li128ELb0ELb1ELb0ELb0EEENS1_30DynamicPersistentTileSchedulerILi128ELi128ELb0ELb1ELb0EEEEEEEEEvNT_6ParamsE,(.L_x_1729 - _ZN7cutlass13device_kernelIN5flash19enable_sm80_to_sm89INS1_16FlashAttnFwdSm80INS1_25CollectiveMainloopFwdSm80ILi4ELi1ELb0EN4cute5tupleIJNS5_1CILi128EEENS7_ILi64EEES8_EEELi128ENS_6half_tEfNS_4arch4Sm80ELb1ELb0ELb0ELb0ELb0ELb0ELb1ELb0EEENS1_21CollectiveEpilogueFwdINS6_IJS8_S8_S9_EEENS6_IJNS7_ILi1EEESH_SH_EEESB_SD_Li128ELb0ELb1ELb0ELb0EEENS1_30DynamicPersistentTileSchedulerILi128ELi128ELb0ELb1ELb0EEEEEEEEEvNT_6ParamsE)
        .other          _ZN7cutlass13device_kernelIN5flash19enable_sm80_to_sm89INS1_16FlashAttnFwdSm80INS1_25CollectiveMainloopFwdSm80ILi4ELi1ELb0EN4cute5tupleIJNS5_1CILi128EEENS7_ILi64EEES8_EEELi128ENS_6half_tEfNS_4arch4Sm80ELb1ELb0ELb0ELb0ELb0ELb0ELb1ELb0EEENS1_21CollectiveEpilogueFwdINS6_IJS8_S8_S9_EEENS6_IJNS7_ILi1EEESH_SH_EEESB_SD_Li128ELb0ELb1ELb0ELb0EEENS1_30DynamicPersistentTileSchedulerILi128ELi128ELb0ELb1ELb0EEEEEEEEEvNT_6ParamsE,@"STO_CUDA_ENTRY STV_DEFAULT"
_ZN7cutlass13device_kernelIN5flash19enable_sm80_to_sm89INS1_16FlashAttnFwdSm80INS1_25CollectiveMainloopFwdSm80ILi4ELi1ELb0EN4cute5tupleIJNS5_1CILi128EEENS7_ILi64EEES8_EEELi128ENS_6half_tEfNS_4arch4Sm80ELb1ELb0ELb0ELb0ELb0ELb0ELb1ELb0EEENS1_21CollectiveEpilogueFwdINS6_IJS8_S8_S9_EEENS6_IJNS7_ILi1EEESH_SH_EEESB_SD_Li128ELb0ELb1ELb0ELb0EEENS1_30DynamicPersistentTileSchedulerILi128ELi128ELb0ELb1ELb0EEEEEEEEEvNT_6ParamsE:
        /* <DEDUP_REMOVED lines=12> */
[----:B------:R-:W-:Y:S01]  /*00c0*/  IMAD.MOV.U32 R232, RZ, RZ, 0x40 ;  /* 0x00000040ffe87424 */ /* 0x000fe200078e00ff */
[----:B------:R-:W-:Y:S02]  /*00d0*/  ULDC.64 UR6, c[0x0][0x118] ;  /* 0x0000460000067ab9 */ /* 0x000fe40000000a00 */
[CC--:B------:R-:W-:Y:S02]  /*00e0*/  LEA.HI R2, R14.reuse, R16.reuse, RZ, 0x4 ;  /* 0x000000100e027211 */ /* 0x0c0fe400078f20ff */
[CC--:B------:R-:W-:Y:S02]  /*00f0*/  LEA.HI R10, R14.reuse, R16.reuse, RZ, 0x3 ;  /* 0x000000100e0a7211 */ /* 0x0c0fe400078f18ff */
[----:B------:R-:W-:Y:S02]  /*0100*/  SHF.R.S32.HI R3, RZ, 0x4, R2 ;  /* 0x00000004ff037819 */ /* 0x000fe40000011402 */
[----:B------:R-:W-:-:S02]  /*0110*/  LEA.HI R12, R14, R16, RZ, 0x2 ;  /* 0x000000100e0c7211 */ /* 0x000fc400078f10ff */
[----:B------:R-:W-:Y:S02]  /*0120*/  LEA.HI R0, R2, R3, RZ, 0x1 ;  /* 0x0000000302007211 */ /* 0x000fe400078f08ff */
[----:B------:R-:W-:Y:S02]  /*0130*/  LOP3.LUT R5, R10, 0xfffffff8, RZ, 0xc0, !PT ;  /* 0xfffffff80a057812 */ /* 0x000fe400078ec0ff */
[----:B------:R-:W-:Y:S02]  /*0140*/  LOP3.LUT R0, R0, 0xfffffffe, RZ, 0xc0, !PT ;  /* 0xfffffffe00007812 */ /* 0x000fe400078ec0ff */
[----:B------:R-:W-:Y:S01]  /*0150*/  SHF.R.S32.HI R20, RZ, 0x3, R10 ;  /* 0x00000003ff147819 */ /* 0x000fe2000001140a */
[----:B------:R-:W-:Y:S01]  /*0160*/  IMAD.IADD R8, R16, 0x1, -R5 ;  /* 0x0000000110087824 */ /* 0x000fe200078e0a05 */
[----:B------:R-:W-:Y:S01]  /*0170*/  SHF.R.S32.HI R7, RZ, 0x2, R12 ;  /* 0x00000002ff077819 */ /* 0x000fe2000001140c */
[----:B------:R-:W-:Y:S01]  /*0180*/  IMAD.IADD R13, R3, 0x1, -R0 ;  /* 0x00000001030d7824 */ /* 0x000fe200078e0a00 */
[----:B------:R-:W-:Y:S01]  /*0190*/  LOP3.LUT R0, R2, 0xfffffff0, RZ, 0xc0, !PT ;  /* 0xfffffff002007812 */ /* 0x000fe200078ec0ff */
[----:B------:R-:W-:Y:S01]  /*01a0*/  IMAD.SHL.U32 R4, R20, 0x40, RZ ;  /* 0x0000004014047824 */ /* 0x000fe200078e00ff */
[----:B------:R-:W-:Y:S01]  /*01b0*/  SHF.R.S32.HI R3, RZ, 0x1f, R12 ;  /* 0x0000001fff037819 */ /* 0x000fe2000001140c */
[----:B------:R-:W-:-:S02]  /*01c0*/  IMAD.SHL.U32 R18, R8, 0x8, RZ ;  /* 0x0000000808127824 */ /* 0x000fc400078e00ff */
[----:B------:R-:W-:Y:S01]  /*01d0*/  IMAD.IADD R2, R16, 0x1, -R0 ;  /* 0x0000000110027824 */ /* 0x000fe200078e0a00 */
[----:B------:R-:W-:Y:S01]  /*01e0*/  LEA.HI R3, R3, R7, RZ, 0x3 ;  /* 0x0000000703037211 */ /* 0x000fe200078f18ff */
[----:B------:R-:W-:Y:S01]  /*01f0*/  IMAD.SHL.U32 R9, R8, 0x40, RZ ;  /* 0x0000004008097824 */ /* 0x000fe200078e00ff */
[----:B------:R-:W-:Y:S02]  /*0200*/  LOP3.LUT R0, R4, 0x1c0, RZ, 0xc0, !PT ;  /* 0x000001c004007812 */ /* 0x000fe400078ec0ff */
[----:B------:R-:W-:Y:S02]  /*0210*/  SHF.R.S32.HI R6, RZ, 0x1f, R2 ;  /* 0x0000001fff067819 */ /* 0x000fe40000011402 */
[----:B------:R-:W-:Y:S02]  /*0220*/  LOP3.LUT R3, R3, 0xfffffff8, RZ, 0xc0, !PT ;  /* 0xfffffff803037812 */ /* 0x000fe400078ec0ff */
[----:B------:R-:W-:Y:S02]  /*0230*/  LEA.HI R11, R6, R2, RZ, 0x3 ;  /* 0x00000002060b7211 */ /* 0x000fe400078f18ff */
[----:B------:R-:W-:Y:S01]  /*0240*/  LOP3.LUT R5, R0, 0x38, R18, 0xf8, !PT ;  /* 0x0000003800057812 */ /* 0x000fe200078ef812 */
[----:B------:R-:W-:Y:S01]  /*0250*/  IMAD.IADD R7, R7, 0x1, -R3 ;  /* 0x0000000107077824 */ /* 0x000fe200078e0a03 */
[----:B------:R-:W-:-:S02]  /*0260*/  SHF.R.U32.HI R4, RZ, 0x3, R0 ;  /* 0x00000003ff047819 */ /* 0x000fc40000011600 */
[----:B------:R-:W-:Y:S02]  /*0270*/  LOP3.LUT R0, R9, 0x1c0, RZ, 0xc0, !PT ;  /* 0x000001c009007812 */ /* 0x000fe400078ec0ff */
[----:B------:R-:W-:Y:S02]  /*0280*/  LOP3.LUT R3, R11, 0xfffffff8, RZ, 0xc0, !PT ;  /* 0xfffffff80b037812 */ /* 0x000fe400078ec0ff */
[----:B------:R-:W-:Y:S02]  /*0290*/  LEA.HI R6, R14, R16, RZ, 0x6 ;  /* 0x000000100e067211 */ /* 0x000fe400078f30ff */
[----:B------:R-:W-:Y:S01]  /*02a0*/  LOP3.LUT R5, R5, R4, RZ, 0x3c, !PT ;  /* 0x0000000405057212 */ /* 0x000fe200078e3cff */
[----:B------:R-:W-:Y:S01]  /*02b0*/  IMAD.IADD R9, R2, 0x1, -R3 ;  /* 0x0000000102097824 */ /* 0x000fe200078e0a03 */
[----:B------:R-:W-:Y:S01]  /*02c0*/  LOP3.LUT R4, R0, 0x8, R10, 0xf8, !PT ;  /* 0x0000000800047812 */ /* 0x000fe200078ef80a */
[----:B------:R-:W-:Y:S01]  /*02d0*/  IMAD.SHL.U32 R3, R6, 0x8, RZ ;  /* 0x0000000806037824 */ /* 0x000fe200078e00ff */
[----:B------:R-:W-:-:S02]  /*02e0*/  SHF.R.U32.HI R0, RZ, 0x3, R0 ;  /* 0x00000003ff007819 */ /* 0x000fc40000011600 */
[----:B------:R-:W-:Y:S02]  /*02f0*/  LEA.HI R10, R14, R16, RZ, 0x5 ;  /* 0x000000100e0a7211 */ /* 0x000fe400078f28ff */
[----:B------:R-:W-:Y:S02]  /*0300*/  LOP3.LUT R2, R12, 0xfffffffc, RZ, 0xc0, !PT ;  /* 0xfffffffc0c027812 */ /* 0x000fe400078ec0ff */
[----:B------:R-:W-:Y:S02]  /*0310*/  LOP3.LUT R14, R4, R0, RZ, 0x3c, !PT ;  /* 0x00000000040e7212 */ /* 0x000fe400078e3cff */
[----:B------:R-:W-:Y:S01]  /*0320*/  LOP3.LUT R0, R10, 0xffffffe0, RZ, 0xc0, !PT ;  /* 0xffffffe00a007812 */ /* 0x000fe200078ec0ff */
[C---:B------:R-:W-:Y:S01]  /*0330*/  IMAD.IADD R6, R16.reuse, 0x1, -R2 ;  /* 0x0000000110067824 */ /* 0x040fe200078e0a02 */
[----:B------:R-:W-:Y:S02]  /*0340*/  LOP3.LUT R248, R5, 0x7ffffe00, R3, 0xf8, !PT ;  /* 0x7ffffe0005f87812 */ /* 0x000fe400078ef803 */
[----:B------:R-:W-:Y:S01]  /*0350*/  LOP3.LUT R3, R7, 0x1, RZ, 0xc0, !PT ;  /* 0x0000000107037812 */ /* 0x000fe200078ec0ff */
[----:B------:R-:W-:Y:S01]  /*0360*/  IMAD.IADD R17, R16, 0x1, -R0 ;  /* 0x0000000110117824 */ /* 0x000fe200078e0a00 */
[--C-:B------:R-:W-:Y:S01]  /*0370*/  SHF.R.S32.HI R235, RZ, 0x5, R10.reuse ;  /* 0x00000005ffeb7819 */ /* 0x100fe2000001140a */
[----:B------:R-:W-:Y:S01]  /*0380*/  IMAD.SHL.U32 R248, R248, 0x2, RZ ;  /* 0x00000002f8f87824 */ /* 0x000fe200078e00ff */
[----:B------:R-:W-:-:S02]  /*0390*/  SHF.R.S32.HI R2, RZ, 0x1f, R10 ;  /* 0x0000001fff027819 */ /* 0x000fc4000001140a */
[----:B------:R-:W-:Y:S02]  /*03a0*/  LEA.HI R0, R6, R6, RZ, 0x1 ;  /* 0x0000000606007211 */ /* 0x000fe400078f08ff */
[----:B------:R-:W-:Y:S02]  /*03b0*/  ISETP.NE.U32.AND P0, PT, R3, 0x1, PT ;  /* 0x000000010300780c */ /* 0x000fe40003f05070 */
[----:B------:R-:W-:Y:S02]  /*03c0*/  LEA.HI R3, R2, R235, RZ, 0x2 ;  /* 0x000000eb02037211 */ /* 0x000fe400078f10ff */
[C---:B------:R-:W-:Y:S01]  /*03d0*/  LOP3.LUT R2, R0.reuse, 0x1ffffffe, RZ, 0xc0, !PT ;  /* 0x1ffffffe00027812 */ /* 0x040fe200078ec0ff */
[----:B------:R-:W-:Y:S01]  /*03e0*/  IMAD.SHL.U32 R0, R0, 0x20, RZ ;  /* 0x0000002000007824 */ /* 0x000fe200078e00ff */
[----:B------:R-:W-:Y:S02]  /*03f0*/  LOP3.LUT R3, R3, 0xffffffc, RZ, 0xc0, !PT ;  /* 0x0ffffffc03037812 */ /* 0x000fe400078ec0ff */
[----:B------:R-:W-:Y:S01]  /*0400*/  SHF.R.S32.HI R10, RZ, 0x1f, R17 ;  /* 0x0000001fff0a7819 */ /* 0x000fe20000011411 */
[----:B------:R-:W-:Y:S01]  /*0410*/  IMAD.IADD R2, R6, 0x1, -R2 ;  /* 0x0000000106027824 */ /* 0x000fe200078e0a02 */
[----:B------:R-:W-:Y:S01]  /*0420*/  LOP3.LUT R0, R0, 0xffffffc0, RZ, 0xc0, !PT ;  /* 0xffffffc000007812 */ /* 0x000fe200078ec0ff */
[----:B------:R-:W-:Y:S01]  /*0430*/  IMAD.IADD R5, R235, 0x1, -R3 ;  /* 0x00000001eb057824 */ /* 0x000fe200078e0a03 */
[----:B------:R-:W-:Y:S01]  /*0440*/  LEA.HI R10, R10, R17, RZ, 0x2 ;  /* 0x000000110a0a7211 */ /* 0x000fe200078f10ff */
[----:B------:R-:W-:Y:S01]  /*0450*/  IMAD.SHL.U32 R3, R9, 0x40, RZ ;  /* 0x0000004009037824 */ /* 0x000fe200078e00ff */
[----:B------:R-:W-:Y:S01]  /*0460*/  R2P PR, R7, 0x6 ;  /* 0x0000000607007804 */ /* 0x000fe20000000000 */
[----:B------:R-:W-:Y:S01]  /*0470*/  IMAD R12, R2, 0x8, R0 ;  /* 0x00000008020c7824 */ /* 0x000fe200078e0200 */
[----:B------:R-:W-:Y:S01]  /*0480*/  SHF.R.S32.HI R4, RZ, 0x2, R10 ;  /* 0x00000002ff047819 */ /* 0x000fe2000001140a */
[----:B------:R-:W-:Y:S01]  /*0490*/  IMAD.SHL.U32 R2, R13, 0x8, RZ ;  /* 0x000000080d027824 */ /* 0x000fe200078e00ff */
[----:B------:R-:W-:Y:S01]  /*04a0*/  LOP3.LUT R0, R3, 0x1c0, RZ, 0xc0, !PT ;  /* 0x000001c003007812 */ /* 0x000fe200078ec0ff */
[----:B------:R-:W-:Y:S01]  /*04b0*/  IMAD.SHL.U32 R3, R7, 0x40, RZ ;  /* 0x0000004007037824 */ /* 0x000fe200078e00ff */
[----:B------:R-:W-:Y:S01]  /*04c0*/  SHF.R.S32.HI R19, RZ, 0x1f, R18 ;  /* 0x0000001fff137819 */ /* 0x000fe20000011412 */
[----:B------:R-:W-:Y:S01]  /*04d0*/  IMAD R16, R5, 0x10, R4 ;  /* 0x0000001005107824 */ /* 0x000fe200078e0204 */
[----:B------:R-:W-:Y:S01]  /*04e0*/  LOP3.LUT R2, R0, 0x8, R2, 0xf8, !PT ;  /* 0x0000000800027812 */ /* 0x000fe200078ef802 */
[----:B------:R-:W-:Y:S01]  /*04f0*/  IMAD.SHL.U32 R235, R235, 0x400, RZ ;  /* 0x00000400ebeb7824 */ /* 0x000fe200078e00ff */
[----:B------:R-:W-:Y:S01]  /*0500*/  LOP3.LUT R3, R3, 0x1c0, RZ, 0xc0, !PT ;  /* 0x000001c003037812 */ /* 0x000fe200078ec0ff */
[----:B------:R-:W-:Y:S01]  /*0510*/  IMAD.SHL.U32 R5, R11, 0x40, RZ ;  /* 0x000000400b057824 */ /* 0x000fe200078e00ff */
[----:B------:R-:W-:Y:S01]  /*0520*/  SHF.R.U32.HI R0, RZ, 0x3, R0 ;  /* 0x00000003ff007819 */ /* 0x000fe20000011600 */
[----:B------:R-:W-:Y:S01]  /*0530*/  IMAD R4, R6, 0x2, R235 ;  /* 0x0000000206047824 */ /* 0x000fe200078e02eb */
[----:B------:R-:W-:Y:S01]  /*0540*/  LEA.HI R3, R3, R3, RZ, 0x1d ;  /* 0x0000000303037211 */ /* 0x000fe200078fe8ff */
[----:B------:R-:W-:Y:S01]  /*0550*/  STL [R1+0x88], R16 ;  /* 0x0000881001007387 */ /* 0x000fe20000100800 */
[----:B------:R-:W-:Y:S01]  /*0560*/  LOP3.LUT R229, R2, R0, RZ, 0x3c, !PT ;  /* 0x0000000002e57212 */ /* 0x000fe200078e3cff */
[----:B------:R-:W-:Y:S01]  /*0570*/  IMAD.MOV.U32 R6, RZ, RZ, 0x20 ;  /* 0x00000020ff067424 */ /* 0x000fe200078e00ff */
[----:B------:R-:W-:Y:S01]  /*0580*/  LOP3.LUT R2, R5, 0xfffffe00, RZ, 0xc0, !PT ;  /* 0xfffffe0005027812 */ /* 0x000fe200078ec0ff */
[----:B------:R-:W-:Y:S01]  /*0590*/  IMAD.IADD R5, R4, 0x1, R3 ;  /* 0x0000000104057824 */ /* 0x000fe200078e0203 */
[----:B------:R-:W-:Y:S01]  /*05a0*/  IADD3 R3, R18, 0x40, RZ ;  /* 0x0000004012037810 */ /* 0x000fe20007ffe0ff */
[----:B------:R-:W-:Y:S01]  /*05b0*/  IMAD R4, R8, 0x10, R20 ;  /* 0x0000001008047824 */ /* 0x000fe200078e0214 */
[CC--:B------:R-:W-:Y:S01]  /*05c0*/  IADD3 R235, R229.reuse, R2.reuse, R235 ;  /* 0x00000002e5eb7210 */ /* 0x0c0fe20007ffe0eb */
[----:B------:R-:W-:Y:S01]  /*05d0*/  STL [R1+0x5c], R15 ;  /* 0x00005c0f01007387 */ /* 0x000fe20000100800 */
[----:B------:R-:W-:Y:S01]  /*05e0*/  LOP3.LUT R229, R229, R2, RZ, 0xfc, !PT ;  /* 0x00000002e5e57212 */ /* 0x000fe200078efcff */
[----:B------:R-:W-:Y:S01]  /*05f0*/  IMAD R0, R13, 0x200, R14 ;  /* 0x000002000d007824 */ /* 0x000fe200078e020e */
[----:B------:R-:W-:Y:S01]  /*0600*/  LOP3.LUT R2, R10, 0x7ffffffc, RZ, 0xc0, !PT ;  /* 0x7ffffffc0a027812 */ /* 0x000fe200078ec0ff */
[----:B------:R1:W-:Y:S01]  /*0610*/  STL [R1+0x80], R4 ;  /* 0x0000800401007387 */ /* 0x0003e20000100800 */
[----:B------:R-:W-:-:S02]  /*0620*/  SHF.R.S32.HI R7, RZ, 0x1f, R3 ;  /* 0x0000001fff077819 */ /* 0x000fc40000011403 */
[----:B------:R-:W-:Y:S01]  /*0630*/  LEA R5, R5, 0x80, 0x1 ;  /* 0x0000008005057811 */ /* 0x000fe200078e08ff */
[----:B------:R2:W-:Y:S01]  /*0640*/  STL [R1+0x3c], R3 ;  /* 0x00003c0301007387 */ /* 0x0005e20000100800 */
[C---:B------:R-:W-:Y:S02]  /*0650*/  LOP3.LUT P4, RZ, R8.reuse, 0x2, RZ, 0xc0, !PT ;  /* 0x0000000208ff7812 */ /* 0x040fe4000788c0ff */
[----:B------:R-:W-:Y:S01]  /*0660*/  LOP3.LUT P3, RZ, R8, 0x4, RZ, 0xc0, !PT ;  /* 0x0000000408ff7812 */ /* 0x000fe2000786c0ff */
[----:B------:R-:W-:Y:S01]  /*0670*/  STL.64 [R1+0x10], R18 ;  /* 0x0000101201007387 */ /* 0x000fe20000100a00 */
[C---:B------:R-:W-:Y:S02]  /*0680*/  LOP3.LUT P6, RZ, R9.reuse, 0x2, RZ, 0xc0, !PT ;  /* 0x0000000209ff7812 */ /* 0x040fe400078cc0ff */
[----:B------:R-:W-:Y:S01]  /*0690*/  LOP3.LUT P5, RZ, R9, 0x4, RZ, 0xc0, !PT ;  /* 0x0000000409ff7812 */ /* 0x000fe200078ac0ff */
[----:B------:R3:W-:Y:S01]  /*06a0*/  STL [R1+0x48], R7 ;  /* 0x0000480701007387 */ /* 0x0007e20000100800 */
[----:B------:R-:W-:-:S02]  /*06b0*/  LEA R228, R0, 0x4100, 0x1 ;  /* 0x0000410000e47811 */ /* 0x000fc400078e08ff */
[----:B------:R-:W-:Y:S02]  /*06c0*/  SEL R231, R232, 0xffffffc0, !P3 ;  /* 0xffffffc0e8e77807 */ /* 0x000fe40005800000 */
[----:B------:R-:W-:Y:S02]  /*06d0*/  SEL R0, R6, 0xffffffe0, !P6 ;  /* 0xffffffe006007807 */ /* 0x000fe40007000000 */
[----:B------:R-:W-:Y:S01]  /*06e0*/  LEA R235, R235, 0x8100, 0x1 ;  /* 0x00008100ebeb7811 */ /* 0x000fe200078e08ff */
[C---:B------:R-:W-:Y:S01]  /*06f0*/  IMAD.IADD R234, R228.reuse, 0x1, R231 ;  /* 0x00000001e4ea7824 */ /* 0x040fe200078e02e7 */
[----:B------:R-:W-:Y:S02]  /*0700*/  LEA R229, R229, 0x100, 0x1 ;  /* 0x00000100e5e57811 */ /* 0x000fe400078e08ff */
[----:B------:R-:W-:Y:S01]  /*0710*/  IADD3 R239, R228, 0x20, RZ ;  /* 0x00000020e4ef7810 */ /* 0x000fe20007ffe0ff */
[----:B------:R-:W-:Y:S01]  /*0720*/  IMAD.IADD R237, R235, 0x1, R0 ;  /* 0x00000001ebed7824 */ /* 0x000fe200078e0200 */
[----:B-1----:R-:W-:Y:S01]  /*0730*/  SEL R4, R6, 0xffffffe0, !P1 ;  /* 0xffffffe006047807 */ /* 0x002fe20004800000 */
[----:B------:R-:W-:Y:S01]  /*0740*/  IMAD.IADD R230, R0, 0x1, R229 ;  /* 0x0000000100e67824 */ /* 0x000fe200078e02e5 */
[----:B------:R-:W-:Y:S01]  /*0750*/  @P4 IADD3 R239, R228, -0x20, RZ ;  /* 0xffffffe0e4ef4810 */ /* 0x000fe20007ffe0ff */
[----:B--2---:R-:W-:Y:S01]  /*0760*/  IMAD.IADD R3, R17, 0x1, -R2 ;  /* 0x0000000111037824 */ /* 0x004fe200078e0a02 */
[C---:B------:R-:W-:Y:S01]  /*0770*/  SEL R2, R232.reuse, 0xffffffc0, !P2 ;  /* 0xffffffc0e8027807 */ /* 0x040fe20005000000 */
[----:B------:R-:W-:Y:S01]  /*0780*/  IMAD.IADD R8, R5, 0x1, R4 ;  /* 0x0000000105087824 */ /* 0x000fe200078e0204 */
[----:B------:R-:W-:Y:S01]  /*0790*/  SEL R232, R232, 0xffffffc0, !P5 ;  /* 0xffffffc0e8e87807 */ /* 0x000fe20006800000 */
[----:B------:R-:W-:Y:S01]  /*07a0*/  IMAD.SHL.U32 R3, R3, 0x2, RZ ;  /* 0x0000000203037824 */ /* 0x000fe200078e00ff */
[----:B------:R-:W-:Y:S01]  /*07b0*/  IADD3 R247, R239, 0x800, RZ ;  /* 0x00000800eff77810 */ /* 0x000fe20007ffe0ff */
[----:B------:R-:W-:Y:S01]  /*07c0*/  IMAD.IADD R231, R231, 0x1, R239 ;  /* 0x00000001e7e77824 */ /* 0x000fe200078e02ef */
[C---:B------:R-:W-:Y:S01]  /*07d0*/  IADD3 R246, R239.reuse, 0x1000, RZ ;  /* 0x00001000eff67810 */ /* 0x040fe20007ffe0ff */
[----:B---3--:R-:W-:Y:S01]  /*07e0*/  IMAD.IADD R7, R16, 0x1, R12 ;  /* 0x0000000110077824 */ /* 0x008fe200078e020c */
[----:B------:R-:W-:Y:S01]  /*07f0*/  IADD3 R245, R239, 0x1800, RZ ;  /* 0x00001800eff57810 */ /* 0x000fe20007ffe0ff */
[--C-:B------:R-:W-:Y:S01]  /*0800*/  IMAD.IADD R236, R235, 0x1, R232.reuse ;  /* 0x00000001ebec7824 */ /* 0x100fe200078e02e8 */
[----:B------:R-:W-:Y:S01]  /*0810*/  IADD3 R244, R239, 0x2000, RZ ;  /* 0x00002000eff47810 */ /* 0x000fe20007ffe0ff */
[----:B------:R-:W-:Y:S01]  /*0820*/  IMAD.IADD R233, R232, 0x1, R229 ;  /* 0x00000001e8e97824 */ /* 0x000fe200078e02e5 */
[----:B------:R1:W-:Y:S01]  /*0830*/  STL [R1+0x58], R7 ;  /* 0x0000580701007387 */ /* 0x0003e20000100800 */
[----:B------:R-:W-:Y:S01]  /*0840*/  IMAD.IADD R238, R237, 0x1, R232 ;  /* 0x00000001edee7824 */ /* 0x000fe200078e02e8 */
[C---:B------:R-:W-:Y:S01]  /*0850*/  IADD3 R243, R239.reuse, 0x2800, RZ ;  /* 0x00002800eff37810 */ /* 0x040fe20007ffe0ff */
[----:B------:R-:W-:Y:S01]  /*0860*/  IMAD.IADD R240, R0, 0x1, R236 ;  /* 0x0000000100f07824 */ /* 0x000fe200078e02ec */
[----:B------:R2:W-:Y:S01]  /*0870*/  STL [R1+0x54], R3 ;  /* 0x0000540301007387 */ /* 0x0005e20000100800 */
[C---:B------:R-:W-:Y:S01]  /*0880*/  IADD3 R242, R239.reuse, 0x3000, RZ ;  /* 0x00003000eff27810 */ /* 0x040fe20007ffe0ff */
[----:B------:R-:W-:Y:S01]  /*0890*/  IMAD.IADD R232, R232, 0x1, R230 ;  /* 0x00000001e8e87824 */ /* 0x000fe200078e02e6 */
[----:B------:R-:W-:Y:S01]  /*08a0*/  IADD3 R241, R239, 0x3800, RZ ;  /* 0x00003800eff17810 */ /* 0x000fe20007ffe0ff */
[----:B------:R-:W-:Y:S01]  /*08b0*/  STL [R1+0x60], R5 ;  /* 0x0000600501007387 */ /* 0x000fe20000100800 */
[----:B-1----:R-:W-:-:S02]  /*08c0*/  IADD3 R7, R5, -0x10, RZ ;  /* 0xfffffff005077810 */ /* 0x002fc40007ffe0ff */
[C---:B------:R-:W-:Y:S01]  /*08d0*/  @P0 IADD3 R7, R5.reuse, 0x10, RZ ;  /* 0x0000001005070810 */ /* 0x040fe20007ffe0ff */
[----:B--2---:R-:W-:-:S05]  /*08e0*/  IMAD.IADD R3, R5, 0x1, R2 ;  /* 0x0000000105037824 */ /* 0x004fca00078e0202 */
[----:B------:R1:W-:Y:S04]  /*08f0*/  STL [R1+0x7c], R3 ;  /* 0x00007c0301007387 */ /* 0x0003e80000100800 */
[----:B------:R-:W-:Y:S01]  /*0900*/  STL [R1+0x6c], R8 ;  /* 0x00006c0801007387 */ /* 0x000fe20000100800 */
[----:B-1----:R-:W-:-:S05]  /*0910*/  IMAD.IADD R3, R8, 0x1, R2 ;  /* 0x0000000108037824 */ /* 0x002fca00078e0202 */
[----:B------:R1:W-:Y:S04]  /*0920*/  STL [R1+0x78], R3 ;  /* 0x0000780301007387 */ /* 0x0003e80000100800 */
[----:B------:R2:W-:Y:S01]  /*0930*/  STL [R1+0x64], R7 ;  /* 0x0000640701007387 */ /* 0x0005e20000100800 */
[--C-:B-1----:R-:W-:Y:S02]  /*0940*/  IMAD.IADD R3, R4, 0x1, R7.reuse ;  /* 0x0000000104037824 */ /* 0x102fe400078e0207 */
[----:B------:R-:W-:Y:S02]  /*0950*/  IMAD.IADD R4, R2, 0x1, R7 ;  /* 0x0000000102047824 */ /* 0x000fe400078e0207 */
[----:B------:R-:W-:Y:S01]  /*0960*/  IMAD.IADD R2, R3, 0x1, R2 ;  /* 0x0000000103027824 */ /* 0x000fe200078e0202 */
[----:B------:R2:W-:Y:S04]  /*0970*/  STL [R1+0x68], R3 ;  /* 0x0000680301007387 */ /* 0x0005e80000100800 */
[----:B------:R2:W-:Y:S04]  /*0980*/  STL [R1+0x74], R4 ;  /* 0x0000740401007387 */ /* 0x0005e80000100800 */
[----:B------:R2:W-:Y:S02]  /*0990*/  STL [R1+0x70], R2 ;  /* 0x0000700201007387 */ /* 0x0005e40000100800 */
.L_x_1433:
        /* <DEDUP_REMOVED lines=19> */
.L_x_1345:
[----:B------:R-:W-:-:S04]  /*0ad0*/  MOV R0, c[0x0][0x554] ;  /* 0x0001550000007a02 */ /* 0x000fc80000000f00 */
[----:B------:R-:W-:Y:S02]  /*0ae0*/  ISETP.NE.AND P0, PT, R0, 0x1, PT ;  /* 0x000000010000780c */ /* 0x000fe40003f05270 */
[----:B------:R-:W-:-:S11]  /*0af0*/  MOV R0, R2 ;  /* 0x0000000200007202 */ /* 0x000fd60000000f00 */
[----:B------:R-:W-:-:S05]  /*0b00*/  @P0 IMAD.HI.U32 R4, R2, c[0x0][0x558], RZ ;  /* 0x0001560002040a27 */ /* 0x000fca00078e00ff */
[----:B------:R-:W-:-:S05]  /*0b10*/  @P0 SHF.R.U32.HI R0, RZ, c[0x0][0x55c], R4 ;  /* 0x00015700ff000a19 */ /* 0x000fca0000011604 */
[----:B------:R-:W-:Y:S02]  /*0b20*/  IMAD R4, R0, c[0x0][0x554], RZ ;  /* 0x0001550000047a24 */ /* 0x000fe400078e02ff */
.L_x_1346:
[----:B------:R-:W-:Y:S05]  /*0b30*/  BSYNC B0 ;  /* 0x0000000000007941 */ /* 0x000fea0003800000 */
.L_x_1344:
[----:B------:R-:W-:Y:S01]  /*0b40*/  IMAD.MOV.U32 R5, RZ, RZ, c[0x0][0x2c4] ;  /* 0x0000b100ff057624 */ /* 0x000fe200078e00ff */
[----:B------:R-:W-:Y:S01]  /*0b50*/  LOP3.LUT R0, RZ, R0, RZ, 0x33, !PT ;  /* 0x00000000ff007212 */ /* 0x000fe200078e33ff */
[----:B------:R-:W-:Y:S01]  /*0b60*/  IMAD.MOV.U32 R6, RZ, RZ, c[0x0][0x548] ;  /* 0x00015200ff067624 */ /* 0x000fe200078e00ff */
[----:B------:R-:W-:Y:S01]  /*0b70*/  ULDC UR5, c[0x0][0x1d0] ;  /* 0x0000740000057ab9 */ /* 0x000fe20000000800 */
[----:B------:R-:W-:Y:S01]  /*0b80*/  IMAD.IADD R2, R2, 0x1, -R4 ;  /* 0x0000000102027824 */ /* 0x000fe200078e0a04 */
[----:B------:R-:W-:Y:S01]  /*0b90*/  ISETP.NE.AND P4, PT, R5, 0x1, PT ;  /* 0x000000010500780c */ /* 0x000fe20003f85270 */
[----:B------:R-:W-:Y:S01]  /*0ba0*/  IMAD.MOV.U32 R5, RZ, RZ, 0x40 ;  /* 0x00000040ff057424 */ /* 0x000fe200078e00ff */
[----:B------:R-:W-:Y:S01]  /*0bb0*/  IADD3 R0, R0, c[0x0][0x53c], RZ ;  /* 0x00014f0000007a10 */ /* 0x000fe20007ffe0ff */
[----:B------:R-:W-:Y:S01]  /*0bc0*/  IMAD R2, R3, c[0x0][0x554], R2 ;  /* 0x0001550003027a24 */ /* 0x000fe200078e0202 */
[----:B------:R-:W-:Y:S01]  /*0bd0*/  ISETP.NE.AND P0, PT, R6, 0x1, PT ;  /* 0x000000010600780c */ /* 0x000fe20003f05270 */
[----:B------:R-:W-:Y:S01]  /*0be0*/  UIADD3 UR5, UR5, 0x3f, URZ ;  /* 0x0000003f05057890 */ /* 0x000fe2000fffe03f */
[----:B------:R-:W-:Y:S01]  /*0bf0*/  SHF.L.U32 R62, R0, 0x7, RZ ;  /* 0x00000007003e7819 */ /* 0x000fe200000006ff */
[----:B------:R-:W-:Y:S01]  /*0c00*/  CS2R R126, SRZ ;  /* 0x00000000007e7805 */ /* 0x000fe2000001ff00 */
[----:B------:R-:W-:Y:S01]  /*0c10*/  MOV R63, R2 ;  /* 0x00000002003f7202 */ /* 0x000fe20000000f00 */
[----:B------:R-:W-:Y:S01]  /*0c20*/  USHF.R.S32.HI UR4, URZ, 0x1f, UR5 ;  /* 0x0000001f3f047899 */ /* 0x000fe20008011405 */
[----:B------:R-:W-:Y:S01]  /*0c30*/  IADD3 R0, R62, 0x7f, RZ ;  /* 0x0000007f3e007810 */ /* 0x000fe20007ffe0ff */
[----:B------:R1:W-:Y:S01]  /*0c40*/  STL [R1+0x44], R62 ;  /* 0x0000443e01007387 */ /* 0x0003e20000100800 */
[----:B------:R-:W-:Y:S01]  /*0c50*/  CS2R R124, SRZ ;  /* 0x00000000007c7805 */ /* 0x000fe2000001ff00 */
[----:B------:R-:W-:Y:S01]  /*0c60*/  ULEA.HI UR4, UR4, UR5, URZ, 0x6 ;  /* 0x0000000504047291 */ /* 0x000fe2000f8f303f */
[----:B------:R-:W-:Y:S01]  /*0c70*/  CS2R R130, SRZ ;  /* 0x0000000000827805 */ /* 0x000fe2000001ff00 */
[----:B------:R-:W-:Y:S01]  /*0c80*/  @P4 IMAD.HI.U32 R3, R0, c[0x0][0x2c8], RZ ;  /* 0x0000b20000034a27 */ /* 0x000fe200078e00ff */
[----:B------:R-:W-:Y:S01]  /*0c90*/  CS2R R128, SRZ ;  /* 0x0000000000807805 */ /* 0x000fe2000001ff00 */
[----:B------:R-:W-:Y:S01]  /*0ca0*/  USHF.R.S32.HI UR4, URZ, 0x6, UR4 ;  /* 0x000000063f047899 */ /* 0x000fe20008011404 */
[----:B------:R-:W-:Y:S01]  /*0cb0*/  MOV R122, RZ ;  /* 0x000000ff007a7202 */ /* 0x000fe20000000f00 */
[----:B------:R-:W-:Y:S01]  /*0cc0*/  @P0 IMAD.HI.U32 R4, R2, c[0x0][0x54c], RZ ;  /* 0x0001530002040a27 */ /* 0x000fe200078e00ff */
[----:B------:R-:W-:Y:S01]  /*0cd0*/  @P4 SHF.R.U32.HI R0, RZ, c[0x0][0x2cc], R3 ;  /* 0x0000b300ff004a19 */ /* 0x000fe20000011603 */
[----:B------:R-:W-:Y:S01]  /*0ce0*/  CS2R R120, SRZ ;  /* 0x0000000000787805 */ /* 0x000fe2000001ff00 */
[----:B------:R-:W-:Y:S01]  /*0cf0*/  IADD3 R3, R5, -c[0x0][0x168], RZ ;  /* 0x80005a0005037a10 */ /* 0x000fe20007ffe0ff */
[----:B------:R-:W-:Y:S01]  /*0d00*/  IMAD.MOV.U32 R5, RZ, RZ, RZ ;  /* 0x000000ffff057224 */ /* 0x000fe200078e00ff */
[----:B------:R-:W-:Y:S01]  /*0d10*/  @P0 SHF.R.U32.HI R63, RZ, c[0x0][0x550], R4 ;  /* 0x00015400ff3f0a19 */ /* 0x000fe20000011604 */
[----:B------:R-:W-:Y:S01]  /*0d20*/  CS2R R118, SRZ ;  /* 0x0000000000767805 */ /* 0x000fe2000001ff00 */
[----:B------:R-:W-:Y:S01]  /*0d30*/  IADD3 R0, R0, c[0x0][0x1d0], R3 ;  /* 0x0000740000007a10 */ /* 0x000fe20007ffe003 */
[----:B------:R-:W-:Y:S01]  /*0d40*/  CS2R R116, SRZ ;  /* 0x0000000000747805 */ /* 0x000fe2000001ff00 */
[----:B------:R-:W-:Y:S01]  /*0d50*/  IMAD.MOV.U32 R9, RZ, RZ, RZ ;  /* 0x000000ffff097224 */ /* 0x000fe200078e00ff */
[----:B------:R1:W-:Y:S01]  /*0d60*/  STL [R1+0x50], R63 ;  /* 0x0000503f01007387 */ /* 0x0003e20000100800 */
[----:B------:R-:W-:Y:S01]  /*0d70*/  IMAD.MOV R3, RZ, RZ, -R63 ;  /* 0x000000ffff037224 */ /* 0x000fe200078e0a3f */
[----:B------:R-:W-:Y:S01]  /*0d80*/  SHF.R.S32.HI R4, RZ, 0x1f, R0 ;  /* 0x0000001fff047819 */ /* 0x000fe20000011400 */
        /* <DEDUP_REMOVED lines=10> */
[----:B------:R-:W-:Y:S01]  /*0e30*/  IMAD.MOV.U32 R112, RZ, RZ, RZ ;  /* 0x000000ffff707224 */ /* 0x000fe200078e00ff */
[----:B------:R-:W-:Y:S01]  /*0e40*/  IMNMX R7, R2, UR4, PT ;  /* 0x0000000402077c17 */ /* 0x000fe2000b800200 */
[----:B------:R-:W-:Y:S01]  /*0e50*/  CS2R R14, SRZ ;  /* 0x00000000000e7805 */ /* 0x000fe2000001ff00 */
[----:B------:R-:W-:Y:S01]  /*0e60*/  MOV R106, RZ ;  /* 0x000000ff006a7202 */ /* 0x000fe20000000f00 */
[----:B------:R-:W-:Y:S01]  /*0e70*/  IMAD.MOV.U32 R104, RZ, RZ, RZ ;  /* 0x000000ffff687224 */ /* 0x000fe200078e00ff */
[----:B------:R-:W-:Y:S01]  /*0e80*/  ISETP.GE.AND P0, PT, R7, 0x1, PT ;  /* 0x000000010700780c */ /* 0x000fe20003f06270 */
[----:B------:R1:W-:Y:S01]  /*0e90*/  STL [R1+0x8], R7 ;  /* 0x0000080701007387 */ /* 0x0003e20000100800 */
[----:B------:R-:W-:Y:S01]  /*0ea0*/  IMAD.MOV.U32 R102, RZ, RZ, RZ ;  /* 0x000000ffff667224 */ /* 0x000fe200078e00ff */
[----:B------:R-:W-:Y:S01]  /*0eb0*/  CS2R R16, SRZ ;  /* 0x0000000000107805 */ /* 0x000fe2000001ff00 */
        /* <DEDUP_REMOVED lines=69> */
[----:B------:R-:W-:Y:S01]  /*1310*/  MOV R60, RZ ;  /* 0x000000ff003c7202 */ /* 0x000fe20000000f00 */
[----:B------:R-:W-:Y:S01]  /*1320*/  CS2R R58, SRZ ;  /* 0x00000000003a7805 */ /* 0x000fe2000001ff00 */
[----:B------:R-:W-:Y:S05]  /*1330*/  @!P0 BRA `(.L_x_1347) ;  /* 0x0000e65000008947 */ /* 0x000fea0003800000 */
[----:B-1----:R-:W2:Y:S01]  /*1340*/  LDL R8, [R1+0x80] ;  /* 0x0000800001087983 */ /* 0x002ea20000100800 */
[----:B------:R-:W-:-:S03]  /*1350*/  ISETP.NE.U32.AND P0, PT, RZ, c[0x0][0x340], PT ;  /* 0x0000d000ff007a0c */ /* 0x000fc60003f05070 */
[----:B------:R-:W3:Y:S01]  /*1360*/  LDL.64 R64, [R1+0x10] ;  /* 0x0000100001407983 */ /* 0x000ee20000100a00 */
[----:B------:R-:W-:-:S03]  /*1370*/  ISETP.NE.AND.EX P0, PT, RZ, c[0x0][0x344], PT, P0 ;  /* 0x0000d100ff007a0c */ /* 0x000fc60003f05300 */
[----:B------:R-:W4:Y:S10]  /*1380*/  LDL R15, [R1+0x3c] ;  /* 0x00003c00010f7983 */ /* 0x000f340000100800 */
[----:B------:R-:W-:-:S05]  /*1390*/  @P0 MOV R2, 0x4 ;  /* 0x0000000400020802 */ /* 0x000fca0000000f00 */
[----:B------:R-:W-:-:S05]  /*13a0*/  @P0 IMAD.WIDE R2, R63, R2, c[0x0][0x340] ;  /* 0x0000d0003f020625 */ /* 0x000fca00078e0202 */
[----:B------:R1:W5:Y:S01]  /*13b0*/  @P0 LDG.E R14, [R2.64] ;  /* 0x00000006020e0981 */ /* 0x000362000c1e1900 */
[----:B------:R-:W-:-:S03]  /*13c0*/  SHF.R.S32.HI R12, RZ, 0x1f, R66 ;  /* 0x0000001fff0c7819 */ /* 0x000fc60000011442 */
[----:B------:R-:W1:Y:S02]  /*13d0*/  S2R R7, SR_TID.X ;  /* 0x0000000000077919 */ /* 0x000e640000002100 */
[----:B------:R-:W-:Y:S01]  /*13e0*/  IMAD R4, R12, c[0x0][0x1b8], RZ ;  /* 0x00006e000c047a24 */ /* 0x000fe200078e02ff */
[----:B------:R-:W-:-:S03]  /*13f0*/  SHF.R.S32.HI R13, RZ, 0x1f, R63 ;  /* 0x0000001fff0d7819 */ /* 0x000fc6000001143f */
[----:B------:R-:W-:Y:S01]  /*1400*/  IMAD R4, R66, c[0x0][0x1bc], R4 ;  /* 0x00006f0042047a24 */ /* 0x000fe200078e0204 */
[----:B-1----:R-:W-:-:S04]  /*1410*/  SHF.R.S32.HI R61, RZ, 0x1f, R7 ;  /* 0x0000001fff3d7819 */ /* 0x002fc80000011407 */
[----:B------:R-:W-:-:S04]  /*1420*/  LEA.HI R61, R61, R7, RZ, 0x3 ;  /* 0x000000073d3d7211 */ /* 0x000fc800078f18ff */
[----:B------:R-:W-:-:S04]  /*1430*/  SHF.R.S32.HI R61, RZ, 0x3, R61 ;  /* 0x00000003ff3d7819 */ /* 0x000fc8000001143d */
[----:B------:R-:W-:-:S05]  /*1440*/  SHF.R.S32.HI R11, RZ, 0x1f, R61 ;  /* 0x0000001fff0b7819 */ /* 0x000fca000001143d */
[----:B------:R-:W-:Y:S02]  /*1450*/  IMAD R5, R11, c[0x0][0x1e0], RZ ;  /* 0x000078000b057a24 */ /* 0x000fe400078e02ff */
[----:B------:R-:W-:Y:S02]  /*1460*/  IMAD R10, R13, c[0x0][0x1c0], RZ ;  /* 0x000070000d0a7a24 */ /* 0x000fe400078e02ff */
[----:B------:R-:W-:Y:S02]  /*1470*/  IMAD R9, R61, c[0x0][0x1e4], R5 ;  /* 0x000079003d097a24 */ /* 0x000fe400078e0205 */
[----:B------:R-:W-:-:S04]  /*1480*/  IMAD R11, R11, c[0x0][0x208], RZ ;  /* 0x000082000b0b7a24 */ /* 0x000fc800078e02ff */
[----:B------:R-:W-:Y:S01]  /*1490*/  IMAD R11, R61, c[0x0][0x20c], R11 ;  /* 0x000083003d0b7a24 */ /* 0x000fe200078e020b */
[----:B--2---:R-:W-:-:S05]  /*14a0*/  IADD3 R8, R8, R62, RZ ;  /* 0x0000003e08087210 */ /* 0x004fca0007ffe0ff */
[----:B------:R-:W-:Y:S01]  /*14b0*/  @P4 IMAD.HI.U32 R2, R8, c[0x0][0x2c8], RZ ;  /* 0x0000b20008024a27 */ /* 0x000fe200078e00ff */
[----:B------:R-:W-:-:S04]  /*14c0*/  MOV R0, R8 ;  /* 0x0000000800007202 */ /* 0x000fc80000000f00 */
[----:B------:R-:W-:Y:S01]  /*14d0*/  @P4 SHF.R.U32.HI R0, RZ, c[0x0][0x2cc], R2 ;  /* 0x0000b300ff004a19 */ /* 0x000fe20000011602 */
[----:B------:R-:W-:-:S04]  /*14e0*/  IMAD.WIDE.U32 R2, R66, c[0x0][0x1b8], RZ ;  /* 0x00006e0042027a25 */ /* 0x000fc800078e00ff */
[----:B---3--:R-:W-:Y:S01]  /*14f0*/  IMAD.WIDE.U32 R6, R61, c[0x0][0x1e0], R64 ;  /* 0x000078003d067a25 */ /* 0x008fe200078e0040 */
[----:B------:R-:W-:-:S04]  /*1500*/  IADD3 R3, R3, R4, RZ ;  /* 0x0000000403037210 */ /* 0x000fc80007ffe0ff */
[----:B------:R-:W-:Y:S01]  /*1510*/  IADD3 R7, R7, R9, RZ ;  /* 0x0000000907077210 */ /* 0x000fe20007ffe0ff */
[C---:B------:R-:W-:Y:S02]  /*1520*/  IMAD R9, R63.reuse, c[0x0][0x1c4], R10 ;  /* 0x000071003f097a24 */ /* 0x040fe400078e020a */
[----:B------:R-:W-:-:S04]  /*1530*/  IMAD.WIDE.U32 R2, R63, c[0x0][0x1c0], R2 ;  /* 0x000070003f027a25 */ /* 0x000fc800078e0002 */
[----:B------:R-:W-:Y:S01]  /*1540*/  IMAD.WIDE.U32 R4, R61, c[0x0][0x208], R64 ;  /* 0x000082003d047a25 */ /* 0x000fe200078e0040 */
[----:B------:R-:W-:Y:S02]  /*1550*/  IADD3 R3, R3, R9, RZ ;  /* 0x0000000903037210 */ /* 0x000fe40007ffe0ff */
[----:B------:R-:W-:Y:S02]  /*1560*/  SHF.R.S32.HI R9, RZ, 0x1f, R0 ;  /* 0x0000001fff097819 */ /* 0x000fe40000011400 */
[----:B------:R-:W-:Y:S01]  /*1570*/  IADD3 R5, R5, R11, RZ ;  /* 0x0000000b05057210 */ /* 0x000fe20007ffe0ff */
[----:B------:R-:W-:Y:S01]  /*1580*/  IMAD R11, R12, c[0x0][0x1e8], RZ ;  /* 0x00007a000c0b7a24 */ /* 0x000fe200078e02ff */
[----:B------:R-:W-:Y:S01]  /*1590*/  IADD3 R10, -R0, RZ, RZ ;  /* 0x000000ff000a7210 */ /* 0x000fe20007ffe1ff */
[----:B------:R-:W-:Y:S02]  /*15a0*/  IMAD R12, R12, c[0x0][0x210], RZ ;  /* 0x000084000c0c7a24 */ /* 0x000fe400078e02ff */
[----:B------:R-:W-:-:S02]  /*15b0*/  IMAD R9, R9, c[0x0][0x1b0], RZ ;  /* 0x00006c0009097a24 */ /* 0x000fc400078e02ff */
[C---:B------:R-:W-:Y:S02]  /*15c0*/  IMAD R11, R66.reuse, c[0x0][0x1ec], R11 ;  /* 0x00007b00420b7a24 */ /* 0x040fe400078e020b */
[----:B------:R-:W-:-:S04]  /*15d0*/  IMAD.WIDE.U32 R6, R66, c[0x0][0x1e8], R6 ;  /* 0x00007a0042067a25 */ /* 0x000fc800078e0006 */
[----:B------:R-:W-:Y:S02]  /*15e0*/  IMAD R10, R10, c[0x0][0x2c4], R8 ;  /* 0x0000b1000a0a7a24 */ /* 0x000fe400078e0208 */
[C---:B------:R-:W-:Y:S02]  /*15f0*/  IMAD R12, R66.reuse, c[0x0][0x214], R12 ;  /* 0x00008500420c7a24 */ /* 0x040fe400078e020c */
[----:B------:R-:W-:-:S04]  /*1600*/  IMAD.WIDE.U32 R4, R66, c[0x0][0x210], R4 ;  /* 0x0000840042047a25 */ /* 0x000fc800078e0004 */
[C---:B------:R-:W-:Y:S02]  /*1610*/  IMAD R8, R0.reuse, c[0x0][0x1b4], R9 ;  /* 0x00006d0000087a24 */ /* 0x040fe400078e0209 */
[----:B------:R-:W-:Y:S01]  /*1620*/  IMAD.WIDE.U32 R2, R0, c[0x0][0x1b0], R2 ;  /* 0x00006c0000027a25 */ /* 0x000fe200078e0002 */
[----:B------:R-:W-:Y:S02]  /*1630*/  IADD3 R9, R7, R11, RZ ;  /* 0x0000000b07097210 */ /* 0x000fe40007ffe0ff */
[----:B------:R-:W-:Y:S01]  /*1640*/  SHF.R.S32.HI R11, RZ, 0x1f, R10 ;  /* 0x0000001fff0b7819 */ /* 0x000fe2000001140a */
[----:B------:R-:W-:Y:S01]  /*1650*/  IMAD.IADD R7, R5, 0x1, R12 ;  /* 0x0000000105077824 */ /* 0x000fe200078e020c */
[----:B------:R-:W-:Y:S02]  /*1660*/  IADD3 R5, R3, R8, RZ ;  /* 0x0000000803057210 */ /* 0x000fe40007ffe0ff */
[----:B------:R-:W-:Y:S02]  /*1670*/  MOV R8, R6 ;  /* 0x0000000600087202 */ /* 0x000fe40000000f00 */
[----:B------:R-:W-:Y:S01]  /*1680*/  MOV R6, R4 ;  /* 0x0000000400067202 */ /* 0x000fe20000000f00 */
[----:B------:R-:W-:Y:S01]  /*1690*/  IMAD R11, R11, c[0x0][0x1a8], RZ ;  /* 0x00006a000b0b7a24 */ /* 0x000fe200078e02ff */
[----:B------:R-:W-:-:S02]  /*16a0*/  MOV R4, R2 ;  /* 0x0000000200047202 */ /* 0x000fc40000000f00 */
[----:B-----5:R-:W-:Y:S02]  /*16b0*/  @P0 SHF.R.S32.HI R3, RZ, 0x1f, R14 ;  /* 0x0000001fff030819 */ /* 0x020fe4000001140e */
[----:B------:R-:W-:Y:S01]  /*16c0*/  @P0 MOV R2, R14 ;  /* 0x0000000e00020202 */ /* 0x000fe20000000f00 */
[----:B------:R-:W-:Y:S01]  /*16d0*/  @!P0 IMAD.MOV.U32 R2, RZ, RZ, R63 ;  /* 0x000000ffff028224 */ /* 0x000fe200078e003f */
[----:B------:R-:W-:Y:S01]  /*16e0*/  @!P0 MOV R3, R13 ;  /* 0x0000000d00038202 */ /* 0x000fe20000000f00 */
[C---:B------:R-:W-:Y:S02]  /*16f0*/  IMAD R11, R10.reuse, c[0x0][0x1ac], R11 ;  /* 0x00006b000a0b7a24 */ /* 0x040fe400078e020b */
[----:B------:R-:W-:-:S04]  /*1700*/  IMAD.WIDE.U32 R4, R10, c[0x0][0x1a8], R4 ;  /* 0x00006a000a047a25 */ /* 0x000fc800078e0004 */
[----:B------:R-:W-:Y:S01]  /*1710*/  IMAD.WIDE.U32 R12, R2, c[0x0][0x218], R6 ;  /* 0x00008600020c7a25 */ /* 0x000fe200078e0006 */
[----:B------:R-:W-:-:S03]  /*1720*/  IADD3 R7, R5, R11, RZ ;  /* 0x0000000b05077210 */ /* 0x000fc60007ffe0ff */
[C---:B------:R-:W-:Y:S02]  /*1730*/  IMAD R0, R3.reuse, c[0x0][0x218], RZ ;  /* 0x0000860003007a24 */ /* 0x040fe400078e02ff */
[----:B------:R-:W-:Y:S01]  /*1740*/  IMAD R6, R3, c[0x0][0x1f0], RZ ;  /* 0x00007c0003067a24 */ /* 0x000fe200078e02ff */
[----:B------:R-:W-:Y:S01]  /*1750*/  LEA R3, P0, R4, c[0x0][0x160], 0x1 ;  /* 0x0000580004037a11 */ /* 0x000fe200078008ff */
[C---:B------:R-:W-:Y:S02]  /*1760*/  IMAD R5, R2.reuse, c[0x0][0x21c], R0 ;  /* 0x0000870002057a24 */ /* 0x040fe400078e0200 */
[----:B------:R-:W-:-:S04]  /*1770*/  IMAD.WIDE.U32 R8, R2, c[0x0][0x1f0], R8 ;  /* 0x00007c0002087a25 */ /* 0x000fc800078e0008 */
[----:B------:R-:W-:Y:S01]  /*1780*/  IMAD R6, R2, c[0x0][0x1f4], R6 ;  /* 0x00007d0002067a24 */ /* 0x000fe200078e0206 */
[----:B------:R-:W-:Y:S02]  /*1790*/  LEA.HI.X R2, R4, c[0x0][0x164], R7, 0x1, P0 ;  /* 0x0000590004027a11 */ /* 0x000fe400000f0c07 */
[----:B------:R-:W-:Y:S02]  /*17a0*/  IADD3 R4, R13, R5, RZ ;  /* 0x000000050d047210 */ /* 0x000fe40007ffe0ff */
[----:B------:R-:W-:Y:S01]  /*17b0*/  IADD3 R6, R9, R6, RZ ;  /* 0x0000000609067210 */ /* 0x000fe20007ffe0ff */
[----:B------:R1:W-:Y:S04]  /*17c0*/  STL.64 [R1+0x28], R8 ;  /* 0x0000280801007387 */ /* 0x0003e80000100a00 */
[----:B------:R1:W-:Y:S04]  /*17d0*/  STL.64 [R1+0x30], R12 ;  /* 0x0000300c01007387 */ /* 0x0003e80000100a00 */
[----:B------:R1:W-:Y:S04]  /*17e0*/  STL [R1+0x38], R4 ;  /* 0x0000380401007387 */ /* 0x0003e80000100800 */
[----:B------:R1:W-:Y:S01]  /*17f0*/  STL [R1+0x24], R6 ;  /* 0x0000240601007387 */ /* 0x0003e20000100800 */
[----:B------:R-:W-:-:S02]  /*1800*/  ISETP.GE.AND P5, PT, R64, c[0x0][0x198], PT ;  /* 0x0000660040007a0c */ /* 0x000fc40003fa6270 */
[----:B----4-:R-:W-:Y:S02]  /*1810*/  ISETP.GE.AND P3, PT, R15, c[0x0][0x198], PT ;  /* 0x000066000f007a0c */ /* 0x010fe40003f66270 */
[----:B------:R-:W-:Y:S01]  /*1820*/  IADD3 R0, R61, R62, RZ ;  /* 0x0000003e3d007210 */ /* 0x000fe20007ffe0ff */
[----:B------:R-:W-:Y:S08]  /*1830*/  BRA.DIV ~URZ, `(.L_x_1348) ;  /* 0x00010a527f007947 */ /* 0x000ff0000b800000 */
[----:B------:R2:W3:Y:S02]  /*1840*/  SHFL.IDX PT, R5, R2, RZ, 0x181f ;  /* 0x00181fff02057589 */ /* 0x0004e400000e0000 */
.L_x_1434:
[----:B------:R-:W-:Y:S05]  /*1850*/  BRA.DIV ~URZ, `(.L_x_1349) ;  /* 0x00010aa27f007947 */ /* 0x000fea000b800000 */
[----:B-1----:R1:W4:Y:S02]  /*1860*/  SHFL.IDX PT, R4, R3, RZ, 0x181f ;  /* 0x00181fff03047589 */ /* 0x00232400000e0000 */
.L_x_1435:
[----:B------:R-:W-:Y:S01]  /*1870*/  MOV R11, c[0x0][0x2c4] ;  /* 0x0000b100000b7a02 */ /* 0x000fe20000000f00 */
[----:B------:R-:W-:Y:S04]  /*1880*/  BSSY B0, `(.L_x_1350) ;  /* 0x0000010000007945 */ /* 0x000fe80003800000 */
[----:B------:R-:W-:-:S05]  /*1890*/  IMAD R11, R11, c[0x0][0x168], RZ ;  /* 0x00005a000b0b7a24 */ /* 0x000fca00078e02ff */
[----:B------:R-:W-:-:S13]  /*18a0*/  ISETP.GE.AND P0, PT, R0, R11, PT ;  /* 0x0000000b0000720c */ /* 0x000fda0003f06270 */
[----:B------:R-:W-:Y:S05]  /*18b0*/  @P0 BRA `(.L_x_1351) ;  /* 0x000000c000000947 */ /* 0x000fea0003800000 */
[----:B------:R-:W5:Y:S04]  /*18c0*/  LDL.64 R12, [R1+0x10] ;  /* 0x00001000010c7983 */ /* 0x000f680000100a00 */
[----:B--2---:R-:W2:Y:S04]  /*18d0*/  LDL R8, [R1+0x3c] ;  /* 0x00003c0001087983 */ /* 0x004ea80000100800 */
[----:B----4-:R-:W4:Y:S01]  /*18e0*/  LDL R9, [R1+0x48] ;  /* 0x0000480001097983 */ /* 0x010f220000100800 */
[-C--:B-----5:R-:W-:Y:S02]  /*18f0*/  LEA R6, P1, R12, R4.reuse, 0x1 ;  /* 0x000000040c067211 */ /* 0x0a0fe400078208ff */
[----:B--2---:R-:W-:-:S02]  /*1900*/  LEA R4, P0, R8, R4, 0x1 ;  /* 0x0000000408047211 */ /* 0x004fc400078008ff */
[-C--:B---3--:R-:W-:Y:S02]  /*1910*/  LEA.HI.X R7, R12, R5.reuse, R13, 0x1, P1 ;  /* 0x000000050c077211 */ /* 0x088fe400008f0c0d */
[----:B----4-:R-:W-:-:S03]  /*1920*/  LEA.HI.X R5, R8, R5, R9, 0x1, P0 ;  /* 0x0000000508057211 */ /* 0x010fc600000f0c09 */
[----:B------:R-:W-:Y:S01]  /*1930*/  @!PT LDS RZ, [RZ] ;  /* 0x00000000fffff984 */ /* 0x000fe20000000800 */
[----:B------:R-:W-:Y:S01]  /*1940*/  @!PT LDS RZ, [RZ] ;  /* 0x00000000fffff984 */ /* 0x000fe20000000800 */
[----:B------:R-:W-:Y:S01]  /*1950*/  @!PT LDS RZ, [RZ] ;  /* 0x00000000fffff984 */ /* 0x000fe20000000800 */
[----:B------:R2:W-:Y:S04]  /*1960*/  LDGSTS.E.BYPASS.LTC128B.128 [R248+0x8100], [R6.64], !P5 ;  /* 0x0810000006f87fae */ /* 0x0005e8000e901d46 */
[----:B------:R2:W-:Y:S02]  /*1970*/  LDGSTS.E.BYPASS.LTC128B.128 [R248+0xc100], [R4.64], !P3 ;  /* 0x0c10000004f87fae */ /* 0x0005e4000d901d46 */
.L_x_1351:
[----:B------:R-:W-:Y:S05]  /*1980*/  BSYNC B0 ;  /* 0x0000000000007941 */ /* 0x000fea0003800000 */
.L_x_1350:
[----:B------:R-:W-:Y:S05]  /*1990*/  BRA.DIV ~URZ, `(.L_x_1352) ;  /* 0x000109c27f007947 */ /* 0x000fea000b800000 */
[----:B--23--:R2:W3:Y:S04]  /*19a0*/  SHFL.IDX PT, R5, R2, 0x1, 0x181f ;  /* 0x00381f0002057f89 */ /* 0x00c4e800000e0000 */
[----:B----4-:R2:W4:Y:S02]  /*19b0*/  SHFL.IDX PT, R4, R3, 0x1, 0x181f ;  /* 0x00381f0003047f89 */ /* 0x01052400000e0000 */
.L_x_1436:
[----:B------:R-:W-:Y:S01]  /*19c0*/  IADD3 R6, R0, 0x10, RZ ;  /* 0x0000001000067810 */ /* 0x000fe20007ffe0ff */
[----:B------:R-:W-:Y:S03]  /*19d0*/  BSSY B0, `(.L_x_1353) ;  /* 0x000000f000007945 */ /* 0x000fe60003800000 */
        /* <DEDUP_REMOVED lines=14> */
.L_x_1354:
[----:B------:R-:W-:Y:S05]  /*1ac0*/  BSYNC B0 ;  /* 0x0000000000007941 */ /* 0x000fea0003800000 */
.L_x_1353:
[----:B------:R-:W-:Y:S05]  /*1ad0*/  BRA.DIV ~URZ, `(.L_x_1355) ;  /* 0x000109427f007947 */ /* 0x000fea000b800000 */
[----:B--23--:R2:W3:Y:S02]  /*1ae0*/  SHFL.IDX PT, R5, R2, 0x2, 0x181f ;  /* 0x00581f0002057f89 */ /* 0x00c4e400000e0000 */
.L_x_1437:
[----:B------:R-:W-:Y:S05]  /*1af0*/  BRA.DIV ~URZ, `(.L_x_1356) ;  /* 0x000109927f007947 */ /* 0x000fea000b800000 */
[----:B----4-:R4:W1:Y:S02]  /*1b00*/  SHFL.IDX PT, R4, R3, 0x2, 0x181f ;  /* 0x00581f0003047f89 */ /* 0x01086400000e0000 */
.L_x_1438:
[----:B------:R-:W-:Y:S01]  /*1b10*/  IADD3 R6, R0, 0x20, RZ ;  /* 0x0000002000067810 */ /* 0x000fe20007ffe0ff */
[----:B------:R-:W-:Y:S03]  /*1b20*/  BSSY B0, `(.L_x_1357) ;  /* 0x000000f000007945 */ /* 0x000fe60003800000 */
[----:B------:R-:W-:-:S13]  /*1b30*/  ISETP.GE.AND P0, PT, R6, R11, PT ;  /* 0x0000000b0600720c */ /* 0x000fda0003f06270 */
[----:B------:R-:W-:Y:S05]  /*1b40*/  @P0 BRA `(.L_x_1358) ;  /* 0x000000c000000947 */ /* 0x000fea0003800000 */
[----:B------:R-:W5:Y:S04]  /*1b50*/  LDL.64 R12, [R1+0x10] ;  /* 0x00001000010c7983 */ /* 0x000f680000100a00 */
[----:B--2---:R-:W2:Y:S04]  /*1b60*/  LDL R8, [R1+0x3c] ;  /* 0x00003c0001087983 */ /* 0x004ea80000100800 */
[----:B----4-:R-:W4:Y:S01]  /*1b70*/  LDL R9, [R1+0x48] ;  /* 0x0000480001097983 */ /* 0x010f220000100800 */
[-C--:B-1---5:R-:W-:Y:S02]  /*1b80*/  LEA R6, P1, R12, R4.reuse, 0x1 ;  /* 0x000000040c067211 */ /* 0x0a2fe400078208ff */
        /* <DEDUP_REMOVED lines=8> */
.L_x_1358:
[----:B------:R-:W-:Y:S05]  /*1c10*/  BSYNC B0 ;  /* 0x0000000000007941 */ /* 0x000fea0003800000 */
.L_x_1357:
[----:B------:R-:W-:Y:S05]  /*1c20*/  BRA.DIV ~URZ, `(.L_x_1359) ;  /* 0x000108c27f007947 */ /* 0x000fea000b800000 */
[----:B-1-3--:R1:W3:Y:S04]  /*1c30*/  SHFL.IDX PT, R5, R2, 0x3, 0x181f ;  /* 0x00781f0002057f89 */ /* 0x00a2e800000e0000 */
[----:B------:R1:W2:Y:S02]  /*1c40*/  SHFL.IDX PT, R4, R3, 0x3, 0x181f ;  /* 0x00781f0003047f89 */ /* 0x0002a400000e0000 */
.L_x_1439:
[----:B------:R-:W-:Y:S01]  /*1c50*/  IADD3 R6, R0, 0x30, RZ ;  /* 0x0000003000067810 */ /* 0x000fe20007ffe0ff */
[----:B------:R-:W-:Y:S03]  /*1c60*/  BSSY B0, `(.L_x_1360) ;  /* 0x000000f000007945 */ /* 0x000fe60003800000 */
[----:B------:R-:W-:-:S13]  /*1c70*/  ISETP.GE.AND P0, PT, R6, R11, PT ;  /* 0x0000000b0600720c */ /* 0x000fda0003f06270 */
[----:B------:R-:W-:Y:S05]  /*1c80*/  @P0 BRA `(.L_x_1361) ;  /* 0x000000c000000947 */ /* 0x000fea0003800000 */
[----:B------:R-:W5:Y:S04]  /*1c90*/  LDL.64 R12, [R1+0x10] ;  /* 0x00001000010c7983 */ /* 0x000f680000100a00 */
[----:B----4-:R-:W4:Y:S04]  /*1ca0*/  LDL R8, [R1+0x3c] ;  /* 0x00003c0001087983 */ /* 0x010f280000100800 */
[----:B---3--:R-:W3:Y:S01]  /*1cb0*/  LDL R9, [R1+0x48] ;  /* 0x0000480001097983 */ /* 0x008ee20000100800 */
[-C--:B--2--5:R-:W-:Y:S02]  /*1cc0*/  LEA R6, P1, R12, R4.reuse, 0x1 ;  /* 0x000000040c067211 */ /* 0x0a4fe400078208ff */
[----:B----4-:R-:W-:-:S02]  /*1cd0*/  LEA R4, P0, R8, R4, 0x1 ;  /* 0x0000000408047211 */ /* 0x010fc400078008ff */
[-C--:B------:R-:W-:Y:S02]  /*1ce0*/  LEA.HI.X R7, R12, R5.reuse, R13, 0x1, P1 ;  /* 0x000000050c077211 */ /* 0x080fe400008f0c0d */
[----:B---3--:R-:W-:-:S03]  /*1cf0*/  LEA.HI.X R5, R8, R5, R9, 0x1, P0 ;  /* 0x0000000508057211 */ /* 0x008fc600000f0c09 */
[----:B------:R-:W-:Y:S01]  /*1d00*/  @!PT LDS RZ, [RZ] ;  /* 0x00000000fffff984 */ /* 0x000fe20000000800 */
[----:B------:R-:W-:Y:S01]  /*1d10*/  @!PT LDS RZ, [RZ] ;  /* 0x00000000fffff984 */ /* 0x000fe20000000800 */
[----:B------:R-:W-:Y:S01]  /*1d20*/  @!PT LDS RZ, [RZ] ;  /* 0x00000000fffff984 */ /* 0x000fe20000000800 */
[----:B------:R2:W-:Y:S04]  /*1d30*/  LDGSTS.E.BYPASS.LTC128B.128 [R248+0x9900], [R6.64], !P5 ;  /* 0x0990000006f87fae */ /* 0x0005e8000e901d46 */
[----:B------:R2:W-:Y:S02]  /*1d40*/  LDGSTS.E.BYPASS.LTC128B.128 [R248+0xd900], [R4.64], !P3 ;  /* 0x0d90000004f87fae */ /* 0x0005e4000d901d46 */
.L_x_1361:
[----:B------:R-:W-:Y:S05]  /*1d50*/  BSYNC B0 ;  /* 0x0000000000007941 */ /* 0x000fea0003800000 */
.L_x_1360:
[----:B------:R-:W-:Y:S05]  /*1d60*/  BRA.DIV ~URZ, `(.L_x_1362) ;  /* 0x000108427f007947 */ /* 0x000fea000b800000 */
[----:B--23--:R2:W3:Y:S02]  /*1d70*/  SHFL.IDX PT, R5, R2, 0x4, 0x181f ;  /* 0x00981f0002057f89 */ /* 0x00c4e400000e0000 */
.L_x_1440:
[----:B------:R-:W-:Y:S05]  /*1d80*/  BRA.DIV ~URZ, `(.L_x_1363) ;  /* 0x000108927f007947 */ /* 0x000fea000b800000 */
[----:B------:R1:W2:Y:S02]  /*1d90*/  SHFL.IDX PT, R4, R3, 0x4, 0x181f ;  /* 0x00981f0003047f89 */ /* 0x0002a400000e0000 */
.L_x_1441:
        /* <DEDUP_REMOVED lines=16> */
.L_x_1365:
[----:B------:R-:W-:Y:S05]  /*1ea0*/  BSYNC B0 ;  /* 0x0000000000007941 */ /* 0x000fea0003800000 */
.L_x_1364:
[----:B------:R-:W-:Y:S05]  /*1eb0*/  BRA.DIV ~URZ, `(.L_x_1366) ;  /* 0x000107c27f007947 */ /* 0x000fea000b800000 */
[----:B--23--:R2:W3:Y:S04]  /*1ec0*/  SHFL.IDX PT, R5, R2, 0x5, 0x181f ;  /* 0x00b81f0002057f89 */ /* 0x00c4e800000e0000 */
[----:B------:R2:W1:Y:S02]  /*1ed0*/  SHFL.IDX PT, R4, R3, 0x5, 0x181f ;  /* 0x00b81f0003047f89 */ /* 0x00046400000e0000 */
.L_x_1442:
        /* <DEDUP_REMOVED lines=16> */
.L_x_1368:
[----:B------:R-:W-:Y:S05]  /*1fe0*/  BSYNC B0 ;  /* 0x0000000000007941 */ /* 0x000fea0003800000 */
.L_x_1367:
[----:B------:R-:W-:Y:S05]  /*1ff0*/  BRA.DIV ~URZ, `(.L_x_1369) ;  /* 0x000107427f007947 */ /* 0x000fea000b800000 */
[----:B-1-3--:R1:W3:Y:S02]  /*2000*/  SHFL.IDX PT, R5, R2, 0x6, 0x181f ;  /* 0x00d81f0002057f89 */ /* 0x00a2e400000e0000 */
.L_x_1443:
[----:B------:R-:W-:Y:S05]  /*2010*/  BRA.DIV ~URZ, `(.L_x_1370) ;  /* 0x000107927f007947 */ /* 0x000fea000b800000 */
[----:B------:R1:W2:Y:S02]  /*2020*/  SHFL.IDX PT, R4, R3, 0x6, 0x181f ;  /* 0x00d81f0003047f89 */ /* 0x0002a400000e0000 */
.L_x_1444:
        /* <DEDUP_REMOVED lines=16> */
.L_x_1372:
[----:B------:R-:W-:Y:S05]  /*2130*/  BSYNC B0 ;  /* 0x0000000000007941 */ /* 0x000fea0003800000 */
.L_x_1371:
[----:B------:R-:W-:Y:S05]  /*2140*/  BRA.DIV ~URZ, `(.L_x_1373) ;  /* 0x000106c27f007947 */ /* 0x000fea000b800000 */
[----:B--2---:R2:W1:Y:S04]  /*2150*/  SHFL.IDX PT, R6, R2, 0x7, 0x181f ;  /* 0x00f81f0002067f89 */ /* 0x00446800000e0000 */
[----:B-1--4-:R-:W1:Y:S02]  /*2160*/  SHFL.IDX PT, R3, R3, 0x7, 0x181f ;  /* 0x00f81f0003037f89 */ /* 0x012e6400000e0000 */
.L_x_1445:
[----:B------:R-:W4:Y:S04]  /*2170*/  LDL.64 R154, [R1+0x10] ;  /* 0x00001000019a7983 */ /* 0x000f280000100a00 */
[----:B------:R-:W5:Y:S04]  /*2180*/  LDL R7, [R1+0x3c] ;  /* 0x00003c0001077983 */ /* 0x000f680000100800 */
[----:B--2---:R-:W2:Y:S04]  /*2190*/  LDL R8, [R1+0x48] ;  /* 0x0000480001087983 */ /* 0x004ea80000100800 */
[----:B---3--:R-:W3:Y:S01]  /*21a0*/  LDL R187, [R1+0x8] ;  /* 0x0000080001bb7983 */ /* 0x008ee20000100800 */
[----:B------:R-:W-:-:S04]  /*21b0*/  IADD3 R0, R0, 0x70, RZ ;  /* 0x0000007000007810 */ /* 0x000fc80007ffe0ff */
[----:B------:R-:W-:-:S13]  /*21c0*/  ISETP.GE.AND P2, PT, R0, R11, PT ;  /* 0x0000000b0000720c */ /* 0x000fda0003f46270 */
[CC--:B-1--4-:R-:W-:Y:S02]  /*21d0*/  @!P2 LEA R4, P1, R154.reuse, R3.reuse, 0x1 ;  /* 0x000000039a04a211 */ /* 0x0d2fe400078208ff */
[C---:B-----5:R-:W-:Y:S02]  /*21e0*/  @!P2 LEA R2, P0, R7.reuse, R3, 0x1 ;  /* 0x000000030702a211 */ /* 0x060fe400078008ff */
[-C--:B------:R-:W-:Y:S02]  /*21f0*/  @!P2 LEA.HI.X R5, R154, R6.reuse, R155, 0x1, P1 ;  /* 0x000000069a05a211 */ /* 0x080fe400008f0c9b */
[----:B--2---:R-:W-:-:S03]  /*2200*/  @!P2 LEA.HI.X R3, R7, R6, R8, 0x1, P0 ;  /* 0x000000060703a211 */ /* 0x004fc600000f0c08 */
[----:B------:R-:W-:Y:S01]  /*2210*/  @!PT LDS RZ, [RZ] ;  /* 0x00000000fffff984 */ /* 0x000fe20000000800 */
[----:B------:R-:W-:Y:S01]  /*2220*/  @!PT LDS RZ, [RZ] ;  /* 0x00000000fffff984 */ /* 0x000fe20000000800 */
[----:B------:R-:W-:Y:S01]  /*2230*/  @!PT LDS RZ, [RZ] ;  /* 0x00000000fffff984 */ /* 0x000fe20000000800 */
[----:B------:R1:W-:Y:S04]  /*2240*/  @!P2 LDGSTS.E.BYPASS.LTC128B.128 [R248+0xb900], [R4.64], !P5 ;  /* 0x0b90000004f8afae */ /* 0x0003e8000e901d46 */
[----:B------:R1:W-:Y:S01]  /*2250*/  @!P2 LDGSTS.E.BYPASS.LTC128B.128 [R248+0xf900], [R2.64], !P3 ;  /* 0x0f90000002f8afae */ /* 0x0003e2000d901d46 */
[----:B---3--:R-:W-:-:S03]  /*2260*/  IADD3 R52, R187, -0x1, RZ ;  /* 0xffffffffbb347810 */ /* 0x008fc60007ffe0ff */
[----:B------:R-:W0:Y:S01]  /*2270*/  LDGDEPBAR ;  /* 0x00000000000079af */ /* 0x000e220000000000 */
[----:B------:R-:W-:Y:S03]  /*2280*/  WARPSYNC 0xffffffff ;  /* 0xffffffff00007948 */ /* 0x000fe60003800000 */
[----:B------:R-:W2:Y:S04]  /*2290*/  LDL.64 R156, [R1+0x28] ;  /* 0x00002800019c7983 */ /* 0x000ea80000100a00 */
[----:B------:R-:W3:Y:S04]  /*22a0*/  LDL R153, [R1+0x24] ;  /* 0x0000240001997983 */ /* 0x000ee80000100800 */
[----:B------:R-:W4:Y:S04]  /*22b0*/  LDL.64 R32, [R1+0x30] ;  /* 0x0000300001207983 */ /* 0x000f280000100a00 */
[----:B------:R-:W5:Y:S04]  /*22c0*/  LDL R26, [R1+0x38] ;  /* 0x00003800011a7983 */ /* 0x000f680000100800 */
[----:B------:R-:W1:Y:S01]  /*22d0*/  S2R R8, SR_TID.X ;  /* 0x0000000000087919 */ /* 0x000e620000002100 */
[----:B------:R-:W-:-:S02]  /*22e0*/  SHF.R.S32.HI R24, RZ, 0x1f, R52 ;  /* 0x0000001fff187819 */ /* 0x000fc40000011434 */
[----:B-1----:R-:W-:-:S04]  /*22f0*/  SHF.R.S32.HI R25, RZ, 0x1f, R8 ;  /* 0x0000001fff197819 */ /* 0x002fc80000011408 */
[----:B------:R-:W-:-:S04]  /*2300*/  LEA.HI R25, R25, R8, RZ, 0x3 ;  /* 0x0000000819197211 */ /* 0x000fc800078f18ff */
[----:B------:R-:W-:-:S04]  /*2310*/  SHF.R.S32.HI R25, RZ, 0x3, R25 ;  /* 0x00000003ff197819 */ /* 0x000fc80000011419 */
[----:B------:R-:W-:-:S05]  /*2320*/  IADD3 R0, -R25, c[0x0][0x1d0], RZ ;  /* 0x0000740019007a10 */ /* 0x000fca0007ffe1ff */
[----:B------:R-:W-:Y:S02]  /*2330*/  IMAD R0, R52, -0x40, R0 ;  /* 0xffffffc034007824 */ /* 0x000fe400078e0200 */
[----:B------:R-:W-:-:S03]  /*2340*/  IMAD R2, R24, c[0x0][0x1e0], RZ ;  /* 0x0000780018027a24 */ /* 0x000fc600078e02ff */
[----:B------:R-:W-:Y:S01]  /*2350*/  ISETP.GE.AND P1, PT, R0, 0x1, PT ;  /* 0x000000010000780c */ /* 0x000fe20003f26270 */
[----:B------:R-:W-:Y:S01]  /*2360*/  IMAD.WIDE.U32 R4, R52, c[0x0][0x1e0], RZ ;  /* 0x0000780034047a25 */ /* 0x000fe200078e00ff */
[----:B------:R-:W-:-:S03]  /*2370*/  ISETP.GE.AND P2, PT, R0, 0x11, PT ;  /* 0x000000110000780c */ /* 0x000fc60003f46270 */
[----:B------:R-:W-:-:S04]  /*2380*/  IMAD R3, R52, c[0x0][0x1e4], R2 ;  /* 0x0000790034037a24 */ /* 0x000fc800078e0202 */
[----:B------:R-:W-:-:S04]  /*2390*/  IMAD.IADD R3, R5, 0x1, R3 ;  /* 0x0000000105037824 */ /* 0x000fc800078e0203 */
[----:B------:R-:W-:Y:S01]  /*23a0*/  @P1 ISETP.GE.AND P0, PT, R154, c[0x0][0x1d4], PT ;  /* 0x000075009a001a0c */ /* 0x000fe20003f06270 */
[----:B------:R-:W-:Y:S01]  /*23b0*/  IMAD.MOV.U32 R54, RZ, RZ, c[0x0][0x1e0] ;  /* 0x00007800ff367624 */ /* 0x000fe200078e00ff */
[----:B------:R-:W-:Y:S01]  /*23c0*/  BAR.SYNC.DEFER_BLOCKING 0x0 ;  /* 0x0000000000007b1d */ /* 0x000fe20000010000 */
[----:B------:R-:W-:Y:S01]  /*23d0*/  ISETP.GE.AND P6, PT, R7, c[0x0][0x1d4], PT ;  /* 0x0000750007007a0c */ /* 0x000fe20003fc6270 */
[----:B------:R-:W-:Y:S01]  /*23e0*/  IMAD.MOV.U32 R55, RZ, RZ, c[0x0][0x1e4] ;  /* 0x00007900ff377624 */ /* 0x000fe200078e00ff */
[----:B------:R-:W-:Y:S01]  /*23f0*/  ISETP.GE.AND P5, PT, R0, 0x21, PT ;  /* 0x000000210000780c */ /* 0x000fe20003fa6270 */
[----:B------:R-:W-:-:S04]  /*2400*/  IMAD.WIDE.U32 R10, R54, 0x20, RZ ;  /* 0x00000020360a7825 */ /* 0x000fc800078e00ff */
[----:B------:R-:W-:-:S04]  /*2410*/  IMAD.MOV.U32 R152, RZ, RZ, -0x40 ;  /* 0xffffffc0ff987424 */ /* 0x000fc800078e00ff */
[----:B------:R-:W-:Y:S01]  /*2420*/  IMAD R53, R52, R152, c[0x0][0x1d0] ;  /* 0x0000740034357624 */ /* 0x000fe200078e0298 */
[----:B--2---:R-:W-:-:S04]  /*2430*/  LEA R2, P3, R4, R156, 0x6 ;  /* 0x0000009c04027211 */ /* 0x004fc800078630ff */
[----:B---3--:R-:W-:Y:S02]  /*2440*/  LEA.HI.X R3, R4, R153, R3, 0x6, P3 ;  /* 0x0000009904037211 */ /* 0x008fe400018f3403 */
[----:B------:R-:W-:-:S04]  /*2450*/  @P1 LEA R4, P3, R2, c[0x0][0x1c8], 0x1 ;  /* 0x0000720002041a11 */ /* 0x000fc800078608ff */
[----:B------:R-:W-:Y:S02]  /*2460*/  @P1 LEA.HI.X R5, R2, c[0x0][0x1cc], R3, 0x1, P3 ;  /* 0x0000730002051a11 */ /* 0x000fe400018f0c03 */
[----:B------:R-:W-:-:S03]  /*2470*/  @P2 LEA R6, P3, R54, R2, 0x4 ;  /* 0x0000000236062211 */ /* 0x000fc600078620ff */
[----:B------:R-:W-:Y:S01]  /*2480*/  @!PT LDS RZ, [RZ] ;  /* 0x00000000fffff984 */ /* 0x000fe20000000800 */
[----:B------:R-:W-:Y:S01]  /*2490*/  @!PT LDS RZ, [RZ] ;  /* 0x00000000fffff984 */ /* 0x000fe20000000800 */
[----:B------:R-:W-:Y:S01]  /*24a0*/  @!PT LDS RZ, [RZ] ;  /* 0x00000000fffff984 */ /* 0x000fe20000000800 */
[----:B------:R1:W-:Y:S01]  /*24b0*/  @P1 LDGSTS.E.BYPASS.LTC128B.128 [R248+0x4100], [R4.64], !P0 ;  /* 0x0410000004f81fae */ /* 0x0003e2000c101d46 */
[----:B------:R-:W-:Y:S02]  /*24c0*/  @P2 LEA R8, P0, R6, c[0x0][0x1c8], 0x1 ;  /* 0x0000720006082a11 */ /* 0x000fe400078008ff */
[----:B------:R-:W-:Y:S01]  /*24d0*/  @P2 LEA.HI.X R7, R54, R3, R55, 0x4, P3 ;  /* 0x0000000336072211 */ /* 0x000fe200018f2437 */
[----:B------:R1:W-:Y:S01]  /*24e0*/  @P1 LDGSTS.E.BYPASS.LTC128B.128 [R248+0x6100], [R4.64+0x80], !P6 ;  /* 0x0610008004f81fae */ /* 0x0003e2000f101d46 */
[----:B------:R-:W-:Y:S02]  /*24f0*/  ISETP.GE.AND P3, PT, R0, 0x31, PT ;  /* 0x000000310000780c */ /* 0x000fe40003f66270 */
[----:B------:R-:W-:Y:S02]  /*2500*/  @P2 LEA.HI.X R9, R6, c[0x0][0x1cc], R7, 0x1, P0 ;  /* 0x0000730006092a11 */ /* 0x000fe400000f0c07 */
[----:B------:R-:W-:Y:S02]  /*2510*/  @P2 ISETP.GE.AND P0, PT, R154, c[0x0][0x1d4], PT ;  /* 0x000075009a002a0c */ /* 0x000fe40003f06270 */
[----:B------:R-:W-:-:S11]  /*2520*/  @P5 IADD3 R0, P1, R2, R10, RZ ;  /* 0x0000000a02005210 */ /* 0x000fd60007f3e0ff */
[----:B------:R2:W-:Y:S01]  /*2530*/  @P2 LDGSTS.E.BYPASS.LTC128B.128 [R248+0x4900], [R8.64], !P0 ;  /* 0x0490000008f82fae */ /* 0x0005e2000c101d46 */
[----:B-1----:R-:W-:Y:S01]  /*2540*/  IMAD.SHL.U32 R4, R55, 0x20, RZ ;  /* 0x0000002037047824 */ /* 0x002fe200078e00ff */
[----:B------:R-:W-:Y:S02]  /*2550*/  @P3 ISETP.GE.AND P0, PT, R154, c[0x0][0x1d4], PT ;  /* 0x000075009a003a0c */ /* 0x000fe40003f06270 */
[----:B------:R2:W-:Y:S02]  /*2560*/  @P2 LDGSTS.E.BYPASS.LTC128B.128 [R248+0x6900], [R8.64+0x80], !P6 ;  /* 0x0690008008f82fae */ /* 0x0005e4000f101d46 */
[----:B------:R-:W-:Y:S02]  /*2570*/  @P5 IADD3.X R4, R3, R11, R4, P1, !PT ;  /* 0x0000000b03045210 */ /* 0x000fe40000ffe404 */
[----:B------:R-:W-:Y:S01]  /*2580*/  @P5 LEA R6, P1, R0, c[0x0][0x1c8], 0x1 ;  /* 0x0000720000065a11 */ /* 0x000fe200078208ff */
[----:B------:R-:W-:-:S03]  /*2590*/  @P3 IMAD.WIDE.U32 R2, R54, 0x30, R2 ;  /* 0x0000003036023825 */ /* 0x000fc600078e0002 */
[----:B------:R-:W-:Y:S01]  /*25a0*/  @P5 LEA.HI.X R7, R0, c[0x0][0x1cc], R4, 0x1, P1 ;  /* 0x0000730000075a11 */ /* 0x000fe200008f0c04 */
[----:B------:R-:W-:Y:S01]  /*25b0*/  @P3 IMAD R0, R55, 0x30, RZ ;  /* 0x0000003037003824 */ /* 0x000fe200078e02ff */
[----:B------:R-:W-:Y:S02]  /*25c0*/  @P5 ISETP.GE.AND P1, PT, R154, c[0x0][0x1d4], PT ;  /* 0x000075009a005a0c */ /* 0x000fe40003f26270 */
[----:B------:R-:W-:Y:S01]  /*25d0*/  @P3 LEA R4, P2, R2, c[0x0][0x1c8], 0x1 ;  /* 0x0000720002043a11 */ /* 0x000fe200078408ff */
[----:B------:R-:W-:-:S05]  /*25e0*/  @P3 IMAD.IADD R0, R3, 0x1, R0 ;  /* 0x0000000103003824 */ /* 0x000fca00078e0200 */
[----:B------:R-:W-:-:S05]  /*25f0*/  @P3 LEA.HI.X R5, R2, c[0x0][0x1cc], R0, 0x1, P2 ;  /* 0x0000730002053a11 */ /* 0x000fca00010f0c00 */
[----:B------:R1:W-:Y:S04]  /*2600*/  @P5 LDGSTS.E.BYPASS.LTC128B.128 [R248+0x5100], [R6.64], !P1 ;  /* 0x0510000006f85fae */ /* 0x0003e8000c901d46 */
[----:B------:R1:W-:Y:S04]  /*2610*/  @P5 LDGSTS.E.BYPASS.LTC128B.128 [R248+0x7100], [R6.64+0x80], !P6 ;  /* 0x0710008006f85fae */ /* 0x0003e8000f101d46 */
[----:B------:R1:W-:Y:S04]  /*2620*/  @P3 LDGSTS.E.BYPASS.LTC128B.128 [R248+0x5900], [R4.64], !P0 ;  /* 0x0590000004f83fae */ /* 0x0003e8000c101d46 */
[----:B------:R1:W-:Y:S04]  /*2630*/  @P3 LDGSTS.E.BYPASS.LTC128B.128 [R248+0x7900], [R4.64+0x80], !P6 ;  /* 0x0790008004f83fae */ /* 0x0003e8000f101d46 */
[----:B------:R-:W0:Y:S01]  /*2640*/  LDGDEPBAR ;  /* 0x00000000000079af */ /* 0x000e220000000000 */
[----:B------:R-:W-:-:S04]  /*2650*/  DEPBAR.LE SB0, 0x1 ;  /* 0x000080400000791a */ /* 0x000fc80000000000 */
[----:B------:R-:W-:-:S04]  /*2660*/  DEPBAR.LE SB0, 0x0 ;  /* 0x000080000000791a */ /* 0x000fc80000000000 */
[----:B------:R-:W-:Y:S06]  /*2670*/  BAR.SYNC.DEFER_BLOCKING 0x0 ;  /* 0x0000000000007b1d */ /* 0x000fec0000010000 */
[----:B-1----:R-:W-:Y:S04]  /*2680*/  LDSM.16.M88.4 R4, [R235+0x2000] ;  /* 0x00200000eb04783b */ /* 0x002fe80000000200 */
[----:B------:R-:W1:Y:S04]  /*2690*/  LDSM.16.M88.4 R12, [R228+0x800] ;  /* 0x00080000e40c783b */ /* 0x000e680000000200 */
[----:B--2---:R-:W2:Y:S04]  /*26a0*/  LDSM.16.M88.4 R8, [R235] ;  /* 0x00000000eb08783b */ /* 0x004ea80000000200 */
[----:B------:R-:W3:Y:S04]  /*26b0*/  LDSM.16.M88.4 R16, [R228] ;  /* 0x00000000e410783b */ /* 0x000ee80000000200 */
[----:B------:R-:W3:Y:S04]  /*26c0*/  LDSM.16.M88.4 R20, [R228+0x1000] ;  /* 0x00100000e414783b */ /* 0x000ee80000000200 */
[----:B------:R-:W3:Y:S01]  /*26d0*/  LDSM.16.M88.4 R28, [R228+0x1800] ;  /* 0x00180000e41c783b */ /* 0x000ee20000000200 */
[----:B------:R-:W-:Y:S01]  /*26e0*/  IMAD R0, R24, c[0x0][0x208], RZ ;  /* 0x0000820018007a24 */ /* 0x000fe200078e02ff */
[----:B------:R-:W-:-:S02]  /*26f0*/  ISETP.GE.AND P5, PT, R154, c[0x0][0x1d4], PT ;  /* 0x000075009a007a0c */ /* 0x000fc40003fa6270 */
[----:B------:R-:W-:Y:S01]  /*2700*/  LDSM.16.M88.4 R36, [R239] ;  /* 0x00000000ef24783b */ /* 0x000fe20000000200 */
[C---:B------:R-:W-:Y:S01]  /*2710*/  IMAD R0, R52.reuse, c[0x0][0x20c], R0 ;  /* 0x0000830034007a24 */ /* 0x040fe200078e0200 */
[-C--:B-1----:R-:W-:Y:S08]  /*2720*/  HMMA.16816.F32 R60, R4, R12.reuse, RZ ;  /* 0x0000000c043c723c */ /* 0x082ff000000018ff */
[----:B--2---:R-:W-:Y:S07]  /*2730*/  HMMA.16816.F32 R80, R8, R12, RZ ;  /* 0x0000000c0850723c */ /* 0x004fee00000018ff */
[----:B------:R-:W-:-:S04]  /*2740*/  IMAD.WIDE.U32 R12, R52, c[0x0][0x208], RZ ;  /* 0x00008200340c7a25 */ /* 0x000fc800078e00ff */
[----:B------:R-:W-:Y:S01]  /*2750*/  IMAD.IADD R0, R13, 0x1, R0 ;  /* 0x000000010d007824 */ /* 0x000fe200078e0200 */
[C---:B----4-:R-:W-:Y:S01]  /*2760*/  LEA R3, P0, R12.reuse, R32, 0x6 ;  /* 0x000000200c037211 */ /* 0x050fe200078030ff */
[----:B---3--:R-:W-:Y:S01]  /*2770*/  HMMA.16816.F32 R40, R4, R16, RZ ;  /* 0x000000100428723c */ /* 0x008fe200000018ff */
[----:B------:R-:W-:Y:S02]  /*2780*/  LDSM.16.M88.4 R32, [R247] ;  /* 0x00000000f720783b */ /* 0x000fe40000000200 */
[----:B-----5:R-:W-:Y:S01]  /*2790*/  LEA.HI.X R12, R12, R26, R0, 0x6, P0 ;  /* 0x0000001a0c0c7211 */ /* 0x020fe200000f3400 */
[----:B------:R-:W-:-:S04]  /*27a0*/  IMAD.IADD R0, R53, 0x1, -R25 ;  /* 0x0000000135007824 */ /* 0x000fc800078e0a19 */
[----:B------:R-:W-:Y:S01]  /*27b0*/  HMMA.16816.F32 R92, R8, R16, RZ ;  /* 0x00000010085c723c */ /* 0x000fe200000018ff */
[----:B------:R-:W-:Y:S06]  /*27c0*/  LDSM.16.M88.4 R24, [R246] ;  /* 0x00000000f618783b */ /* 0x000fec0000000200 */
[----:B------:R-:W-:Y:S02]  /*27d0*/  IMAD.MOV.U32 R17, RZ, RZ, c[0x0][0x208] ;  /* 0x00008200ff117624 */ /* 0x000fe400078e00ff */
[----:B------:R-:W-:Y:S01]  /*27e0*/  IMAD.MOV.U32 R16, RZ, RZ, 0x5 ;  /* 0x00000005ff107424 */ /* 0x000fe200078e00ff */
[----:B------:R-:W-:Y:S01]  /*27f0*/  HMMA.16816.F32 R44, R4, R20, RZ ;  /* 0x00000014042c723c */ /* 0x000fe200000018ff */
[----:B------:R-:W-:-:S02]  /*2800*/  LEA R2, P0, R3, c[0x0][0x1f8], 0x1 ;  /* 0x00007e0003027a11 */ /* 0x000fc400078008ff */
[C---:B------:R-:W-:Y:S02]  /*2810*/  ISETP.LT.OR P3, PT, R0.reuse, 0x1, P5 ;  /* 0x000000010000780c */ /* 0x040fe40002f61670 */
[C---:B------:R-:W-:Y:S01]  /*2820*/  SHF.L.U64.HI R16, R17.reuse, R16, c[0x0][0x20c] ;  /* 0x0000830011107619 */ /* 0x040fe20000010210 */
[----:B------:R-:W-:Y:S02]  /*2830*/  IMAD.SHL.U32 R17, R17, 0x20, RZ ;  /* 0x0000002011117824 */ /* 0x000fe400078e00ff */
[----:B------:R-:W-:Y:S01]  /*2840*/  HMMA.16816.F32 R48, R4, R28, RZ ;  /* 0x0000001c0430723c */ /* 0x000fe200000018ff */
[C---:B------:R-:W-:Y:S02]  /*2850*/  ISETP.LT.OR P2, PT, R0.reuse, 0x1, P6 ;  /* 0x000000010000780c */ /* 0x040fe40003741670 */
[----:B------:R-:W-:-:S05]  /*2860*/  ISETP.LT.OR P1, PT, R0, 0x11, P5 ;  /* 0x000000110000780c */ /* 0x000fca0002f21670 */
[----:B------:R-:W-:Y:S01]  /*2870*/  HMMA.16816.F32 R88, R4, R18, RZ ;  /* 0x000000120458723c */ /* 0x000fe200000018ff */
[----:B------:R-:W-:-:S07]  /*2880*/  LEA.HI.X R3, R3, c[0x0][0x1fc], R12, 0x1, P0 ;  /* 0x00007f0003037a11 */ /* 0x000fce00000f0c0c */
[C---:B------:R-:W-:Y:S08]  /*2890*/  HMMA.16816.F32 R100, R4.reuse, R14, RZ ;  /* 0x0000000e0464723c */ /* 0x040ff000000018ff */
[C---:B------:R-:W-:Y:S08]  /*28a0*/  HMMA.16816.F32 R104, R4.reuse, R22, RZ ;  /* 0x000000160468723c */ /* 0x040ff000000018ff */
[----:B------:R-:W-:Y:S01]  /*28b0*/  HMMA.16816.F32 R96, R4, R30, RZ ;  /* 0x0000001e0460723c */ /* 0x000fe200000018ff */
[----:B------:R-:W1:Y:S07]  /*28c0*/  LDSM.16.M88.4 R4, [R237+0x2000] ;  /* 0x00200000ed04783b */ /* 0x000e6e0000000200 */
[C---:B------:R-:W-:Y:S07]  /*28d0*/  HMMA.16816.F32 R84, R8.reuse, R14, RZ ;  /* 0x0000000e0854723c */ /* 0x040fee00000018ff */
[----:B------:R-:W-:Y:S01]  /*28e0*/  IADD3 R14, P0, R17, R2, RZ ;  /* 0x00000002110e7210 */ /* 0x000fe20007f1e0ff */
[----:B------:R-:W-:Y:S04]  /*28f0*/  HMMA.16816.F32 R108, R8, R18, RZ ;  /* 0x00000012086c723c */ /* 0x000fe800000018ff */
[----:B------:R-:W-:Y:S01]  /*2900*/  IMAD.X R15, R16, 0x1, R3, P0 ;  /* 0x00000001100f7824 */ /* 0x000fe200000e0603 */
[----:B------:R-:W-:-:S03]  /*2910*/  IADD3 R12, P0, R14, R17, RZ ;  /* 0x000000110e0c7210 */ /* 0x000fc60007f1e0ff */
[----:B------:R-:W-:Y:S02]  /*2920*/  HMMA.16816.F32 R76, R8, R20, RZ ;  /* 0x00000014084c723c */ /* 0x000fe400000018ff */
[----:B------:R-:W-:-:S06]  /*2930*/  IMAD.X R13, R15, 0x1, R16, P0 ;  /* 0x000000010f0d7824 */ /* 0x000fcc00000e0610 */
[C---:B------:R-:W-:Y:S01]  /*2940*/  HMMA.16816.F32 R72, R8.reuse, R22, RZ ;  /* 0x000000160848723c */ /* 0x040fe200000018ff */
[----:B------:R-:W2:Y:S07]  /*2950*/  LDSM.16.M88.4 R20, [R245] ;  /* 0x00000000f514783b */ /* 0x000eae0000000200 */
[C---:B------:R-:W-:Y:S08]  /*2960*/  HMMA.16816.F32 R68, R8.reuse, R28, RZ ;  /* 0x0000001c0844723c */ /* 0x040ff000000018ff */
[----:B------:R-:W-:Y:S01]  /*2970*/  HMMA.16816.F32 R64, R8, R30, RZ ;  /* 0x0000001e0840723c */ /* 0x000fe200000018ff */
[----:B------:R-:W3:Y:S04]  /*2980*/  LDSM.16.M88.4 R8, [R237] ;  /* 0x00000000ed08783b */ /* 0x000ee80000000200 */
[----:B------:R-:W-:Y:S01]  /*2990*/  @!PT LDS RZ, [RZ] ;  /* 0x00000000fffff984 */ /* 0x000fe20000000800 */
[----:B------:R-:W-:Y:S01]  /*29a0*/  @!PT LDS RZ, [RZ] ;  /* 0x00000000fffff984 */ /* 0x000fe20000000800 */
[----:B------:R-:W-:Y:S01]  /*29b0*/  @!PT LDS RZ, [RZ] ;  /* 0x00000000fffff984 */ /* 0x000fe20000000800 */
[----:B------:R4:W-:Y:S04]  /*29c0*/  LDGSTS.E.BYPASS.LTC128B.128 [R248+0x100], [R2.64], !P3 ;  /* 0x0010000002f87fae */ /* 0x0009e8000d901d46 */
[----:B------:R4:W-:Y:S04]  /*29d0*/  LDGSTS.E.BYPASS.LTC128B.128 [R248+0x2100], [R2.64+0x80], !P2 ;  /* 0x0210008002f87fae */ /* 0x0009e8000d101d46 */
[----:B------:R5:W-:Y:S01]  /*29e0*/  LDGSTS.E.BYPASS.LTC128B.128 [R248+0x900], [R14.64], !P1 ;  /* 0x009000000ef87fae */ /* 0x000be2000c901d46 */
[----:B------:R-:W-:-:S02]  /*29f0*/  ISETP.LT.OR P3, PT, R0, 0x11, P6 ;  /* 0x000000110000780c */ /* 0x000fc40003761670 */
[----:B-----5:R-:W-:Y:S02]  /*2a00*/  IADD3 R14, P2, P1, R17, 0x80, R2 ;  /* 0x00000080110e7810 */ /* 0x020fe4000795e002 */
[----:B----4-:R-:W-:Y:S02]  /*2a10*/  IADD3 R2, P0, R12, R17, RZ ;  /* 0x000000110c027210 */ /* 0x010fe40007f1e0ff */
[----:B------:R-:W-:Y:S02]  /*2a20*/  IADD3.X R15, R16, RZ, R3, P2, P1 ;  /* 0x000000ff100f7210 */ /* 0x000fe400017e2403 */
[C---:B------:R-:W-:Y:S01]  /*2a30*/  ISETP.LT.OR P1, PT, R0.reuse, 0x21, P5 ;  /* 0x000000210000780c */ /* 0x040fe20002f21670 */
[----:B------:R-:W-:Y:S01]  /*2a40*/  IMAD.X R3, R13, 0x1, R16, P0 ;  /* 0x000000010d037824 */ /* 0x000fe200000e0610 */
[----:B------:R-:W-:-:S03]  /*2a50*/  ISETP.LT.OR P0, PT, R0, 0x21, P6 ;  /* 0x000000210000780c */ /* 0x000fc60003701670 */
[----:B------:R4:W-:Y:S01]  /*2a60*/  LDGSTS.E.BYPASS.LTC128B.128 [R248+0x2900], [R14.64], !P3 ;  /* 0x029000000ef87fae */ /* 0x0009e2000d901d46 */
[C---:B------:R-:W-:Y:S02]  /*2a70*/  ISETP.LT.OR P5, PT, R0.reuse, 0x31, P5 ;  /* 0x000000310000780c */ /* 0x040fe40002fa1670 */
[----:B------:R-:W-:-:S05]  /*2a80*/  ISETP.LT.OR P2, PT, R0, 0x31, P6 ;  /* 0x000000310000780c */ /* 0x000fca0003741670 */
[----:B------:R4:W-:Y:S04]  /*2a90*/  LDGSTS.E.BYPASS.LTC128B.128 [R248+0x1100], [R12.64], !P1 ;  /* 0x011000000cf87fae */ /* 0x0009e8000c901d46 */
[----:B------:R4:W-:Y:S04]  /*2aa0*/  LDGSTS.E.BYPASS.LTC128B.128 [R248+0x3100], [R12.64+0x80], !P0 ;  /* 0x031000800cf87fae */ /* 0x0009e8000c101d46 */
[----:B------:R2:W-:Y:S04]  /*2ab0*/  LDGSTS.E.BYPASS.LTC128B.128 [R248+0x1900], [R2.64], !P5 ;  /* 0x0190000002f87fae */ /* 0x0005e8000e901d46 */
[----:B------:R2:W-:Y:S04]  /*2ac0*/  LDGSTS.E.BYPASS.LTC128B.128 [R248+0x3900], [R2.64+0x80], !P2 ;  /* 0x0390008002f87fae */ /* 0x0005e8000d101d46 */
[----:B------:R-:W-:Y:S04]  /*2ad0*/  LDSM.16.M88.4 R16, [R236+0x2000] ;  /* 0x00200000ec10783b */ /* 0x000fe80000000200 */
[----:B------:R-:W5:Y:S01]  /*2ae0*/  LDSM.16.M88.4 R56, [R234] ;  /* 0x00000000ea38783b */ /* 0x000f620000000200 */
[C---:B-1----:R-:W-:Y:S03]  /*2af0*/  HMMA.16816.F32 R60, R4.reuse, R32, R60 ;  /* 0x00000020043c723c */ /* 0x042fe6000000183c */
[----:B------:R-:W0:Y:S05]  /*2b00*/  LDGDEPBAR ;  /* 0x00000000000079af */ /* 0x000e2a0000000000 */
[C---:B----4-:R-:W-:Y:S01]  /*2b10*/  HMMA.16816.F32 R12, R4.reuse, R24, R44 ;  /* 0x00000018040c723c */ /* 0x050fe2000000182c */
[----:B------:R-:W1:Y:S07]  /*2b20*/  LDSM.16.M88.4 R44, [R234+0x1000] ;  /* 0x00100000ea2c783b */ /* 0x000e6e0000000200 */
[C---:B--2---:R-:W-:Y:S01]  /*2b30*/  HMMA.16816.F32 R124, R4.reuse, R20, R48 ;  /* 0x00000014047c723c */ /* 0x044fe20000001830 */
[----:B------:R-:W2:Y:S07]  /*2b40*/  LDSM.16.M88.4 R48, [R234+0x800] ;  /* 0x00080000ea30783b */ /* 0x000eae0000000200 */
[----:B------:R-:W-:Y:S08]  /*2b50*/  HMMA.16816.F32 R132, R4, R34, R100 ;  /* 0x000000220484723c */ /* 0x000ff00000001864 */
[C---:B---3--:R-:W-:Y:S08]  /*2b60*/  HMMA.16816.F32 R136, R8.reuse, R32, R80 ;  /* 0x000000200888723c */ /* 0x048ff00000001850 */
[----:B------:R-:W-:Y:S08]  /*2b70*/  HMMA.16816.F32 R148, R8, R20, R68 ;  /* 0x000000140894723c */ /* 0x000ff00000001844 */
[-C--:B------:R-:W-:Y:S01]  /*2b80*/  HMMA.16816.F32 R28, R4, R36.reuse, R40 ;  /* 0x00000024041c723c */ /* 0x080fe20000001828 */
[----:B------:R-:W3:Y:S07]  /*2b90*/  LDSM.16.M88.4 R40, [R234+0x1800] ;  /* 0x00180000ea28783b */ /* 0x000eee0000000200 */
[C---:B------:R-:W-:Y:S08]  /*2ba0*/  HMMA.16816.F32 R100, R8.reuse, R36, R92 ;  /* 0x000000240864723c */ /* 0x040ff0000000185c */
[C---:B------:R-:W-:Y:S08]  /*2bb0*/  HMMA.16816.F32 R144, R8.reuse, R24, R76 ;  /* 0x000000180890723c */ /* 0x040ff0000000184c */
[C---:B------:R-:W-:Y:S08]  /*2bc0*/  HMMA.16816.F32 R68, R8.reuse, R38, R108 ;  /* 0x000000260844723c */ /* 0x040ff0000000186c */
[C---:B------:R-:W-:Y:S08]  /*2bd0*/  HMMA.16816.F32 R32, R8.reuse, R34, R84 ;  /* 0x000000220820723c */ /* 0x040ff00000001854 */
[C---:B------:R-:W-:Y:S08]  /*2be0*/  HMMA.16816.F32 R116, R8.reuse, R26, R72 ;  /* 0x0000001a0874723c */ /* 0x040ff00000001848 */
[----:B------:R-:W-:Y:S01]  /*2bf0*/  HMMA.16816.F32 R112, R8, R22, R64 ;  /* 0x000000160870723c */ /* 0x000fe20000001840 */
[----:B------:R-:W4:Y:S07]  /*2c00*/  LDSM.16.M88.4 R8, [R236] ;  /* 0x00000000ec08783b */ /* 0x000f2e0000000200 */
[C---:B------:R-:W-:Y:S01]  /*2c10*/  HMMA.16816.F32 R140, R4.reuse, R38, R88 ;  /* 0x00000026048c723c */ /* 0x040fe20000001858 */
[----:B------:R-:W-:Y:S07]  /*2c20*/  LDSM.16.M88.4 R36, [R231+0x1800] ;  /* 0x00180000e724783b */ /* 0x000fee0000000200 */
[C---:B------:R-:W-:Y:S01]  /*2c30*/  HMMA.16816.F32 R128, R4.reuse, R26, R104 ;  /* 0x0000001a0480723c */ /* 0x040fe20000001868 */
[----:B------:R-:W-:Y:S07]  /*2c40*/  LDSM.16.M88.4 R24, [R231+0x800] ;  /* 0x00080000e718783b */ /* 0x000fee0000000200 */
[----:B------:R-:W-:Y:S01]  /*2c50*/  HMMA.16816.F32 R120, R4, R22, R96 ;  /* 0x000000160478723c */ /* 0x000fe20000001860 */
[----:B------:R-:W-:Y:S04]  /*2c60*/  LDSM.16.M88.4 R4, [R238+0x2000] ;  /* 0x00200000ee04783b */ /* 0x000fe80000000200 */
[----:B------:R-:W-:Y:S03]  /*2c70*/  LDSM.16.M88.4 R20, [R231+0x1000] ;  /* 0x00100000e714783b */ /* 0x000fe60000000200 */
[C---:B-----5:R-:W-:Y:S01]  /*2c80*/  HMMA.16816.F32 R108, R16.reuse, R56, R28 ;  /* 0x00000038106c723c */ /* 0x060fe2000000181c */
[----:B------:R-:W5:Y:S07]  /*2c90*/  LDSM.16.M88.4 R28, [R231] ;  /* 0x00000000e71c783b */ /* 0x000f6e0000000200 */
[C---:B-1----:R-:W-:Y:S01]  /*2ca0*/  HMMA.16816.F32 R88, R16.reuse, R44, R12 ;  /* 0x0000002c1058723c */ /* 0x042fe2000000180c */
[----:B------:R-:W1:Y:S07]  /*2cb0*/  LDSM.16.M88.4 R12, [R238] ;  /* 0x00000000ee0c783b */ /* 0x000e6e0000000200 */
[C---:B--2---:R-:W-:Y:S08]  /*2cc0*/  HMMA.16816.F32 R104, R16.reuse, R48, R60 ;  /* 0x000000301068723c */ /* 0x044ff0000000183c */
[C---:B---3--:R-:W-:Y:S08]  /*2cd0*/  HMMA.16816.F32 R80, R16.reuse, R40, R124 ;  /* 0x000000281050723c */ /* 0x048ff0000000187c */
        /* <DEDUP_REMOVED lines=8> */
[C---:B------:R-:W-:Y:S08]  /*2d60*/  HMMA.16816.F32 R56, R8.reuse, R44, R144 ;  /* 0x0000002c0838723c */ /* 0x040ff00000001890 */
[C---:B------:R-:W-:Y:S01]  /*2d70*/  HMMA.16816.F32 R32, R8.reuse, R46, R116 ;  /* 0x0000002e0820723c */ /* 0x040fe20000001874 */
[----:B------:R-:W-:Y:S07]  /*2d80*/  LDSM.16.M88.4 R44, [R228+0x2000] ;  /* 0x00200000e42c783b */ /* 0x000fee0000000200 */
[C---:B------:R-:W-:Y:S08]  /*2d90*/  HMMA.16816.F32 R48, R8.reuse, R40, R148 ;  /* 0x000000280830723c */ /* 0x040ff00000001894 */
[----:B------:R-:W-:Y:S01]  /*2da0*/  HMMA.16816.F32 R16, R8, R42, R112 ;  /* 0x0000002a0810723c */ /* 0x000fe20000001870 */
[----:B------:R-:W2:Y:S04]  /*2db0*/  LDSM.16.M88.4 R8, [R235+0x6000] ;  /* 0x00600000eb08783b */ /* 0x000ea80000000200 */
[----:B------:R-:W3:Y:S03]  /*2dc0*/  LDSM.16.M88.4 R40, [R228+0x2800] ;  /* 0x00280000e428783b */ /* 0x000ee60000000200 */
[C---:B-----5:R-:W-:Y:S08]  /*2dd0*/  HMMA.16816.F32 R68, R4.reuse, R28, R108 ;  /* 0x0000001c0444723c */ /* 0x060ff0000000186c */
[C---:B------:R-:W-:Y:S08]  /*2de0*/  HMMA.16816.F32 R124, R4.reuse, R24, R104 ;  /* 0x00000018047c723c */ /* 0x040ff00000001868 */
[C---:B------:R-:W-:Y:S08]  /*2df0*/  HMMA.16816.F32 R120, R4.reuse, R26, R92 ;  /* 0x0000001a0478723c */ /* 0x040ff0000000185c */
[----:B------:R-:W-:Y:S08]  /*2e00*/  HMMA.16816.F32 R136, R4, R36, R80 ;  /* 0x000000240488723c */ /* 0x000ff00000001850 */
[C---:B-1----:R-:W-:Y:S08]  /*2e10*/  HMMA.16816.F32 R132, R12.reuse, R28, R100 ;  /* 0x0000001c0c84723c */ /* 0x042ff00000001864 */
[C---:B------:R-:W-:Y:S08]  /*2e20*/  HMMA.16816.F32 R128, R12.reuse, R30, R76 ;  /* 0x0000001e0c80723c */ /* 0x040ff0000000184c */
[C---:B------:R-:W-:Y:S08]  /*2e30*/  HMMA.16816.F32 R116, R12.reuse, R24, R64 ;  /* 0x000000180c74723c */ /* 0x040ff00000001840 */
[C---:B------:R-:W-:Y:S01]  /*2e40*/  HMMA.16816.F32 R112, R12.reuse, R26, R60 ;  /* 0x0000001a0c70723c */ /* 0x040fe2000000183c */
[----:B------:R-:W-:Y:S04]  /*2e50*/  LDSM.16.M88.4 R24, [R243] ;  /* 0x00000000f318783b */ /* 0x000fe80000000200 */
[----:B------:R-:W-:Y:S03]  /*2e60*/  LDSM.16.M88.4 R60, [R241] ;  /* 0x00000000f13c783b */ /* 0x000fe60000000200 */
[C---:B------:R-:W-:Y:S08]  /*2e70*/  HMMA.16816.F32 R108, R12.reuse, R20, R56 ;  /* 0x000000140c6c723c */ /* 0x040ff00000001838 */
[C---:B------:R-:W-:Y:S01]  /*2e80*/  HMMA.16816.F32 R104, R12.reuse, R22, R32 ;  /* 0x000000160c68723c */ /* 0x040fe20000001820 */
[----:B------:R-:W-:Y:S07]  /*2e90*/  LDSM.16.M88.4 R32, [R228+0x3000] ;  /* 0x00300000e420783b */ /* 0x000fee0000000200 */
[C---:B------:R-:W-:Y:S01]  /*2ea0*/  HMMA.16816.F32 R92, R12.reuse, R36, R48 ;  /* 0x000000240c5c723c */ /* 0x040fe20000001830 */
[----:B------:R-:W-:Y:S07]  /*2eb0*/  LDSM.16.M88.4 R48, [R242] ;  /* 0x00000000f230783b */ /* 0x000fee0000000200 */
[----:B------:R-:W-:Y:S01]  /*2ec0*/  HMMA.16816.F32 R80, R12, R38, R16 ;  /* 0x000000260c50723c */ /* 0x000fe20000001810 */
[----:B------:R-:W1:Y:S04]  /*2ed0*/  LDSM.16.M88.4 R12, [R235+0x4000] ;  /* 0x00400000eb0c783b */ /* 0x000e680000000200 */
[----:B------:R-:W4:Y:S03]  /*2ee0*/  LDSM.16.M88.4 R16, [R228+0x3800] ;  /* 0x00380000e410783b */ /* 0x000f260000000200 */
[C---:B------:R-:W-:Y:S01]  /*2ef0*/  HMMA.16816.F32 R96, R4.reuse, R30, R96 ;  /* 0x0000001e0460723c */ /* 0x040fe20000001860 */
[----:B------:R-:W-:Y:S07]  /*2f00*/  LDSM.16.M88.4 R28, [R244] ;  /* 0x00000000f41c783b */ /* 0x000fee0000000200 */
[C---:B------:R-:W-:Y:S08]  /*2f10*/  HMMA.16816.F32 R140, R4.reuse, R22, R84 ;  /* 0x00000016048c723c */ /* 0x040ff00000001854 */
[C---:B------:R-:W-:Y:S01]  /*2f20*/  HMMA.16816.F32 R88, R4.reuse, R20, R88 ;  /* 0x000000140458723c */ /* 0x040fe20000001858 */
[----:B------:R-:W-:Y:S07]  /*2f30*/  LDSM.16.M88.4 R20, [R237+0x4000] ;  /* 0x00400000ed14783b */ /* 0x000fee0000000200 */
[----:B------:R-:W-:Y:S01]  /*2f40*/  HMMA.16816.F32 R84, R4, R38, R72 ;  /* 0x000000260454723c */ /* 0x000fe20000001848 */
[----:B------:R-:W5:Y:S07]  /*2f50*/  LDSM.16.M88.4 R4, [R237+0x6000] ;  /* 0x00600000ed04783b */ /* 0x000f6e0000000200 */
[C---:B--2---:R-:W-:Y:S08]  /*2f60*/  HMMA.16816.F32 R72, R8.reuse, R44, R68 ;  /* 0x0000002c0848723c */ /* 0x044ff00000001844 */
[C---:B------:R-:W-:Y:S08]  /*2f70*/  HMMA.16816.F32 R68, R8.reuse, R46, R96 ;  /* 0x0000002e0844723c */ /* 0x040ff00000001860 */
[C---:B---3--:R-:W-:Y:S08]  /*2f80*/  HMMA.16816.F32 R64, R8.reuse, R40, R124 ;  /* 0x000000280840723c */ /* 0x048ff0000000187c */
[----:B------:R-:W-:Y:S08]  /*2f90*/  HMMA.16816.F32 R56, R8, R42, R120 ;  /* 0x0000002a0838723c */ /* 0x000ff00000001878 */
[C---:B-1----:R-:W-:Y:S08]  /*2fa0*/  HMMA.16816.F32 R76, R12.reuse, R44, R132 ;  /* 0x0000002c0c4c723c */ /* 0x042ff00000001884 */
[C---:B------:R-:W-:Y:S08]  /*2fb0*/  HMMA.16816.F32 R36, R12.reuse, R40, R116 ;  /* 0x000000280c24723c */ /* 0x040ff00000001874 */
[C---:B------:R-:W-:Y:S08]  /*2fc0*/  HMMA.16816.F32 R44, R12.reuse, R46, R128 ;  /* 0x0000002e0c2c723c */ /* 0x040ff00000001880 */
[----:B------:R-:W-:Y:S08]  /*2fd0*/  HMMA.16816.F32 R40, R12, R42, R112 ;  /* 0x0000002a0c28723c */ /* 0x000ff00000001870 */
[C---:B------:R-:W-:Y:S08]  /*2fe0*/  HMMA.16816.F32 R88, R8.reuse, R32, R88 ;  /* 0x000000200858723c */ /* 0x040ff00000001858 */
[C---:B------:R-:W-:Y:S08]  /*2ff0*/  HMMA.16816.F32 R100, R8.reuse, R34, R140 ;  /* 0x000000220864723c */ /* 0x040ff0000000188c */
[C---:B----4-:R-:W-:Y:S08]  /*3000*/  HMMA.16816.F32 R96, R8.reuse, R16, R136 ;  /* 0x000000100860723c */ /* 0x050ff00000001888 */
[----:B------:R-:W-:Y:S08]  /*3010*/  HMMA.16816.F32 R84, R8, R18, R84 ;  /* 0x000000120854723c */ /* 0x000ff00000001854 */
[C---:B------:R-:W-:Y:S08]  /*3020*/  HMMA.16816.F32 R8, R12.reuse, R32, R108 ;  /* 0x000000200c08723c */ /* 0x040ff0000000186c */
[C---:B------:R-:W-:Y:S08]  /*3030*/  HMMA.16816.F32 R32, R12.reuse, R34, R104 ;  /* 0x000000220c20723c */ /* 0x040ff00000001868 */
[C---:B------:R-:W-:Y:S08]  /*3040*/  HMMA.16816.F32 R92, R12.reuse, R16, R92 ;  /* 0x000000100c5c723c */ /* 0x040ff0000000185c */
[----:B------:R-:W-:Y:S01]  /*3050*/  HMMA.16816.F32 R80, R12, R18, R80 ;  /* 0x000000120c50723c */ /* 0x000fe20000001850 */
[----:B------:R-:W-:Y:S04]  /*3060*/  LDSM.16.M88.4 R16, [R236+0x6000] ;  /* 0x00600000ec10783b */ /* 0x000fe80000000200 */
[----:B------:R-:W-:Y:S03]  /*3070*/  LDSM.16.M88.4 R12, [R236+0x4000] ;  /* 0x00400000ec0c783b */ /* 0x000fe60000000200 */
[----:B-----5:R-:W-:Y:S01]  /*3080*/  HMMA.16816.F32 R140, R4, R26, R56 ;  /* 0x0000001a048c723c */ /* 0x020fe20000001838 */
[----:B------:R-:W1:Y:S07]  /*3090*/  LDSM.16.M88.4 R56, [R234+0x2000] ;  /* 0x00200000ea38783b */ /* 0x000e6e0000000200 */
[C---:B------:R-:W-:Y:S01]  /*30a0*/  HMMA.16816.F32 R120, R20.reuse, R30, R44 ;  /* 0x0000001e1478723c */ /* 0x040fe2000000182c */
[----:B------:R-:W2:Y:S07]  /*30b0*/  LDSM.16.M88.4 R44, [R234+0x2800] ;  /* 0x00280000ea2c783b */ /* 0x000eae0000000200 */
[C---:B------:R-:W-:Y:S01]  /*30c0*/  HMMA.16816.F32 R116, R20.reuse, R24, R36 ;  /* 0x000000181474723c */ /* 0x040fe20000001824 */
[----:B------:R-:W-:Y:S07]  /*30d0*/  LDSM.16.M88.4 R36, [R234+0x3800] ;  /* 0x00380000ea24783b */ /* 0x000fee0000000200 */
[----:B------:R-:W-:Y:S01]  /*30e0*/  HMMA.16816.F32 R112, R20, R26, R40 ;  /* 0x0000001a1470723c */ /* 0x000fe20000001828 */
[----:B------:R-:W3:Y:S07]  /*30f0*/  LDSM.16.M88.4 R40, [R234+0x3000] ;  /* 0x00300000ea28783b */ /* 0x000eee0000000200 */
[C---:B------:R-:W-:Y:S08]  /*3100*/  HMMA.16816.F32 R72, R4.reuse, R28, R72 ;  /* 0x0000001c0448723c */ /* 0x040ff00000001848 */
[C---:B------:R-:W-:Y:S01]  /*3110*/  HMMA.16816.F32 R144, R4.reuse, R24, R64 ;  /* 0x000000180490723c */ /* 0x040fe20000001840 */
[----:B------:R-:W-:Y:S07]  /*3120*/  LDSM.16.M88.4 R24, [R231+0x3000] ;  /* 0x00300000e718783b */ /* 0x000fee0000000200 */
[C---:B------:R-:W-:Y:S08]  /*3130*/  HMMA.16816.F32 R148, R4.reuse, R30, R68 ;  /* 0x0000001e0494723c */ /* 0x040ff00000001844 */
        /* <DEDUP_REMOVED lines=8> */
[----:B------:R-:W-:Y:S07]  /*31c0*/  LDSM.16.M88.4 R8, [R238+0x4000] ;  /* 0x00400000ee08783b */ /* 0x000fee0000000200 */
[C---:B------:R-:W-:Y:S01]  /*31d0*/  HMMA.16816.F32 R104, R20.reuse, R50, R32 ;  /* 0x000000321468723c */ /* 0x040fe20000001820 */
[----:B------:R-:W-:Y:S07]  /*31e0*/  LDSM.16.M88.4 R32, [R231+0x2000] ;  /* 0x00200000e720783b */ /* 0x000fee0000000200 */
[C---:B------:R-:W-:Y:S08]  /*31f0*/  HMMA.16816.F32 R100, R20.reuse, R60, R92 ;  /* 0x0000003c1464723c */ /* 0x040ff0000000185c */
[----:B------:R-:W-:Y:S01]  /*3200*/  HMMA.16816.F32 R68, R20, R62, R80 ;  /* 0x0000003e1444723c */ /* 0x000fe20000001850 */
[----:B------:R-:W4:Y:S01]  /*3210*/  LDSM.16.M88.4 R20, [R231+0x3800] ;  /* 0x00380000e714783b */ /* 0x000f220000000200 */
[----:B------:R-:W-:Y:S01]  /*3220*/  ISETP.GE.AND P0, PT, R187, 0x2, PT ;  /* 0x00000002bb00780c */ /* 0x000fe20003f06270 */
[----:B------:R-:W-:-:S05]  /*3230*/  DEPBAR.LE SB0, 0x0 ;  /* 0x000080000000791a */ /* 0x000fca0000000000 */
[C---:B-1----:R-:W-:Y:S08]  /*3240*/  HMMA.16816.F32 R96, R16.reuse, R56, R72 ;  /* 0x000000381060723c */ /* 0x042ff00000001848 */
[C---:B------:R-:W-:Y:S08]  /*3250*/  HMMA.16816.F32 R92, R16.reuse, R58, R148 ;  /* 0x0000003a105c723c */ /* 0x040ff00000001894 */
[C---:B--2---:R-:W-:Y:S08]  /*3260*/  HMMA.16816.F32 R88, R16.reuse, R44, R144 ;  /* 0x0000002c1058723c */ /* 0x044ff00000001890 */
[C---:B------:R-:W-:Y:S08]  /*3270*/  HMMA.16816.F32 R84, R16.reuse, R46, R140 ;  /* 0x0000002e1054723c */ /* 0x040ff0000000188c */
[C---:B---3--:R-:W-:Y:S08]  /*3280*/  HMMA.16816.F32 R80, R16.reuse, R40, R136 ;  /* 0x000000281050723c */ /* 0x048ff00000001888 */
        /* <DEDUP_REMOVED lines=11> */
[----:B------:R-:W-:Y:S07]  /*3340*/  BSSY B0, `(.L_x_1374) ;  /* 0x0000034000007945 */ /* 0x000fee0003800000 */
[----:B----4-:R-:W-:Y:S08]  /*3350*/  HMMA.16816.F32 R68, R4, R22, R64 ;  /* 0x000000160444723c */ /* 0x010ff00000001840 */
[----:B------:R-:W-:Y:S08]  /*3360*/  HMMA.16816.F32 R64, R8, R28, R48 ;  /* 0x0000001c0840723c */ /* 0x000ff00000001830 */
[C---:B------:R-:W-:Y:S08]  /*3370*/  HMMA.16816.F32 R96, R4.reuse, R32, R96 ;  /* 0x000000200460723c */ /* 0x040ff00000001860 */
[----:B------:R-:W-:Y:S08]  /*3380*/  HMMA.16816.F32 R92, R4, R34, R92 ;  /* 0x00000022045c723c */ /* 0x000ff0000000185c */
[C---:B------:R-:W-:Y:S08]  /*3390*/  HMMA.16816.F32 R60, R8.reuse, R32, R60 ;  /* 0x00000020083c723c */ /* 0x040ff0000000183c */
[C---:B------:R-:W-:Y:S08]  /*33a0*/  HMMA.16816.F32 R56, R8.reuse, R34, R56 ;  /* 0x000000220838723c */ /* 0x040ff00000001838 */
[----:B------:R-:W-:Y:S08]  /*33b0*/  HMMA.16816.F32 R48, R8, R30, R44 ;  /* 0x0000001e0830723c */ /* 0x000ff0000000182c */
        /* <DEDUP_REMOVED lines=44> */
.L_x_1375:
[----:B------:R-:W-:Y:S05]  /*3680*/  BSYNC B0 ;  /* 0x0000000000007941 */ /* 0x000fea0003800000 */
.L_x_1374:
[----:B------:R-:W2:Y:S04]  /*3690*/  LDL R0, [R1+0x58] ;  /* 0x0000580001007983 */ /* 0x000ea80000100800 */
[----:B------:R-:W2:Y:S04]  /*36a0*/  LDL R204, [R1+0x44] ;  /* 0x0000440001cc7983 */ /* 0x000ea80000100800 */
[----:B-1----:R-:W3:Y:S04]  /*36b0*/  LDL R4, [R1+0x54] ;  /* 0x0000540001047983 */ /* 0x002ee80000100800 */
[----:B------:R-:W-:Y:S04]  /*36c0*/  LDSM.16.MT88.4 R100, [R233+0x2000] ;  /* 0x00200000e964783b */ /* 0x000fe80000004200 */
[----:B------:R-:W-:Y:S04]  /*36d0*/  LDSM.16.MT88.4 R116, [R232+0x2000] ;  /* 0x00200000e874783b */ /* 0x000fe80000004200 */
[----:B------:R-:W0:Y:S01]  /*36e0*/  LDGDEPBAR ;  /* 0x00000000000079af */ /* 0x000e220000000000 */
[----:B--2---:R-:W-:-:S04]  /*36f0*/  IMAD.IADD R0, R0, 0x1, R204 ;  /* 0x0000000100007824 */ /* 0x004fc800078e02cc */
[----:B------:R-:W-:-:S05]  /*3700*/  @P4 IMAD.HI.U32 R2, R0, c[0x0][0x2c8], RZ ;  /* 0x0000b20000024a27 */ /* 0x000fca00078e00ff */
[----:B------:R-:W-:-:S05]  /*3710*/  @P4 SHF.R.U32.HI R0, RZ, c[0x0][0x2cc], R2 ;  /* 0x0000b300ff004a19 */ /* 0x000fca0000011602 */
[----:B------:R-:W1:Y:S04]  /*3720*/  SHFL.IDX PT, R2, R0, RZ, 0x1c1f ;  /* 0x001c1fff00027589 */ /* 0x000e6800000e0000 */
[----:B------:R-:W2:Y:S04]  /*3730*/  SHFL.IDX PT, R3, R0, 0x1, 0x1c1f ;  /* 0x003c1f0000037f89 */ /* 0x000ea800000e0000 */
[----:B------:R-:W4:Y:S04]  /*3740*/  SHFL.IDX PT, R6, R0, 0x2, 0x1c1f ;  /* 0x005c1f0000067f89 */ /* 0x000f2800000e0000 */
[----:B------:R1:W2:Y:S02]  /*3750*/  SHFL.IDX PT, R5, R0, 0x3, 0x1c1f ;  /* 0x007c1f0000057f89 */ /* 0x0002a400000e0000 */
[----:B-1----:R-:W-:-:S05]  /*3760*/  IMAD R0, R52, R152, 0x1 ;  /* 0x0000000134007424 */ /* 0x002fca00078e0298 */
[----:B---3--:R-:W-:-:S04]  /*3770*/  IADD3 R0, -R4, c[0x0][0x1d0], R0 ;  /* 0x0000740004007a10 */ /* 0x008fc80007ffe100 */
[----:B------:R-:W-:Y:S01]  /*3780*/  IADD3 R0, R0, -c[0x0][0x168], RZ ;  /* 0x80005a0000007a10 */ /* 0x000fe20007ffe0ff */
[----:B------:R-:W-:-:S04]  /*3790*/  IMAD.IADD R4, R53, 0x1, -R4 ;  /* 0x0000000135047824 */ /* 0x000fc800078e0a04 */
[----:B------:R-:W-:-:S05]  /*37a0*/  IMAD.IADD R2, R0, 0x1, R2 ;  /* 0x0000000100027824 */ /* 0x000fca00078e0202 */
[----:B------:R-:W-:Y:S01]  /*37b0*/  IMNMX R2, R4, R2, PT ;  /* 0x0000000204027217 */ /* 0x000fe20003800200 */
[C---:B--2---:R-:W-:Y:S02]  /*37c0*/  IMAD.IADD R3, R0.reuse, 0x1, R3 ;  /* 0x0000000100037824 */ /* 0x044fe400078e0203 */
[----:B----4-:R-:W-:Y:S01]  /*37d0*/  IMAD.IADD R6, R0, 0x1, R6 ;  /* 0x0000000100067824 */ /* 0x010fe200078e0206 */
[C---:B------:R-:W-:Y:S02]  /*37e0*/  ISETP.GT.AND P2, PT, R2.reuse, RZ, PT ;  /* 0x000000ff0200720c */ /* 0x040fe40003f44270 */
[----:B------:R-:W-:Y:S01]  /*37f0*/  ISETP.GT.AND P0, PT, R2, 0x1, PT ;  /* 0x000000010200780c */ /* 0x000fe20003f04270 */
[----:B------:R-:W-:Y:S01]  /*3800*/  IMAD.IADD R5, R0, 0x1, R5 ;  /* 0x0000000100057824 */ /* 0x000fe200078e0205 */
[----:B------:R-:W-:Y:S02]  /*3810*/  ISETP.GT.AND P1, PT, R2, 0x8, PT ;  /* 0x000000080200780c */ /* 0x000fe40003f24270 */
[----:B------:R-:W-:-:S02]  /*3820*/  FSEL R7, R60, -INF , P2 ;  /* 0xff8000003c077808 */ /* 0x000fc40001000000 */
[----:B------:R-:W-:Y:S02]  /*3830*/  FSEL R8, R61, -INF , P0 ;  /* 0xff8000003d087808 */ /* 0x000fe40000000000 */
[C---:B------:R-:W-:Y:S02]  /*3840*/  IMNMX R0, R4.reuse, R3, PT ;  /* 0x0000000304007217 */ /* 0x040fe40003800200 */
[C---:B------:R-:W-:Y:S02]  /*3850*/  IMNMX R3, R4.reuse, R6, PT ;  /* 0x0000000604037217 */ /* 0x040fe40003800200 */
[----:B------:R-:W-:Y:S02]  /*3860*/  IMNMX R4, R4, R5, PT ;  /* 0x0000000504047217 */ /* 0x000fe40003800200 */
[----:B------:R-:W-:Y:S02]  /*3870*/  ISETP.GT.AND P3, PT, R2, 0x9, PT ;  /* 0x000000090200780c */ /* 0x000fe40003f64270 */
[----:B------:R-:W-:-:S02]  /*3880*/  FSEL R9, R56, -INF , P1 ;  /* 0xff80000038097808 */ /* 0x000fc40000800000 */
[----:B------:R-:W-:Y:S02]  /*3890*/  FMNMX.FTZ R5, R7, R8, !PT ;  /* 0x0000000807057209 */ /* 0x000fe40007810000 */
[----:B------:R-:W-:Y:S02]  /*38a0*/  ISETP.GT.AND P1, PT, R0, 0x1, PT ;  /* 0x000000010000780c */ /* 0x000fe40003f24270 */
[----:B------:R-:W-:Y:S02]  /*38b0*/  ISETP.GT.AND P0, PT, R2, 0x10, PT ;  /* 0x000000100200780c */ /* 0x000fe40003f04270 */
[----:B------:R-:W-:Y:S02]  /*38c0*/  FSEL R10, R57, -INF , P3 ;  /* 0xff800000390a7808 */ /* 0x000fe40001800000 */
        /* <DEDUP_REMOVED lines=10> */
[----:B------:R-:W-:Y:S02]  /*3970*/  FMNMX.FTZ R5, R12, R5, !PT ;  /* 0x000000050c057209 */ /* 0x000fe40007810000 */
[C---:B------:R-:W-:Y:S02]  /*3980*/  ISETP.GT.AND P2, PT, R0.reuse, RZ, PT ;  /* 0x000000ff0000720c */ /* 0x040fe40003f44270 */
[----:B------:R-:W-:Y:S02]  /*3990*/  ISETP.GT.AND P0, PT, R0, 0x9, PT ;  /* 0x000000090000780c */ /* 0x000fe40003f04270 */
[----:B------:R-:W-:-:S02]  /*39a0*/  ISETP.GT.AND P1, PT, R2, 0x20, PT ;  /* 0x000000200200780c */ /* 0x000fc40003f24270 */
[----:B------:R-:W-:Y:S02]  /*39b0*/  FSEL R14, R49, -INF , P3 ;  /* 0xff800000310e7808 */ /* 0x000fe40001800000 */
[----:B------:R-:W-:Y:S02]  /*39c0*/  FMNMX.FTZ R5, R13, R5, !PT ;  /* 0x000000050d057209 */ /* 0x000fe40007810000 */
[----:B------:R-:W-:Y:S02]  /*39d0*/  FSEL R25, R62, -INF , P2 ;  /* 0xff8000003e197808 */ /* 0x000fe40001000000 */
[----:B------:R-:W-:Y:S02]  /*39e0*/  ISETP.GT.AND P2, PT, R0, 0x8, PT ;  /* 0x000000080000780c */ /* 0x000fe40003f44270 */
[----:B------:R-:W-:Y:S02]  /*39f0*/  FSEL R27, R59, -INF , P0 ;  /* 0xff8000003b1b7808 */ /* 0x000fe40000000000 */
[----:B------:R-:W-:-:S02]  /*3a00*/  ISETP.GT.AND P0, PT, R2, 0x21, PT ;  /* 0x000000210200780c */ /* 0x000fc40003f04270 */
[----:B------:R-:W-:Y:S02]  /*3a10*/  FSEL R167, R36, -INF , P1 ;  /* 0xff80000024a77808 */ /* 0x000fe40000800000 */
[----:B------:R-:W-:Y:S02]  /*3a20*/  FMNMX.FTZ R5, R14, R5, !PT ;  /* 0x000000050e057209 */ /* 0x000fe40007810000 */
[----:B------:R-:W-:Y:S02]  /*3a30*/  FSEL R28, R58, -INF , P2 ;  /* 0xff8000003a1c7808 */ /* 0x000fe40001000000 */
[----:B------:R-:W-:Y:S02]  /*3a40*/  ISETP.GT.AND P2, PT, R2, 0x28, PT ;  /* 0x000000280200780c */ /* 0x000fe40003f44270 */
[----:B------:R-:W-:Y:S02]  /*3a50*/  FSEL R166, R37, -INF , P0 ;  /* 0xff80000025a67808 */ /* 0x000fe40000000000 */
[----:B------:R-:W-:-:S02]  /*3a60*/  FMNMX.FTZ R5, R167, R5, !PT ;  /* 0x00000005a7057209 */ /* 0x000fc40007810000 */
[----:B------:R-:W-:Y:S02]  /*3a70*/  ISETP.GT.AND P1, PT, R2, 0x29, PT ;  /* 0x000000290200780c */ /* 0x000fe40003f24270 */
[----:B------:R-:W-:Y:S02]  /*3a80*/  FSEL R165, R44, -INF , P2 ;  /* 0xff8000002ca57808 */ /* 0x000fe40001000000 */
[----:B------:R-:W-:Y:S02]  /*3a90*/  FMNMX.FTZ R5, R166, R5, !PT ;  /* 0x00000005a6057209 */ /* 0x000fe40007810000 */
[----:B------:R-:W-:Y:S02]  /*3aa0*/  ISETP.GT.AND P0, PT, R2, 0x30, PT ;  /* 0x000000300200780c */ /* 0x000fe40003f04270 */
[----:B------:R-:W-:Y:S02]  /*3ab0*/  FSEL R164, R45, -INF , P1 ;  /* 0xff8000002da47808 */ /* 0x000fe40000800000 */
[----:B------:R-:W-:-:S02]  /*3ac0*/  FMNMX.FTZ R5, R165, R5, !PT ;  /* 0x00000005a5057209 */ /* 0x000fc40007810000 */
[C---:B------:R-:W-:Y:S02]  /*3ad0*/  ISETP.GT.AND P5, PT, R2.reuse, 0x31, PT ;  /* 0x000000310200780c */ /* 0x040fe40003fa4270 */
[C---:B------:R-:W-:Y:S02]  /*3ae0*/  ISETP.GT.AND P3, PT, R2.reuse, 0x38, PT ;  /* 0x000000380200780c */ /* 0x040fe40003f64270 */
[----:B------:R-:W-:Y:S02]  /*3af0*/  ISETP.GT.AND P2, PT, R2, 0x39, PT ;  /* 0x000000390200780c */ /* 0x000fe40003f44270 */
[----:B------:R-:W-:Y:S02]  /*3b00*/  FSEL R162, R40, -INF , P0 ;  /* 0xff80000028a27808 */ /* 0x000fe40000000000 */
[----:B------:R-:W-:Y:S02]  /*3b10*/  FMNMX.FTZ R2, R164, R5, !PT ;  /* 0x00000005a4027209 */ /* 0x000fe40007810000 */
[----:B------:R-:W-:-:S02]  /*3b20*/  FSEL R161, R41, -INF , P5 ;  /* 0xff80000029a17808 */ /* 0x000fc40002800000 */
[----:B------:R-:W-:Y:S02]  /*3b30*/  FMNMX.FTZ R2, R162, R2, !PT ;  /* 0x00000002a2027209 */ /* 0x000fe40007810000 */
[----:B------:R-:W-:Y:S02]  /*3b40*/  FSEL R159, R32, -INF , P3 ;  /* 0xff800000209f7808 */ /* 0x000fe40001800000 */
[----:B------:R-:W-:Y:S02]  /*3b50*/  FMNMX.FTZ R2, R161, R2, !PT ;  /* 0x00000002a1027209 */ /* 0x000fe40007810000 */
[----:B------:R-:W-:Y:S02]  /*3b60*/  ISETP.GT.AND P0, PT, R0, 0x11, PT ;  /* 0x000000110000780c */ /* 0x000fe40003f04270 */
[----:B------:R-:W-:Y:S02]  /*3b70*/  FSEL R157, R33, -INF , P2 ;  /* 0xff800000219d7808 */ /* 0x000fe40001000000 */
[----:B------:R-:W-:-:S02]  /*3b80*/  FMNMX.FTZ R2, R159, R2, !PT ;  /* 0x000000029f027209 */ /* 0x000fc40007810000 */
[----:B------:R-:W-:Y:S02]  /*3b90*/  FSEL R23, R67, -INF , P0 ;  /* 0xff80000043177808 */ /* 0x000fe40000000000 */
[C---:B------:R-:W-:Y:S02]  /*3ba0*/  ISETP.GT.AND P1, PT, R0.reuse, 0x10, PT ;  /* 0x000000100000780c */ /* 0x040fe40003f24270 */
[----:B------:R-:W-:Y:S02]  /*3bb0*/  ISETP.GT.AND P0, PT, R0, 0x19, PT ;  /* 0x000000190000780c */ /* 0x000fe40003f04270 */
[----:B------:R-:W-:Y:S02]  /*3bc0*/  FMNMX.FTZ R2, R157, R2, !PT ;  /* 0x000000029d027209 */ /* 0x000fe40007810000 */
[----:B------:R-:W-:Y:S02]  /*3bd0*/  FSEL R19, R66, -INF , P1 ;  /* 0xff80000042137808 */ /* 0x000fe40000800000 */
[----:B------:R-:W-:Y:S01]  /*3be0*/  FSEL R26, R51, -INF , P0 ;  /* 0xff800000331a7808 */ /* 0x000fe20000000000 */
[----:B------:R-:W1:Y:S01]  /*3bf0*/  SHFL.BFLY PT, R6, R2, 0x2, 0x1f ;  /* 0x0c401f0002067f89 */ /* 0x000e6200000e0000 */
[----:B------:R-:W-:-:S02]  /*3c00*/  ISETP.GT.AND P1, PT, R0, 0x18, PT ;  /* 0x000000180000780c */ /* 0x000fc40003f24270 */
[C---:B------:R-:W-:Y:S02]  /*3c10*/  ISETP.GT.AND P3, PT, R0.reuse, 0x20, PT ;  /* 0x000000200000780c */ /* 0x040fe40003f64270 */
[C---:B------:R-:W-:Y:S02]  /*3c20*/  ISETP.GT.AND P2, PT, R0.reuse, 0x21, PT ;  /* 0x000000210000780c */ /* 0x040fe40003f44270 */
[----:B------:R-:W-:Y:S02]  /*3c30*/  ISETP.GT.AND P0, PT, R0, 0x28, PT ;  /* 0x000000280000780c */ /* 0x000fe40003f04270 */
[----:B------:R-:W-:Y:S02]  /*3c40*/  FMNMX.FTZ R5, R25, R29, !PT ;  /* 0x0000001d19057209 */ /* 0x000fe40007810000 */
[----:B------:R-:W-:Y:S02]  /*3c50*/  FSEL R24, R50, -INF , P1 ;  /* 0xff80000032187808 */ /* 0x000fe40000800000 */
[----:B------:R-:W-:-:S02]  /*3c60*/  FSEL R154, R38, -INF , P3 ;  /* 0xff800000269a7808 */ /* 0x000fc40001800000 */
[----:B------:R-:W-:Y:S02]  /*3c70*/  FSEL R152, R39, -INF , P2 ;  /* 0xff80000027987808 */ /* 0x000fe40001000000 */
[----:B------:R-:W-:Y:S01]  /*3c80*/  FSEL R151, R46, -INF , P0 ;  /* 0xff8000002e977808 */ /* 0x000fe20000000000 */
[----:B------:R-:W-:Y:S01]  /*3c90*/  LDSM.16.MT88.4 R36, [R229+0x800] ;  /* 0x00080000e524783b */ /* 0x000fe20000004200 */
[C---:B------:R-:W-:Y:S02]  /*3ca0*/  ISETP.GT.AND P5, PT, R0.reuse, 0x29, PT ;  /* 0x000000290000780c */ /* 0x040fe40003fa4270 */
[C---:B------:R-:W-:Y:S02]  /*3cb0*/  ISETP.GT.AND P3, PT, R0.reuse, 0x30, PT ;  /* 0x000000300000780c */ /* 0x040fe40003f64270 */
[C---:B------:R-:W-:Y:S02]  /*3cc0*/  ISETP.GT.AND P2, PT, R0.reuse, 0x31, PT ;  /* 0x000000310000780c */ /* 0x040fe40003f44270 */
[----:B------:R-:W-:-:S02]  /*3cd0*/  ISETP.GT.AND P1, PT, R0, 0x38, PT ;  /* 0x000000380000780c */ /* 0x000fc40003f24270 */
[----:B------:R-:W-:Y:S02]  /*3ce0*/  ISETP.GT.AND P0, PT, R0, 0x39, PT ;  /* 0x000000390000780c */ /* 0x000fe40003f04270 */
[----:B------:R-:W-:-:S04]  /*3cf0*/  FMNMX.FTZ R0, R28, R5, !PT ;  /* 0x000000051c007209 */ /* 0x000fc80007810000 */
[----:B------:R-:W-:-:S04]  /*3d00*/  FMNMX.FTZ R0, R27, R0, !PT ;  /* 0x000000001b007209 */ /* 0x000fc80007810000 */
[----:B------:R-:W-:-:S04]  /*3d10*/  FMNMX.FTZ R0, R19, R0, !PT ;  /* 0x0000000013007209 */ /* 0x000fc80007810000 */
[----:B------:R-:W-:-:S04]  /*3d20*/  FMNMX.FTZ R0, R23, R0, !PT ;  /* 0x0000000017007209 */ /* 0x000fc80007810000 */
[----:B------:R-:W-:Y:S02]  /*3d30*/  FMNMX.FTZ R5, R24, R0, !PT ;  /* 0x0000000018057209 */ /* 0x000fe40007810000 */
[----:B-1----:R-:W-:Y:S02]  /*3d40*/  FMNMX.FTZ R0, R2, R6, !PT ;  /* 0x0000000602007209 */ /* 0x002fe40007810000 */
[----:B------:R-:W-:-:S04]  /*3d50*/  FMNMX.FTZ R2, R26, R5, !PT ;  /* 0x000000051a027209 */ /* 0x000fc80007810000 */
[----:B------:R-:W-:Y:S01]  /*3d60*/  FMNMX.FTZ R2, R154, R2, !PT ;  /* 0x000000029a027209 */ /* 0x000fe20007810000 */
[----:B------:R-:W1:Y:S03]  /*3d70*/  SHFL.BFLY PT, R5, R0, 0x1, 0x1f ;  /* 0x0c201f0000057f89 */ /* 0x000e6600000e0000 */
[----:B------:R-:W-:Y:S02]  /*3d80*/  FMNMX.FTZ R2, R152, R2, !PT ;  /* 0x0000000298027209 */ /* 0x000fe40007810000 */
[----:B------:R-:W-:Y:S02]  /*3d90*/  FSEL R150, R47, -INF , P5 ;  /* 0xff8000002f967808 */ /* 0x000fe40002800000 */
[----:B------:R-:W-:Y:S01]  /*3da0*/  FMNMX.FTZ R2, R151, R2, !PT ;  /* 0x0000000297027209 */ /* 0x000fe20007810000 */
[----:B------:R-:W-:Y:S01]  /*3db0*/  LDSM.16.MT88.4 R44, [R233] ;  /* 0x00000000e92c783b */ /* 0x000fe20000004200 */
[----:B------:R-:W-:-:S02]  /*3dc0*/  FSEL R149, R42, -INF , P3 ;  /* 0xff8000002a957808 */ /* 0x000fc40001800000 */
[----:B------:R-:W-:Y:S02]  /*3dd0*/  FMNMX.FTZ R2, R150, R2, !PT ;  /* 0x0000000296027209 */ /* 0x000fe40007810000 */
[----:B------:R-:W-:Y:S02]  /*3de0*/  FSEL R148, R43, -INF , P2 ;  /* 0xff8000002b947808 */ /* 0x000fe40001000000 */
[----:B------:R-:W-:Y:S01]  /*3df0*/  FMNMX.FTZ R2, R149, R2, !PT ;  /* 0x0000000295027209 */ /* 0x000fe20007810000 */
[----:B------:R-:W-:Y:S01]  /*3e00*/  LDSM.16.MT88.4 R40, [R229] ;  /* 0x00000000e528783b */ /* 0x000fe20000004200 */
[----:B------:R-:W-:Y:S02]  /*3e10*/  FSEL R146, R35, -INF , P0 ;  /* 0xff80000023927808 */ /* 0x000fe40000000000 */
[----:B------:R-:W-:Y:S02]  /*3e20*/  FSEL R147, R34, -INF , P1 ;  /* 0xff80000022937808 */ /* 0x000fe40000800000 */
[----:B------:R-:W-:-:S02]  /*3e30*/  ISETP.GT.AND P0, PT, R4, 0x1, PT ;  /* 0x000000010400780c */ /* 0x000fc40003f04270 */
[----:B------:R-:W-:Y:S02]  /*3e40*/  FMNMX.FTZ R2, R148, R2, !PT ;  /* 0x0000000294027209 */ /* 0x000fe40007810000 */
[C---:B------:R-:W-:Y:S02]  /*3e50*/  ISETP.GT.AND P3, PT, R3.reuse, RZ, PT ;  /* 0x000000ff0300720c */ /* 0x040fe40003f64270 */
[----:B------:R-:W-:Y:S02]  /*3e60*/  ISETP.GT.AND P2, PT, R3, 0x1, PT ;  /* 0x000000010300780c */ /* 0x000fe40003f44270 */
[----:B------:R-:W-:Y:S02]  /*3e70*/  ISETP.GT.AND P1, PT, R4, RZ, PT ;  /* 0x000000ff0400720c */ /* 0x000fe40003f24270 */
[----:B------:R-:W-:Y:S02]  /*3e80*/  FSEL R34, R99, -INF , P0 ;  /* 0xff80000063227808 */ /* 0x000fe40000000000 */
[----:B------:R-:W-:-:S02]  /*3e90*/  FMNMX.FTZ R2, R147, R2, !PT ;  /* 0x0000000293027209 */ /* 0x000fc40007810000 */
[----:B------:R-:W-:Y:S02]  /*3ea0*/  FSEL R22, R96, -INF , P3 ;  /* 0xff80000060167808 */ /* 0x000fe40001800000 */
[----:B------:R-:W-:Y:S02]  /*3eb0*/  ISETP.GT.AND P0, PT, R4, 0x9, PT ;  /* 0x000000090400780c */ /* 0x000fe40003f04270 */
[----:B------:R-:W-:Y:S02]  /*3ec0*/  FSEL R21, R97, -INF , P2 ;  /* 0xff80000061157808 */ /* 0x000fe40001000000 */
[----:B------:R-:W-:Y:S02]  /*3ed0*/  ISETP.GT.AND P3, PT, R3, 0x8, PT ;  /* 0x000000080300780c */ /* 0x000fe40003f64270 */
[----:B------:R-:W-:Y:S02]  /*3ee0*/  FSEL R32, R98, -INF , P1 ;  /* 0xff80000062207808 */ /* 0x000fe40000800000 */
[----:B-1----:R-:W-:-:S02]  /*3ef0*/  FMNMX.FTZ R185, R0, R5, !PT ;  /* 0x0000000500b97209 */ /* 0x002fc40007810000 */
[----:B------:R-:W-:Y:S02]  /*3f00*/  ISETP.GT.AND P1, PT, R4, 0x8, PT ;  /* 0x000000080400780c */ /* 0x000fe40003f24270 */
[----:B------:R-:W-:Y:S02]  /*3f10*/  FMNMX.FTZ R0, R146, R2, !PT ;  /* 0x0000000292007209 */ /* 0x000fe40007810000 */
[----:B------:R-:W-:Y:S02]  /*3f20*/  FSEL R33, R95, -INF , P0 ;  /* 0xff8000005f217808 */ /* 0x000fe40000000000 */
[----:B------:R-:W-:Y:S02]  /*3f30*/  ISETP.GT.AND P2, PT, R3, 0x9, PT ;  /* 0x000000090300780c */ /* 0x000fe40003f44270 */
[----:B------:R-:W-:Y:S02]  /*3f40*/  FSEL R15, R92, -INF , P3 ;  /* 0xff8000005c0f7808 */ /* 0x000fe40001800000 */
[----:B------:R-:W-:-:S02]  /*3f50*/  ISETP.GT.AND P0, PT, R4, 0x11, PT ;  /* 0x000000110400780c */ /* 0x000fc40003f04270 */
[----:B------:R-:W-:Y:S01]  /*3f60*/  FMNMX.FTZ R2, R22, R21, !PT ;  /* 0x0000001516027209 */ /* 0x000fe20007810000 */
[----:B------:R-:W1:Y:S01]  /*3f70*/  SHFL.BFLY PT, R6, R0, 0x2, 0x1f ;  /* 0x0c401f0000067f89 */ /* 0x000e6200000e0000 */
[----:B------:R-:W-:Y:S02]  /*3f80*/  FSEL R30, R94, -INF , P1 ;  /* 0xff8000005e1e7808 */ /* 0x000fe40000800000 */
[----:B------:R-:W-:Y:S02]  /*3f90*/  ISETP.GT.AND P1, PT, R4, 0x10, PT ;  /* 0x000000100400780c */ /* 0x000fe40003f24270 */
[----:B------:R-:W-:Y:S02]  /*3fa0*/  FSEL R17, R93, -INF , P2 ;  /* 0xff8000005d117808 */ /* 0x000fe40001000000 */
[----:B------:R-:W-:Y:S02]  /*3fb0*/  ISETP.GT.AND P3, PT, R3, 0x10, PT ;  /* 0x000000100300780c */ /* 0x000fe40003f64270 */
[----:B------:R-:W-:-:S02]  /*3fc0*/  FSEL R49, R91, -INF , P0 ;  /* 0xff8000005b317808 */ /* 0x000fc40000000000 */
[----:B------:R-:W-:Y:S02]  /*3fd0*/  FMNMX.FTZ R2, R15, R2, !PT ;  /* 0x000000020f027209 */ /* 0x000fe40007810000 */
[----:B------:R-:W-:Y:S02]  /*3fe0*/  ISETP.GT.AND P0, PT, R4, 0x19, PT ;  /* 0x000000190400780c */ /* 0x000fe40003f04270 */
[----:B------:R-:W-:Y:S02]  /*3ff0*/  FSEL R48, R90, -INF , P1 ;  /* 0xff8000005a307808 */ /* 0x000fe40000800000 */
[----:B------:R-:W-:Y:S02]  /*4000*/  ISETP.GT.AND P2, PT, R3, 0x11, PT ;  /* 0x000000110300780c */ /* 0x000fe40003f44270 */
[----:B------:R-:W-:Y:S02]  /*4010*/  FSEL R16, R88, -INF , P3 ;  /* 0xff80000058107808 */ /* 0x000fe40001800000 */
[----:B------:R-:W-:-:S02]  /*4020*/  ISETP.GT.AND P1, PT, R4, 0x18, PT ;  /* 0x000000180400780c */ /* 0x000fc40003f24270 */
[----:B------:R-:W-:Y:S02]  /*4030*/  FMNMX.FTZ R2, R17, R2, !PT ;  /* 0x0000000211027209 */ /* 0x000fe40007810000 */
[----:B------:R-:W-:Y:S02]  /*4040*/  FSEL R56, R87, -INF , P0 ;  /* 0xff80000057387808 */ /* 0x000fe40000000000 */
[----:B------:R-:W-:Y:S02]  /*4050*/  ISETP.GT.AND P0, PT, R3, 0x29, PT ;  /* 0x000000290300780c */ /* 0x000fe40003f04270 */
[----:B------:R-:W-:Y:S02]  /*4060*/  FSEL R18, R89, -INF , P2 ;  /* 0xff80000059127808 */ /* 0x000fe40001000000 */
[----:B------:R-:W-:Y:S01]  /*4070*/  ISETP.GT.AND P3, PT, R3, 0x18, PT ;  /* 0x000000180300780c */ /* 0x000fe20003f64270 */
[----:B------:R-:W-:Y:S01]  /*4080*/  LDSM.16.MT88.4 R88, [R230+0x2000] ;  /* 0x00200000e658783b */ /* 0x000fe20000004200 */
[----:B------:R-:W-:-:S02]  /*4090*/  FSEL R50, R86, -INF , P1 ;  /* 0xff80000056327808 */ /* 0x000fc40000800000 */
[----:B------:R-:W-:Y:S01]  /*40a0*/  FMNMX.FTZ R5, R16, R2, !PT ;  /* 0x0000000210057209 */ /* 0x000fe20007810000 */
[----:B------:R-:W-:Y:S01]  /*40b0*/  FMUL.FTZ R2, R185, c[0x0][0x2d0] ;  /* 0x0000b400b9027a20 */ /* 0x000fe20000410000 */
[C---:B------:R-:W-:Y:S02]  /*40c0*/  ISETP.GT.AND P2, PT, R3.reuse, 0x19, PT ;  /* 0x000000190300780c */ /* 0x040fe40003f44270 */
[----:B------:R-:W-:Y:S02]  /*40d0*/  ISETP.GT.AND P1, PT, R3, 0x28, PT ;  /* 0x000000280300780c */ /* 0x000fe40003f24270 */
[----:B------:R-:W-:Y:S02]  /*40e0*/  FSEL R140, R77, -INF , P0 ;  /* 0xff8000004d8c7808 */ /* 0x000fe40000000000 */
[----:B------:R-:W-:Y:S02]  /*40f0*/  FSETP.NEU.FTZ.AND P0, PT, R185, -INF , PT ;  /* 0xff800000b900780b */ /* 0x000fe40003f1d000 */
[----:B------:R-:W-:-:S02]  /*4100*/  FSEL R31, R84, -INF , P3 ;  /* 0xff800000541f7808 */ /* 0x000fc40001800000 */
[----:B------:R-:W-:Y:S02]  /*4110*/  FMNMX.FTZ R5, R18, R5, !PT ;  /* 0x0000000512057209 */ /* 0x000fe40007810000 */
[----:B------:R-:W-:Y:S02]  /*4120*/  FSEL R35, R85, -INF , P2 ;  /* 0xff80000055237808 */ /* 0x000fe40001000000 */
[----:B------:R-:W-:Y:S01]  /*4130*/  FSEL R141, R76, -INF , P1 ;  /* 0xff8000004c8d7808 */ /* 0x000fe20000800000 */
[----:B------:R-:W-:Y:S01]  /*4140*/  LDSM.16.MT88.4 R84, [R233+0x800] ;  /* 0x00080000e954783b */ /* 0x000fe20000004200 */
[C---:B------:R-:W-:Y:S02]  /*4150*/  ISETP.GT.AND P3, PT, R3.reuse, 0x20, PT ;  /* 0x000000200300780c */ /* 0x040fe40003f64270 */
[----:B------:R-:W-:Y:S02]  /*4160*/  ISETP.GT.AND P2, PT, R3, 0x21, PT ;  /* 0x000000210300780c */ /* 0x000fe40003f44270 */
[----:B------:R-:W-:-:S02]  /*4170*/  ISETP.GT.AND P1, PT, R4, 0x20, PT ;  /* 0x000000200400780c */ /* 0x000fc40003f24270 */
[----:B------:R-:W-:Y:S02]  /*4180*/  FSEL R20, R2, RZ, P0 ;  /* 0x000000ff02147208 */ /* 0x000fe40000000000 */
[----:B------:R-:W-:Y:S02]  /*4190*/  FMNMX.FTZ R5, R31, R5, !PT ;  /* 0x000000051f057209 */ /* 0x000fe40007810000 */
[----:B------:R-:W-:Y:S02]  /*41a0*/  FSEL R143, R80, -INF , P3 ;  /* 0xff800000508f7808 */ /* 0x000fe40001800000 */
[----:B------:R-:W-:Y:S02]  /*41b0*/  FSEL R142, R81, -INF , P2 ;  /* 0xff800000518e7808 */ /* 0x000fe40001000000 */
[----:B------:R-:W-:Y:S01]  /*41c0*/  FSEL R139, R82, -INF , P1 ;  /* 0xff800000528b7808 */ /* 0x000fe20000800000 */
[----:B------:R-:W-:Y:S01]  /*41d0*/  FFMA.FTZ R2, R7, c[0x0][0x2d0], -R20 ;  /* 0x0000b40007027a23 */ /* 0x000fe20000010814 */
[----:B------:R-:W-:-:S02]  /*41e0*/  ISETP.GT.AND P5, PT, R3, 0x30, PT ;  /* 0x000000300300780c */ /* 0x000fc40003fa4270 */
[C---:B------:R-:W-:Y:S02]  /*41f0*/  ISETP.GT.AND P3, PT, R3.reuse, 0x31, PT ;  /* 0x000000310300780c */ /* 0x040fe40003f64270 */
[C---:B------:R-:W-:Y:S02]  /*4200*/  ISETP.GT.AND P2, PT, R3.reuse, 0x38, PT ;  /* 0x000000380300780c */ /* 0x040fe40003f44270 */
[----:B------:R-:W-:Y:S02]  /*4210*/  ISETP.GT.AND P1, PT, R3, 0x39, PT ;  /* 0x000000390300780c */ /* 0x000fe40003f24270 */
[----:B------:R-:W-:Y:S01]  /*4220*/  FMNMX.FTZ R3, R35, R5, !PT ;  /* 0x0000000523037209 */ /* 0x000fe20007810000 */
[----:B------:R2:W-:Y:S01]  /*4230*/  MUFU.EX2 R173, R2 ;  /* 0x0000000200ad7308 */ /* 0x0005e20000000800 */
[----:B-1----:R-:W-:Y:S02]  /*4240*/  FMNMX.FTZ R5, R0, R6, !PT ;  /* 0x0000000600057209 */ /* 0x002fe40007810000 */
[----:B------:R-:W-:-:S04]  /*4250*/  FMNMX.FTZ R0, R143, R3, !PT ;  /* 0x000000038f007209 */ /* 0x000fc80007810000 */
[----:B------:R-:W-:Y:S02]  /*4260*/  FMNMX.FTZ R0, R142, R0, !PT ;  /* 0x000000008e007209 */ /* 0x000fe40007810000 */
[----:B--2---:R-:W-:-:S04]  /*4270*/  FMNMX.FTZ R2, R32, R34, !PT ;  /* 0x0000002220027209 */ /* 0x004fc80007810000 */
[----:B------:R-:W-:Y:S02]  /*4280*/  FMNMX.FTZ R2, R30, R2, !PT ;  /* 0x000000021e027209 */ /* 0x000fe40007810000 */
[----:B------:R-:W-:Y:S02]  /*4290*/  FMNMX.FTZ R0, R141, R0, !PT ;  /* 0x000000008d007209 */ /* 0x000fe40007810000 */
[----:B------:R-:W-:Y:S02]  /*42a0*/  FMNMX.FTZ R2, R33, R2, !PT ;  /* 0x0000000221027209 */ /* 0x000fe40007810000 */
[----:B------:R-:W-:Y:S02]  /*42b0*/  FSEL R137, R72, -INF , P5 ;  /* 0xff80000048897808 */ /* 0x000fe40002800000 */
[----:B------:R-:W-:Y:S02]  /*42c0*/  FMNMX.FTZ R0, R140, R0, !PT ;  /* 0x000000008c007209 */ /* 0x000fe40007810000 */
[----:B------:R-:W-:-:S02]  /*42d0*/  FMNMX.FTZ R2, R48, R2, !PT ;  /* 0x0000000230027209 */ /* 0x000fc40007810000 */
[----:B------:R-:W-:Y:S02]  /*42e0*/  FSEL R136, R73, -INF , P3 ;  /* 0xff80000049887808 */ /* 0x000fe40001800000 */
[----:B------:R-:W-:Y:S02]  /*42f0*/  FMNMX.FTZ R0, R137, R0, !PT ;  /* 0x0000000089007209 */ /* 0x000fe40007810000 */
[----:B------:R-:W-:Y:S02]  /*4300*/  FMNMX.FTZ R2, R49, R2, !PT ;  /* 0x0000000231027209 */ /* 0x000fe40007810000 */
[----:B------:R-:W-:Y:S02]  /*4310*/  FMNMX.FTZ R183, R136, R0, !PT ;  /* 0x0000000088b77209 */ /* 0x000fe40007810000 */
[----:B------:R-:W-:Y:S02]  /*4320*/  FSEL R135, R68, -INF , P2 ;  /* 0xff80000044877808 */ /* 0x000fe40001000000 */
[----:B------:R-:W-:Y:S01]  /*4330*/  FMNMX.FTZ R0, R50, R2, !PT ;  /* 0x0000000232007209 */ /* 0x000fe20007810000 */
[----:B------:R-:W1:Y:S01]  /*4340*/  SHFL.BFLY PT, R7, R5, 0x1, 0x1f ;  /* 0x0c201f0005077f89 */ /* 0x000e6200000e0000 */
[----:B------:R-:W-:-:S02]  /*4350*/  FSEL R134, R69, -INF , P1 ;  /* 0xff80000045867808 */ /* 0x000fc40000800000 */
[----:B------:R-:W-:Y:S02]  /*4360*/  FMNMX.FTZ R183, R135, R183, !PT ;  /* 0x000000b787b77209 */ /* 0x000fe40007810000 */
[----:B------:R-:W-:Y:S01]  /*4370*/  FMNMX.FTZ R2, R56, R0, !PT ;  /* 0x0000000038027209 */ /* 0x000fe20007810000 */
[----:B------:R-:W-:Y:S01]  /*4380*/  FFMA.FTZ R0, R11, c[0x0][0x2d0], -R20 ;  /* 0x0000b4000b007a23 */ /* 0x000fe20000010814 */
[----:B------:R-:W-:Y:S02]  /*4390*/  ISETP.GT.AND P0, PT, R4, 0x21, PT ;  /* 0x000000210400780c */ /* 0x000fe40003f04270 */
[----:B------:R-:W-:Y:S01]  /*43a0*/  FMNMX.FTZ R183, R134, R183, !PT ;  /* 0x000000b786b77209 */ /* 0x000fe20007810000 */
[----:B------:R2:W-:Y:S01]  /*43b0*/  MUFU.EX2 R250, R0 ;  /* 0x0000000000fa7308 */ /* 0x0005e20000000800 */
[----:B------:R-:W-:Y:S02]  /*43c0*/  FSEL R138, R83, -INF , P0 ;  /* 0xff800000538a7808 */ /* 0x000fe40000000000 */
[C---:B------:R-:W-:Y:S01]  /*43d0*/  ISETP.GT.AND P0, PT, R4.reuse, 0x28, PT ;  /* 0x000000280400780c */ /* 0x040fe20003f04270 */
[----:B------:R-:W3:Y:S01]  /*43e0*/  SHFL.BFLY PT, R6, R183, 0x2, 0x1f ;  /* 0x0c401f00b7067f89 */ /* 0x000ee200000e0000 */
[----:B------:R-:W-:-:S02]  /*43f0*/  ISETP.GT.AND P1, PT, R4, 0x29, PT ;  /* 0x000000290400780c */ /* 0x000fc40003f24270 */
[----:B------:R-:W-:Y:S01]  /*4400*/  FSEL R133, R78, -INF , P0 ;  /* 0xff8000004e857808 */ /* 0x000fe20000000000 */
[----:B------:R-:W-:Y:S01]  /*4410*/  FFMA.FTZ R3, R8, c[0x0][0x2d0], -R20 ;  /* 0x0000b40008037a23 */ /* 0x000fe20000010814 */
[----:B------:R-:W-:Y:S02]  /*4420*/  FSEL R132, R79, -INF , P1 ;  /* 0xff8000004f847808 */ /* 0x000fe40000800000 */
[----:B--2---:R-:W-:-:S04]  /*4430*/  FMNMX.FTZ R0, R139, R2, !PT ;  /* 0x000000028b007209 */ /* 0x004fc80007810000 */
[----:B------:R-:W-:Y:S02]  /*4440*/  FMNMX.FTZ R0, R138, R0, !PT ;  /* 0x000000008a007209 */ /* 0x000fe40007810000 */
[C---:B------:R-:W-:Y:S02]  /*4450*/  ISETP.GT.AND P1, PT, R4.reuse, 0x30, PT ;  /* 0x000000300400780c */ /* 0x040fe40003f24270 */
[----:B------:R-:W-:Y:S01]  /*4460*/  FMNMX.FTZ R0, R133, R0, !PT ;  /* 0x0000000085007209 */ /* 0x000fe20007810000 */
[----:B------:R2:W4:Y:S01]  /*4470*/  MUFU.EX2 R172, R3 ;  /* 0x0000000300ac7308 */ /* 0x0005220000000800 */
[----:B------:R-:W-:Y:S02]  /*4480*/  ISETP.GT.AND P0, PT, R4, 0x31, PT ;  /* 0x000000310400780c */ /* 0x000fe40003f04270 */
[----:B------:R-:W-:Y:S02]  /*4490*/  FSEL R131, R74, -INF , P1 ;  /* 0xff8000004a837808 */ /* 0x000fe40000800000 */
[----:B------:R-:W-:Y:S01]  /*44a0*/  FMNMX.FTZ R0, R132, R0, !PT ;  /* 0x0000000084007209 */ /* 0x000fe20007810000 */
[----:B------:R-:W-:Y:S01]  /*44b0*/  FFMA.FTZ R2, R12, c[0x0][0x2d0], -R20 ;  /* 0x0000b4000c027a23 */ /* 0x000fe20000010814 */
[----:B-1----:R-:W-:-:S02]  /*44c0*/  FMNMX.FTZ R184, R5, R7, !PT ;  /* 0x0000000705b87209 */ /* 0x002fc40007810000 */
[C---:B------:R-:W-:Y:S02]  /*44d0*/  ISETP.GT.AND P2, PT, R4.reuse, 0x38, PT ;  /* 0x000000380400780c */ /* 0x040fe40003f44270 */
[----:B------:R-:W-:Y:S01]  /*44e0*/  FSEL R130, R75, -INF , P0 ;  /* 0xff8000004b827808 */ /* 0x000fe20000000000 */
[----:B--2---:R-:W-:Y:S01]  /*44f0*/  FFMA.FTZ R3, R9, c[0x0][0x2d0], -R20 ;  /* 0x0000b40009037a23 */ /* 0x004fe20000010814 */
[----:B------:R-:W-:Y:S01]  /*4500*/  FMNMX.FTZ R0, R131, R0, !PT ;  /* 0x0000000083007209 */ /* 0x000fe20007810000 */
[----:B------:R1:W-:Y:S01]  /*4510*/  MUFU.EX2 R249, R2 ;  /* 0x0000000200f97308 */ /* 0x0003e20000000800 */
[----:B------:R-:W-:Y:S01]  /*4520*/  ISETP.GT.AND P1, PT, R4, 0x39, PT ;  /* 0x000000390400780c */ /* 0x000fe20003f24270 */
[----:B------:R-:W-:Y:S01]  /*4530*/  LDSM.16.MT88.4 R72, [R229+0x2000] ;  /* 0x00200000e548783b */ /* 0x000fe20000004200 */
[----:B------:R-:W-:-:S05]  /*4540*/  FSEL R129, R70, -INF , P2 ;  /* 0xff80000046817808 */ /* 0x000fca0001000000 */
[----:B------:R2:W-:Y:S01]  /*4550*/  MUFU.EX2 R175, R3 ;  /* 0x0000000300af7308 */ /* 0x0005e20000000800 */
[----:B------:R-:W-:Y:S02]  /*4560*/  FMNMX.FTZ R0, R130, R0, !PT ;  /* 0x0000000082007209 */ /* 0x000fe40007810000 */
[----:B------:R-:W-:Y:S02]  /*4570*/  FSETP.NEU.FTZ.AND P0, PT, R184, -INF , PT ;  /* 0xff800000b800780b */ /* 0x000fe40003f1d000 */
[----:B------:R-:W-:Y:S01]  /*4580*/  FSEL R128, R71, -INF , P1 ;  /* 0xff80000047807808 */ /* 0x000fe20000800000 */
[--C-:B-1----:R-:W-:Y:S02]  /*4590*/  FFMA.FTZ R2, R13, c[0x0][0x2d0], -R20.reuse ;  /* 0x0000b4000d027a23 */ /* 0x102fe40000010814 */
[----:B--2---:R-:W-:-:S04]  /*45a0*/  FFMA.FTZ R3, R10, c[0x0][0x2d0], -R20 ;  /* 0x0000b4000a037a23 */ /* 0x004fc80000010814 */
[----:B------:R1:W2:Y:S01]  /*45b0*/  MUFU.EX2 R174, R3 ;  /* 0x0000000300ae7308 */ /* 0x0002a20000000800 */
[----:B------:R-:W-:Y:S02]  /*45c0*/  FMNMX.FTZ R182, R129, R0, !PT ;  /* 0x0000000081b67209 */ /* 0x000fe40007810000 */
[----:B---3--:R-:W-:Y:S02]  /*45d0*/  FMNMX.FTZ R183, R183, R6, !PT ;  /* 0x00000006b7b77209 */ /* 0x008fe40007810000 */
[----:B------:R-:W-:-:S03]  /*45e0*/  FMNMX.FTZ R182, R128, R182, !PT ;  /* 0x000000b680b67209 */ /* 0x000fc60007810000 */
[----:B------:R3:W-:Y:S01]  /*45f0*/  MUFU.EX2 R251, R2 ;  /* 0x0000000200fb7308 */ /* 0x0007e20000000800 */
[----:B-1----:R-:W-:-:S05]  /*4600*/  FMUL.FTZ R3, R184, c[0x0][0x2d0] ;  /* 0x0000b400b8037a20 */ /* 0x002fca0000410000 */
[----:B------:R-:W-:Y:S01]  /*4610*/  FSEL R3, R3, RZ, P0 ;  /* 0x000000ff03037208 */ /* 0x000fe20000000000 */
[----:B---3--:R-:W-:-:S04]  /*4620*/  FFMA.FTZ R2, R14, c[0x0][0x2d0], -R20 ;  /* 0x0000b4000e027a23 */ /* 0x008fc80000010814 */
[--C-:B------:R-:W-:Y:S01]  /*4630*/  FFMA.FTZ R0, R25, c[0x0][0x2d0], -R3.reuse ;  /* 0x0000b40019007a23 */ /* 0x100fe20000010803 */
[----:B------:R1:W-:Y:S01]  /*4640*/  MUFU.EX2 R252, R2 ;  /* 0x0000000200fc7308 */ /* 0x0003e20000000800 */
[----:B------:R-:W-:Y:S07]  /*4650*/  SHFL.BFLY PT, R4, R182, 0x2, 0x1f ;  /* 0x0c401f00b6047f89 */ /* 0x000fee00000e0000 */
[----:B------:R3:W-:Y:S01]  /*4660*/  MUFU.EX2 R169, R0 ;  /* 0x0000000000a97308 */ /* 0x0007e20000000800 */
[----:B-1----:R-:W1:Y:S01]  /*4670*/  SHFL.BFLY PT, R2, R183, 0x1, 0x1f ;  /* 0x0c201f00b7027f89 */ /* 0x002e6200000e0000 */
[----:B---3--:R-:W-:-:S06]  /*4680*/  FFMA.FTZ R0, R29, c[0x0][0x2d0], -R3 ;  /* 0x0000b4001d007a23 */ /* 0x008fcc0000010803 */
[----:B------:R3:W1:Y:S02]  /*4690*/  MUFU.EX2 R168, R0 ;  /* 0x0000000000a87308 */ /* 0x0006640000000800 */
[----:B---3--:R-:W-:-:S06]  /*46a0*/  FFMA.FTZ R0, R28, c[0x0][0x2d0], -R3 ;  /* 0x0000b4001c007a23 */ /* 0x008fcc0000010803 */
[----:B------:R3:W-:Y:S01]  /*46b0*/  MUFU.EX2 R170, R0 ;  /* 0x0000000000aa7308 */ /* 0x0007e20000000800 */
[----:B-1----:R-:W-:Y:S02]  /*46c0*/  FMNMX.FTZ R183, R183, R2, !PT ;  /* 0x00000002b7b77209 */ /* 0x002fe40007810000 */
[----:B------:R-:W-:Y:S01]  /*46d0*/  FMNMX.FTZ R182, R182, R4, !PT ;  /* 0x00000004b6b67209 */ /* 0x000fe20007810000 */
[----:B---3--:R-:W-:-:S04]  /*46e0*/  FFMA.FTZ R0, R27, c[0x0][0x2d0], -R3 ;  /* 0x0000b4001b007a23 */ /* 0x008fc80000010803 */
[----:B------:R1:W3:Y:S01]  /*46f0*/  MUFU.EX2 R171, R0 ;  /* 0x0000000000ab7308 */ /* 0x0002e20000000800 */
[C---:B------:R-:W-:Y:S01]  /*4700*/  FMUL.FTZ R2, R183.reuse, c[0x0][0x2d0] ;  /* 0x0000b400b7027a20 */ /* 0x040fe20000410000 */
[----:B------:R-:W-:Y:S01]  /*4710*/  FSETP.NEU.FTZ.AND P0, PT, R183, -INF , PT ;  /* 0xff800000b700780b */ /* 0x000fe20003f1d000 */
[----:B------:R-:W2:Y:S01]  /*4720*/  SHFL.BFLY PT, R4, R182, 0x1, 0x1f ;  /* 0x0c201f00b6047f89 */ /* 0x000ea200000e0000 */
[----:B-1----:R-:W-:-:S04]  /*4730*/  FFMA.FTZ R0, R19, c[0x0][0x2d0], -R3 ;  /* 0x0000b40013007a23 */ /* 0x002fc80000010803 */
[----:B------:R1:W-:Y:S01]  /*4740*/  MUFU.EX2 R216, R0 ;  /* 0x0000000000d87308 */ /* 0x0003e20000000800 */
[----:B------:R-:W-:Y:S01]  /*4750*/  FSEL R2, R2, RZ, P0 ;  /* 0x000000ff02027208 */ /* 0x000fe20000000000 */
[----:B-1----:R-:W-:-:S06]  /*4760*/  FFMA.FTZ R0, R23, c[0x0][0x2d0], -R3 ;  /* 0x0000b40017007a23 */ /* 0x002fcc0000010803 */
[----:B------:R1:W-:Y:S02]  /*4770*/  MUFU.EX2 R217, R0 ;  /* 0x0000000000d97308 */ /* 0x0003e40000000800 */
[----:B-1----:R-:W-:-:S06]  /*4780*/  FFMA.FTZ R0, R24, c[0x0][0x2d0], -R3 ;  /* 0x0000b40018007a23 */ /* 0x002fcc0000010803 */
[----:B------:R1:W-:Y:S02]  /*4790*/  MUFU.EX2 R218, R0 ;  /* 0x0000000000da7308 */ /* 0x0003e40000000800 */
[----:B-1----:R-:W-:Y:S01]  /*47a0*/  FFMA.FTZ R0, R26, c[0x0][0x2d0], -R3 ;  /* 0x0000b4001a007a23 */ /* 0x002fe20000010803 */
[----:B--2---:R-:W-:Y:S01]  /*47b0*/  FMNMX.FTZ R182, R182, R4, !PT ;  /* 0x00000004b6b67209 */ /* 0x004fe20007810000 */
[----:B------:R-:W1:Y:S04]  /*47c0*/  LDSM.16.MT88.4 R24, [R230] ;  /* 0x00000000e618783b */ /* 0x000e680000004200 */
[----:B------:R2:W-:Y:S02]  /*47d0*/  MUFU.EX2 R219, R0 ;  /* 0x0000000000db7308 */ /* 0x0005e40000000800 */
[----:B--2---:R-:W-:-:S06]  /*47e0*/  FFMA.FTZ R0, R22, c[0x0][0x2d0], -R2 ;  /* 0x0000b40016007a23 */ /* 0x004fcc0000010802 */
[----:B------:R2:W-:Y:S01]  /*47f0*/  MUFU.EX2 R158, R0 ;  /* 0x00000000009e7308 */ /* 0x0005e20000000800 */
[--C-:B------:R-:W-:Y:S02]  /*4800*/  FFMA.FTZ R4, R16, c[0x0][0x2d0], -R2.reuse ;  /* 0x0000b40010047a23 */ /* 0x100fe40000010802 */
[----:B--2---:R-:W-:-:S05]  /*4810*/  FFMA.FTZ R0, R21, c[0x0][0x2d0], -R2 ;  /* 0x0000b40015007a23 */ /* 0x004fca0000010802 */
[----:B------:R2:W1:Y:S01]  /*4820*/  MUFU.EX2 R156, R0 ;  /* 0x00000000009c7308 */ /* 0x0004620000000800 */
[----:B------:R-:W-:Y:S01]  /*4830*/  FSETP.NEU.FTZ.AND P0, PT, R182, -INF , PT ;  /* 0xff800000b600780b */ /* 0x000fe20003f1d000 */
[----:B--2---:R-:W-:-:S06]  /*4840*/  FFMA.FTZ R0, R15, c[0x0][0x2d0], -R2 ;  /* 0x0000b4000f007a23 */ /* 0x004fcc0000010802 */
[----:B------:R2:W-:Y:S02]  /*4850*/  MUFU.EX2 R160, R0 ;  /* 0x0000000000a07308 */ /* 0x0005e40000000800 */
[----:B--2---:R-:W-:-:S06]  /*4860*/  FFMA.FTZ R0, R17, c[0x0][0x2d0], -R2 ;  /* 0x0000b40011007a23 */ /* 0x004fcc0000010802 */
[----:B------:R2:W1:Y:S08]  /*4870*/  MUFU.EX2 R163, R0 ;  /* 0x0000000000a37308 */ /* 0x0004700000000800 */
[----:B------:R1:W-:Y:S01]  /*4880*/  MUFU.EX2 R179, R4 ;  /* 0x0000000400b37308 */ /* 0x0003e20000000800 */
[----:B--2---:R-:W-:-:S05]  /*4890*/  FMUL.FTZ R0, R182, c[0x0][0x2d0] ;  /* 0x0000b400b6007a20 */ /* 0x004fca0000410000 */
[----:B------:R-:W-:Y:S01]  /*48a0*/  FSEL R0, R0, RZ, P0 ;  /* 0x000000ff00007208 */ /* 0x000fe20000000000 */
[----:B-1----:R-:W-:-:S04]  /*48b0*/  FFMA.FTZ R4, R18, c[0x0][0x2d0], -R2 ;  /* 0x0000b40012047a23 */ /* 0x002fc80000010802 */
[----:B------:R1:W-:Y:S02]  /*48c0*/  MUFU.EX2 R210, R4 ;  /* 0x0000000400d27308 */ /* 0x0003e40000000800 */
[----:B-1----:R-:W-:-:S06]  /*48d0*/  FFMA.FTZ R4, R32, c[0x0][0x2d0], -R0 ;  /* 0x0000b40020047a23 */ /* 0x002fcc0000010800 */
[----:B------:R1:W-:Y:S02]  /*48e0*/  MUFU.EX2 R145, R4 ;  /* 0x0000000400917308 */ /* 0x0003e40000000800 */
[----:B-1----:R-:W-:-:S06]  /*48f0*/  FFMA.FTZ R4, R34, c[0x0][0x2d0], -R0 ;  /* 0x0000b40022047a23 */ /* 0x002fcc0000010800 */
[----:B------:R1:W2:Y:S02]  /*4900*/  MUFU.EX2 R144, R4 ;  /* 0x0000000400907308 */ /* 0x0002a40000000800 */
[----:B-1----:R-:W-:-:S06]  /*4910*/  FFMA.FTZ R4, R30, c[0x0][0x2d0], -R0 ;  /* 0x0000b4001e047a23 */ /* 0x002fcc0000010800 */
[----:B------:R1:W-:Y:S02]  /*4920*/  MUFU.EX2 R153, R4 ;  /* 0x0000000400997308 */ /* 0x0003e40000000800 */
[----:B-1----:R-:W-:-:S06]  /*4930*/  FFMA.FTZ R4, R33, c[0x0][0x2d0], -R0 ;  /* 0x0000b40021047a23 */ /* 0x002fcc0000010800 */
[----:B------:R1:W1:Y:S01]  /*4940*/  MUFU.EX2 R155, R4 ;  /* 0x00000004009b7308 */ /* 0x0002620000000800 */
[----:B----4-:R-:W-:Y:S01]  /*4950*/  F2FP.PACK_AB R16, R172, R173 ;  /* 0x000000adac10723e */ /* 0x010fe200000000ff */
[----:B-1----:R-:W-:-:S06]  /*4960*/  FFMA.FTZ R4, R31, c[0x0][0x2d0], -R2 ;  /* 0x0000b4001f047a23 */ /* 0x002fcc0000010802 */
[----:B------:R1:W-:Y:S01]  /*4970*/  MUFU.EX2 R208, R4 ;  /* 0x0000000400d07308 */ /* 0x0003e20000000800 */
[----:B------:R-:W-:Y:S02]  /*4980*/  F2FP.PACK_AB R18, R174, R175 ;  /* 0x000000afae12723e */ /* 0x000fe400000000ff */
[----:B------:R-:W-:Y:S02]  /*4990*/  F2FP.PACK_AB R17, R168, R169 ;  /* 0x000000a9a811723e */ /* 0x000fe400000000ff */
[----:B---3--:R-:W-:Y:S01]  /*49a0*/  F2FP.PACK_AB R19, R171, R170 ;  /* 0x000000aaab13723e */ /* 0x008fe200000000ff */
[----:B-1----:R-:W-:Y:S02]  /*49b0*/  FFMA.FTZ R4, R35, c[0x0][0x2d0], -R2 ;  /* 0x0000b40023047a23 */ /* 0x002fe40000010802 */
[----:B------:R-:W1:Y:S02]  /*49c0*/  LDSM.16.MT88.4 R32, [R230+0x800] ;  /* 0x00080000e620783b */ /* 0x000e640000004200 */
[----:B------:R3:W4:Y:S01]  /*49d0*/  MUFU.EX2 R211, R4 ;  /* 0x0000000400d37308 */ /* 0x0007220000000800 */
[----:B------:R-:W-:Y:S01]  /*49e0*/  F2FP.PACK_AB R12, R156, R158 ;  /* 0x0000009e9c0c723e */ /* 0x000fe200000000ff */
[----:B------:R-:W-:Y:S01]  /*49f0*/  HMMA.16816.F32 R64, R16, R40, RZ ;  /* 0x000000281040723c */ /* 0x000fe200000018ff */
[----:B------:R-:W-:-:S02]  /*4a00*/  F2FP.PACK_AB R14, R163, R160 ;  /* 0x000000a0a30e723e */ /* 0x000fc400000000ff */
[----:B--2---:R-:W-:Y:S01]  /*4a10*/  F2FP.PACK_AB R13, R144, R145 ;  /* 0x00000091900d723e */ /* 0x004fe200000000ff */
[----:B---3--:R-:W-:-:S04]  /*4a20*/  FFMA.FTZ R4, R48, c[0x0][0x2d0], -R0 ;  /* 0x0000b40030047a23 */ /* 0x008fc80000010800 */
[----:B------:R2:W-:Y:S01]  /*4a30*/  MUFU.EX2 R176, R4 ;  /* 0x0000000400b07308 */ /* 0x0005e20000000800 */
[----:B------:R-:W-:Y:S01]  /*4a40*/  F2FP.PACK_AB R15, R155, R153 ;  /* 0x000000999b0f723e */ /* 0x000fe200000000ff */
[----:B------:R-:W-:Y:S01]  /*4a50*/  HMMA.16816.F32 R52, R16, R24, RZ ;  /* 0x000000181034723c */ /* 0x000fe200000018ff */
[----:B--2---:R-:W-:-:S05]  /*4a60*/  FFMA.FTZ R4, R49, c[0x0][0x2d0], -R0 ;  /* 0x0000b40031047a23 */ /* 0x004fca0000010800 */
[----:B------:R2:W3:Y:S02]  /*4a70*/  MUFU.EX2 R177, R4 ;  /* 0x0000000400b17308 */ /* 0x0004e40000000800 */
[----:B--2---:R-:W-:-:S06]  /*4a80*/  FFMA.FTZ R4, R50, c[0x0][0x2d0], -R0 ;  /* 0x0000b40032047a23 */ /* 0x004fcc0000010800 */
[----:B------:R2:W-:Y:S01]  /*4a90*/  MUFU.EX2 R178, R4 ;  /* 0x0000000400b27308 */ /* 0x0005e20000000800 */
[C---:B------:R-:W-:Y:S01]  /*4aa0*/  HMMA.16816.F32 R48, R12.reuse, R24, RZ ;  /* 0x000000180c30723c */ /* 0x040fe200000018ff */
[----:B------:R-:W-:Y:S01]  /*4ab0*/  F2FP.PACK_AB R8, R249, R250 ;  /* 0x000000faf908723e */ /* 0x000fe200000000ff */
[----:B--2---:R-:W-:Y:S01]  /*4ac0*/  FFMA.FTZ R4, R56, c[0x0][0x2d0], -R0 ;  /* 0x0000b40038047a23 */ /* 0x004fe20000010800 */
[----:B------:R-:W-:Y:S02]  /*4ad0*/  F2FP.PACK_AB R9, R217, R216 ;  /* 0x000000d8d909723e */ /* 0x000fe400000000ff */
[----:B------:R-:W-:Y:S02]  /*4ae0*/  F2FP.PACK_AB R10, R252, R251 ;  /* 0x000000fbfc0a723e */ /* 0x000fe400000000ff */
[----:B------:R2:W1:Y:S01]  /*4af0*/  MUFU.EX2 R209, R4 ;  /* 0x0000000400d17308 */ /* 0x0004620000000800 */
[----:B------:R-:W-:Y:S02]  /*4b00*/  F2FP.PACK_AB R11, R219, R218 ;  /* 0x000000dadb0b723e */ /* 0x000fe400000000ff */
[----:B----4-:R-:W-:Y:S01]  /*4b10*/  F2FP.PACK_AB R6, R211, R208 ;  /* 0x000000d0d306723e */ /* 0x010fe200000000ff */
[----:B------:R-:W-:Y:S01]  /*4b20*/  HMMA.16816.F32 R80, R12, R100, RZ ;  /* 0x000000640c50723c */ /* 0x000fe200000018ff */
[----:B---3--:R-:W-:Y:S01]  /*4b30*/  F2FP.PACK_AB R5, R177, R176 ;  /* 0x000000b0b105723e */ /* 0x008fe200000000ff */
[----:B------:R-:W-:Y:S06]  /*4b40*/  LDSM.16.MT88.4 R56, [R232] ;  /* 0x00000000e838783b */ /* 0x000fec0000004200 */
[----:B------:R-:W-:Y:S01]  /*4b50*/  HMMA.16816.F32 R192, R8, R36, R64 ;  /* 0x0000002408c0723c */ /* 0x000fe20000001840 */
[----:B------:R-:W3:Y:S01]  /*4b60*/  LDSM.16.MT88.4 R64, [R233+0x2800] ;  /* 0x00280000e940783b */ /* 0x000ee20000004200 */
[----:B--2---:R-:W-:-:S02]  /*4b70*/  F2FP.PACK_AB R4, R210, R179 ;  /* 0x000000b3d204723e */ /* 0x004fc400000000ff */
[----:B-1----:R-:W-:-:S04]  /*4b80*/  F2FP.PACK_AB R7, R209, R178 ;  /* 0x000000b2d107723e */ /* 0x002fc800000000ff */
[-C--:B------:R-:W-:Y:S01]  /*4b90*/  HMMA.16816.F32 R212, R8, R32.reuse, R52 ;  /* 0x0000002008d4723c */ /* 0x080fe20000001834 */
[----:B------:R-:W1:Y:S07]  /*4ba0*/  LDSM.16.MT88.4 R52, [R230+0x2800] ;  /* 0x00280000e634783b */ /* 0x000e6e0000004200 */
[----:B------:R-:W-:Y:S01]  /*4bb0*/  HMMA.16816.F32 R200, R4, R32, R48 ;  /* 0x0000002004c8723c */ /* 0x000fe20000001830 */
[----:B------:R-:W2:Y:S07]  /*4bc0*/  LDSM.16.MT88.4 R48, [R229+0x2800] ;  /* 0x00280000e530783b */ /* 0x000eae0000004200 */
[----:B------:R-:W-:Y:S08]  /*4bd0*/  HMMA.16816.F32 R96, R12, R88, RZ ;  /* 0x000000580c60723c */ /* 0x000ff000000018ff */
[C---:B------:R-:W-:Y:S08]  /*4be0*/  HMMA.16816.F32 R28, R16.reuse, R44, RZ ;  /* 0x0000002c101c723c */ /* 0x040ff000000018ff */
[-C--:B------:R-:W-:Y:S08]  /*4bf0*/  HMMA.16816.F32 R112, R16, R72.reuse, RZ ;  /* 0x000000481070723c */ /* 0x080ff000000018ff */
[----:B------:R-:W-:Y:S08]  /*4c00*/  HMMA.16816.F32 R108, R12, R72, RZ ;  /* 0x000000480c6c723c */ /* 0x000ff000000018ff */
[----:B------:R-:W-:Y:S08]  /*4c10*/  HMMA.16816.F32 R92, R16, R100, RZ ;  /* 0x00000064105c723c */ /* 0x000ff000000018ff */
[----:B---3--:R-:W-:Y:S08]  /*4c20*/  HMMA.16816.F32 R80, R4, R64, R80 ;  /* 0x000000400450723c */ /* 0x008ff00000001850 */
[----:B------:R-:W-:Y:S08]  /*4c30*/  HMMA.16816.F32 R60, R12, R40, RZ ;  /* 0x000000280c3c723c */ /* 0x000ff000000018ff */
[----:B-1----:R-:W-:Y:S08]  /*4c40*/  HMMA.16816.F32 R96, R4, R52, R96 ;  /* 0x000000340460723c */ /* 0x002ff00000001860 */
[C---:B------:R-:W-:Y:S01]  /*4c50*/  HMMA.16816.F32 R104, R8.reuse, R84, R28 ;  /* 0x000000540868723c */ /* 0x040fe2000000181c */
[----:B------:R-:W1:Y:S07]  /*4c60*/  LDSM.16.MT88.4 R28, [R232+0x800] ;  /* 0x00080000e81c783b */ /* 0x000e6e0000004200 */
[-C--:B--2---:R-:W-:Y:S08]  /*4c70*/  HMMA.16816.F32 R112, R8, R48.reuse, R112 ;  /* 0x000000300870723c */ /* 0x084ff00000001870 */
[----:B------:R-:W-:Y:S08]  /*4c80*/  HMMA.16816.F32 R108, R4, R48, R108 ;  /* 0x00000030046c723c */ /* 0x000ff0000000186c */
[----:B------:R-:W-:Y:S01]  /*4c90*/  HMMA.16816.F32 R92, R8, R64, R92 ;  /* 0x00000040085c723c */ /* 0x000fe2000000185c */
[----:B------:R-:W-:-:S07]  /*4ca0*/  FFMA.FTZ R159, R159, c[0x0][0x2d0], -R20 ;  /* 0x0000b4009f9f7a23 */ /* 0x000fce0000010814 */
[----:B------:R-:W-:Y:S01]  /*4cb0*/  HMMA.16816.F32 R68, R12, R44, RZ ;  /* 0x0000002c0c44723c */ /* 0x000fe200000018ff */
[----:B------:R-:W-:-:S06]  /*4cc0*/  FFMA.FTZ R157, R157, c[0x0][0x2d0], -R20 ;  /* 0x0000b4009d9d7a23 */ /* 0x000fcc0000010814 */
[----:B------:R-:W-:Y:S01]  /*4cd0*/  IMAD.MOV.U32 R44, RZ, RZ, R83 ;  /* 0x000000ffff2c7224 */ /* 0x000fe200078e0053 */
[----:B------:R-:W-:Y:S01]  /*4ce0*/  HMMA.16816.F32 R188, R4, R36, R60 ;  /* 0x0000002404bc723c */ /* 0x000fe2000000183c */
[----:B------:R-:W-:Y:S01]  /*4cf0*/  FFMA.FTZ R45, R165, c[0x0][0x2d0], -R20 ;  /* 0x0000b400a52d7a23 */ /* 0x000fe20000010814 */
[----:B------:R-:W2:Y:S01]  /*4d00*/  LDSM.16.MT88.4 R60, [R232+0x2800] ;  /* 0x00280000e83c783b */ /* 0x000ea20000004200 */
[----:B------:R-:W-:Y:S02]  /*4d10*/  IMAD.MOV.U32 R165, RZ, RZ, R44 ;  /* 0x000000ffffa57224 */ /* 0x000fe400078e002c */
[----:B------:R-:W-:Y:S02]  /*4d20*/  FFMA.FTZ R44, R164, c[0x0][0x2d0], -R20 ;  /* 0x0000b400a42c7a23 */ /* 0x000fe40000010814 */
[----:B------:R-:W-:Y:S01]  /*4d30*/  IMAD.MOV.U32 R37, RZ, RZ, R97 ;  /* 0x000000ffff257224 */ /* 0x000fe200078e0061 */
[----:B------:R-:W-:Y:S01]  /*4d40*/  HMMA.16816.F32 R124, R16, R56, RZ ;  /* 0x00000038107c723c */ /* 0x000fe200000018ff */
[----:B------:R-:W-:-:S02]  /*4d50*/  FFMA.FTZ R181, R148, c[0x0][0x2d0], -R3 ;  /* 0x0000b40094b57a23 */ /* 0x000fc40000010803 */
[----:B------:R-:W-:Y:S02]  /*4d60*/  IMAD.MOV.U32 R199, RZ, RZ, R104 ;  /* 0x000000ffffc77224 */ /* 0x000fe400078e0068 */
[----:B------:R-:W-:-:S03]  /*4d70*/  IMAD.MOV.U32 R198, RZ, RZ, R105 ;  /* 0x000000ffffc67224 */ /* 0x000fc600078e0069 */
[----:B------:R-:W-:Y:S01]  /*4d80*/  HMMA.16816.F32 R120, R12, R56, RZ ;  /* 0x000000380c78723c */ /* 0x000fe200000018ff */
[----:B------:R-:W-:Y:S02]  /*4d90*/  IMAD.MOV.U32 R197, RZ, RZ, R106 ;  /* 0x000000ffffc57224 */ /* 0x000fe400078e006a */
[----:B------:R-:W-:Y:S02]  /*4da0*/  IMAD.MOV.U32 R196, RZ, RZ, R107 ;  /* 0x000000ffffc47224 */ /* 0x000fe400078e006b */
[----:B------:R-:W-:Y:S02]  /*4db0*/  IMAD.MOV.U32 R23, RZ, RZ, R114 ;  /* 0x000000ffff177224 */ /* 0x000fe400078e0072 */
[--C-:B------:R-:W-:Y:S02]  /*4dc0*/  FFMA.FTZ R57, R167, c[0x0][0x2d0], -R20.reuse ;  /* 0x0000b400a7397a23 */ /* 0x100fe40000010814 */
[--C-:B------:R-:W-:Y:S02]  /*4dd0*/  FFMA.FTZ R56, R166, c[0x0][0x2d0], -R20.reuse ;  /* 0x0000b400a6387a23 */ /* 0x100fe40000010814 */
[----:B------:R-:W-:-:S02]  /*4de0*/  FFMA.FTZ R166, R162, c[0x0][0x2d0], -R20 ;  /* 0x0000b400a2a67a23 */ /* 0x000fc40000010814 */
[----:B------:R-:W-:Y:S01]  /*4df0*/  FFMA.FTZ R167, R161, c[0x0][0x2d0], -R20 ;  /* 0x0000b400a1a77a23 */ /* 0x000fe20000010814 */
[----:B------:R-:W-:Y:S01]  /*4e00*/  HMMA.16816.F32 R104, R16, R88, RZ ;  /* 0x000000581068723c */ /* 0x000fe200000018ff */
[----:B------:R-:W-:Y:S02]  /*4e10*/  IMAD.MOV.U32 R22, RZ, RZ, R108 ;  /* 0x000000ffff167224 */ /* 0x000fe400078e006c */
[----:B------:R-:W-:Y:S02]  /*4e20*/  IMAD.MOV.U32 R21, RZ, RZ, R109 ;  /* 0x000000ffff157224 */ /* 0x000fe400078e006d */
[--C-:B------:R-:W-:Y:S02]  /*4e30*/  FFMA.FTZ R20, R149, c[0x0][0x2d0], -R3.reuse ;  /* 0x0000b40095147a23 */ /* 0x100fe40000010803 */
[----:B------:R-:W-:Y:S02]  /*4e40*/  FFMA.FTZ R148, R147, c[0x0][0x2d0], -R3 ;  /* 0x0000b40093947a23 */ /* 0x000fe40000010803 */
[----:B------:R-:W-:-:S02]  /*4e50*/  IMAD.MOV.U32 R49, RZ, RZ, R94 ;  /* 0x000000ffff317224 */ /* 0x000fc400078e005e */
[----:B------:R-:W-:Y:S02]  /*4e60*/  IMAD.MOV.U32 R101, RZ, RZ, R93 ;  /* 0x000000ffff657224 */ /* 0x000fe400078e005d */
[----:B------:R-:W-:Y:S02]  /*4e70*/  FFMA.FTZ R149, R146, c[0x0][0x2d0], -R3 ;  /* 0x0000b40092957a23 */ /* 0x000fe40000010803 */
[--C-:B------:R-:W-:Y:S02]  /*4e80*/  FFMA.FTZ R147, R135, c[0x0][0x2d0], -R2.reuse ;  /* 0x0000b40087937a23 */ /* 0x100fe40000010802 */
[--C-:B------:R-:W-:Y:S02]  /*4e90*/  FFMA.FTZ R94, R143, c[0x0][0x2d0], -R2.reuse ;  /* 0x0000b4008f5e7a23 */ /* 0x100fe40000010802 */
[--C-:B------:R-:W-:Y:S02]  /*4ea0*/  FFMA.FTZ R93, R142, c[0x0][0x2d0], -R2.reuse ;  /* 0x0000b4008e5d7a23 */ /* 0x100fe40000010802 */
[----:B------:R-:W-:-:S02]  /*4eb0*/  FFMA.FTZ R89, R141, c[0x0][0x2d0], -R2 ;  /* 0x0000b4008d597a23 */ /* 0x000fc40000010802 */
[--C-:B------:R-:W-:Y:S02]  /*4ec0*/  FFMA.FTZ R88, R140, c[0x0][0x2d0], -R2.reuse ;  /* 0x0000b4008c587a23 */ /* 0x100fe40000010802 */
[--C-:B------:R-:W-:Y:S02]  /*4ed0*/  FFMA.FTZ R162, R137, c[0x0][0x2d0], -R2.reuse ;  /* 0x0000b40089a27a23 */ /* 0x100fe40000010802 */
[--C-:B------:R-:W-:Y:S02]  /*4ee0*/  FFMA.FTZ R161, R136, c[0x0][0x2d0], -R2.reuse ;  /* 0x0000b40088a17a23 */ /* 0x100fe40000010802 */
[----:B------:R-:W-:Y:S02]  /*4ef0*/  IMAD.MOV.U32 R135, RZ, RZ, R37 ;  /* 0x000000ffff877224 */ /* 0x000fe400078e0025 */
[----:B------:R-:W-:Y:S02]  /*4f00*/  FFMA.FTZ R146, R134, c[0x0][0x2d0], -R2 ;  /* 0x0000b40086927a23 */ /* 0x000fe40000010802 */
[----:B------:R-:W-:-:S02]  /*4f10*/  FFMA.FTZ R2, R138, c[0x0][0x2d0], -R0 ;  /* 0x0000b4008a027a23 */ /* 0x000fc40000010800 */
[--C-:B------:R-:W-:Y:S02]  /*4f20*/  FFMA.FTZ R37, R133, c[0x0][0x2d0], -R0.reuse ;  /* 0x0000b40085257a23 */ /* 0x100fe40000010800 */
[----:B------:R-:W-:Y:S02]  /*4f30*/  FFMA.FTZ R73, R132, c[0x0][0x2d0], -R0 ;  /* 0x0000b40084497a23 */ /* 0x000fe40000010800 */
[----:B------:R-:W-:Y:S02]  /*4f40*/  IMAD.MOV.U32 R143, RZ, RZ, R20 ;  /* 0x000000ffff8f7224 */ /* 0x000fe400078e0014 */
[----:B------:R-:W-:Y:S02]  /*4f50*/  IMAD.MOV.U32 R138, RZ, RZ, R23 ;  /* 0x000000ffff8a7224 */ /* 0x000fe400078e0017 */
[----:B------:R-:W-:Y:S02]  /*4f60*/  IMAD.MOV.U32 R133, RZ, RZ, R22 ;  /* 0x000000ffff857224 */ /* 0x000fe400078e0016 */
[----:B------:R-:W-:-:S02]  /*4f70*/  IMAD.MOV.U32 R132, RZ, RZ, R21 ;  /* 0x000000ffff847224 */ /* 0x000fc400078e0015 */
[----:B------:R-:W-:Y:S01]  /*4f80*/  HMMA.16816.F32 R20, R12, R58, RZ ;  /* 0x0000003a0c14723c */ /* 0x000fe200000018ff */
[----:B------:R-:W-:Y:S02]  /*4f90*/  IMAD.MOV.U32 R48, RZ, RZ, R96 ;  /* 0x000000ffff307224 */ /* 0x000fe400078e0060 */
[----:B------:R-:W-:Y:S02]  /*4fa0*/  IMAD.MOV.U32 R41, RZ, RZ, R99 ;  /* 0x000000ffff297224 */ /* 0x000fe400078e0063 */
[----:B------:R-:W-:-:S03]  /*4fb0*/  IMAD.MOV.U32 R40, RZ, RZ, R98 ;  /* 0x000000ffff287224 */ /* 0x000fc600078e0062 */
[----:B------:R-:W-:Y:S08]  /*4fc0*/  HMMA.16816.F32 R104, R8, R52, R104 ;  /* 0x000000340868723c */ /* 0x000ff00000001868 */
[C---:B------:R-:W-:Y:S08]  /*4fd0*/  HMMA.16816.F32 R220, R4.reuse, R84, R68 ;  /* 0x0000005404dc723c */ /* 0x040ff00000001844 */
[----:B-1----:R-:W-:Y:S08]  /*4fe0*/  HMMA.16816.F32 R96, R4, R30, R20 ;  /* 0x0000001e0460723c */ /* 0x002ff00000001814 */
[----:B------:R-:W-:Y:S08]  /*4ff0*/  HMMA.16816.F32 R20, R12, R74, RZ ;  /* 0x0000004a0c14723c */ /* 0x000ff000000018ff */
[-C--:B------:R-:W-:Y:S08]  /*5000*/  HMMA.16816.F32 R76, R16, R116.reuse, RZ ;  /* 0x00000074104c723c */ /* 0x080ff000000018ff */
[----:B------:R-:W-:Y:S01]  /*5010*/  HMMA.16816.F32 R68, R12, R116, RZ ;  /* 0x000000740c44723c */ /* 0x000fe200000018ff */
[----:B------:R-:W-:-:S02]  /*5020*/  IMAD.MOV.U32 R32, RZ, RZ, R107 ;  /* 0x000000ffff207224 */ /* 0x000fc400078e006b */
[----:B------:R-:W-:Y:S02]  /*5030*/  IMAD.MOV.U32 R24, RZ, RZ, R106 ;  /* 0x000000ffff187224 */ /* 0x000fe400078e006a */
[----:B------:R-:W-:Y:S02]  /*5040*/  IMAD.MOV.U32 R206, RZ, RZ, R105 ;  /* 0x000000ffffce7224 */ /* 0x000fe400078e0069 */
[----:B------:R-:W-:Y:S02]  /*5050*/  IMAD.MOV.U32 R205, RZ, RZ, R104 ;  /* 0x000000ffffcd7224 */ /* 0x000fe400078e0068 */
[----:B------:R-:W-:Y:S08]  /*5060*/  HMMA.16816.F32 R104, R4, R50, R20 ;  /* 0x000000320468723c */ /* 0x000ff00000001814 */
[-C--:B--2---:R-:W-:Y:S08]  /*5070*/  HMMA.16816.F32 R76, R8, R60.reuse, R76 ;  /* 0x0000003c084c723c */ /* 0x084ff0000000184c */
[----:B------:R-:W-:Y:S08]  /*5080*/  HMMA.16816.F32 R68, R4, R60, R68 ;  /* 0x0000003c0444723c */ /* 0x000ff00000001844 */
[----:B------:R-:W-:Y:S01]  /*5090*/  HMMA.16816.F32 R20, R12, R90, RZ ;  /* 0x0000005a0c14723c */ /* 0x000fe200000018ff */
[----:B------:R1:W-:Y:S04]  /*50a0*/  STL [R1+0xa0], R237 ;  /* 0x0000a0ed01007387 */ /* 0x0003e80000100800 */
[----:B------:R2:W-:Y:S01]  /*50b0*/  STL [R1+0x9c], R236 ;  /* 0x00009cec01007387 */ /* 0x0005e20000100800 */
[----:B------:R-:W-:-:S03]  /*50c0*/  IMAD.MOV.U32 R186, RZ, RZ, R110 ;  /* 0x000000ffffba7224 */ /* 0x000fc600078e006e */
[----:B------:R3:W-:Y:S01]  /*50d0*/  STL [R1+0x98], R235 ;  /* 0x000098eb01007387 */ /* 0x0007e20000100800 */
[----:B------:R-:W-:-:S03]  /*50e0*/  IMAD.MOV.U32 R180, RZ, RZ, R111 ;  /* 0x000000ffffb47224 */ /* 0x000fc600078e006f */
[----:B------:R4:W-:Y:S01]  /*50f0*/  STL [R1+0x94], R234 ;  /* 0x000094ea01007387 */ /* 0x0009e20000100800 */
[----:B------:R-:W-:-:S03]  /*5100*/  IMAD.MOV.U32 R36, RZ, RZ, R82 ;  /* 0x000000ffff247224 */ /* 0x000fc600078e0052 */
[----:B------:R4:W-:Y:S01]  /*5110*/  STL [R1+0x90], R231 ;  /* 0x000090e701007387 */ /* 0x0009e20000100800 */
[----:B------:R-:W-:Y:S02]  /*5120*/  IMAD.MOV.U32 R33, RZ, RZ, R81 ;  /* 0x000000ffff217224 */ /* 0x000fe400078e0051 */
[----:B------:R-:W-:Y:S01]  /*5130*/  IMAD.MOV.U32 R53, RZ, RZ, R80 ;  /* 0x000000ffff357224 */ /* 0x000fe200078e0050 */
[----:B------:R4:W-:Y:S01]  /*5140*/  STL [R1+0x8c], R228 ;  /* 0x00008ce401007387 */ /* 0x0009e20000100800 */
[----:B------:R-:W-:Y:S01]  /*5150*/  IMAD.MOV.U32 R116, RZ, RZ, R76 ;  /* 0x000000ffff747224 */ /* 0x000fe200078e004c */
[----:B------:R-:W-:Y:S01]  /*5160*/  HMMA.16816.F32 R80, R12, R42, RZ ;  /* 0x0000002a0c50723c */ /* 0x000fe200000018ff */
[----:B------:R-:W-:Y:S02]  /*5170*/  IMAD.MOV.U32 R117, RZ, RZ, R77 ;  /* 0x000000ffff757224 */ /* 0x000fe400078e004d */
[----:B-1----:R-:W-:Y:S02]  /*5180*/  IMAD.MOV.U32 R237, RZ, RZ, R68 ;  /* 0x000000ffffed7224 */ /* 0x002fe400078e0044 */
[----:B--2---:R-:W-:-:S03]  /*5190*/  IMAD.MOV.U32 R236, RZ, RZ, R69 ;  /* 0x000000ffffec7224 */ /* 0x004fc600078e0045 */
[----:B------:R-:W-:Y:S01]  /*51a0*/  HMMA.16816.F32 R108, R4, R54, R20 ;  /* 0x00000036046c723c */ /* 0x000fe20000001814 */
[----:B---3--:R-:W-:Y:S02]  /*51b0*/  IMAD.MOV.U32 R235, RZ, RZ, R70 ;  /* 0x000000ffffeb7224 */ /* 0x008fe400078e0046 */
[----:B----4-:R-:W-:-:S05]  /*51c0*/  IMAD.MOV.U32 R234, RZ, RZ, R71 ;  /* 0x000000ffffea7224 */ /* 0x010fca00078e0047 */
[----:B------:R-:W-:Y:S01]  /*51d0*/  HMMA.16816.F32 R20, R12, R102, RZ ;  /* 0x000000660c14723c */ /* 0x000fe200000018ff */
[----:B------:R-:W-:Y:S02]  /*51e0*/  IMAD.MOV.U32 R231, RZ, RZ, R78 ;  /* 0x000000ffffe77224 */ /* 0x000fe400078e004e */
[----:B------:R-:W-:-:S05]  /*51f0*/  IMAD.MOV.U32 R228, RZ, RZ, R79 ;  /* 0x000000ffffe47224 */ /* 0x000fca00078e004f */
[C---:B------:R-:W-:Y:S08]  /*5200*/  HMMA.16816.F32 R68, R12.reuse, R46, RZ ;  /* 0x0000002e0c44723c */ /* 0x040ff000000018ff */
[C---:B------:R-:W-:Y:S08]  /*5210*/  HMMA.16816.F32 R76, R12.reuse, R26, RZ ;  /* 0x0000001a0c4c723c */ /* 0x040ff000000018ff */
[----:B------:R-:W-:Y:S01]  /*5220*/  HMMA.16816.F32 R12, R12, R118, RZ ;  /* 0x000000760c0c723c */ /* 0x000fe200000018ff */
[----:B------:R-:W-:-:S07]  /*5230*/  IMAD.MOV.U32 R25, RZ, RZ, R113 ;  /* 0x000000ffff197224 */ /* 0x000fce00078e0071 */
[-C--:B------:R-:W-:Y:S08]  /*5240*/  HMMA.16816.F32 R224, R8, R28.reuse, R124 ;  /* 0x0000001c08e0723c */ /* 0x080ff0000000187c */
[C---:B------:R-:W-:Y:S07]  /*5250*/  HMMA.16816.F32 R120, R4.reuse, R28, R120 ;  /* 0x0000001c0478723c */ /* 0x040fee0000001878 */
[----:B------:R-:W-:Y:S01]  /*5260*/  IMAD.MOV.U32 R29, RZ, RZ, R115 ;  /* 0x000000ffff1d7224 */ /* 0x000fe200078e0073 */
[----:B------:R-:W-:Y:S01]  /*5270*/  HMMA.16816.F32 R80, R4, R38, R80 ;  /* 0x000000260450723c */ /* 0x000fe20000001850 */
[----:B------:R-:W-:-:S07]  /*5280*/  IMAD.MOV.U32 R28, RZ, RZ, R112 ;  /* 0x000000ffff1c7224 */ /* 0x000fce00078e0070 */
[C---:B------:R-:W-:Y:S08]  /*5290*/  HMMA.16816.F32 R76, R4.reuse, R34, R76 ;  /* 0x00000022044c723c */ /* 0x040ff0000000184c */
[C---:B------:R-:W-:Y:S08]  /*52a0*/  HMMA.16816.F32 R68, R4.reuse, R86, R68 ;  /* 0x000000560444723c */ /* 0x040ff00000001844 */
[C---:B------:R-:W-:Y:S08]  /*52b0*/  HMMA.16816.F32 R112, R4.reuse, R66, R20 ;  /* 0x000000420470723c */ /* 0x040ff00000001814 */
[----:B------:R-:W-:Y:S01]  /*52c0*/  HMMA.16816.F32 R124, R4, R62, R12 ;  /* 0x0000003e047c723c */ /* 0x000fe2000000180c */
[----:B------:R-:W-:Y:S01]  /*52d0*/  IMAD.MOV.U32 R164, RZ, RZ, R36 ;  /* 0x000000ffffa47224 */ /* 0x000fe200078e0024 */
[----:B------:R-:W1:Y:S06]  /*52e0*/  LDSM.16.MT88.4 R12, [R229+0x1000] ;  /* 0x00100000e50c783b */ /* 0x000e6c0000004200 */
[----:B------:R-:W-:Y:S01]  /*52f0*/  HMMA.16816.F32 R4, R16, R46, RZ ;  /* 0x0000002e1004723c */ /* 0x000fe200000018ff */
[----:B------:R-:W-:-:S02]  /*5300*/  IMAD.MOV.U32 R52, RZ, RZ, R95 ;  /* 0x000000ffff347224 */ /* 0x000fc400078e005f */
[----:B------:R-:W-:Y:S11]  /*5310*/  FFMA.FTZ R36, R154, c[0x0][0x2d0], -R3 ;  /* 0x0000b4009a247a23 */ /* 0x000ff60000010803 */
[----:B------:R-:W-:Y:S10]  /*5320*/  @!UPT UIADD3 URZ, URZ, URZ, URZ ;  /* 0x0000003f3f3ff290 */ /* 0x000ff4000fffe03f */
[----:B------:R-:W-:Y:S08]  /*5330*/  HMMA.16816.F32 R84, R8, R86, R4 ;  /* 0x000000560854723c */ /* 0x000ff00000001804 */
[----:B------:R-:W-:Y:S01]  /*5340*/  HMMA.16816.F32 R4, R16, R58, RZ ;  /* 0x0000003a1004723c */ /* 0x000fe200000018ff */
[----:B------:R-:W-:Y:S02]  /*5350*/  IMAD.MOV.U32 R100, RZ, RZ, R92 ;  /* 0x000000ffff647224 */ /* 0x000fe400078e005c */
[----:B------:R-:W-:-:S02]  /*5360*/  IMAD.MOV.U32 R154, RZ, RZ, R33 ;  /* 0x000000ffff9a7224 */ /* 0x000fc400078e0021 */
[----:B------:R-:W-:Y:S02]  /*5370*/  IMAD.MOV.U32 R95, RZ, RZ, R32 ;  /* 0x000000ffff5f7224 */ /* 0x000fe400078e0020 */
[--C-:B------:R-:W-:Y:S02]  /*5380*/  FFMA.FTZ R33, R152, c[0x0][0x2d0], -R3.reuse ;  /* 0x0000b40098217a23 */ /* 0x100fe40000010803 */
[--C-:B------:R-:W-:Y:S02]  /*5390*/  FFMA.FTZ R32, R151, c[0x0][0x2d0], -R3.reuse ;  /* 0x0000b40097207a23 */ /* 0x100fe40000010803 */
[----:B------:R-:W-:Y:S02]  /*53a0*/  FFMA.FTZ R92, R150, c[0x0][0x2d0], -R3 ;  /* 0x0000b400965c7a23 */ /* 0x000fe40000010803 */
[----:B------:R-:W-:Y:S02]  /*53b0*/  IMAD.MOV.U32 R3, RZ, RZ, R29 ;  /* 0x000000ffff037224 */ /* 0x000fe400078e001d */
[----:B------:R-:W-:-:S09]  /*53c0*/  IMAD.MOV.U32 R134, RZ, RZ, R28 ;  /* 0x000000ffff867224 */ /* 0x000fd200078e001c */
[----:B------:R-:W-:Y:S08]  /*53d0*/  HMMA.16816.F32 R28, R8, R30, R4 ;  /* 0x0000001e081c723c */ /* 0x000ff00000001804 */
[----:B------:R-:W-:Y:S01]  /*53e0*/  HMMA.16816.F32 R4, R16, R74, RZ ;  /* 0x0000004a1004723c */ /* 0x000fe200000018ff */
[----:B------:R-:W-:Y:S02]  /*53f0*/  IMAD.MOV.U32 R141, RZ, RZ, R49 ;  /* 0x000000ffff8d7224 */ /* 0x000fe400078e0031 */
[----:B------:R-:W-:Y:S11]  /*5400*/  IMAD.MOV.U32 R140, RZ, RZ, R48 ;  /* 0x000000ffff8c7224 */ /* 0x000ff600078e0030 */
[----:B------:R-:W-:Y:S10]  /*5410*/  @!UPT UIADD3 URZ, URZ, URZ, URZ ;  /* 0x0000003f3f3ff290 */ /* 0x000ff4000fffe03f */
[----:B------:R-:W-:Y:S08]  /*5420*/  HMMA.16816.F32 R48, R8, R50, R4 ;  /* 0x000000320830723c */ /* 0x000ff00000001804 */
[----:B------:R-:W-:Y:S01]  /*5430*/  HMMA.16816.F32 R4, R16, R90, RZ ;  /* 0x0000005a1004723c */ /* 0x000fe200000018ff */
[----:B------:R-:W-:Y:S02]  /*5440*/  IMAD.MOV.U32 R152, RZ, RZ, R53 ;  /* 0x000000ffff987224 */ /* 0x000fe400078e0035 */
[----:B------:R-:W-:-:S02]  /*5450*/  IMAD.MOV.U32 R142, RZ, RZ, R52 ;  /* 0x000000ffff8e7224 */ /* 0x000fc400078e0034 */
[----:B------:R-:W-:Y:S02]  /*5460*/  IMAD.MOV.U32 R137, RZ, RZ, R41 ;  /* 0x000000ffff897224 */ /* 0x000fe400078e0029 */
[----:B------:R-:W-:Y:S02]  /*5470*/  IMAD.MOV.U32 R136, RZ, RZ, R40 ;  /* 0x000000ffff887224 */ /* 0x000fe400078e0028 */
[----:B------:R-:W-:Y:S11]  /*5480*/  HMMA.16816.F32 R40, R16, R42, RZ ;  /* 0x0000002a1028723c */ /* 0x000ff600000018ff */
[----:B------:R-:W-:Y:S04]  /*5490*/  @!UPT UIADD3 URZ, URZ, URZ, URZ ;  /* 0x0000003f3f3ff290 */ /* 0x000fe8000fffe03f */
[----:B------:R-:W-:Y:S08]  /*54a0*/  HMMA.16816.F32 R52, R8, R54, R4 ;  /* 0x000000360834723c */ /* 0x000ff00000001804 */
[----:B------:R-:W-:Y:S01]  /*54b0*/  HMMA.16816.F32 R4, R16, R102, RZ ;  /* 0x000000661004723c */ /* 0x000fe200000018ff */
[----:B------:R-:W-:Y:S02]  /*54c0*/  FFMA.FTZ R72, R139, c[0x0][0x2d0], -R0 ;  /* 0x0000b4008b487a23 */ /* 0x000fe40000010800 */
[----:B------:R-:W-:-:S02]  /*54d0*/  IMAD.MOV.U32 R139, RZ, RZ, R25 ;  /* 0x000000ffff8b7224 */ /* 0x000fc400078e0019 */
[----:B------:R-:W-:-:S03]  /*54e0*/  IMAD.MOV.U32 R23, RZ, RZ, R24 ;  /* 0x000000ffff177224 */ /* 0x000fc600078e0018 */
[----:B------:R-:W-:Y:S01]  /*54f0*/  HMMA.16816.F32 R24, R16, R26, RZ ;  /* 0x0000001a1018723c */ /* 0x000fe200000018ff */
[----:B------:R-:W-:-:S07]  /*5500*/  IMAD.MOV.U32 R150, RZ, RZ, R187 ;  /* 0x000000ffff967224 */ /* 0x000fce00078e00bb */
[----:B------:R-:W-:Y:S01]  /*5510*/  HMMA.16816.F32 R16, R16, R118, RZ ;  /* 0x000000761010723c */ /* 0x000fe200000018ff */
[----:B------:R-:W-:Y:S01]  /*5520*/  IMAD.MOV.U32 R151, RZ, RZ, R204 ;  /* 0x000000ffff977224 */ /* 0x000fe200078e00cc */
[----:B------:R-:W-:Y:S01]  /*5530*/  MUFU.EX2 R187, R57 ;  /* 0x0000003900bb7308 */ /* 0x000fe20000000800 */
[----:B------:R-:W-:Y:S02]  /*5540*/  IMAD.MOV.U32 R90, RZ, RZ, R186 ;  /* 0x000000ffff5a7224 */ /* 0x000fe400078e00ba */
[----:B------:R-:W-:Y:S02]  /*5550*/  IMAD.MOV.U32 R91, RZ, RZ, R180 ;  /* 0x000000ffff5b7224 */ /* 0x000fe400078e00b4 */
[----:B------:R-:W-:Y:S01]  /*5560*/  IMAD.MOV.U32 R119, RZ, RZ, R206 ;  /* 0x000000ffff777224 */ /* 0x000fe200078e00ce */
[C---:B------:R-:W-:Y:S01]  /*5570*/  HMMA.16816.F32 R64, R8.reuse, R66, R4 ;  /* 0x000000420840723c */ /* 0x040fe20000001804 */
[----:B------:R-:W-:Y:S01]  /*5580*/  IMAD.MOV.U32 R118, RZ, RZ, R205 ;  /* 0x000000ffff767224 */ /* 0x000fe200078e00cd */
[----:B------:R-:W-:Y:S05]  /*5590*/  MUFU.EX2 R206, R45 ;  /* 0x0000002d00ce7308 */ /* 0x000fea0000000800 */
[----:B------:R-:W-:Y:S01]  /*55a0*/  FADD.FTZ R5, R158, R156 ;  /* 0x0000009c9e057221 */ /* 0x000fe20000010000 */
[----:B------:R-:W-:Y:S01]  /*55b0*/  HMMA.16816.F32 R40, R8, R38, R40 ;  /* 0x000000260828723c */ /* 0x000fe20000001828 */
[----:B------:R-:W-:Y:S01]  /*55c0*/  IMAD.MOV.U32 R158, RZ, RZ, R181 ;  /* 0x000000ffff9e7224 */ /* 0x000fe200078e00b5 */
[----:B------:R-:W-:Y:S01]  /*55d0*/  MUFU.EX2 R205, R56 ;  /* 0x0000003800cd7308 */ /* 0x000fe20000000800 */
[----:B------:R-:W-:-:S02]  /*55e0*/  FFMA.FTZ R131, R131, c[0x0][0x2d0], -R0 ;  /* 0x0000b40083837a23 */ /* 0x000fc40000010800 */
[----:B------:R-:W-:-:S05]  /*55f0*/  FFMA.FTZ R130, R130, c[0x0][0x2d0], -R0 ;  /* 0x0000b40082827a23 */ /* 0x000fca0000010800 */
[----:B------:R-:W-:Y:S01]  /*5600*/  MUFU.EX2 R207, R44 ;  /* 0x0000002c00cf7308 */ /* 0x000fe20000000800 */
[--C-:B------:R-:W-:Y:S02]  /*5610*/  FFMA.FTZ R129, R129, c[0x0][0x2d0], -R0.reuse ;  /* 0x0000b40081817a23 */ /* 0x100fe40000010800 */
[----:B------:R-:W-:-:S05]  /*5620*/  FFMA.FTZ R128, R128, c[0x0][0x2d0], -R0 ;  /* 0x0000b40080807a23 */ /* 0x000fca0000010800 */
[----:B------:R-:W-:Y:S01]  /*5630*/  MUFU.EX2 R180, R36 ;  /* 0x0000002400b47308 */ /* 0x000fe20000000800 */
[----:B------:R-:W-:Y:S02]  /*5640*/  FADD.FTZ R0, R173, R172 ;  /* 0x000000acad007221 */ /* 0x000fe40000010000 */
[----:B------:R-:W-:-:S05]  /*5650*/  IMAD.MOV.U32 R75, RZ, RZ, R3 ;  /* 0x000000ffff4b7224 */ /* 0x000fca00078e0003 */
[----:B------:R-:W-:Y:S01]  /*5660*/  MUFU.EX2 R186, R33 ;  /* 0x0000002100ba7308 */ /* 0x000fe20000000800 */
[----:B------:R-:W-:-:S07]  /*5670*/  FADD.FTZ R3, R169, R168 ;  /* 0x000000a8a9037221 */ /* 0x000fce0000010000 */
[----:B------:R-:W-:Y:S08]  /*5680*/  MUFU.EX2 R204, R32 ;  /* 0x0000002000cc7308 */ /* 0x000ff00000000800 */
[----:B------:R-:W-:Y:S08]  /*5690*/  MUFU.EX2 R181, R92 ;  /* 0x0000005c00b57308 */ /* 0x000ff00000000800 */
[----:B------:R-:W-:Y:S08]  /*56a0*/  MUFU.EX2 R47, R94 ;  /* 0x0000005e002f7308 */ /* 0x000ff00000000800 */
[----:B------:R-:W-:Y:S08]  /*56b0*/  MUFU.EX2 R57, R93 ;  /* 0x0000005d00397308 */ /* 0x000ff00000000800 */
[----:B------:R-:W-:Y:S08]  /*56c0*/  MUFU.EX2 R58, R89 ;  /* 0x00000059003a7308 */ /* 0x000ff00000000800 */
[----:B------:R-:W2:Y:S08]  /*56d0*/  MUFU.EX2 R59, R88 ;  /* 0x00000058003b7308 */ /* 0x000eb00000000800 */
[----:B------:R-:W-:Y:S08]  /*56e0*/  MUFU.EX2 R44, R72 ;  /* 0x00000048002c7308 */ /* 0x000ff00000000800 */
[----:B------:R3:W4:Y:S08]  /*56f0*/  MUFU.EX2 R46, R2 ;  /* 0x00000002002e7308 */ /* 0x0007300000000800 */
[----:B------:R-:W-:Y:S08]  /*5700*/  MUFU.EX2 R56, R37 ;  /* 0x0000002500387308 */ /* 0x000ff00000000800 */
[----:B------:R-:W1:Y:S01]  /*5710*/  MUFU.EX2 R45, R73 ;  /* 0x00000049002d7308 */ /* 0x000e620000000800 */
[----:B---3--:R-:W-:-:S02]  /*5720*/  FADD.FTZ R2, R175, R0 ;  /* 0x00000000af027221 */ /* 0x008fc40000010000 */
[----:B------:R-:W-:Y:S02]  /*5730*/  FADD.FTZ R0, R170, R3 ;  /* 0x00000003aa007221 */ /* 0x000fe40000010000 */
[----:B------:R-:W-:Y:S02]  /*5740*/  FADD.FTZ R4, R145, R144 ;  /* 0x0000009091047221 */ /* 0x000fe40000010000 */
[----:B------:R-:W-:Y:S02]  /*5750*/  FADD.FTZ R5, R160, R5 ;  /* 0x00000005a0057221 */ /* 0x000fe40000010000 */
[----:B------:R-:W-:Y:S01]  /*5760*/  FADD.FTZ R21, R174, R2 ;  /* 0x00000002ae157221 */ /* 0x000fe20000010000 */
[----:B------:R-:W-:Y:S01]  /*5770*/  HMMA.16816.F32 R24, R8, R34, R24 ;  /* 0x000000220818723c */ /* 0x000fe20000001818 */
[----:B------:R-:W-:Y:S01]  /*5780*/  FADD.FTZ R2, R171, R0 ;  /* 0x00000000ab027221 */ /* 0x000fe20000010000 */
[----:B--2---:R-:W-:Y:S01]  /*5790*/  F2FP.PACK_AB R6, R59, R58 ;  /* 0x0000003a3b06723e */ /* 0x004fe200000000ff */
[----:B------:R-:W-:Y:S01]  /*57a0*/  FADD.FTZ R3, R153, R4 ;  /* 0x0000000499037221 */ /* 0x000fe20000010000 */
[----:B------:R-:W-:Y:S01]  /*57b0*/  F2FP.PACK_AB R4, R57, R47 ;  /* 0x0000002f3904723e */ /* 0x000fe200000000ff */
[----:B------:R-:W-:Y:S01]  /*57c0*/  FADD.FTZ R0, R163, R5 ;  /* 0x00000005a3007221 */ /* 0x000fe20000010000 */
[----:B----4-:R-:W-:-:S02]  /*57d0*/  F2FP.PACK_AB R5, R46, R44 ;  /* 0x0000002c2e05723e */ /* 0x010fc400000000ff */
[----:B------:R-:W-:Y:S01]  /*57e0*/  HMMA.16816.F32 R60, R8, R62, R16 ;  /* 0x0000003e083c723c */ /* 0x000fe20000001810 */
[----:B-1----:R-:W-:Y:S01]  /*57f0*/  F2FP.PACK_AB R7, R45, R56 ;  /* 0x000000382d07723e */ /* 0x002fe200000000ff */
[----:B------:R-:W-:-:S05]  /*5800*/  IMAD.MOV.U32 R92, RZ, RZ, R148 ;  /* 0x000000ffff5c7224 */ /* 0x000fca00078e0094 */
[----:B------:R-:W-:Y:S02]  /*5810*/  F2FP.PACK_AB R8, R205, R187 ;  /* 0x000000bbcd08723e */ /* 0x000fe400000000ff */
[----:B------:R-:W-:Y:S02]  /*5820*/  F2FP.PACK_AB R9, R186, R180 ;  /* 0x000000b4ba09723e */ /* 0x000fe400000000ff */
[----:B------:R-:W-:Y:S02]  /*5830*/  F2FP.PACK_AB R10, R207, R206 ;  /* 0x000000cecf0a723e */ /* 0x000fe400000000ff */
[----:B------:R-:W-:Y:S01]  /*5840*/  F2FP.PACK_AB R11, R181, R204 ;  /* 0x000000ccb50b723e */ /* 0x000fe200000000ff */
[----:B------:R-:W-:Y:S02]  /*5850*/  IMAD.MOV.U32 R145, RZ, RZ, R149 ;  /* 0x000000ffff917224 */ /* 0x000fe400078e0095 */
[----:B------:R-:W-:Y:S02]  /*5860*/  IMAD.MOV.U32 R144, RZ, RZ, R150 ;  /* 0x000000ffff907224 */ /* 0x000fe400078e0096 */
[----:B------:R-:W-:Y:S01]  /*5870*/  IMAD.MOV.U32 R22, RZ, RZ, R151 ;  /* 0x000000ffff167224 */ /* 0x000fe200078e0097 */
[----:B------:R-:W-:Y:S01]  /*5880*/  HMMA.16816.F32 R188, R4, R12, R188 ;  /* 0x0000000c04bc723c */ /* 0x000fe200000018bc */
[----:B------:R-:W-:-:S02]  /*5890*/  IMAD.MOV.U32 R148, RZ, RZ, R199 ;  /* 0x000000ffff947224 */ /* 0x000fc400078e00c7 */
[----:B------:R-:W-:Y:S02]  /*58a0*/  IMAD.MOV.U32 R149, RZ, RZ, R198 ;  /* 0x000000ffff957224 */ /* 0x000fe400078e00c6 */
[----:B------:R-:W-:Y:S02]  /*58b0*/  IMAD.MOV.U32 R150, RZ, RZ, R197 ;  /* 0x000000ffff967224 */ /* 0x000fe400078e00c5 */
[----:B------:R-:W-:Y:S01]  /*58c0*/  IMAD.MOV.U32 R151, RZ, RZ, R196 ;  /* 0x000000ffff977224 */ /* 0x000fe200078e00c4 */
[----:B------:R-:W-:Y:S08]  /*58d0*/  HMMA.16816.F32 R192, R8, R12, R192 ;  /* 0x0000000c08c0723c */ /* 0x000ff000000018c0 */
[-C--:B------:R-:W-:Y:S08]  /*58e0*/  HMMA.16816.F32 R196, R4, R14.reuse, R80 ;  /* 0x0000000e04c4723c */ /* 0x080ff00000001850 */
[----:B------:R-:W-:Y:S01]  /*58f0*/  HMMA.16816.F32 R32, R8, R14, R40 ;  /* 0x0000000e0820723c */ /* 0x000fe20000001828 */
[----:B------:R-:W1:Y:S01]  /*5900*/  LDSM.16.MT88.4 R12, [R230+0x1000] ;  /* 0x00100000e60c783b */ /* 0x000e620000004200 */
[----:B------:R-:W-:-:S02]  /*5910*/  IMAD.MOV.U32 R172, RZ, RZ, R132 ;  /* 0x000000ffffac7224 */ /* 0x000fc400078e0084 */
[----:B------:R-:W-:Y:S02]  /*5920*/  IMAD.MOV.U32 R173, RZ, RZ, R133 ;  /* 0x000000ffffad7224 */ /* 0x000fe400078e0085 */
[----:B------:R-:W-:Y:S02]  /*5930*/  IMAD.MOV.U32 R74, RZ, RZ, R138 ;  /* 0x000000ffff4a7224 */ /* 0x000fe400078e008a */
[----:B------:R-:W-:Y:S02]  /*5940*/  IMAD.MOV.U32 R168, RZ, RZ, R139 ;  /* 0x000000ffffa87224 */ /* 0x000fe400078e008b */
[----:B------:R-:W-:Y:S02]  /*5950*/  IMAD.MOV.U32 R169, RZ, RZ, R134 ;  /* 0x000000ffffa97224 */ /* 0x000fe400078e0086 */
[----:B------:R-:W-:Y:S02]  /*5960*/  IMAD.MOV.U32 R17, RZ, RZ, R135 ;  /* 0x000000ffff117224 */ /* 0x000fe400078e0087 */
[----:B------:R-:W-:-:S02]  /*5970*/  IMAD.MOV.U32 R18, RZ, RZ, R136 ;  /* 0x000000ffff127224 */ /* 0x000fc400078e0088 */
[----:B------:R-:W-:Y:S02]  /*5980*/  IMAD.MOV.U32 R19, RZ, RZ, R137 ;  /* 0x000000ffff137224 */ /* 0x000fe400078e0089 */
[----:B------:R-:W-:Y:S02]  /*5990*/  IMAD.MOV.U32 R16, RZ, RZ, R140 ;  /* 0x000000ffff107224 */ /* 0x000fe400078e008c */
[----:B------:R-:W-:Y:S02]  /*59a0*/  IMAD.MOV.U32 R102, RZ, RZ, R141 ;  /* 0x000000ffff667224 */ /* 0x000fe400078e008d */
[----:B------:R-:W-:Y:S02]  /*59b0*/  IMAD.MOV.U32 R103, RZ, RZ, R142 ;  /* 0x000000ffff677224 */ /* 0x000fe400078e008e */
[----:B------:R-:W-:Y:S01]  /*59c0*/  IMAD.MOV.U32 R156, RZ, RZ, R143 ;  /* 0x000000ffff9c7224 */ /* 0x000fe200078e008f */
[-C--:B-1----:R-:W-:Y:S08]  /*59d0*/  HMMA.16816.F32 R132, R8, R12.reuse, R212 ;  /* 0x0000000c0884723c */ /* 0x082ff000000018d4 */
[C---:B------:R-:W-:Y:S08]  /*59e0*/  HMMA.16816.F32 R136, R4.reuse, R12, R200 ;  /* 0x0000000c0488723c */ /* 0x040ff000000018c8 */
[-C--:B------:R-:W-:Y:S08]  /*59f0*/  HMMA.16816.F32 R140, R4, R14.reuse, R76 ;  /* 0x0000000e048c723c */ /* 0x080ff0000000184c */
[----:B------:R-:W-:Y:S01]  /*5a00*/  HMMA.16816.F32 R36, R8, R14, R24 ;  /* 0x0000000e0824723c */ /* 0x000fe20000001818 */
[----:B------:R-:W1:Y:S01]  /*5a10*/  LDSM.16.MT88.4 R12, [R233+0x1000] ;  /* 0x00100000e90c783b */ /* 0x000e620000004200 */
[----:B------:R-:W-:-:S02]  /*5a20*/  FADD.FTZ R20, R155, R3 ;  /* 0x000000039b147221 */ /* 0x000fc40000010000 */
[----:B------:R-:W-:Y:S02]  /*5a30*/  IMAD.MOV.U32 R94, RZ, RZ, R23 ;  /* 0x000000ffff5e7224 */ /* 0x000fe400078e0017 */
[----:B------:R-:W-:Y:S02]  /*5a40*/  IMAD.MOV.U32 R163, RZ, RZ, R158 ;  /* 0x000000ffffa37224 */ /* 0x000fe400078e009e */
[----:B------:R-:W-:Y:S02]  /*5a50*/  IMAD.MOV.U32 R3, RZ, RZ, R156 ;  /* 0x000000ffff037224 */ /* 0x000fe400078e009c */
[----:B------:R-:W-:Y:S02]  /*5a60*/  IMAD.MOV.U32 R24, RZ, RZ, R152 ;  /* 0x000000ffff187224 */ /* 0x000fe400078e0098 */
[----:B------:R-:W-:Y:S02]  /*5a70*/  IMAD.MOV.U32 R25, RZ, RZ, R154 ;  /* 0x000000ffff197224 */ /* 0x000fe400078e009a */
[----:B------:R-:W-:-:S02]  /*5a80*/  IMAD.MOV.U32 R23, RZ, RZ, R157 ;  /* 0x000000ffff177224 */ /* 0x000fc400078e009d */
[----:B------:R-:W-:Y:S01]  /*5a90*/  IMAD.MOV.U32 R83, RZ, RZ, R159 ;  /* 0x000000ffff537224 */ /* 0x000fe200078e009f */
[-C--:B-1----:R-:W-:Y:S08]  /*5aa0*/  HMMA.16816.F32 R148, R8, R12.reuse, R148 ;  /* 0x0000000c0894723c */ /* 0x082ff00000001894 */
[C---:B------:R-:W-:Y:S08]  /*5ab0*/  HMMA.16816.F32 R152, R4.reuse, R12, R220 ;  /* 0x0000000c0498723c */ /* 0x040ff000000018dc */
        /* <DEDUP_REMOVED lines=11> */
[-C--:B-1----:R-:W-:Y:S08]  /*5b70*/  HMMA.16816.F32 R164, R8, R12.reuse, R224 ;  /* 0x0000000c08a4723c */ /* 0x082ff000000018e0 */
[C---:B------:R-:W-:Y:S08]  /*5b80*/  HMMA.16816.F32 R168, R4.reuse, R12, R120 ;  /* 0x0000000c04a8723c */ /* 0x040ff00000001878 */
[----:B------:R-:W-:Y:S01]  /*5b90*/  HMMA.16816.F32 R172, R4, R14, R96 ;  /* 0x0000000e04ac723c */ /* 0x000fe20000001860 */
[----:B------:R-:W-:-:S02]  /*5ba0*/  IMAD.MOV.U32 R160, RZ, RZ, R92 ;  /* 0x000000ffffa07224 */ /* 0x000fc400078e005c */
[----:B------:R-:W-:Y:S02]  /*5bb0*/  IMAD.MOV.U32 R93, RZ, RZ, R119 ;  /* 0x000000ffff5d7224 */ /* 0x000fe400078e0077 */
[----:B------:R-:W-:Y:S02]  /*5bc0*/  IMAD.MOV.U32 R200, RZ, RZ, R237 ;  /* 0x000000ffffc87224 */ /* 0x000fe400078e00ed */
[----:B------:R-:W-:Y:S01]  /*5bd0*/  IMAD.MOV.U32 R201, RZ, RZ, R236 ;  /* 0x000000ffffc97224 */ /* 0x000fe200078e00ec */
[----:B------:R-:W-:Y:S01]  /*5be0*/  HMMA.16816.F32 R68, R8, R14, R28 ;  /* 0x0000000e0844723c */ /* 0x000fe2000000181c */
[----:B------:R-:W1:Y:S01]  /*5bf0*/  LDSM.16.MT88.4 R12, [R229+0x3000] ;  /* 0x00300000e50c783b */ /* 0x000e620000004200 */
[----:B------:R-:W-:Y:S02]  /*5c00*/  IMAD.MOV.U32 R92, RZ, RZ, R118 ;  /* 0x000000ffff5c7224 */ /* 0x000fe400078e0076 */
[----:B------:R-:W-:Y:S02]  /*5c10*/  IMAD.MOV.U32 R202, RZ, RZ, R235 ;  /* 0x000000ffffca7224 */ /* 0x000fe400078e00eb */
[----:B------:R-:W-:-:S02]  /*5c20*/  IMAD.MOV.U32 R203, RZ, RZ, R234 ;  /* 0x000000ffffcb7224 */ /* 0x000fc400078e00ea */
[----:B------:R-:W-:Y:S02]  /*5c30*/  FADD.FTZ R0, R179, R0 ;  /* 0x00000000b3007221 */ /* 0x000fe40000010000 */
[----:B------:R-:W-:Y:S01]  /*5c40*/  FADD.FTZ R2, R216, R2 ;  /* 0x00000002d8027221 */ /* 0x000fe20000010000 */
[----:B------:R-:W-:Y:S01]  /*5c50*/  MUFU.EX2 R23, R23 ;  /* 0x0000001700177308 */ /* 0x000fe20000000800 */
[----:B------:R-:W-:Y:S01]  /*5c60*/  IMAD.MOV.U32 R119, RZ, RZ, R228 ;  /* 0x000000ffff777224 */ /* 0x000fe200078e00e4 */
[----:B------:R-:W-:Y:S01]  /*5c70*/  LDSM.16.MT88.4 R96, [R230+0x3800] ;  /* 0x00380000e660783b */ /* 0x000fe20000004200 */
[----:B------:R-:W-:Y:S02]  /*5c80*/  IMAD.MOV.U32 R222, RZ, RZ, R22 ;  /* 0x000000ffffde7224 */ /* 0x000fe400078e0016 */
[----:B------:R-:W-:Y:S01]  /*5c90*/  IMAD.MOV.U32 R223, RZ, RZ, R144 ;  /* 0x000000ffffdf7224 */ /* 0x000fe200078e0090 */
[----:B------:R2:W5:Y:S01]  /*5ca0*/  LDL.LU R237, [R1+0xa0] ;  /* 0x0000a00001ed7983 */ /* 0x0005620000300800 */
[----:B-1----:R-:W-:Y:S08]  /*5cb0*/  HMMA.16816.F32 R212, R8, R12, R72 ;  /* 0x0000000c08d4723c */ /* 0x002ff00000001848 */
[-C--:B------:R-:W-:Y:S08]  /*5cc0*/  HMMA.16816.F32 R76, R4, R14.reuse, R104 ;  /* 0x0000000e044c723c */ /* 0x080ff00000001868 */
[----:B------:R-:W-:Y:S01]  /*5cd0*/  HMMA.16816.F32 R48, R8, R14, R48 ;  /* 0x0000000e0830723c */ /* 0x000fe20000001830 */
[----:B------:R-:W-:Y:S01]  /*5ce0*/  IMAD.MOV.U32 R118, RZ, RZ, R231 ;  /* 0x000000ffff767224 */ /* 0x000fe200078e00e7 */
[----:B------:R-:W-:Y:S01]  /*5cf0*/  MUFU.EX2 R22, R147 ;  /* 0x0000009300167308 */ /* 0x000fe20000000800 */
[----:B------:R2:W5:Y:S04]  /*5d00*/  LDL.LU R236, [R1+0x9c] ;  /* 0x00009c0001ec7983 */ /* 0x0005680000300800 */
[----:B------:R2:W5:Y:S01]  /*5d10*/  LDL.LU R235, [R1+0x98] ;  /* 0x0000980001eb7983 */ /* 0x0005620000300800 */
[----:B------:R-:W-:Y:S03]  /*5d20*/  HMMA.16816.F32 R72, R4, R12, R88 ;  /* 0x0000000c0448723c */ /* 0x000fe60000001858 */
[----:B------:R-:W1:Y:S04]  /*5d30*/  LDSM.16.MT88.4 R12, [R230+0x3000] ;  /* 0x00300000e60c783b */ /* 0x000e680000004200 */
[----:B------:R2:W5:Y:S04]  /*5d40*/  LDL.LU R234, [R1+0x94] ;  /* 0x0000940001ea7983 */ /* 0x0005680000300800 */
[----:B------:R2:W5:Y:S04]  /*5d50*/  LDL.LU R231, [R1+0x90] ;  /* 0x0000900001e77983 */ /* 0x0005680000300800 */
[----:B------:R2:W5:Y:S01]  /*5d60*/  LDL.LU R228, [R1+0x8c] ;  /* 0x00008c0001e47983 */ /* 0x0005620000300800 */
[-C--:B-1----:R-:W-:Y:S08]  /*5d70*/  HMMA.16816.F32 R40, R8, R12.reuse, R92 ;  /* 0x0000000c0828723c */ /* 0x082ff0000000185c */
[C---:B------:R-:W-:Y:S01]  /*5d80*/  HMMA.16816.F32 R88, R4.reuse, R12, R16 ;  /* 0x0000000c0458723c */ /* 0x040fe20000001810 */
[----:B------:R-:W1:Y:S07]  /*5d90*/  LDSM.16.MT88.4 R16, [R233+0x3000] ;  /* 0x00300000e910783b */ /* 0x000e6e0000004200 */
[-C--:B------:R-:W-:Y:S08]  /*5da0*/  HMMA.16816.F32 R92, R4, R14.reuse, R108 ;  /* 0x0000000e045c723c */ /* 0x080ff0000000186c */
[----:B------:R-:W-:Y:S01]  /*5db0*/  HMMA.16816.F32 R52, R8, R14, R52 ;  /* 0x0000000e0834723c */ /* 0x000fe20000001834 */
[----:B------:R-:W3:Y:S07]  /*5dc0*/  LDSM.16.MT88.4 R12, [R232+0x3000] ;  /* 0x00300000e80c783b */ /* 0x000eee0000004200 */
[C---:B-1----:R-:W-:Y:S08]  /*5dd0*/  HMMA.16816.F32 R104, R4.reuse, R16, R24 ;  /* 0x000000100468723c */ /* 0x042ff00000001818 */
[C---:B------:R-:W-:Y:S08]  /*5de0*/  HMMA.16816.F32 R108, R4.reuse, R18, R112 ;  /* 0x00000012046c723c */ /* 0x040ff00000001870 */
[-C--:B---3--:R-:W-:Y:S08]  /*5df0*/  HMMA.16816.F32 R120, R4, R12.reuse, R200 ;  /* 0x0000000c0478723c */ /* 0x088ff000000018c8 */
[----:B------:R-:W-:Y:S01]  /*5e00*/  HMMA.16816.F32 R116, R8, R12, R116 ;  /* 0x0000000c0874723c */ /* 0x000fe20000001874 */
[----:B------:R1:W-:Y:S01]  /*5e10*/  MUFU.EX2 R12, R3 ;  /* 0x00000003000c7308 */ /* 0x0003e20000000800 */
[----:B------:R-:W-:Y:S04]  /*5e20*/  LDSM.16.MT88.4 R200, [R229+0x1800] ;  /* 0x00180000e5c8783b */ /* 0x000fe80000004200 */
[----:B------:R-:W-:Y:S02]  /*5e30*/  LDSM.16.MT88.4 R112, [R233+0x3800] ;  /* 0x00380000e970783b */ /* 0x000fe40000004200 */
[----:B------:R-:W-:Y:S07]  /*5e40*/  HMMA.16816.F32 R28, R4, R14, R124 ;  /* 0x0000000e041c723c */ /* 0x000fee000000187c */
[----:B------:R-:W-:-:S02]  /*5e50*/  FADD.FTZ R4, R210, R0 ;  /* 0x00000000d2047221 */ /* 0x000fc40000010000 */
[----:B-1----:R-:W-:Y:S02]  /*5e60*/  FADD.FTZ R3, R250, R21 ;  /* 0x00000015fa037221 */ /* 0x002fe40000010000 */
        /* <DEDUP_REMOVED lines=8> */
[----:B------:R-:W1:Y:S01]  /*5ef0*/  LDSM.16.MT88.4 R4, [R232+0x3800] ;  /* 0x00380000e804783b */ /* 0x000e620000004200 */
[C---:B------:R-:W-:Y:S01]  /*5f00*/  HMMA.16816.F32 R100, R8.reuse, R16, R100 ;  /* 0x000000100864723c */ /* 0x040fe20000001864 */
[----:B------:R-:W-:Y:S07]  /*5f10*/  MUFU.EX2 R16, R163 ;  /* 0x000000a300107308 */ /* 0x000fee0000000800 */
[C---:B------:R-:W-:Y:S01]  /*5f20*/  HMMA.16816.F32 R64, R8.reuse, R18, R64 ;  /* 0x000000120840723c */ /* 0x040fe20000001840 */
[----:B------:R-:W-:Y:S07]  /*5f30*/  MUFU.EX2 R18, R83 ;  /* 0x0000005300127308 */ /* 0x000fee0000000800 */
[----:B------:R-:W-:Y:S01]  /*5f40*/  HMMA.16816.F32 R60, R8, R14, R60 ;  /* 0x0000000e083c723c */ /* 0x000fe2000000183c */
[----:B------:R-:W-:Y:S08]  /*5f50*/  MUFU.EX2 R11, R81 ;  /* 0x00000051000b7308 */ /* 0x000ff00000000800 */
[----:B------:R3:W4:Y:S08]  /*5f60*/  MUFU.EX2 R15, R82 ;  /* 0x00000052000f7308 */ /* 0x0007300000000800 */
[----:B------:R-:W-:Y:S08]  /*5f70*/  MUFU.EX2 R19, R160 ;  /* 0x000000a000137308 */ /* 0x000ff00000000800 */
[----:B------:R-:W1:Y:S08]  /*5f80*/  MUFU.EX2 R24, R145 ;  /* 0x0000009100187308 */ /* 0x000e700000000800 */
[----:B------:R-:W-:Y:S08]  /*5f90*/  MUFU.EX2 R25, R146 ;  /* 0x0000009200197308 */ /* 0x000ff00000000800 */
[----:B------:R4:W-:Y:S01]  /*5fa0*/  MUFU.EX2 R13, R128 ;  /* 0x00000080000d7308 */ /* 0x0009e20000000800 */
[----:B------:R-:W-:Y:S01]  /*5fb0*/  FADD.FTZ R27, R252, R2 ;  /* 0x00000002fc1b7221 */ /* 0x000fe20000010000 */
[----:B---3--:R-:W-:Y:S06]  /*5fc0*/  LDSM.16.MT88.4 R80, [R229+0x3800] ;  /* 0x00380000e550783b */ /* 0x008fec0000004200 */
[----:B------:R-:W-:Y:S08]  /*5fd0*/  MUFU.EX2 R14, R162 ;  /* 0x000000a2000e7308 */ /* 0x000ff00000000800 */
[----:B------:R-:W3:Y:S08]  /*5fe0*/  MUFU.EX2 R17, R161 ;  /* 0x000000a100117308 */ /* 0x000ef00000000800 */
[----:B------:R-:W-:Y:S08]  /*5ff0*/  MUFU.EX2 R8, R131 ;  /* 0x0000008300087308 */ /* 0x000ff00000000800 */
[----:B------:R1:W1:Y:S08]  /*6000*/  MUFU.EX2 R10, R130 ;  /* 0x00000082000a7308 */ /* 0x0002700000000800 */
[----:B------:R2:W2:Y:S01]  /*6010*/  MUFU.EX2 R9, R129 ;  /* 0x0000008100097308 */ /* 0x0004a20000000800 */
[----:B------:R-:W-:-:S04]  /*6020*/  @P4 IMAD.HI.U32 R2, R222, c[0x0][0x2c8], RZ ;  /* 0x0000b200de024a27 */ /* 0x000fc800078e00ff */
[----:B------:R-:W-:Y:S01]  /*6030*/  FADD.FTZ R26, R219, R0 ;  /* 0x00000000db1a7221 */ /* 0x000fe20000010000 */
[----:B----4-:R-:W-:Y:S01]  /*6040*/  F2FP.PACK_AB R128, R15, R11 ;  /* 0x0000000b0f80723e */ /* 0x010fe200000000ff */
[----:B------:R-:W-:Y:S01]  /*6050*/  IMAD.MOV.U32 R0, RZ, RZ, R222 ;  /* 0x000000ffff007224 */ /* 0x000fe200078e00de */
[----:B------:R-:W-:Y:S01]  /*6060*/  @P4 SHF.R.U32.HI R0, RZ, c[0x0][0x2cc], R2 ;  /* 0x0000b300ff004a19 */ /* 0x000fe20000011602 */
[----:B------:R-:W-:Y:S01]  /*6070*/  IMAD.MOV.U32 R2, RZ, RZ, c[0x0][0x168] ;  /* 0x00005a00ff027624 */ /* 0x000fe200078e00ff */
[----:B-1----:R-:W-:Y:S01]  /*6080*/  F2FP.PACK_AB R130, R23, R18 ;  /* 0x000000121782723e */ /* 0x002fe200000000ff */
[----:B------:R-:W-:Y:S01]  /*6090*/  FADD.FTZ R3, R178, R3 ;  /* 0x00000003b2037221 */ /* 0x000fe20000010000 */
[----:B------:R-:W-:Y:S01]  /*60a0*/  F2FP.PACK_AB R131, R24, R19 ;  /* 0x000000131883723e */ /* 0x000fe200000000ff */
[----:B------:R-:W1:Y:S01]  /*60b0*/  LDSM.16.MT88.4 R160, [R233+0x1800] ;  /* 0x00180000e9a0783b */ /* 0x000e620000004200 */
[----:B---3--:R-:W-:Y:S02]  /*60c0*/  F2FP.PACK_AB R124, R17, R14 ;  /* 0x0000000e117c723e */ /* 0x008fe400000000ff */
[----:B--2---:R-:W-:Y:S01]  /*60d0*/  F2FP.PACK_AB R129, R16, R12 ;  /* 0x0000000c1081723e */ /* 0x004fe200000000ff */
[----:B------:R-:W2:Y:S01]  /*60e0*/  LDSM.16.MT88.4 R176, [R232+0x1800] ;  /* 0x00180000e8b0783b */ /* 0x000ea20000004200 */
[----:B------:R-:W-:-:S02]  /*60f0*/  F2FP.PACK_AB R125, R10, R8 ;  /* 0x000000080a7d723e */ /* 0x000fc400000000ff */
[----:B------:R-:W-:Y:S01]  /*6100*/  F2FP.PACK_AB R126, R25, R22 ;  /* 0x00000016197e723e */ /* 0x000fe200000000ff */
[----:B------:R-:W3:Y:S01]  /*6110*/  LDSM.16.MT88.4 R144, [R230+0x1800] ;  /* 0x00180000e690783b */ /* 0x000ee20000004200 */
[----:B------:R-:W-:Y:S02]  /*6120*/  F2FP.PACK_AB R127, R13, R9 ;  /* 0x000000090d7f723e */ /* 0x000fe400000000ff */
[----:B------:R-:W-:Y:S01]  /*6130*/  IADD3 R0, R0, c[0x0][0x1d0], -R2 ;  /* 0x0000740000007a10 */ /* 0x000fe20007ffe802 */
[-C--:B------:R-:W-:Y:S08]  /*6140*/  HMMA.16816.F32 R116, R128, R4.reuse, R116 ;  /* 0x000000048074723c */ /* 0x080ff00000001874 */
[----:B------:R-:W-:Y:S07]  /*6150*/  HMMA.16816.F32 R120, R124, R4, R120 ;  /* 0x000000047c78723c */ /* 0x000fee0000001878 */
[----:B------:R-:W-:Y:S01]  /*6160*/  SHF.R.S32.HI R5, RZ, 0x1f, R0 ;  /* 0x0000001fff057819 */ /* 0x000fe20000011400 */
[----:B------:R-:W-:-:S03]  /*6170*/  FADD.FTZ R20, R209, R3 ;  /* 0x00000003d1147221 */ /* 0x000fc60000010000 */
[----:B------:R-:W-:Y:S01]  /*6180*/  LEA.HI R5, R5, R0, RZ, 0x6 ;  /* 0x0000000005057211 */ /* 0x000fe200078f30ff */
        /* <DEDUP_REMOVED lines=18> */
[----:B------:R-:W-:Y:S01]  /*62b0*/  FADD.FTZ R2, R12, R2 ;  /* 0x000000020c027221 */ /* 0x000fe20000010000 */
[----:B------:R-:W-:Y:S01]  /*62c0*/  SHF.R.S32.HI R5, RZ, 0x6, R5 ;  /* 0x00000006ff057819 */ /* 0x000fe20000011405 */
[----:B------:R-:W-:Y:S02]  /*62d0*/  FADD.FTZ R4, R8, R4 ;  /* 0x0000000408047221 */ /* 0x000fe40000010000 */
[----:B------:R-:W-:Y:S02]  /*62e0*/  FADD.FTZ R3, R14, R3 ;  /* 0x000000030e037221 */ /* 0x000fe40000010000 */
[----:B------:R-:W-:Y:S02]  /*62f0*/  FADD.FTZ R0, R18, R0 ;  /* 0x0000000012007221 */ /* 0x000fe40000010000 */
[----:B------:R-:W-:Y:S01]  /*6300*/  FADD.FTZ R2, R16, R2 ;  /* 0x0000000210027221 */ /* 0x000fe20000010000 */
[----:B------:R-:W-:Y:S01]  /*6310*/  IMNMX R5, RZ, R5, !PT ;  /* 0x00000005ff057217 */ /* 0x000fe20007800200 */
[----:B------:R-:W-:Y:S01]  /*6320*/  FADD.FTZ R4, R10, R4 ;  /* 0x000000040a047221 */ /* 0x000fe20000010000 */
[----:B------:R-:W-:Y:S01]  /*6330*/  IADD3 R249, R223, -0x2, RZ ;  /* 0xfffffffedff97810 */ /* 0x000fe20007ffe0ff */
[----:B------:R-:W-:-:S02]  /*6340*/  FADD.FTZ R3, R17, R3 ;  /* 0x0000000311037221 */ /* 0x000fc40000010000 */
[----:B------:R-:W-:Y:S02]  /*6350*/  FADD.FTZ R0, R23, R0 ;  /* 0x0000000017007221 */ /* 0x000fe40000010000 */
[----:B------:R-:W-:Y:S02]  /*6360*/  FADD.FTZ R2, R19, R2 ;  /* 0x0000000213027221 */ /* 0x000fe40000010000 */
[----:B------:R-:W-:Y:S01]  /*6370*/  FADD.FTZ R4, R9, R4 ;  /* 0x0000000409047221 */ /* 0x000fe20000010000 */
[----:B------:R4:W-:Y:S01]  /*6380*/  STL [R1+0x40], R5 ;  /* 0x0000400501007387 */ /* 0x0009e20000100800 */
[----:B------:R-:W-:Y:S01]  /*6390*/  FADD.FTZ R3, R22, R3 ;  /* 0x0000000316037221 */ /* 0x000fe20000010000 */
[----:B------:R-:W-:Y:S02]  /*63a0*/  ISETP.GE.AND P0, PT, R249, R5, PT ;  /* 0x00000005f900720c */ /* 0x000fe40003f06270 */
[----:B------:R2:W-:Y:S01]  /*63b0*/  STL [R1+0x4], R0 ;  /* 0x0000040001007387 */ /* 0x0005e20000100800 */
[----:B-1----:R-:W-:Y:S01]  /*63c0*/  HMMA.16816.F32 R148, R128, R160, R148 ;  /* 0x000000a08094723c */ /* 0x002fe20000001894 */
[----:B----4-:R-:W-:-:S02]  /*63d0*/  FADD.FTZ R5, R24, R2 ;  /* 0x0000000218057221 */ /* 0x010fc40000010000 */
[----:B------:R-:W-:Y:S02]  /*63e0*/  FADD.FTZ R2, R25, R3 ;  /* 0x0000000319027221 */ /* 0x000fe40000010000 */
[----:B--2---:R-:W-:Y:S01]  /*63f0*/  FADD.FTZ R0, R13, R4 ;  /* 0x000000040d007221 */ /* 0x004fe20000010000 */
[----:B------:R1:W-:Y:S04]  /*6400*/  STL [R1+0x18], R5 ;  /* 0x0000180501007387 */ /* 0x0003e80000100800 */
[----:B------:R1:W-:Y:S04]  /*6410*/  STL [R1+0x20], R0 ;  /* 0x0000200001007387 */ /* 0x0003e80000100800 */
[----:B------:R1:W-:Y:S01]  /*6420*/  STL [R1+0x1c], R2 ;  /* 0x00001c0201007387 */ /* 0x0003e20000100800 */
[C---:B------:R-:W-:Y:S08]  /*6430*/  HMMA.16816.F32 R152, R124.reuse, R160, R152 ;  /* 0x000000a07c98723c */ /* 0x040ff00000001898 */
[C---:B------:R-:W-:Y:S08]  /*6440*/  HMMA.16816.F32 R156, R124.reuse, R162, R156 ;  /* 0x000000a27c9c723c */ /* 0x040ff0000000189c */
[C---:B------:R-:W-:Y:S08]  /*6450*/  HMMA.16816.F32 R168, R124.reuse, R176, R168 ;  /* 0x000000b07ca8723c */ /* 0x040ff000000018a8 */
[----:B------:R-:W-:Y:S08]  /*6460*/  HMMA.16816.F32 R172, R124, R178, R172 ;  /* 0x000000b27cac723c */ /* 0x000ff000000018ac */
[C---:B------:R-:W-:Y:S08]  /*6470*/  HMMA.16816.F32 R164, R128.reuse, R176, R164 ;  /* 0x000000b080a4723c */ /* 0x040ff000000018a4 */
[C---:B------:R-:W-:Y:S08]  /*6480*/  HMMA.16816.F32 R160, R128.reuse, R162, R84 ;  /* 0x000000a280a0723c */ /* 0x040ff00000001854 */
[C---:B------:R-:W-:Y:S08]  /*6490*/  HMMA.16816.F32 R176, R128.reuse, R178, R68 ;  /* 0x000000b280b0723c */ /* 0x040ff00000001844 */
[-C--:B------:R-:W-:Y:S08]  /*64a0*/  HMMA.16816.F32 R192, R128, R200.reuse, R192 ;  /* 0x000000c880c0723c */ /* 0x080ff000000018c0 */
[C---:B------:R-:W-:Y:S08]  /*64b0*/  HMMA.16816.F32 R188, R124.reuse, R200, R188 ;  /* 0x000000c87cbc723c */ /* 0x040ff000000018bc */
[----:B------:R-:W-:Y:S08]  /*64c0*/  HMMA.16816.F32 R196, R124, R202, R196 ;  /* 0x000000ca7cc4723c */ /* 0x000ff000000018c4 */
[-C--:B---3--:R-:W-:Y:S08]  /*64d0*/  HMMA.16816.F32 R132, R128, R144.reuse, R132 ;  /* 0x000000908084723c */ /* 0x088ff00000001884 */
        /* <DEDUP_REMOVED lines=17> */
[----:B------:R-:W-:Y:S01]  /*65f0*/  HMMA.16816.F32 R128, R128, R6, R60 ;  /* 0x000000068080723c */ /* 0x000fe2000000183c */
[----:B------:R-:W-:Y:S01]  /*6600*/  @!UPT UIADD3 URZ, URZ, URZ, URZ ;  /* 0x0000003f3f3ff290 */ /* 0x000fe2000fffe03f */
[----:B------:R-:W-:Y:S11]  /*6610*/  @!P0 BRA `(.L_x_1376) ;  /* 0x00004d4000008947 */ /* 0x000ff60003800000 */
[----:B-1----:R1:W-:Y:S01]  /*6620*/  STL [R1], R249 ;  /* 0x000000f901007387 */ /* 0x0023e20000100800 */
[----:B------:R-:W-:Y:S01]  /*6630*/  IMAD.MOV.U32 R181, RZ, RZ, R184 ;  /* 0x000000ffffb57224 */ /* 0x000fe200078e00b8 */
[----:B------:R-:W-:Y:S01]  /*6640*/  MOV R187, R182 ;  /* 0x000000b600bb7202 */ /* 0x000fe20000000f00 */
[----:B------:R-:W-:Y:S01]  /*6650*/  IMAD.MOV.U32 R180, RZ, RZ, R185 ;  /* 0x000000ffffb47224 */ /* 0x000fe200078e00b9 */
[----:B------:R-:W-:-:S07]  /*6660*/  MOV R186, R183 ;  /* 0x000000b700ba7202 */ /* 0x000fce0000000f00 */
.L_x_1377:
[----:B------:R-:W-:Y:S04]  /*6670*/  DEPBAR.LE SB0, 0x0 ;  /* 0x000080000000791a */ /* 0x000fe80000000000 */
[----:B------:R-:W-:Y:S01]  /*6680*/  WARPSYNC 0xffffffff ;  /* 0xffffffff00007948 */ /* 0x000fe20003800000 */
[----:B------:R-:W-:Y:S08]  /*6690*/  BAR.SYNC.DEFER_BLOCKING 0x0 ;  /* 0x0000000000007b1d */ /* 0x000ff00000010000 */
[----:B-----5:R-:W-:Y:S08]  /*66a0*/  LDSM.16.M88.4 R64, [R235] ;  /* 0x00000000eb40783b */ /* 0x020ff00000000200 */
[----:B------:R-:W2:Y:S08]  /*66b0*/  LDSM.16.M88.4 R16, [R228] ;  /* 0x00000000e410783b */ /* 0x000eb00000000200 */
[----:B------:R-:W3:Y:S08]  /*66c0*/  LDSM.16.M88.4 R60, [R235+0x2000] ;  /* 0x00200000eb3c783b */ /* 0x000ef00000000200 */
[----:B------:R-:W3:Y:S08]  /*66d0*/  LDSM.16.M88.4 R32, [R228+0x800] ;  /* 0x00080000e420783b */ /* 0x000ef00000000200 */
[----:B------:R-:W4:Y:S06]  /*66e0*/  LDL.64 R218, [R1+0x10] ;  /* 0x0000100001da7983 */ /* 0x000f2c0000100a00 */
[----:B------:R-:W1:Y:S08]  /*66f0*/  LDSM.16.M88.4 R48, [R228+0x1000] ;  /* 0x00100000e430783b */ /* 0x000e700000000200 */
[----:B------:R-:W4:Y:S01]  /*6700*/  LDL R217, [R1+0x38] ;  /* 0x0000380001d97983 */ /* 0x000f220000100800 */
[-C--:B--2---:R-:W-:Y:S03]  /*6710*/  HMMA.16816.F32 R4, R64, R16.reuse, RZ ;  /* 0x000000104004723c */ /* 0x084fe600000018ff */
[----:B------:R-:W2:Y:S05]  /*6720*/  LDL.64 R220, [R1+0x30] ;  /* 0x0000300001dc7983 */ /* 0x000eaa0000100a00 */
[C---:B---3--:R-:W-:Y:S01]  /*6730*/  HMMA.16816.F32 R8, R60.reuse, R16, RZ ;  /* 0x000000103c08723c */ /* 0x048fe200000018ff */
[----:B------:R-:W3:Y:S04]  /*6740*/  LDL.LU R216, [R1] ;  /* 0x0000000001d87983 */ /* 0x000ee80000300800 */
[----:B------:R-:W1:Y:S03]  /*6750*/  LDSM.16.M88.4 R204, [R228+0x1800] ;  /* 0x00180000e4cc783b */ /* 0x000e660000000200 */
[-C--:B------:R-:W-:Y:S05]  /*6760*/  HMMA.16816.F32 R12, R60, R18.reuse, RZ ;  /* 0x000000123c0c723c */ /* 0x080fea00000018ff */
[----:B------:R-:W-:Y:S03]  /*6770*/  LDSM.16.M88.4 R208, [R237] ;  /* 0x00000000edd0783b */ /* 0x000fe60000000200 */
[C---:B------:R-:W-:Y:S05]  /*6780*/  HMMA.16816.F32 R16, R64.reuse, R18, RZ ;  /* 0x000000124010723c */ /* 0x040fea00000018ff */
[----:B------:R-:W-:Y:S03]  /*6790*/  LDSM.16.M88.4 R212, [R237+0x2000] ;  /* 0x00200000edd4783b */ /* 0x000fe60000000200 */
[-C--:B------:R-:W-:Y:S05]  /*67a0*/  HMMA.16816.F32 R20, R64, R32.reuse, RZ ;  /* 0x000000204014723c */ /* 0x080fea00000018ff */
[----:B------:R1:W-:Y:S03]  /*67b0*/  STL [R1+0xac], R130 ;  /* 0x0000ac8201007387 */ /* 0x0003e60000100800 */
[C---:B------:R-:W-:Y:S01]  /*67c0*/  HMMA.16816.F32 R24, R60.reuse, R32, RZ ;  /* 0x000000203c18723c */ /* 0x040fe200000018ff */
[----:B------:R1:W-:Y:S04]  /*67d0*/  STL [R1+0xa8], R131 ;  /* 0x0000a88301007387 */ /* 0x0003e80000100800 */
[----:B------:R-:W-:Y:S03]  /*67e0*/  STL [R1+0x8c], R239 ;  /* 0x00008cef01007387 */ /* 0x000fe60000100800 */
[-C--:B------:R-:W-:Y:S01]  /*67f0*/  HMMA.16816.F32 R28, R60, R34.reuse, RZ ;  /* 0x000000223c1c723c */ /* 0x080fe200000018ff */
[----:B------:R-:W-:Y:S04]  /*6800*/  STL [R1+0x90], R247 ;  /* 0x000090f701007387 */ /* 0x000fe80000100800 */
[----:B------:R-:W-:Y:S03]  /*6810*/  STL [R1+0x94], R246 ;  /* 0x000094f601007387 */ /* 0x000fe60000100800 */
[C---:B------:R-:W-:Y:S01]  /*6820*/  HMMA.16816.F32 R32, R64.reuse, R34, RZ ;  /* 0x000000224020723c */ /* 0x040fe200000018ff */
[----:B------:R-:W-:Y:S04]  /*6830*/  STL [R1+0x98], R245 ;  /* 0x000098f501007387 */ /* 0x000fe80000100800 */
[----:B-1----:R-:W2:Y:S03]  /*6840*/  LDL R130, [R1+0x54] ;  /* 0x0000540001827983 */ /* 0x002ea60000100800 */
[-C--:B------:R-:W-:Y:S01]  /*6850*/  HMMA.16816.F32 R36, R64, R48.reuse, RZ ;  /* 0x000000304024723c */ /* 0x080fe200000018ff */
[----:B------:R-:W2:Y:S07]  /*6860*/  LDL R131, [R1+0x58] ;  /* 0x0000580001837983 */ /* 0x000eae0000100800 */
[C---:B------:R-:W-:Y:S08]  /*6870*/  HMMA.16816.F32 R40, R60.reuse, R48, RZ ;  /* 0x000000303c28723c */ /* 0x040ff000000018ff */
[-C--:B------:R-:W-:Y:S08]  /*6880*/  HMMA.16816.F32 R44, R60, R50.reuse, RZ ;  /* 0x000000323c2c723c */ /* 0x080ff000000018ff */
[C---:B------:R-:W-:Y:S08]  /*6890*/  HMMA.16816.F32 R48, R64.reuse, R50, RZ ;  /* 0x000000324030723c */ /* 0x040ff000000018ff */
[-C--:B------:R-:W-:Y:S08]  /*68a0*/  HMMA.16816.F32 R52, R64, R204.reuse, RZ ;  /* 0x000000cc4034723c */ /* 0x080ff000000018ff */
[C---:B------:R-:W-:Y:S08]  /*68b0*/  HMMA.16816.F32 R56, R60.reuse, R204, RZ ;  /* 0x000000cc3c38723c */ /* 0x040ff000000018ff */
[-C--:B------:R-:W-:Y:S08]  /*68c0*/  HMMA.16816.F32 R60, R60, R206.reuse, RZ ;  /* 0x000000ce3c3c723c */ /* 0x080ff000000018ff */
[----:B------:R-:W-:Y:S01]  /*68d0*/  HMMA.16816.F32 R64, R64, R206, RZ ;  /* 0x000000ce4040723c */ /* 0x000fe200000018ff */
        /* <DEDUP_REMOVED lines=13> */
[-C--:B------:R-:W-:Y:S03]  /*69b0*/  HMMA.16816.F32 R44, R212, R206.reuse, R44 ;  /* 0x000000ced42c723c */ /* 0x080fe6000000182c */
[C---:B---3--:R-:W-:Y:S05]  /*69c0*/  ISETP.GE.AND P5, PT, R216.reuse, RZ, PT ;  /* 0x000000ffd800720c */ /* 0x048fea0003fa6270 */
[C---:B------:R-:W-:Y:S01]  /*69d0*/  HMMA.16816.F32 R48, R208.reuse, R206, R48 ;  /* 0x000000ced030723c */ /* 0x040fe20000001830 */
[----:B------:R-:W1:Y:S07]  /*69e0*/  LDSM.16.M88.4 R204, [R245] ;  /* 0x00000000f5cc783b */ /* 0x000e6e0000000200 */
[----:B------:R-:W-:Y:S01]  /*69f0*/  @P5 SHF.R.S32.HI R0, RZ, 0x1f, R216 ;  /* 0x0000001fff005819 */ /* 0x000fe200000114d8 */
[----:B------:R-:W-:Y:S01]  /*6a00*/  @P5 IMAD.WIDE.U32 R2, R216, c[0x0][0x208], RZ ;  /* 0x00008200d8025a25 */ /* 0x000fe200078e00ff */
[----:B----4-:R-:W-:Y:S03]  /*6a10*/  @P5 ISETP.GE.AND P0, PT, R218, c[0x0][0x1d4], PT ;  /* 0x00007500da005a0c */ /* 0x010fe60003f06270 */
[----:B------:R-:W-:Y:S02]  /*6a20*/  @P5 IMAD R0, R0, c[0x0][0x208], RZ ;  /* 0x0000820000005a24 */ /* 0x000fe400078e02ff */
[----:B------:R-:W-:Y:S02]  /*6a30*/  @P5 IMAD.MOV.U32 R182, RZ, RZ, 0x5 ;  /* 0x00000005ffb65424 */ /* 0x000fe400078e00ff */
[----:B------:R-:W-:Y:S04]  /*6a40*/  @P5 IMAD R0, R216, c[0x0][0x20c], R0 ;  /* 0x00008300d8005a24 */ /* 0x000fe800078e0200 */
[----:B------:R-:W-:Y:S05]  /*6a50*/  @P5 IMAD.IADD R0, R3, 0x1, R0 ;  /* 0x0000000103005824 */ /* 0x000fea00078e0200 */
[C---:B------:R-:W-:Y:S01]  /*6a60*/  @P5 SHF.L.U64.HI R3, R2.reuse, 0x6, R0 ;  /* 0x0000000602035819 */ /* 0x040fe20000010200 */
[----:B------:R-:W-:Y:S05]  /*6a70*/  @P5 IMAD.SHL.U32 R2, R2, 0x40, RZ ;  /* 0x0000004002025824 */ /* 0x000fea00078e00ff */
[C---:B--2---:R-:W-:Y:S02]  /*6a80*/  @P5 IADD3 R0, P3, R2.reuse, R220, RZ ;  /* 0x000000dc02005210 */ /* 0x044fe40007f7e0ff */
[----:B------:R-:W-:Y:S03]  /*6a90*/  @P5 IADD3 R2, P2, P1, R2, 0x40, R220 ;  /* 0x0000004002025810 */ /* 0x000fe6000795e0dc */
[C-C-:B------:R-:W-:Y:S01]  /*6aa0*/  @P5 IMAD.X R183, R3.reuse, 0x1, R217.reuse, P3 ;  /* 0x0000000103b75824 */ /* 0x140fe200018e06d9 */
[C---:B------:R-:W-:Y:S02]  /*6ab0*/  @P5 LEA R184, P3, R0.reuse, c[0x0][0x1f8], 0x1 ;  /* 0x00007e0000b85a11 */ /* 0x040fe400078608ff */
[----:B------:R-:W-:Y:S01]  /*6ac0*/  @P5 IADD3.X R3, R3, RZ, R217, P2, P1 ;  /* 0x000000ff03035210 */ /* 0x000fe200017e24d9 */
[-C--:B-1----:R-:W-:Y:S01]  /*6ad0*/  HMMA.16816.F32 R52, R208, R204.reuse, R52 ;  /* 0x000000ccd034723c */ /* 0x082fe20000001834 */
[----:B------:R-:W2:Y:S02]  /*6ae0*/  LDL R217, [R1+0x44] ;  /* 0x0000440001d97983 */ /* 0x000ea40000100800 */
[----:B------:R-:W-:Y:S02]  /*6af0*/  @P5 LEA.HI.X R185, R0, c[0x0][0x1fc], R183, 0x1, P3 ;  /* 0x00007f0000b95a11 */ /* 0x000fe400018f0cb7 */
[----:B------:R-:W-:Y:S03]  /*6b00*/  STL [R1+0x9c], R235 ;  /* 0x00009ceb01007387 */ /* 0x000fe60000100800 */
[C---:B------:R-:W-:Y:S01]  /*6b10*/  HMMA.16816.F32 R56, R212.reuse, R204, R56 ;  /* 0x000000ccd438723c */ /* 0x040fe20000001838 */
[----:B------:R-:W-:Y:S01]  /*6b20*/  @!PT LDS RZ, [RZ] ;  /* 0x00000000fffff984 */ /* 0x000fe20000000800 */
[----:B------:R-:W-:Y:S01]  /*6b30*/  @!PT LDS RZ, [RZ] ;  /* 0x00000000fffff984 */ /* 0x000fe20000000800 */
[----:B------:R-:W-:Y:S01]  /*6b40*/  @!PT LDS RZ, [RZ] ;  /* 0x00000000fffff984 */ /* 0x000fe20000000800 */
[----:B------:R1:W-:Y:S06]  /*6b50*/  @P5 LDGSTS.E.BYPASS.LTC128B.128 [R248+0x100], [R184.64], !P0 ;  /* 0x00100000b8f85fae */ /* 0x0003ec000c101d46 */
[C---:B------:R-:W-:Y:S01]  /*6b60*/  @P5 LEA R204, P2, R2.reuse, c[0x0][0x1f8], 0x1 ;  /* 0x00007e0002cc5a11 */ /* 0x040fe200078408ff */
[-C--:B------:R-:W-:Y:S01]  /*6b70*/  HMMA.16816.F32 R60, R212, R206.reuse, R60 ;  /* 0x000000ced43c723c */ /* 0x080fe2000000183c */
[----:B------:R-:W-:Y:S03]  /*6b80*/  STL [R1+0xa0], R228 ;  /* 0x0000a0e401007387 */ /* 0x000fe60000100800 */
[----:B------:R-:W-:Y:S01]  /*6b90*/  @P5 LEA.HI.X R205, R2, c[0x0][0x1fc], R3, 0x1, P2 ;  /* 0x00007f0002cd5a11 */ /* 0x000fe200010f0c03 */
[----:B------:R-:W-:Y:S03]  /*6ba0*/  STL [R1+0xa4], R244 ;  /* 0x0000a4f401007387 */ /* 0x000fe60000100800 */
[----:B------:R-:W-:Y:S01]  /*6bb0*/  HMMA.16816.F32 R64, R208, R206, R64 ;  /* 0x000000ced040723c */ /* 0x000fe20000001840 */
[----:B------:R3:W-:Y:S06]  /*6bc0*/  @P5 LDGSTS.E.BYPASS.LTC128B.128 [R248+0x2100], [R204.64], !P6 ;  /* 0x02100000ccf85fae */ /* 0x0007ec000f101d46 */
[----:B------:R-:W-:Y:S05]  /*6bd0*/  @P5 MOV R206, c[0x0][0x208] ;  /* 0x0000820000ce5a02 */ /* 0x000fea0000000f00 */
[C---:B------:R-:W-:Y:S02]  /*6be0*/  @P5 SHF.L.U32 R207, R206.reuse, 0x5, RZ ;  /* 0x00000005cecf5819 */ /* 0x040fe400000006ff */
[----:B------:R-:W-:Y:S02]  /*6bf0*/  @P5 SHF.L.U64.HI R206, R206, R182, c[0x0][0x20c] ;  /* 0x00008300cece5619 */ /* 0x000fe400000102b6 */
[-C--:B------:R-:W-:Y:S04]  /*6c00*/  @P5 IADD3 R182, P1, R184, R207.reuse, RZ ;  /* 0x000000cfb8b65210 */ /* 0x080fe80007f3e0ff */
[-C--:B------:R-:W-:Y:S02]  /*6c10*/  @P5 IADD3.X R183, R185, R206.reuse, RZ, P1, !PT ;  /* 0x000000ceb9b75210 */ /* 0x080fe40000ffe4ff */
[-C--:B------:R-:W-:Y:S03]  /*6c20*/  @P5 IADD3 R2, P2, R182, R207.reuse, RZ ;  /* 0x000000cfb6025210 */ /* 0x080fe60007f5e0ff */
[----:B------:R4:W-:Y:S01]  /*6c30*/  @P5 LDGSTS.E.BYPASS.LTC128B.128 [R248+0x900], [R182.64], !P0 ;  /* 0x00900000b6f85fae */ /* 0x0009e2000c101d46 */
[----:B-1----:R-:W-:Y:S01]  /*6c40*/  @P5 IADD3 R184, P1, R2, R207, RZ ;  /* 0x000000cf02b85210 */ /* 0x002fe20007f3e0ff */
[----:B------:R-:W-:Y:S05]  /*6c50*/  @P5 IMAD.X R3, R183, 0x1, R206, P2 ;  /* 0x00000001b7035824 */ /* 0x000fea00010e06ce */
[----:B------:R-:W-:Y:S01]  /*6c60*/  @P5 IADD3.X R185, R3, R206, RZ, P1, !PT ;  /* 0x000000ce03b95210 */ /* 0x000fe20000ffe4ff */
[----:B------:R4:W-:Y:S08]  /*6c70*/  @P5 LDGSTS.E.BYPASS.LTC128B.128 [R248+0x2900], [R182.64+0x80], !P6 ;  /* 0x02900080b6f85fae */ /* 0x0009f0000f101d46 */
[----:B------:R1:W-:Y:S08]  /*6c80*/  @P5 LDGSTS.E.BYPASS.LTC128B.128 [R248+0x1100], [R2.64], !P0 ;  /* 0x0110000002f85fae */ /* 0x0003f0000c101d46 */
[----:B------:R1:W-:Y:S08]  /*6c90*/  @P5 LDGSTS.E.BYPASS.LTC128B.128 [R248+0x3100], [R2.64+0x80], !P6 ;  /* 0x0310008002f85fae */ /* 0x0003f0000f101d46 */
[----:B------:R1:W-:Y:S08]  /*6ca0*/  @P5 LDGSTS.E.BYPASS.LTC128B.128 [R248+0x1900], [R184.64], !P0 ;  /* 0x01900000b8f85fae */ /* 0x0003f0000c101d46 */
[----:B------:R1:W-:Y:S08]  /*6cb0*/  @P5 LDGSTS.E.BYPASS.LTC128B.128 [R248+0x3900], [R184.64+0x80], !P6 ;  /* 0x03900080b8f85fae */ /* 0x0003f0000f101d46 */
[----:B---3--:R-:W-:Y:S08]  /*6cc0*/  LDSM.16.M88.4 R204, [R236] ;  /* 0x00000000eccc783b */ /* 0x008ff00000000200 */
[----:B------:R-:W3:Y:S08]  /*6cd0*/  LDSM.16.M88.4 R208, [R234] ;  /* 0x00000000ead0783b */ /* 0x000ef00000000200 */
[----:B------:R-:W1:Y:S08]  /*6ce0*/  LDSM.16.M88.4 R212, [R236+0x2000] ;  /* 0x00200000ecd4783b */ /* 0x000e700000000200 */
[----:B------:R-:W0:Y:S01]  /*6cf0*/  LDGDEPBAR ;  /* 0x00000000000079af */ /* 0x000e220000000000 */
[-C--:B---3--:R-:W-:Y:S08]  /*6d00*/  HMMA.16816.F32 R4, R204, R208.reuse, R4 ;  /* 0x000000d0cc04723c */ /* 0x088ff00000001804 */
[C---:B-1----:R-:W-:Y:S08]  /*6d10*/  HMMA.16816.F32 R8, R212.reuse, R208, R8 ;  /* 0x000000d0d408723c */ /* 0x042ff00000001808 */
        /* <DEDUP_REMOVED lines=12> */
[----:B------:R-:W1:Y:S03]  /*6de0*/  LDSM.16.M88.4 R208, [R234+0x1800] ;  /* 0x00180000ead0783b */ /* 0x000e660000000200 */
[----:B--2---:R-:W-:Y:S04]  /*6df0*/  IMAD.IADD R0, R131, 0x1, R217 ;  /* 0x0000000183007824 */ /* 0x004fe800078e02d9 */
[----:B------:R-:W-:Y:S05]  /*6e00*/  @P4 IMAD.HI.U32 R2, R0, c[0x0][0x2c8], RZ ;  /* 0x0000b20000024a27 */ /* 0x000fea00078e00ff */
[----:B------:R-:W-:Y:S05]  /*6e10*/  @P4 SHF.R.U32.HI R0, RZ, c[0x0][0x2cc], R2 ;  /* 0x0000b300ff004a19 */ /* 0x000fea0000011602 */
[----:B------:R-:W-:Y:S08]  /*6e20*/  SHFL.IDX PT, R2, R0, 0x2, 0x1c1f ;  /* 0x005c1f0000027f89 */ /* 0x000ff000000e0000 */
[----:B----4-:R-:W-:Y:S08]  /*6e30*/  SHFL.IDX PT, R182, R0, RZ, 0x1c1f ;  /* 0x001c1fff00b67589 */ /* 0x010ff000000e0000 */
[----:B------:R-:W-:Y:S01]  /*6e40*/  SHFL.IDX PT, R183, R0, 0x3, 0x1c1f ;  /* 0x007c1f0000b77f89 */ /* 0x000fe200000e0000 */
[-C--:B-1----:R-:W-:Y:S07]  /*6e50*/  HMMA.16816.F32 R52, R204, R208.reuse, R52 ;  /* 0x000000d0cc34723c */ /* 0x082fee0000001834 */
[----:B------:R1:W2:Y:S01]  /*6e60*/  SHFL.IDX PT, R3, R0, 0x1, 0x1c1f ;  /* 0x003c1f0000037f89 */ /* 0x0002a200000e0000 */
[C---:B------:R-:W-:Y:S08]  /*6e70*/  HMMA.16816.F32 R56, R212.reuse, R208, R56 ;  /* 0x000000d0d438723c */ /* 0x040ff00000001838 */
[-C--:B------:R-:W-:Y:S01]  /*6e80*/  HMMA.16816.F32 R60, R212, R210.reuse, R60 ;  /* 0x000000d2d43c723c */ /* 0x080fe2000000183c */
[----:B------:R-:W-:Y:S07]  /*6e90*/  LDSM.16.M88.4 R212, [R238+0x2000] ;  /* 0x00200000eed4783b */ /* 0x000fee0000000200 */
[----:B------:R-:W-:Y:S01]  /*6ea0*/  HMMA.16816.F32 R64, R204, R210, R64 ;  /* 0x000000d2cc40723c */ /* 0x000fe20000001840 */
[----:B------:R-:W-:Y:S03]  /*6eb0*/  LDSM.16.M88.4 R204, [R238] ;  /* 0x00000000eecc783b */ /* 0x000fe60000000200 */
[----:B-1----:R-:W-:Y:S05]  /*6ec0*/  MOV R0, 0xffffffc0 ;  /* 0xffffffc000007802 */ /* 0x002fea0000000f00 */
[----:B------:R-:W1:Y:S03]  /*6ed0*/  LDSM.16.M88.4 R208, [R231] ;  /* 0x00000000e7d0783b */ /* 0x000e660000000200 */
[----:B------:R-:W-:Y:S05]  /*6ee0*/  IMAD R0, R216, R0, 0x1 ;  /* 0x00000001d8007424 */ /* 0x000fea00078e0200 */
[----:B------:R-:W-:Y:S02]  /*6ef0*/  IADD3 R0, R0, c[0x0][0x1d0], -R130 ;  /* 0x0000740000007a10 */ /* 0x000fe40007ffe882 */
[----:B------:R-:W3:Y:S02]  /*6f00*/  LDL R130, [R1+0x24] ;  /* 0x0000240001827983 */ /* 0x000ee40000100800 */
[----:B------:R-:W-:Y:S04]  /*6f10*/  IADD3 R0, R0, -c[0x0][0x168], RZ ;  /* 0x80005a0000007a10 */ /* 0x000fe80007ffe0ff */
[C---:B--2---:R-:W-:Y:S01]  /*6f20*/  IADD3 R3, R0.reuse, R3, RZ ;  /* 0x0000000300037210 */ /* 0x044fe20007ffe0ff */
[C---:B------:R-:W-:Y:S02]  /*6f30*/  IMAD.IADD R2, R0.reuse, 0x1, R2 ;  /* 0x0000000100027824 */ /* 0x040fe400078e0202 */
[C---:B------:R-:W-:Y:S01]  /*6f40*/  IMAD.IADD R182, R0.reuse, 0x1, R182 ;  /* 0x0000000100b67824 */ /* 0x040fe200078e02b6 */
[----:B------:R-:W-:Y:S02]  /*6f50*/  IADD3 R0, R0, R183, RZ ;  /* 0x000000b700007210 */ /* 0x000fe40007ffe0ff */
[C---:B------:R-:W-:Y:S02]  /*6f60*/  ISETP.GT.AND P0, PT, R3.reuse, 0x1, PT ;  /* 0x000000010300780c */ /* 0x040fe40003f04270 */
[C---:B------:R-:W-:Y:S02]  /*6f70*/  ISETP.GT.AND P3, PT, R182.reuse, RZ, PT ;  /* 0x000000ffb600720c */ /* 0x040fe40003f64270 */
[----:B------:R-:W-:Y:S02]  /*6f80*/  ISETP.GT.AND P2, PT, R182, 0x1, PT ;  /* 0x00000001b600780c */ /* 0x000fe40003f44270 */
[C---:B------:R-:W-:Y:S02]  /*6f90*/  ISETP.GT.AND P1, PT, R3.reuse, RZ, PT ;  /* 0x000000ff0300720c */ /* 0x040fe40003f24270 */
[----:B------:R-:W-:Y:S01]  /*6fa0*/  ISETP.GT.AND P5, PT, R3, 0x28, PT ;  /* 0x000000280300780c */ /* 0x000fe20003fa4270 */
        /* <DEDUP_REMOVED lines=20> */
[----:B------:R-:W-:Y:S08]  /*70f0*/  LDSM.16.M88.4 R204, [R235+0x4000] ;  /* 0x00400000ebcc783b */ /* 0x000ff00000000200 */
[----:B------:R-:W1:Y:S02]  /*7100*/  LDSM.16.M88.4 R208, [R228+0x2000] ;  /* 0x00200000e4d0783b */ /* 0x000e640000000200 */
        /* <DEDUP_REMOVED lines=21> */
[----:B------:R-:W1:Y:S02]  /*7260*/  LDSM.16.M88.4 R208, [R244] ;  /* 0x00000000f4d0783b */ /* 0x000e640000000200 */
        /* <DEDUP_REMOVED lines=58> */
[----:B------:R-:W1:Y:S01]  /*7610*/  LDSM.16.M88.4 R208, [R231+0x3800] ;  /* 0x00380000e7d0783b */ /* 0x000e620000000200 */
[----:B------:R-:W-:Y:S07]  /*7620*/  DEPBAR.LE SB0, 0x0 ;  /* 0x000080000000791a */ /* 0x000fee0000000000 */
[----:B------:R-:W-:Y:S11]  /*7630*/  BAR.SYNC.DEFER_BLOCKING 0x0 ;  /* 0x0000000000007b1d */ /* 0x000ff60000010000 */
[----:B------:R-:W-:Y:S04]  /*7640*/  @!UPT UIADD3 URZ, URZ, URZ, URZ ;  /* 0x0000003f3f3ff290 */ /* 0x000fe8000fffe03f */
[----:B------:R-:W-:Y:S02]  /*7650*/  FSEL R50, R50, -INF , P5 ;  /* 0xff80000032327808 */ /* 0x000fe40002800000 */
[----:B------:R-:W-:Y:S01]  /*7660*/  ISETP.GT.AND P5, PT, R182, 0x39, PT ;  /* 0x00000039b600780c */ /* 0x000fe20003fa4270 */
[-C--:B-1----:R-:W-:Y:S08]  /*7670*/  HMMA.16816.F32 R52, R204, R208.reuse, R52 ;  /* 0x000000d0cc34723c */ /* 0x082ff00000001834 */
[C---:B------:R-:W-:Y:S08]  /*7680*/  HMMA.16816.F32 R56, R212.reuse, R208, R56 ;  /* 0x000000d0d438723c */ /* 0x040ff00000001838 */
[-C--:B------:R-:W-:Y:S01]  /*7690*/  HMMA.16816.F32 R60, R212, R210.reuse, R60 ;  /* 0x000000d2d43c723c */ /* 0x080fe2000000183c */
[----:B------:R-:W2:Y:S06]  /*76a0*/  LDL.64 R212, [R1+0x28] ;  /* 0x0000280001d47983 */ /* 0x000eac0000100a00 */
[----:B------:R-:W-:Y:S01]  /*76b0*/  IADD3 R214, R216, -0x1, RZ ;  /* 0xffffffffd8d67810 */ /* 0x000fe20007ffe0ff */
[----:B------:R-:W-:Y:S07]  /*76c0*/  HMMA.16816.F32 R64, R204, R210, R64 ;  /* 0x000000d2cc40723c */ /* 0x000fee0000001840 */
[----:B------:R-:W-:Y:S02]  /*76d0*/  FSEL R204, R4, -INF , P3 ;  /* 0xff80000004cc7808 */ /* 0x000fe40001800000 */
[----:B------:R-:W-:Y:S03]  /*76e0*/  ISETP.GT.AND P3, PT, R2, RZ, PT ;  /* 0x000000ff0200720c */ /* 0x000fe60003f64270 */
[----:B------:R-:W-:Y:S02]  /*76f0*/  FSEL R205, R5, -INF , P2 ;  /* 0xff80000005cd7808 */ /* 0x000fe40001000000 */
[----:B------:R-:W-:Y:S02]  /*7700*/  FSEL R206, R7, -INF , P0 ;  /* 0xff80000007ce7808 */ /* 0x000fe40000000000 */
[----:B------:R-:W-:Y:S02]  /*7710*/  ISETP.GT.AND P0, PT, R0, 0x1, PT ;  /* 0x000000010000780c */ /* 0x000fe40003f04270 */
[----:B------:R-:W-:Y:S02]  /*7720*/  ISETP.GT.AND P2, PT, R2, 0x1, PT ;  /* 0x000000010200780c */ /* 0x000fe40003f44270 */
[----:B------:R-:W-:Y:S02]  /*7730*/  FSEL R209, R8, -INF , P3 ;  /* 0xff80000008d17808 */ /* 0x000fe40001800000 */
[----:B------:R-:W-:Y:S02]  /*7740*/  ISETP.GT.AND P3, PT, R2, 0x8, PT ;  /* 0x000000080200780c */ /* 0x000fe40003f64270 */
[----:B------:R-:W-:Y:S02]  /*7750*/  FSEL R210, R11, -INF , P0 ;  /* 0xff8000000bd27808 */ /* 0x000fe40000000000 */
[----:B------:R-:W-:Y:S02]  /*7760*/  FSEL R12, R12, -INF , P3 ;  /* 0xff8000000c0c7808 */ /* 0x000fe40001800000 */
[----:B------:R-:W-:Y:S02]  /*7770*/  FSEL R208, R9, -INF , P2 ;  /* 0xff80000009d07808 */ /* 0x000fe40001000000 */
[----:B------:R-:W-:Y:S02]  /*7780*/  ISETP.GT.AND P2, PT, R2, 0x9, PT ;  /* 0x000000090200780c */ /* 0x000fe40003f44270 */
[----:B------:R-:W-:Y:S02]  /*7790*/  ISETP.GT.AND P3, PT, R182, 0x8, PT ;  /* 0x00000008b600780c */ /* 0x000fe40003f64270 */
[----:B------:R-:W-:Y:S02]  /*77a0*/  ISETP.GT.AND P0, PT, R0, 0x9, PT ;  /* 0x000000090000780c */ /* 0x000fe40003f04270 */
        /* <DEDUP_REMOVED lines=10> */
[----:B------:R-:W-:Y:S02]  /*7850*/  FSEL R19, R19, -INF , P0 ;  /* 0xff80000013137808 */ /* 0x000fe40000000000 */
[----:B------:R-:W-:Y:S02]  /*7860*/  ISETP.GT.AND P0, PT, R3, 0x11, PT ;  /* 0x000000110300780c */ /* 0x000fe40003f04270 */
[----:B------:R-:W-:Y:S02]  /*7870*/  ISETP.GT.AND P3, PT, R2, 0x10, PT ;  /* 0x000000100200780c */ /* 0x000fe40003f64270 */
[----:B------:R-:W-:Y:S02]  /*7880*/  ISETP.GT.AND P1, PT, R0, RZ, PT ;  /* 0x000000ff0000720c */ /* 0x000fe40003f24270 */
[----:B------:R-:W-:Y:S02]  /*7890*/  FSEL R21, R21, -INF , P2 ;  /* 0xff80000015157808 */ /* 0x000fe40001000000 */
[----:B------:R-:W-:Y:S02]  /*78a0*/  FSEL R23, R23, -INF , P0 ;  /* 0xff80000017177808 */ /* 0x000fe40000000000 */
[----:B------:R-:W-:Y:S02]  /*78b0*/  FSEL R24, R24, -INF , P3 ;  /* 0xff80000018187808 */ /* 0x000fe40001800000 */
[----:B------:R-:W-:Y:S02]  /*78c0*/  FSEL R211, R10, -INF , P1 ;  /* 0xff8000000ad37808 */ /* 0x000fe40000800000 */
[----:B------:R-:W-:Y:S02]  /*78d0*/  ISETP.GT.AND P2, PT, R2, 0x11, PT ;  /* 0x000000110200780c */ /* 0x000fe40003f44270 */
[----:B------:R-:W-:Y:S02]  /*78e0*/  ISETP.GT.AND P0, PT, R0, 0x11, PT ;  /* 0x000000110000780c */ /* 0x000fe40003f04270 */
[----:B------:R-:W-:Y:S02]  /*78f0*/  ISETP.GT.AND P3, PT, R2, 0x18, PT ;  /* 0x000000180200780c */ /* 0x000fe40003f64270 */
[----:B------:R-:W-:Y:S02]  /*7900*/  ISETP.GT.AND P1, PT, R0, 0x8, PT ;  /* 0x000000080000780c */ /* 0x000fe40003f24270 */
        /* <DEDUP_REMOVED lines=11> */
[----:B------:R-:W-:Y:S02]  /*79c0*/  ISETP.GT.AND P1, PT, R3, 0x10, PT ;  /* 0x000000100300780c */ /* 0x000fe40003f24270 */
[----:B------:R-:W-:Y:S02]  /*79d0*/  FSEL R31, R31, -INF , P0 ;  /* 0xff8000001f1f7808 */ /* 0x000fe40000000000 */
[C---:B------:R-:W-:Y:S02]  /*79e0*/  ISETP.GT.AND P3, PT, R182.reuse, 0x20, PT ;  /* 0x00000020b600780c */ /* 0x040fe40003f64270 */
[----:B------:R-:W-:Y:S02]  /*79f0*/  ISETP.GT.AND P2, PT, R182, 0x19, PT ;  /* 0x00000019b600780c */ /* 0x000fe40003f44270 */
[----:B------:R-:W-:Y:S02]  /*7a00*/  ISETP.GT.AND P0, PT, R3, 0x19, PT ;  /* 0x000000190300780c */ /* 0x000fe40003f04270 */
[----:B------:R-:W-:Y:S02]  /*7a10*/  FSEL R22, R22, -INF , P1 ;  /* 0xff80000016167808 */ /* 0x000fe40000800000 */
[----:B------:R-:W-:Y:S02]  /*7a20*/  FSEL R36, R36, -INF , P3 ;  /* 0xff80000024247808 */ /* 0x000fe40001800000 */
[----:B------:R-:W-:Y:S02]  /*7a30*/  ISETP.GT.AND P1, PT, R0, 0x10, PT ;  /* 0x000000100000780c */ /* 0x000fe40003f24270 */
[----:B------:R-:W-:Y:S02]  /*7a40*/  FSEL R33, R33, -INF , P2 ;  /* 0xff80000021217808 */ /* 0x000fe40001000000 */
[----:B------:R-:W-:Y:S02]  /*7a50*/  FSEL R35, R35, -INF , P0 ;  /* 0xff80000023237808 */ /* 0x000fe40000000000 */
        /* <DEDUP_REMOVED lines=8> */
[----:B------:R-:W-:Y:S02]  /*7ae0*/  ISETP.GT.AND P3, PT, R2, 0x28, PT ;  /* 0x000000280200780c */ /* 0x000fe40003f64270 */
[C---:B------:R-:W-:Y:S02]  /*7af0*/  ISETP.GT.AND P1, PT, R0.reuse, 0x18, PT ;  /* 0x000000180000780c */ /* 0x040fe40003f24270 */
[----:B------:R-:W-:Y:S02]  /*7b00*/  ISETP.GT.AND P0, PT, R0, 0x21, PT ;  /* 0x000000210000780c */ /* 0x000fe40003f04270 */
[----:B------:R-:W-:Y:S02]  /*7b10*/  FSEL R30, R30, -INF , P1 ;  /* 0xff8000001e1e7808 */ /* 0x000fe40000800000 */
[----:B------:R-:W-:Y:S02]  /*7b20*/  ISETP.GT.AND P1, PT, R3, 0x18, PT ;  /* 0x000000180300780c */ /* 0x000fe40003f24270 */
[----:B------:R-:W-:Y:S02]  /*7b30*/  FSEL R41, R41, -INF , P2 ;  /* 0xff80000029297808 */ /* 0x000fe40001000000 */
[----:B------:R-:W-:Y:S02]  /*7b40*/  FSEL R43, R43, -INF , P0 ;  /* 0xff8000002b2b7808 */ /* 0x000fe40000000000 */
[----:B------:R-:W-:Y:S02]  /*7b50*/  ISETP.GT.AND P2, PT, R2, 0x29, PT ;  /* 0x000000290200780c */ /* 0x000fe40003f44270 */
[----:B------:R-:W-:Y:S02]  /*7b60*/  FSEL R44, R44, -INF , P3 ;  /* 0xff8000002c2c7808 */ /* 0x000fe40001800000 */
[----:B------:R-:W-:Y:S02]  /*7b70*/  ISETP.GT.AND P3, PT, R182, 0x28, PT ;  /* 0x00000028b600780c */ /* 0x000fe40003f64270 */
[----:B------:R-:W-:Y:S02]  /*7b80*/  ISETP.GT.AND P0, PT, R0, 0x29, PT ;  /* 0x000000290000780c */ /* 0x000fe40003f04270 */
[----:B------:R-:W-:Y:S02]  /*7b90*/  FSEL R45, R45, -INF , P2 ;  /* 0xff8000002d2d7808 */ /* 0x000fe40001000000 */
[----:B------:R-:W-:Y:S02]  /*7ba0*/  FSEL R34, R34, -INF , P1 ;  /* 0xff80000022227808 */ /* 0x000fe40000800000 */
[----:B------:R-:W-:Y:S02]  /*7bb0*/  ISETP.GT.AND P1, PT, R3, 0x20, PT ;  /* 0x000000200300780c */ /* 0x000fe40003f24270 */
[----:B------:R-:W-:Y:S02]  /*7bc0*/  FSEL R47, R47, -INF , P0 ;  /* 0xff8000002f2f7808 */ /* 0x000fe40000000000 */
[----:B------:R-:W-:Y:S02]  /*7bd0*/  ISETP.GT.AND P0, PT, R182, 0x29, PT ;  /* 0x00000029b600780c */ /* 0x000fe40003f04270 */
[----:B------:R-:W-:Y:S02]  /*7be0*/  FSEL R48, R48, -INF , P3 ;  /* 0xff80000030307808 */ /* 0x000fe40001800000 */
[C---:B------:R-:W-:Y:S02]  /*7bf0*/  ISETP.GT.AND P3, PT, R182.reuse, 0x31, PT ;  /* 0x00000031b600780c */ /* 0x040fe40003f64270 */
        /* <DEDUP_REMOVED lines=14> */
[C---:B------:R-:W-:Y:S02]  /*7ce0*/  ISETP.GT.AND P5, PT, R2.reuse, 0x38, PT ;  /* 0x000000380200780c */ /* 0x040fe40003fa4270 */
[----:B------:R-:W-:Y:S02]  /*7cf0*/  ISETP.GT.AND P2, PT, R2, 0x30, PT ;  /* 0x000000300200780c */ /* 0x000fe40003f44270 */
[----:B------:R-:W-:Y:S02]  /*7d00*/  FSEL R66, R66, -INF , P3 ;  /* 0xff80000042427808 */ /* 0x000fe40001800000 */
[----:B------:R-:W-:Y:S02]  /*7d10*/  ISETP.GT.AND P3, PT, R2, 0x39, PT ;  /* 0x000000390200780c */ /* 0x000fe40003f64270 */
[----:B------:R-:W-:Y:S02]  /*7d20*/  FMNMX.FTZ R2, R207, R181, !PT ;  /* 0x000000b5cf027209 */ /* 0x000fe40007810000 */
[----:B------:R-:W-:Y:S02]  /*7d30*/  ISETP.GT.AND P1, PT, R0, 0x28, PT ;  /* 0x000000280000780c */ /* 0x000fe40003f24270 */
[----:B------:R-:W-:Y:S02]  /*7d40*/  FMNMX.FTZ R185, R204, R180, !PT ;  /* 0x000000b4ccb97209 */ /* 0x000fe40007810000 */
        /* <DEDUP_REMOVED lines=8> */
[----:B------:R-:W-:Y:S02]  /*7dd0*/  FSEL R54, R54, -INF , P1 ;  /* 0xff80000036367808 */ /* 0x000fe40000800000 */
[----:B------:R-:W-:Y:S02]  /*7de0*/  FMNMX.FTZ R185, R16, R185, !PT ;  /* 0x000000b910b97209 */ /* 0x000fe40007810000 */
[----:B------:R-:W-:Y:S02]  /*7df0*/  FMNMX.FTZ R4, R211, R187, !PT ;  /* 0x000000bbd3047209 */ /* 0x000fe40007810000 */
[----:B------:R-:W-:Y:S02]  /*7e00*/  ISETP.GT.AND P1, PT, R3, 0x39, PT ;  /* 0x000000390300780c */ /* 0x000fe40003f24270 */
        /* <DEDUP_REMOVED lines=41> */
[----:B------:R-:W-:Y:S02]  /*80a0*/  FSEL R67, R67, -INF , P1 ;  /* 0xff80000043437808 */ /* 0x000fe40000800000 */
[----:B------:R-:W-:Y:S02]  /*80b0*/  ISETP.GT.AND P1, PT, R0, 0x30, PT ;  /* 0x000000300000780c */ /* 0x000fe40003f24270 */
[----:B------:R-:W-:Y:S02]  /*80c0*/  FMNMX.FTZ R185, R53, R185, !PT ;  /* 0x000000b935b97209 */ /* 0x000fe40007810000 */
[----:B------:R-:W-:Y:S02]  /*80d0*/  FSEL R56, R56, -INF , P2 ;  /* 0xff80000038387808 */ /* 0x000fe40001000000 */
[----:B------:R-:W-:Y:S02]  /*80e0*/  FSEL R58, R58, -INF , P1 ;  /* 0xff8000003a3a7808 */ /* 0x000fe40000800000 */
[C---:B------:R-:W-:Y:S02]  /*80f0*/  ISETP.GT.AND P2, PT, R0.reuse, 0x31, PT ;  /* 0x000000310000780c */ /* 0x040fe40003f44270 */
[C---:B------:R-:W-:Y:S02]  /*8100*/  ISETP.GT.AND P1, PT, R0.reuse, 0x38, PT ;  /* 0x000000380000780c */ /* 0x040fe40003f24270 */
[----:B------:R-:W-:Y:S02]  /*8110*/  FSEL R57, R57, -INF , P0 ;  /* 0xff80000039397808 */ /* 0x000fe40000000000 */
[----:B------:R-:W-:Y:S02]  /*8120*/  ISETP.GT.AND P0, PT, R0, 0x39, PT ;  /* 0x000000390000780c */ /* 0x000fe40003f04270 */
[----:B------:R-:W-:Y:S02]  /*8130*/  FMNMX.FTZ R0, R45, R2, !PT ;  /* 0x000000022d007209 */ /* 0x000fe40007810000 */
[----:B------:R-:W-:Y:S02]  /*8140*/  FMNMX.FTZ R2, R47, R3, !PT ;  /* 0x000000032f027209 */ /* 0x000fe40007810000 */
[----:B------:R-:W-:Y:S02]  /*8150*/  FSEL R59, R59, -INF , P2 ;  /* 0xff8000003b3b7808 */ /* 0x000fe40001000000 */
[----:B------:R-:W-:Y:S02]  /*8160*/  FMNMX.FTZ R185, R64, R185, !PT ;  /* 0x000000b940b97209 */ /* 0x000fe40007810000 */
[----:B------:R-:W-:Y:S02]  /*8170*/  FMNMX.FTZ R0, R56, R0, !PT ;  /* 0x0000000038007209 */ /* 0x000fe40007810000 */
[----:B------:R-:W-:Y:S02]  /*8180*/  FMNMX.FTZ R2, R58, R2, !PT ;  /* 0x000000023a027209 */ /* 0x000fe40007810000 */
[----:B------:R-:W-:Y:S02]  /*8190*/  FSEL R60, R60, -INF , P5 ;  /* 0xff8000003c3c7808 */ /* 0x000fe40002800000 */
[----:B------:R-:W-:Y:S02]  /*81a0*/  FSEL R62, R62, -INF , P1 ;  /* 0xff8000003e3e7808 */ /* 0x000fe40000800000 */
[----:B------:R-:W-:Y:S02]  /*81b0*/  FMNMX.FTZ R0, R57, R0, !PT ;  /* 0x0000000039007209 */ /* 0x000fe40007810000 */
[----:B------:R-:W-:Y:S02]  /*81c0*/  FMNMX.FTZ R2, R59, R2, !PT ;  /* 0x000000023b027209 */ /* 0x000fe40007810000 */
[----:B------:R-:W-:Y:S02]  /*81d0*/  FMNMX.FTZ R185, R65, R185, !PT ;  /* 0x000000b941b97209 */ /* 0x000fe40007810000 */
[----:B------:R-:W-:Y:S02]  /*81e0*/  FSEL R6, R63, -INF , P0 ;  /* 0xff8000003f067808 */ /* 0x000fe40000000000 */
[----:B------:R-:W-:Y:S01]  /*81f0*/  FMNMX.FTZ R3, R60, R0, !PT ;  /* 0x000000003c037209 */ /* 0x000fe20007810000 */
[----:B------:R-:W1:Y:S01]  /*8200*/  SHFL.BFLY PT, R4, R185, 0x2, 0x1f ;  /* 0x0c401f00b9047f89 */ /* 0x000e6200000e0000 */
[----:B------:R-:W-:Y:S02]  /*8210*/  FMNMX.FTZ R0, R62, R2, !PT ;  /* 0x000000023e007209 */ /* 0x000fe40007810000 */
[----:B------:R-:W-:Y:S02]  /*8220*/  FSEL R61, R61, -INF , P3 ;  /* 0xff8000003d3d7808 */ /* 0x000fe40001800000 */
[----:B------:R-:W-:Y:S02]  /*8230*/  FMNMX.FTZ R0, R6, R0, !PT ;  /* 0x0000000006007209 */ /* 0x000fe40007810000 */
[----:B------:R-:W-:Y:S02]  /*8240*/  FMNMX.FTZ R184, R66, R184, !PT ;  /* 0x000000b842b87209 */ /* 0x000fe40007810000 */
[----:B------:R-:W-:Y:S01]  /*8250*/  FMNMX.FTZ R3, R61, R3, !PT ;  /* 0x000000033d037209 */ /* 0x000fe20007810000 */
[----:B------:R-:W4:Y:S01]  /*8260*/  SHFL.BFLY PT, R2, R0, 0x2, 0x1f ;  /* 0x0c401f0000027f89 */ /* 0x000f2200000e0000 */
[----:B------:R-:W-:Y:S02]  /*8270*/  FMNMX.FTZ R184, R67, R184, !PT ;  /* 0x000000b843b87209 */ /* 0x000fe40007810000 */
[----:B------:R-:W-:Y:S05]  /*8280*/  ISETP.GE.AND P5, PT, R216, 0x1, PT ;  /* 0x00000001d800780c */ /* 0x000fea0003fa6270 */
[----:B------:R-:W2:Y:S01]  /*8290*/  SHFL.BFLY PT, R183, R3, 0x2, 0x1f ;  /* 0x0c401f0003b77f89 */ /* 0x000ea200000e0000 */
[----:B-1----:R-:W-:Y:S07]  /*82a0*/  FMNMX.FTZ R185, R185, R4, !PT ;  /* 0x00000004b9b97209 */ /* 0x002fee0007810000 */
[----:B------:R-:W1:Y:S01]  /*82b0*/  SHFL.BFLY PT, R5, R184, 0x2, 0x1f ;  /* 0x0c401f00b8057f89 */ /* 0x000e6200000e0000 */
[----:B------:R-:W-:Y:S01]  /*82c0*/  @P5 IMAD.WIDE.U32 R8, R214, c[0x0][0x1e0], RZ ;  /* 0x00007800d6085a25 */ /* 0x000fe200078e00ff */
[----:B------:R-:W-:Y:S04]  /*82d0*/  @P5 ISETP.GE.AND P3, PT, R218, c[0x0][0x1d4], PT ;  /* 0x00007500da005a0c */ /* 0x000fe80003f66270 */
[----:B------:R-:W-:Y:S02]  /*82e0*/  @P5 SHF.L.U32 R7, R8, 0x6, RZ ;  /* 0x0000000608075819 */ /* 0x000fe400000006ff */
[----:B------:R-:W3:Y:S01]  /*82f0*/  SHFL.BFLY PT, R4, R185, 0x1, 0x1f ;  /* 0x0c201f00b9047f89 */ /* 0x000ee200000e0000 */
[----:B----4-:R-:W-:Y:S02]  /*8300*/  FMNMX.FTZ R0, R0, R2, !PT ;  /* 0x0000000200007209 */ /* 0x010fe40007810000 */
[----:B------:R-:W-:Y:S02]  /*8310*/  @P5 SHF.R.S32.HI R2, RZ, 0x1f, R214 ;  /* 0x0000001fff025819 */ /* 0x000fe400000114d6 */
[----:B--2---:R-:W-:Y:S03]  /*8320*/  FMNMX.FTZ R183, R3, R183, !PT ;  /* 0x000000b703b77209 */ /* 0x004fe60007810000 */
[----:B------:R-:W-:Y:S01]  /*8330*/  @P5 IMAD R2, R2, c[0x0][0x1e0], RZ ;  /* 0x0000780002025a24 */ /* 0x000fe200078e02ff */
[----:B------:R-:W2:Y:S03]  /*8340*/  SHFL.BFLY PT, R3, R0, 0x1, 0x1f ;  /* 0x0c201f0000037f89 */ /* 0x000ea600000e0000 */
[----:B------:R-:W-:Y:S01]  /*8350*/  @P5 IMAD R2, R214, c[0x0][0x1e4], R2 ;  /* 0x00007900d6025a24 */ /* 0x000fe200078e0202 */
[----:B-1----:R-:W-:Y:S03]  /*8360*/  FMNMX.FTZ R184, R184, R5, !PT ;  /* 0x00000005b8b87209 */ /* 0x002fe60007810000 */
[----:B------:R-:W-:Y:S01]  /*8370*/  @P5 IMAD.IADD R2, R9, 0x1, R2 ;  /* 0x0000000109025824 */ /* 0x000fe200078e0202 */
[----:B------:R-:W1:Y:S01]  /*8380*/  SHFL.BFLY PT, R10, R183, 0x1, 0x1f ;  /* 0x0c201f00b70a7f89 */ /* 0x000e6200000e0000 */
[----:B---3--:R-:W-:Y:S07]  /*8390*/  FMNMX.FTZ R185, R185, R4, !PT ;  /* 0x00000004b9b97209 */ /* 0x008fee0007810000 */
[----:B------:R-:W3:Y:S01]  /*83a0*/  SHFL.BFLY PT, R5, R184, 0x1, 0x1f ;  /* 0x0c201f00b8057f89 */ /* 0x000ee200000e0000 */
[----:B------:R-:W-:Y:S02]  /*83b0*/  @P5 SHF.L.U64.HI R4, R8, 0x6, R2 ;  /* 0x0000000608045819 */ /* 0x000fe40000010202 */
[C---:B------:R-:W-:Y:S04]  /*83c0*/  FSETP.NEU.FTZ.AND P2, PT, R185.reuse, -INF , PT ;  /* 0xff800000b900780b */ /* 0x040fe80003f5d000 */
[----:B------:R-:W-:Y:S02]  /*83d0*/  FSEL R2, R185, RZ, P2 ;  /* 0x000000ffb9027208 */ /* 0x000fe40001000000 */
[----:B--2---:R-:W-:Y:S02]  /*83e0*/  FMNMX.FTZ R182, R0, R3, !PT ;  /* 0x0000000300b67209 */ /* 0x004fe40007810000 */
[----:B------:R-:W-:Y:S04]  /*83f0*/  @P5 IADD3 R0, P1, R7, R212, RZ ;  /* 0x000000d407005210 */ /* 0x000fe80007f3e0ff */
[----:B------:R-:W-:Y:S02]  /*8400*/  @P5 LEA R8, P0, R0, c[0x0][0x1c8], 0x1 ;  /* 0x0000720000085a11 */ /* 0x000fe400078008ff */
[----:B-1----:R-:W-:Y:S02]  /*8410*/  FMNMX.FTZ R183, R183, R10, !PT ;  /* 0x0000000ab7b77209 */ /* 0x002fe40007810000 */
[----:B---3--:R-:W-:Y:S01]  /*8420*/  FMNMX.FTZ R184, R184, R5, !PT ;  /* 0x00000005b8b87209 */ /* 0x008fe20007810000 */
[----:B------:R-:W-:Y:S02]  /*8430*/  FADD.FTZ R5, -R2, R180 ;  /* 0x000000b402057221 */ /* 0x000fe40000010100 */
[----:B------:R-:W-:Y:S05]  /*8440*/  @P5 IMAD.X R2, R4, 0x1, R130, P1 ;  /* 0x0000000104025824 */ /* 0x000fea00008e0682 */
[----:B------:R-:W-:Y:S02]  /*8450*/  @P5 LEA.HI.X R9, R0, c[0x0][0x1cc], R2, 0x1, P0 ;  /* 0x0000730000095a11 */ /* 0x000fe400000f0c02 */
[----:B------:R-:W-:Y:S03]  /*8460*/  @P5 IADD3 R0, P1, P0, R7, 0x40, R212 ;  /* 0x0000004007005810 */ /* 0x000fe6000783e0d4 */
[----:B------:R1:W-:Y:S01]  /*8470*/  @P5 LDGSTS.E.BYPASS.LTC128B.128 [R248+0x4100], [R8.64], !P3 ;  /* 0x0410000008f85fae */ /* 0x0003e2000d901d46 */
[----:B------:R-:W-:Y:S02]  /*8480*/  @P5 IADD3.X R4, R4, RZ, R130, P1, P0 ;  /* 0x000000ff04045210 */ /* 0x000fe40000fe0482 */
[----:B------:R-:W-:Y:S02]  /*8490*/  @P5 LEA R10, P0, R0, c[0x0][0x1c8], 0x1 ;  /* 0x00007200000a5a11 */ /* 0x000fe400078008ff */
[----:B------:R-:W-:Y:S02]  /*84a0*/  FSETP.NEU.FTZ.AND P1, PT, R184, -INF , PT ;  /* 0xff800000b800780b */ /* 0x000fe40003f3d000 */
[----:B------:R-:W-:Y:S02]  /*84b0*/  @P5 LEA.HI.X R11, R0, c[0x0][0x1cc], R4, 0x1, P0 ;  /* 0x00007300000b5a11 */ /* 0x000fe400000f0c04 */
[C---:B------:R-:W-:Y:S02]  /*84c0*/  FSETP.NEU.FTZ.AND P0, PT, R183.reuse, -INF , PT ;  /* 0xff800000b700780b */ /* 0x040fe40003f1d000 */
[----:B------:R-:W-:Y:S01]  /*84d0*/  FSEL R2, R184, RZ, P1 ;  /* 0x000000ffb8027208 */ /* 0x000fe20000800000 */
[----:B------:R2:W-:Y:S01]  /*84e0*/  @P5 LDGSTS.E.BYPASS.LTC128B.128 [R248+0x6100], [R10.64], !P6 ;  /* 0x061000000af85fae */ /* 0x0005e2000f101d46 */
[----:B------:R-:W-:Y:S03]  /*84f0*/  FSEL R0, R183, RZ, P0 ;  /* 0x000000ffb7007208 */ /* 0x000fe60000000000 */
[----:B------:R-:W-:Y:S01]  /*8500*/  FADD.FTZ R4, -R2, R181 ;  /* 0x000000b502047221 */ /* 0x000fe20000010100 */
[----:B------:R-:W-:Y:S01]  /*8510*/  @P5 MOV R2, c[0x0][0x1e0] ;  /* 0x0000780000025a02 */ /* 0x000fe20000000f00 */
[----:B------:R-:W-:Y:S02]  /*8520*/  FADD.FTZ R3, -R0, R186 ;  /* 0x000000ba00037221 */ /* 0x000fe40000010100 */
[----:B------:R-:W-:Y:S05]  /*8530*/  @P5 IMAD.MOV.U32 R0, RZ, RZ, 0x5 ;  /* 0x00000005ff005424 */ /* 0x000fea00078e00ff */
[C---:B------:R-:W-:Y:S02]  /*8540*/  @P5 SHF.L.U64.HI R0, R2.reuse, R0, c[0x0][0x1e4] ;  /* 0x0000790002005619 */ /* 0x040fe40000010200 */
[----:B------:R-:W-:Y:S01]  /*8550*/  @P5 SHF.L.U32 R2, R2, 0x5, RZ ;  /* 0x0000000502025819 */ /* 0x000fe200000006ff */
[----:B--2---:R-:W-:Y:S02]  /*8560*/  FMUL.FTZ R11, R185, c[0x0][0x2d0] ;  /* 0x0000b400b90b7a20 */ /* 0x004fe40000410000 */
[----:B------:R-:W-:Y:S03]  /*8570*/  FMUL.FTZ R10, R184, c[0x0][0x2d0] ;  /* 0x0000b400b80a7a20 */ /* 0x000fe60000410000 */
[----:B------:R-:W-:Y:S02]  /*8580*/  FSEL R11, R11, RZ, P2 ;  /* 0x000000ff0b0b7208 */ /* 0x000fe40001000000 */
[----:B-1----:R-:W-:Y:S02]  /*8590*/  @P5 IADD3 R8, P2, R8, R2, RZ ;  /* 0x0000000208085210 */ /* 0x002fe40007f5e0ff */
[----:B------:R-:W-:Y:S01]  /*85a0*/  FSEL R10, R10, RZ, P1 ;  /* 0x000000ff0a0a7208 */ /* 0x000fe20000800000 */
[----:B------:R-:W-:Y:S02]  /*85b0*/  FFMA.FTZ R7, R204, c[0x0][0x2d0], -R11 ;  /* 0x0000b400cc077a23 */ /* 0x000fe4000001080b */
[----:B------:R-:W-:Y:S02]  /*85c0*/  @P5 IMAD.X R9, R0, 0x1, R9, P2 ;  /* 0x0000000100095824 */ /* 0x000fe400010e0609 */
[----:B------:R1:W-:Y:S01]  /*85d0*/  MUFU.EX2 R213, R7 ;  /* 0x0000000700d57308 */ /* 0x0003e20000000800 */
[--C-:B------:R-:W-:Y:S01]  /*85e0*/  FFMA.FTZ R252, R33, c[0x0][0x2d0], -R11.reuse ;  /* 0x0000b40021fc7a23 */ /* 0x100fe2000001080b */
[----:B------:R-:W-:Y:S01]  /*85f0*/  MOV R33, R214 ;  /* 0x000000d600217202 */ /* 0x000fe20000000f00 */
[----:B------:R2:W-:Y:S01]  /*8600*/  @P5 LDGSTS.E.BYPASS.LTC128B.128 [R248+0x4900], [R8.64], !P3 ;  /* 0x0490000008f85fae */ /* 0x0005e2000d901d46 */
[--C-:B------:R-:W-:Y:S02]  /*8610*/  FFMA.FTZ R244, R64, c[0x0][0x2d0], -R11.reuse ;  /* 0x0000b40040f47a23 */ /* 0x100fe4000001080b */
[--C-:B------:R-:W-:Y:S02]  /*8620*/  FFMA.FTZ R63, R20, c[0x0][0x2d0], -R11.reuse ;  /* 0x0000b400143f7a23 */ /* 0x100fe4000001080b */
[--C-:B------:R-:W-:Y:S02]  /*8630*/  FFMA.FTZ R130, R21, c[0x0][0x2d0], -R11.reuse ;  /* 0x0000b40015827a23 */ /* 0x100fe4000001080b */
[--C-:B------:R-:W-:Y:S01]  /*8640*/  FFMA.FTZ R250, R22, c[0x0][0x2d0], -R10.reuse ;  /* 0x0000b40016fa7a23 */ /* 0x100fe2000001080a */
[----:B------:R2:W-:Y:S01]  /*8650*/  @P5 LDGSTS.E.BYPASS.LTC128B.128 [R248+0x6900], [R8.64+0x80], !P6 ;  /* 0x0690008008f85fae */ /* 0x0005e2000f101d46 */
[--C-:B------:R-:W-:Y:S02]  /*8660*/  FFMA.FTZ R249, R23, c[0x0][0x2d0], -R10.reuse ;  /* 0x0000b40017f97a23 */ /* 0x100fe4000001080a */
[--C-:B------:R-:W-:Y:S02]  /*8670*/  FFMA.FTZ R228, R36, c[0x0][0x2d0], -R11.reuse ;  /* 0x0000b40024e47a23 */ /* 0x100fe4000001080b */
[--C-:B------:R-:W-:Y:S02]  /*8680*/  FFMA.FTZ R36, R49, c[0x0][0x2d0], -R11.reuse ;  /* 0x0000b40031247a23 */ /* 0x100fe4000001080b */
[--C-:B------:R-:W-:Y:S02]  /*8690*/  FFMA.FTZ R39, R39, c[0x0][0x2d0], -R10.reuse ;  /* 0x0000b40027277a23 */ /* 0x100fe4000001080a */
[--C-:B------:R-:W-:Y:S02]  /*86a0*/  FFMA.FTZ R131, R32, c[0x0][0x2d0], -R11.reuse ;  /* 0x0000b40020837a23 */ /* 0x100fe4000001080b */
[--C-:B------:R-:W-:Y:S02]  /*86b0*/  FFMA.FTZ R32, R38, c[0x0][0x2d0], -R10.reuse ;  /* 0x0000b40026207a23 */ /* 0x100fe4000001080a */
[--C-:B-1----:R-:W-:Y:S02]  /*86c0*/  FFMA.FTZ R7, R205, c[0x0][0x2d0], -R11.reuse ;  /* 0x0000b400cd077a23 */ /* 0x102fe4000001080b */
[--C-:B------:R-:W-:Y:S02]  /*86d0*/  FFMA.FTZ R54, R54, c[0x0][0x2d0], -R10.reuse ;  /* 0x0000b40036367a23 */ /* 0x100fe4000001080a */
[----:B------:R1:W3:Y:S01]  /*86e0*/  MUFU.EX2 R220, R7 ;  /* 0x0000000700dc7308 */ /* 0x0002e20000000800 */
[--C-:B------:R-:W-:Y:S02]  /*86f0*/  FFMA.FTZ R55, R55, c[0x0][0x2d0], -R10.reuse ;  /* 0x0000b40037377a23 */ /* 0x100fe4000001080a */
[--C-:B------:R-:W-:Y:S02]  /*8700*/  FFMA.FTZ R48, R48, c[0x0][0x2d0], -R11.reuse ;  /* 0x0000b40030307a23 */ /* 0x100fe4000001080b */
[--C-:B------:R-:W-:Y:S02]  /*8710*/  FFMA.FTZ R251, R34, c[0x0][0x2d0], -R10.reuse ;  /* 0x0000b40022fb7a23 */ /* 0x100fe4000001080a */
[--C-:B------:R-:W-:Y:S02]  /*8720*/  FFMA.FTZ R65, R65, c[0x0][0x2d0], -R11.reuse ;  /* 0x0000b40041417a23 */ /* 0x100fe4000001080b */
[--C-:B------:R-:W-:Y:S01]  /*8730*/  FFMA.FTZ R49, R35, c[0x0][0x2d0], -R10.reuse ;  /* 0x0000b40023317a23 */ /* 0x100fe2000001080a */
[----:B--2---:R-:W-:Y:S01]  /*8740*/  @P5 IADD3 R8, P2, R8, R2, RZ ;  /* 0x0000000208085210 */ /* 0x004fe20007f5e0ff */
[--C-:B------:R-:W-:Y:S02]  /*8750*/  FFMA.FTZ R50, R50, c[0x0][0x2d0], -R10.reuse ;  /* 0x0000b40032327a23 */ /* 0x100fe4000001080a */
[--C-:B------:R-:W-:Y:S01]  /*8760*/  FFMA.FTZ R51, R51, c[0x0][0x2d0], -R10.reuse ;  /* 0x0000b40033337a23 */ /* 0x100fe2000001080a */
[----:B------:R-:W-:Y:S01]  /*8770*/  @P5 IADD3.X R9, R9, R0, RZ, P2, !PT ;  /* 0x0000000009095210 */ /* 0x000fe200017fe4ff */
[--C-:B------:R-:W-:Y:S02]  /*8780*/  FFMA.FTZ R66, R66, c[0x0][0x2d0], -R10.reuse ;  /* 0x0000b40042427a23 */ /* 0x100fe4000001080a */
[--C-:B------:R-:W-:Y:S02]  /*8790*/  FFMA.FTZ R67, R67, c[0x0][0x2d0], -R10.reuse ;  /* 0x0000b40043437a23 */ /* 0x100fe4000001080a */
[----:B------:R2:W-:Y:S01]  /*87a0*/  @P5 LDGSTS.E.BYPASS.LTC128B.128 [R248+0x5100], [R8.64], !P3 ;  /* 0x0510000008f85fae */ /* 0x0005e2000d901d46 */
[--C-:B-1----:R-:W-:Y:S01]  /*87b0*/  FFMA.FTZ R7, R16, c[0x0][0x2d0], -R11.reuse ;  /* 0x0000b40010077a23 */ /* 0x102fe2000001080b */
[----:B---3--:R-:W-:Y:S06]  /*87c0*/  F2FP.PACK_AB R204, R220, R213 ;  /* 0x000000d5dccc723e */ /* 0x008fec00000000ff */
[----:B------:R2:W-:Y:S01]  /*87d0*/  @P5 LDGSTS.E.BYPASS.LTC128B.128 [R248+0x7100], [R8.64+0x80], !P6 ;  /* 0x0710008008f85fae */ /* 0x0005e2000f101d46 */
[----:B------:R1:W-:Y:S02]  /*87e0*/  MUFU.EX2 R222, R7 ;  /* 0x0000000700de7308 */ /* 0x0003e40000000800 */
[----:B-1----:R-:W-:Y:S01]  /*87f0*/  FFMA.FTZ R7, R17, c[0x0][0x2d0], -R11 ;  /* 0x0000b40011077a23 */ /* 0x002fe2000001080b */
[----:B--2---:R-:W-:Y:S01]  /*8800*/  @P5 IADD3 R8, P1, R8, R2, RZ ;  /* 0x0000000208085210 */ /* 0x004fe20007f3e0ff */
[----:B------:R-:W-:Y:S06]  /*8810*/  FFMA.FTZ R2, R19, c[0x0][0x2d0], -R10 ;  /* 0x0000b40013027a23 */ /* 0x000fec000001080a */
[----:B------:R1:W2:Y:S01]  /*8820*/  MUFU.EX2 R227, R7 ;  /* 0x0000000700e37308 */ /* 0x0002a20000000800 */
[----:B------:R-:W-:Y:S01]  /*8830*/  @P5 IMAD.X R9, R9, 0x1, R0, P1 ;  /* 0x0000000109095824 */ /* 0x000fe200008e0600 */
[C---:B------:R-:W-:Y:S04]  /*8840*/  FSETP.NEU.FTZ.AND P1, PT, R182.reuse, -INF , PT ;  /* 0xff800000b600780b */ /* 0x040fe80003f3d000 */
[----:B------:R-:W-:Y:S01]  /*8850*/  FSEL R0, R182, RZ, P1 ;  /* 0x000000ffb6007208 */ /* 0x000fe20000800000 */
[----:B------:R3:W-:Y:S03]  /*8860*/  @P5 LDGSTS.E.BYPASS.LTC128B.128 [R248+0x5900], [R8.64], !P3 ;  /* 0x0590000008f85fae */ /* 0x0007e6000d901d46 */
[----:B------:R4:W-:Y:S05]  /*8870*/  MUFU.EX2 R221, R2 ;  /* 0x0000000200dd7308 */ /* 0x0009ea0000000800 */
[----:B------:R3:W-:Y:S01]  /*8880*/  @P5 LDGSTS.E.BYPASS.LTC128B.128 [R248+0x7900], [R8.64+0x80], !P6 ;  /* 0x0790008008f85fae */ /* 0x0007e2000f101d46 */
[--C-:B-1----:R-:W-:Y:S07]  /*8890*/  FFMA.FTZ R7, R207, c[0x0][0x2d0], -R10.reuse ;  /* 0x0000b400cf077a23 */ /* 0x102fee000001080a */
[----:B------:R-:W1:Y:S01]  /*88a0*/  LDSM.16.MT88.4 R20, [R229] ;  /* 0x00000000e514783b */ /* 0x000e620000004200 */
[----:B------:R2:W-:Y:S07]  /*88b0*/  MUFU.EX2 R212, R7 ;  /* 0x0000000700d47308 */ /* 0x0005ee0000000800 */
[----:B------:R-:W0:Y:S01]  /*88c0*/  LDGDEPBAR ;  /* 0x00000000000079af */ /* 0x000e220000000000 */
[----:B----4-:R-:W-:Y:S02]  /*88d0*/  FADD.FTZ R2, -R0, R187 ;  /* 0x000000bb00027221 */ /* 0x010fe40000010100 */
[----:B---3--:R-:W-:Y:S02]  /*88e0*/  FFMA.FTZ R9, R52, c[0x0][0x2d0], -R11 ;  /* 0x0000b40034097a23 */ /* 0x008fe4000001080b */
[--C-:B--2---:R-:W-:Y:S01]  /*88f0*/  FFMA.FTZ R7, R206, c[0x0][0x2d0], -R10.reuse ;  /* 0x0000b400ce077a23 */ /* 0x104fe2000001080a */
[----:B------:R-:W-:Y:S03]  /*8900*/  F2FP.PACK_AB R206, R227, R222 ;  /* 0x000000dee3ce723e */ /* 0x000fe600000000ff */
[----:B------:R2:W3:Y:S02]  /*8910*/  MUFU.EX2 R218, R7 ;  /* 0x0000000700da7308 */ /* 0x0004e40000000800 */
[----:B--2---:R-:W-:Y:S01]  /*8920*/  FFMA.FTZ R7, R18, c[0x0][0x2d0], -R10 ;  /* 0x0000b40012077a23 */ /* 0x004fe2000001080a */
[----:B---3--:R-:W-:Y:S07]  /*8930*/  F2FP.PACK_AB R205, R218, R212 ;  /* 0x000000d4dacd723e */ /* 0x008fee00000000ff */
[----:B------:R2:W3:Y:S02]  /*8940*/  MUFU.EX2 R219, R7 ;  /* 0x0000000700db7308 */ /* 0x0004e40000000800 */
[----:B--2---:R-:W-:Y:S01]  /*8950*/  FMUL.FTZ R7, R183, c[0x0][0x2d0] ;  /* 0x0000b400b7077a20 */ /* 0x004fe20000410000 */
[----:B---3--:R-:W-:Y:S04]  /*8960*/  F2FP.PACK_AB R207, R221, R219 ;  /* 0x000000dbddcf723e */ /* 0x008fe800000000ff */
[----:B------:R-:W-:Y:S05]  /*8970*/  FSEL R7, R7, RZ, P0 ;  /* 0x000000ff07077208 */ /* 0x000fea0000000000 */
[--C-:B------:R-:W-:Y:S02]  /*8980*/  FFMA.FTZ R0, R208, c[0x0][0x2d0], -R7.reuse ;  /* 0x0000b400d0007a23 */ /* 0x100fe40000010807 */
[--C-:B------:R-:W-:Y:S02]  /*8990*/  FFMA.FTZ R8, R209, c[0x0][0x2d0], -R7.reuse ;  /* 0x0000b400d1087a23 */ /* 0x100fe40000010807 */
[----:B------:R2:W-:Y:S01]  /*89a0*/  MUFU.EX2 R215, R0 ;  /* 0x0000000000d77308 */ /* 0x0005e20000000800 */
        /* <DEDUP_REMOVED lines=10> */
[--C-:B------:R-:W-:Y:S02]  /*8a50*/  FFMA.FTZ R57, R57, c[0x0][0x2d0], -R7.reuse ;  /* 0x0000b40039397a23 */ /* 0x100fe40000010807 */
[--C-:B------:R-:W-:Y:S02]  /*8a60*/  FFMA.FTZ R60, R60, c[0x0][0x2d0], -R7.reuse ;  /* 0x0000b4003c3c7a23 */ /* 0x100fe40000010807 */
[--C-:B------:R-:W-:Y:S02]  /*8a70*/  FFMA.FTZ R61, R61, c[0x0][0x2d0], -R7.reuse ;  /* 0x0000b4003d3d7a23 */ /* 0x100fe40000010807 */
[----:B--2---:R-:W-:Y:S04]  /*8a80*/  FFMA.FTZ R0, R12, c[0x0][0x2d0], -R7 ;  /* 0x0000b4000c007a23 */ /* 0x004fe80000010807 */
[----:B------:R2:W-:Y:S01]  /*8a90*/  MUFU.EX2 R214, R0 ;  /* 0x0000000000d67308 */ /* 0x0005e20000000800 */
[--C-:B---3--:R-:W-:Y:S02]  /*8aa0*/  FFMA.FTZ R8, R37, c[0x0][0x2d0], -R11.reuse ;  /* 0x0000b40025087a23 */ /* 0x108fe4000001080b */
[----:B------:R-:W-:Y:S03]  /*8ab0*/  IMAD.MOV.U32 R37, RZ, RZ, R216 ;  /* 0x000000ffff257224 */ /* 0x000fe600078e00d8 */
[----:B------:R-:W-:Y:S01]  /*8ac0*/  MOV R52, R8 ;  /* 0x0000000800347202 */ /* 0x000fe20000000f00 */
[----:B------:R-:W-:Y:S02]  /*8ad0*/  FFMA.FTZ R8, R53, c[0x0][0x2d0], -R11 ;  /* 0x0000b40035087a23 */ /* 0x000fe4000001080b */
[----:B------:R-:W-:Y:S03]  /*8ae0*/  IMAD.MOV.U32 R53, RZ, RZ, R9 ;  /* 0x000000ffff357224 */ /* 0x000fe600078e0009 */
[----:B------:R-:W-:Y:S01]  /*8af0*/  MOV R64, R8 ;  /* 0x0000000800407202 */ /* 0x000fe20000000f00 */
[----:B------:R-:W-:Y:S05]  /*8b00*/  FMUL.FTZ R8, R182, c[0x0][0x2d0] ;  /* 0x0000b400b6087a20 */ /* 0x000fea0000410000 */
[----:B------:R-:W-:Y:S01]  /*8b10*/  FSEL R8, R8, RZ, P1 ;  /* 0x000000ff08087208 */ /* 0x000fe20000800000 */
[----:B--2---:R-:W-:Y:S04]  /*8b20*/  FFMA.FTZ R0, R13, c[0x0][0x2d0], -R7 ;  /* 0x0000b4000d007a23 */ /* 0x004fe80000010807 */
[--C-:B------:R-:W-:Y:S01]  /*8b30*/  FFMA.FTZ R7, R210, c[0x0][0x2d0], -R8.reuse ;  /* 0x0000b400d2077a23 */ /* 0x100fe20000010808 */
[----:B------:R2:W-:Y:S01]  /*8b40*/  MUFU.EX2 R245, R0 ;  /* 0x0000000000f57308 */ /* 0x0005e20000000800 */
        /* <DEDUP_REMOVED lines=14> */
[----:B--2---:R-:W-:Y:S02]  /*8c30*/  FMUL.FTZ R0, R5, c[0x0][0x2d0] ;  /* 0x0000b40005007a20 */ /* 0x004fe40000410000 */
[--C-:B------:R-:W-:Y:S02]  /*8c40*/  FFMA.FTZ R5, R14, c[0x0][0x2d0], -R8.reuse ;  /* 0x0000b4000e057a23 */ /* 0x100fe40000010808 */
[--C-:B------:R-:W-:Y:S01]  /*8c50*/  FFMA.FTZ R58, R58, c[0x0][0x2d0], -R8.reuse ;  /* 0x0000b4003a3a7a23 */ /* 0x100fe20000010808 */
[----:B------:R2:W3:Y:S10]  /*8c60*/  MUFU.EX2 R181, R0 ;  /* 0x0000000000b57308 */ /* 0x0004f40000000800 */
[----:B------:R4:W-:Y:S01]  /*8c70*/  MUFU.EX2 R209, R5 ;  /* 0x0000000500d17308 */ /* 0x0009e20000000800 */
[----:B--2---:R-:W-:Y:S02]  /*8c80*/  FMUL.FTZ R0, R4, c[0x0][0x2d0] ;  /* 0x0000b40004007a20 */ /* 0x004fe40000410000 */
[----:B------:R-:W-:Y:S07]  /*8c90*/  FFMA.FTZ R4, R15, c[0x0][0x2d0], -R8 ;  /* 0x0000b4000f047a23 */ /* 0x000fee0000010808 */
[----:B------:R2:W1:Y:S01]  /*8ca0*/  MUFU.EX2 R180, R0 ;  /* 0x0000000000b47308 */ /* 0x0004620000000800 */
[C---:B---3--:R-:W-:Y:S02]  /*8cb0*/  FMUL.FTZ R16, R181.reuse, R200 ;  /* 0x000000c8b5107220 */ /* 0x048fe40000410000 */
[C---:B------:R-:W-:Y:S01]  /*8cc0*/  FMUL.FTZ R17, R181.reuse, R201 ;  /* 0x000000c9b5117220 */ /* 0x040fe20000410000 */
[----:B------:R-:W-:Y:S01]  /*8cd0*/  MOV R201, R60 ;  /* 0x0000003c00c97202 */ /* 0x000fe20000000f00 */
[----:B------:R-:W-:Y:S02]  /*8ce0*/  IMAD.MOV.U32 R200, RZ, RZ, R58 ;  /* 0x000000ffffc87224 */ /* 0x000fe400078e003a */
[C---:B----4-:R-:W-:Y:S02]  /*8cf0*/  FMUL.FTZ R5, R181.reuse, R193 ;  /* 0x000000c1b5057220 */ /* 0x050fe40000410000 */
[----:B------:R-:W-:Y:S01]  /*8d00*/  IMAD.MOV.U32 R193, RZ, RZ, R41 ;  /* 0x000000ffffc17224 */ /* 0x000fe200078e0029 */
[----:B------:R3:W-:Y:S01]  /*8d10*/  MUFU.EX2 R247, R4 ;  /* 0x0000000400f77308 */ /* 0x0007e20000000800 */
[C---:B------:R-:W-:Y:S02]  /*8d20*/  FMUL.FTZ R68, R181.reuse, R68 ;  /* 0x00000044b5447220 */ /* 0x040fe40000410000 */
[C---:B------:R-:W-:Y:S02]  /*8d30*/  FMUL.FTZ R69, R181.reuse, R69 ;  /* 0x00000045b5457220 */ /* 0x040fe40000410000 */
[C---:B------:R-:W-:Y:S02]  /*8d40*/  FMUL.FTZ R80, R181.reuse, R80 ;  /* 0x00000050b5507220 */ /* 0x040fe40000410000 */
[C---:B------:R-:W-:Y:S02]  /*8d50*/  FMUL.FTZ R81, R181.reuse, R81 ;  /* 0x00000051b5517220 */ /* 0x040fe40000410000 */
[C---:B------:R-:W-:Y:S01]  /*8d60*/  FMUL.FTZ R84, R181.reuse, R84 ;  /* 0x00000054b5547220 */ /* 0x040fe20000410000 */
[----:B------:R-:W-:Y:S01]  /*8d70*/  MUFU.EX2 R193, R193 ;  /* 0x000000c100c17308 */ /* 0x000fe20000000800 */
[C---:B------:R-:W-:Y:S02]  /*8d80*/  FMUL.FTZ R85, R181.reuse, R85 ;  /* 0x00000055b5557220 */ /* 0x040fe40000410000 */
[----:B------:R-:W-:Y:S02]  /*8d90*/  FMUL.FTZ R96, R181, R96 ;  /* 0x00000060b5607220 */ /* 0x000fe40000410000 */
[----:B--2---:R-:W-:Y:S02]  /*8da0*/  FMUL.FTZ R0, R3, c[0x0][0x2d0] ;  /* 0x0000b40003007a20 */ /* 0x004fe40000410000 */
[C---:B-1----:R-:W-:Y:S02]  /*8db0*/  FMUL.FTZ R7, R180.reuse, R195 ;  /* 0x000000c3b4077220 */ /* 0x042fe40000410000 */
[C---:B------:R-:W-:Y:S01]  /*8dc0*/  FMUL.FTZ R6, R180.reuse, R194 ;  /* 0x000000c2b4067220 */ /* 0x040fe20000410000 */
[----:B------:R1:W2:Y:S01]  /*8dd0*/  MUFU.EX2 R3, R0 ;  /* 0x0000000000037308 */ /* 0x0002a20000000800 */
[----:B------:R-:W-:Y:S02]  /*8de0*/  IMAD.MOV.U32 R195, RZ, RZ, R39 ;  /* 0x000000ffffc37224 */ /* 0x000fe400078e0027 */
[C---:B------:R-:W-:Y:S02]  /*8df0*/  FMUL.FTZ R18, R180.reuse, R202 ;  /* 0x000000cab4127220 */ /* 0x040fe40000410000 */
[----:B---3--:R-:W-:Y:S02]  /*8e00*/  FMUL.FTZ R4, R181, R192 ;  /* 0x000000c0b5047220 */ /* 0x008fe40000410000 */
[----:B------:R-:W-:Y:S02]  /*8e10*/  IMAD.MOV.U32 R202, RZ, RZ, R56 ;  /* 0x000000ffffca7224 */ /* 0x000fe400078e0038 */
[C---:B------:R-:W-:Y:S01]  /*8e20*/  FMUL.FTZ R70, R180.reuse, R70 ;  /* 0x00000046b4467220 */ /* 0x040fe20000410000 */
[----:B------:R-:W-:Y:S01]  /*8e30*/  MUFU.EX2 R195, R195 ;  /* 0x000000c300c37308 */ /* 0x000fe20000000800 */
[C---:B------:R-:W-:Y:S01]  /*8e40*/  FMUL.FTZ R71, R180.reuse, R71 ;  /* 0x00000047b4477220 */ /* 0x040fe20000410000 */
[-C--:B------:R-:W-:Y:S03]  /*8e50*/  HMMA.16816.F32 R4, R204, R20.reuse, R4 ;  /* 0x00000014cc04723c */ /* 0x080fe60000001804 */
[C---:B------:R-:W-:Y:S01]  /*8e60*/  FMUL.FTZ R19, R180.reuse, R203 ;  /* 0x000000cbb4137220 */ /* 0x040fe20000410000 */
[----:B------:R-:W-:Y:S01]  /*8e70*/  MOV R203, R67 ;  /* 0x0000004300cb7202 */ /* 0x000fe20000000f00 */
[C---:B------:R-:W-:Y:S01]  /*8e80*/  FMUL.FTZ R34, R180.reuse, R146 ;  /* 0x00000092b4227220 */ /* 0x040fe20000410000 */
[----:B------:R-:W-:Y:S01]  /*8e90*/  MOV R146, R44 ;  /* 0x0000002c00927202 */ /* 0x000fe20000000f00 */
[----:B------:R-:W-:Y:S02]  /*8ea0*/  FMUL.FTZ R35, R180, R147 ;  /* 0x00000093b4237220 */ /* 0x000fe40000410000 */
[----:B------:R-:W-:Y:S03]  /*8eb0*/  IMAD.MOV.U32 R147, RZ, RZ, R45 ;  /* 0x000000ffff937224 */ /* 0x000fe600078e002d */
[----:B-1----:R-:W-:Y:S02]  /*8ec0*/  FMUL.FTZ R0, R2, c[0x0][0x2d0] ;  /* 0x0000b40002007a20 */ /* 0x002fe40000410000 */
[C---:B--2---:R-:W-:Y:S01]  /*8ed0*/  FMUL.FTZ R12, R3.reuse, R196 ;  /* 0x000000c4030c7220 */ /* 0x044fe20000410000 */
[----:B------:R-:W-:Y:S01]  /*8ee0*/  MOV R196, R52 ;  /* 0x0000003400c47202 */ /* 0x000fe20000000f00 */
[C---:B------:R-:W-:Y:S01]  /*8ef0*/  FMUL.FTZ R8, R3.reuse, R188 ;  /* 0x000000bc03087220 */ /* 0x040fe20000410000 */
[----:B------:R-:W-:Y:S01]  /*8f00*/  MOV R52, R37 ;  /* 0x0000002500347202 */ /* 0x000fe20000000f00 */
[----:B------:R-:W1:Y:S01]  /*8f10*/  MUFU.EX2 R0, R0 ;  /* 0x0000000000007308 */ /* 0x000e620000000800 */
[----:B------:R-:W-:Y:S01]  /*8f20*/  FMUL.FTZ R9, R3, R189 ;  /* 0x000000bd03097220 */ /* 0x000fe20000410000 */
[----:B------:R-:W-:Y:S01]  /*8f30*/  F2FP.PACK_AB R188, R215, R186 ;  /* 0x000000bad7bc723e */ /* 0x000fe200000000ff */
[C---:B------:R-:W-:Y:S01]  /*8f40*/  FMUL.FTZ R13, R3.reuse, R197 ;  /* 0x000000c5030d7220 */ /* 0x040fe20000410000 */
[----:B------:R-:W-:Y:S01]  /*8f50*/  F2FP.PACK_AB R189, R208, R187 ;  /* 0x000000bbd0bd723e */ /* 0x000fe200000000ff */
[C---:B------:R-:W-:Y:S01]  /*8f60*/  FMUL.FTZ R25, R3.reuse, R137 ;  /* 0x0000008903197220 */ /* 0x040fe20000410000 */
[----:B------:R-:W-:Y:S01]  /*8f70*/  MOV R137, R53 ;  /* 0x0000003500897202 */ /* 0x000fe20000000f00 */
[C---:B------:R-:W-:Y:S01]  /*8f80*/  FMUL.FTZ R29, R3.reuse, R141 ;  /* 0x0000008d031d7220 */ /* 0x040fe20000410000 */
[----:B------:R-:W-:Y:S01]  /*8f90*/  MOV R192, R52 ;  /* 0x0000003400c07202 */ /* 0x000fe20000000f00 */
[C---:B------:R-:W-:Y:S01]  /*8fa0*/  FMUL.FTZ R24, R3.reuse, R136 ;  /* 0x0000008803187220 */ /* 0x040fe20000410000 */
[----:B------:R-:W-:Y:S01]  /*8fb0*/  MOV R141, R55 ;  /* 0x00000037008d7202 */ /* 0x000fe20000000f00 */
[C---:B------:R-:W-:Y:S01]  /*8fc0*/  FMUL.FTZ R28, R3.reuse, R140 ;  /* 0x0000008c031c7220 */ /* 0x040fe20000410000 */
[----:B------:R-:W-:Y:S01]  /*8fd0*/  MUFU.EX2 R196, R196 ;  /* 0x000000c400c47308 */ /* 0x000fe20000000800 */
[C---:B------:R-:W-:Y:S02]  /*8fe0*/  FMUL.FTZ R41, R3.reuse, R153 ;  /* 0x0000009903297220 */ /* 0x040fe40000410000 */
[C---:B------:R-:W-:Y:S02]  /*8ff0*/  FMUL.FTZ R44, R3.reuse, R156 ;  /* 0x0000009c032c7220 */ /* 0x040fe40000410000 */
[C---:B------:R-:W-:Y:S02]  /*9000*/  FMUL.FTZ R45, R3.reuse, R157 ;  /* 0x0000009d032d7220 */ /* 0x040fe40000410000 */
[----:B------:R-:W-:Y:S02]  /*9010*/  IMAD.MOV.U32 R2, RZ, RZ, R57 ;  /* 0x000000ffff027224 */ /* 0x000fe400078e0039 */
[C---:B------:R-:W-:Y:S02]  /*9020*/  FMUL.FTZ R56, R3.reuse, R168 ;  /* 0x000000a803387220 */ /* 0x040fe40000410000 */
[----:B------:R-:W-:Y:S01]  /*9030*/  FMUL.FTZ R57, R3, R169 ;  /* 0x000000a903397220 */ /* 0x000fe20000410000 */
[----:B------:R-:W-:Y:S01]  /*9040*/  MUFU.EX2 R168, R211 ;  /* 0x000000d300a87308 */ /* 0x000fe20000000800 */
[C---:B-1----:R-:W-:Y:S02]  /*9050*/  FMUL.FTZ R27, R0.reuse, R139 ;  /* 0x0000008b001b7220 */ /* 0x042fe40000410000 */
[----:B------:R-:W-:Y:S02]  /*9060*/  IMAD.MOV.U32 R139, RZ, RZ, R36 ;  /* 0x000000ffff8b7224 */ /* 0x000fe400078e0024 */
[----:B------:R-:W1:Y:S01]  /*9070*/  LDSM.16.MT88.4 R36, [R230] ;  /* 0x00000000e624783b */ /* 0x000e620000004200 */
[C---:B------:R-:W-:Y:S01]  /*9080*/  FMUL.FTZ R10, R0.reuse, R190 ;  /* 0x000000be000a7220 */ /* 0x040fe20000410000 */
[----:B------:R-:W-:Y:S01]  /*9090*/  F2FP.PACK_AB R190, R245, R214 ;  /* 0x000000d6f5be723e */ /* 0x000fe200000000ff */
[C---:B------:R-:W-:Y:S01]  /*90a0*/  FMUL.FTZ R11, R0.reuse, R191 ;  /* 0x000000bf000b7220 */ /* 0x040fe20000410000 */
[----:B------:R-:W-:Y:S01]  /*90b0*/  F2FP.PACK_AB R191, R247, R209 ;  /* 0x000000d1f7bf723e */ /* 0x000fe200000000ff */
[C---:B------:R-:W-:Y:S01]  /*90c0*/  FMUL.FTZ R60, R3.reuse, R172 ;  /* 0x000000ac033c7220 */ /* 0x040fe20000410000 */
[----:B------:R-:W-:Y:S01]  /*90d0*/  MUFU.EX2 R169, R131 ;  /* 0x0000008300a97308 */ /* 0x000fe20000000800 */
[----:B------:R-:W-:Y:S02]  /*90e0*/  IMAD.MOV.U32 R136, RZ, RZ, R64 ;  /* 0x000000ffff887224 */ /* 0x000fe400078e0040 */
[----:B------:R-:W-:Y:S02]  /*90f0*/  FMUL.FTZ R72, R3, R72 ;  /* 0x0000004803487220 */ /* 0x000fe40000410000 */
[C---:B------:R-:W-:Y:S04]  /*9100*/  HMMA.16816.F32 R8, R188.reuse, R20, R8 ;  /* 0x00000014bc08723c */ /* 0x040fe80000001808 */
[C---:B------:R-:W-:Y:S01]  /*9110*/  FMUL.FTZ R14, R0.reuse, R198 ;  /* 0x000000c6000e7220 */ /* 0x040fe20000410000 */
[----:B------:R-:W-:Y:S01]  /*9120*/  MOV R198, R54 ;  /* 0x0000003600c67202 */ /* 0x000fe20000000f00 */
[C---:B------:R-:W-:Y:S01]  /*9130*/  FMUL.FTZ R15, R0.reuse, R199 ;  /* 0x000000c7000f7220 */ /* 0x040fe20000410000 */
[----:B------:R-:W2:Y:S01]  /*9140*/  LDSM.16.MT88.4 R52, [R233] ;  /* 0x00000000e934783b */ /* 0x000ea20000004200 */
[C---:B------:R-:W-:Y:S04]  /*9150*/  FMUL.FTZ R20, R181.reuse, R132 ;  /* 0x00000084b5147220 */ /* 0x040fe80000410000 */
[----:B------:R-:W-:Y:S01]  /*9160*/  FMUL.FTZ R21, R181, R133 ;  /* 0x00000085b5157220 */ /* 0x000fe20000410000 */
        /* <DEDUP_REMOVED lines=8> */
[C---:B------:R-:W-:Y:S04]  /*91f0*/  FMUL.FTZ R22, R180.reuse, R134 ;  /* 0x00000086b4167220 */ /* 0x040fe80000410000 */
[----:B------:R-:W-:Y:S02]  /*9200*/  FMUL.FTZ R23, R180, R135 ;  /* 0x00000087b4177220 */ /* 0x000fe40000410000 */
[----:B------:R-:W3:Y:S01]  /*9210*/  LDSM.16.MT88.4 R132, [R232] ;  /* 0x00000000e884783b */ /* 0x000ee20000004200 */
[----:B------:R-:W-:Y:S02]  /*9220*/  IMAD.MOV.U32 R138, RZ, RZ, R48 ;  /* 0x000000ffff8a7224 */ /* 0x000fe400078e0030 */
[C---:B------:R-:W-:Y:S02]  /*9230*/  FMUL.FTZ R88, R3.reuse, R88 ;  /* 0x0000005803587220 */ /* 0x040fe40000410000 */
[-C--:B-1----:R-:W-:Y:S03]  /*9240*/  HMMA.16816.F32 R20, R204, R36.reuse, R20 ;  /* 0x00000024cc14723c */ /* 0x082fe60000001814 */
[C---:B------:R-:W-:Y:S02]  /*9250*/  FMUL.FTZ R89, R3.reuse, R89 ;  /* 0x0000005903597220 */ /* 0x040fe40000410000 */
[C---:B------:R-:W-:Y:S02]  /*9260*/  FMUL.FTZ R92, R3.reuse, R92 ;  /* 0x0000005c035c7220 */ /* 0x040fe40000410000 */
[C---:B------:R-:W-:Y:S01]  /*9270*/  FMUL.FTZ R93, R3.reuse, R93 ;  /* 0x0000005d035d7220 */ /* 0x040fe20000410000 */
[C---:B------:R-:W-:Y:S04]  /*9280*/  HMMA.16816.F32 R24, R188.reuse, R36, R24 ;  /* 0x00000024bc18723c */ /* 0x040fe80000001818 */
[----:B------:R-:W-:Y:S01]  /*9290*/  FMUL.FTZ R31, R0, R143 ;  /* 0x0000008f001f7220 */ /* 0x000fe20000410000 */
[----:B------:R-:W-:Y:S01]  /*92a0*/  MOV R143, R32 ;  /* 0x00000020008f7202 */ /* 0x000fe20000000f00 */
[C---:B------:R-:W-:Y:S02]  /*92b0*/  FMUL.FTZ R104, R3.reuse, R104 ;  /* 0x0000006803687220 */ /* 0x040fe40000410000 */
[----:B------:R-:W-:Y:S03]  /*92c0*/  FMUL.FTZ R105, R3, R105 ;  /* 0x0000006903697220 */ /* 0x000fe60000410000 */
[-C--:B------:R-:W-:Y:S03]  /*92d0*/  HMMA.16816.F32 R28, R188, R38.reuse, R28 ;  /* 0x00000026bc1c723c */ /* 0x080fe6000000181c */
[C---:B------:R-:W-:Y:S02]  /*92e0*/  FMUL.FTZ R32, R181.reuse, R144 ;  /* 0x00000090b5207220 */ /* 0x040fe40000410000 */
[----:B------:R-:W-:Y:S02]  /*92f0*/  IMAD.MOV.U32 R48, RZ, RZ, R33 ;  /* 0x000000ffff307224 */ /* 0x000fe400078e0021 */
[----:B------:R-:W-:Y:S01]  /*9300*/  FMUL.FTZ R33, R181, R145 ;  /* 0x00000091b5217220 */ /* 0x000fe20000410000 */
[----:B------:R-:W-:Y:S01]  /*9310*/  MOV R145, R40 ;  /* 0x0000002800917202 */ /* 0x000fe20000000f00 */
[C---:B------:R-:W-:Y:S03]  /*9320*/  FMUL.FTZ R40, R3.reuse, R152 ;  /* 0x0000009803287220 */ /* 0x040fe60000410000 */
[----:B------:R-:W-:Y:S01]  /*9330*/  FMUL.FTZ R108, R3, R108 ;  /* 0x0000006c036c7220 */ /* 0x000fe20000410000 */
[----:B------:R-:W-:Y:S01]  /*9340*/  MOV R194, R48 ;  /* 0x0000003000c27202 */ /* 0x000fe20000000f00 */
[C---:B------:R-:W-:Y:S04]  /*9350*/  HMMA.16816.F32 R32, R204.reuse, R38, R32 ;  /* 0x00000026cc20723c */ /* 0x040fe80000001820 */
[C---:B------:R-:W-:Y:S01]  /*9360*/  FMUL.FTZ R36, R181.reuse, R148 ;  /* 0x00000094b5247220 */ /* 0x040fe20000410000 */
[----:B------:R-:W-:Y:S01]  /*9370*/  MOV R148, R42 ;  /* 0x0000002a00947202 */ /* 0x000fe20000000f00 */
[----:B------:R-:W-:Y:S01]  /*9380*/  FMUL.FTZ R37, R181, R149 ;  /* 0x00000095b5257220 */ /* 0x000fe20000410000 */
[----:B------:R-:W-:Y:S01]  /*9390*/  MOV R152, R49 ;  /* 0x0000003100987202 */ /* 0x000fe20000000f00 */
[C---:B------:R-:W-:Y:S01]  /*93a0*/  FMUL.FTZ R38, R180.reuse, R150 ;  /* 0x00000096b4267220 */ /* 0x040fe20000410000 */
[----:B------:R-:W-:Y:S03]  /*93b0*/  MOV R150, R46 ;  /* 0x0000002e00967202 */ /* 0x000fe60000000f00 */
[----:B------:R-:W-:Y:S01]  /*93c0*/  FMUL.FTZ R39, R180, R151 ;  /* 0x00000097b4277220 */ /* 0x000fe20000410000 */
[----:B------:R-:W-:Y:S01]  /*93d0*/  MOV R157, R152 ;  /* 0x00000098009d7202 */ /* 0x000fe20000000f00 */
[C---:B------:R-:W-:Y:S02]  /*93e0*/  FMUL.FTZ R109, R3.reuse, R109 ;  /* 0x0000006d036d7220 */ /* 0x040fe40000410000 */
[C---:B------:R-:W-:Y:S02]  /*93f0*/  FMUL.FTZ R120, R3.reuse, R120 ;  /* 0x0000007803787220 */ /* 0x040fe40000410000 */
[C---:B------:R-:W-:Y:S01]  /*9400*/  FMUL.FTZ R121, R3.reuse, R121 ;  /* 0x0000007903797220 */ /* 0x040fe20000410000 */
[-C--:B--2---:R-:W-:Y:S03]  /*9410*/  HMMA.16816.F32 R36, R204, R52.reuse, R36 ;  /* 0x00000034cc24723c */ /* 0x084fe60000001824 */
[C---:B------:R-:W-:Y:S02]  /*9420*/  FMUL.FTZ R42, R0.reuse, R154 ;  /* 0x0000009a002a7220 */ /* 0x040fe40000410000 */
[----:B------:R-:W-:Y:S02]  /*9430*/  IMAD.MOV.U32 R149, RZ, RZ, R43 ;  /* 0x000000ffff957224 */ /* 0x000fe400078e002b */
[C---:B------:R-:W-:Y:S01]  /*9440*/  FMUL.FTZ R43, R0.reuse, R155 ;  /* 0x0000009b002b7220 */ /* 0x040fe20000410000 */
[----:B------:R-:W-:Y:S01]  /*9450*/  MOV R155, R150 ;  /* 0x00000096009b7202 */ /* 0x000fe20000000f00 */
[C---:B------:R-:W-:Y:S03]  /*9460*/  FMUL.FTZ R124, R3.reuse, R124 ;  /* 0x0000007c037c7220 */ /* 0x040fe60000410000 */
[----:B------:R-:W-:Y:S02]  /*9470*/  FMUL.FTZ R125, R3, R125 ;  /* 0x0000007d037d7220 */ /* 0x000fe40000410000 */
[C---:B------:R-:W-:Y:S04]  /*9480*/  HMMA.16816.F32 R40, R188.reuse, R52, R40 ;  /* 0x00000034bc28723c */ /* 0x040fe80000001828 */
[----:B------:R-:W-:Y:S02]  /*9490*/  IMAD.MOV.U32 R151, RZ, RZ, R47 ;  /* 0x000000ffff977224 */ /* 0x000fe400078e002f */
[C---:B------:R-:W-:Y:S02]  /*94a0*/  FMUL.FTZ R46, R0.reuse, R158 ;  /* 0x0000009e002e7220 */ /* 0x040fe40000410000 */
[----:B------:R-:W-:Y:S01]  /*94b0*/  FMUL.FTZ R47, R0, R159 ;  /* 0x0000009f002f7220 */ /* 0x000fe20000410000 */
[----:B------:R-:W-:Y:S03]  /*94c0*/  MUFU.EX2 R158, R226 ;  /* 0x000000e2009e7308 */ /* 0x000fe60000000800 */
[----:B------:R-:W-:Y:S01]  /*94d0*/  IMAD.MOV.U32 R154, RZ, RZ, R151 ;  /* 0x000000ffff9a7224 */ /* 0x000fe200078e0097 */
[----:B------:R-:W-:Y:S01]  /*94e0*/  MOV R151, R146 ;  /* 0x0000009200977202 */ /* 0x000fe20000000f00 */
[----:B------:R-:W-:Y:S01]  /*94f0*/  IMAD.MOV.U32 R146, RZ, RZ, R139 ;  /* 0x000000ffff927224 */ /* 0x000fe200078e008b */
[-C--:B------:R-:W-:Y:S03]  /*9500*/  HMMA.16816.F32 R44, R188, R54.reuse, R44 ;  /* 0x00000036bc2c723c */ /* 0x080fe6000000182c */
[----:B------:R-:W-:Y:S01]  /*9510*/  IMAD.MOV.U32 R144, RZ, RZ, R51 ;  /* 0x000000ffff907224 */ /* 0x000fe200078e0033 */
[----:B------:R-:W-:Y:S01]  /*9520*/  MUFU.EX2 R159, R217 ;  /* 0x000000d9009f7308 */ /* 0x000fe20000000800 */
[C---:B------:R-:W-:Y:S02]  /*9530*/  FMUL.FTZ R48, R181.reuse, R160 ;  /* 0x000000a0b5307220 */ /* 0x040fe40000410000 */
[C---:B------:R-:W-:Y:S02]  /*9540*/  FMUL.FTZ R49, R181.reuse, R161 ;  /* 0x000000a1b5317220 */ /* 0x040fe40000410000 */
[C---:B------:R-:W-:Y:S03]  /*9550*/  FMUL.FTZ R50, R180.reuse, R162 ;  /* 0x000000a2b4327220 */ /* 0x040fe60000410000 */
[----:B------:R-:W-:Y:S02]  /*9560*/  FMUL.FTZ R51, R180, R163 ;  /* 0x000000a3b4337220 */ /* 0x000fe40000410000 */
[----:B------:R-:W-:Y:S01]  /*9570*/  MUFU.EX2 R163, R250 ;  /* 0x000000fa00a37308 */ /* 0x000fe20000000800 */
[C---:B------:R-:W-:Y:S02]  /*9580*/  FMUL.FTZ R52, R181.reuse, R164 ;  /* 0x000000a4b5347220 */ /* 0x040fe40000410000 */
[----:B------:R-:W-:Y:S02]  /*9590*/  FMUL.FTZ R53, R181, R165 ;  /* 0x000000a5b5357220 */ /* 0x000fe40000410000 */
[C---:B------:R-:W-:Y:S04]  /*95a0*/  HMMA.16816.F32 R48, R204.reuse, R54, R48 ;  /* 0x00000036cc30723c */ /* 0x040fe80000001830 */
[C---:B------:R-:W-:Y:S01]  /*95b0*/  FMUL.FTZ R58, R0.reuse, R170 ;  /* 0x000000aa003a7220 */ /* 0x040fe20000410000 */
[----:B------:R1:W-:Y:S01]  /*95c0*/  MUFU.EX2 R165, R130 ;  /* 0x0000008200a57308 */ /* 0x0003e20000000800 */
[----:B------:R-:W-:Y:S02]  /*95d0*/  FMUL.FTZ R59, R0, R171 ;  /* 0x000000ab003b7220 */ /* 0x000fe40000410000 */
[C---:B------:R-:W-:Y:S04]  /*95e0*/  FMUL.FTZ R54, R180.reuse, R166 ;  /* 0x000000a6b4367220 */ /* 0x040fe80000410000 */
[----:B------:R-:W-:Y:S02]  /*95f0*/  FMUL.FTZ R55, R180, R167 ;  /* 0x000000a7b4377220 */ /* 0x000fe40000410000 */
[----:B------:R-:W-:Y:S01]  /*9600*/  IMAD.MOV.U32 R197, RZ, RZ, R61 ;  /* 0x000000ffffc57224 */ /* 0x000fe200078e003d */
[----:B------:R-:W2:Y:S01]  /*9610*/  MUFU.EX2 R160, R225 ;  /* 0x000000e100a07308 */ /* 0x000ea20000000800 */
[----:B------:R-:W-:Y:S02]  /*9620*/  FMUL.FTZ R61, R3, R173 ;  /* 0x000000ad033d7220 */ /* 0x000fe40000410000 */
[----:B------:R-:W-:Y:S01]  /*9630*/  IMAD.MOV.U32 R153, RZ, RZ, R63 ;  /* 0x000000ffff997224 */ /* 0x000fe200078e003f */
[-C--:B---3--:R-:W-:Y:S03]  /*9640*/  HMMA.16816.F32 R52, R204, R132.reuse, R52 ;  /* 0x00000084cc34723c */ /* 0x088fe60000001834 */
[C---:B------:R-:W-:Y:S02]  /*9650*/  FMUL.FTZ R62, R0.reuse, R174 ;  /* 0x000000ae003e7220 */ /* 0x040fe40000410000 */
[----:B------:R-:W-:Y:S01]  /*9660*/  FMUL.FTZ R63, R0, R175 ;  /* 0x000000af003f7220 */ /* 0x000fe20000410000 */
[----:B------:R3:W-:Y:S01]  /*9670*/  MUFU.EX2 R162, R153 ;  /* 0x0000009900a27308 */ /* 0x0007e20000000800 */
[----:B------:R-:W-:Y:S01]  /*9680*/  IMAD.MOV.U32 R199, RZ, RZ, R65 ;  /* 0x000000ffffc77224 */ /* 0x000fe200078e0041 */
[C---:B------:R-:W-:Y:S01]  /*9690*/  HMMA.16816.F32 R56, R188.reuse, R132, R56 ;  /* 0x00000084bc38723c */ /* 0x040fe20000001838 */
[----:B-1----:R-:W4:Y:S03]  /*96a0*/  LDL.LU R130, [R1+0xac] ;  /* 0x0000ac0001827983 */ /* 0x002f260000300800 */
[C---:B------:R-:W-:Y:S01]  /*96b0*/  FMUL.FTZ R64, R181.reuse, R176 ;  /* 0x000000b0b5407220 */ /* 0x040fe20000410000 */
[----:B------:R-:W4:Y:S01]  /*96c0*/  LDL.LU R131, [R1+0xa8] ;  /* 0x0000a80001837983 */ /* 0x000f220000300800 */
[C---:B------:R-:W-:Y:S02]  /*96d0*/  FMUL.FTZ R65, R181.reuse, R177 ;  /* 0x000000b1b5417220 */ /* 0x040fe40000410000 */
[-C--:B------:R-:W-:Y:S01]  /*96e0*/  HMMA.16816.F32 R60, R188, R134.reuse, R60 ;  /* 0x00000086bc3c723c */ /* 0x080fe2000000183c */
[----:B------:R1:W-:Y:S03]  /*96f0*/  MUFU.EX2 R171, R157 ;  /* 0x0000009d00ab7308 */ /* 0x0003e60000000800 */
[C---:B------:R-:W-:Y:S02]  /*9700*/  FMUL.FTZ R67, R180.reuse, R179 ;  /* 0x000000b3b4437220 */ /* 0x040fe40000410000 */
[----:B------:R-:W-:Y:S02]  /*9710*/  IMAD.MOV.U32 R140, RZ, RZ, R66 ;  /* 0x000000ffff8c7224 */ /* 0x000fe400078e0042 */
[----:B------:R-:W-:Y:S03]  /*9720*/  FMUL.FTZ R66, R180, R178 ;  /* 0x000000b2b4427220 */ /* 0x000fe60000410000 */
[----:B------:R-:W2:Y:S01]  /*9730*/  MUFU.EX2 R161, R216 ;  /* 0x000000d800a17308 */ /* 0x000ea20000000800 */
[C---:B------:R-:W-:Y:S02]  /*9740*/  FMUL.FTZ R74, R0.reuse, R74 ;  /* 0x0000004a004a7220 */ /* 0x040fe40000410000 */
[C---:B------:R-:W-:Y:S01]  /*9750*/  FMUL.FTZ R75, R0.reuse, R75 ;  /* 0x0000004b004b7220 */ /* 0x040fe20000410000 */
[C---:B------:R-:W-:Y:S01]  /*9760*/  HMMA.16816.F32 R64, R204.reuse, R134, R64 ;  /* 0x00000086cc40723c */ /* 0x040fe20000001840 */
[----:B------:R-:W2:Y:S03]  /*9770*/  LDSM.16.MT88.4 R132, [R229+0x2000] ;  /* 0x00200000e584783b */ /* 0x000ea60000004200 */
[C---:B------:R-:W-:Y:S01]  /*9780*/  FMUL.FTZ R78, R0.reuse, R78 ;  /* 0x0000004e004e7220 */ /* 0x040fe20000410000 */
[----:B---3--:R-:W-:Y:S01]  /*9790*/  MOV R153, R148 ;  /* 0x0000009400997202 */ /* 0x008fe20000000f00 */
[----:B------:R-:W-:Y:S01]  /*97a0*/  FMUL.FTZ R79, R0, R79 ;  /* 0x0000004f004f7220 */ /* 0x000fe20000410000 */
[----:B------:R-:W-:Y:S01]  /*97b0*/  MUFU.EX2 R170, R252 ;  /* 0x000000fc00aa7308 */ /* 0x000fe20000000800 */
[C---:B------:R-:W-:Y:S04]  /*97c0*/  FMUL.FTZ R82, R180.reuse, R82 ;  /* 0x00000052b4527220 */ /* 0x040fe80000410000 */
[C---:B------:R-:W-:Y:S01]  /*97d0*/  FMUL.FTZ R83, R180.reuse, R83 ;  /* 0x00000053b4537220 */ /* 0x040fe20000410000 */
[----:B-1----:R-:W-:Y:S01]  /*97e0*/  MOV R157, R153 ;  /* 0x00000099009d7202 */ /* 0x002fe20000000f00 */
[C---:B------:R-:W-:Y:S01]  /*97f0*/  FMUL.FTZ R86, R180.reuse, R86 ;  /* 0x00000056b4567220 */ /* 0x040fe20000410000 */
[----:B------:R-:W-:Y:S01]  /*9800*/  MOV R153, R151 ;  /* 0x0000009700997202 */ /* 0x000fe20000000f00 */
[----:B------:R-:W-:Y:S01]  /*9810*/  FMUL.FTZ R87, R180, R87 ;  /* 0x00000057b4577220 */ /* 0x000fe20000410000 */
[----:B------:R-:W-:Y:S01]  /*9820*/  MUFU.EX2 R167, R249 ;  /* 0x000000f900a77308 */ /* 0x000fe20000000800 */
[C---:B------:R-:W-:Y:S02]  /*9830*/  FMUL.FTZ R90, R0.reuse, R90 ;  /* 0x0000005a005a7220 */ /* 0x040fe40000410000 */
[C---:B------:R-:W-:Y:S02]  /*9840*/  FMUL.FTZ R91, R0.reuse, R91 ;  /* 0x0000005b005b7220 */ /* 0x040fe40000410000 */
[C---:B------:R-:W-:Y:S02]  /*9850*/  FMUL.FTZ R94, R0.reuse, R94 ;  /* 0x0000005e005e7220 */ /* 0x040fe40000410000 */
[----:B------:R-:W-:Y:S02]  /*9860*/  FMUL.FTZ R95, R0, R95 ;  /* 0x0000005f005f7220 */ /* 0x000fe40000410000 */
[C---:B------:R-:W-:Y:S01]  /*9870*/  FMUL.FTZ R97, R181.reuse, R97 ;  /* 0x00000061b5617220 */ /* 0x040fe20000410000 */
[----:B------:R1:W-:Y:S01]  /*9880*/  MUFU.EX2 R164, R251 ;  /* 0x000000fb00a47308 */ /* 0x0003e20000000800 */
        /* <DEDUP_REMOVED lines=8> */
[-C--:B--2---:R-:W-:Y:S03]  /*9910*/  HMMA.16816.F32 R68, R204, R132.reuse, R68 ;  /* 0x00000084cc44723c */ /* 0x084fe60000001844 */
[C---:B------:R-:W-:Y:S02]  /*9920*/  FMUL.FTZ R107, R0.reuse, R107 ;  /* 0x0000006b006b7220 */ /* 0x040fe40000410000 */
        /* <DEDUP_REMOVED lines=12> */
[C---:B------:R-:W-:Y:S04]  /*99f0*/  FMUL.FTZ R118, R180.reuse, R118 ;  /* 0x00000076b4767220 */ /* 0x040fe80000410000 */
[----:B------:R-:W-:Y:S02]  /*9a00*/  FMUL.FTZ R119, R180, R119 ;  /* 0x00000077b4777220 */ /* 0x000fe40000410000 */
[C---:B------:R-:W-:Y:S02]  /*9a10*/  FMUL.FTZ R122, R0.reuse, R122 ;  /* 0x0000007a007a7220 */ /* 0x040fe40000410000 */
[C---:B------:R-:W-:Y:S02]  /*9a20*/  FMUL.FTZ R123, R0.reuse, R123 ;  /* 0x0000007b007b7220 */ /* 0x040fe40000410000 */
        /* <DEDUP_REMOVED lines=9> */
[C---:B------:R-:W-:Y:S01]  /*9ac0*/  FMUL.FTZ R126, R0.reuse, R126 ;  /* 0x0000007e007e7220 */ /* 0x040fe20000410000 */
[----:B------:R-:W-:Y:S01]  /*9ad0*/  LDSM.16.MT88.4 R136, [R229+0x800] ;  /* 0x00080000e588783b */ /* 0x000fe20000004200 */
[----:B------:R-:W-:Y:S02]  /*9ae0*/  FMUL.FTZ R127, R0, R127 ;  /* 0x0000007f007f7220 */ /* 0x000fe40000410000 */
[C---:B------:R-:W-:Y:S02]  /*9af0*/  FMUL.FTZ R128, R181.reuse, R128 ;  /* 0x00000080b5807220 */ /* 0x040fe40000410000 */
[----:B------:R-:W-:Y:S02]  /*9b00*/  FMUL.FTZ R129, R181, R129 ;  /* 0x00000081b5817220 */ /* 0x000fe40000410000 */
[----:B------:R-:W-:Y:S01]  /*9b10*/  IMAD.MOV.U32 R152, RZ, RZ, R147 ;  /* 0x000000ffff987224 */ /* 0x000fe200078e0093 */
[----:B------:R-:W-:Y:S01]  /*9b20*/  MOV R147, R142 ;  /* 0x0000008e00937202 */ /* 0x000fe20000000f00 */
[----:B------:R-:W-:Y:S02]  /*9b30*/  IMAD.MOV.U32 R142, RZ, RZ, R244 ;  /* 0x000000ffff8e7224 */ /* 0x000fe400078e00f4 */
[----:B------:R3:W5:Y:S01]  /*9b40*/  LDL.LU R244, [R1+0xa4] ;  /* 0x0000a40001f47983 */ /* 0x0007620000300800 */
[-C--:B--2---:R-:W-:Y:S03]  /*9b50*/  HMMA.16816.F32 R84, R204, R132.reuse, R84 ;  /* 0x00000084cc54723c */ /* 0x084fe60000001854 */
[----:B------:R-:W-:Y:S01]  /*9b60*/  MOV R149, R147 ;  /* 0x0000009300957202 */ /* 0x000fe20000000f00 */
[----:B------:R-:W-:Y:S01]  /*9b70*/  IMAD.MOV.U32 R172, RZ, RZ, R152 ;  /* 0x000000ffffac7224 */ /* 0x000fe200078e0098 */
[----:B------:R-:W-:Y:S01]  /*9b80*/  MOV R147, R145 ;  /* 0x0000009100937202 */ /* 0x000fe20000000f00 */
[----:B------:R-:W-:Y:S02]  /*9b90*/  IMAD.MOV.U32 R145, RZ, RZ, R143 ;  /* 0x000000ffff917224 */ /* 0x000fe400078e008f */
[C---:B------:R-:W-:Y:S04]  /*9ba0*/  HMMA.16816.F32 R88, R188.reuse, R132, R88 ;  /* 0x00000084bc58723c */ /* 0x040fe80000001858 */
[----:B-1----:R-:W-:Y:S01]  /*9bb0*/  MOV R251, R145 ;  /* 0x0000009100fb7202 */ /* 0x002fe20000000f00 */
[----:B------:R-:W-:Y:S02]  /*9bc0*/  IMAD.MOV.U32 R143, RZ, RZ, R199 ;  /* 0x000000ffff8f7224 */ /* 0x000fe400078e00c7 */
[----:B------:R-:W1:Y:S01]  /*9bd0*/  MUFU.EX2 R199, R223 ;  /* 0x000000df00c77308 */ /* 0x000e620000000800 */
[-C--:B------:R-:W-:Y:S04]  /*9be0*/  HMMA.16816.F32 R92, R188, R134.reuse, R92 ;  /* 0x00000086bc5c723c */ /* 0x080fe8000000185c */
[----:B------:R-:W-:Y:S02]  /*9bf0*/  IMAD.MOV.U32 R152, RZ, RZ, R150 ;  /* 0x000000ffff987224 */ /* 0x000fe400078e0096 */
[----:B------:R-:W-:Y:S02]  /*9c00*/  IMAD.MOV.U32 R150, RZ, RZ, R148 ;  /* 0x000000ffff967224 */ /* 0x000fe400078e0094 */
[C---:B------:R-:W-:Y:S01]  /*9c10*/  HMMA.16816.F32 R96, R204.reuse, R134, R96 ;  /* 0x00000086cc60723c */ /* 0x040fe20000001860 */
[----:B------:R-:W2:Y:S01]  /*9c20*/  LDSM.16.MT88.4 R132, [R233+0x2000] ;  /* 0x00200000e984783b */ /* 0x000ea20000004200 */
[----:B------:R-:W-:Y:S02]  /*9c30*/  MUFU.EX2 R251, R251 ;  /* 0x000000fb00fb7308 */ /* 0x000fe40000000800 */
[----:B------:R-:W-:Y:S01]  /*9c40*/  IMAD.MOV.U32 R148, RZ, RZ, R146 ;  /* 0x000000ffff947224 */ /* 0x000fe200078e0092 */
[----:B------:R-:W-:Y:S01]  /*9c50*/  MOV R146, R142 ;  /* 0x0000008e00927202 */ /* 0x000fe20000000f00 */
[----:B------:R-:W-:Y:S01]  /*9c60*/  IMAD.MOV.U32 R173, RZ, RZ, R172 ;  /* 0x000000ffffad7224 */ /* 0x000fe200078e00ac */
[----:B------:R-:W-:Y:S02]  /*9c70*/  MOV R142, R198 ;  /* 0x000000c6008e7202 */ /* 0x000fe40000000f00 */
[----:B------:R-:W-:Y:S03]  /*9c80*/  MOV R172, R153 ;  /* 0x0000009900ac7202 */ /* 0x000fe60000000f00 */
[----:B------:R-:W1:Y:S01]  /*9c90*/  MUFU.EX2 R198, R210 ;  /* 0x000000d200c67308 */ /* 0x000e620000000800 */
        /* <DEDUP_REMOVED lines=25> */
[----:B------:R-:W-:Y:S01]  /*9e30*/  F2FP.PACK_AB R140, R160, R158 ;  /* 0x0000009ea08c723e */ /* 0x000fe200000000ff */
[----:B------:R-:W-:Y:S01]  /*9e40*/  IMAD.MOV.U32 R178, RZ, RZ, R151 ;  /* 0x000000ffffb27224 */ /* 0x000fe200078e0097 */
[----:B------:R-:W-:Y:S01]  /*9e50*/  MOV R151, R141 ;  /* 0x0000008d00977202 */ /* 0x000fe20000000f00 */
[-C--:B--2---:R-:W-:Y:S01]  /*9e60*/  HMMA.16816.F32 R100, R204, R132.reuse, R100 ;  /* 0x00000084cc64723c */ /* 0x084fe20000001864 */
[----:B------:R-:W-:Y:S02]  /*9e70*/  MUFU.EX2 R173, R173 ;  /* 0x000000ad00ad7308 */ /* 0x000fe40000000800 */
[----:B------:R-:W-:Y:S01]  /*9e80*/  F2FP.PACK_AB R141, R161, R159 ;  /* 0x0000009fa18d723e */ /* 0x000fe200000000ff */
[----:B------:R-:W-:Y:S01]  /*9e90*/  IMAD.MOV.U32 R177, RZ, RZ, R153 ;  /* 0x000000ffffb17224 */ /* 0x000fe200078e0099 */
[----:B------:R-:W-:Y:S01]  /*9ea0*/  MOV R153, R203 ;  /* 0x000000cb00997202 */ /* 0x000fe20000000f00 */
[----:B------:R-:W-:Y:S01]  /*9eb0*/  IMAD.MOV.U32 R203, RZ, RZ, R202 ;  /* 0x000000ffffcb7224 */ /* 0x000fe200078e00ca */
[----:B------:R-:W-:Y:S01]  /*9ec0*/  MOV R202, R201 ;  /* 0x000000c900ca7202 */ /* 0x000fe20000000f00 */
[C---:B------:R-:W-:Y:S03]  /*9ed0*/  HMMA.16816.F32 R104, R188.reuse, R132, R104 ;  /* 0x00000084bc68723c */ /* 0x040fe60000001868 */
[----:B------:R-:W-:Y:S01]  /*9ee0*/  MUFU.EX2 R177, R177 ;  /* 0x000000b100b17308 */ /* 0x000fe20000000800 */
[----:B------:R-:W-:Y:S01]  /*9ef0*/  IMAD.MOV.U32 R201, RZ, RZ, R197 ;  /* 0x000000ffffc97224 */ /* 0x000fe200078e00c5 */
[----:B------:R-:W-:Y:S01]  /*9f00*/  MOV R197, R228 ;  /* 0x000000e400c57202 */ /* 0x000fe20000000f00 */
[----:B------:R-:W-:Y:S01]  /*9f10*/  IMAD.MOV.U32 R250, RZ, RZ, R153 ;  /* 0x000000fffffa7224 */ /* 0x000fe200078e0099 */
[----:B------:R-:W-:Y:S01]  /*9f20*/  MOV R179, R150 ;  /* 0x0000009600b37202 */ /* 0x000fe20000000f00 */
[-C--:B------:R-:W-:Y:S04]  /*9f30*/  HMMA.16816.F32 R108, R188, R134.reuse, R108 ;  /* 0x00000086bc6c723c */ /* 0x080fe8000000186c */
[----:B------:R-:W-:Y:S01]  /*9f40*/  IMAD.MOV.U32 R150, RZ, RZ, R142 ;  /* 0x000000ffff967224 */ /* 0x000fe200078e008e */
[----:B-1----:R-:W-:Y:S01]  /*9f50*/  F2FP.PACK_AB R142, R199, R166 ;  /* 0x000000a6c78e723e */ /* 0x002fe200000000ff */
[----:B------:R-:W-:Y:S01]  /*9f60*/  MUFU.EX2 R225, R202 ;  /* 0x000000ca00e17308 */ /* 0x000fe20000000800 */
[----:B------:R-:W-:Y:S01]  /*9f70*/  MOV R174, R172 ;  /* 0x000000ac00ae7202 */ /* 0x000fe20000000f00 */
[C---:B------:R-:W-:Y:S01]  /*9f80*/  HMMA.16816.F32 R112, R204.reuse, R134, R112 ;  /* 0x00000086cc70723c */ /* 0x040fe20000001870 */
[----:B------:R-:W1:Y:S03]  /*9f90*/  LDSM.16.MT88.4 R132, [R232+0x2000] ;  /* 0x00200000e884783b */ /* 0x000e660000004200 */
[----:B------:R-:W-:Y:S01]  /*9fa0*/  MOV R252, R150 ;  /* 0x0000009600fc7202 */ /* 0x000fe20000000f00 */
[----:B------:R-:W-:Y:S01]  /*9fb0*/  IMAD.MOV.U32 R172, RZ, RZ, R149 ;  /* 0x000000ffffac7224 */ /* 0x000fe200078e0095 */
[----:B------:R-:W-:Y:S02]  /*9fc0*/  MOV R149, R143 ;  /* 0x0000008f00957202 */ /* 0x000fe40000000f00 */
[----:B------:R-:W-:Y:S01]  /*9fd0*/  F2FP.PACK_AB R143, R198, R168 ;  /* 0x000000a8c68f723e */ /* 0x000fe200000000ff */
[----:B------:R-:W2:Y:S03]  /*9fe0*/  MUFU.EX2 R224, R201 ;  /* 0x000000c900e07308 */ /* 0x000ea60000000800 */
[----:B------:R-:W-:Y:S07]  /*9ff0*/  IMAD.MOV.U32 R249, RZ, RZ, R149 ;  /* 0x000000fffff97224 */ /* 0x000fee00078e0095 */
[----:B------:R-:W-:Y:S10]  /*a000*/  MUFU.EX2 R197, R197 ;  /* 0x000000c500c57308 */ /* 0x000ff40000000800 */
[----:B------:R-:W-:Y:S01]  /*a010*/  MUFU.EX2 R172, R172 ;  /* 0x000000ac00ac7308 */ /* 0x000fe20000000800 */
[----:B--2---:R-:W-:Y:S09]  /*a020*/  F2FP.PACK_AB R210, R224, R225 ;  /* 0x000000e1e0d2723e */ /* 0x004ff200000000ff */
[----:B------:R-:W-:Y:S01]  /*a030*/  MUFU.EX2 R174, R174 ;  /* 0x000000ae00ae7308 */ /* 0x000fe20000000800 */
[-C--:B-1----:R-:W-:Y:S08]  /*a040*/  HMMA.16816.F32 R116, R204, R132.reuse, R116 ;  /* 0x00000084cc74723c */ /* 0x082ff00000001874 */
[C---:B------:R-:W-:Y:S01]  /*a050*/  HMMA.16816.F32 R120, R188.reuse, R132, R120 ;  /* 0x00000084bc78723c */ /* 0x040fe20000001878 */
[----:B------:R-:W2:Y:S01]  /*a060*/  LDL.LU R132, [R1+0x4] ;  /* 0x0000040001847983 */ /* 0x000ea20000300800 */
[----:B------:R-:W-:Y:S03]  /*a070*/  MUFU.EX2 R249, R249 ;  /* 0x000000f900f97308 */ /* 0x000fe60000000800 */
[----:B------:R-:W3:Y:S02]  /*a080*/  LDL.LU R2, [R1+0x18] ;  /* 0x0000180001027983 */ /* 0x000ee40000300800 */
[----:B------:R-:W-:Y:S01]  /*a090*/  F2FP.PACK_AB R133, R167, R163 ;  /* 0x000000a3a785723e */ /* 0x000fe200000000ff */
[-C--:B------:R-:W-:Y:S01]  /*a0a0*/  HMMA.16816.F32 R124, R188, R134.reuse, R124 ;  /* 0x00000086bc7c723c */ /* 0x080fe2000000187c */
[----:B------:R-:W3:Y:S03]  /*a0b0*/  LDL.LU R148, [R1+0x1c] ;  /* 0x00001c0001947983 */ /* 0x000ee60000300800 */
[----:B------:R-:W-:Y:S01]  /*a0c0*/  MUFU.EX2 R188, R155 ;  /* 0x0000009b00bc7308 */ /* 0x000fe20000000800 */
[----:B------:R1:W5:Y:S09]  /*a0d0*/  LDL.LU R228, [R1+0xa0] ;  /* 0x0000a00001e47983 */ /* 0x0003720000300800 */
[----:B------:R-:W-:Y:S10]  /*a0e0*/  MUFU.EX2 R189, R179 ;  /* 0x000000b300bd7308 */ /* 0x000ff40000000800 */
[----:B------:R-:W-:Y:S01]  /*a0f0*/  MUFU.EX2 R179, R176 ;  /* 0x000000b000b37308 */ /* 0x000fe20000000800 */
[C---:B----4-:R-:W-:Y:S02]  /*a100*/  FMUL.FTZ R130, R180.reuse, R130 ;  /* 0x00000082b4827220 */ /* 0x050fe40000410000 */
[----:B------:R-:W-:Y:S07]  /*a110*/  FMUL.FTZ R131, R180, R131 ;  /* 0x00000083b4837220 */ /* 0x000fee0000410000 */
[----:B------:R4:W-:Y:S01]  /*a120*/  MUFU.EX2 R176, R154 ;  /* 0x0000009a00b07308 */ /* 0x0009e20000000800 */
[----:B------:R-:W-:Y:S09]  /*a130*/  HMMA.16816.F32 R128, R204, R134, R128 ;  /* 0x00000086cc80723c */ /* 0x000ff20000001880 */
[----:B------:R-:W-:Y:S03]  /*a140*/  MUFU.EX2 R190, R178 ;  /* 0x000000b200be7308 */ /* 0x000fe60000000800 */
[----:B------:R-:W-:Y:S01]  /*a150*/  F2FP.PACK_AB R134, R170, R169 ;  /* 0x000000a9aa86723e */ /* 0x000fe200000000ff */
[----:B------:R-:W-:Y:S01]  /*a160*/  IMAD.MOV.U32 R205, RZ, RZ, R146 ;  /* 0x000000ffffcd7224 */ /* 0x000fe200078e0092 */
[----:B------:R-:W-:Y:S02]  /*a170*/  F2FP.PACK_AB R135, R171, R164 ;  /* 0x000000a4ab87723e */ /* 0x000fe400000000ff */
[----:B------:R-:W-:Y:S02]  /*a180*/  MOV R206, R147 ;  /* 0x0000009300ce7202 */ /* 0x000fe40000000f00 */
[----:B------:R-:W-:Y:S01]  /*a190*/  LDSM.16.MT88.4 R144, [R230+0x1000] ;  /* 0x00100000e690783b */ /* 0x000fe20000004200 */
[----:B------:R-:W-:Y:S01]  /*a1a0*/  MOV R207, R152 ;  /* 0x0000009800cf7202 */ /* 0x000fe20000000f00 */
[----:B------:R1:W-:Y:S06]  /*a1b0*/  MUFU.EX2 R178, R175 ;  /* 0x000000af00b27308 */ /* 0x0003ec0000000800 */
[----:B----4-:R-:W-:Y:S04]  /*a1c0*/  LDSM.16.MT88.4 R152, [R232+0x1000] ;  /* 0x00100000e898783b */ /* 0x010fe80000004200 */
[----:B------:R-:W-:Y:S10]  /*a1d0*/  MUFU.EX2 R204, R157 ;  /* 0x0000009d00cc7308 */ /* 0x000ff40000000800 */
[----:B------:R4:W-:Y:S01]  /*a1e0*/  MUFU.EX2 R191, R156 ;  /* 0x0000009c00bf7308 */ /* 0x0009e20000000800 */
[----:B-1----:R-:W-:Y:S09]  /*a1f0*/  IMAD.MOV.U32 R175, RZ, RZ, R151 ;  /* 0x000000ffffaf7224 */ /* 0x002ff200078e0097 */
[----:B------:R-:W1:Y:S10]  /*a200*/  MUFU.EX2 R252, R252 ;  /* 0x000000fc00fc7308 */ /* 0x000e740000000800 */
[----:B------:R-:W-:Y:S10]  /*a210*/  MUFU.EX2 R175, R175 ;  /* 0x000000af00af7308 */ /* 0x000ff40000000800 */
[----:B------:R-:W-:Y:S01]  /*a220*/  MUFU.EX2 R250, R250 ;  /* 0x000000fa00fa7308 */ /* 0x000fe20000000800 */
[----:B--2---:R-:W-:Y:S01]  /*a230*/  FFMA.FTZ R181, R181, R132, R213 ;  /* 0x00000084b5b57223 */ /* 0x004fe200000100d5 */
[----:B------:R-:W-:Y:S01]  /*a240*/  F2FP.PACK_AB R132, R165, R162 ;  /* 0x000000a2a584723e */ /* 0x000fe200000000ff */
[----:B---3--:R-:W-:Y:S07]  /*a250*/  FFMA.FTZ R2, R180, R2, R212 ;  /* 0x00000002b4027223 */ /* 0x008fee00000100d4 */
[----:B------:R-:W-:Y:S01]  /*a260*/  MUFU.EX2 R180, R207 ;  /* 0x000000cf00b47308 */ /* 0x000fe20000000800 */
[-C--:B------:R-:W-:Y:S05]  /*a270*/  HMMA.16816.F32 R4, R132, R136.reuse, R4 ;  /* 0x000000888404723c */ /* 0x080fea0000001804 */
[----:B------:R-:W-:Y:S02]  /*a280*/  FFMA.FTZ R148, R3, R148, R186 ;  /* 0x0000009403947223 */ /* 0x000fe400000100ba */
[----:B------:R-:W2:Y:S01]  /*a290*/  LDL.LU R3, [R1+0x20] ;  /* 0x0000200001037983 */ /* 0x000ea20000300800 */
[C---:B------:R-:W-:Y:S01]  /*a2a0*/  HMMA.16816.F32 R8, R140.reuse, R136, R8 ;  /* 0x000000888c08723c */ /* 0x040fe20000001808 */
[----:B------:R3:W-:Y:S03]  /*a2b0*/  MUFU.EX2 R186, R235 ;  /* 0x000000eb00ba7308 */ /* 0x0007e60000000800 */
[----:B------:R-:W-:Y:S04]  /*a2c0*/  FADD.FTZ R2, R218, R2 ;  /* 0x00000002da027221 */ /* 0x000fe80000010000 */
[-C--:B------:R-:W-:Y:S04]  /*a2d0*/  HMMA.16816.F32 R12, R140, R138.reuse, R12 ;  /* 0x0000008a8c0c723c */ /* 0x080fe8000000180c */
[----:B------:R-:W-:Y:S02]  /*a2e0*/  FADD.FTZ R2, R219, R2 ;  /* 0x00000002db027221 */ /* 0x000fe40000010000 */
[----:B------:R-:W-:Y:S02]  /*a2f0*/  LDSM.16.MT88.4 R216, [R230+0x3800] ;  /* 0x00380000e6d8783b */ /* 0x000fe40000004200 */
[C---:B------:R-:W-:Y:S04]  /*a300*/  HMMA.16816.F32 R16, R132.reuse, R138, R16 ;  /* 0x0000008a8410723c */ /* 0x040fe80000001810 */
[----:B----4-:R-:W-:Y:S02]  /*a310*/  FADD.FTZ R156, R221, R2 ;  /* 0x00000002dd9c7221 */ /* 0x010fe40000010000 */
[----:B------:R-:W4:Y:S01]  /*a320*/  LDSM.16.MT88.4 R136, [R230+0x800] ;  /* 0x00080000e688783b */ /* 0x000f220000004200 */
[----:B------:R1:W-:Y:S07]  /*a330*/  MUFU.EX2 R2, R205 ;  /* 0x000000cd00027308 */ /* 0x0003ee0000000800 */
[----:B---3--:R3:W5:Y:S01]  /*a340*/  LDL.LU R235, [R1+0x9c] ;  /* 0x00009c0001eb7983 */ /* 0x0087620000300800 */
[----:B-1----:R-:W-:Y:S01]  /*a350*/  F2FP.PACK_AB R205, R252, R249 ;  /* 0x000000f9fccd723e */ /* 0x002fe200000000ff */
[-C--:B----4-:R-:W-:Y:S08]  /*a360*/  HMMA.16816.F32 R20, R132, R136.reuse, R20 ;  /* 0x000000888414723c */ /* 0x090ff00000001814 */
        /* <DEDUP_REMOVED lines=31> */
[----:B--2---:R-:W-:Y:S01]  /*a560*/  FFMA.FTZ R136, R0, R3, R187 ;  /* 0x0000000300887223 */ /* 0x004fe200000100bb */
[-C--:B------:R-:W-:Y:S01]  /*a570*/  HMMA.16816.F32 R124, R140, R138.reuse, R124 ;  /* 0x0000008a8c7c723c */ /* 0x080fe2000000187c */
[----:B------:R-:W1:Y:S01]  /*a580*/  LDSM.16.MT88.4 R140, [R229+0x1000] ;  /* 0x00100000e58c783b */ /* 0x000e620000004200 */
[----:B------:R-:W2:Y:S02]  /*a590*/  MUFU.EX2 R187, R200 ;  /* 0x000000c800bb7308 */ /* 0x000ea40000000800 */
[----:B------:R-:W-:Y:S01]  /*a5a0*/  FADD.FTZ R0, R215, R148 ;  /* 0x00000094d7007221 */ /* 0x000fe20000010000 */
[----:B------:R-:W-:Y:S01]  /*a5b0*/  F2FP.PACK_AB R137, R191, R204 ;  /* 0x000000ccbf89723e */ /* 0x000fe200000000ff */
[----:B------:R-:W-:Y:S02]  /*a5c0*/  FADD.FTZ R3, R220, R181 ;  /* 0x000000b5dc037221 */ /* 0x000fe40000010000 */
[----:B------:R-:W-:Y:S01]  /*a5d0*/  HMMA.16816.F32 R128, R132, R138, R128 ;  /* 0x0000008a8480723c */ /* 0x000fe20000001880 */
[----:B------:R-:W4:Y:S03]  /*a5e0*/  LDSM.16.MT88.4 R148, [R233+0x1000] ;  /* 0x00100000e994783b */ /* 0x000f260000004200 */
[----:B------:R-:W-:Y:S01]  /*a5f0*/  FADD.FTZ R136, R208, R136 ;  /* 0x00000088d0887221 */ /* 0x000fe20000010000 */
[----:B------:R-:W-:Y:S01]  /*a600*/  MUFU.EX2 R181, R246 ;  /* 0x000000f600b57308 */ /* 0x000fe20000000800 */
[----:B------:R-:W-:Y:S01]  /*a610*/  FADD.FTZ R157, R214, R0 ;  /* 0x00000000d69d7221 */ /* 0x000fe20000010000 */
[----:B------:R-:W-:Y:S01]  /*a620*/  F2FP.PACK_AB R135, R177, R190 ;  /* 0x000000beb187723e */ /* 0x000fe200000000ff */
[----:B------:R-:W-:Y:S01]  /*a630*/  FADD.FTZ R0, R209, R136 ;  /* 0x00000088d1007221 */ /* 0x000fe20000010000 */
[----:B------:R-:W-:Y:S01]  /*a640*/  F2FP.PACK_AB R132, R196, R197 ;  /* 0x000000c5c484723e */ /* 0x000fe200000000ff */
[----:B------:R-:W-:Y:S02]  /*a650*/  LDSM.16.MT88.4 R212, [R229+0x3800] ;  /* 0x00380000e5d4783b */ /* 0x000fe40000004200 */
[----:B------:R-:W-:Y:S01]  /*a660*/  F2FP.PACK_AB R134, R189, R172 ;  /* 0x000000acbd86723e */ /* 0x000fe200000000ff */
[----:B------:R-:W-:Y:S01]  /*a670*/  FADD.FTZ R3, R222, R3 ;  /* 0x00000003de037221 */ /* 0x000fe20000010000 */
[----:B------:R-:W-:Y:S01]  /*a680*/  F2FP.PACK_AB R133, R195, R173 ;  /* 0x000000adc385723e */ /* 0x000fe200000000ff */
[----:B------:R-:W-:Y:S01]  /*a690*/  FADD.FTZ R0, R247, R0 ;  /* 0x00000000f7007221 */ /* 0x000fe20000010000 */
[----:B------:R-:W-:Y:S01]  /*a6a0*/  F2FP.PACK_AB R138, R178, R179 ;  /* 0x000000b3b28a723e */ /* 0x000fe200000000ff */
[----:B------:R-:W-:Y:S01]  /*a6b0*/  FADD.FTZ R3, R227, R3 ;  /* 0x00000003e3037221 */ /* 0x000fe20000010000 */
[----:B------:R-:W-:Y:S01]  /*a6c0*/  LDSM.16.MT88.4 R220, [R233+0x3800] ;  /* 0x00380000e9dc783b */ /* 0x000fe20000004200 */
[----:B------:R-:W-:Y:S01]  /*a6d0*/  F2FP.PACK_AB R139, R176, R188 ;  /* 0x000000bcb08b723e */ /* 0x000fe200000000ff */
[----:B------:R-:W-:Y:S01]  /*a6e0*/  MUFU.EX2 R227, R226 ;  /* 0x000000e200e37308 */ /* 0x000fe20000000800 */
[----:B------:R-:W-:Y:S01]  /*a6f0*/  FADD.FTZ R3, R162, R3 ;  /* 0x00000003a2037221 */ /* 0x000fe20000010000 */
[----:B------:R-:W-:Y:S01]  /*a700*/  F2FP.PACK_AB R136, R193, R174 ;  /* 0x000000aec188723e */ /* 0x000fe200000000ff */
[----:B------:R-:W-:Y:S01]  /*a710*/  FADD.FTZ R0, R159, R0 ;  /* 0x000000009f007221 */ /* 0x000fe20000010000 */
[----:B------:R-:W-:Y:S01]  /*a720*/  MOV R159, R195 ;  /* 0x000000c3009f7202 */ /* 0x000fe20000000f00 */
[----:B------:R-:W-:Y:S01]  /*a730*/  FADD.FTZ R3, R165, R3 ;  /* 0x00000003a5037221 */ /* 0x000fe20000010000 */
[----:B--2---:R-:W-:Y:S01]  /*a740*/  F2FP.PACK_AB R209, R186, R187 ;  /* 0x000000bbbad1723e */ /* 0x004fe200000000ff */
[----:B------:R-:W-:Y:S03]  /*a750*/  IMAD.MOV.U32 R165, RZ, RZ, R194 ;  /* 0x000000ffffa57224 */ /* 0x000fe600078e00c2 */
[----:B------:R2:W2:Y:S01]  /*a760*/  MUFU.EX2 R226, R203 ;  /* 0x000000cb00e27308 */ /* 0x0004a20000000800 */
[-C--:B-1----:R-:W-:Y:S08]  /*a770*/  HMMA.16816.F32 R4, R132, R140.reuse, R4 ;  /* 0x0000008c8404723c */ /* 0x082ff00000001804 */
[C---:B------:R-:W-:Y:S08]  /*a780*/  HMMA.16816.F32 R8, R136.reuse, R140, R8 ;  /* 0x0000008c8808723c */ /* 0x040ff00000001808 */
[-C--:B------:R-:W-:Y:S01]  /*a790*/  HMMA.16816.F32 R12, R136, R142.reuse, R12 ;  /* 0x0000008e880c723c */ /* 0x080fe2000000180c */
[----:B--2---:R-:W-:Y:S03]  /*a7a0*/  LDSM.16.MT88.4 R200, [R229+0x1800] ;  /* 0x00180000e5c8783b */ /* 0x004fe60000004200 */
[----:B------:R-:W-:Y:S04]  /*a7b0*/  F2FP.PACK_AB R208, R226, R250 ;  /* 0x000000fae2d0723e */ /* 0x000fe800000000ff */
[C---:B------:R-:W-:Y:S01]  /*a7c0*/  HMMA.16816.F32 R16, R132.reuse, R142, R16 ;  /* 0x0000008e8410723c */ /* 0x040fe20000001810 */
[----:B------:R-:W1:Y:S07]  /*a7d0*/  LDSM.16.MT88.4 R140, [R229+0x3000] ;  /* 0x00300000e58c783b */ /* 0x000e6e0000004200 */
[-C--:B------:R-:W-:Y:S08]  /*a7e0*/  HMMA.16816.F32 R20, R132, R144.reuse, R20 ;  /* 0x000000908414723c */ /* 0x080ff00000001814 */
        /* <DEDUP_REMOVED lines=13> */
[----:B------:R-:W3:Y:S07]  /*a8c0*/  LDSM.16.MT88.4 R152, [R232+0x3000] ;  /* 0x00300000e898783b */ /* 0x000eee0000004200 */
[-C--:B-1----:R-:W-:Y:S08]  /*a8d0*/  HMMA.16816.F32 R68, R132, R140.reuse, R68 ;  /* 0x0000008c8444723c */ /* 0x082ff00000001844 */
[C---:B------:R-:W-:Y:S01]  /*a8e0*/  HMMA.16816.F32 R72, R136.reuse, R140, R72 ;  /* 0x0000008c8848723c */ /* 0x040fe20000001848 */
[----:B------:R-:W1:Y:S06]  /*a8f0*/  MUFU.EX2 R141, R206 ;  /* 0x000000ce008d7308 */ /* 0x000e6c0000000800 */
[----:B------:R-:W-:Y:S01]  /*a900*/  FADD.FTZ R140, R163, R156 ;  /* 0x0000009ca38c7221 */ /* 0x000fe20000010000 */
[-C--:B------:R-:W-:Y:S04]  /*a910*/  HMMA.16816.F32 R76, R136, R142.reuse, R76 ;  /* 0x0000008e884c723c */ /* 0x080fe8000000184c */
[----:B------:R-:W-:Y:S04]  /*a920*/  MOV R156, R197 ;  /* 0x000000c5009c7202 */ /* 0x000fe80000000f00 */
[C---:B------:R-:W-:Y:S07]  /*a930*/  HMMA.16816.F32 R80, R132.reuse, R142, R80 ;  /* 0x0000008e8450723c */ /* 0x040fee0000001850 */
[----:B------:R-:W-:Y:S01]  /*a940*/  MOV R143, R2 ;  /* 0x00000002008f7202 */ /* 0x000fe20000000f00 */
[-C--:B--2---:R-:W-:Y:S04]  /*a950*/  HMMA.16816.F32 R84, R132, R144.reuse, R84 ;  /* 0x000000908454723c */ /* 0x084fe80000001854 */
[----:B------:R-:W-:Y:S02]  /*a960*/  FADD.FTZ R2, R245, R157 ;  /* 0x0000009df5027221 */ /* 0x000fe40000010000 */
[----:B------:R2:W5:Y:S01]  /*a970*/  LDL.LU R245, [R1+0x98] ;  /* 0x0000980001f57983 */ /* 0x0005620000300800 */
[----:B------:R-:W-:Y:S01]  /*a980*/  IMAD.MOV.U32 R142, RZ, RZ, R204 ;  /* 0x000000ffff8e7224 */ /* 0x000fe200078e00cc */
[C---:B------:R-:W-:Y:S02]  /*a990*/  HMMA.16816.F32 R88, R136.reuse, R144, R88 ;  /* 0x000000908858723c */ /* 0x040fe40000001858 */
[----:B------:R2:W5:Y:S02]  /*a9a0*/  LDL.LU R246, [R1+0x94] ;  /* 0x0000940001f67983 */ /* 0x0005640000300800 */
[----:B------:R-:W-:Y:S01]  /*a9b0*/  F2FP.PACK_AB R204, R251, R227 ;  /* 0x000000e3fbcc723e */ /* 0x000fe200000000ff */
[----:B------:R-:W-:Y:S01]  /*a9c0*/  FADD.FTZ R2, R158, R2 ;  /* 0x000000029e027221 */ /* 0x000fe20000010000 */
[----:B------:R2:W5:Y:S01]  /*a9d0*/  LDL.LU R247, [R1+0x90] ;  /* 0x0000900001f77983 */ /* 0x0005620000300800 */
[----:B------:R-:W-:Y:S01]  /*a9e0*/  IMAD.MOV.U32 R157, RZ, RZ, R198 ;  /* 0x000000ffff9d7224 */ /* 0x000fe200078e00c6 */
[-C--:B------:R-:W-:Y:S04]  /*a9f0*/  HMMA.16816.F32 R92, R136, R146.reuse, R92 ;  /* 0x00000092885c723c */ /* 0x080fe8000000185c */
[----:B------:R-:W-:Y:S04]  /*aa00*/  IMAD.MOV.U32 R158, RZ, RZ, R196 ;  /* 0x000000ffff9e7224 */ /* 0x000fe800078e00c4 */
[C---:B------:R-:W-:Y:S01]  /*aa10*/  HMMA.16816.F32 R96, R132.reuse, R146, R96 ;  /* 0x000000928460723c */ /* 0x040fe20000001860 */
[----:B------:R-:W1:Y:S07]  /*aa20*/  LDSM.16.MT88.4 R144, [R230+0x1800] ;  /* 0x00180000e690783b */ /* 0x000e6e0000004200 */
[-C--:B----4-:R-:W-:Y:S08]  /*aa30*/  HMMA.16816.F32 R100, R132, R148.reuse, R100 ;  /* 0x000000948464723c */ /* 0x090ff00000001864 */
[C---:B------:R-:W-:Y:S08]  /*aa40*/  HMMA.16816.F32 R104, R136.reuse, R148, R104 ;  /* 0x000000948868723c */ /* 0x040ff00000001868 */
[-C--:B------:R-:W-:Y:S08]  /*aa50*/  HMMA.16816.F32 R108, R136, R150.reuse, R108 ;  /* 0x00000096886c723c */ /* 0x080ff0000000186c */
[C---:B------:R-:W-:Y:S07]  /*aa60*/  HMMA.16816.F32 R112, R132.reuse, R150, R112 ;  /* 0x000000968470723c */ /* 0x040fee0000001870 */
[----:B------:R-:W-:Y:S01]  /*aa70*/  MOV R151, R199 ;  /* 0x000000c700977202 */ /* 0x000fe20000000f00 */
[-C--:B---3--:R-:W-:Y:S08]  /*aa80*/  HMMA.16816.F32 R116, R132, R152.reuse, R116 ;  /* 0x000000988474723c */ /* 0x088ff00000001874 */
[C---:B------:R-:W-:Y:S07]  /*aa90*/  HMMA.16816.F32 R120, R136.reuse, R152, R120 ;  /* 0x000000988878723c */ /* 0x040fee0000001878 */
[----:B------:R-:W-:Y:S01]  /*aaa0*/  IMAD.MOV.U32 R152, RZ, RZ, R180 ;  /* 0x000000ffff987224 */ /* 0x000fe200078e00b4 */
[-C--:B------:R-:W-:Y:S01]  /*aab0*/  HMMA.16816.F32 R124, R136, R154.reuse, R124 ;  /* 0x0000009a887c723c */ /* 0x080fe2000000187c */
[----:B------:R-:W3:Y:S03]  /*aac0*/  MUFU.EX2 R180, R239 ;  /* 0x000000ef00b47308 */ /* 0x000ee60000000800 */
[----:B-1----:R-:W-:Y:S01]  /*aad0*/  MOV R153, R141 ;  /* 0x0000008d00997202 */ /* 0x002fe20000000f00 */
[----:B------:R-:W-:Y:S01]  /*aae0*/  FADD.FTZ R141, R167, R140 ;  /* 0x0000008ca78d7221 */ /* 0x000fe20000010000 */
[----:B------:R-:W-:Y:S01]  /*aaf0*/  F2FP.PACK_AB R207, R152, R175 ;  /* 0x000000af98cf723e */ /* 0x000fe200000000ff */
[----:B------:R-:W-:Y:S01]  /*ab00*/  FADD.FTZ R140, R160, R2 ;  /* 0x00000002a08c7221 */ /* 0x000fe20000010000 */
[----:B------:R-:W-:Y:S04]  /*ab10*/  HMMA.16816.F32 R128, R132, R154, R128 ;  /* 0x0000009a8480723c */ /* 0x000fe80000001880 */
[----:B------:R-:W-:Y:S01]  /*ab20*/  F2FP.PACK_AB R206, R153, R143 ;  /* 0x0000008f99ce723e */ /* 0x000fe200000000ff */
[----:B------:R-:W-:Y:S01]  /*ab30*/  FADD.FTZ R141, R164, R141 ;  /* 0x0000008da48d7221 */ /* 0x000fe20000010000 */
[----:B------:R-:W-:Y:S01]  /*ab40*/  MOV R167, R193 ;  /* 0x000000c100a77202 */ /* 0x000fe20000000f00 */
[----:B------:R-:W-:Y:S01]  /*ab50*/  FADD.FTZ R2, R161, R0 ;  /* 0x00000000a1027221 */ /* 0x000fe20000010000 */
[----:B------:R-:W-:Y:S01]  /*ab60*/  MOV R164, R172 ;  /* 0x000000ac00a47202 */ /* 0x000fe20000000f00 */
[----:B------:R-:W-:Y:S01]  /*ab70*/  IMAD.MOV.U32 R172, RZ, RZ, R192 ;  /* 0x000000ffffac7224 */ /* 0x000fe200078e00c0 */
[----:B------:R-:W1:Y:S01]  /*ab80*/  LDSM.16.MT88.4 R160, [R233+0x1800] ;  /* 0x00180000e9a0783b */ /* 0x000e620000004200 */
[-C--:B------:R-:W-:Y:S05]  /*ab90*/  HMMA.16816.F32 R192, R204, R200.reuse, R4 ;  /* 0x000000c8ccc0723c */ /* 0x080fea0000001804 */
[----:B------:R-:W-:Y:S01]  /*aba0*/  MOV R139, R190 ;  /* 0x000000be008b7202 */ /* 0x000fe20000000f00 */
[----:B------:R-:W-:Y:S01]  /*abb0*/  IMAD.MOV.U32 R136, RZ, RZ, R189 ;  /* 0x000000ffff887224 */ /* 0x000fe200078e00bd */
[----:B---3--:R-:W-:Y:S01]  /*abc0*/  F2FP.PACK_AB R211, R180, R181 ;  /* 0x000000b5b4d3723e */ /* 0x008fe200000000ff */
[----:B------:R-:W-:Y:S01]  /*abd0*/  FADD.FTZ R0, R169, R3 ;  /* 0x00000003a9007221 */ /* 0x000fe20000010000 */
[----:B------:R-:W-:Y:S01]  /*abe0*/  MOV R137, R188 ;  /* 0x000000bc00897202 */ /* 0x000fe20000000f00 */
[----:B------:R2:W5:Y:S02]  /*abf0*/  LDL.LU R239, [R1+0x8c] ;  /* 0x00008c0001ef7983 */ /* 0x0005640000300800 */
[----:B------:R-:W-:Y:S02]  /*ac00*/  IMAD.MOV.U32 R169, RZ, RZ, R191 ;  /* 0x000000ffffa97224 */ /* 0x000fe400078e00bf */
[C---:B------:R-:W-:Y:S01]  /*ac10*/  HMMA.16816.F32 R188, R208.reuse, R200, R8 ;  /* 0x000000c8d0bc723c */ /* 0x040fe20000001808 */
[----:B------:R-:W-:Y:S03]  /*ac20*/  LDSM.16.MT88.4 R4, [R232+0x3800] ;  /* 0x00380000e804783b */ /* 0x000fe60000004200 */
[----:B------:R-:W-:Y:S02]  /*ac30*/  IMAD.MOV.U32 R138, RZ, RZ, R179 ;  /* 0x000000ffff8a7224 */ /* 0x000fe400078e00b3 */
[----:B------:R-:W-:Y:S01]  /*ac40*/  FADD.FTZ R150, R166, R140 ;  /* 0x0000008ca6967221 */ /* 0x000fe20000010000 */
[----:B------:R-:W-:Y:S01]  /*ac50*/  MOV R166, R178 ;  /* 0x000000b200a67202 */ /* 0x000fe20000000f00 */
[-C--:B------:R-:W-:Y:S04]  /*ac60*/  HMMA.16816.F32 R196, R208, R202.reuse, R12 ;  /* 0x000000cad0c4723c */ /* 0x080fe8000000180c */
[----:B------:R-:W-:Y:S01]  /*ac70*/  IMAD.MOV.U32 R140, RZ, RZ, R177 ;  /* 0x000000ffff8c7224 */ /* 0x000fe200078e00b1 */
[----:B------:R-:W-:Y:S01]  /*ac80*/  MOV R10, R159 ;  /* 0x0000009f000a7202 */ /* 0x000fe20000000f00 */
[----:B------:R-:W-:Y:S01]  /*ac90*/  FADD.FTZ R149, R168, R2 ;  /* 0x00000002a8957221 */ /* 0x000fe20000010000 */
[----:B------:R-:W-:Y:S01]  /*aca0*/  MOV R2, R176 ;  /* 0x000000b000027202 */ /* 0x000fe20000000f00 */
[C---:B------:R-:W-:Y:S01]  /*acb0*/  HMMA.16816.F32 R200, R204.reuse, R202, R16 ;  /* 0x000000caccc8723c */ /* 0x040fe20000001810 */
[----:B------:R-:W3:Y:S03]  /*acc0*/  LDSM.16.MT88.4 R176, [R232+0x1800] ;  /* 0x00180000e8b0783b */ /* 0x000ee60000004200 */
[----:B------:R-:W-:Y:S01]  /*acd0*/  MOV R14, R152 ;  /* 0x00000098000e7202 */ /* 0x000fe20000000f00 */
[----:B------:R-:W-:Y:S01]  /*ace0*/  IMAD.MOV.U32 R13, RZ, RZ, R153 ;  /* 0x000000ffff0d7224 */ /* 0x000fe200078e0099 */
[----:B------:R-:W-:Y:S01]  /*acf0*/  MOV R9, R167 ;  /* 0x000000a700097202 */ /* 0x000fe20000000f00 */
[----:B------:R-:W-:Y:S01]  /*ad00*/  IMAD.MOV.U32 R15, RZ, RZ, R165 ;  /* 0x000000ffff0f7224 */ /* 0x000fe200078e00a5 */
[-C--:B------:R-:W-:Y:S04]  /*ad10*/  HMMA.16816.F32 R132, R204, R144.reuse, R20 ;  /* 0x00000090cc84723c */ /* 0x080fe80000001814 */
[----:B------:R-:W-:Y:S01]  /*ad20*/  FADD.FTZ R3, R171, R141 ;  /* 0x0000008dab037221 */ /* 0x000fe20000010000 */
[----:B------:R-:W-:Y:S01]  /*ad30*/  MOV R19, R143 ;  /* 0x0000008f00137202 */ /* 0x000fe20000000f00 */
[----:B------:R-:W-:Y:S01]  /*ad40*/  IMAD.MOV.U32 R16, RZ, RZ, R140 ;  /* 0x000000ffff107224 */ /* 0x000fe200078e008c */
[----:B------:R-:W-:Y:S01]  /*ad50*/  MOV R23, R136 ;  /* 0x0000008800177202 */ /* 0x000fe20000000f00 */
[----:B------:R-:W-:Y:S01]  /*ad60*/  IMAD.MOV.U32 R22, RZ, RZ, R137 ;  /* 0x000000ffff167224 */ /* 0x000fe200078e0089 */
[----:B------:R-:W-:Y:S03]  /*ad70*/  MOV R21, R138 ;  /* 0x0000008a00157202 */ /* 0x000fe60000000f00 */
[----:B------:R-:W-:Y:S01]  /*ad80*/  IMAD.MOV.U32 R20, RZ, RZ, R139 ;  /* 0x000000ffff147224 */ /* 0x000fe200078e008b */
[----:B------:R-:W-:Y:S01]  /*ad90*/  MOV R17, R166 ;  /* 0x000000a600117202 */ /* 0x000fe20000000f00 */
[C---:B------:R-:W-:Y:S04]  /*ada0*/  HMMA.16816.F32 R136, R208.reuse, R144, R24 ;  /* 0x00000090d088723c */ /* 0x040fe80000001818 */
[----:B------:R-:W-:Y:S01]  /*adb0*/  FADD.FTZ R148, R170, R0 ;  /* 0x00000000aa947221 */ /* 0x000fe20000010000 */
[----:B------:R-:W-:Y:S01]  /*adc0*/  MOV R8, R156 ;  /* 0x0000009c00087202 */ /* 0x000fe20000000f00 */
[----:B------:R-:W-:Y:S01]  /*add0*/  IMAD.MOV.U32 R18, RZ, RZ, R2 ;  /* 0x000000ffff127224 */ /* 0x000fe200078e0002 */
[----:B------:R-:W-:Y:S01]  /*ade0*/  MOV R2, R151 ;  /* 0x0000009700027202 */ /* 0x000fe20000000f00 */
[----:B------:R-:W-:Y:S01]  /*adf0*/  IMAD.MOV.U32 R25, RZ, RZ, R142 ;  /* 0x000000ffff197224 */ /* 0x000fe200078e008e */
[----:B------:R-:W-:Y:S01]  /*ae00*/  MOV R27, R164 ;  /* 0x000000a4001b7202 */ /* 0x000fe20000000f00 */
[-C--:B------:R-:W-:Y:S03]  /*ae10*/  HMMA.16816.F32 R140, R208, R146.reuse, R28 ;  /* 0x00000092d08c723c */ /* 0x080fe6000000181c */
[----:B------:R-:W-:Y:S01]  /*ae20*/  IMAD.MOV.U32 R12, RZ, RZ, R175 ;  /* 0x000000ffff0c7224 */ /* 0x000fe200078e00af */
[----:B------:R-:W-:Y:S01]  /*ae30*/  MOV R24, R174 ;  /* 0x000000ae00187202 */ /* 0x000fe20000000f00 */
[----:B------:R-:W-:Y:S02]  /*ae40*/  IMAD.MOV.U32 R11, RZ, RZ, R158 ;  /* 0x000000ffff0b7224 */ /* 0x000fe400078e009e */
[----:B------:R-:W-:Y:S01]  /*ae50*/  IMAD.MOV.U32 R26, RZ, RZ, R169 ;  /* 0x000000ffff1a7224 */ /* 0x000fe200078e00a9 */
[C---:B------:R-:W-:Y:S01]  /*ae60*/  HMMA.16816.F32 R144, R204.reuse, R146, R32 ;  /* 0x00000092cc90723c */ /* 0x040fe20000001820 */
[----:B------:R-:W4:Y:S03]  /*ae70*/  LDL R34, [R1+0x40] ;  /* 0x0000400001227983 */ /* 0x000f260000100800 */
[----:B------:R-:W-:Y:S01]  /*ae80*/  IMAD.MOV.U32 R28, RZ, RZ, R150 ;  /* 0x000000ffff1c7224 */ /* 0x000fe200078e0096 */
[----:B------:R-:W-:Y:S01]  /*ae90*/  MOV R29, R149 ;  /* 0x00000095001d7202 */ /* 0x000fe20000000f00 */
[----:B------:R-:W-:Y:S01]  /*aea0*/  IMAD.MOV.U32 R30, RZ, RZ, R148 ;  /* 0x000000ffff1e7224 */ /* 0x000fe200078e0094 */
[----:B------:R-:W-:Y:S01]  /*aeb0*/  MOV R31, R173 ;  /* 0x000000ad001f7202 */ /* 0x000fe20000000f00 */
[-C--:B-1----:R-:W-:Y:S04]  /*aec0*/  HMMA.16816.F32 R148, R204, R160.reuse, R36 ;  /* 0x000000a0cc94723c */ /* 0x082fe80000001824 */
[----:B------:R-:W-:Y:S02]  /*aed0*/  FADD.FTZ R3, R31, R3 ;  /* 0x000000031f037221 */ /* 0x000fe40000010000 */
[----:B------:R-:W-:Y:S02]  /*aee0*/  FADD.FTZ R2, R2, R28 ;  /* 0x0000001c02027221 */ /* 0x000fe40000010000 */
[C---:B------:R-:W-:Y:S04]  /*aef0*/  HMMA.16816.F32 R152, R208.reuse, R160, R40 ;  /* 0x000000a0d098723c */ /* 0x040fe80000001828 */
[----:B------:R-:W-:Y:S02]  /*af00*/  IMAD.MOV.U32 R0, RZ, RZ, R157 ;  /* 0x000000ffff007224 */ /* 0x000fe400078e009d */
[----:B------:R-:W-:Y:S02]  /*af10*/  FADD.FTZ R2, R24, R2 ;  /* 0x0000000218027221 */ /* 0x000fe40000010000 */
        /* <DEDUP_REMOVED lines=22> */
[----:B------:R-:W-:Y:S01]  /*b080*/  FADD.FTZ R3, R187, R3 ;  /* 0x00000003bb037221 */ /* 0x000fe20000010000 */
[----:B------:R-:W-:Y:S03]  /*b090*/  MOV R187, R182 ;  /* 0x000000b600bb7202 */ /* 0x000fe60000000f00 */
[-C--:B------:R-:W-:Y:S04]  /*b0a0*/  HMMA.16816.F32 R76, R208, R214.reuse, R76 ;  /* 0x000000d6d04c723c */ /* 0x080fe8000000184c */
[----:B------:R-:W-:Y:S02]  /*b0b0*/  FADD.FTZ R3, R186, R3 ;  /* 0x00000003ba037221 */ /* 0x000fe40000010000 */
[----:B------:R-:W-:Y:S02]  /*b0c0*/  IMAD.MOV.U32 R186, RZ, RZ, R183 ;  /* 0x000000ffffba7224 */ /* 0x000fe400078e00b7 */
        /* <DEDUP_REMOVED lines=17> */
[----:B------:R-:W-:Y:S01]  /*b1e0*/  FADD.FTZ R5, R250, R5 ;  /* 0x00000005fa057221 */ /* 0x000fe20000010000 */
[----:B------:R-:W-:Y:S01]  /*b1f0*/  MOV R249, R15 ;  /* 0x0000000f00f97202 */ /* 0x000fe20000000f00 */
[----:B------:R-:W-:Y:S02]  /*b200*/  FADD.FTZ R2, R251, R2 ;  /* 0x00000002fb027221 */ /* 0x000fe40000010000 */
[----:B------:R-:W-:Y:S04]  /*b210*/  FADD.FTZ R4, R252, R0 ;  /* 0x00000000fc047221 */ /* 0x000fe80000010000 */
        /* <DEDUP_REMOVED lines=12> */
[----:B------:R-:W-:Y:S01]  /*b2e0*/  IMAD.MOV.U32 R0, RZ, RZ, R15 ;  /* 0x000000ffff007224 */ /* 0x000fe200078e000f */
[----:B------:R2:W-:Y:S01]  /*b2f0*/  STL [R1+0x1c], R3 ;  /* 0x00001c0301007387 */ /* 0x0005e20000100800 */
[----:B------:R-:W-:Y:S03]  /*b300*/  IMAD.MOV.U32 R181, RZ, RZ, R184 ;  /* 0x000000ffffb57224 */ /* 0x000fe600078e00b8 */
[----:B------:R2:W-:Y:S04]  /*b310*/  STL [R1+0x20], R2 ;  /* 0x0000200201007387 */ /* 0x0005e80000100800 */
[----:B------:R2:W-:Y:S01]  /*b320*/  STL [R1], R0 ;  /* 0x0000000001007387 */ /* 0x0005e20000100800 */
[----:B----4-:R-:W-:Y:S11]  /*b330*/  ISETP.GT.AND P0, PT, R35, R34, PT ;  /* 0x000000222300720c */ /* 0x010ff60003f04270 */
[----:B------:R-:W-:Y:S02]  /*b340*/  @!UPT UIADD3 URZ, URZ, URZ, URZ ;  /* 0x0000003f3f3ff290 */ /* 0x000fe4000fffe03f */
[----:B--2---:R-:W-:-:S05]  /*b350*/  @P0 BRA `(.L_x_1377) ;  /* 0xffffb31000000947 */ /* 0x004fca000383ffff */
.L_x_1376:
[----:B-1----:R-:W-:-:S13]  /*b360*/  ISETP.GE.AND P0, PT, R249, RZ, PT ;  /* 0x000000fff900720c */ /* 0x002fda0003f06270 */
[----:B------:R-:W-:Y:S05]  /*b370*/  @!P0 BRA `(.L_x_1378) ;  /* 0x00003a3000008947 */ /* 0x000fea0003800000 */
[----:B------:R-:W-:Y:S01]  /*b380*/  IMAD.MOV.U32 R2, RZ, RZ, R184 ;  /* 0x000000ffff027224 */ /* 0x000fe200078e00b8 */
[----:B------:R-:W-:Y:S01]  /*b390*/  MOV R186, R182 ;  /* 0x000000b600ba7202 */ /* 0x000fe20000000f00 */
[----:B------:R-:W-:Y:S01]  /*b3a0*/  IMAD.MOV.U32 R0, RZ, RZ, R185 ;  /* 0x000000ffff007224 */ /* 0x000fe200078e00b9 */
[----:B------:R-:W-:Y:S02]  /*b3b0*/  MOV R3, R183 ;  /* 0x000000b700037202 */ /* 0x000fe40000000f00 */
.L_x_1379:
[----:B------:R-:W2:Y:S01]  /*b3c0*/  LDL.64 R40, [R1+0x30] ;  /* 0x0000300001287983 */ /* 0x000ea20000100a00 */
[----:B------:R-:W-:Y:S04]  /*b3d0*/  DEPBAR.LE SB0, 0x0 ;  /* 0x000080000000791a */ /* 0x000fe80000000000 */
[----:B------:R-:W-:Y:S01]  /*b3e0*/  WARPSYNC 0xffffffff ;  /* 0xffffffff00007948 */ /* 0x000fe20003800000 */
[----:B------:R-:W3:Y:S01]  /*b3f0*/  LDL R42, [R1+0x38] ;  /* 0x00003800012a7983 */ /* 0x000ee20000100800 */
[----:B------:R-:W-:Y:S01]  /*b400*/  SHF.R.S32.HI R20, RZ, 0x1f, R249 ;  /* 0x0000001fff147819 */ /* 0x000fe200000114f9 */
[----:B------:R-:W-:Y:S01]  /*b410*/  IMAD.WIDE.U32 R28, R249, c[0x0][0x208], RZ ;  /* 0x00008200f91c7a25 */ /* 0x000fe200078e00ff */
[----:B------:R-:W-:Y:S01]  /*b420*/  MOV R55, c[0x0][0x208] ;  /* 0x0000820000377a02 */ /* 0x000fe20000000f00 */
[----:B------:R-:W3:Y:S01]  /*b430*/  LDL.64 R38, [R1+0x10] ;  /* 0x0000100001267983 */ /* 0x000ee20000100a00 */
[----:B------:R-:W-:Y:S01]  /*b440*/  MOV R250, 0x5 ;  /* 0x0000000500fa7802 */ /* 0x000fe20000000f00 */
[----:B------:R-:W-:Y:S01]  /*b450*/  IMAD R24, R20, c[0x0][0x208], RZ ;  /* 0x0000820014187a24 */ /* 0x000fe200078e02ff */
[C---:B------:R-:W-:Y:S02]  /*b460*/  SHF.L.U32 R30, R28.reuse, 0x6, RZ ;  /* 0x000000061c1e7819 */ /* 0x040fe400000006ff */
[----:B------:R-:W-:Y:S01]  /*b470*/  SHF.L.U32 R54, R55, 0x5, RZ ;  /* 0x0000000537367819 */ /* 0x000fe200000006ff */
[----:B------:R-:W-:Y:S01]  /*b480*/  BAR.SYNC.DEFER_BLOCKING 0x0 ;  /* 0x0000000000007b1d */ /* 0x000fe20000010000 */
[----:B------:R-:W-:Y:S01]  /*b490*/  IMAD R24, R249, c[0x0][0x20c], R24 ;  /* 0x00008300f9187a24 */ /* 0x000fe200078e0218 */
[----:B------:R-:W-:Y:S04]  /*b4a0*/  SHF.L.U64.HI R55, R55, R250, c[0x0][0x20c] ;  /* 0x0000830037377619 */ /* 0x000fe800000102fa */
[----:B------:R-:W-:Y:S02]  /*b4b0*/  IADD3 R29, R29, R24, RZ ;  /* 0x000000181d1d7210 */ /* 0x000fe40007ffe0ff */
[----:B-----5:R-:W-:Y:S04]  /*b4c0*/  STL [R1+0x8c], R239 ;  /* 0x00008cef01007387 */ /* 0x020fe80000100800 */
[----:B------:R-:W-:Y:S08]  /*b4d0*/  LDSM.16.M88.4 R64, [R235] ;  /* 0x00000000eb40783b */ /* 0x000ff00000000200 */
[----:B------:R-:W1:Y:S08]  /*b4e0*/  LDSM.16.M88.4 R16, [R228] ;  /* 0x00000000e410783b */ /* 0x000e700000000200 */
[----:B------:R-:W1:Y:S08]  /*b4f0*/  LDSM.16.M88.4 R60, [R235+0x2000] ;  /* 0x00200000eb3c783b */ /* 0x000e700000000200 */
[----:B------:R-:W1:Y:S08]  /*b500*/  LDSM.16.M88.4 R32, [R228+0x800] ;  /* 0x00080000e420783b */ /* 0x000e700000000200 */
[----:B------:R-:W2:Y:S08]  /*b510*/  LDSM.16.M88.4 R48, [R228+0x1000] ;  /* 0x00100000e430783b */ /* 0x000eb00000000200 */
[----:B------:R-:W2:Y:S01]  /*b520*/  LDSM.16.M88.4 R180, [R228+0x1800] ;  /* 0x00180000e4b4783b */ /* 0x000ea20000000200 */
[-C--:B-1----:R-:W-:Y:S07]  /*b530*/  HMMA.16816.F32 R4, R64, R16.reuse, RZ ;  /* 0x000000104004723c */ /* 0x082fee00000018ff */
[----:B------:R-:W-:Y:S01]  /*b540*/  LDSM.16.M88.4 R204, [R237] ;  /* 0x00000000edcc783b */ /* 0x000fe20000000200 */
[C---:B------:R-:W-:Y:S07]  /*b550*/  HMMA.16816.F32 R8, R60.reuse, R16, RZ ;  /* 0x000000103c08723c */ /* 0x040fee00000018ff */
[----:B------:R1:W2:Y:S01]  /*b560*/  LDSM.16.M88.4 R208, [R239] ;  /* 0x00000000efd0783b */ /* 0x0002a20000000200 */
[-C--:B------:R-:W-:Y:S07]  /*b570*/  HMMA.16816.F32 R12, R60, R18.reuse, RZ ;  /* 0x000000123c0c723c */ /* 0x080fee00000018ff */
[----:B------:R-:W2:Y:S01]  /*b580*/  LDSM.16.M88.4 R212, [R237+0x2000] ;  /* 0x00200000edd4783b */ /* 0x000ea20000000200 */
[C---:B------:R-:W-:Y:S07]  /*b590*/  HMMA.16816.F32 R16, R64.reuse, R18, RZ ;  /* 0x000000124010723c */ /* 0x040fee00000018ff */
[----:B------:R-:W2:Y:S01]  /*b5a0*/  LDSM.16.M88.4 R216, [R247] ;  /* 0x00000000f7d8783b */ /* 0x000ea20000000200 */
[-C--:B------:R-:W-:Y:S07]  /*b5b0*/  HMMA.16816.F32 R20, R64, R32.reuse, RZ ;  /* 0x000000204014723c */ /* 0x080fee00000018ff */
[----:B-1----:R-:W4:Y:S04]  /*b5c0*/  LDL R239, [R1+0x24] ;  /* 0x0000240001ef7983 */ /* 0x002f280000100800 */
[----:B------:R-:W1:Y:S01]  /*b5d0*/  LDSM.16.M88.4 R220, [R246] ;  /* 0x00000000f6dc783b */ /* 0x000e620000000200 */
[C---:B------:R-:W-:Y:S07]  /*b5e0*/  HMMA.16816.F32 R24, R60.reuse, R32, RZ ;  /* 0x000000203c18723c */ /* 0x040fee00000018ff */
[----:B------:R-:W1:Y:S01]  /*b5f0*/  LDSM.16.M88.4 R224, [R245] ;  /* 0x00000000f5e0783b */ /* 0x000e620000000200 */
[----:B------:R-:W-:Y:S07]  /*b600*/  SHF.L.U64.HI R32, R28, 0x6, R29 ;  /* 0x000000061c207819 */ /* 0x000fee000001021d */
[----:B------:R-:W-:Y:S04]  /*b610*/  STL [R1+0x90], R247 ;  /* 0x000090f701007387 */ /* 0x000fe80000100800 */
[----:B------:R-:W-:Y:S04]  /*b620*/  STL [R1+0x94], R246 ;  /* 0x000094f601007387 */ /* 0x000fe80000100800 */
[----:B------:R-:W-:Y:S01]  /*b630*/  STL [R1+0x98], R245 ;  /* 0x000098f501007387 */ /* 0x000fe20000100800 */
[C---:B--2---:R-:W-:Y:S02]  /*b640*/  IADD3 R36, P4, R30.reuse, R40, RZ ;  /* 0x000000281e247210 */ /* 0x044fe40007f9e0ff */
[----:B------:R-:W-:Y:S02]  /*b650*/  IADD3 R33, P2, P1, R30, 0x40, R40 ;  /* 0x000000401e217810 */ /* 0x000fe4000795e028 */
[-C--:B------:R-:W-:Y:S01]  /*b660*/  HMMA.16816.F32 R28, R60, R34.reuse, RZ ;  /* 0x000000223c1c723c */ /* 0x080fe200000018ff */
[----:B------:R-:W-:Y:S02]  /*b670*/  LEA R40, P3, R36, c[0x0][0x1f8], 0x1 ;  /* 0x00007e0024287a11 */ /* 0x000fe400078608ff */
[C---:B------:R-:W-:Y:S02]  /*b680*/  LEA R46, P0, R33.reuse, c[0x0][0x1f8], 0x1 ;  /* 0x00007e00212e7a11 */ /* 0x040fe400078008ff */
[C---:B---3--:R-:W-:Y:S02]  /*b690*/  IADD3.X R37, R32.reuse, R42, RZ, P4, !PT ;  /* 0x0000002a20257210 */ /* 0x048fe400027fe4ff */
[----:B------:R-:W-:Y:S02]  /*b6a0*/  IADD3.X R32, R32, RZ, R42, P2, P1 ;  /* 0x000000ff20207210 */ /* 0x000fe400017e242a */
[----:B------:R-:W-:Y:S03]  /*b6b0*/  LEA.HI.X R41, R36, c[0x0][0x1fc], R37, 0x1, P3 ;  /* 0x00007f0024297a11 */ /* 0x000fe600018f0c25 */
[----:B------:R-:W-:Y:S02]  /*b6c0*/  LEA.HI.X R47, R33, c[0x0][0x1fc], R32, 0x1, P0 ;  /* 0x00007f00212f7a11 */ /* 0x000fe400000f0c20 */
[C---:B------:R-:W-:Y:S02]  /*b6d0*/  HMMA.16816.F32 R32, R64.reuse, R34, RZ ;  /* 0x000000224020723c */ /* 0x040fe400000018ff */
[----:B------:R-:W-:Y:S02]  /*b6e0*/  ISETP.GE.AND P0, PT, R38, c[0x0][0x1d4], PT ;  /* 0x0000750026007a0c */ /* 0x000fe40003f06270 */
[-C--:B------:R-:W-:Y:S04]  /*b6f0*/  IADD3 R44, P1, R40, R54.reuse, RZ ;  /* 0x00000036282c7210 */ /* 0x080fe80007f3e0ff */
[-C--:B------:R-:W-:Y:S01]  /*b700*/  HMMA.16816.F32 R36, R64, R48.reuse, RZ ;  /* 0x000000304024723c */ /* 0x080fe200000018ff */
[-C--:B------:R-:W-:Y:S03]  /*b710*/  IADD3.X R45, R41, R55.reuse, RZ, P1, !PT ;  /* 0x00000037292d7210 */ /* 0x080fe60000ffe4ff */
[-C--:B------:R-:W-:Y:S03]  /*b720*/  IADD3 R52, P2, R44, R54.reuse, RZ ;  /* 0x000000362c347210 */ /* 0x080fe60007f5e0ff */
[----:B------:R-:W-:Y:S01]  /*b730*/  @!PT LDS RZ, [RZ] ;  /* 0x00000000fffff984 */ /* 0x000fe20000000800 */
[----:B------:R-:W-:Y:S01]  /*b740*/  @!PT LDS RZ, [RZ] ;  /* 0x00000000fffff984 */ /* 0x000fe20000000800 */
[----:B------:R-:W-:Y:S01]  /*b750*/  @!PT LDS RZ, [RZ] ;  /* 0x00000000fffff984 */ /* 0x000fe20000000800 */
[----:B------:R2:W-:Y:S01]  /*b760*/  LDGSTS.E.BYPASS.LTC128B.128 [R248+0x100], [R40.64], !P0 ;  /* 0x0010000028f87fae */ /* 0x0005e2000c101d46 */
[-C--:B------:R-:W-:Y:S04]  /*b770*/  IADD3.X R53, R45, R55.reuse, RZ, P2, !PT ;  /* 0x000000372d357210 */ /* 0x080fe800017fe4ff */
[----:B------:R-:W-:Y:S03]  /*b780*/  IADD3 R54, P1, R52, R54, RZ ;  /* 0x0000003634367210 */ /* 0x000fe60007f3e0ff */
[----:B------:R3:W-:Y:S01]  /*b790*/  LDGSTS.E.BYPASS.LTC128B.128 [R248+0x2100], [R46.64], !P6 ;  /* 0x021000002ef87fae */ /* 0x0007e2000f101d46 */
[----:B------:R-:W-:Y:S02]  /*b7a0*/  IADD3.X R55, R53, R55, RZ, P1, !PT ;  /* 0x0000003735377210 */ /* 0x000fe40000ffe4ff */
[C---:B------:R-:W-:Y:S02]  /*b7b0*/  ISETP.GT.AND P1, PT, R249.reuse, RZ, PT ;  /* 0x000000fff900720c */ /* 0x040fe40003f24270 */
[----:B------:R-:W-:Y:S03]  /*b7c0*/  IADD3 R249, R249, -0x1, RZ ;  /* 0xfffffffff9f97810 */ /* 0x000fe60007ffe0ff */
[----:B------:R3:W-:Y:S08]  /*b7d0*/  LDGSTS.E.BYPASS.LTC128B.128 [R248+0x900], [R44.64], !P0 ;  /* 0x009000002cf87fae */ /* 0x0007f0000c101d46 */
[----:B------:R3:W-:Y:S01]  /*b7e0*/  LDGSTS.E.BYPASS.LTC128B.128 [R248+0x2900], [R44.64+0x80], !P6 ;  /* 0x029000802cf87fae */ /* 0x0007e2000f101d46 */
[C---:B--2---:R-:W-:Y:S07]  /*b7f0*/  HMMA.16816.F32 R40, R60.reuse, R48, RZ ;  /* 0x000000303c28723c */ /* 0x044fee00000018ff */
[----:B------:R2:W-:Y:S08]  /*b800*/  LDGSTS.E.BYPASS.LTC128B.128 [R248+0x1100], [R52.64], !P0 ;  /* 0x0110000034f87fae */ /* 0x0005f0000c101d46 */
[----:B------:R2:W-:Y:S08]  /*b810*/  LDGSTS.E.BYPASS.LTC128B.128 [R248+0x3100], [R52.64+0x80], !P6 ;  /* 0x0310008034f87fae */ /* 0x0005f0000f101d46 */
[----:B------:R2:W-:Y:S01]  /*b820*/  LDGSTS.E.BYPASS.LTC128B.128 [R248+0x1900], [R54.64], !P0 ;  /* 0x0190000036f87fae */ /* 0x0005e2000c101d46 */
[-C--:B---3--:R-:W-:Y:S07]  /*b830*/  HMMA.16816.F32 R44, R60, R50.reuse, RZ ;  /* 0x000000323c2c723c */ /* 0x088fee00000018ff */
[----:B------:R2:W-:Y:S01]  /*b840*/  LDGSTS.E.BYPASS.LTC128B.128 [R248+0x3900], [R54.64+0x80], !P6 ;  /* 0x0390008036f87fae */ /* 0x0005e2000f101d46 */
[C---:B------:R-:W-:Y:S07]  /*b850*/  HMMA.16816.F32 R48, R64.reuse, R50, RZ ;  /* 0x000000324030723c */ /* 0x040fee00000018ff */
[----:B------:R-:W0:Y:S01]  /*b860*/  LDGDEPBAR ;  /* 0x00000000000079af */ /* 0x000e220000000000 */
[-C--:B--2---:R-:W-:Y:S08]  /*b870*/  HMMA.16816.F32 R52, R64, R180.reuse, RZ ;  /* 0x000000b44034723c */ /* 0x084ff000000018ff */
[C---:B------:R-:W-:Y:S08]  /*b880*/  HMMA.16816.F32 R56, R60.reuse, R180, RZ ;  /* 0x000000b43c38723c */ /* 0x040ff000000018ff */
[-C--:B------:R-:W-:Y:S08]  /*b890*/  HMMA.16816.F32 R60, R60, R182.reuse, RZ ;  /* 0x000000b63c3c723c */ /* 0x080ff000000018ff */
[----:B------:R-:W-:Y:S01]  /*b8a0*/  HMMA.16816.F32 R64, R64, R182, RZ ;  /* 0x000000b64040723c */ /* 0x000fe200000018ff */
[----:B------:R-:W-:Y:S07]  /*b8b0*/  LDSM.16.M88.4 R180, [R236] ;  /* 0x00000000ecb4783b */ /* 0x000fee0000000200 */
[-C--:B------:R-:W-:Y:S08]  /*b8c0*/  HMMA.16816.F32 R4, R204, R208.reuse, R4 ;  /* 0x000000d0cc04723c */ /* 0x080ff00000001804 */
        /* <DEDUP_REMOVED lines=19> */
[----:B------:R-:W1:Y:S07]  /*ba00*/  LDSM.16.M88.4 R204, [R234+0x800] ;  /* 0x00080000eacc783b */ /* 0x000e6e0000000200 */
[-C--:B--2---:R-:W-:Y:S08]  /*ba10*/  HMMA.16816.F32 R4, R180, R208.reuse, R4 ;  /* 0x000000d0b404723c */ /* 0x084ff00000001804 */
[C---:B---3--:R-:W-:Y:S08]  /*ba20*/  HMMA.16816.F32 R8, R216.reuse, R208, R8 ;  /* 0x000000d0d808723c */ /* 0x048ff00000001808 */
[-C--:B------:R-:W-:Y:S08]  /*ba30*/  HMMA.16816.F32 R12, R216, R210.reuse, R12 ;  /* 0x000000d2d80c723c */ /* 0x080ff0000000180c */
[C---:B------:R-:W-:Y:S01]  /*ba40*/  HMMA.16816.F32 R16, R180.reuse, R210, R16 ;  /* 0x000000d2b410723c */ /* 0x040fe20000001810 */
[----:B------:R-:W-:Y:S07]  /*ba50*/  LDSM.16.M88.4 R208, [R231] ;  /* 0x00000000e7d0783b */ /* 0x000fee0000000200 */
[-C--:B-1----:R-:W-:Y:S08]  /*ba60*/  HMMA.16816.F32 R20, R180, R204.reuse, R20 ;  /* 0x000000ccb414723c */ /* 0x082ff00000001814 */
[C---:B------:R-:W-:Y:S08]  /*ba70*/  HMMA.16816.F32 R24, R216.reuse, R204, R24 ;  /* 0x000000ccd818723c */ /* 0x040ff00000001818 */
[-C--:B------:R-:W-:Y:S08]  /*ba80*/  HMMA.16816.F32 R28, R216, R206.reuse, R28 ;  /* 0x000000ced81c723c */ /* 0x080ff0000000181c */
[C---:B------:R-:W-:Y:S01]  /*ba90*/  HMMA.16816.F32 R32, R180.reuse, R206, R32 ;  /* 0x000000ceb420723c */ /* 0x040fe20000001820 */
[----:B------:R-:W1:Y:S07]  /*baa0*/  LDSM.16.M88.4 R204, [R238] ;  /* 0x00000000eecc783b */ /* 0x000e6e0000000200 */
        /* <DEDUP_REMOVED lines=10> */
[----:B------:R-:W3:Y:S07]  /*bb50*/  LDSM.16.M88.4 R180, [R231+0x800] ;  /* 0x00080000e7b4783b */ /* 0x000eee0000000200 */
[-C--:B-1----:R-:W-:Y:S01]  /*bb60*/  HMMA.16816.F32 R4, R204, R208.reuse, R4 ;  /* 0x000000d0cc04723c */ /* 0x082fe20000001804 */
[----:B------:R-:W1:Y:S07]  /*bb70*/  LDSM.16.M88.4 R220, [R231+0x1800] ;  /* 0x00180000e7dc783b */ /* 0x000e6e0000000200 */
[C---:B--2---:R-:W-:Y:S08]  /*bb80*/  HMMA.16816.F32 R8, R212.reuse, R208, R8 ;  /* 0x000000d0d408723c */ /* 0x044ff00000001808 */
[-C--:B------:R-:W-:Y:S08]  /*bb90*/  HMMA.16816.F32 R12, R212, R210.reuse, R12 ;  /* 0x000000d2d40c723c */ /* 0x080ff0000000180c */
[C---:B------:R-:W-:Y:S01]  /*bba0*/  HMMA.16816.F32 R16, R204.reuse, R210, R16 ;  /* 0x000000d2cc10723c */ /* 0x040fe20000001810 */
[----:B------:R-:W-:Y:S07]  /*bbb0*/  LDSM.16.M88.4 R208, [R228+0x2000] ;  /* 0x00200000e4d0783b */ /* 0x000fee0000000200 */
[-C--:B---3--:R-:W-:Y:S08]  /*bbc0*/  HMMA.16816.F32 R20, R204, R180.reuse, R20 ;  /* 0x000000b4cc14723c */ /* 0x088ff00000001814 */
        /* <DEDUP_REMOVED lines=30> */
[----:B------:R-:W3:Y:S07]  /*bdb0*/  LDSM.16.M88.4 R212, [R237+0x6000] ;  /* 0x00600000edd4783b */ /* 0x000eee0000000200 */
        /* <DEDUP_REMOVED lines=8> */
[C---:B---3--:R-:W-:Y:S08]  /*be40*/  HMMA.16816.F32 R8, R212.reuse, R208, R8 ;  /* 0x000000d0d408723c */ /* 0x048ff00000001808 */
        /* <DEDUP_REMOVED lines=38> */
[----:B------:R-:W2:Y:S07]  /*c0b0*/  LDSM.16.M88.4 R216, [R231+0x2800] ;  /* 0x00280000e7d8783b */ /* 0x000eae0000000200 */
[----:B------:R-:W-:Y:S01]  /*c0c0*/  HMMA.16816.F32 R64, R180, R222, R64 ;  /* 0x000000deb440723c */ /* 0x000fe20000001840 */
[----:B------:R-:W4:Y:S07]  /*c0d0*/  LDSM.16.M88.4 R180, [R231+0x3000] ;  /* 0x00300000e7b4783b */ /* 0x000f2e0000000200 */
[-C--:B-1----:R-:W-:Y:S01]  /*c0e0*/  HMMA.16816.F32 R4, R204, R208.reuse, R4 ;  /* 0x000000d0cc04723c */ /* 0x082fe20000001804 */
[----:B------:R-:W1:Y:S01]  /*c0f0*/  LDSM.16.M88.4 R220, [R231+0x3800] ;  /* 0x00380000e7dc783b */ /* 0x000e620000000200 */
[----:B------:R-:W-:Y:S06]  /*c100*/  DEPBAR.LE SB0, 0x0 ;  /* 0x000080000000791a */ /* 0x000fec0000000000 */
[C---:B---3--:R-:W-:Y:S01]  /*c110*/  HMMA.16816.F32 R8, R212.reuse, R208, R8 ;  /* 0x000000d0d408723c */ /* 0x048fe20000001808 */
[----:B------:R-:W3:Y:S06]  /*c120*/  LDL.64 R208, [R1+0x28] ;  /* 0x0000280001d07983 */ /* 0x000eec0000100a00 */
[----:B------:R-:W-:Y:S01]  /*c130*/  BAR.SYNC.DEFER_BLOCKING 0x0 ;  /* 0x0000000000007b1d */ /* 0x000fe20000010000 */
        /* <DEDUP_REMOVED lines=55> */
[----:B------:R-:W-:Y:S03]  /*c4b0*/  FMNMX.FTZ R181, R40, R181, !PT ;  /* 0x000000b528b57209 */ /* 0x000fe60007810000 */
[----:B------:R-:W2:Y:S01]  /*c4c0*/  SHFL.BFLY PT, R183, R180, 0x2, 0x1f ;  /* 0x0c401f00b4b77f89 */ /* 0x000ea200000e0000 */
[----:B------:R-:W-:Y:S04]  /*c4d0*/  FMNMX.FTZ R181, R41, R181, !PT ;  /* 0x000000b529b57209 */ /* 0x000fe80007810000 */
[----:B------:R-:W-:Y:S04]  /*c4e0*/  FMNMX.FTZ R181, R44, R181, !PT ;  /* 0x000000b52cb57209 */ /* 0x000fe80007810000 */
[----:B------:R-:W-:Y:S04]  /*c4f0*/  FMNMX.FTZ R181, R45, R181, !PT ;  /* 0x000000b52db57209 */ /* 0x000fe80007810000 */
        /* <DEDUP_REMOVED lines=9> */
[----:B------:R-:W-:Y:S01]  /*c590*/  FMNMX.FTZ R182, R14, R182, !PT ;  /* 0x000000b60eb67209 */ /* 0x000fe20007810000 */
[----:B------:R-:W2:Y:S03]  /*c5a0*/  SHFL.BFLY PT, R184, R181, 0x2, 0x1f ;  /* 0x0c401f00b5b87f89 */ /* 0x000ea600000e0000 */
[----:B------:R-:W-:Y:S04]  /*c5b0*/  FMNMX.FTZ R182, R15, R182, !PT ;  /* 0x000000b60fb67209 */ /* 0x000fe80007810000 */
[----:B------:R-:W-:Y:S01]  /*c5c0*/  FMNMX.FTZ R182, R26, R182, !PT ;  /* 0x000000b61ab67209 */ /* 0x000fe20007810000 */
[----:B------:R-:W4:Y:S03]  /*c5d0*/  SHFL.BFLY PT, R183, R180, 0x1, 0x1f ;  /* 0x0c201f00b4b77f89 */ /* 0x000f2600000e0000 */
[----:B------:R-:W-:Y:S02]  /*c5e0*/  FMNMX.FTZ R182, R27, R182, !PT ;  /* 0x000000b61bb67209 */ /* 0x000fe40007810000 */
[----:B-1----:R-:W-:Y:S02]  /*c5f0*/  FMNMX.FTZ R185, R185, R187, !PT ;  /* 0x000000bbb9b97209 */ /* 0x002fe40007810000 */
[----:B------:R-:W-:Y:S03]  /*c600*/  FMNMX.FTZ R182, R30, R182, !PT ;  /* 0x000000b61eb67209 */ /* 0x000fe60007810000 */
[----:B------:R-:W-:Y:S01]  /*c610*/  FADD.FTZ R0, -R185, R0 ;  /* 0x00000000b9007221 */ /* 0x000fe20000010100 */
[----:B------:R-:W-:Y:S01]  /*c620*/  FMNMX.FTZ R182, R31, R182, !PT ;  /* 0x000000b61fb67209 */ /* 0x000fe20007810000 */
[----:B------:R-:W-:Y:S02]  /*c630*/  FMUL.FTZ R214, R185, c[0x0][0x2d0] ;  /* 0x0000b400b9d67a20 */ /* 0x000fe40000410000 */
[----:B------:R-:W-:Y:S01]  /*c640*/  FMUL.FTZ R0, R0, c[0x0][0x2d0] ;  /* 0x0000b40000007a20 */ /* 0x000fe20000410000 */
[----:B--2---:R-:W-:Y:S01]  /*c650*/  FMNMX.FTZ R181, R181, R184, !PT ;  /* 0x000000b8b5b57209 */ /* 0x004fe20007810000 */
[--C-:B------:R-:W-:Y:S01]  /*c660*/  FFMA.FTZ R4, R4, c[0x0][0x2d0], -R214.reuse ;  /* 0x0000b40004047a23 */ /* 0x100fe200000108d6 */
[----:B------:R-:W-:Y:S01]  /*c670*/  FMNMX.FTZ R182, R42, R182, !PT ;  /* 0x000000b62ab67209 */ /* 0x000fe20007810000 */
[--C-:B------:R-:W-:Y:S02]  /*c680*/  FFMA.FTZ R5, R5, c[0x0][0x2d0], -R214.reuse ;  /* 0x0000b40005057a23 */ /* 0x100fe400000108d6 */
[----:B------:R-:W1:Y:S01]  /*c690*/  SHFL.BFLY PT, R204, R181, 0x1, 0x1f ;  /* 0x0c201f00b5cc7f89 */ /* 0x000e6200000e0000 */
[----:B------:R-:W-:Y:S01]  /*c6a0*/  FMNMX.FTZ R182, R43, R182, !PT ;  /* 0x000000b62bb67209 */ /* 0x000fe20007810000 */
[----:B------:R2:W-:Y:S01]  /*c6b0*/  MUFU.EX2 R219, R4 ;  /* 0x0000000400db7308 */ /* 0x0005e20000000800 */
[----:B----4-:R-:W-:Y:S01]  /*c6c0*/  FMNMX.FTZ R184, R180, R183, !PT ;  /* 0x000000b7b4b87209 */ /* 0x010fe20007810000 */
[--C-:B------:R-:W-:Y:S01]  /*c6d0*/  FFMA.FTZ R17, R17, c[0x0][0x2d0], -R214.reuse ;  /* 0x0000b40011117a23 */ /* 0x100fe200000108d6 */
[----:B------:R-:W-:Y:S01]  /*c6e0*/  FMNMX.FTZ R182, R46, R182, !PT ;  /* 0x000000b62eb67209 */ /* 0x000fe20007810000 */
[--C-:B------:R-:W-:Y:S02]  /*c6f0*/  FFMA.FTZ R16, R16, c[0x0][0x2d0], -R214.reuse ;  /* 0x0000b40010107a23 */ /* 0x100fe400000108d6 */
[----:B------:R-:W-:Y:S02]  /*c700*/  FMUL.FTZ R213, R184, c[0x0][0x2d0] ;  /* 0x0000b400b8d57a20 */ /* 0x000fe40000410000 */
[--C-:B------:R-:W-:Y:S02]  /*c710*/  FFMA.FTZ R20, R20, c[0x0][0x2d0], -R214.reuse ;  /* 0x0000b40014147a23 */ /* 0x100fe400000108d6 */
[----:B------:R4:W4:Y:S01]  /*c720*/  MUFU.EX2 R180, R0 ;  /* 0x0000000000b47308 */ /* 0x0009220000000800 */
[--C-:B------:R-:W-:Y:S02]  /*c730*/  FFMA.FTZ R7, R7, c[0x0][0x2d0], -R213.reuse ;  /* 0x0000b40007077a23 */ /* 0x100fe400000108d5 */
[--C-:B------:R-:W-:Y:S02]  /*c740*/  FFMA.FTZ R6, R6, c[0x0][0x2d0], -R213.reuse ;  /* 0x0000b40006067a23 */ /* 0x100fe400000108d5 */
[--C-:B------:R-:W-:Y:S02]  /*c750*/  FFMA.FTZ R18, R18, c[0x0][0x2d0], -R213.reuse ;  /* 0x0000b40012127a23 */ /* 0x100fe400000108d5 */
[--C-:B------:R-:W-:Y:S02]  /*c760*/  FFMA.FTZ R19, R19, c[0x0][0x2d0], -R213.reuse ;  /* 0x0000b40013137a23 */ /* 0x100fe400000108d5 */
[--C-:B------:R-:W-:Y:S01]  /*c770*/  FFMA.FTZ R21, R21, c[0x0][0x2d0], -R214.reuse ;  /* 0x0000b40015157a23 */ /* 0x100fe200000108d6 */
[----:B------:R-:W-:Y:S01]  /*c780*/  MUFU.EX2 R251, R5 ;  /* 0x0000000500fb7308 */ /* 0x000fe20000000800 */
[--C-:B------:R-:W-:Y:S01]  /*c790*/  FFMA.FTZ R22, R22, c[0x0][0x2d0], -R213.reuse ;  /* 0x0000b40016167a23 */ /* 0x100fe200000108d5 */
[----:B-1----:R-:W-:Y:S01]  /*c7a0*/  FMNMX.FTZ R183, R181, R204, !PT ;  /* 0x000000ccb5b77209 */ /* 0x002fe20007810000 */
[----:B------:R-:W-:Y:S01]  /*c7b0*/  FFMA.FTZ R23, R23, c[0x0][0x2d0], -R213 ;  /* 0x0000b40017177a23 */ /* 0x000fe200000108d5 */
[----:B--2---:R-:W-:Y:S01]  /*c7c0*/  @P1 SHF.R.S32.HI R4, RZ, 0x1f, R249 ;  /* 0x0000001fff041819 */ /* 0x004fe200000114f9 */
[--C-:B------:R-:W-:Y:S02]  /*c7d0*/  FFMA.FTZ R32, R32, c[0x0][0x2d0], -R214.reuse ;  /* 0x0000b40020207a23 */ /* 0x100fe400000108d6 */
[----:B------:R-:W-:Y:S02]  /*c7e0*/  FMUL.FTZ R212, R183, c[0x0][0x2d0] ;  /* 0x0000b400b7d47a20 */ /* 0x000fe40000410000 */
[----:B------:R-:W-:Y:S01]  /*c7f0*/  FFMA.FTZ R33, R33, c[0x0][0x2d0], -R214 ;  /* 0x0000b40021217a23 */ /* 0x000fe200000108d6 */
[----:B------:R1:W-:Y:S01]  /*c800*/  MUFU.EX2 R225, R17 ;  /* 0x0000001100e17308 */ /* 0x0003e20000000800 */
[--C-:B------:R-:W-:Y:S02]  /*c810*/  FFMA.FTZ R8, R8, c[0x0][0x2d0], -R212.reuse ;  /* 0x0000b40008087a23 */ /* 0x100fe400000108d4 */
[----:B------:R-:W-:Y:S02]  /*c820*/  FFMA.FTZ R12, R12, c[0x0][0x2d0], -R212 ;  /* 0x0000b4000c0c7a23 */ /* 0x000fe400000108d4 */
[----:B----4-:R-:W-:Y:S01]  /*c830*/  FADD.FTZ R0, -R184, R2 ;  /* 0x00000002b8007221 */ /* 0x010fe20000010100 */
[----:B------:R-:W-:Y:S01]  /*c840*/  FMNMX.FTZ R2, R47, R182, !PT ;  /* 0x000000b62f027209 */ /* 0x000fe20007810000 */
[--C-:B------:R-:W-:Y:S02]  /*c850*/  FFMA.FTZ R13, R13, c[0x0][0x2d0], -R212.reuse ;  /* 0x0000b4000d0d7a23 */ /* 0x100fe400000108d4 */
[----:B------:R-:W-:Y:S01]  /*c860*/  FMUL.FTZ R0, R0, c[0x0][0x2d0] ;  /* 0x0000b40000007a20 */ /* 0x000fe20000410000 */
[----:B------:R-:W-:Y:S01]  /*c870*/  FMNMX.FTZ R2, R58, R2, !PT ;  /* 0x000000023a027209 */ /* 0x000fe20007810000 */
[----:B------:R-:W-:Y:S01]  /*c880*/  MUFU.EX2 R187, R6 ;  /* 0x0000000600bb7308 */ /* 0x000fe20000000800 */
[C---:B------:R-:W-:Y:S02]  /*c890*/  FMUL.FTZ R132, R180.reuse, R132 ;  /* 0x00000084b4847220 */ /* 0x040fe40000410000 */
[C---:B------:R-:W-:Y:S02]  /*c8a0*/  FMUL.FTZ R133, R180.reuse, R133 ;  /* 0x00000085b4857220 */ /* 0x040fe40000410000 */
[C---:B------:R-:W-:Y:S02]  /*c8b0*/  FMUL.FTZ R144, R180.reuse, R144 ;  /* 0x00000090b4907220 */ /* 0x040fe40000410000 */
[C---:B------:R-:W-:Y:S02]  /*c8c0*/  FMUL.FTZ R145, R180.reuse, R145 ;  /* 0x00000091b4917220 */ /* 0x040fe40000410000 */
[C---:B------:R-:W-:Y:S01]  /*c8d0*/  FMUL.FTZ R148, R180.reuse, R148 ;  /* 0x00000094b4947220 */ /* 0x040fe20000410000 */
[----:B------:R2:W4:Y:S01]  /*c8e0*/  MUFU.EX2 R181, R0 ;  /* 0x0000000000b57308 */ /* 0x0005220000000800 */
[----:B------:R-:W-:Y:S02]  /*c8f0*/  FMUL.FTZ R149, R180, R149 ;  /* 0x00000095b4957220 */ /* 0x000fe40000410000 */
[--C-:B-1----:R-:W-:Y:S02]  /*c900*/  FFMA.FTZ R17, R9, c[0x0][0x2d0], -R212.reuse ;  /* 0x0000b40009117a23 */ /* 0x102fe400000108d4 */
[--C-:B------:R-:W-:Y:S02]  /*c910*/  FFMA.FTZ R34, R34, c[0x0][0x2d0], -R213.reuse ;  /* 0x0000b40022227a23 */ /* 0x100fe400000108d5 */
[--C-:B------:R-:W-:Y:S02]  /*c920*/  FFMA.FTZ R35, R35, c[0x0][0x2d0], -R213.reuse ;  /* 0x0000b40023237a23 */ /* 0x100fe400000108d5 */
[--C-:B------:R-:W-:Y:S01]  /*c930*/  FFMA.FTZ R24, R24, c[0x0][0x2d0], -R212.reuse ;  /* 0x0000b40018187a23 */ /* 0x100fe200000108d4 */
[----:B------:R-:W-:Y:S01]  /*c940*/  MUFU.EX2 R224, R7 ;  /* 0x0000000700e07308 */ /* 0x000fe20000000800 */
[----:B------:R-:W-:Y:S02]  /*c950*/  FFMA.FTZ R25, R25, c[0x0][0x2d0], -R212 ;  /* 0x0000b40019197a23 */ /* 0x000fe400000108d4 */
[--C-:B------:R-:W-:Y:S02]  /*c960*/  FFMA.FTZ R48, R48, c[0x0][0x2d0], -R214.reuse ;  /* 0x0000b40030307a23 */ /* 0x100fe400000108d6 */
[--C-:B------:R-:W-:Y:S02]  /*c970*/  FFMA.FTZ R36, R36, c[0x0][0x2d0], -R214.reuse ;  /* 0x0000b40024247a23 */ /* 0x100fe400000108d6 */
[----:B------:R-:W-:Y:S02]  /*c980*/  FFMA.FTZ R37, R37, c[0x0][0x2d0], -R214 ;  /* 0x0000b40025257a23 */ /* 0x000fe400000108d6 */
[--C-:B------:R-:W-:Y:S01]  /*c990*/  FFMA.FTZ R38, R38, c[0x0][0x2d0], -R213.reuse ;  /* 0x0000b40026267a23 */ /* 0x100fe200000108d5 */
[----:B------:R-:W-:Y:S01]  /*c9a0*/  MUFU.EX2 R246, R16 ;  /* 0x0000001000f67308 */ /* 0x000fe20000000800 */
[----:B------:R-:W-:Y:S02]  /*c9b0*/  FFMA.FTZ R39, R39, c[0x0][0x2d0], -R213 ;  /* 0x0000b40027277a23 */ /* 0x000fe400000108d5 */
[----:B------:R-:W-:Y:S01]  /*c9c0*/  FFMA.FTZ R45, R45, c[0x0][0x2d0], -R212 ;  /* 0x0000b4002d2d7a23 */ /* 0x000fe200000108d4 */
[----:B--2---:R-:W-:Y:S01]  /*c9d0*/  FMNMX.FTZ R0, R59, R2, !PT ;  /* 0x000000023b007209 */ /* 0x004fe20007810000 */
[----:B------:R-:W-:Y:S02]  /*c9e0*/  FADD.FTZ R2, -R183, R3 ;  /* 0x00000003b7027221 */ /* 0x000fe40000010100 */
[C---:B----4-:R-:W-:Y:S01]  /*c9f0*/  FMUL.FTZ R134, R181.reuse, R134 ;  /* 0x00000086b5867220 */ /* 0x050fe20000410000 */
[----:B------:R-:W-:Y:S01]  /*ca00*/  FMNMX.FTZ R0, R62, R0, !PT ;  /* 0x000000003e007209 */ /* 0x000fe20007810000 */
[----:B------:R-:W-:Y:S01]  /*ca10*/  FMUL.FTZ R2, R2, c[0x0][0x2d0] ;  /* 0x0000b40002027a20 */ /* 0x000fe20000410000 */
[----:B------:R-:W-:Y:S01]  /*ca20*/  MUFU.EX2 R245, R17 ;  /* 0x0000001100f57308 */ /* 0x000fe20000000800 */
[----:B------:R-:W-:Y:S01]  /*ca30*/  FMUL.FTZ R135, R181, R135 ;  /* 0x00000087b5877220 */ /* 0x000fe20000410000 */
[----:B------:R-:W-:Y:S01]  /*ca40*/  FMNMX.FTZ R0, R63, R0, !PT ;  /* 0x000000003f007209 */ /* 0x000fe20007810000 */
[C---:B------:R-:W-:Y:S02]  /*ca50*/  FMUL.FTZ R146, R181.reuse, R146 ;  /* 0x00000092b5927220 */ /* 0x040fe40000410000 */
[C---:B------:R-:W-:Y:S02]  /*ca60*/  FMUL.FTZ R147, R181.reuse, R147 ;  /* 0x00000093b5937220 */ /* 0x040fe40000410000 */
[C---:B------:R-:W-:Y:S02]  /*ca70*/  FMUL.FTZ R150, R181.reuse, R150 ;  /* 0x00000096b5967220 */ /* 0x040fe40000410000 */
[C---:B------:R-:W-:Y:S01]  /*ca80*/  FMUL.FTZ R151, R181.reuse, R151 ;  /* 0x00000097b5977220 */ /* 0x040fe20000410000 */
[----:B------:R1:W2:Y:S01]  /*ca90*/  MUFU.EX2 R3, R2 ;  /* 0x0000000200037308 */ /* 0x0002a20000000800 */
        /* <DEDUP_REMOVED lines=8> */
[C---:B------:R-:W-:Y:S02]  /*cb20*/  FMUL.FTZ R167, R181.reuse, R167 ;  /* 0x000000a7b5a77220 */ /* 0x040fe40000410000 */
[C---:B------:R-:W-:Y:S02]  /*cb30*/  FMUL.FTZ R176, R180.reuse, R176 ;  /* 0x000000b0b4b07220 */ /* 0x040fe40000410000 */
[----:B------:R-:W-:Y:S01]  /*cb40*/  FMUL.FTZ R177, R180, R177 ;  /* 0x000000b1b4b17220 */ /* 0x000fe20000410000 */
[----:B------:R4:W-:Y:S01]  /*cb50*/  MUFU.EX2 R247, R18 ;  /* 0x0000001200f77308 */ /* 0x0009e20000000800 */
[C---:B------:R-:W-:Y:S02]  /*cb60*/  FMUL.FTZ R178, R181.reuse, R178 ;  /* 0x000000b2b5b27220 */ /* 0x040fe40000410000 */
[----:B------:R-:W-:Y:S01]  /*cb70*/  FMUL.FTZ R179, R181, R179 ;  /* 0x000000b3b5b37220 */ /* 0x000fe20000410000 */
[----:B-1----:R-:W1:Y:S01]  /*cb80*/  SHFL.BFLY PT, R2, R0, 0x2, 0x1f ;  /* 0x0c401f0000027f89 */ /* 0x002e6200000e0000 */
[C---:B--2---:R-:W-:Y:S02]  /*cb90*/  FMUL.FTZ R136, R3.reuse, R136 ;  /* 0x0000008803887220 */ /* 0x044fe40000410000 */
[C---:B------:R-:W-:Y:S02]  /*cba0*/  FMUL.FTZ R137, R3.reuse, R137 ;  /* 0x0000008903897220 */ /* 0x040fe40000410000 */
        /* <DEDUP_REMOVED lines=10> */
[----:B----4-:R-:W-:Y:S02]  /*cc50*/  FMUL.FTZ R18, R181, R202 ;  /* 0x000000cab5127220 */ /* 0x010fe40000410000 */
[C---:B------:R-:W-:Y:S01]  /*cc60*/  FMUL.FTZ R172, R3.reuse, R172 ;  /* 0x000000ac03ac7220 */ /* 0x040fe20000410000 */
[----:B-1----:R-:W-:Y:S01]  /*cc70*/  FMNMX.FTZ R0, R0, R2, !PT ;  /* 0x0000000200007209 */ /* 0x002fe20007810000 */
[----:B------:R-:W-:Y:S01]  /*cc80*/  FMUL.FTZ R173, R3, R173 ;  /* 0x000000ad03ad7220 */ /* 0x000fe20000410000 */
[----:B------:R-:W-:Y:S01]  /*cc90*/  MUFU.EX2 R221, R21 ;  /* 0x0000001500dd7308 */ /* 0x000fe20000000800 */
[C---:B------:R-:W-:Y:S02]  /*cca0*/  FMUL.FTZ R68, R180.reuse, R68 ;  /* 0x00000044b4447220 */ /* 0x040fe40000410000 */
[----:B------:R-:W1:Y:S01]  /*ccb0*/  SHFL.BFLY PT, R2, R0, 0x1, 0x1f ;  /* 0x0c201f0000027f89 */ /* 0x000e6200000e0000 */
[C---:B--2---:R-:W-:Y:S02]  /*ccc0*/  FMUL.FTZ R19, R181.reuse, R203 ;  /* 0x000000cbb5137220 */ /* 0x044fe40000410000 */
[C---:B------:R-:W-:Y:S02]  /*ccd0*/  FMUL.FTZ R69, R180.reuse, R69 ;  /* 0x00000045b4457220 */ /* 0x040fe40000410000 */
[C---:B------:R-:W-:Y:S02]  /*cce0*/  FMUL.FTZ R70, R181.reuse, R70 ;  /* 0x00000046b5467220 */ /* 0x040fe40000410000 */
[----:B------:R-:W-:Y:S01]  /*ccf0*/  MUFU.EX2 R220, R22 ;  /* 0x0000001600dc7308 */ /* 0x000fe20000000800 */
[----:B------:R-:W-:Y:S02]  /*cd00*/  FMUL.FTZ R71, R181, R71 ;  /* 0x00000047b5477220 */ /* 0x000fe40000410000 */
[C---:B------:R-:W-:Y:S02]  /*cd10*/  FMUL.FTZ R72, R3.reuse, R72 ;  /* 0x0000004803487220 */ /* 0x040fe40000410000 */
[C---:B------:R-:W-:Y:S02]  /*cd20*/  FMUL.FTZ R73, R3.reuse, R73 ;  /* 0x0000004903497220 */ /* 0x040fe40000410000 */
[C---:B------:R-:W-:Y:S02]  /*cd30*/  FMUL.FTZ R76, R3.reuse, R76 ;  /* 0x0000004c034c7220 */ /* 0x040fe40000410000 */
[----:B------:R-:W-:Y:S01]  /*cd40*/  FMUL.FTZ R77, R3, R77 ;  /* 0x0000004d034d7220 */ /* 0x000fe20000410000 */
[----:B------:R-:W-:Y:S01]  /*cd50*/  MUFU.EX2 R226, R39 ;  /* 0x0000002700e27308 */ /* 0x000fe20000000800 */
[C---:B------:R-:W-:Y:S02]  /*cd60*/  FMUL.FTZ R80, R180.reuse, R80 ;  /* 0x00000050b4507220 */ /* 0x040fe40000410000 */
[----:B------:R-:W-:Y:S02]  /*cd70*/  FMUL.FTZ R81, R180, R81 ;  /* 0x00000051b4517220 */ /* 0x000fe40000410000 */
[----:B------:R-:W-:Y:S01]  /*cd80*/  FMUL.FTZ R82, R181, R82 ;  /* 0x00000052b5527220 */ /* 0x000fe20000410000 */
[----:B-1----:R-:W-:Y:S01]  /*cd90*/  FMNMX.FTZ R182, R0, R2, !PT ;  /* 0x0000000200b67209 */ /* 0x002fe20007810000 */
[----:B------:R-:W-:Y:S02]  /*cda0*/  @P1 IMAD R2, R4, c[0x0][0x1e0], RZ ;  /* 0x0000780004021a24 */ /* 0x000fe400078e02ff */
[C---:B------:R-:W-:Y:S04]  /*cdb0*/  @P1 IMAD.WIDE.U32 R4, R249.reuse, c[0x0][0x1e0], RZ ;  /* 0x00007800f9041a25 */ /* 0x040fe800078e00ff */
[----:B------:R-:W-:Y:S01]  /*cdc0*/  @P1 IMAD R2, R249, c[0x0][0x1e4], R2 ;  /* 0x00007900f9021a24 */ /* 0x000fe200078e0202 */
[----:B------:R-:W-:Y:S01]  /*cdd0*/  @P1 SHF.L.U32 R7, R4, 0x6, RZ ;  /* 0x0000000604071819 */ /* 0x000fe200000006ff */
[----:B------:R-:W-:Y:S02]  /*cde0*/  FADD.FTZ R0, -R182, R186 ;  /* 0x000000bab6007221 */ /* 0x000fe40000010100 */
[----:B------:R1:W-:Y:S01]  /*cdf0*/  MUFU.EX2 R186, R13 ;  /* 0x0000000d00ba7308 */ /* 0x0003e20000000800 */
[----:B------:R-:W-:Y:S01]  /*ce00*/  @P1 IADD3 R6, R5, R2, RZ ;  /* 0x0000000205061210 */ /* 0x000fe20007ffe0ff */
[----:B------:R-:W-:Y:S01]  /*ce10*/  FMUL.FTZ R0, R0, c[0x0][0x2d0] ;  /* 0x0000b40000007a20 */ /* 0x000fe20000410000 */
[----:B---3--:R-:W-:Y:S01]  /*ce20*/  @P1 IADD3 R2, P3, R7, R208, RZ ;  /* 0x000000d007021210 */ /* 0x008fe20007f7e0ff */
[----:B------:R-:W-:Y:S01]  /*ce30*/  FMUL.FTZ R83, R181, R83 ;  /* 0x00000053b5537220 */ /* 0x000fe20000410000 */
[----:B------:R-:W-:Y:S01]  /*ce40*/  @P1 SHF.L.U64.HI R6, R4, 0x6, R6 ;  /* 0x0000000604061819 */ /* 0x000fe20000010206 */
[----:B------:R-:W-:Y:S01]  /*ce50*/  FMUL.FTZ R84, R180, R84 ;  /* 0x00000054b4547220 */ /* 0x000fe20000410000 */
[----:B------:R-:W-:Y:S01]  /*ce60*/  @P1 LEA R4, P2, R2, c[0x0][0x1c8], 0x1 ;  /* 0x0000720002041a11 */ /* 0x000fe200078408ff */
[----:B------:R-:W-:Y:S01]  /*ce70*/  FMUL.FTZ R85, R180, R85 ;  /* 0x00000055b4557220 */ /* 0x000fe20000410000 */
[----:B------:R-:W-:Y:S01]  /*ce80*/  @P1 IADD3.X R5, R6, R239, RZ, P3, !PT ;  /* 0x000000ef06051210 */ /* 0x000fe20001ffe4ff */
[----:B------:R-:W2:Y:S01]  /*ce90*/  MUFU.EX2 R0, R0 ;  /* 0x0000000000007308 */ /* 0x000ea20000000800 */
[----:B------:R-:W-:Y:S01]  /*cea0*/  @P1 IADD3 R7, P4, P3, R7, 0x40, R208 ;  /* 0x0000004007071810 */ /* 0x000fe20007b9e0d0 */
[C---:B------:R-:W-:Y:S01]  /*ceb0*/  FMUL.FTZ R86, R181.reuse, R86 ;  /* 0x00000056b5567220 */ /* 0x040fe20000410000 */
[----:B------:R-:W-:Y:S01]  /*cec0*/  @P1 LEA.HI.X R5, R2, c[0x0][0x1cc], R5, 0x1, P2 ;  /* 0x0000730002051a11 */ /* 0x000fe200010f0c05 */
[----:B------:R-:W-:Y:S01]  /*ced0*/  FMUL.FTZ R87, R181, R87 ;  /* 0x00000057b5577220 */ /* 0x000fe20000410000 */
[----:B------:R-:W-:Y:S01]  /*cee0*/  @P1 LEA R16, P2, R7, c[0x0][0x1c8], 0x1 ;  /* 0x0000720007101a11 */ /* 0x000fe200078408ff */
[----:B------:R-:W-:Y:S01]  /*cef0*/  FMUL.FTZ R88, R3, R88 ;  /* 0x0000005803587220 */ /* 0x000fe20000410000 */
[----:B------:R-:W-:Y:S01]  /*cf00*/  @P1 IADD3.X R6, R6, RZ, R239, P4, P3 ;  /* 0x000000ff06061210 */ /* 0x000fe200027e64ef */
[----:B------:R3:W-:Y:S01]  /*cf10*/  @P1 LDGSTS.E.BYPASS.LTC128B.128 [R248+0x4100], [R4.64], !P0 ;  /* 0x0410000004f81fae */ /* 0x0007e2000c101d46 */
[----:B------:R-:W-:Y:S01]  /*cf20*/  @P1 MOV R2, c[0x0][0x1e0] ;  /* 0x0000780000021a02 */ /* 0x000fe20000000f00 */
[----:B------:R4:W3:Y:S01]  /*cf30*/  MUFU.EX2 R239, R12 ;  /* 0x0000000c00ef7308 */ /* 0x0008e20000000800 */
[----:B------:R-:W-:Y:S01]  /*cf40*/  @P1 LEA.HI.X R17, R7, c[0x0][0x1cc], R6, 0x1, P2 ;  /* 0x0000730007111a11 */ /* 0x000fe200010f0c06 */
[C---:B------:R-:W-:Y:S01]  /*cf50*/  FMUL.FTZ R89, R3.reuse, R89 ;  /* 0x0000005903597220 */ /* 0x040fe20000410000 */
[C---:B------:R-:W-:Y:S01]  /*cf60*/  @P1 SHF.L.U32 R8, R2.reuse, 0x5, RZ ;  /* 0x0000000502081819 */ /* 0x040fe200000006ff */
[----:B-1----:R-:W-:Y:S01]  /*cf70*/  FMUL.FTZ R13, R3, R197 ;  /* 0x000000c5030d7220 */ /* 0x002fe20000410000 */
[----:B------:R-:W-:Y:S01]  /*cf80*/  @P1 SHF.L.U64.HI R9, R2, R250, c[0x0][0x1e4] ;  /* 0x0000790002091619 */ /* 0x000fe200000102fa */
[----:B------:R1:W-:Y:S01]  /*cf90*/  @P1 LDGSTS.E.BYPASS.LTC128B.128 [R248+0x6100], [R16.64], !P6 ;  /* 0x0610000010f81fae */ /* 0x0003e2000f101d46 */
[----:B------:R-:W-:Y:S01]  /*cfa0*/  @P1 IADD3 R6, P2, R4, R8, RZ ;  /* 0x0000000804061210 */ /* 0x000fe20007f5e0ff */
[----:B------:R-:W-:Y:S02]  /*cfb0*/  FMUL.FTZ R2, R182, c[0x0][0x2d0] ;  /* 0x0000b400b6027a20 */ /* 0x000fe40000410000 */
[----:B------:R-:W-:Y:S01]  /*cfc0*/  MUFU.EX2 R250, R37 ;  /* 0x0000002500fa7308 */ /* 0x000fe20000000800 */
[----:B------:R-:W-:Y:S01]  /*cfd0*/  @P1 IADD3.X R7, R5, R9, RZ, P2, !PT ;  /* 0x0000000905071210 */ /* 0x000fe200017fe4ff */
[--C-:B------:R-:W-:Y:S02]  /*cfe0*/  FFMA.FTZ R14, R14, c[0x0][0x2d0], -R2.reuse ;  /* 0x0000b4000e0e7a23 */ /* 0x100fe40000010802 */
[--C-:B------:R-:W-:Y:S02]  /*cff0*/  FFMA.FTZ R15, R15, c[0x0][0x2d0], -R2.reuse ;  /* 0x0000b4000f0f7a23 */ /* 0x100fe40000010802 */
[----:B------:R1:W-:Y:S01]  /*d000*/  @P1 LDGSTS.E.BYPASS.LTC128B.128 [R248+0x4900], [R6.64], !P0 ;  /* 0x0490000006f81fae */ /* 0x0003e2000c101d46 */
[--C-:B------:R-:W-:Y:S02]  /*d010*/  FFMA.FTZ R10, R10, c[0x0][0x2d0], -R2.reuse ;  /* 0x0000b4000a0a7a23 */ /* 0x100fe40000010802 */
[--C-:B------:R-:W-:Y:S01]  /*d020*/  FFMA.FTZ R11, R11, c[0x0][0x2d0], -R2.reuse ;  /* 0x0000b4000b0b7a23 */ /* 0x100fe20000010802 */
[----:B------:R1:W-:Y:S01]  /*d030*/  MUFU.EX2 R217, R14 ;  /* 0x0000000e00d97308 */ /* 0x0003e20000000800 */
[C---:B--2---:R-:W-:Y:S02]  /*d040*/  FMUL.FTZ R138, R0.reuse, R138 ;  /* 0x0000008a008a7220 */ /* 0x044fe40000410000 */
[----:B------:R-:W-:Y:S01]  /*d050*/  FMUL.FTZ R139, R0, R139 ;  /* 0x0000008b008b7220 */ /* 0x000fe20000410000 */
[----:B------:R2:W-:Y:S01]  /*d060*/  @P1 LDGSTS.E.BYPASS.LTC128B.128 [R248+0x6900], [R6.64+0x80], !P6 ;  /* 0x0690008006f81fae */ /* 0x0005e2000f101d46 */
[----:B---3--:R-:W-:Y:S01]  /*d070*/  @P1 IADD3 R4, P3, R6, R8, RZ ;  /* 0x0000000806041210 */ /* 0x008fe20007f7e0ff */
[----:B----4-:R-:W-:Y:S02]  /*d080*/  FMUL.FTZ R12, R3, R196 ;  /* 0x000000c4030c7220 */ /* 0x010fe40000410000 */
[----:B------:R-:W-:Y:S01]  /*d090*/  FMUL.FTZ R142, R0, R142 ;  /* 0x0000008e008e7220 */ /* 0x000fe20000410000 */
[----:B------:R-:W-:Y:S01]  /*d0a0*/  @P1 IADD3.X R5, R7, R9, RZ, P3, !PT ;  /* 0x0000000907051210 */ /* 0x000fe20001ffe4ff */
[----:B------:R3:W-:Y:S01]  /*d0b0*/  MUFU.EX2 R215, R10 ;  /* 0x0000000a00d77308 */ /* 0x0007e20000000800 */
[----:B------:R-:W-:Y:S01]  /*d0c0*/  @P1 IADD3 R8, P2, R4, R8, RZ ;  /* 0x0000000804081210 */ /* 0x000fe20007f5e0ff */
[----:B------:R-:W-:Y:S02]  /*d0d0*/  FMUL.FTZ R143, R0, R143 ;  /* 0x0000008f008f7220 */ /* 0x000fe40000410000 */
[----:B------:R4:W-:Y:S01]  /*d0e0*/  @P1 LDGSTS.E.BYPASS.LTC128B.128 [R248+0x5100], [R4.64], !P0 ;  /* 0x0510000004f81fae */ /* 0x0009e2000c101d46 */
[----:B------:R-:W-:Y:S01]  /*d0f0*/  @P1 IADD3.X R9, R5, R9, RZ, P2, !PT ;  /* 0x0000000905091210 */ /* 0x000fe200017fe4ff */
[C---:B-1----:R-:W-:Y:S02]  /*d100*/  FMUL.FTZ R16, R180.reuse, R200 ;  /* 0x000000c8b4107220 */ /* 0x042fe40000410000 */
[----:B------:R-:W-:Y:S02]  /*d110*/  FMUL.FTZ R17, R180, R201 ;  /* 0x000000c9b4117220 */ /* 0x000fe40000410000 */
[----:B------:R1:W1:Y:S01]  /*d120*/  MUFU.EX2 R218, R15 ;  /* 0x0000000f00da7308 */ /* 0x0002620000000800 */
[C---:B------:R-:W-:Y:S01]  /*d130*/  FMUL.FTZ R154, R0.reuse, R154 ;  /* 0x0000009a009a7220 */ /* 0x040fe20000410000 */
[----:B------:R4:W-:Y:S01]  /*d140*/  @P1 LDGSTS.E.BYPASS.LTC128B.128 [R248+0x7100], [R4.64+0x80], !P6 ;  /* 0x0710008004f81fae */ /* 0x0009e2000f101d46 */
[C---:B------:R-:W-:Y:S02]  /*d150*/  FMUL.FTZ R155, R0.reuse, R155 ;  /* 0x0000009b009b7220 */ /* 0x040fe40000410000 */
[C---:B------:R-:W-:Y:S02]  /*d160*/  FMUL.FTZ R14, R0.reuse, R198 ;  /* 0x000000c6000e7220 */ /* 0x040fe40000410000 */
[C---:B------:R-:W-:Y:S02]  /*d170*/  FMUL.FTZ R158, R0.reuse, R158 ;  /* 0x0000009e009e7220 */ /* 0x040fe40000410000 */
[C---:B------:R-:W-:Y:S01]  /*d180*/  FMUL.FTZ R159, R0.reuse, R159 ;  /* 0x0000009f009f7220 */ /* 0x040fe20000410000 */
[----:B------:R4:W-:Y:S01]  /*d190*/  @P1 LDGSTS.E.BYPASS.LTC128B.128 [R248+0x5900], [R8.64], !P0 ;  /* 0x0590000008f81fae */ /* 0x0009e2000c101d46 */
[----:B------:R4:W4:Y:S01]  /*d1a0*/  MUFU.EX2 R216, R11 ;  /* 0x0000000b00d87308 */ /* 0x0009220000000800 */
[----:B--2---:R-:W-:Y:S01]  /*d1b0*/  FMUL.FTZ R6, R181, R194 ;  /* 0x000000c2b5067220 */ /* 0x004fe20000410000 */
[----:B------:R-:W-:Y:S01]  /*d1c0*/  F2FP.PACK_AB R194, R225, R246 ;  /* 0x000000f6e1c2723e */ /* 0x000fe200000000ff */
[----:B------:R-:W-:Y:S01]  /*d1d0*/  FMUL.FTZ R7, R181, R195 ;  /* 0x000000c3b5077220 */ /* 0x000fe20000410000 */
[----:B------:R-:W-:Y:S01]  /*d1e0*/  F2FP.PACK_AB R195, R227, R247 ;  /* 0x000000f7e3c3723e */ /* 0x000fe200000000ff */
[----:B---3--:R-:W-:Y:S01]  /*d1f0*/  FMUL.FTZ R10, R0, R190 ;  /* 0x000000be000a7220 */ /* 0x008fe20000410000 */
[----:B------:R-:W-:Y:S01]  /*d200*/  F2FP.PACK_AB R190, R186, R239 ;  /* 0x000000efbabe723e */ /* 0x000fe200000000ff */
[----:B------:R2:W-:Y:S01]  /*d210*/  @P1 LDGSTS.E.BYPASS.LTC128B.128 [R248+0x7900], [R8.64+0x80], !P6 ;  /* 0x0790008008f81fae */ /* 0x0005e2000f101d46 */
[--C-:B------:R-:W-:Y:S02]  /*d220*/  FFMA.FTZ R26, R26, c[0x0][0x2d0], -R2.reuse ;  /* 0x0000b4001a1a7a23 */ /* 0x100fe40000010802 */
[--C-:B------:R-:W-:Y:S02]  /*d230*/  FFMA.FTZ R27, R27, c[0x0][0x2d0], -R2.reuse ;  /* 0x0000b4001b1b7a23 */ /* 0x100fe40000010802 */
[--C-:B------:R-:W-:Y:S02]  /*d240*/  FFMA.FTZ R42, R42, c[0x0][0x2d0], -R2.reuse ;  /* 0x0000b4002a2a7a23 */ /* 0x100fe40000010802 */
[----:B-1----:R-:W-:Y:S01]  /*d250*/  FMUL.FTZ R15, R0, R199 ;  /* 0x000000c7000f7220 */ /* 0x002fe20000410000 */
[----:B------:R-:W1:Y:S01]  /*d260*/  LDSM.16.MT88.4 R204, [R229] ;  /* 0x00000000e5cc783b */ /* 0x000e620000004200 */
[--C-:B------:R-:W-:Y:S02]  /*d270*/  FFMA.FTZ R46, R46, c[0x0][0x2d0], -R2.reuse ;  /* 0x0000b4002e2e7a23 */ /* 0x100fe40000010802 */
[C---:B----4-:R-:W-:Y:S01]  /*d280*/  FMUL.FTZ R4, R180.reuse, R192 ;  /* 0x000000c0b4047220 */ /* 0x050fe20000410000 */
[----:B------:R-:W-:Y:S01]  /*d290*/  F2FP.PACK_AB R192, R251, R219 ;  /* 0x000000dbfbc0723e */ /* 0x000fe200000000ff */
[----:B------:R-:W-:Y:S01]  /*d2a0*/  FMUL.FTZ R5, R180, R193 ;  /* 0x000000c1b4057220 */ /* 0x000fe20000410000 */
[----:B------:R-:W-:Y:S01]  /*d2b0*/  F2FP.PACK_AB R193, R224, R187 ;  /* 0x000000bbe0c1723e */ /* 0x000fe200000000ff */
[----:B------:R-:W-:Y:S01]  /*d2c0*/  FFMA.FTZ R47, R47, c[0x0][0x2d0], -R2 ;  /* 0x0000b4002f2f7a23 */ /* 0x000fe20000010802 */
[----:B------:R-:W3:Y:S01]  /*d2d0*/  LDSM.16.MT88.4 R208, [R230] ;  /* 0x00000000e6d0783b */ /* 0x000ee20000004200 */
[----:B------:R-:W-:Y:S01]  /*d2e0*/  FMUL.FTZ R11, R0, R191 ;  /* 0x000000bf000b7220 */ /* 0x000fe20000410000 */
[----:B------:R-:W-:Y:S01]  /*d2f0*/  F2FP.PACK_AB R191, R218, R217 ;  /* 0x000000d9dabf723e */ /* 0x000fe200000000ff */
[C---:B------:R-:W-:Y:S02]  /*d300*/  FMUL.FTZ R170, R0.reuse, R170 ;  /* 0x000000aa00aa7220 */ /* 0x040fe40000410000 */
[C---:B------:R-:W-:Y:S02]  /*d310*/  FMUL.FTZ R171, R0.reuse, R171 ;  /* 0x000000ab00ab7220 */ /* 0x040fe40000410000 */
[C---:B------:R-:W-:Y:S01]  /*d320*/  FMUL.FTZ R174, R0.reuse, R174 ;  /* 0x000000ae00ae7220 */ /* 0x040fe20000410000 */
[----:B------:R-:W4:Y:S01]  /*d330*/  LDSM.16.MT88.4 R196, [R233] ;  /* 0x00000000e9c4783b */ /* 0x000f220000004200 */
[----:B------:R-:W-:Y:S02]  /*d340*/  FMUL.FTZ R175, R0, R175 ;  /* 0x000000af00af7220 */ /* 0x000fe40000410000 */
[----:B--2---:R-:W-:Y:S01]  /*d350*/  FMUL.FTZ R8, R3, R188 ;  /* 0x000000bc03087220 */ /* 0x004fe20000410000 */
[----:B------:R-:W-:Y:S01]  /*d360*/  F2FP.PACK_AB R188, R245, R252 ;  /* 0x000000fcf5bc723e */ /* 0x000fe200000000ff */
[C---:B------:R-:W-:Y:S01]  /*d370*/  FMUL.FTZ R9, R3.reuse, R189 ;  /* 0x000000bd03097220 */ /* 0x040fe20000410000 */
[----:B------:R-:W-:Y:S01]  /*d380*/  F2FP.PACK_AB R189, R216, R215 ;  /* 0x000000d7d8bd723e */ /* 0x000fe200000000ff */
[C---:B------:R-:W-:Y:S01]  /*d390*/  FMUL.FTZ R74, R0.reuse, R74 ;  /* 0x0000004a004a7220 */ /* 0x040fe20000410000 */
[----:B------:R-:W2:Y:S01]  /*d3a0*/  LDSM.16.MT88.4 R200, [R232] ;  /* 0x00000000e8c8783b */ /* 0x000ea20000004200 */
[C---:B------:R-:W-:Y:S02]  /*d3b0*/  FMUL.FTZ R75, R0.reuse, R75 ;  /* 0x0000004b004b7220 */ /* 0x040fe40000410000 */
[C---:B------:R-:W-:Y:S02]  /*d3c0*/  FMUL.FTZ R78, R0.reuse, R78 ;  /* 0x0000004e004e7220 */ /* 0x040fe40000410000 */
[C---:B------:R-:W-:Y:S02]  /*d3d0*/  FMUL.FTZ R79, R0.reuse, R79 ;  /* 0x0000004f004f7220 */ /* 0x040fe40000410000 */
[C---:B------:R-:W-:Y:S01]  /*d3e0*/  FMUL.FTZ R90, R0.reuse, R90 ;  /* 0x0000005a005a7220 */ /* 0x040fe20000410000 */
[----:B------:R-:W0:Y:S01]  /*d3f0*/  LDGDEPBAR ;  /* 0x00000000000079af */ /* 0x000e220000000000 */
[C---:B------:R-:W-:Y:S02]  /*d400*/  FMUL.FTZ R91, R0.reuse, R91 ;  /* 0x0000005b005b7220 */ /* 0x040fe40000410000 */
[C---:B------:R-:W-:Y:S02]  /*d410*/  FMUL.FTZ R92, R3.reuse, R92 ;  /* 0x0000005c035c7220 */ /* 0x040fe40000410000 */
[----:B------:R-:W-:Y:S02]  /*d420*/  FMUL.FTZ R93, R3, R93 ;  /* 0x0000005d035d7220 */ /* 0x000fe40000410000 */
[C---:B------:R-:W-:Y:S01]  /*d430*/  FMUL.FTZ R94, R0.reuse, R94 ;  /* 0x0000005e005e7220 */ /* 0x040fe20000410000 */
[-C--:B-1----:R-:W-:Y:S05]  /*d440*/  HMMA.16816.F32 R4, R192, R204.reuse, R4 ;  /* 0x000000ccc004723c */ /* 0x082fea0000001804 */
[----:B------:R-:W-:Y:S02]  /*d450*/  FMUL.FTZ R95, R0, R95 ;  /* 0x0000005f005f7220 */ /* 0x000fe40000410000 */
[C---:B------:R-:W-:Y:S01]  /*d460*/  FMUL.FTZ R96, R180.reuse, R96 ;  /* 0x00000060b4607220 */ /* 0x040fe20000410000 */
[C---:B------:R-:W-:Y:S01]  /*d470*/  HMMA.16816.F32 R8, R188.reuse, R204, R8 ;  /* 0x000000ccbc08723c */ /* 0x040fe20000001808 */
[----:B------:R-:W1:Y:S03]  /*d480*/  MUFU.EX2 R204, R33 ;  /* 0x0000002100cc7308 */ /* 0x000e660000000800 */
[C---:B------:R-:W-:Y:S02]  /*d490*/  FMUL.FTZ R97, R180.reuse, R97 ;  /* 0x00000061b4617220 */ /* 0x040fe40000410000 */
[C---:B------:R-:W-:Y:S02]  /*d4a0*/  FMUL.FTZ R98, R181.reuse, R98 ;  /* 0x00000062b5627220 */ /* 0x040fe40000410000 */
[-C--:B------:R-:W-:Y:S04]  /*d4b0*/  HMMA.16816.F32 R12, R188, R206.reuse, R12 ;  /* 0x000000cebc0c723c */ /* 0x080fe8000000180c */
[C---:B------:R-:W-:Y:S02]  /*d4c0*/  FMUL.FTZ R99, R181.reuse, R99 ;  /* 0x00000063b5637220 */ /* 0x040fe40000410000 */
[C---:B------:R-:W-:Y:S02]  /*d4d0*/  FMUL.FTZ R100, R180.reuse, R100 ;  /* 0x00000064b4647220 */ /* 0x040fe40000410000 */
[C---:B------:R-:W-:Y:S01]  /*d4e0*/  HMMA.16816.F32 R16, R192.reuse, R206, R16 ;  /* 0x000000cec010723c */ /* 0x040fe20000001810 */
[----:B------:R-:W-:Y:S03]  /*d4f0*/  MUFU.EX2 R207, R26 ;  /* 0x0000001a00cf7308 */ /* 0x000fe60000000800 */
[----:B------:R-:W-:Y:S02]  /*d500*/  FMUL.FTZ R101, R180, R101 ;  /* 0x00000065b4657220 */ /* 0x000fe40000410000 */
[C---:B------:R-:W-:Y:S02]  /*d510*/  FMUL.FTZ R102, R181.reuse, R102 ;  /* 0x00000066b5667220 */ /* 0x040fe40000410000 */
[-C--:B---3--:R-:W-:Y:S03]  /*d520*/  HMMA.16816.F32 R132, R192, R208.reuse, R132 ;  /* 0x000000d0c084723c */ /* 0x088fe60000001884 */
[----:B------:R-:W4:Y:S01]  /*d530*/  MUFU.EX2 R206, R27 ;  /* 0x0000001b00ce7308 */ /* 0x000f220000000800 */
[----:B------:R-:W-:Y:S02]  /*d540*/  FMUL.FTZ R103, R181, R103 ;  /* 0x00000067b5677220 */ /* 0x000fe40000410000 */
[C---:B------:R-:W-:Y:S02]  /*d550*/  FMUL.FTZ R104, R3.reuse, R104 ;  /* 0x0000006803687220 */ /* 0x040fe40000410000 */
[C---:B------:R-:W-:Y:S04]  /*d560*/  HMMA.16816.F32 R136, R188.reuse, R208, R136 ;  /* 0x000000d0bc88723c */ /* 0x040fe80000001888 */
[C---:B------:R-:W-:Y:S01]  /*d570*/  FMUL.FTZ R105, R3.reuse, R105 ;  /* 0x0000006903697220 */ /* 0x040fe20000410000 */
[----:B------:R-:W-:Y:S01]  /*d580*/  MUFU.EX2 R208, R32 ;  /* 0x0000002000d07308 */ /* 0x000fe20000000800 */
[C---:B------:R-:W-:Y:S02]  /*d590*/  FMUL.FTZ R106, R0.reuse, R106 ;  /* 0x0000006a006a7220 */ /* 0x040fe40000410000 */
[-C--:B------:R-:W-:Y:S04]  /*d5a0*/  HMMA.16816.F32 R140, R188, R210.reuse, R140 ;  /* 0x000000d2bc8c723c */ /* 0x080fe8000000188c */
[C---:B------:R-:W-:Y:S02]  /*d5b0*/  FMUL.FTZ R107, R0.reuse, R107 ;  /* 0x0000006b006b7220 */ /* 0x040fe40000410000 */
[C---:B------:R-:W-:Y:S01]  /*d5c0*/  FMUL.FTZ R108, R3.reuse, R108 ;  /* 0x0000006c036c7220 */ /* 0x040fe20000410000 */
[----:B------:R-:W-:Y:S01]  /*d5d0*/  MUFU.EX2 R209, R34 ;  /* 0x0000002200d17308 */ /* 0x000fe20000000800 */
[C---:B------:R-:W-:Y:S04]  /*d5e0*/  HMMA.16816.F32 R144, R192.reuse, R210, R144 ;  /* 0x000000d2c090723c */ /* 0x040fe80000001890 */
[----:B------:R-:W-:Y:S02]  /*d5f0*/  FMUL.FTZ R109, R3, R109 ;  /* 0x0000006d036d7220 */ /* 0x000fe40000410000 */
[C---:B------:R-:W-:Y:S02]  /*d600*/  FMUL.FTZ R110, R0.reuse, R110 ;  /* 0x0000006e006e7220 */ /* 0x040fe40000410000 */
[-C--:B----4-:R-:W-:Y:S01]  /*d610*/  HMMA.16816.F32 R148, R192, R196.reuse, R148 ;  /* 0x000000c4c094723c */ /* 0x090fe20000001894 */
[----:B------:R4:W1:Y:S03]  /*d620*/  MUFU.EX2 R210, R23 ;  /* 0x0000001700d27308 */ /* 0x0008660000000800 */
[----:B------:R-:W-:Y:S02]  /*d630*/  FMUL.FTZ R111, R0, R111 ;  /* 0x0000006f006f7220 */ /* 0x000fe40000410000 */
[C---:B------:R-:W-:Y:S02]  /*d640*/  FMUL.FTZ R112, R180.reuse, R112 ;  /* 0x00000070b4707220 */ /* 0x040fe40000410000 */
[C---:B------:R-:W-:Y:S03]  /*d650*/  HMMA.16816.F32 R152, R188.reuse, R196, R152 ;  /* 0x000000c4bc98723c */ /* 0x040fe60000001898 */
[----:B------:R-:W-:Y:S01]  /*d660*/  MUFU.EX2 R211, R45 ;  /* 0x0000002d00d37308 */ /* 0x000fe20000000800 */
        /* <DEDUP_REMOVED lines=9> */
[-C--:B--2---:R-:W-:Y:S01]  /*d700*/  HMMA.16816.F32 R164, R192, R200.reuse, R164 ;  /* 0x000000c8c0a4723c */ /* 0x084fe200000018a4 */
[----:B----4-:R-:W-:Y:S03]  /*d710*/  LDSM.16.MT88.4 R20, [R233+0x2000] ;  /* 0x00200000e914783b */ /* 0x010fe60000004200 */
[----:B------:R-:W-:Y:S02]  /*d720*/  FMUL.FTZ R119, R181, R119 ;  /* 0x00000077b5777220 */ /* 0x000fe40000410000 */
[C---:B------:R-:W-:Y:S02]  /*d730*/  FMUL.FTZ R120, R3.reuse, R120 ;  /* 0x0000007803787220 */ /* 0x040fe40000410000 */
        /* <DEDUP_REMOVED lines=13> */
[----:B------:R-:W-:Y:S02]  /*d810*/  FMUL.FTZ R129, R180, R129 ;  /* 0x00000081b4817220 */ /* 0x000fe40000410000 */
[C---:B------:R-:W-:Y:S01]  /*d820*/  FMUL.FTZ R130, R181.reuse, R130 ;  /* 0x00000082b5827220 */ /* 0x040fe20000410000 */
[C---:B------:R-:W-:Y:S01]  /*d830*/  HMMA.16816.F32 R72, R188.reuse, R196, R72 ;  /* 0x000000c4bc48723c */ /* 0x040fe20000001848 */
[----:B------:R-:W-:Y:S03]  /*d840*/  MUFU.EX2 R196, R24 ;  /* 0x0000001800c47308 */ /* 0x000fe60000000800 */
[----:B------:R-:W-:Y:S02]  /*d850*/  FMUL.FTZ R131, R181, R131 ;  /* 0x00000083b5837220 */ /* 0x000fe40000410000 */
[----:B------:R-:W-:Y:S01]  /*d860*/  FFMA.FTZ R41, R41, c[0x0][0x2d0], -R212 ;  /* 0x0000b40029297a23 */ /* 0x000fe200000108d4 */
[----:B------:R-:W-:Y:S01]  /*d870*/  MOV R197, R222 ;  /* 0x000000de00c57202 */ /* 0x000fe20000000f00 */
[-C--:B------:R-:W-:Y:S04]  /*d880*/  HMMA.16816.F32 R76, R188, R198.reuse, R76 ;  /* 0x000000c6bc4c723c */ /* 0x080fe8000000184c */
[--C-:B------:R-:W-:Y:S02]  /*d890*/  FFMA.FTZ R50, R50, c[0x0][0x2d0], -R213.reuse ;  /* 0x0000b40032327a23 */ /* 0x100fe400000108d5 */
[--C-:B------:R-:W-:Y:S02]  /*d8a0*/  FFMA.FTZ R51, R51, c[0x0][0x2d0], -R213.reuse ;  /* 0x0000b40033337a23 */ /* 0x100fe400000108d5 */
[C---:B------:R-:W-:Y:S01]  /*d8b0*/  HMMA.16816.F32 R80, R192.reuse, R198, R80 ;  /* 0x000000c6c050723c */ /* 0x040fe20000001850 */
[----:B------:R1:W-:Y:S03]  /*d8c0*/  MUFU.EX2 R199, R25 ;  /* 0x0000001900c77308 */ /* 0x0003e60000000800 */
[----:B------:R-:W-:Y:S02]  /*d8d0*/  FFMA.FTZ R43, R43, c[0x0][0x2d0], -R2 ;  /* 0x0000b4002b2b7a23 */ /* 0x000fe40000010802 */
[--C-:B------:R-:W-:Y:S02]  /*d8e0*/  FFMA.FTZ R40, R40, c[0x0][0x2d0], -R212.reuse ;  /* 0x0000b40028287a23 */ /* 0x100fe400000108d4 */
[-C--:B--2---:R-:W-:Y:S03]  /*d8f0*/  HMMA.16816.F32 R84, R192, R200.reuse, R84 ;  /* 0x000000c8c054723c */ /* 0x084fe60000001854 */
[----:B------:R2:W-:Y:S01]  /*d900*/  MUFU.EX2 R222, R50 ;  /* 0x0000003200de7308 */ /* 0x0005e20000000800 */
[--C-:B------:R-:W-:Y:S02]  /*d910*/  FFMA.FTZ R44, R44, c[0x0][0x2d0], -R212.reuse ;  /* 0x0000b4002c2c7a23 */ /* 0x100fe400000108d4 */
[--C-:B------:R-:W-:Y:S02]  /*d920*/  FFMA.FTZ R57, R57, c[0x0][0x2d0], -R212.reuse ;  /* 0x0000b40039397a23 */ /* 0x100fe400000108d4 */
[C---:B------:R-:W-:Y:S04]  /*d930*/  HMMA.16816.F32 R88, R188.reuse, R200, R88 ;  /* 0x000000c8bc58723c */ /* 0x040fe80000001858 */
[--C-:B------:R-:W-:Y:S01]  /*d940*/  FFMA.FTZ R28, R28, c[0x0][0x2d0], -R212.reuse ;  /* 0x0000b4001c1c7a23 */ /* 0x100fe200000108d4 */
[----:B------:R4:W4:Y:S01]  /*d950*/  MUFU.EX2 R200, R35 ;  /* 0x0000002300c87308 */ /* 0x0009220000000800 */
[----:B------:R-:W-:Y:S02]  /*d960*/  FFMA.FTZ R29, R29, c[0x0][0x2d0], -R212 ;  /* 0x0000b4001d1d7a23 */ /* 0x000fe400000108d4 */
[-C--:B------:R-:W-:Y:S01]  /*d970*/  HMMA.16816.F32 R92, R188, R202.reuse, R92 ;  /* 0x000000cabc5c723c */ /* 0x080fe2000000185c */
[----:B-1----:R-:W-:Y:S03]  /*d980*/  LDSM.16.MT88.4 R24, [R229+0x800] ;  /* 0x00080000e518783b */ /* 0x002fe60000004200 */
[--C-:B------:R-:W-:Y:S02]  /*d990*/  FFMA.FTZ R30, R30, c[0x0][0x2d0], -R2.reuse ;  /* 0x0000b4001e1e7a23 */ /* 0x100fe40000010802 */
[----:B------:R-:W-:Y:S01]  /*d9a0*/  FFMA.FTZ R31, R31, c[0x0][0x2d0], -R2 ;  /* 0x0000b4001f1f7a23 */ /* 0x000fe20000010802 */
[----:B------:R-:W1:Y:S01]  /*d9b0*/  MUFU.EX2 R201, R28 ;  /* 0x0000001c00c97308 */ /* 0x000e620000000800 */
[C---:B------:R-:W-:Y:S01]  /*d9c0*/  HMMA.16816.F32 R96, R192.reuse, R202, R96 ;  /* 0x000000cac060723c */ /* 0x040fe20000001860 */
[----:B------:R-:W3:Y:S03]  /*d9d0*/  LDL.LU R202, [R1+0x1c] ;  /* 0x00001c0001ca7983 */ /* 0x000ee60000300800 */
[--C-:B--2---:R-:W-:Y:S02]  /*d9e0*/  FFMA.FTZ R50, R64, c[0x0][0x2d0], -R214.reuse ;  /* 0x0000b40040327a23 */ /* 0x104fe400000108d6 */
[--C-:B------:R-:W-:Y:S01]  /*d9f0*/  FFMA.FTZ R49, R49, c[0x0][0x2d0], -R214.reuse ;  /* 0x0000b40031317a23 */ /* 0x100fe200000108d6 */
[----:B------:R-:W-:Y:S01]  /*da00*/  MOV R203, R204 ;  /* 0x000000cc00cb7202 */ /* 0x000fe20000000f00 */
[-C--:B------:R-:W-:Y:S01]  /*da10*/  HMMA.16816.F32 R100, R192, R20.reuse, R100 ;  /* 0x00000014c064723c */ /* 0x080fe20000001864 */
[----:B------:R-:W-:Y:S03]  /*da20*/  MUFU.EX2 R64, R47 ;  /* 0x0000002f00407308 */ /* 0x000fe60000000800 */
[----:B------:R-:W-:Y:S01]  /*da30*/  FFMA.FTZ R52, R52, c[0x0][0x2d0], -R214 ;  /* 0x0000b40034347a23 */ /* 0x000fe200000108d6 */
[----:B----4-:R-:W2:Y:S01]  /*da40*/  LDSM.16.MT88.4 R32, [R232+0x2000] ;  /* 0x00200000e820783b */ /* 0x010ea20000004200 */
[--C-:B------:R-:W-:Y:S02]  /*da50*/  FFMA.FTZ R60, R60, c[0x0][0x2d0], -R212.reuse ;  /* 0x0000b4003c3c7a23 */ /* 0x100fe400000108d4 */
[C---:B------:R-:W-:Y:S03]  /*da60*/  HMMA.16816.F32 R104, R188.reuse, R20, R104 ;  /* 0x00000014bc68723c */ /* 0x040fe60000001868 */
[----:B------:R4:W-:Y:S01]  /*da70*/  MUFU.EX2 R223, R51 ;  /* 0x0000003300df7308 */ /* 0x0009e20000000800 */
[--C-:B------:R-:W-:Y:S02]  /*da80*/  FFMA.FTZ R66, R66, c[0x0][0x2d0], -R213.reuse ;  /* 0x0000b40042427a23 */ /* 0x100fe400000108d5 */
[--C-:B------:R-:W-:Y:S02]  /*da90*/  FFMA.FTZ R56, R56, c[0x0][0x2d0], -R212.reuse ;  /* 0x0000b40038387a23 */ /* 0x100fe400000108d4 */
[-C--:B------:R-:W-:Y:S04]  /*daa0*/  HMMA.16816.F32 R108, R188, R22.reuse, R108 ;  /* 0x00000016bc6c723c */ /* 0x080fe8000000186c */
[----:B------:R-:W-:Y:S01]  /*dab0*/  FFMA.FTZ R212, R61, c[0x0][0x2d0], -R212 ;  /* 0x0000b4003dd47a23 */ /* 0x000fe200000108d4 */
[----:B------:R1:W1:Y:S03]  /*dac0*/  MUFU.EX2 R198, R29 ;  /* 0x0000001d00c67308 */ /* 0x0002660000000800 */
[C---:B------:R-:W-:Y:S07]  /*dad0*/  HMMA.16816.F32 R112, R192.reuse, R22, R112 ;  /* 0x00000016c070723c */ /* 0x040fee0000001870 */
[----:B------:R-:W-:Y:S01]  /*dae0*/  MUFU.EX2 R212, R212 ;  /* 0x000000d400d47308 */ /* 0x000fe20000000800 */
[--C-:B----4-:R-:W-:Y:S09]  /*daf0*/  FFMA.FTZ R51, R65, c[0x0][0x2d0], -R214.reuse ;  /* 0x0000b40041337a23 */ /* 0x110ff200000108d6 */
[----:B------:R-:W-:Y:S01]  /*db00*/  MUFU.EX2 R65, R46 ;  /* 0x0000002e00417308 */ /* 0x000fe20000000800 */
[-C--:B--2---:R-:W-:Y:S03]  /*db10*/  HMMA.16816.F32 R116, R192, R32.reuse, R116 ;  /* 0x00000020c074723c */ /* 0x084fe60000001874 */
[----:B-1----:R-:W-:Y:S06]  /*db20*/  F2FP.PACK_AB R29, R206, R207 ;  /* 0x000000cfce1d723e */ /* 0x002fec00000000ff */
[----:B------:R1:W-:Y:S01]  /*db30*/  MUFU.EX2 R204, R30 ;  /* 0x0000001e00cc7308 */ /* 0x0003e20000000800 */
[C---:B------:R-:W-:Y:S08]  /*db40*/  HMMA.16816.F32 R120, R188.reuse, R32, R120 ;  /* 0x00000020bc78723c */ /* 0x040ff00000001878 */
[-C--:B------:R-:W-:Y:S01]  /*db50*/  HMMA.16816.F32 R124, R188, R34.reuse, R124 ;  /* 0x00000022bc7c723c */ /* 0x080fe2000000187c */
[----:B------:R-:W2:Y:S01]  /*db60*/  MUFU.EX2 R205, R31 ;  /* 0x0000001f00cd7308 */ /* 0x000ea20000000800 */
[----:B------:R-:W4:Y:S05]  /*db70*/  LDL.LU R190, [R1+0x20] ;  /* 0x0000200001be7983 */ /* 0x000f2a0000300800 */
[----:B------:R-:W-:Y:S01]  /*db80*/  MOV R191, R220 ;  /* 0x000000dc00bf7202 */ /* 0x000fe20000000f00 */
[----:B------:R-:W-:Y:S01]  /*db90*/  HMMA.16816.F32 R128, R192, R34, R128 ;  /* 0x00000022c080723c */ /* 0x000fe20000001880 */
[----:B------:R-:W2:Y:S02]  /*dba0*/  LDSM.16.MT88.4 R32, [R230+0x800] ;  /* 0x00080000e620783b */ /* 0x000ea40000004200 */
[----:B------:R1:W-:Y:S01]  /*dbb0*/  MUFU.EX2 R220, R40 ;  /* 0x0000002800dc7308 */ /* 0x0003e20000000800 */
[----:B------:R-:W-:Y:S02]  /*dbc0*/  MOV R188, R221 ;  /* 0x000000dd00bc7202 */ /* 0x000fe40000000f00 */
[----:B------:R-:W-:Y:S02]  /*dbd0*/  MOV R189, R210 ;  /* 0x000000d200bd7202 */ /* 0x000fe40000000f00 */
[----:B------:R-:W-:Y:S04]  /*dbe0*/  MOV R193, R209 ;  /* 0x000000d100c17202 */ /* 0x000fe80000000f00 */
[----:B------:R-:W-:Y:S01]  /*dbf0*/  MOV R194, R208 ;  /* 0x000000d000c27202 */ /* 0x000fe20000000f00 */
[----:B------:R2:W2:Y:S01]  /*dc00*/  MUFU.EX2 R221, R41 ;  /* 0x0000002900dd7308 */ /* 0x0004a20000000800 */
[----:B------:R-:W-:Y:S02]  /*dc10*/  F2FP.PACK_AB R23, R200, R193 ;  /* 0x000000c1c817723e */ /* 0x000fe400000000ff */
[----:B------:R-:W-:Y:S02]  /*dc20*/  F2FP.PACK_AB R22, R203, R194 ;  /* 0x000000c2cb16723e */ /* 0x000fe400000000ff */
[----:B------:R-:W-:Y:S02]  /*dc30*/  F2FP.PACK_AB R20, R188, R197 ;  /* 0x000000c5bc14723e */ /* 0x000fe400000000ff */
[----:B------:R-:W-:Y:S02]  /*dc40*/  F2FP.PACK_AB R21, R189, R191 ;  /* 0x000000bfbd15723e */ /* 0x000fe400000000ff */
[----:B------:R-:W-:Y:S01]  /*dc50*/  MOV R192, R201 ;  /* 0x000000c900c07202 */ /* 0x000fe20000000f00 */
[----:B------:R-:W-:Y:S01]  /*dc60*/  MUFU.EX2 R66, R66 ;  /* 0x0000004200427308 */ /* 0x000fe20000000800 */
[----:B------:R-:W-:Y:S02]  /*dc70*/  MOV R195, R199 ;  /* 0x000000c700c37202 */ /* 0x000fe40000000f00 */
[----:B------:R-:W-:Y:S01]  /*dc80*/  MOV R201, R251 ;  /* 0x000000fb00c97202 */ /* 0x000fe20000000f00 */
[-C--:B------:R-:W-:Y:S05]  /*dc90*/  HMMA.16816.F32 R4, R20, R24.reuse, R4 ;  /* 0x000000181404723c */ /* 0x080fea0000001804 */
[----:B------:R-:W-:Y:S01]  /*dca0*/  F2FP.PACK_AB R28, R195, R196 ;  /* 0x000000c4c31c723e */ /* 0x000fe200000000ff */
[----:B------:R-:W-:Y:S01]  /*dcb0*/  MUFU.EX2 R251, R36 ;  /* 0x0000002400fb7308 */ /* 0x000fe20000000800 */
[----:B-1----:R-:W-:Y:S01]  /*dcc0*/  F2FP.PACK_AB R30, R198, R192 ;  /* 0x000000c0c61e723e */ /* 0x002fe200000000ff */
[----:B------:R-:W-:Y:S01]  /*dcd0*/  FFMA.FTZ R40, R53, c[0x0][0x2d0], -R214 ;  /* 0x0000b40035287a23 */ /* 0x000fe200000108d6 */
[----:B--2---:R-:W-:Y:S03]  /*dce0*/  F2FP.PACK_AB R31, R205, R204 ;  /* 0x000000cccd1f723e */ /* 0x004fe600000000ff */
[----:B------:R-:W-:Y:S01]  /*dcf0*/  MOV R41, R187 ;  /* 0x000000bb00297202 */ /* 0x000fe20000000f00 */
[--C-:B------:R-:W-:Y:S01]  /*dd00*/  FFMA.FTZ R53, R62, c[0x0][0x2d0], -R2.reuse ;  /* 0x0000b4003e357a23 */ /* 0x100fe20000010802 */
[----:B------:R-:W-:Y:S02]  /*dd10*/  MOV R199, R225 ;  /* 0x000000e100c77202 */ /* 0x000fe40000000f00 */
[C---:B------:R-:W-:Y:S01]  /*dd20*/  HMMA.16816.F32 R8, R28.reuse, R24, R8 ;  /* 0x000000181c08723c */ /* 0x040fe20000001808 */
[----:B------:R1:W-:Y:S03]  /*dd30*/  MUFU.EX2 R225, R48 ;  /* 0x0000003000e17308 */ /* 0x0003e60000000800 */
[----:B------:R-:W-:Y:S02]  /*dd40*/  MOV R210, R186 ;  /* 0x000000ba00d27202 */ /* 0x000fe40000000f00 */
[----:B------:R-:W-:Y:S02]  /*dd50*/  MOV R209, R227 ;  /* 0x000000e300d17202 */ /* 0x000fe40000000f00 */
[-C--:B------:R-:W-:Y:S03]  /*dd60*/  HMMA.16816.F32 R12, R28, R26.reuse, R12 ;  /* 0x0000001a1c0c723c */ /* 0x080fe6000000180c */
[----:B------:R2:W-:Y:S01]  /*dd70*/  MUFU.EX2 R186, R42 ;  /* 0x0000002a00ba7308 */ /* 0x0005e20000000800 */
[----:B------:R-:W-:Y:S02]  /*dd80*/  MOV R208, R224 ;  /* 0x000000e000d07202 */ /* 0x000fe40000000f00 */
[----:B------:R-:W-:Y:S02]  /*dd90*/  MOV R214, R198 ;  /* 0x000000c600d67202 */ /* 0x000fe40000000f00 */
[C---:B------:R-:W-:Y:S01]  /*dda0*/  HMMA.16816.F32 R16, R20.reuse, R26, R16 ;  /* 0x0000001a1410723c */ /* 0x040fe20000001810 */
[----:B------:R-:W2:Y:S03]  /*ddb0*/  LDSM.16.MT88.4 R24, [R233+0x800] ;  /* 0x00080000e918783b */ /* 0x000ea60000004200 */
[----:B------:R-:W-:Y:S01]  /*ddc0*/  MOV R198, R199 ;  /* 0x000000c700c67202 */ /* 0x000fe20000000f00 */
[----:B------:R2:W-:Y:S01]  /*ddd0*/  MUFU.EX2 R227, R38 ;  /* 0x0000002600e37308 */ /* 0x0005e20000000800 */
[----:B------:R-:W-:Y:S02]  /*dde0*/  MOV R199, R210 ;  /* 0x000000d200c77202 */ /* 0x000fe40000000f00 */
[-C--:B------:R-:W-:Y:S01]  /*ddf0*/  HMMA.16816.F32 R132, R20, R32.reuse, R132 ;  /* 0x000000201484723c */ /* 0x080fe20000001884 */
[----:B-1----:R-:W3:Y:S06]  /*de00*/  LDL.LU R48, [R1+0x18] ;  /* 0x0000180001307983 */ /* 0x002eec0000300800 */
[----:B------:R-:W-:Y:S01]  /*de10*/  MUFU.EX2 R62, R50 ;  /* 0x00000032003e7308 */ /* 0x000fe20000000800 */
[C---:B------:R-:W-:Y:S01]  /*de20*/  HMMA.16816.F32 R136, R28.reuse, R32, R136 ;  /* 0x000000201c88723c */ /* 0x040fe20000001888 */
[----:B--2---:R-:W2:Y:S07]  /*de30*/  LDL.LU R42, [R1+0x4] ;  /* 0x00000400012a7983 */ /* 0x004eae0000300800 */
[-C--:B------:R-:W-:Y:S01]  /*de40*/  HMMA.16816.F32 R140, R28, R34.reuse, R140 ;  /* 0x000000221c8c723c */ /* 0x080fe2000000188c */
[----:B------:R1:W1:Y:S01]  /*de50*/  MUFU.EX2 R187, R43 ;  /* 0x0000002b00bb7308 */ /* 0x0002620000000800 */
[----:B------:R-:W-:Y:S06]  /*de60*/  LDSM.16.MT88.4 R36, [R230+0x1000] ;  /* 0x00100000e624783b */ /* 0x000fec0000004200 */
[C---:B------:R-:W-:Y:S03]  /*de70*/  HMMA.16816.F32 R144, R20.reuse, R34, R144 ;  /* 0x000000221490723c */ /* 0x040fe60000001890 */
[----:B------:R1:W-:Y:S01]  /*de80*/  MUFU.EX2 R224, R49 ;  /* 0x0000003100e07308 */ /* 0x0003e20000000800 */
[----:B------:R-:W1:Y:S04]  /*de90*/  LDSM.16.MT88.4 R32, [R232+0x800] ;  /* 0x00080000e820783b */ /* 0x000e680000004200 */
[-C--:B------:R-:W-:Y:S05]  /*dea0*/  HMMA.16816.F32 R148, R20, R24.reuse, R148 ;  /* 0x000000181494723c */ /* 0x080fea0000001894 */
[----:B------:R-:W-:Y:S03]  /*deb0*/  MUFU.EX2 R210, R52 ;  /* 0x0000003400d27308 */ /* 0x000fe60000000800 */
[C---:B------:R-:W-:Y:S04]  /*dec0*/  HMMA.16816.F32 R152, R28.reuse, R24, R152 ;  /* 0x000000181c98723c */ /* 0x040fe80000001898 */
[----:B-1----:R-:W-:Y:S03]  /*ded0*/  MOV R43, R219 ;  /* 0x000000db002b7202 */ /* 0x002fe60000000f00 */
[----:B------:R1:W1:Y:S01]  /*dee0*/  MUFU.EX2 R219, R44 ;  /* 0x0000002c00db7308 */ /* 0x0002620000000800 */
[-C--:B------:R-:W-:Y:S04]  /*def0*/  HMMA.16816.F32 R156, R28, R26.reuse, R156 ;  /* 0x0000001a1c9c723c */ /* 0x080fe8000000189c */
[--C-:B------:R-:W-:Y:S02]  /*df00*/  FFMA.FTZ R49, R55, c[0x0][0x2d0], -R213.reuse ;  /* 0x0000b40037317a23 */ /* 0x100fe400000108d5 */
[--C-:B------:R-:W-:Y:S02]  /*df10*/  FFMA.FTZ R55, R58, c[0x0][0x2d0], -R2.reuse ;  /* 0x0000b4003a377a23 */ /* 0x100fe40000010802 */
[C---:B------:R-:W-:Y:S01]  /*df20*/  HMMA.16816.F32 R160, R20.reuse, R26, R160 ;  /* 0x0000001a14a0723c */ /* 0x040fe200000018a0 */
[----:B------:R-:W1:Y:S01]  /*df30*/  LDSM.16.MT88.4 R24, [R229+0x2800] ;  /* 0x00280000e518783b */ /* 0x000e620000004200 */
[----:B------:R1:W-:Y:S06]  /*df40*/  MUFU.EX2 R58, R60 ;  /* 0x0000003c003a7308 */ /* 0x0003ec0000000800 */
[-C--:B------:R-:W-:Y:S04]  /*df50*/  HMMA.16816.F32 R164, R20, R32.reuse, R164 ;  /* 0x0000002014a4723c */ /* 0x080fe800000018a4 */
[----:B------:R-:W-:Y:S01]  /*df60*/  MUFU.EX2 R53, R53 ;  /* 0x0000003500357308 */ /* 0x000fe20000000800 */
[--C-:B-1----:R-:W-:Y:S02]  /*df70*/  FFMA.FTZ R44, R54, c[0x0][0x2d0], -R213.reuse ;  /* 0x0000b400362c7a23 */ /* 0x102fe400000108d5 */
[----:B------:R-:W-:Y:S02]  /*df80*/  FFMA.FTZ R213, R67, c[0x0][0x2d0], -R213 ;  /* 0x0000b40043d57a23 */ /* 0x000fe400000108d5 */
[--C-:B------:R-:W-:Y:S01]  /*df90*/  FFMA.FTZ R54, R59, c[0x0][0x2d0], -R2.reuse ;  /* 0x0000b4003b367a23 */ /* 0x100fe20000010802 */
[C---:B------:R-:W-:Y:S04]  /*dfa0*/  HMMA.16816.F32 R168, R28.reuse, R32, R168 ;  /* 0x000000201ca8723c */ /* 0x040fe800000018a8 */
[----:B------:R1:W-:Y:S01]  /*dfb0*/  MUFU.EX2 R67, R49 ;  /* 0x0000003100437308 */ /* 0x0003e20000000800 */
[----:B------:R-:W-:Y:S01]  /*dfc0*/  FFMA.FTZ R2, R63, c[0x0][0x2d0], -R2 ;  /* 0x0000b4003f027a23 */ /* 0x000fe20000010802 */
[----:B------:R-:W-:Y:S02]  /*dfd0*/  MOV R60, R192 ;  /* 0x000000c0003c7202 */ /* 0x000fe40000000f00 */
[-C--:B------:R-:W-:Y:S06]  /*dfe0*/  HMMA.16816.F32 R172, R28, R34.reuse, R172 ;  /* 0x000000221cac723c */ /* 0x080fec00000018ac */
[----:B------:R-:W-:Y:S02]  /*dff0*/  MUFU.EX2 R63, R51 ;  /* 0x00000033003f7308 */ /* 0x000fe40000000800 */
[C---:B------:R-:W-:Y:S01]  /*e000*/  HMMA.16816.F32 R176, R20.reuse, R34, R176 ;  /* 0x0000002214b0723c */ /* 0x040fe200000018b0 */
[----:B------:R-:W1:Y:S07]  /*e010*/  LDSM.16.MT88.4 R32, [R230+0x2800] ;  /* 0x00280000e620783b */ /* 0x000e6e0000004200 */
[----:B------:R-:W-:Y:S01]  /*e020*/  MUFU.EX2 R52, R2 ;  /* 0x0000000200347308 */ /* 0x000fe20000000800 */
[-C--:B------:R-:W-:Y:S03]  /*e030*/  HMMA.16816.F32 R68, R20, R24.reuse, R68 ;  /* 0x000000181444723c */ /* 0x080fe60000001844 */
[----:B-1----:R-:W-:Y:S05]  /*e040*/  MOV R49, R201 ;  /* 0x000000c900317202 */ /* 0x002fea0000000f00 */
[C---:B------:R-:W-:Y:S01]  /*e050*/  HMMA.16816.F32 R72, R28.reuse, R24, R72 ;  /* 0x000000181c48723c */ /* 0x040fe20000001848 */
[----:B------:R-:W-:Y:S07]  /*e060*/  MUFU.EX2 R213, R213 ;  /* 0x000000d500d57308 */ /* 0x000fee0000000800 */
[-C--:B------:R-:W-:Y:S03]  /*e070*/  HMMA.16816.F32 R76, R28, R26.reuse, R76 ;  /* 0x0000001a1c4c723c */ /* 0x080fe6000000184c */
[----:B------:R-:W-:Y:S05]  /*e080*/  MUFU.EX2 R59, R57 ;  /* 0x00000039003b7308 */ /* 0x000fea0000000800 */
[C---:B------:R-:W-:Y:S01]  /*e090*/  HMMA.16816.F32 R80, R20.reuse, R26, R80 ;  /* 0x0000001a1450723c */ /* 0x040fe20000001850 */
[----:B------:R-:W1:Y:S04]  /*e0a0*/  LDSM.16.MT88.4 R24, [R233+0x2800] ;  /* 0x00280000e918783b */ /* 0x000e680000004200 */
[----:B------:R1:W1:Y:S03]  /*e0b0*/  MUFU.EX2 R61, R56 ;  /* 0x00000038003d7308 */ /* 0x0002660000000800 */
[-C--:B------:R-:W-:Y:S07]  /*e0c0*/  HMMA.16816.F32 R84, R20, R32.reuse, R84 ;  /* 0x000000201454723c */ /* 0x080fee0000001854 */
[----:B------:R-:W-:Y:S01]  /*e0d0*/  MUFU.EX2 R55, R55 ;  /* 0x0000003700377308 */ /* 0x000fe20000000800 */
[C---:B------:R-:W-:Y:S08]  /*e0e0*/  HMMA.16816.F32 R88, R28.reuse, R32, R88 ;  /* 0x000000201c58723c */ /* 0x040ff00000001858 */
[-C--:B------:R-:W-:Y:S01]  /*e0f0*/  HMMA.16816.F32 R92, R28, R34.reuse, R92 ;  /* 0x000000221c5c723c */ /* 0x080fe2000000185c */
[----:B------:R-:W2:Y:S07]  /*e100*/  MUFU.EX2 R54, R54 ;  /* 0x0000003600367308 */ /* 0x000eae0000000800 */
[C---:B------:R-:W-:Y:S01]  /*e110*/  HMMA.16816.F32 R96, R20.reuse, R34, R96 ;  /* 0x000000221460723c */ /* 0x040fe20000001860 */
[----:B------:R-:W4:Y:S07]  /*e120*/  LDSM.16.MT88.4 R32, [R232+0x2800] ;  /* 0x00280000e820783b */ /* 0x000f2e0000004200 */
[-C--:B-1----:R-:W-:Y:S08]  /*e130*/  HMMA.16816.F32 R100, R20, R24.reuse, R100 ;  /* 0x000000181464723c */ /* 0x082ff00000001864 */
[C---:B------:R-:W-:Y:S08]  /*e140*/  HMMA.16816.F32 R104, R28.reuse, R24, R104 ;  /* 0x000000181c68723c */ /* 0x040ff00000001868 */
[-C--:B------:R-:W-:Y:S08]  /*e150*/  HMMA.16816.F32 R108, R28, R26.reuse, R108 ;  /* 0x0000001a1c6c723c */ /* 0x080ff0000000186c */
[C---:B------:R-:W-:Y:S01]  /*e160*/  HMMA.16816.F32 R112, R20.reuse, R26, R112 ;  /* 0x0000001a1470723c */ /* 0x040fe20000001870 */
[----:B------:R-:W1:Y:S07]  /*e170*/  LDSM.16.MT88.4 R24, [R229+0x1000] ;  /* 0x00100000e518783b */ /* 0x000e6e0000004200 */
[-C--:B----4-:R-:W-:Y:S08]  /*e180*/  HMMA.16816.F32 R116, R20, R32.reuse, R116 ;  /* 0x000000201474723c */ /* 0x090ff00000001874 */
[C---:B------:R-:W-:Y:S08]  /*e190*/  HMMA.16816.F32 R120, R28.reuse, R32, R120 ;  /* 0x000000201c78723c */ /* 0x040ff00000001878 */
[-C--:B------:R-:W-:Y:S07]  /*e1a0*/  HMMA.16816.F32 R124, R28, R34.reuse, R124 ;  /* 0x000000221c7c723c */ /* 0x080fee000000187c */
[----:B------:R-:W-:Y:S01]  /*e1b0*/  F2FP.PACK_AB R28, R221, R220 ;  /* 0x000000dcdd1c723e */ /* 0x000fe200000000ff */
[----:B------:R-:W-:Y:S01]  /*e1c0*/  HMMA.16816.F32 R128, R20, R34, R128 ;  /* 0x000000221480723c */ /* 0x000fe20000001880 */
[----:B------:R-:W4:Y:S03]  /*e1d0*/  LDSM.16.MT88.4 R32, [R233+0x1000] ;  /* 0x00100000e920783b */ /* 0x000f260000004200 */
[----:B------:R-:W-:Y:S01]  /*e1e0*/  F2FP.PACK_AB R29, R187, R186 ;  /* 0x000000babb1d723e */ /* 0x000fe200000000ff */
[----:B------:R-:W-:Y:S01]  /*e1f0*/  FFMA.FTZ R0, R0, R190, R215 ;  /* 0x000000be00007223 */ /* 0x000fe200000100d7 */
[----:B------:R-:W-:Y:S02]  /*e200*/  F2FP.PACK_AB R30, R211, R219 ;  /* 0x000000dbd31e723e */ /* 0x000fe400000000ff */
[----:B------:R-:W-:Y:S01]  /*e210*/  F2FP.PACK_AB R20, R250, R251 ;  /* 0x000000fbfa14723e */ /* 0x000fe200000000ff */
[----:B------:R-:W-:Y:S03]  /*e220*/  FADD.FTZ R0, R216, R0 ;  /* 0x00000000d8007221 */ /* 0x000fe60000010000 */
[----:B------:R-:W-:Y:S01]  /*e230*/  F2FP.PACK_AB R21, R226, R227 ;  /* 0x000000e3e215723e */ /* 0x000fe200000000ff */
[----:B------:R-:W-:Y:S01]  /*e240*/  FADD.FTZ R56, R217, R0 ;  /* 0x00000000d9387221 */ /* 0x000fe20000010000 */
[----:B------:R-:W-:Y:S02]  /*e250*/  F2FP.PACK_AB R22, R224, R225 ;  /* 0x000000e1e016723e */ /* 0x000fe400000000ff */
[----:B------:R-:W-:Y:S02]  /*e260*/  F2FP.PACK_AB R23, R223, R222 ;  /* 0x000000dedf17723e */ /* 0x000fe400000000ff */
[----:B------:R-:W-:Y:S02]  /*e270*/  F2FP.PACK_AB R31, R64, R65 ;  /* 0x00000041401f723e */ /* 0x000fe400000000ff */
[----:B------:R-:W-:Y:S02]  /*e280*/  MOV R215, R203 ;  /* 0x000000cb00d77202 */ /* 0x000fe40000000f00 */
[----:B------:R-:W-:Y:S01]  /*e290*/  MOV R190, R209 ;  /* 0x000000d100be7202 */ /* 0x000fe20000000f00 */
[-C--:B-1----:R-:W-:Y:S01]  /*e2a0*/  HMMA.16816.F32 R4, R20, R24.reuse, R4 ;  /* 0x000000181404723c */ /* 0x082fe20000001804 */
[----:B------:R1:W1:Y:S02]  /*e2b0*/  MUFU.EX2 R209, R40 ;  /* 0x0000002800d17308 */ /* 0x0002640000000800 */
[----:B------:R-:W-:Y:S02]  /*e2c0*/  MOV R216, R195 ;  /* 0x000000c300d87202 */ /* 0x000fe40000000f00 */
[----:B------:R-:W-:Y:S02]  /*e2d0*/  MOV R0, R188 ;  /* 0x000000bc00007202 */ /* 0x000fe40000000f00 */
[----:B------:R-:W-:Y:S01]  /*e2e0*/  MOV R217, R189 ;  /* 0x000000bd00d97202 */ /* 0x000fe20000000f00 */
[C---:B------:R-:W-:Y:S08]  /*e2f0*/  HMMA.16816.F32 R8, R28.reuse, R24, R8 ;  /* 0x000000181c08723c */ /* 0x040ff00000001808 */
[-C--:B------:R-:W-:Y:S08]  /*e300*/  HMMA.16816.F32 R12, R28, R26.reuse, R12 ;  /* 0x0000001a1c0c723c */ /* 0x080ff0000000180c */
[C---:B------:R-:W-:Y:S01]  /*e310*/  HMMA.16816.F32 R16, R20.reuse, R26, R16 ;  /* 0x0000001a1410723c */ /* 0x040fe20000001810 */
[----:B------:R-:W1:Y:S07]  /*e320*/  LDSM.16.MT88.4 R24, [R232+0x1000] ;  /* 0x00100000e818783b */ /* 0x000e6e0000004200 */
[-C--:B------:R-:W-:Y:S08]  /*e330*/  HMMA.16816.F32 R132, R20, R36.reuse, R132 ;  /* 0x000000241484723c */ /* 0x080ff00000001884 */
[C---:B------:R-:W-:Y:S08]  /*e340*/  HMMA.16816.F32 R136, R28.reuse, R36, R136 ;  /* 0x000000241c88723c */ /* 0x040ff00000001888 */
[-C--:B------:R-:W-:Y:S04]  /*e350*/  HMMA.16816.F32 R140, R28, R38.reuse, R140 ;  /* 0x000000261c8c723c */ /* 0x080fe8000000188c */
[----:B---3--:R-:W-:Y:S04]  /*e360*/  FFMA.FTZ R181, R181, R48, R41 ;  /* 0x00000030b5b57223 */ /* 0x008fe80000010029 */
[C---:B------:R-:W-:Y:S01]  /*e370*/  HMMA.16816.F32 R144, R20.reuse, R38, R144 ;  /* 0x000000261490723c */ /* 0x040fe20000001890 */
[----:B------:R-:W-:Y:S03]  /*e380*/  LDSM.16.MT88.4 R36, [R230+0x3000] ;  /* 0x00300000e624783b */ /* 0x000fe60000004200 */
[----:B------:R-:W-:Y:S01]  /*e390*/  FFMA.FTZ R48, R3, R202, R252 ;  /* 0x000000ca03307223 */ /* 0x000fe200000100fc */
[----:B------:R-:W-:Y:S02]  /*e3a0*/  MOV R252, R200 ;  /* 0x000000c800fc7202 */ /* 0x000fe40000000f00 */
[----:B------:R-:W-:Y:S01]  /*e3b0*/  MOV R3, R208 ;  /* 0x000000d000037202 */ /* 0x000fe20000000f00 */
[-C--:B----4-:R-:W-:Y:S01]  /*e3c0*/  HMMA.16816.F32 R148, R20, R32.reuse, R148 ;  /* 0x000000201494723c */ /* 0x090fe20000001894 */
[----:B------:R-:W-:Y:S01]  /*e3d0*/  LDSM.16.MT88.4 R200, [R229+0x1800] ;  /* 0x00180000e5c8783b */ /* 0x000fe20000004200 */
[----:B------:R3:W4:Y:S02]  /*e3e0*/  MUFU.EX2 R208, R44 ;  /* 0x0000002c00d07308 */ /* 0x0007240000000800 */
[----:B--2---:R-:W-:Y:S02]  /*e3f0*/  FFMA.FTZ R180, R180, R42, R43 ;  /* 0x0000002ab4b47223 */ /* 0x004fe4000001002b */
[----:B------:R-:W-:Y:S02]  /*e400*/  FADD.FTZ R2, R245, R48 ;  /* 0x00000030f5027221 */ /* 0x000fe40000010000 */
[C---:B------:R-:W-:Y:S01]  /*e410*/  HMMA.16816.F32 R152, R28.reuse, R32, R152 ;  /* 0x000000201c98723c */ /* 0x040fe20000001898 */
[----:B-1----:R-:W1:Y:S03]  /*e420*/  LDSM.16.MT88.4 R40, [R229+0x3000] ;  /* 0x00300000e528783b */ /* 0x002e660000004200 */
[----:B------:R-:W-:Y:S02]  /*e430*/  FADD.FTZ R2, R239, R2 ;  /* 0x00000002ef027221 */ /* 0x000fe40000010000 */
[----:B------:R-:W-:Y:S01]  /*e440*/  FADD.FTZ R3, R3, R181 ;  /* 0x000000b503037221 */ /* 0x000fe20000010000 */
[----:B------:R-:W-:Y:S01]  /*e450*/  MOV R181, R194 ;  /* 0x000000c200b57202 */ /* 0x000fe20000000f00 */
[-C--:B------:R-:W-:Y:S01]  /*e460*/  HMMA.16816.F32 R156, R28, R34.reuse, R156 ;  /* 0x000000221c9c723c */ /* 0x080fe2000000189c */
[----:B------:R2:W5:Y:S03]  /*e470*/  LDL.LU R245, [R1+0x98] ;  /* 0x0000980001f57983 */ /* 0x0005660000300800 */
[----:B------:R-:W-:Y:S04]  /*e480*/  FADD.FTZ R3, R247, R3 ;  /* 0x00000003f7037221 */ /* 0x000fe80000010000 */
[C---:B------:R-:W-:Y:S01]  /*e490*/  HMMA.16816.F32 R160, R20.reuse, R34, R160 ;  /* 0x0000002214a0723c */ /* 0x040fe200000018a0 */
[----:B------:R-:W-:Y:S07]  /*e4a0*/  LDSM.16.MT88.4 R32, [R232+0x3000] ;  /* 0x00300000e820783b */ /* 0x000fee0000004200 */
[-C--:B------:R-:W-:Y:S01]  /*e4b0*/  HMMA.16816.F32 R164, R20, R24.reuse, R164 ;  /* 0x0000001814a4723c */ /* 0x080fe200000018a4 */
[----:B---3--:R-:W3:Y:S07]  /*e4c0*/  LDSM.16.MT88.4 R44, [R233+0x3000] ;  /* 0x00300000e92c783b */ /* 0x008eee0000004200 */
[C---:B------:R-:W-:Y:S07]  /*e4d0*/  HMMA.16816.F32 R168, R28.reuse, R24, R168 ;  /* 0x000000181ca8723c */ /* 0x040fee00000018a8 */
[----:B------:R-:W-:Y:S01]  /*e4e0*/  FADD.FTZ R24, R49, R180 ;  /* 0x000000b431187221 */ /* 0x000fe20000010000 */
[-C--:B------:R-:W-:Y:S01]  /*e4f0*/  HMMA.16816.F32 R172, R28, R26.reuse, R172 ;  /* 0x0000001a1cac723c */ /* 0x080fe200000018ac */
[----:B------:R-:W-:Y:S03]  /*e500*/  LDSM.16.MT88.4 R48, [R233+0x3800] ;  /* 0x00380000e930783b */ /* 0x000fe60000004200 */
[----:B------:R-:W-:Y:S01]  /*e510*/  FADD.FTZ R57, R246, R24 ;  /* 0x00000018f6397221 */ /* 0x000fe20000010000 */
[----:B------:R-:W-:Y:S02]  /*e520*/  MOV R180, R193 ;  /* 0x000000c100b47202 */ /* 0x000fe40000000f00 */
[----:B------:R-:W-:Y:S01]  /*e530*/  F2FP.PACK_AB R24, R59, R61 ;  /* 0x0000003d3b18723e */ /* 0x000fe200000000ff */
[C---:B------:R-:W-:Y:S01]  /*e540*/  HMMA.16816.F32 R176, R20.reuse, R26, R176 ;  /* 0x0000001a14b0723c */ /* 0x040fe200000018b0 */
[----:B------:R2:W5:Y:S03]  /*e550*/  LDL.LU R246, [R1+0x94] ;  /* 0x0000940001f67983 */ /* 0x0005660000300800 */
[----:B------:R-:W-:Y:S01]  /*e560*/  F2FP.PACK_AB R25, R54, R55 ;  /* 0x000000373619723e */ /* 0x000fe200000000ff */
[----:B------:R2:W5:Y:S02]  /*e570*/  LDL.LU R247, [R1+0x90] ;  /* 0x0000900001f77983 */ /* 0x0005640000300800 */
[----:B------:R-:W-:Y:S01]  /*e580*/  F2FP.PACK_AB R26, R212, R58 ;  /* 0x0000003ad41a723e */ /* 0x000fe200000000ff */
[-C--:B-1----:R-:W-:Y:S01]  /*e590*/  HMMA.16816.F32 R68, R20, R40.reuse, R68 ;  /* 0x000000281444723c */ /* 0x082fe20000001844 */
[----:B------:R2:W5:Y:S03]  /*e5a0*/  LDL.LU R239, [R1+0x8c] ;  /* 0x00008c0001ef7983 */ /* 0x0005660000300800 */
[----:B------:R-:W-:Y:S04]  /*e5b0*/  F2FP.PACK_AB R27, R52, R53 ;  /* 0x00000035341b723e */ /* 0x000fe800000000ff */
[C---:B------:R-:W-:Y:S08]  /*e5c0*/  HMMA.16816.F32 R72, R28.reuse, R40, R72 ;  /* 0x000000281c48723c */ /* 0x040ff00000001848 */
[-C--:B------:R-:W-:Y:S08]  /*e5d0*/  HMMA.16816.F32 R76, R28, R42.reuse, R76 ;  /* 0x0000002a1c4c723c */ /* 0x080ff0000000184c */
[C---:B------:R-:W-:Y:S01]  /*e5e0*/  HMMA.16816.F32 R80, R20.reuse, R42, R80 ;  /* 0x0000002a1450723c */ /* 0x040fe20000001850 */
[----:B------:R-:W-:Y:S07]  /*e5f0*/  LDSM.16.MT88.4 R40, [R233+0x1800] ;  /* 0x00180000e928783b */ /* 0x000fee0000004200 */
[-C--:B------:R-:W-:Y:S08]  /*e600*/  HMMA.16816.F32 R84, R20, R36.reuse, R84 ;  /* 0x000000241454723c */ /* 0x080ff00000001854 */
        /* <DEDUP_REMOVED lines=10> */
[C---:B------:R-:W-:Y:S08]  /*e6b0*/  HMMA.16816.F32 R120, R28.reuse, R32, R120 ;  /* 0x000000201c78723c */ /* 0x040ff00000001878 */
[-C--:B------:R-:W-:Y:S01]  /*e6c0*/  HMMA.16816.F32 R124, R28, R34.reuse, R124 ;  /* 0x000000221c7c723c */ /* 0x080fe2000000187c */
[----:B------:R-:W1:Y:S07]  /*e6d0*/  LDSM.16.MT88.4 R28, [R229+0x3800] ;  /* 0x00380000e51c783b */ /* 0x000e6e0000004200 */
[----:B------:R-:W-:Y:S01]  /*e6e0*/  HMMA.16816.F32 R128, R20, R34, R128 ;  /* 0x000000221480723c */ /* 0x000fe20000001880 */
[----:B------:R-:W1:Y:S06]  /*e6f0*/  LDSM.16.MT88.4 R32, [R230+0x3800] ;  /* 0x00380000e620783b */ /* 0x000e6c0000004200 */
[----:B------:R-:W-:Y:S02]  /*e700*/  F2FP.PACK_AB R20, R209, R210 ;  /* 0x000000d2d114723e */ /* 0x000fe400000000ff */
[----:B----4-:R-:W-:Y:S03]  /*e710*/  F2FP.PACK_AB R21, R67, R208 ;  /* 0x000000d04315723e */ /* 0x010fe600000000ff */
[----:B------:R-:W-:Y:S02]  /*e720*/  F2FP.PACK_AB R22, R63, R62 ;  /* 0x0000003e3f16723e */ /* 0x000fe400000000ff */
[----:B------:R-:W-:Y:S07]  /*e730*/  F2FP.PACK_AB R23, R213, R66 ;  /* 0x00000042d517723e */ /* 0x000fee00000000ff */
[-C--:B------:R-:W-:Y:S07]  /*e740*/  HMMA.16816.F32 R192, R20, R200.reuse, R4 ;  /* 0x000000c814c0723c */ /* 0x080fee0000001804 */
[----:B------:R-:W-:Y:S02]  /*e750*/  MOV R6, R190 ;  /* 0x000000be00067202 */ /* 0x000fe40000000f00 */
[----:B------:R-:W-:Y:S02]  /*e760*/  MOV R7, R191 ;  /* 0x000000bf00077202 */ /* 0x000fe40000000f00 */
[C---:B------:R-:W-:Y:S07]  /*e770*/  HMMA.16816.F32 R188, R24.reuse, R200, R8 ;  /* 0x000000c818bc723c */ /* 0x040fee0000001808 */
[----:B------:R-:W-:Y:S02]  /*e780*/  MOV R9, R199 ;  /* 0x000000c700097202 */ /* 0x000fe40000000f00 */
[----:B------:R-:W-:Y:S03]  /*e790*/  MOV R10, R196 ;  /* 0x000000c4000a7202 */ /* 0x000fe60000000f00 */
[----:B------:R-:W-:Y:S01]  /*e7a0*/  MOV R8, R197 ;  /* 0x000000c500087202 */ /* 0x000fe20000000f00 */
[----:B------:R-:W-:Y:S01]  /*e7b0*/  FADD.FTZ R2, R9, R2 ;  /* 0x0000000209027221 */ /* 0x000fe20000010000 */
[----:B------:R-:W-:Y:S01]  /*e7c0*/  MOV R11, R0 ;  /* 0x00000000000b7202 */ /* 0x000fe20000000f00 */
[----:B------:R-:W-:Y:S01]  /*e7d0*/  FADD.FTZ R9, R218, R56 ;  /* 0x00000038da097221 */ /* 0x000fe20000010000 */
[----:B------:R-:W-:Y:S01]  /*e7e0*/  MOV R0, R198 ;  /* 0x000000c600007202 */ /* 0x000fe20000000f00 */
[----:B------:R-:W-:Y:S01]  /*e7f0*/  FADD.FTZ R2, R10, R2 ;  /* 0x000000020a027221 */ /* 0x000fe20000010000 */
[-C--:B------:R-:W-:Y:S03]  /*e800*/  HMMA.16816.F32 R196, R24, R202.reuse, R12 ;  /* 0x000000ca18c4723c */ /* 0x080fe6000000180c */
[----:B------:R-:W-:Y:S04]  /*e810*/  FADD.FTZ R0, R0, R57 ;  /* 0x0000003900007221 */ /* 0x000fe80000010000 */
[----:B------:R-:W-:Y:S01]  /*e820*/  MOV R14, R6 ;  /* 0x00000006000e7202 */ /* 0x000fe20000000f00 */
[C---:B------:R-:W-:Y:S04]  /*e830*/  HMMA.16816.F32 R200, R20.reuse, R202, R16 ;  /* 0x000000ca14c8723c */ /* 0x040fe80000001810 */
[----:B------:R-:W-:Y:S01]  /*e840*/  MOV R15, R7 ;  /* 0x00000007000f7202 */ /* 0x000fe20000000f00 */
[----:B------:R-:W-:Y:S01]  /*e850*/  FADD.FTZ R3, R14, R3 ;  /* 0x000000030e037221 */ /* 0x000fe20000010000 */
[----:B------:R-:W4:Y:S01]  /*e860*/  LDSM.16.MT88.4 R4, [R232+0x3800] ;  /* 0x00380000e804783b */ /* 0x000f220000004200 */
[----:B------:R-:W-:Y:S01]  /*e870*/  FADD.FTZ R8, R8, R0 ;  /* 0x0000000008087221 */ /* 0x000fe20000010000 */
        /* <DEDUP_REMOVED lines=23> */
[----:B------:R-:W-:Y:S01]  /*e9f0*/  MOV R186, R182 ;  /* 0x000000b600ba7202 */ /* 0x000fe20000000f00 */
        /* <DEDUP_REMOVED lines=51> */
[----:B------:R1:W-:Y:S01]  /*ed30*/  STL [R1+0x18], R3 ;  /* 0x0000180301007387 */ /* 0x0003e20000100800 */
[----:B------:R-:W-:Y:S03]  /*ed40*/  FADD.FTZ R0, R52, R0 ;  /* 0x0000000034007221 */ /* 0x000fe60000010000 */
[----:B------:R3:W-:Y:S04]  /*ed50*/  STL [R1+0x1c], R2 ;  /* 0x00001c0201007387 */ /* 0x0007e80000100800 */
[----:B------:R4:W-:Y:S01]  /*ed60*/  STL [R1+0x20], R0 ;  /* 0x0000200001007387 */ /* 0x0009e20000100800 */
[----:B-1----:R-:W-:Y:S02]  /*ed70*/  MOV R3, R183 ;  /* 0x000000b700037202 */ /* 0x002fe40000000f00 */
[----:B---3--:R-:W-:Y:S02]  /*ed80*/  MOV R2, R184 ;  /* 0x000000b800027202 */ /* 0x008fe40000000f00 */
[----:B----4-:R-:W-:Y:S01]  /*ed90*/  MOV R0, R185 ;  /* 0x000000b900007202 */ /* 0x010fe20000000f00 */
[----:B--2---:R-:W-:-:S05]  /*eda0*/  @P1 BRA `(.L_x_1379) ;  /* 0xffffc61000001947 */ /* 0x004fca000383ffff */
.L_x_1378:
[----:B------:R-:W-:Y:S02]  /*edb0*/  MOV R10, 0x1f ;  /* 0x0000001f000a7802 */ /* 0x000fe40000000f00 */
[----:B------:R-:W-:Y:S01]  /*edc0*/  MOV R9, 0xffffffff ;  /* 0xffffffff00097802 */ /* 0x000fe20000000f00 */
[----:B------:R-:W-:Y:S05]  /*edd0*/  BRA.DIV ~URZ, `(.L_x_1380) ;  /* 0x00003b027f007947 */ /* 0x000fea000b800000 */
[----:B------:R-:W2:Y:S04]  /*ede0*/  LDL R0, [R1+0x4] ;  /* 0x0000040001007983 */ /* 0x000ea80000100800 */
[----:B--2---:R1:W2:Y:S02]  /*edf0*/  SHFL.BFLY PT, R4, R0, 0x2, 0x1f ;  /* 0x0c401f0000047f89 */ /* 0x0042a400000e0000 */
.L_x_1446:
[----:B-1----:R-:W3:Y:S02]  /*ee00*/  LDL.LU R0, [R1+0x4] ;  /* 0x0000040001007983 */ /* 0x002ee40000300800 */
[----:B--23--:R-:W-:Y:S01]  /*ee10*/  FADD.FTZ R4, R4, R0 ;  /* 0x0000000004047221 */ /* 0x00cfe20000010000 */
[----:B------:R-:W-:Y:S05]  /*ee20*/  BRA.DIV ~URZ, `(.L_x_1381) ;  /* 0x00003b127f007947 */ /* 0x000fea000b800000 */
[----:B------:R-:W2:Y:S04]  /*ee30*/  LDL.LU R2, [R1+0x18] ;  /* 0x0000180001027983 */ /* 0x000ea80000300800 */
[----:B------:R-:W3:Y:S04]  /*ee40*/  LDL.LU R0, [R1+0x1c] ;  /* 0x00001c0001007983 */ /* 0x000ee80000300800 */
[----:B------:R-:W4:Y:S04]  /*ee50*/  LDL.LU R9, [R1+0x20] ;  /* 0x0000200001097983 */ /* 0x000f280000300800 */
[----:B--2---:R-:W1:Y:S04]  /*ee60*/  SHFL.BFLY PT, R5, R2, 0x2, 0x1f ;  /* 0x0c401f0002057f89 */ /* 0x004e6800000e0000 */
[----:B---3--:R-:W2:Y:S04]  /*ee70*/  SHFL.BFLY PT, R6, R0, 0x2, 0x1f ;  /* 0x0c401f0000067f89 */ /* 0x008ea800000e0000 */
[----:B----4-:R-:W3:Y:S01]  /*ee80*/  SHFL.BFLY PT, R7, R9, 0x2, 0x1f ;  /* 0x0c401f0009077f89 */ /* 0x010ee200000e0000 */
[----:B-1----:R-:W-:-:S02]  /*ee90*/  FADD.FTZ R5, R5, R2 ;  /* 0x0000000205057221 */ /* 0x002fc40000010000 */
[----:B--2---:R-:W-:-:S03]  /*eea0*/  FADD.FTZ R6, R6, R0 ;  /* 0x0000000006067221 */ /* 0x004fc60000010000 */
[----:B------:R-:W1:Y:S01]  /*eeb0*/  SHFL.BFLY PT, R2, R5, 0x1, 0x1f ;  /* 0x0c201f0005027f89 */ /* 0x000e6200000e0000 */
[----:B---3--:R-:W-:-:S03]  /*eec0*/  FADD.FTZ R7, R7, R9 ;  /* 0x0000000907077221 */ /* 0x008fc60000010000 */
[----:B------:R-:W2:Y:S04]  /*eed0*/  SHFL.BFLY PT, R0, R4, 0x1, 0x1f ;  /* 0x0c201f0004007f89 */ /* 0x000ea800000e0000 */
[----:B------:R-:W3:Y:S04]  /*eee0*/  SHFL.BFLY PT, R3, R6, 0x1, 0x1f ;  /* 0x0c201f0006037f89 */ /* 0x000ee800000e0000 */
[----:B------:R4:W4:Y:S01]  /*eef0*/  SHFL.BFLY PT, R8, R7, 0x1, 0x1f ;  /* 0x0c201f0007087f89 */ /* 0x00092200000e0000 */
[----:B-1----:R-:W-:Y:S02]  /*ef00*/  FADD.FTZ R5, R5, R2 ;  /* 0x0000000205057221 */ /* 0x002fe40000010000 */
[----:B--2---:R-:W-:-:S02]  /*ef10*/  FADD.FTZ R4, R4, R0 ;  /* 0x0000000004047221 */ /* 0x004fc40000010000 */
[----:B---3--:R-:W-:-:S03]  /*ef20*/  FADD.FTZ R6, R6, R3 ;  /* 0x0000000306067221 */ /* 0x008fc60000010000 */
.L_x_1447:
[----:B------:R-:W-:Y:S01]  /*ef30*/  FSETP.NE.FTZ.AND P3, PT, R4, RZ, PT ;  /* 0x000000ff0400720b */ /* 0x000fe20003f75000 */
[----:B------:R-:W-:Y:S01]  /*ef40*/  CS2R R2, SRZ ;  /* 0x0000000000027805 */ /* 0x000fe2000001ff00 */
[----:B------:R-:W-:Y:S01]  /*ef50*/  FSETP.NE.FTZ.AND P2, PT, R5, RZ, PT ;  /* 0x000000ff0500720b */ /* 0x000fe20003f55000 */
[----:B----4-:R-:W-:Y:S01]  /*ef60*/  FADD.FTZ R7, R8, R7 ;  /* 0x0000000708077221 */ /* 0x010fe20000010000 */
[----:B------:R-:W-:Y:S02]  /*ef70*/  FSETP.NE.FTZ.AND P1, PT, R6, RZ, PT ;  /* 0x000000ff0600720b */ /* 0x000fe40003f35000 */
[----:B------:R-:W-:Y:S02]  /*ef80*/  MOV R0, RZ ;  /* 0x000000ff00007202 */ /* 0x000fe40000000f00 */
[----:B------:R-:W-:Y:S02]  /*ef90*/  FSETP.NE.FTZ.AND P0, PT, R7, RZ, PT ;  /* 0x000000ff0700720b */ /* 0x000fe40003f15000 */
[----:B------:R-:W-:-:S02]  /*efa0*/  MOV R60, 0xff800000 ;  /* 0xff800000003c7802 */ /* 0x000fc40000000f00 */
[----:B------:R-:W-:Y:S01]  /*efb0*/  MOV R59, 0xff800000 ;  /* 0xff800000003b7802 */ /* 0x000fe20000000f00 */
[----:B------:R-:W1:Y:S01]  /*efc0*/  @P3 MUFU.RCP R0, R4 ;  /* 0x0000000400003308 */ /* 0x000e620000001000 */
[----:B------:R-:W-:Y:S02]  /*efd0*/  MOV R58, 0xff800000 ;  /* 0xff800000003a7802 */ /* 0x000fe40000000f00 */
[----:B------:R-:W-:Y:S02]  /*efe0*/  MOV R57, 0xff800000 ;  /* 0xff80000000397802 */ /* 0x000fe40000000f00 */
[----:B------:R-:W-:-:S03]  /*eff0*/  @P1 MOV R13, 0x3f317218 ;  /* 0x3f317218000d1802 */ /* 0x000fc60000000f00 */
[----:B------:R-:W2:Y:S08]  /*f000*/  @P2 MUFU.RCP R3, R5 ;  /* 0x0000000500032308 */ /* 0x000eb00000001000 */
[----:B------:R-:W3:Y:S01]  /*f010*/  @P1 MUFU.RCP R2, R6 ;  /* 0x0000000600021308 */ /* 0x000ee20000001000 */
[C---:B-1----:R-:W-:Y:S02]  /*f020*/  FMUL.FTZ R192, R0.reuse, R192 ;  /* 0x000000c000c07220 */ /* 0x042fe40000410000 */
[----:B------:R-:W-:-:S02]  /*f030*/  FMUL.FTZ R56, R0, R193 ;  /* 0x000000c100387220 */ /* 0x000fc40000410000 */
[C---:B------:R-:W-:Y:S02]  /*f040*/  FMUL.FTZ R200, R0.reuse, R200 ;  /* 0x000000c800c87220 */ /* 0x040fe40000410000 */
[C---:B------:R-:W-:Y:S01]  /*f050*/  FMUL.FTZ R53, R0.reuse, R201 ;  /* 0x000000c900357220 */ /* 0x040fe20000410000 */
[----:B------:R-:W1:Y:S01]  /*f060*/  @P3 MUFU.LG2 R8, R4 ;  /* 0x0000000400083308 */ /* 0x000e620000000c00 */
[C---:B------:R-:W-:Y:S02]  /*f070*/  FMUL.FTZ R132, R0.reuse, R132 ;  /* 0x0000008400847220 */ /* 0x040fe40000410000 */
[C---:B------:R-:W-:Y:S02]  /*f080*/  FMUL.FTZ R50, R0.reuse, R133 ;  /* 0x0000008500327220 */ /* 0x040fe40000410000 */
[C---:B------:R-:W-:Y:S02]  /*f090*/  FMUL.FTZ R144, R0.reuse, R144 ;  /* 0x0000009000907220 */ /* 0x040fe40000410000 */
[C---:B------:R-:W-:Y:S01]  /*f0a0*/  FMUL.FTZ R47, R0.reuse, R145 ;  /* 0x00000091002f7220 */ /* 0x040fe20000410000 */
[----:B------:R4:W1:Y:S01]  /*f0b0*/  @P2 MUFU.LG2 R4, R5 ;  /* 0x0000000500042308 */ /* 0x0008620000000c00 */
[----:B------:R-:W-:-:S02]  /*f0c0*/  FMUL.FTZ R148, R0, R148 ;  /* 0x0000009400947220 */ /* 0x000fc40000410000 */
        /* <DEDUP_REMOVED lines=8> */
[----:B----4-:R-:W-:Y:S01]  /*f150*/  @P3 MOV R5, 0x3f317218 ;  /* 0x3f31721800053802 */ /* 0x010fe20000000f00 */
        /* <DEDUP_REMOVED lines=16> */
[----:B------:R-:W-:Y:S01]  /*f260*/  MOV R0, RZ ;  /* 0x000000ff00007202 */ /* 0x000fe20000000f00 */
[----:B--2---:R-:W-:-:S02]  /*f270*/  FMUL.FTZ R194, R3, R194 ;  /* 0x000000c203c27220 */ /* 0x004fc40000410000 */
[C---:B------:R-:W-:Y:S02]  /*f280*/  FMUL.FTZ R55, R3.reuse, R195 ;  /* 0x000000c303377220 */ /* 0x040fe40000410000 */
[C---:B------:R-:W-:Y:S01]  /*f290*/  FMUL.FTZ R202, R3.reuse, R202 ;  /* 0x000000ca03ca7220 */ /* 0x040fe20000410000 */
[----:B------:R-:W-:Y:S01]  /*f2a0*/  @P0 MUFU.RCP R0, R7 ;  /* 0x0000000700000308 */ /* 0x000fe20000001000 */
        /* <DEDUP_REMOVED lines=30> */
[C---:B---3--:R-:W-:Y:S02]  /*f490*/  FMUL.FTZ R188, R2.reuse, R188 ;  /* 0x000000bc02bc7220 */ /* 0x048fe40000410000 */
        /* <DEDUP_REMOVED lines=30> */
[----:B------:R-:W-:Y:S02]  /*f680*/  FMUL.FTZ R125, R2, R125 ;  /* 0x0000007d027d7220 */ /* 0x000fe40000410000 */
[----:B------:R-:W2:Y:S01]  /*f690*/  @P0 MUFU.LG2 R2, R7 ;  /* 0x0000000700020308 */ /* 0x000ea20000000c00 */
[----:B-1----:R-:W-:Y:S02]  /*f6a0*/  @P3 FMUL.FTZ R9, R8, 0.69314718246459960938 ;  /* 0x3f31721808093820 */ /* 0x002fe40000410000 */
[----:B------:R-:W-:Y:S02]  /*f6b0*/  @P2 FMUL.FTZ R8, R4, 0.69314718246459960938 ;  /* 0x3f31721804082820 */ /* 0x000fe40000410000 */
[----:B------:R-:W-:-:S02]  /*f6c0*/  @P2 FMUL.FTZ R4, R3, c[0x0][0x2d0] ;  /* 0x0000b40003042a20 */ /* 0x000fc40000410000 */
[----:B------:R-:W-:Y:S02]  /*f6d0*/  @P1 FMUL.FTZ R6, R6, 0.69314718246459960938 ;  /* 0x3f31721806061820 */ /* 0x000fe40000410000 */
[----:B------:R-:W-:Y:S02]  /*f6e0*/  @P1 FMUL.FTZ R3, R13, c[0x0][0x2d0] ;  /* 0x0000b4000d031a20 */ /* 0x000fe40000410000 */
[----:B------:R-:W-:Y:S02]  /*f6f0*/  @P3 FMUL.FTZ R5, R5, c[0x0][0x2d0] ;  /* 0x0000b40005053a20 */ /* 0x000fe40000410000 */
[----:B------:R-:W-:Y:S01]  /*f700*/  @P1 FFMA.FTZ R60, R3, R183, R6 ;  /* 0x000000b7033c1223 */ /* 0x000fe20000010006 */
[----:B------:R-:W-:Y:S01]  /*f710*/  @P0 MOV R3, 0x3f317218 ;  /* 0x3f31721800030802 */ /* 0x000fe20000000f00 */
[----:B------:R-:W-:Y:S01]  /*f720*/  @P2 FFMA.FTZ R59, R4, R184, R8 ;  /* 0x000000b8043b2223 */ /* 0x000fe20000010008 */
[----:B------:R-:W-:Y:S01]  /*f730*/  MOV R4, 0x1 ;  /* 0x0000000100047802 */ /* 0x000fe20000000f00 */
[----:B--2---:R-:W-:-:S02]  /*f740*/  @P0 FMUL.FTZ R2, R2, 0.69314718246459960938 ;  /* 0x3f31721802020820 */ /* 0x004fc40000410000 */
[----:B------:R-:W-:Y:S02]  /*f750*/  @P0 FMUL.FTZ R3, R3, c[0x0][0x2d0] ;  /* 0x0000b40003030a20 */ /* 0x000fe40000410000 */
[----:B------:R-:W-:Y:S02]  /*f760*/  @P3 FFMA.FTZ R58, R5, R185, R9 ;  /* 0x000000b9053a3223 */ /* 0x000fe40000010009 */
        /* <DEDUP_REMOVED lines=32> */
[----:B------:R-:W-:Y:S01]  /*f970*/  PRMT R0, R4, 0x7610, R0 ;  /* 0x0000761004007816 */ /* 0x000fe20000000000 */
[----:B------:R-:W-:Y:S02]  /*f980*/  @P0 FFMA.FTZ R57, R3, R182, R2 ;  /* 0x000000b603390223 */ /* 0x000fe40000010002 */
.L_x_1347:
        /* <DEDUP_REMOVED lines=19> */
.L_x_1383:
[----:B-1----:R-:W-:Y:S05]  /*fac0*/  BSYNC B0 ;  /* 0x0000000000007941 */ /* 0x002fea0003800000 */
.L_x_1382:
[----:B------:R-:W-:Y:S01]  /*fad0*/  PRMT R0, R0, 0x9910, RZ ;  /* 0x0000991000007816 */ /* 0x000fe200000000ff */
[----:B------:R-:W-:Y:S01]  /*fae0*/  BSSY B1, `(.L_x_1384) ;  /* 0x0000266000017945 */ /* 0x000fe20003800000 */
[----:B-----5:R-:W-:Y:S02]  /*faf0*/  IMAD.MOV.U32 R73, RZ, RZ, R8 ;  /* 0x000000ffff497224 */ /* 0x020fe400078e0008 */
[----:B------:R-:W-:-:S13]  /*fb00*/  ISETP.NE.AND P0, PT, R0, RZ, PT ;  /* 0x000000ff0000720c */ /* 0x000fda0003f05270 */
[----:B------:R-:W-:Y:S05]  /*fb10*/  @!P0 BRA `(.L_x_1385) ;  /* 0x000017d000008947 */ /* 0x000fea0003800000 */
[----:B------:R-:W2:Y:S04]  /*fb20*/  LDL R71, [R1+0x60] ;  /* 0x0000600001477983 */ /* 0x000ea80000100800 */
[----:B------:R-:W3:Y:S04]  /*fb30*/  LDL R69, [R1+0x64] ;  /* 0x0000640001457983 */ /* 0x000ee80000100800 */
[----:B------:R-:W4:Y:S04]  /*fb40*/  LDL R67, [R1+0x6c] ;  /* 0x00006c0001437983 */ /* 0x000f280000100800 */
[----:B------:R-:W5:Y:S04]  /*fb50*/  LDL R66, [R1+0x68] ;  /* 0x0000680001427983 */ /* 0x000f680000100800 */
[----:B------:R-:W4:Y:S04]  /*fb60*/  LDL R65, [R1+0x7c] ;  /* 0x00007c0001417983 */ /* 0x000f280000100800 */
[----:B------:R-:W4:Y:S04]  /*fb70*/  LDL R64, [R1+0x74] ;  /* 0x0000740001407983 */ /* 0x000f280000100800 */
[----:B------:R-:W4:Y:S04]  /*fb80*/  LDL R63, [R1+0x78] ;  /* 0x00007800013f7983 */ /* 0x000f280000100800 */
[----:B------:R-:W4:Y:S01]  /*fb90*/  LDL R62, [R1+0x70] ;  /* 0x00007000013e7983 */ /* 0x000f220000100800 */
        /* <DEDUP_REMOVED lines=65> */
[----:B------:R-:W-:Y:S01]  /*ffb0*/  F2FP.PACK_AB R0, R127, R126 ;  /* 0x0000007e7f00723e */ /* 0x000fe200000000ff */
[----:B--2---:R1:W-:Y:S04]  /*ffc0*/  STS [R71], R56 ;  /* 0x0000003847007388 */ /* 0x0043e80000000800 */
[----:B------:R1:W-:Y:S04]  /*ffd0*/  STS [R71+0x400], R55 ;  /* 0x0004003747007388 */ /* 0x0003e80000000800 */
[----:B---3--:R1:W-:Y:S04]  /*ffe0*/  STS [R69], R53 ;  /* 0x0000003545007388 */ /* 0x0083e80000000800 */
[----:B------:R1:W-:Y:S04]  /*fff0*/  STS [R69+0x400], R52 ;  /* 0x0004003445007388 */ /* 0x0003e80000000800 */
[----:B------:R1:W-:Y:S04]  /*10000*/  STS [R71+0x2000], R54 ;  /* 0x0020003647007388 */ /* 0x0003e80000000800 */
[----:B------:R1:W-:Y:S04]  /*10010*/  STS [R71+0x2400], R190 ;  /* 0x002400be47007388 */ /* 0x0003e80000000800 */
[----:B------:R1:W-:Y:S04]  /*10020*/  STS [R69+0x2000], R51 ;  /* 0x0020003345007388 */ /* 0x0003e80000000800 */
[----:B------:R1:W-:Y:S04]  /*10030*/  STS [R69+0x2400], R198 ;  /* 0x002400c645007388 */ /* 0x0003e80000000800 */
[----:B----4-:R1:W-:Y:S04]  /*10040*/  STS [R67], R50 ;  /* 0x0000003243007388 */ /* 0x0103e80000000800 */
[----:B------:R1:W-:Y:S04]  /*10050*/  STS [R67+0x400], R49 ;  /* 0x0004003143007388 */ /* 0x0003e80000000800 */
[----:B-----5:R1:W-:Y:S04]  /*10060*/  STS [R66], R47 ;  /* 0x0000002f42007388 */ /* 0x0203e80000000800 */
[----:B------:R1:W-:Y:S04]  /*10070*/  STS [R66+0x400], R46 ;  /* 0x0004002e42007388 */ /* 0x0003e80000000800 */
[----:B------:R1:W-:Y:S04]  /*10080*/  STS [R67+0x2000], R48 ;  /* 0x0020003043007388 */ /* 0x0003e80000000800 */
[----:B------:R1:W-:Y:S04]  /*10090*/  STS [R67+0x2400], R138 ;  /* 0x0024008a43007388 */ /* 0x0003e80000000800 */
[----:B------:R1:W-:Y:S04]  /*100a0*/  STS [R66+0x2000], R45 ;  /* 0x0020002d42007388 */ /* 0x0003e80000000800 */
        /* <DEDUP_REMOVED lines=57> */
[----:B------:R-:W-:Y:S05]  /*10440*/  CALL.REL.NOINC `($__internal_3_$__cuda_sm70_shflsync_idx_p) ;  /* 0x00002e5000007944 */ /* 0x000fea0003c00000 */
.L_x_1386:
[----:B-1----:R-:W2:Y:S04]  /*10450*/  LDL R2, [R1+0x58] ;  /* 0x0000580001027983 */ /* 0x002ea80000100800 */
[----:B------:R-:W3:Y:S04]  /*10460*/  LDL.LU R8, [R1+0x4c] ;  /* 0x00004c0001087983 */ /* 0x000ee80000300800 */
[----:B------:R-:W4:Y:S04]  /*10470*/  LDL.LU R15, [R1+0x50] ;  /* 0x00005000010f7983 */ /* 0x000f280000300800 */
[----:B------:R-:W2:Y:S04]  /*10480*/  LDL R13, [R1+0x80] ;  /* 0x00008000010d7983 */ /* 0x000ea80000100800 */
[----:B------:R-:W2:Y:S01]  /*10490*/  LDL.LU R78, [R1+0x44] ;  /* 0x00004400014e7983 */ /* 0x000ea20000300800 */
[----:B------:R-:W-:-:S03]  /*104a0*/  IMAD.MOV.U32 R0, RZ, RZ, 0x1 ;  /* 0x00000001ff007424 */ /* 0x000fc600078e00ff */
[----:B------:R-:W4:Y:S02]  /*104b0*/  LDL R14, [R1+0x88] ;  /* 0x00008800010e7983 */ /* 0x000f240000100800 */
[----:B------:R-:W-:Y:S02]  /*104c0*/  ISETP.NE.AND P1, PT, R0, c[0x0][0x4e8], PT ;  /* 0x00013a0000007a0c */ /* 0x000fe40003f25270 */
[----:B------:R1:W5:Y:S04]  /*104d0*/  LDL.64 R76, [R1+0x10] ;  /* 0x00001000014c7983 */ /* 0x0003680000100a00 */
[----:B------:R1:W5:Y:S04]  /*104e0*/  LDL R74, [R1+0x48] ;  /* 0x00004800014a7983 */ /* 0x0003680000100800 */
[----:B------:R1:W5:Y:S01]  /*104f0*/  LDL R72, [R1+0x3c] ;  /* 0x00003c0001487983 */ /* 0x0003620000100800 */
[----:B------:R-:W-:-:S02]  /*10500*/  ULDC UR5, c[0x0][0x4e8] ;  /* 0x00013a0000057ab9 */ /* 0x000fc40000000800 */
[----:B------:R-:W-:Y:S02]  /*10510*/  ULDC UR4, c[0x0][0x388] ;  /* 0x0000e20000047ab9 */ /* 0x000fe40000000800 */
[----:B------:R-:W-:Y:S01]  /*10520*/  UIMAD UR4, UR5, UR4, URZ ;  /* 0x00000004050472a4 */ /* 0x000fe2000f8e023f */
[----:B------:R-:W1:Y:S02]  /*10530*/  S2R R79, SR_TID.X ;  /* 0x00000000004f7919 */ /* 0x000e640000002100 */
[----:B-1----:R-:W-:-:S04]  /*10540*/  SHF.R.S32.HI R75, RZ, 0x1f, R79 ;  /* 0x0000001fff4b7819 */ /* 0x002fc8000001144f */
[----:B------:R-:W-:-:S04]  /*10550*/  LEA.HI R75, R75, R79, RZ, 0x3 ;  /* 0x0000004f4b4b7211 */ /* 0x000fc800078f18ff */
[----:B------:R-:W-:Y:S01]  /*10560*/  SHF.R.S32.HI R75, RZ, 0x3, R75 ;  /* 0x00000003ff4b7819 */ /* 0x000fe2000001144b */
[----:B------:R-:W-:Y:S01]  /*10570*/  BSSY B0, `(.L_x_1387) ;  /* 0x000006e000007945 */ /* 0x000fe20003800000 */
[----:B---3--:R-:W-:-:S05]  /*10580*/  SHF.R.S32.HI R5, RZ, 0x1f, R8 ;  /* 0x0000001fff057819 */ /* 0x008fca0000011408 */
[----:B------:R-:W-:-:S04]  /*10590*/  IMAD R6, R5, c[0x0][0x490], RZ ;  /* 0x0001240005067a24 */ /* 0x000fc800078e02ff */
[----:B------:R-:W-:Y:S02]  /*105a0*/  IMAD R6, R8, c[0x0][0x494], R6 ;  /* 0x0001250008067a24 */ /* 0x000fe400078e0206 */
[----:B--2---:R-:W-:Y:S02]  /*105b0*/  IMAD.IADD R4, R2, 0x1, R78 ;  /* 0x0000000102047824 */ /* 0x004fe400078e024e */
[----:B------:R-:W-:-:S03]  /*105c0*/  IMAD.WIDE.U32 R2, R8, c[0x0][0x490], RZ ;  /* 0x0001240008027a25 */ /* 0x000fc600078e00ff */
[----:B------:R-:W-:Y:S01]  /*105d0*/  MOV R0, R4 ;  /* 0x0000000400007202 */ /* 0x000fe20000000f00 */
[----:B------:R-:W-:-:S04]  /*105e0*/  @P1 IMAD.HI.U32 R7, R4, c[0x0][0x4ec], RZ ;  /* 0x00013b0004071a27 */ /* 0x000fc800078e00ff */
[----:B------:R-:W-:Y:S01]  /*105f0*/  IMAD.IADD R3, R3, 0x1, R6 ;  /* 0x0000000103037824 */ /* 0x000fe200078e0206 */
[----:B------:R-:W-:Y:S01]  /*10600*/  @P1 SHF.R.U32.HI R0, RZ, c[0x0][0x4f0], R7 ;  /* 0x00013c00ff001a19 */ /* 0x000fe20000011607 */
[----:B------:R-:W-:Y:S01]  /*10610*/  IMAD R6, R5, c[0x0][0x3e8], RZ ;  /* 0x0000fa0005067a24 */ /* 0x000fe200078e02ff */
[----:B----4-:R-:W-:-:S03]  /*10620*/  SHF.R.S32.HI R5, RZ, 0x1f, R15 ;  /* 0x0000001fff057819 */ /* 0x010fc6000001140f */
[----:B------:R-:W-:Y:S02]  /*10630*/  IMAD.MOV R7, RZ, RZ, -R0 ;  /* 0x000000ffff077224 */ /* 0x000fe400078e0a00 */
[C---:B------:R-:W-:Y:S02]  /*10640*/  IMAD R10, R8.reuse, c[0x0][0x3ec], R6 ;  /* 0x0000fb00080a7a24 */ /* 0x040fe400078e0206 */
[----:B------:R-:W-:Y:S02]  /*10650*/  IMAD R4, R7, c[0x0][0x4e8], R4 ;  /* 0x00013a0007047a24 */ /* 0x000fe400078e0204 */
[----:B------:R-:W-:-:S04]  /*10660*/  IMAD.WIDE.U32 R8, R8, c[0x0][0x3e8], RZ ;  /* 0x0000fa0008087a25 */ /* 0x000fc800078e00ff */
[----:B------:R-:W-:Y:S02]  /*10670*/  IMAD R11, R5, c[0x0][0x498], RZ ;  /* 0x00012600050b7a24 */ /* 0x000fe400078e02ff */
[----:B------:R-:W-:Y:S01]  /*10680*/  IMAD.WIDE.U32 R6, R15, c[0x0][0x498], R2 ;  /* 0x000126000f067a25 */ /* 0x000fe200078e0002 */
[----:B------:R-:W-:-:S03]  /*10690*/  IADD3 R3, R9, R10, RZ ;  /* 0x0000000a09037210 */ /* 0x000fc60007ffe0ff */
[----:B------:R-:W-:Y:S01]  /*106a0*/  IMAD R12, R5, c[0x0][0x3f0], RZ ;  /* 0x0000fc00050c7a24 */ /* 0x000fe200078e02ff */
[----:B------:R-:W-:Y:S01]  /*106b0*/  SHF.R.S32.HI R5, RZ, 0x1f, R0 ;  /* 0x0000001fff057819 */ /* 0x000fe20000011400 */
[----:B------:R-:W-:Y:S01]  /*106c0*/  IMAD R11, R15, c[0x0][0x49c], R11 ;  /* 0x000127000f0b7a24 */ /* 0x000fe200078e020b */
[----:B------:R-:W-:Y:S01]  /*106d0*/  IADD3 R6, P0, R0, R6, RZ ;  /* 0x0000000600067210 */ /* 0x000fe20007f1e0ff */
[----:B------:R-:W-:-:S03]  /*106e0*/  IMAD.MOV.U32 R2, RZ, RZ, R8 ;  /* 0x000000ffff027224 */ /* 0x000fc600078e0008 */
[----:B------:R-:W-:Y:S01]  /*106f0*/  IADD3.X R7, R5, R7, R11, P0, !PT ;  /* 0x0000000705077210 */ /* 0x000fe200007fe40b */
[C---:B------:R-:W-:Y:S02]  /*10700*/  IMAD R11, R15.reuse, c[0x0][0x3f4], R12 ;  /* 0x0000fd000f0b7a24 */ /* 0x040fe400078e020c */
[----:B------:R-:W-:Y:S02]  /*10710*/  IMAD.WIDE.U32 R8, R15, c[0x0][0x3f0], R2 ;  /* 0x0000fc000f087a25 */ /* 0x000fe400078e0002 */
[----:B------:R-:W1:Y:S01]  /*10720*/  S2R R15, SR_TID.X ;  /* 0x00000000000f7919 */ /* 0x000e620000002100 */
[----:B------:R-:W-:Y:S01]  /*10730*/  SHF.R.S32.HI R0, RZ, 0x1f, R4 ;  /* 0x0000001fff007819 */ /* 0x000fe20000011404 */
[----:B------:R-:W-:-:S04]  /*10740*/  IMAD.IADD R5, R13, 0x1, R78 ;  /* 0x000000010d057824 */ /* 0x000fc800078e024e */
[----:B------:R-:W-:Y:S02]  /*10750*/  IMAD R0, R0, c[0x0][0x488], RZ ;  /* 0x0001220000007a24 */ /* 0x000fe400078e02ff */
[----:B------:R-:W-:-:S04]  /*10760*/  IMAD.WIDE.U32 R2, R4, c[0x0][0x488], R6 ;  /* 0x0001220004027a25 */ /* 0x000fc800078e0006 */
[----:B------:R-:W-:Y:S02]  /*10770*/  IMAD R10, R4, c[0x0][0x48c], R0 ;  /* 0x00012300040a7a24 */ /* 0x000fe400078e0200 */
[----:B------:R-:W-:Y:S01]  /*10780*/  @P1 IMAD.HI.U32 R6, R5, c[0x0][0x4ec], RZ ;  /* 0x00013b0005061a27 */ /* 0x000fe200078e00ff */
[----:B------:R-:W-:Y:S02]  /*10790*/  LEA R4, P0, R2, c[0x0][0x450], 0x2 ;  /* 0x0001140002047a11 */ /* 0x000fe400078010ff */
[----:B-1----:R-:W-:-:S04]  /*107a0*/  SHF.R.S32.HI R13, RZ, 0x1f, R15 ;  /* 0x0000001fff0d7819 */ /* 0x002fc8000001140f */
[----:B------:R-:W-:Y:S02]  /*107b0*/  LEA.HI R13, R13, R15, RZ, 0x5 ;  /* 0x0000000f0d0d7211 */ /* 0x000fe400078f28ff */
[----:B------:R-:W-:Y:S02]  /*107c0*/  IADD3 R3, R3, R10, RZ ;  /* 0x0000000a03037210 */ /* 0x000fe40007ffe0ff */
[----:B------:R-:W-:Y:S02]  /*107d0*/  LOP3.LUT R13, R13, 0xffffffe0, RZ, 0xc0, !PT ;  /* 0xffffffe00d0d7812 */ /* 0x000fe400078ec0ff */
[----:B------:R-:W-:Y:S02]  /*107e0*/  MOV R0, R5 ;  /* 0x0000000500007202 */ /* 0x000fe40000000f00 */
[----:B------:R-:W-:Y:S01]  /*107f0*/  @P1 SHF.R.U32.HI R0, RZ, c[0x0][0x4f0], R6 ;  /* 0x00013c00ff001a19 */ /* 0x000fe20000011606 */
[----:B------:R-:W-:Y:S01]  /*10800*/  IMAD.MOV.U32 R6, RZ, RZ, R8 ;  /* 0x000000ffff067224 */ /* 0x000fe200078e0008 */
[----:B------:R-:W-:-:S02]  /*10810*/  LEA.HI.X R3, R2, c[0x0][0x454], R3, 0x2, P0 ;  /* 0x0001150002037a11 */ /* 0x000fc400000f1403 */
[----:B------:R-:W-:Y:S02]  /*10820*/  IADD3 R13, -R13, R15, RZ ;  /* 0x0000000f0d0d7210 */ /* 0x000fe40007ffe1ff */
[----:B------:R-:W-:Y:S01]  /*10830*/  SHF.R.S32.HI R8, RZ, 0x1f, R0 ;  /* 0x0000001fff087819 */ /* 0x000fe20000011400 */
[----:B------:R-:W-:Y:S01]  /*10840*/  IMAD.IADD R2, R14, 0x1, R78 ;  /* 0x000000010e027824 */ /* 0x000fe200078e024e */
[----:B------:R-:W-:Y:S01]  /*10850*/  LOP3.LUT P0, RZ, R13, 0x3, RZ, 0xc0, !PT ;  /* 0x000000030dff7812 */ /* 0x000fe2000780c0ff */
[----:B------:R-:W-:Y:S01]  /*10860*/  SHFL.IDX PT, R14, R4, RZ, 0x1c1f ;  /* 0x001c1fff040e7589 */ /* 0x000fe200000e0000 */
[----:B------:R-:W-:-:S03]  /*10870*/  IMAD.IADD R7, R9, 0x1, R11 ;  /* 0x0000000109077824 */ /* 0x000fc600078e020b */
[----:B------:R-:W1:Y:S01]  /*10880*/  SHFL.IDX PT, R15, R3, RZ, 0x1c1f ;  /* 0x001c1fff030f7589 */ /* 0x000e6200000e0000 */
[----:B------:R-:W-:-:S03]  /*10890*/  IMAD R16, R8, c[0x0][0x3e0], RZ ;  /* 0x0000f80008107a24 */ /* 0x000fc600078e02ff */
[----:B------:R-:W-:Y:S04]  /*108a0*/  SHFL.IDX PT, R12, R4, 0x1, 0x1c1f ;  /* 0x003c1f00040c7f89 */ /* 0x000fe800000e0000 */
[----:B------:R-:W2:Y:S04]  /*108b0*/  SHFL.IDX PT, R13, R3, 0x1, 0x1c1f ;  /* 0x003c1f00030d7f89 */ /* 0x000ea800000e0000 */
[----:B------:R-:W-:Y:S04]  /*108c0*/  SHFL.IDX PT, R10, R4, 0x2, 0x1c1f ;  /* 0x005c1f00040a7f89 */ /* 0x000fe800000e0000 */
[----:B------:R-:W3:Y:S04]  /*108d0*/  SHFL.IDX PT, R11, R3, 0x2, 0x1c1f ;  /* 0x005c1f00030b7f89 */ /* 0x000ee800000e0000 */
[----:B------:R-:W-:Y:S04]  /*108e0*/  SHFL.IDX PT, R8, R4, 0x3, 0x1c1f ;  /* 0x007c1f0004087f89 */ /* 0x000fe800000e0000 */
[----:B------:R4:W1:Y:S01]  /*108f0*/  SHFL.IDX PT, R9, R3, 0x3, 0x1c1f ;  /* 0x007c1f0003097f89 */ /* 0x00086200000e0000 */
[----:B------:R-:W-:-:S02]  /*10900*/  IADD3 R17, R2, 0x8, RZ ;  /* 0x0000000802117810 */ /* 0x000fc40007ffe0ff */
[----:B------:R-:W-:Y:S02]  /*10910*/  ISETP.GE.OR P3, PT, R2, UR4, P0 ;  /* 0x0000000402007c0c */ /* 0x000fe40008766670 */
[----:B------:R-:W-:Y:S01]  /*10920*/  ISETP.GE.OR P2, PT, R17, UR4, P0 ;  /* 0x0000000411007c0c */ /* 0x000fe20008746670 */
[C---:B------:R-:W-:Y:S02]  /*10930*/  IMAD R16, R0.reuse, c[0x0][0x3e4], R16 ;  /* 0x0000f90000107a24 */ /* 0x040fe400078e0210 */
[----:B------:R-:W-:Y:S01]  /*10940*/  IMAD.WIDE.U32 R6, R0, c[0x0][0x3e0], R6 ;  /* 0x0000f80000067a25 */ /* 0x000fe200078e0006 */
[C---:B----4-:R-:W-:Y:S02]  /*10950*/  IADD3 R3, R2.reuse, 0x40, RZ ;  /* 0x0000004002037810 */ /* 0x050fe40007ffe0ff */
[----:B------:R-:W-:Y:S02]  /*10960*/  IADD3 R2, R2, 0x48, RZ ;  /* 0x0000004802027810 */ /* 0x000fe40007ffe0ff */
[----:B------:R-:W-:-:S02]  /*10970*/  ISETP.GE.OR P1, PT, R3, UR4, P0 ;  /* 0x0000000403007c0c */ /* 0x000fc40008726670 */
[----:B------:R-:W-:Y:S02]  /*10980*/  ISETP.GE.OR P0, PT, R2, UR4, P0 ;  /* 0x0000000402007c0c */ /* 0x000fe40008706670 */
[----:B------:R-:W-:Y:S01]  /*10990*/  IADD3 R4, -R0, RZ, RZ ;  /* 0x000000ff00047210 */ /* 0x000fe20007ffe1ff */
[----:B-1----:R1:W-:Y:S04]  /*109a0*/  @!P3 ST.E [R14.64], R58 ;  /* 0x0000003a0e00b985 */ /* 0x0023e8000c101906 */
[----:B------:R-:W-:Y:S01]  /*109b0*/  IMAD R0, R4, c[0x0][0x4e8], R5 ;  /* 0x00013a0004007a24 */ /* 0x000fe200078e0205 */
[----:B--2---:R1:W-:Y:S01]  /*109c0*/  @!P2 ST.E [R12.64], R59 ;  /* 0x0000003b0c00a985 */ /* 0x0043e2000c101906 */
[----:B------:R-:W-:-:S03]  /*109d0*/  IMAD.IADD R3, R7, 0x1, R16 ;  /* 0x0000000107037824 */ /* 0x000fc600078e0210 */
[----:B------:R-:W-:Y:S01]  /*109e0*/  SHF.R.S32.HI R4, RZ, 0x1f, R0 ;  /* 0x0000001fff047819 */ /* 0x000fe20000011400 */
[----:B---3--:R1:W-:Y:S01]  /*109f0*/  @!P1 ST.E [R10.64], R60 ;  /* 0x0000003c0a009985 */ /* 0x0083e2000c101906 */
[----:B------:R-:W-:-:S03]  /*10a00*/  MOV R2, R6 ;  /* 0x0000000600027202 */ /* 0x000fc60000000f00 */
[----:B------:R1:W-:Y:S01]  /*10a10*/  @!P0 ST.E [R8.64], R57 ;  /* 0x0000003908008985 */ /* 0x0003e2000c101906 */
[----:B------:R-:W-:-:S03]  /*10a20*/  IMAD R4, R4, c[0x0][0x3d8], RZ ;  /* 0x0000f60004047a24 */ /* 0x000fc600078e02ff */
[----:B------:R1:W2:Y:S04]  /*10a30*/  LDS.128 R20, [R248+0x880] ;  /* 0x00088000f8147984 */ /* 0x0002a80000000c00 */
[----:B------:R1:W3:Y:S04]  /*10a40*/  LDS.128 R28, [R248+0x1080] ;  /* 0x00108000f81c7984 */ /* 0x0002e80000000c00 */
[----:B------:R1:W4:Y:S04]  /*10a50*/  LDS.128 R36, [R248+0x1880] ;  /* 0x00188000f8247984 */ /* 0x0003280000000c00 */
        /* <DEDUP_REMOVED lines=10> */
[----:B------:R1:W1:Y:S01]  /*10b00*/  LDS.128 R68, [R248+0x7880] ;  /* 0x00788000f8447984 */ /* 0x0002620000000c00 */
[----:B------:R-:W-:-:S02]  /*10b10*/  IMAD R4, R0, c[0x0][0x3dc], R4 ;  /* 0x0000f70000047a24 */ /* 0x000fc400078e0204 */
[----:B------:R-:W-:-:S04]  /*10b20*/  IMAD.WIDE.U32 R2, R0, c[0x0][0x3d8], R2 ;  /* 0x0000f60000027a25 */ /* 0x000fc800078e0002 */
[----:B------:R-:W-:Y:S01]  /*10b30*/  IMAD.IADD R0, R3, 0x1, R4 ;  /* 0x0000000103007824 */ /* 0x000fe200078e0204 */
[----:B------:R-:W-:-:S04]  /*10b40*/  LEA R3, P0, R2, c[0x0][0x380], 0x1 ;  /* 0x0000e00002037a11 */ /* 0x000fc800078008ff */
[----:B------:R-:W-:Y:S02]  /*10b50*/  LEA.HI.X R2, R2, c[0x0][0x384], R0, 0x1, P0 ;  /* 0x0000e10002027a11 */ /* 0x000fe400000f0c00 */
[----:B------:R-:W-:-:S04]  /*10b60*/  IADD3 R0, R75, R78, RZ ;  /* 0x0000004e4b007210 */ /* 0x000fc80007ffe0ff */
[----:B------:R-:W-:Y:S01]  /*10b70*/  ISETP.GE.AND P0, PT, R0, UR4, PT ;  /* 0x0000000400007c0c */ /* 0x000fe2000bf06270 */
[----:B------:R1:W1:Y:S04]  /*10b80*/  SHFL.IDX PT, R4, R3, RZ, 0x181f ;  /* 0x00181fff03047589 */ /* 0x00026800000e0000 */
[----:B------:R1:W1:Y:S08]  /*10b90*/  SHFL.IDX PT, R5, R2, RZ, 0x181f ;  /* 0x00181fff02057589 */ /* 0x00027000000e0000 */
[----:B------:R-:W-:Y:S05]  /*10ba0*/  @P0 BRA `(.L_x_1388) ;  /* 0x000000a000000947 */ /* 0x000fea0003800000 */
[----:B-1234-:R-:W1:Y:S01]  /*10bb0*/  LDS.128 R12, [R248+0x80] ;  /* 0x00008000f80c7984 */ /* 0x01ee620000000c00 */
[----:B-----5:R-:W-:-:S02]  /*10bc0*/  ISETP.GE.AND P3, PT, R76, c[0x0][0x3c8], PT ;  /* 0x0000f2004c007a0c */ /* 0x020fc40003f66270 */
[----:B------:R-:W-:Y:S01]  /*10bd0*/  ISETP.GE.AND P2, PT, R72, c[0x0][0x3c8], PT ;  /* 0x0000f20048007a0c */ /* 0x000fe20003f46270 */
[----:B------:R-:W2:Y:S10]  /*10be0*/  LDS.128 R8, [R248+0x4080] ;  /* 0x00408000f8087984 */ /* 0x000eb40000000c00 */
[----:B------:R-:W-:-:S02]  /*10bf0*/  @!P3 LEA R6, P1, R76, R4, 0x1 ;  /* 0x000000044c06b211 */ /* 0x000fc400078208ff */
[----:B------:R-:W-:Y:S02]  /*10c00*/  @!P2 LEA R4, P0, R72, R4, 0x1 ;  /* 0x000000044804a211 */ /* 0x000fe400078008ff */
[-C--:B------:R-:W-:Y:S02]  /*10c10*/  @!P3 LEA.HI.X R7, R76, R5.reuse, R77, 0x1, P1 ;  /* 0x000000054c07b211 */ /* 0x080fe400008f0c4d */
[----:B------:R-:W-:-:S03]  /*10c20*/  @!P2 LEA.HI.X R5, R72, R5, R74, 0x1, P0 ;  /* 0x000000054805a211 */ /* 0x000fc600000f0c4a */
[----:B-1----:R1:W-:Y:S04]  /*10c30*/  @!P3 ST.E.128 [R6.64], R12 ;  /* 0x0000000c0600b985 */ /* 0x0023e8000c101d06 */
[----:B--2---:R1:W-:Y:S02]  /*10c40*/  @!P2 ST.E.128 [R4.64], R8 ;  /* 0x000000080400a985 */ /* 0x0043e4000c101d06 */
.L_x_1388:
[----:B--234-:R-:W-:Y:S05]  /*10c50*/  BSYNC B0 ;  /* 0x0000000000007941 */ /* 0x01cfea0003800000 */
.L_x_1387:
[----:B-1----:R-:W-:Y:S01]  /*10c60*/  IADD3 R6, R0, 0x10, RZ ;  /* 0x0000001000067810 */ /* 0x002fe20007ffe0ff */
[----:B------:R1:W2:Y:S01]  /*10c70*/  SHFL.IDX PT, R5, R2, 0x1, 0x181f ;  /* 0x00381f0002057f89 */ /* 0x0002a200000e0000 */
        /* <DEDUP_REMOVED lines=12> */
.L_x_1390:
[----:B------:R-:W-:Y:S05]  /*10d40*/  BSYNC B0 ;  /* 0x0000000000007941 */ /* 0x000fea0003800000 */
.L_x_1389:
        /* <DEDUP_REMOVED lines=14> */
.L_x_1392:
[----:B------:R-:W-:Y:S05]  /*10e30*/  BSYNC B0 ;  /* 0x0000000000007941 */ /* 0x000fea0003800000 */
.L_x_1391:
[----:B---3--:R-:W-:Y:S01]  /*10e40*/  IADD3 R6, R0, 0x30, RZ ;  /* 0x0000003000067810 */ /* 0x008fe20007ffe0ff */
[----:B----4-:R3:W4:Y:S01]  /*10e50*/  SHFL.IDX PT, R5, R2, 0x3, 0x181f ;  /* 0x00781f0002057f89 */ /* 0x01072200000e0000 */
[----:B------:R-:W-:Y:S02]  /*10e60*/  BSSY B0, `(.L_x_1393) ;  /* 0x000000c000007945 */ /* 0x000fe40003800000 */
[----:B------:R-:W-:Y:S01]  /*10e70*/  ISETP.GE.AND P0, PT, R6, UR4, PT ;  /* 0x0000000406007c0c */ /* 0x000fe2000bf06270 */
[----:B------:R3:W1:-:S12]  /*10e80*/  SHFL.IDX PT, R4, R3, 0x3, 0x181f ;  /* 0x00781f0003047f89 */ /* 0x00065800000e0000 */
[----:B------:R-:W-:Y:S05]  /*10e90*/  @P0 BRA `(.L_x_1394) ;  /* 0x0000008000000947 */ /* 0x000fea0003800000 */
[----:B-----5:R-:W-:Y:S02]  /*10ea0*/  ISETP.GE.AND P1, PT, R76, c[0x0][0x3c8], PT ;  /* 0x0000f2004c007a0c */ /* 0x020fe40003f26270 */
[----:B------:R-:W-:-:S11]  /*10eb0*/  ISETP.GE.AND P0, PT, R72, c[0x0][0x3c8], PT ;  /* 0x0000f20048007a0c */ /* 0x000fd60003f06270 */
[-C--:B-1----:R-:W-:Y:S02]  /*10ec0*/  @!P1 LEA R6, P3, R76, R4.reuse, 0x1 ;  /* 0x000000044c069211 */ /* 0x082fe400078608ff */
[----:B------:R-:W-:Y:S02]  /*10ed0*/  @!P0 LEA R4, P2, R72, R4, 0x1 ;  /* 0x0000000448048211 */ /* 0x000fe400078408ff */
[-C--:B----4-:R-:W-:Y:S02]  /*10ee0*/  @!P1 LEA.HI.X R7, R76, R5.reuse, R77, 0x1, P3 ;  /* 0x000000054c079211 */ /* 0x090fe400018f0c4d */
[----:B------:R-:W-:-:S03]  /*10ef0*/  @!P0 LEA.HI.X R5, R72, R5, R74, 0x1, P2 ;  /* 0x0000000548058211 */ /* 0x000fc600010f0c4a */
[----:B------:R1:W-:Y:S04]  /*10f00*/  @!P1 ST.E.128 [R6.64], R36 ;  /* 0x0000002406009985 */ /* 0x0003e8000c101d06 */
[----:B------:R1:W-:Y:S02]  /*10f10*/  @!P0 ST.E.128 [R4.64], R32 ;  /* 0x0000002004008985 */ /* 0x0003e4000c101d06 */
.L_x_1394:
[----:B------:R-:W-:Y:S05]  /*10f20*/  BSYNC B0 ;  /* 0x0000000000007941 */ /* 0x000fea0003800000 */
.L_x_1393:
[----:B-1----:R-:W-:Y:S01]  /*10f30*/  IADD3 R6, R0, 0x40, RZ ;  /* 0x0000004000067810 */ /* 0x002fe20007ffe0ff */
[----:B----4-:R1:W4:Y:S01]  /*10f40*/  SHFL.IDX PT, R5, R2, 0x4, 0x181f ;  /* 0x00981f0002057f89 */ /* 0x01032200000e0000 */
[----:B------:R-:W-:Y:S02]  /*10f50*/  BSSY B0, `(.L_x_1395) ;  /* 0x000000c000007945 */ /* 0x000fe40003800000 */
[----:B------:R-:W-:Y:S01]  /*10f60*/  ISETP.GE.AND P0, PT, R6, UR4, PT ;  /* 0x0000000406007c0c */ /* 0x000fe2000bf06270 */
[----:B------:R1:W2:-:S12]  /*10f70*/  SHFL.IDX PT, R4, R3, 0x4, 0x181f ;  /* 0x00981f0003047f89 */ /* 0x00029800000e0000 */
[----:B------:R-:W-:Y:S05]  /*10f80*/  @P0 BRA `(.L_x_1396) ;  /* 0x0000008000000947 */ /* 0x000fea0003800000 */
[----:B-----5:R-:W-:Y:S02]  /*10f90*/  ISETP.GE.AND P1, PT, R76, c[0x0][0x3c8], PT ;  /* 0x0000f2004c007a0c */ /* 0x020fe40003f26270 */
[----:B------:R-:W-:-:S11]  /*10fa0*/  ISETP.GE.AND P0, PT, R72, c[0x0][0x3c8], PT ;  /* 0x0000f20048007a0c */ /* 0x000fd60003f06270 */
[-C--:B--2---:R-:W-:Y:S02]  /*10fb0*/  @!P1 LEA R6, P3, R76, R4.reuse, 0x1 ;  /* 0x000000044c069211 */ /* 0x084fe400078608ff */
[----:B------:R-:W-:Y:S02]  /*10fc0*/  @!P0 LEA R4, P2, R72, R4, 0x1 ;  /* 0x0000000448048211 */ /* 0x000fe400078408ff */
[-C--:B----4-:R-:W-:Y:S02]  /*10fd0*/  @!P1 LEA.HI.X R7, R76, R5.reuse, R77, 0x1, P3 ;  /* 0x000000054c079211 */ /* 0x090fe400018f0c4d */
[----:B------:R-:W-:-:S03]  /*10fe0*/  @!P0 LEA.HI.X R5, R72, R5, R74, 0x1, P2 ;  /* 0x0000000548058211 */ /* 0x000fc600010f0c4a */
[----:B------:R2:W-:Y:S04]  /*10ff0*/  @!P1 ST.E.128 [R6.64], R44 ;  /* 0x0000002c06009985 */ /* 0x0005e8000c101d06 */
[----:B------:R2:W-:Y:S02]  /*11000*/  @!P0 ST.E.128 [R4.64], R40 ;  /* 0x0000002804008985 */ /* 0x0005e4000c101d06 */
.L_x_1396:
[----:B------:R-:W-:Y:S05]  /*11010*/  BSYNC B0 ;  /* 0x0000000000007941 */ /* 0x000fea0003800000 */
.L_x_1395:
[----:B--2---:R-:W-:Y:S01]  /*11020*/  IADD3 R6, R0, 0x50, RZ ;  /* 0x0000005000067810 */ /* 0x004fe20007ffe0ff */
        /* <DEDUP_REMOVED lines=13> */
.L_x_1398:
[----:B------:R-:W-:Y:S05]  /*11100*/  BSYNC B0 ;  /* 0x0000000000007941 */ /* 0x000fea0003800000 */
.L_x_1397:
        /* <DEDUP_REMOVED lines=14> */
.L_x_1400:
[----:B------:R-:W-:Y:S05]  /*111f0*/  BSYNC B0 ;  /* 0x0000000000007941 */ /* 0x000fea0003800000 */
.L_x_1399:
[----:B------:R-:W-:Y:S01]  /*11200*/  IADD3 R0, R0, 0x70, RZ ;  /* 0x0000007000007810 */ /* 0x000fe20007ffe0ff */
[----:B--2-4-:R2:W4:Y:S03]  /*11210*/  SHFL.IDX PT, R5, R2, 0x7, 0x181f ;  /* 0x00f81f0002057f89 */ /* 0x01452600000e0000 */
        /* <DEDUP_REMOVED lines=13> */
.L_x_1385:
        /* <DEDUP_REMOVED lines=40> */
.L_x_1403:
[----:B------:R-:W-:Y:S05]  /*11570*/  BSYNC B0 ;  /* 0x0000000000007941 */ /* 0x000fea0003800000 */
.L_x_1402:
[----:B------:R-:W2:Y:S01]  /*11580*/  LDL R2, [R1+0x80] ;  /* 0x0000800001027983 */ /* 0x000ea20000100800 */
[----:B-1----:R-:W-:Y:S01]  /*11590*/  MOV R0, c[0x0][0x4e8] ;  /* 0x00013a0000007a02 */ /* 0x002fe20000000f00 */
[----:B------:R-:W-:Y:S01]  /*115a0*/  IMAD R6, R10, c[0x0][0x3f0], RZ ;  /* 0x0000fc000a067a24 */ /* 0x000fe200078e02ff */
[----:B------:R-:W-:Y:S02]  /*115b0*/  SHF.R.S32.HI R9, RZ, 0x1f, R12 ;  /* 0x0000001fff097819 */ /* 0x000fe4000001140c */
[----:B------:R-:W-:Y:S01]  /*115c0*/  ISETP.NE.AND P0, PT, R0, 0x1, PT ;  /* 0x000000010000780c */ /* 0x000fe20003f05270 */
[----:B------:R-:W-:Y:S01]  /*115d0*/  IMAD R0, R7, c[0x0][0x3e8], RZ ;  /* 0x0000fa0007007a24 */ /* 0x000fe200078e02ff */
[----:B------:R-:W-:Y:S01]  /*115e0*/  LEA.HI R9, R9, R12, RZ, 0x3 ;  /* 0x0000000c09097211 */ /* 0x000fe200078f18ff */
[----:B------:R-:W-:Y:S02]  /*115f0*/  IMAD R8, R13, c[0x0][0x3f4], R6 ;  /* 0x0000fd000d087a24 */ /* 0x000fe400078e0206 */
[----:B------:R-:W-:Y:S01]  /*11600*/  IMAD R5, R14, c[0x0][0x3ec], R0 ;  /* 0x0000fb000e057a24 */ /* 0x000fe200078e0200 */
[----:B------:R-:W-:-:S02]  /*11610*/  SHF.R.S32.HI R9, RZ, 0x3, R9 ;  /* 0x00000003ff097819 */ /* 0x000fc40000011409 */
[----:B--2---:R-:W-:Y:S01]  /*11620*/  IADD3 R4, R2, R11, RZ ;  /* 0x0000000b02047210 */ /* 0x004fe20007ffe0ff */
[----:B------:R-:W-:-:S03]  /*11630*/  IMAD.WIDE.U32 R2, R14, c[0x0][0x3e8], RZ ;  /* 0x0000fa000e027a25 */ /* 0x000fc600078e00ff */
[----:B------:R-:W-:Y:S01]  /*11640*/  MOV R0, R4 ;  /* 0x0000000400007202 */ /* 0x000fe20000000f00 */
[----:B------:R-:W-:-:S04]  /*11650*/  @P0 IMAD.HI.U32 R7, R4, c[0x0][0x4ec], RZ ;  /* 0x00013b0004070a27 */ /* 0x000fc800078e00ff */
[----:B------:R-:W-:Y:S01]  /*11660*/  IMAD.IADD R3, R3, 0x1, R5 ;  /* 0x0000000103037824 */ /* 0x000fe200078e0205 */
[----:B------:R-:W-:-:S03]  /*11670*/  @P0 SHF.R.U32.HI R0, RZ, c[0x0][0x4f0], R7 ;  /* 0x00013c00ff000a19 */ /* 0x000fc60000011607 */
[----:B------:R-:W-:Y:S01]  /*11680*/  IMAD.WIDE.U32 R2, R13, c[0x0][0x3f0], R2 ;  /* 0x0000fc000d027a25 */ /* 0x000fe200078e0002 */
[----:B------:R-:W-:Y:S02]  /*11690*/  SHF.R.S32.HI R5, RZ, 0x1f, R0 ;  /* 0x0000001fff057819 */ /* 0x000fe40000011400 */
[----:B------:R-:W-:Y:S02]  /*116a0*/  IADD3 R6, -R0, RZ, RZ ;  /* 0x000000ff00067210 */ /* 0x000fe40007ffe1ff */
[----:B------:R-:W-:Y:S01]  /*116b0*/  IADD3 R3, R3, R8, RZ ;  /* 0x0000000803037210 */ /* 0x000fe20007ffe0ff */
        /* <DEDUP_REMOVED lines=15> */
.L_x_1448:
[----:B------:R-:W-:Y:S05]  /*117b0*/  BRA.DIV ~URZ, `(.L_x_1405) ;  /* 0x000014527f007947 */ /* 0x000fea000b800000 */
[----:B------:R3:W4:Y:S02]  /*117c0*/  SHFL.IDX PT, R4, R3, RZ, 0x181f ;  /* 0x00181fff03047589 */ /* 0x00072400000e0000 */
.L_x_1449:
        /* <DEDUP_REMOVED lines=16> */
.L_x_1407:
[----:B------:R-:W-:Y:S05]  /*118d0*/  BSYNC B0 ;  /* 0x0000000000007941 */ /* 0x000fea0003800000 */
.L_x_1406:
[----:B------:R-:W-:Y:S05]  /*118e0*/  BRA.DIV ~URZ, `(.L_x_1408) ;  /* 0x000013827f007947 */ /* 0x000fea000b800000 */
[----:B--2---:R2:W1:Y:S04]  /*118f0*/  SHFL.IDX PT, R5, R2, 0x1, 0x181f ;  /* 0x00381f0002057f89 */ /* 0x00446800000e0000 */
[----:B----4-:R2:W4:Y:S02]  /*11900*/  SHFL.IDX PT, R4, R3, 0x1, 0x181f ;  /* 0x00381f0003047f89 */ /* 0x01052400000e0000 */
.L_x_1450:
        /* <DEDUP_REMOVED lines=15> */
.L_x_1410:
[----:B------:R-:W-:Y:S05]  /*11a00*/  BSYNC B0 ;  /* 0x0000000000007941 */ /* 0x000fea0003800000 */
.L_x_1409:
[----:B------:R-:W-:Y:S05]  /*11a10*/  BRA.DIV ~URZ, `(.L_x_1411) ;  /* 0x000013127f007947 */ /* 0x000fea000b800000 */
[----:B-1----:R1:W2:Y:S02]  /*11a20*/  SHFL.IDX PT, R5, R2, 0x2, 0x181f ;  /* 0x00581f0002057f89 */ /* 0x0022a400000e0000 */
.L_x_1451:
[----:B------:R-:W-:Y:S05]  /*11a30*/  BRA.DIV ~URZ, `(.L_x_1412) ;  /* 0x000013627f007947 */ /* 0x000fea000b800000 */
[----:B----4-:R4:W1:Y:S02]  /*11a40*/  SHFL.IDX PT, R4, R3, 0x2, 0x181f ;  /* 0x00581f0003047f89 */ /* 0x01086400000e0000 */
.L_x_1452:
        /* <DEDUP_REMOVED lines=15> */
.L_x_1414:
[----:B------:R-:W-:Y:S05]  /*11b40*/  BSYNC B0 ;  /* 0x0000000000007941 */ /* 0x000fea0003800000 */
.L_x_1413:
[----:B------:R-:W-:Y:S05]  /*11b50*/  BRA.DIV ~URZ, `(.L_x_1415) ;  /* 0x000012a27f007947 */ /* 0x000fea000b800000 */
[----:B-12---:R1:W2:Y:S04]  /*11b60*/  SHFL.IDX PT, R5, R2, 0x3, 0x181f ;  /* 0x00781f0002057f89 */ /* 0x0062a800000e0000 */
[----:B------:R1:W3:Y:S02]  /*11b70*/  SHFL.IDX PT, R4, R3, 0x3, 0x181f ;  /* 0x00781f0003047f89 */ /* 0x0002e400000e0000 */
.L_x_1453:
[----:B------:R-:W-:Y:S01]  /*11b80*/  IADD3 R6, R0, 0x30, RZ ;  /* 0x0000003000067810 */ /* 0x000fe20007ffe0ff */
[----:B------:R-:W-:Y:S03]  /*11b90*/  BSSY B0, `(.L_x_1416) ;  /* 0x000000e000007945 */ /* 0x000fe60003800000 */
[----:B------:R-:W-:-:S13]  /*11ba0*/  ISETP.GE.AND P0, PT, R6, R11, PT ;  /* 0x0000000b0600720c */ /* 0x000fda0003f06270 */
[----:B------:R-:W-:Y:S05]  /*11bb0*/  @P0 BRA `(.L_x_1417) ;  /* 0x000000b000000947 */ /* 0x000fea0003800000 */
[----:B------:R-:W5:Y:S04]  /*11bc0*/  LDL.64 R12, [R1+0x10] ;  /* 0x00001000010c7983 */ /* 0x000f680000100a00 */
[----:B----4-:R-:W4:Y:S04]  /*11bd0*/  LDL R8, [R1+0x3c] ;  /* 0x00003c0001087983 */ /* 0x010f280000100800 */
[----:B---3--:R-:W3:Y:S01]  /*11be0*/  LDL R9, [R1+0x48] ;  /* 0x0000480001097983 */ /* 0x008ee20000100800 */
[----:B-----5:R-:W-:Y:S02]  /*11bf0*/  ISETP.GE.AND P1, PT, R12, c[0x0][0x3c8], PT ;  /* 0x0000f2000c007a0c */ /* 0x020fe40003f26270 */
[----:B----4-:R-:W-:-:S11]  /*11c00*/  ISETP.GE.AND P0, PT, R8, c[0x0][0x3c8], PT ;  /* 0x0000f20008007a0c */ /* 0x010fd60003f06270 */
[-C--:B------:R-:W-:Y:S02]  /*11c10*/  @!P1 LEA R6, P3, R12, R4.reuse, 0x1 ;  /* 0x000000040c069211 */ /* 0x080fe400078608ff */
[----:B------:R-:W-:Y:S02]  /*11c20*/  @!P0 LEA R4, P2, R8, R4, 0x1 ;  /* 0x0000000408048211 */ /* 0x000fe400078408ff */
[-C--:B--2---:R-:W-:Y:S02]  /*11c30*/  @!P1 LEA.HI.X R7, R12, R5.reuse, R13, 0x1, P3 ;  /* 0x000000050c079211 */ /* 0x084fe400018f0c0d */
[----:B---3--:R-:W-:-:S03]  /*11c40*/  @!P0 LEA.HI.X R5, R8, R5, R9, 0x1, P2 ;  /* 0x0000000508058211 */ /* 0x008fc600010f0c09 */
[----:B------:R2:W-:Y:S04]  /*11c50*/  @!P1 ST.E.128 [R6.64], RZ ;  /* 0x000000ff06009985 */ /* 0x0005e8000c101d06 */
[----:B------:R2:W-:Y:S02]  /*11c60*/  @!P0 ST.E.128 [R4.64], RZ ;  /* 0x000000ff04008985 */ /* 0x0005e4000c101d06 */
.L_x_1417:
[----:B------:R-:W-:Y:S05]  /*11c70*/  BSYNC B0 ;  /* 0x0000000000007941 */ /* 0x000fea0003800000 */
.L_x_1416:
[----:B------:R-:W-:Y:S05]  /*11c80*/  BRA.DIV ~URZ, `(.L_x_1418) ;  /* 0x000012327f007947 */ /* 0x000fea000b800000 */
[----:B--2---:R2:W1:Y:S02]  /*11c90*/  SHFL.IDX PT, R5, R2, 0x4, 0x181f ;  /* 0x00981f0002057f89 */ /* 0x00446400000e0000 */
.L_x_1454:
[----:B------:R-:W-:Y:S05]  /*11ca0*/  BRA.DIV ~URZ, `(.L_x_1419) ;  /* 0x000012827f007947 */ /* 0x000fea000b800000 */
[----:B---3--:R3:W2:Y:S02]  /*11cb0*/  SHFL.IDX PT, R4, R3, 0x4, 0x181f ;  /* 0x00981f0003047f89 */ /* 0x0086a400000e0000 */
.L_x_1455:
        /* <DEDUP_REMOVED lines=9> */
[-C--:B--2---:R-:W-:Y:S02]  /*11d50*/  @!P1 LEA R6, P3, R12, R4.reuse, 0x1 ;  /* 0x000000040c069211 */ /* 0x084fe400078608ff */
[----:B------:R-:W-:Y:S02]  /*11d60*/  @!P0 LEA R4, P2, R8, R4, 0x1 ;  /* 0x0000000408048211 */ /* 0x000fe400078408ff */
[-C--:B-1----:R-:W-:Y:S02]  /*11d70*/  @!P1 LEA.HI.X R7, R12, R5.reuse, R13, 0x1, P3 ;  /* 0x000000050c079211 */ /* 0x082fe400018f0c0d */
[----:B----4-:R-:W-:-:S03]  /*11d80*/  @!P0 LEA.HI.X R5, R8, R5, R9, 0x1, P2 ;  /* 0x0000000508058211 */ /* 0x010fc600010f0c09 */
[----:B------:R1:W-:Y:S04]  /*11d90*/  @!P1 ST.E.128 [R6.64], RZ ;  /* 0x000000ff06009985 */ /* 0x0003e8000c101d06 */
[----:B------:R1:W-:Y:S02]  /*11da0*/  @!P0 ST.E.128 [R4.64], RZ ;  /* 0x000000ff04008985 */ /* 0x0003e4000c101d06 */
.L_x_1421:
[----:B------:R-:W-:Y:S05]  /*11db0*/  BSYNC B0 ;  /* 0x0000000000007941 */ /* 0x000fea0003800000 */
.L_x_1420:
[----:B------:R-:W-:Y:S05]  /*11dc0*/  BRA.DIV ~URZ, `(.L_x_1422) ;  /* 0x000011c27f007947 */ /* 0x000fea000b800000 */
[----:B-1----:R1:W3:Y:S04]  /*11dd0*/  SHFL.IDX PT, R5, R2, 0x5, 0x181f ;  /* 0x00b81f0002057f89 */ /* 0x0022e800000e0000 */
[----:B--2---:R1:W2:Y:S02]  /*11de0*/  SHFL.IDX PT, R4, R3, 0x5, 0x181f ;  /* 0x00b81f0003047f89 */ /* 0x0042a400000e0000 */
.L_x_1456:
        /* <DEDUP_REMOVED lines=9> */
[-C--:B--2---:R-:W-:Y:S02]  /*11e80*/  @!P1 LEA R6, P3, R12, R4.reuse, 0x1 ;  /* 0x000000040c069211 */ /* 0x084fe400078608ff */
[----:B------:R-:W-:Y:S02]  /*11e90*/  @!P0 LEA R4, P2, R8, R4, 0x1 ;  /* 0x0000000408048211 */ /* 0x000fe400078408ff */
[-C--:B------:R-:W-:Y:S02]  /*11ea0*/  @!P1 LEA.HI.X R7, R12, R5.reuse, R13, 0x1, P3 ;  /* 0x000000050c079211 */ /* 0x080fe400018f0c0d */
[----:B---3--:R-:W-:-:S03]  /*11eb0*/  @!P0 LEA.HI.X R5, R8, R5, R9, 0x1, P2 ;  /* 0x0000000508058211 */ /* 0x008fc600010f0c09 */
[----:B------:R2:W-:Y:S04]  /*11ec0*/  @!P1 ST.E.128 [R6.64], RZ ;  /* 0x000000ff06009985 */ /* 0x0005e8000c101d06 */
[----:B------:R2:W-:Y:S02]  /*11ed0*/  @!P0 ST.E.128 [R4.64], RZ ;  /* 0x000000ff04008985 */ /* 0x0005e4000c101d06 */
.L_x_1424:
[----:B------:R-:W-:Y:S05]  /*11ee0*/  BSYNC B0 ;  /* 0x0000000000007941 */ /* 0x000fea0003800000 */
.L_x_1423:
[----:B------:R-:W-:Y:S05]  /*11ef0*/  BRA.DIV ~URZ, `(.L_x_1425) ;  /* 0x000011527f007947 */ /* 0x000fea000b800000 */
[----:B--23--:R2:W3:Y:S02]  /*11f00*/  SHFL.IDX PT, R5, R2, 0x6, 0x181f ;  /* 0x00d81f0002057f89 */ /* 0x00c4e400000e0000 */
.L_x_1457:
[----:B------:R-:W-:Y:S05]  /*11f10*/  BRA.DIV ~URZ, `(.L_x_1426) ;  /* 0x000011a27f007947 */ /* 0x000fea000b800000 */
[----:B------:R1:W2:Y:S02]  /*11f20*/  SHFL.IDX PT, R4, R3, 0x6, 0x181f ;  /* 0x00d81f0003047f89 */ /* 0x0002a400000e0000 */
.L_x_1458:
        /* <DEDUP_REMOVED lines=15> */
.L_x_1428:
[----:B------:R-:W-:Y:S05]  /*12020*/  BSYNC B0 ;  /* 0x0000000000007941 */ /* 0x000fea0003800000 */
.L_x_1427:
[----:B------:R-:W-:Y:S05]  /*12030*/  BRA.DIV ~URZ, `(.L_x_1429) ;  /* 0x000010e27f007947 */ /* 0x000fea000b800000 */
[----:B--2---:R2:W1:Y:S04]  /*12040*/  SHFL.IDX PT, R6, R2, 0x7, 0x181f ;  /* 0x00f81f0002067f89 */ /* 0x00446800000e0000 */
[----:B-1--4-:R-:W1:Y:S02]  /*12050*/  SHFL.IDX PT, R3, R3, 0x7, 0x181f ;  /* 0x00f81f0003037f89 */ /* 0x012e6400000e0000 */
.L_x_1459:
[----:B------:R-:W-:-:S04]  /*12060*/  IADD3 R0, R0, 0x70, RZ ;  /* 0x0000007000007810 */ /* 0x000fc80007ffe0ff */
[----:B------:R-:W-:-:S13]  /*12070*/  ISETP.GE.AND P0, PT, R0, R11, PT ;  /* 0x0000000b0000720c */ /* 0x000fda0003f06270 */
[----:B------:R-:W-:Y:S05]  /*12080*/  @P0 BRA `(.L_x_1401) ;  /* 0x000000b000000947 */ /* 0x000fea0003800000 */
[----:B------:R-:W4:Y:S04]  /*12090*/  LDL.64 R12, [R1+0x10] ;  /* 0x00001000010c7983 */ /* 0x000f280000100a00 */
[----:B------:R-:W5:Y:S04]  /*120a0*/  LDL R7, [R1+0x3c] ;  /* 0x00003c0001077983 */ /* 0x000f680000100800 */
[----:B--2---:R-:W2:Y:S01]  /*120b0*/  LDL R8, [R1+0x48] ;  /* 0x0000480001087983 */ /* 0x004ea20000100800 */
[----:B----4-:R-:W-:Y:S02]  /*120c0*/  ISETP.GE.AND P1, PT, R12, c[0x0][0x3c8], PT ;  /* 0x0000f2000c007a0c */ /* 0x010fe40003f26270 */
[----:B-----5:R-:W-:-:S11]  /*120d0*/  ISETP.GE.AND P0, PT, R7, c[0x0][0x3c8], PT ;  /* 0x0000f20007007a0c */ /* 0x020fd60003f06270 */
[CC--:B-1----:R-:W-:Y:S02]  /*120e0*/  @!P1 LEA R4, P3, R12.reuse, R3.reuse, 0x1 ;  /* 0x000000030c049211 */ /* 0x0c2fe400078608ff */
[C---:B------:R-:W-:Y:S02]  /*120f0*/  @!P0 LEA R2, P2, R7.reuse, R3, 0x1 ;  /* 0x0000000307028211 */ /* 0x040fe400078408ff */
[-C--:B---3--:R-:W-:Y:S02]  /*12100*/  @!P1 LEA.HI.X R5, R12, R6.reuse, R13, 0x1, P3 ;  /* 0x000000060c059211 */ /* 0x088fe400018f0c0d */
[----:B--2---:R-:W-:-:S03]  /*12110*/  @!P0 LEA.HI.X R3, R7, R6, R8, 0x1, P2 ;  /* 0x0000000607038211 */ /* 0x004fc600010f0c08 */
[----:B------:R1:W-:Y:S04]  /*12120*/  @!P1 ST.E.128 [R4.64], RZ ;  /* 0x000000ff04009985 */ /* 0x0003e8000c101d06 */
[----:B------:R1:W-:Y:S02]  /*12130*/  @!P0 ST.E.128 [R2.64], RZ ;  /* 0x000000ff02008985 */ /* 0x0003e4000c101d06 */
.L_x_1401:
[----:B------:R-:W-:Y:S05]  /*12140*/  BSYNC B1 ;  /* 0x0000000000017941 */ /* 0x000fea0003800000 */
.L_x_1384:
[----:B--2---:R-:W2:Y:S02]  /*12150*/  LDL R0, [R1+0x84] ;  /* 0x0000840001007983 */ /* 0x004ea40000100800 */
[----:B--2---:R-:W-:-:S13]  /*12160*/  ISETP.NE.AND P0, PT, R0, RZ, PT ;  /* 0x000000ff0000720c */ /* 0x004fda0003f05270 */
[----:B------:R-:W-:Y:S01]  /*12170*/  @P0 WARPSYNC 0xffffffff ;  /* 0xffffffff00000948 */ /* 0x000fe20003800000 */
[----:B------:R-:W-:Y:S06]  /*12180*/  @P0 BAR.SYNC.DEFER_BLOCKING 0x5, 0x80 ;  /* 0x0142000000000b1d */ /* 0x000fec0000010000 */
[----:B------:R-:W2:Y:S04]  /*12190*/  @P0 LDS R0, [0x10100] ;  /* 0x01010000ff000984 */ /* 0x000ea80000000800 */
[----:B--2---:R2:W-:Y:S04]  /*121a0*/  @P0 STL [R1+0x5c], R0 ;  /* 0x00005c0001000387 */ /* 0x0045e80000100800 */
[----:B------:R-:W-:Y:S06]  /*121b0*/  @P0 BAR.ARV 0x4, 0x80 ;  /* 0x0102000000000b1d */ /* 0x000fec0000002000 */
[----:B------:R-:W-:Y:S05]  /*121c0*/  @P0 BRA `(.L_x_1430) ;  /* 0x0000007000000947 */ /* 0x000fea0003800000 */
[----:B------:R-:W-:Y:S05]  /*121d0*/  BRA.DIV ~URZ, `(.L_x_1431) ;  /* 0x000010127f007947 */ /* 0x000fea000b800000 */
[----:B--2---:R2:W4:Y:S02]  /*121e0*/  SHFL.IDX PT, R0, R73, RZ, 0x1f ;  /* 0x00001fff49007589 */ /* 0x00452400000e0000 */
.L_x_1460:
[----:B------:R-:W-:Y:S01]  /*121f0*/  WARPSYNC 0xffffffff ;  /* 0xffffffff00007948 */ /* 0x000fe20003800000 */
[----:B------:R-:W-:Y:S06]  /*12200*/  BAR.SYNC.DEFER_BLOCKING 0x4, 0x80 ;  /* 0x0102000000007b1d */ /* 0x000fec0000010000 */
[----:B----4-:R4:W-:Y:S04]  /*12210*/  STL [R1+0x5c], R0 ;  /* 0x00005c0001007387 */ /* 0x0109e80000100800 */
[----:B------:R4:W-:Y:S04]  /*12220*/  @!P4 STS [0x10100], R73 ;  /* 0x01010049ff00c388 */ /* 0x0009e80000000800 */
[----:B------:R-:W-:Y:S06]  /*12230*/  BAR.ARV 0x5, 0x80 ;  /* 0x0142000000007b1d */ /* 0x000fec0000002000 */
.L_x_1430:
[----:B--2-4-:R-:W2:Y:S02]  /*12240*/  LDL R0, [R1+0x5c] ;  /* 0x00005c0001007983 */ /* 0x014ea40000100800 */
[----:B--2---:R-:W-:-:S13]  /*12250*/  ISETP.GE.AND P0, PT, R0, c[0x0][0x538], PT ;  /* 0x00014e0000007a0c */ /* 0x004fda0003f06270 */
[----:B-1-3-5:R-:W-:Y:S01]  /*12260*/  @P0 CALL.REL.NOINC `(.L_x_1432) ;  /* 0x0000001000000944 */ /* 0x02afe20003c00000 */
[----:B------:R-:W-:Y:S05]  /*12270*/  BRA `(.L_x_1433) ;  /* 0xfffee72000007947 */ /* 0x000fea000383ffff */
.L_x_1432:
[----:B------:R-:W-:Y:S05]  /*12280*/  EXIT ;  /* 0x000000000000794d */ /* 0x000fea0003800000 */
.L_x_1348:
[----:B------:R-:W-:Y:S01]  /*12290*/  IMAD.MOV.U32 R10, RZ, RZ, R2 ;  /* 0x000000ffff0a7224 */ /* 0x000fe200078e0002 */
[----:B------:R-:W-:Y:S01]  /*122a0*/  MOV R7, RZ ;  /* 0x000000ff00077202 */ /* 0x000fe20000000f00 */
[----:B-1----:R-:W-:Y:S01]  /*122b0*/  IMAD.MOV.U32 R4, RZ, RZ, 0x181f ;  /* 0x0000181fff047424 */ /* 0x002fe200078e00ff */
[----:B------:R-:W-:Y:S02]  /*122c0*/  MOV R8, 0x122e0 ;  /* 0x000122e000087802 */ /* 0x000fe40000000f00 */
[----:B------:R-:W-:Y:S05]  /*122d0*/  CALL.REL.NOINC `($__internal_3_$__cuda_sm70_shflsync_idx_p) ;  /* 0x00000fc000007944 */ /* 0x000fea0003c00000 */
[----:B------:R-:W-:Y:S01]  /*122e0*/  MOV R5, R4 ;  /* 0x0000000400057202 */ /* 0x000fe20000000f00 */
[----:B------:R-:W-:Y:S05]  /*122f0*/  BRA `(.L_x_1434) ;  /* 0xfffef55000007947 */ /* 0x000fea000383ffff */
.L_x_1349:
[----:B------:R-:W-:Y:S01]  /*12300*/  IMAD.MOV.U32 R10, RZ, RZ, R3 ;  /* 0x000000ffff0a7224 */ /* 0x000fe200078e0003 */
[----:B------:R-:W-:Y:S01]  /*12310*/  MOV R7, RZ ;  /* 0x000000ff00077202 */ /* 0x000fe20000000f00 */
[----:B-1----:R-:W-:Y:S01]  /*12320*/  IMAD.MOV.U32 R4, RZ, RZ, 0x181f ;  /* 0x0000181fff047424 */ /* 0x002fe200078e00ff */
[----:B------:R-:W-:Y:S02]  /*12330*/  MOV R8, 0x12350 ;  /* 0x0001235000087802 */ /* 0x000fe40000000f00 */
[----:B--23--:R-:W-:Y:S05]  /*12340*/  CALL.REL.NOINC `($__internal_3_$__cuda_sm70_shflsync_idx_p) ;  /* 0x00000f5000007944 */ /* 0x00cfea0003c00000 */
[----:B------:R-:W-:Y:S05]  /*12350*/  BRA `(.L_x_1435) ;  /* 0xfffef51000007947 */ /* 0x000fea000383ffff */
.L_x_1352:
[----:B------:R-:W-:Y:S01]  /*12360*/  IMAD.MOV.U32 R10, RZ, RZ, R2 ;  /* 0x000000ffff0a7224 */ /* 0x000fe200078e0002 */
[----:B--2---:R-:W-:Y:S01]  /*12370*/  MOV R7, 0x1 ;  /* 0x0000000100077802 */ /* 0x004fe20000000f00 */
[----:B----4-:R-:W-:Y:S01]  /*12380*/  IMAD.MOV.U32 R4, RZ, RZ, 0x181f ;  /* 0x0000181fff047424 */ /* 0x010fe200078e00ff */
[----:B------:R-:W-:-:S02]  /*12390*/  MOV R8, 0x123b0 ;  /* 0x000123b000087802 */ /* 0x000fc40000000f00 */
[----:B-1-3--:R-:W-:Y:S05]  /*123a0*/  CALL.REL.NOINC `($__internal_3_$__cuda_sm70_shflsync_idx_p) ;  /* 0x00000ef000007944 */ /* 0x00afea0003c00000 */
[----:B------:R-:W-:Y:S01]  /*123b0*/  IMAD.MOV.U32 R5, RZ, RZ, R4 ;  /* 0x000000ffff057224 */ /* 0x000fe200078e0004 */
[----:B------:R-:W-:Y:S01]  /*123c0*/  MOV R7, 0x1 ;  /* 0x0000000100077802 */ /* 0x000fe20000000f00 */
[----:B------:R-:W-:Y:S01]  /*123d0*/  IMAD.MOV.U32 R10, RZ, RZ, R3 ;  /* 0x000000ffff0a7224 */ /* 0x000fe200078e0003 */
[----:B------:R-:W-:-:S02]  /*123e0*/  MOV R4, 0x181f ;  /* 0x0000181f00047802 */ /* 0x000fc40000000f00 */
[----:B------:R-:W-:Y:S02]  /*123f0*/  MOV R8, 0x12410 ;  /* 0x0001241000087802 */ /* 0x000fe40000000f00 */
[----:B------:R-:W-:Y:S05]  /*12400*/  CALL.REL.NOINC `($__internal_3_$__cuda_sm70_shflsync_idx_p) ;  /* 0x00000e9000007944 */ /* 0x000fea0003c00000 */
[----:B------:R-:W-:Y:S05]  /*12410*/  BRA `(.L_x_1436) ;  /* 0xfffef5a000007947 */ /* 0x000fea000383ffff */
.L_x_1355:
[----:B------:R-:W-:Y:S01]  /*12420*/  IMAD.MOV.U32 R10, RZ, RZ, R2 ;  /* 0x000000ffff0a7224 */ /* 0x000fe200078e0002 */
[----:B--2---:R-:W-:Y:S01]  /*12430*/  MOV R7, 0x2 ;  /* 0x0000000200077802 */ /* 0x004fe20000000f00 */
[----:B----4-:R-:W-:Y:S01]  /*12440*/  IMAD.MOV.U32 R4, RZ, RZ, 0x181f ;  /* 0x0000181fff047424 */ /* 0x010fe200078e00ff */
[----:B------:R-:W-:Y:S02]  /*12450*/  MOV R8, 0x12470 ;  /* 0x0001247000087802 */ /* 0x000fe40000000f00 */
[----:B-1-3--:R-:W-:Y:S05]  /*12460*/  CALL.REL.NOINC `($__internal_3_$__cuda_sm70_shflsync_idx_p) ;  /* 0x00000e3000007944 */ /* 0x00afea0003c00000 */
[----:B------:R-:W-:Y:S01]  /*12470*/  MOV R5, R4 ;  /* 0x0000000400057202 */ /* 0x000fe20000000f00 */
[----:B------:R-:W-:Y:S05]  /*12480*/  BRA `(.L_x_1437) ;  /* 0xfffef66000007947 */ /* 0x000fea000383ffff */
.L_x_1356:
[----:B------:R-:W-:Y:S01]  /*12490*/  IMAD.MOV.U32 R10, RZ, RZ, R3 ;  /* 0x000000ffff0a7224 */ /* 0x000fe200078e0003 */
[----:B------:R-:W-:Y:S01]  /*124a0*/  MOV R7, 0x2 ;  /* 0x0000000200077802 */ /* 0x000fe20000000f00 */
[----:B----4-:R-:W-:Y:S01]  /*124b0*/  IMAD.MOV.U32 R4, RZ, RZ, 0x181f ;  /* 0x0000181fff047424 */ /* 0x010fe200078e00ff */
[----:B------:R-:W-:Y:S02]  /*124c0*/  MOV R8, 0x124e0 ;  /* 0x000124e000087802 */ /* 0x000fe40000000f00 */
[----:B-123--:R-:W-:Y:S05]  /*124d0*/  CALL.REL.NOINC `($__internal_3_$__cuda_sm70_shflsync_idx_p) ;  /* 0x00000dc000007944 */ /* 0x00efea0003c00000 */
[----:B------:R-:W-:Y:S05]  /*124e0*/  BRA `(.L_x_1438) ;  /* 0xfffef62000007947 */ /* 0x000fea000383ffff */
.L_x_1359:
[----:B------:R-:W-:Y:S01]  /*124f0*/  IMAD.MOV.U32 R10, RZ, RZ, R2 ;  /* 0x000000ffff0a7224 */ /* 0x000fe200078e0002 */
[----:B-1----:R-:W-:Y:S01]  /*12500*/  MOV R7, 0x3 ;  /* 0x0000000300077802 */ /* 0x002fe20000000f00 */
[----:B------:R-:W-:Y:S01]  /*12510*/  IMAD.MOV.U32 R4, RZ, RZ, 0x181f ;  /* 0x0000181fff047424 */ /* 0x000fe200078e00ff */
[----:B------:R-:W-:-:S02]  /*12520*/  MOV R8, 0x12540 ;  /* 0x0001254000087802 */ /* 0x000fc40000000f00 */
[----:B--234-:R-:W-:Y:S05]  /*12530*/  CALL.REL.NOINC `($__internal_3_$__cuda_sm70_shflsync_idx_p) ;  /* 0x00000d6000007944 */ /* 0x01cfea0003c00000 */
[----:B------:R-:W-:Y:S01]  /*12540*/  IMAD.MOV.U32 R5, RZ, RZ, R4 ;  /* 0x000000ffff057224 */ /* 0x000fe200078e0004 */
[----:B------:R-:W-:Y:S01]  /*12550*/  MOV R7, 0x3 ;  /* 0x0000000300077802 */ /* 0x000fe20000000f00 */
[----:B------:R-:W-:Y:S01]  /*12560*/  IMAD.MOV.U32 R10, RZ, RZ, R3 ;  /* 0x000000ffff0a7224 */ /* 0x000fe200078e0003 */
[----:B------:R-:W-:-:S02]  /*12570*/  MOV R4, 0x181f ;  /* 0x0000181f00047802 */ /* 0x000fc40000000f00 */
[----:B------:R-:W-:Y:S02]  /*12580*/  MOV R8, 0x125a0 ;  /* 0x000125a000087802 */ /* 0x000fe40000000f00 */
[----:B------:R-:W-:Y:S05]  /*12590*/  CALL.REL.NOINC `($__internal_3_$__cuda_sm70_shflsync_idx_p) ;  /* 0x00000d0000007944 */ /* 0x000fea0003c00000 */
[----:B------:R-:W-:Y:S05]  /*125a0*/  BRA `(.L_x_1439) ;  /* 0xfffef6a000007947 */ /* 0x000fea000383ffff */
.L_x_1362:
[----:B------:R-:W-:Y:S01]  /*125b0*/  IMAD.MOV.U32 R10, RZ, RZ, R2 ;  /* 0x000000ffff0a7224 */ /* 0x000fe200078e0002 */
[----:B--2---:R-:W-:Y:S01]  /*125c0*/  MOV R7, 0x4 ;  /* 0x0000000400077802 */ /* 0x004fe20000000f00 */
[----:B------:R-:W-:Y:S01]  /*125d0*/  IMAD.MOV.U32 R4, RZ, RZ, 0x181f ;  /* 0x0000181fff047424 */ /* 0x000fe200078e00ff */
[----:B------:R-:W-:Y:S02]  /*125e0*/  MOV R8, 0x12600 ;  /* 0x0001260000087802 */ /* 0x000fe40000000f00 */
[----:B-1-34-:R-:W-:Y:S05]  /*125f0*/  CALL.REL.NOINC `($__internal_3_$__cuda_sm70_shflsync_idx_p) ;  /* 0x00000ca000007944 */ /* 0x01afea0003c00000 */
[----:B------:R-:W-:Y:S01]  /*12600*/  MOV R5, R4 ;  /* 0x0000000400057202 */ /* 0x000fe20000000f00 */
[----:B------:R-:W-:Y:S05]  /*12610*/  BRA `(.L_x_1440) ;  /* 0xfffef76000007947 */ /* 0x000fea000383ffff */
.L_x_1363:
[----:B------:R-:W-:Y:S01]  /*12620*/  IMAD.MOV.U32 R10, RZ, RZ, R3 ;  /* 0x000000ffff0a7224 */ /* 0x000fe200078e0003 */
[----:B------:R-:W-:Y:S01]  /*12630*/  MOV R7, 0x4 ;  /* 0x0000000400077802 */ /* 0x000fe20000000f00 */
[----:B------:R-:W-:Y:S01]  /*12640*/  IMAD.MOV.U32 R4, RZ, RZ, 0x181f ;  /* 0x0000181fff047424 */ /* 0x000fe200078e00ff */
[----:B------:R-:W-:Y:S02]  /*12650*/  MOV R8, 0x12670 ;  /* 0x0001267000087802 */ /* 0x000fe40000000f00 */
[----:B-1234-:R-:W-:Y:S05]  /*12660*/  CALL.REL.NOINC `($__internal_3_$__cuda_sm70_shflsync_idx_p) ;  /* 0x00000c3000007944 */ /* 0x01efea0003c00000 */
[----:B------:R-:W-:Y:S05]  /*12670*/  BRA `(.L_x_1441) ;  /* 0xfffef72000007947 */ /* 0x000fea000383ffff */
.L_x_1366:
[----:B------:R-:W-:Y:S01]  /*12680*/  IMAD.MOV.U32 R10, RZ, RZ, R2 ;  /* 0x000000ffff0a7224 */ /* 0x000fe200078e0002 */
[----:B--2---:R-:W-:Y:S01]  /*12690*/  MOV R7, 0x5 ;  /* 0x0000000500077802 */ /* 0x004fe20000000f00 */
[----:B------:R-:W-:Y:S01]  /*126a0*/  IMAD.MOV.U32 R4, RZ, RZ, 0x181f ;  /* 0x0000181fff047424 */ /* 0x000fe200078e00ff */
[----:B------:R-:W-:-:S02]  /*126b0*/  MOV R8, 0x126d0 ;  /* 0x000126d000087802 */ /* 0x000fc40000000f00 */
[----:B-1-34-:R-:W-:Y:S05]  /*126c0*/  CALL.REL.NOINC `($__internal_3_$__cuda_sm70_shflsync_idx_p) ;  /* 0x00000bd000007944 */ /* 0x01afea0003c00000 */
[----:B------:R-:W-:Y:S01]  /*126d0*/  IMAD.MOV.U32 R5, RZ, RZ, R4 ;  /* 0x000000ffff057224 */ /* 0x000fe200078e0004 */
[----:B------:R-:W-:Y:S01]  /*126e0*/  MOV R7, 0x5 ;  /* 0x0000000500077802 */ /* 0x000fe20000000f00 */
[----:B------:R-:W-:Y:S01]  /*126f0*/  IMAD.MOV.U32 R10, RZ, RZ, R3 ;  /* 0x000000ffff0a7224 */ /* 0x000fe200078e0003 */
[----:B------:R-:W-:-:S02]  /*12700*/  MOV R4, 0x181f ;  /* 0x0000181f00047802 */ /* 0x000fc40000000f00 */
[----:B------:R-:W-:Y:S02]  /*12710*/  MOV R8, 0x12730 ;  /* 0x0001273000087802 */ /* 0x000fe40000000f00 */
[----:B------:R-:W-:Y:S05]  /*12720*/  CALL.REL.NOINC `($__internal_3_$__cuda_sm70_shflsync_idx_p) ;  /* 0x00000b7000007944 */ /* 0x000fea0003c00000 */
[----:B------:R-:W-:Y:S05]  /*12730*/  BRA `(.L_x_1442) ;  /* 0xfffef7a000007947 */ /* 0x000fea000383ffff */
.L_x_1369:
[----:B------:R-:W-:Y:S01]  /*12740*/  IMAD.MOV.U32 R10, RZ, RZ, R2 ;  /* 0x000000ffff0a7224 */ /* 0x000fe200078e0002 */
[----:B-1----:R-:W-:Y:S01]  /*12750*/  MOV R7, 0x6 ;  /* 0x0000000600077802 */ /* 0x002fe20000000f00 */
[----:B------:R-:W-:Y:S01]  /*12760*/  IMAD.MOV.U32 R4, RZ, RZ, 0x181f ;  /* 0x0000181fff047424 */ /* 0x000fe200078e00ff */
[----:B------:R-:W-:Y:S02]  /*12770*/  MOV R8, 0x12790 ;  /* 0x0001279000087802 */ /* 0x000fe40000000f00 */
[----:B--234-:R-:W-:Y:S05]  /*12780*/  CALL.REL.NOINC `($__internal_3_$__cuda_sm70_shflsync_idx_p) ;  /* 0x00000b1000007944 */ /* 0x01cfea0003c00000 */
[----:B------:R-:W-:Y:S01]  /*12790*/  MOV R5, R4 ;  /* 0x0000000400057202 */ /* 0x000fe20000000f00 */
[----:B------:R-:W-:Y:S05]  /*127a0*/  BRA `(.L_x_1443) ;  /* 0xfffef86000007947 */ /* 0x000fea000383ffff */
.L_x_1370:
[----:B------:R-:W-:Y:S01]  /*127b0*/  IMAD.MOV.U32 R10, RZ, RZ, R3 ;  /* 0x000000ffff0a7224 */ /* 0x000fe200078e0003 */
[----:B------:R-:W-:Y:S01]  /*127c0*/  MOV R7, 0x6 ;  /* 0x0000000600077802 */ /* 0x000fe20000000f00 */
[----:B------:R-:W-:Y:S01]  /*127d0*/  IMAD.MOV.U32 R4, RZ, RZ, 0x181f ;  /* 0x0000181fff047424 */ /* 0x000fe200078e00ff */
[----:B------:R-:W-:Y:S02]  /*127e0*/  MOV R8, 0x12800 ;  /* 0x0001280000087802 */ /* 0x000fe40000000f00 */
[----:B-1234-:R-:W-:Y:S05]  /*127f0*/  CALL.REL.NOINC `($__internal_3_$__cuda_sm70_shflsync_idx_p) ;  /* 0x00000aa000007944 */ /* 0x01efea0003c00000 */
[----:B------:R-:W-:Y:S05]  /*12800*/  BRA `(.L_x_1444) ;  /* 0xfffef82000007947 */ /* 0x000fea000383ffff */
.L_x_1373:
        /* <DEDUP_REMOVED lines=11> */
[----:B------:R-:W-:Y:S01]  /*128c0*/  MOV R3, R4 ;  /* 0x0000000400037202 */ /* 0x000fe20000000f00 */
[----:B------:R-:W-:Y:S05]  /*128d0*/  BRA `(.L_x_1445) ;  /* 0xfffef89000007947 */ /* 0x000fea000383ffff */
.L_x_1380:
[----:B------:R1:W5:Y:S01]  /*128e0*/  LDL R0, [R1+0x4] ;  /* 0x0000040001007983 */ /* 0x0003620000100800 */
[----:B------:R-:W-:Y:S02]  /*128f0*/  MOV R3, 0x2 ;  /* 0x0000000200037802 */ /* 0x000fe40000000f00 */
[----:B------:R-:W-:Y:S02]  /*12900*/  MOV R2, 0x12920 ;  /* 0x0001292000027802 */ /* 0x000fe40000000f00 */
[----:B-1---5:R-:W-:Y:S05]  /*12910*/  CALL.REL.NOINC `($__internal_2_$__cuda_sm70_shflsync_bfly_p) ;  /* 0x0000094000007944 */ /* 0x022fea0003c00000 */
[----:B------:R-:W-:Y:S01]  /*12920*/  MOV R4, R8 ;  /* 0x0000000800047202 */ /* 0x000fe20000000f00 */
[----:B------:R-:W-:Y:S05]  /*12930*/  BRA `(.L_x_1446) ;  /* 0xffffc4c000007947 */ /* 0x000fea000383ffff */
.L_x_1381:
[----:B------:R-:W-:Y:S01]  /*12940*/  IMAD.MOV.U32 R0, RZ, RZ, R4 ;  /* 0x000000ffff007224 */ /* 0x000fe200078e0004 */
[----:B------:R-:W-:Y:S02]  /*12950*/  MOV R3, 0x1 ;  /* 0x0000000100037802 */ /* 0x000fe40000000f00 */
[----:B------:R-:W-:Y:S02]  /*12960*/  MOV R2, 0x12980 ;  /* 0x0001298000027802 */ /* 0x000fe40000000f00 */
[----:B-----5:R-:W-:Y:S05]  /*12970*/  CALL.REL.NOINC `($__internal_2_$__cuda_sm70_shflsync_bfly_p) ;  /* 0x000008e000007944 */ /* 0x020fea0003c00000 */
[----:B------:R1:W5:Y:S01]  /*12980*/  LDL R0, [R1+0x18] ;  /* 0x0000180001007983 */ /* 0x0003620000100800 */
[----:B------:R-:W-:Y:S01]  /*12990*/  FADD.FTZ R4, R4, R8 ;  /* 0x0000000804047221 */ /* 0x000fe20000010000 */
[----:B------:R-:W-:-:S02]  /*129a0*/  MOV R3, 0x2 ;  /* 0x0000000200037802 */ /* 0x000fc40000000f00 */
[----:B------:R-:W-:Y:S02]  /*129b0*/  MOV R2, 0x129d0 ;  /* 0x000129d000027802 */ /* 0x000fe40000000f00 */
[----:B-1---5:R-:W-:Y:S05]  /*129c0*/  CALL.REL.NOINC `($__internal_2_$__cuda_sm70_shflsync_bfly_p) ;  /* 0x0000089000007944 */ /* 0x022fea0003c00000 */
[----:B------:R-:W2:Y:S01]  /*129d0*/  LDL.LU R0, [R1+0x18] ;  /* 0x0000180001007983 */ /* 0x000ea20000300800 */
[----:B------:R-:W-:Y:S02]  /*129e0*/  MOV R3, 0x1 ;  /* 0x0000000100037802 */ /* 0x000fe40000000f00 */
[----:B------:R-:W-:Y:S01]  /*129f0*/  MOV R2, 0x12a30 ;  /* 0x00012a3000027802 */ /* 0x000fe20000000f00 */
[----:B--2---:R-:W-:-:S05]  /*12a00*/  FADD.FTZ R5, R0, R8 ;  /* 0x0000000800057221 */ /* 0x004fca0000010000 */
[----:B------:R-:W-:Y:S02]  /*12a10*/  MOV R0, R5 ;  /* 0x0000000500007202 */ /* 0x000fe40000000f00 */
[----:B------:R-:W-:Y:S05]  /*12a20*/  CALL.REL.NOINC `($__internal_2_$__cuda_sm70_shflsync_bfly_p) ;  /* 0x0000083000007944 */ /* 0x000fea0003c00000 */
[----:B------:R1:W5:Y:S01]  /*12a30*/  LDL R0, [R1+0x1c] ;  /* 0x00001c0001007983 */ /* 0x0003620000100800 */
[----:B------:R-:W-:Y:S01]  /*12a40*/  FADD.FTZ R5, R5, R8 ;  /* 0x0000000805057221 */ /* 0x000fe20000010000 */
[----:B------:R-:W-:Y:S02]  /*12a50*/  MOV R3, 0x2 ;  /* 0x0000000200037802 */ /* 0x000fe40000000f00 */
        /* <DEDUP_REMOVED lines=19> */
[----:B------:R-:W-:Y:S05]  /*12b90*/  BRA `(.L_x_1447) ;  /* 0xffffc39000007947 */ /* 0x000fea000383ffff */
.L_x_1404:
[----:B------:R-:W-:Y:S01]  /*12ba0*/  IMAD.MOV.U32 R10, RZ, RZ, R2 ;  /* 0x000000ffff0a7224 */ /* 0x000fe200078e0002 */
[----:B------:R-:W-:Y:S01]  /*12bb0*/  MOV R7, RZ ;  /* 0x000000ff00077202 */ /* 0x000fe20000000f00 */
[----:B------:R-:W-:Y:S01]  /*12bc0*/  IMAD.MOV.U32 R4, RZ, RZ, 0x181f ;  /* 0x0000181fff047424 */ /* 0x000fe200078e00ff */
[----:B------:R-:W-:Y:S02]  /*12bd0*/  MOV R8, 0x12bf0 ;  /* 0x00012bf000087802 */ /* 0x000fe40000000f00 */
[----:B------:R-:W-:Y:S05]  /*12be0*/  CALL.REL.NOINC `($__internal_3_$__cuda_sm70_shflsync_idx_p) ;  /* 0x000006b000007944 */ /* 0x000fea0003c00000 */
[----:B------:R-:W-:Y:S01]  /*12bf0*/  MOV R5, R4 ;  /* 0x0000000400057202 */ /* 0x000fe20000000f00 */
[----:B------:R-:W-:Y:S05]  /*12c00*/  BRA `(.L_x_1448) ;  /* 0xffffeba000007947 */ /* 0x000fea000383ffff */
.L_x_1405:
[----:B------:R-:W-:Y:S01]  /*12c10*/  IMAD.MOV.U32 R10, RZ, RZ, R3 ;  /* 0x000000ffff0a7224 */ /* 0x000fe200078e0003 */
[----:B------:R-:W-:Y:S01]  /*12c20*/  MOV R7, RZ ;  /* 0x000000ff00077202 */ /* 0x000fe20000000f00 */
[----:B------:R-:W-:Y:S01]  /*12c30*/  IMAD.MOV.U32 R4, RZ, RZ, 0x181f ;  /* 0x0000181fff047424 */ /* 0x000fe200078e00ff */
[----:B------:R-:W-:Y:S02]  /*12c40*/  MOV R8, 0x12c60 ;  /* 0x00012c6000087802 */ /* 0x000fe40000000f00 */
[----:B-12---:R-:W-:Y:S05]  /*12c50*/  CALL.REL.NOINC `($__internal_3_$__cuda_sm70_shflsync_idx_p) ;  /* 0x0000064000007944 */ /* 0x006fea0003c00000 */
[----:B------:R-:W-:Y:S05]  /*12c60*/  BRA `(.L_x_1449) ;  /* 0xffffeb6000007947 */ /* 0x000fea000383ffff */
.L_x_1408:
        /* <DEDUP_REMOVED lines=12> */
.L_x_1411:
[----:B------:R-:W-:Y:S01]  /*12d30*/  IMAD.MOV.U32 R10, RZ, RZ, R2 ;  /* 0x000000ffff0a7224 */ /* 0x000fe200078e0002 */
[----:B-1----:R-:W-:Y:S01]  /*12d40*/  MOV R7, 0x2 ;  /* 0x0000000200077802 */ /* 0x002fe20000000f00 */
[----:B----4-:R-:W-:Y:S01]  /*12d50*/  IMAD.MOV.U32 R4, RZ, RZ, 0x181f ;  /* 0x0000181fff047424 */ /* 0x010fe200078e00ff */
[----:B------:R-:W-:Y:S02]  /*12d60*/  MOV R8, 0x12d80 ;  /* 0x00012d8000087802 */ /* 0x000fe40000000f00 */
[----:B--23--:R-:W-:Y:S05]  /*12d70*/  CALL.REL.NOINC `($__internal_3_$__cuda_sm70_shflsync_idx_p) ;  /* 0x0000052000007944 */ /* 0x00cfea0003c00000 */
[----:B------:R-:W-:Y:S01]  /*12d80*/  MOV R5, R4 ;  /* 0x0000000400057202 */ /* 0x000fe20000000f00 */
[----:B------:R-:W-:Y:S05]  /*12d90*/  BRA `(.L_x_1451) ;  /* 0xffffec9000007947 */ /* 0x000fea000383ffff */
.L_x_1412:
[----:B------:R-:W-:Y:S01]  /*12da0*/  IMAD.MOV.U32 R10, RZ, RZ, R3 ;  /* 0x000000ffff0a7224 */ /* 0x000fe200078e0003 */
[----:B------:R-:W-:Y:S01]  /*12db0*/  MOV R7, 0x2 ;  /* 0x0000000200077802 */ /* 0x000fe20000000f00 */
[----:B----4-:R-:W-:Y:S01]  /*12dc0*/  IMAD.MOV.U32 R4, RZ, RZ, 0x181f ;  /* 0x0000181fff047424 */ /* 0x010fe200078e00ff */
[----:B------:R-:W-:Y:S02]  /*12dd0*/  MOV R8, 0x12df0 ;  /* 0x00012df000087802 */ /* 0x000fe40000000f00 */
[----:B-123--:R-:W-:Y:S05]  /*12de0*/  CALL.REL.NOINC `($__internal_3_$__cuda_sm70_shflsync_idx_p) ;  /* 0x000004b000007944 */ /* 0x00efea0003c00000 */
[----:B------:R-:W-:Y:S05]  /*12df0*/  BRA `(.L_x_1452) ;  /* 0xffffec5000007947 */ /* 0x000fea000383ffff */
.L_x_1415:
        /* <DEDUP_REMOVED lines=12> */
.L_x_1418:
[----:B------:R-:W-:Y:S01]  /*12ec0*/  IMAD.MOV.U32 R10, RZ, RZ, R2 ;  /* 0x000000ffff0a7224 */ /* 0x000fe200078e0002 */
[----:B--2---:R-:W-:Y:S01]  /*12ed0*/  MOV R7, 0x4 ;  /* 0x0000000400077802 */ /* 0x004fe20000000f00 */
[----:B---3--:R-:W-:Y:S01]  /*12ee0*/  IMAD.MOV.U32 R4, RZ, RZ, 0x181f ;  /* 0x0000181fff047424 */ /* 0x008fe200078e00ff */
[----:B------:R-:W-:Y:S02]  /*12ef0*/  MOV R8, 0x12f10 ;  /* 0x00012f1000087802 */ /* 0x000fe40000000f00 */
[----:B-1--4-:R-:W-:Y:S05]  /*12f00*/  CALL.REL.NOINC `($__internal_3_$__cuda_sm70_shflsync_idx_p) ;  /* 0x0000039000007944 */ /* 0x012fea0003c00000 */
[----:B------:R-:W-:Y:S01]  /*12f10*/  MOV R5, R4 ;  /* 0x0000000400057202 */ /* 0x000fe20000000f00 */
[----:B------:R-:W-:Y:S05]  /*12f20*/  BRA `(.L_x_1454) ;  /* 0xffffed7000007947 */ /* 0x000fea000383ffff */
.L_x_1419:
[----:B------:R-:W-:Y:S01]  /*12f30*/  IMAD.MOV.U32 R10, RZ, RZ, R3 ;  /* 0x000000ffff0a7224 */ /* 0x000fe200078e0003 */
[----:B------:R-:W-:Y:S01]  /*12f40*/  MOV R7, 0x4 ;  /* 0x0000000400077802 */ /* 0x000fe20000000f00 */
[----:B---3--:R-:W-:Y:S01]  /*12f50*/  IMAD.MOV.U32 R4, RZ, RZ, 0x181f ;  /* 0x0000181fff047424 */ /* 0x008fe200078e00ff */
[----:B------:R-:W-:Y:S02]  /*12f60*/  MOV R8, 0x12f80 ;  /* 0x00012f8000087802 */ /* 0x000fe40000000f00 */
[----:B-12-4-:R-:W-:Y:S05]  /*12f70*/  CALL.REL.NOINC `($__internal_3_$__cuda_sm70_shflsync_idx_p) ;  /* 0x0000032000007944 */ /* 0x016fea0003c00000 */
[----:B------:R-:W-:Y:S05]  /*12f80*/  BRA `(.L_x_1455) ;  /* 0xffffed3000007947 */ /* 0x000fea000383ffff */
.L_x_1422:
[----:B------:R-:W-:Y:S01]  /*12f90*/  IMAD.MOV.U32 R10, RZ, RZ, R2 ;  /* 0x000000ffff0a7224 */ /* 0x000fe200078e0002 */
[----:B-1----:R-:W-:Y:S01]  /*12fa0*/  MOV R7, 0x5 ;  /* 0x0000000500077802 */ /* 0x002fe20000000f00 */
[----:B--2---:R-:W-:Y:S01]  /*12fb0*/  IMAD.MOV.U32 R4, RZ, RZ, 0x181f ;  /* 0x0000181fff047424 */ /* 0x004fe200078e00ff */
[----:B------:R-:W-:-:S02]  /*12fc0*/  MOV R8, 0x12fe0 ;  /* 0x00012fe000087802 */ /* 0x000fc40000000f00 */
[----:B---34-:R-:W-:Y:S05]  /*12fd0*/  CALL.REL.NOINC `($__internal_3_$__cuda_sm70_shflsync_idx_p) ;  /* 0x000002c000007944 */ /* 0x018fea0003c00000 */
[----:B------:R-:W-:Y:S01]  /*12fe0*/  IMAD.MOV.U32 R5, RZ, RZ, R4 ;  /* 0x000000ffff057224 */ /* 0x000fe200078e0004 */
[----:B------:R-:W-:Y:S01]  /*12ff0*/  MOV R7, 0x5 ;  /* 0x0000000500077802 */ /* 0x000fe20000000f00 */
[----:B------:R-:W-:Y:S01]  /*13000*/  IMAD.MOV.U32 R10, RZ, RZ, R3 ;  /* 0x000000ffff0a7224 */ /* 0x000fe200078e0003 */
[----:B------:R-:W-:-:S02]  /*13010*/  MOV R4, 0x181f ;  /* 0x0000181f00047802 */ /* 0x000fc40000000f00 */
[----:B------:R-:W-:Y:S02]  /*13020*/  MOV R8, 0x13040 ;  /* 0x0001304000087802 */ /* 0x000fe40000000f00 */
[----:B------:R-:W-:Y:S05]  /*13030*/  CALL.REL.NOINC `($__internal_3_$__cuda_sm70_shflsync_idx_p) ;  /* 0x0000026000007944 */ /* 0x000fea0003c00000 */
[----:B------:R-:W-:Y:S05]  /*13040*/  BRA `(.L_x_1456) ;  /* 0xffffeda000007947 */ /* 0x000fea000383ffff */
.L_x_1425:
[----:B------:R-:W-:Y:S01]  /*13050*/  IMAD.MOV.U32 R10, RZ, RZ, R2 ;  /* 0x000000ffff0a7224 */ /* 0x000fe200078e0002 */
[----:B--2---:R-:W-:Y:S01]  /*13060*/  MOV R7, 0x6 ;  /* 0x0000000600077802 */ /* 0x004fe20000000f00 */
[----:B------:R-:W-:Y:S01]  /*13070*/  IMAD.MOV.U32 R4, RZ, RZ, 0x181f ;  /* 0x0000181fff047424 */ /* 0x000fe200078e00ff */
[----:B------:R-:W-:Y:S02]  /*13080*/  MOV R8, 0x130a0 ;  /* 0x000130a000087802 */ /* 0x000fe40000000f00 */
[----:B-1-34-:R-:W-:Y:S05]  /*13090*/  CALL.REL.NOINC `($__internal_3_$__cuda_sm70_shflsync_idx_p) ;  /* 0x0000020000007944 */ /* 0x01afea0003c00000 */
[----:B------:R-:W-:Y:S01]  /*130a0*/  MOV R5, R4 ;  /* 0x0000000400057202 */ /* 0x000fe20000000f00 */
[----:B------:R-:W-:Y:S05]  /*130b0*/  BRA `(.L_x_1457) ;  /* 0xffffee5000007947 */ /* 0x000fea000383ffff */
.L_x_1426:
[----:B------:R-:W-:Y:S01]  /*130c0*/  IMAD.MOV.U32 R10, RZ, RZ, R3 ;  /* 0x000000ffff0a7224 */ /* 0x000fe200078e0003 */
[----:B------:R-:W-:Y:S01]  /*130d0*/  MOV R7, 0x6 ;  /* 0x0000000600077802 */ /* 0x000fe20000000f00 */
[----:B------:R-:W-:Y:S01]  /*130e0*/  IMAD.MOV.U32 R4, RZ, RZ, 0x181f ;  /* 0x0000181fff047424 */ /* 0x000fe200078e00ff */
[----:B------:R-:W-:Y:S02]  /*130f0*/  MOV R8, 0x13110 ;  /* 0x0001311000087802 */ /* 0x000fe40000000f00 */
[----:B-1234-:R-:W-:Y:S05]  /*13100*/  CALL.REL.NOINC `($__internal_3_$__cuda_sm70_shflsync_idx_p) ;  /* 0x0000019000007944 */ /* 0x01efea0003c00000 */
[----:B------:R-:W-:Y:S05]  /*13110*/  BRA `(.L_x_1458) ;  /* 0xffffee1000007947 */ /* 0x000fea000383ffff */
.L_x_1429:
        /* <DEDUP_REMOVED lines=13> */
.L_x_1431:
[----:B------:R-:W-:Y:S01]  /*131f0*/  IMAD.MOV.U32 R10, RZ, RZ, R73 ;  /* 0x000000ffff0a7224 */ /* 0x000fe200078e0049 */
[----:B------:R-:W-:Y:S01]  /*13200*/  MOV R7, RZ ;  /* 0x000000ff00077202 */ /* 0x000fe20000000f00 */
[----:B-1----:R-:W-:Y:S01]  /*13210*/  IMAD.MOV.U32 R4, RZ, RZ, 0x1f ;  /* 0x0000001fff047424 */ /* 0x002fe200078e00ff */
[----:B------:R-:W-:Y:S02]  /*13220*/  MOV R8, 0x13240 ;  /* 0x0001324000087802 */ /* 0x000fe40000000f00 */
[----:B--2345:R-:W-:Y:S05]  /*13230*/  CALL.REL.NOINC `($__internal_3_$__cuda_sm70_shflsync_idx_p) ;  /* 0x0000006000007944 */ /* 0x03cfea0003c00000 */
[----:B------:R-:W-:Y:S01]  /*13240*/  MOV R0, R4 ;  /* 0x0000000400007202 */ /* 0x000fe20000000f00 */
[----:B------:R-:W-:Y:S05]  /*13250*/  BRA `(.L_x_1460) ;  /* 0xffffef9000007947 */ /* 0x000fea000383ffff */
        .weak           $__internal_2_$__cuda_sm70_shflsync_bfly_p
        .type           $__internal_2_$__cuda_sm70_shflsync_bfly_p,@function
        .size           $__internal_2_$__cuda_sm70_shflsync_bfly_p,($__internal_3_$__cuda_sm70_shflsync_idx_p - $__internal_2_$__cuda_sm70_shflsync_bfly_p)
$__internal_2_$__cuda_sm70_shflsync_bfly_p:
[----:B------:R-:W-:Y:S04]  /*13260*/  WARPSYNC R9 ;  /* 0x0000000900007348 */ /* 0x000fe80003800000 */
[----:B------:R1:W2:Y:S02]  /*13270*/  SHFL.BFLY PT, R8, R0, R3, R10 ;  /* 0x0c00000300087389 */ /* 0x0002a400000e000a */
[----:B-1----:R-:W-:-:S04]  /*13280*/  MOV R3, 0x0 ;  /* 0x0000000000037802 */ /* 0x002fc80000000f00 */
[----:B--2---:R-:W-:Y:S05]  /*13290*/  RET.REL.NODEC R2 `(_ZN7cutlass13device_kernelIN5flash19enable_sm80_to_sm89INS1_16FlashAttnFwdSm80INS1_25CollectiveMainloopFwdSm80ILi4ELi1ELb0EN4cute5tupleIJNS5_1CILi128EEENS7_ILi64EEES8_EEELi128ENS_6half_tEfNS_4arch4Sm80ELb1ELb0ELb0ELb0ELb0ELb0ELb1ELb0EEENS1_21CollectiveEpilogueFwdINS6_IJS8_S8_S9_EEENS6_IJNS7_ILi1EEESH_SH_EEESB_SD_Li128ELb0ELb1ELb0ELb0EEENS1_30DynamicPersistentTileSchedulerILi128ELi128ELb0ELb1ELb0EEEEEEEEEvNT_6ParamsE) ;  /* 0xfffecd6002007950 */ /* 0x004fea0003c3ffff */
        .weak           $__internal_3_$__cuda_sm70_shflsync_idx_p
        .type           $__internal_3_$__cuda_sm70_shflsync_idx_p,@function
        .size           $__internal_3_$__cuda_sm70_shflsync_idx_p,(.L_x_1729 - $__internal_3_$__cuda_sm70_shflsync_idx_p)
$__internal_3_$__cuda_sm70_shflsync_idx_p:
[----:B------:R-:W-:-:S04]  /*132a0*/  MOV R9, 0xffffffff ;  /* 0xffffffff00097802 */ /* 0x000fc80000000f00 */
[----:B------:R-:W-:Y:S04]  /*132b0*/  WARPSYNC R9 ;  /* 0x0000000900007348 */ /* 0x000fe80003800000 */
[----:B------:R1:W2:Y:S02]  /*132c0*/  SHFL.IDX PT, R4, R10, R7, R4 ;  /* 0x000000070a047389 */ /* 0x0002a400000e0004 */
[----:B-1----:R-:W-:-:S04]  /*132d0*/  MOV R9, 0x0 ;  /* 0x0000000000097802 */ /* 0x002fc80000000f00 */
[----:B--2---:R-:W-:Y:S05]  /*132e0*/  RET.REL.NODEC R8 `(_ZN7cutlass13device_kernelIN5flash19enable_sm80_to_sm89INS1_16FlashAttnFwdSm80INS1_25CollectiveMainloopFwdSm80ILi4ELi1ELb0EN4cute5tupleIJNS5_1CILi128EEENS7_ILi64EEES8_EEELi128ENS_6half_tEfNS_4arch4Sm80ELb1ELb0ELb0ELb0ELb0ELb0ELb1ELb0EEENS1_21CollectiveEpilogueFwdINS6_IJS8_S8_S9_EEENS6_IJNS7_ILi1EEESH_SH_EEESB_SD_Li128ELb0ELb1ELb0ELb0EEENS1_30DynamicPersistentTileSchedulerILi128ELi128ELb0ELb1ELb0EEEEEEEEEvNT_6ParamsE) ;  /* 0xfffecd1008007950 */ /* 0x004fea0003c3ffff */
.L_x_1461:
        /* <DEDUP_REMOVED lines=9> */
.L_x_1729:


//--------------------- .text._ZN7cutlass13device_kernelIN5flash19enable_sm80_to_sm89INS1_16FlashAttnFwdSm80INS1_25CollectiveMainloopFwdSm80ILi4ELi1ELb0EN4cute5tupleIJNS5_1CILi128EEENS7_ILi64EEES8_EEELi128ENS_6half_tEfNS_4arch4Sm80ELb1ELb0ELb0ELb1ELb0ELb0ELb1ELb0EEENS1_21CollectiveEpilogueFwdINS6_IJS8_S8_S9_EEENS6_IJNS7_ILi1EEESH_SH_EEESB_SD_Li128ELb1ELb1ELb0ELb0EEENS1_19SingleTileSchedulerILb1ELb0ELb1ELi128EEEEEEEEEvNT_6ParamsE --------------------------
	.section	.text._ZN7cutlass13device_kernelIN5flash19enable_sm80_to_sm89INS1_16FlashAttnFwdSm80INS1_25CollectiveMainloopFwdSm80ILi4ELi1ELb0EN4cute5tupleIJNS5_1CILi128EEENS7_ILi64EEES8_EEELi128ENS_6half_tEfNS_4arch4Sm80ELb1ELb0ELb0ELb1ELb0ELb0ELb1ELb0EEENS1_21CollectiveEpilogueFwdINS6_IJS8_S8_S9_EEENS6_IJNS7_ILi1EEESH_SH_EEESB_SD_Li128ELb1ELb1ELb0ELb0EEENS1_19SingleTileSchedulerILb1ELb0ELb1ELi128EEEEEEEEEvNT_6ParamsE,"ax",@progbits
	.sectioninfo	@"SHI_REGISTERS=255"
	.align	128
.text._ZN7cutlass13device_kernelIN5flash19enable_sm80_to_sm89INS1_16FlashAttnFwdSm80INS1_25CollectiveMainloopFwdSm80ILi4ELi1ELb0EN4cute5tupleIJNS5_1CILi128EEENS7_ILi64EEES8_EEELi128ENS_6half_tEfNS_4arch4Sm80ELb1ELb0ELb0ELb1ELb0ELb0ELb1ELb0EEENS1_21CollectiveEpilogueFwdINS6_IJS8_S8_S9_EEENS6_IJNS7_ILi1EEESH_SH_EEESB_SD_Li128ELb1ELb1ELb0ELb0EEENS1_19SingleTileSchedulerILb1ELb0ELb1ELi128EEEEEEEEEvNT_6ParamsE:
        .type           _ZN7cutlass13device_kernelIN5flash19enable_sm80_to_sm89INS1_16FlashAttnFwdSm80INS1_25CollectiveMainloopFwdSm80ILi4ELi1ELb0EN4cute5tupleIJNS5_1CILi128EEENS7_ILi64EEES8_EEELi128ENS_6half_tEfNS_4arch4Sm80ELb1ELb0ELb0ELb1ELb0ELb0ELb1ELb0EEENS1_21CollectiveEpilogueFwdINS6_IJS8_S8_S9_EEENS6_IJNS7_ILi1EEESH_SH_EEESB_SD_Li128ELb1ELb1ELb0ELb0EEENS1_19SingleTileSchedulerILb1ELb0ELb1ELi128EEEEEEEEEvNT_6ParamsE,@function
        .size           _ZN7cutlass13device_kernelIN5flash19enable_sm80_to_sm89INS1_16FlashAttnFwdSm80INS1_25CollectiveMainloopFwdSm80ILi4ELi1ELb0EN4cute5tupleIJNS5_1CILi128EEENS7_ILi64EEES8_EEELi128ENS_6half_tEfNS_4arch4Sm80ELb1ELb0ELb0ELb1ELb0ELb0ELb1ELb0EEENS1_21CollectiveEpilogueFwdINS6_IJS8_S8_S9_EEENS6_IJNS7_ILi1EEESH_SH_EEESB_SD_Li128ELb1ELb1ELb0ELb0EEENS1_19SingleTileSchedulerILb1ELb0ELb1ELi128EEEEEEEEEvNT_6ParamsE,(.L_x_1732 - _ZN7cutlass13device_kernelIN5flash19enable_sm80_to_sm89INS1_16FlashAttnFwdSm80INS1_25CollectiveMainloopFwdSm80ILi4ELi1ELb0EN4cute5tupleIJNS5_1CILi128EEENS7_ILi64EEES8_EEELi128ENS_6half_tEfNS_4arch4Sm80ELb1ELb0ELb0ELb1ELb0ELb0ELb1ELb0EEENS1_21CollectiveEpilogueFwdINS6_IJS8_S8_S9_EEENS6_IJNS7_ILi1EEESH_SH_EEESB_SD_Li128ELb1ELb1ELb0ELb0EEENS1_19SingleTileSchedulerILb1ELb0ELb1ELi128EEEEEEEEEvNT_6ParamsE)
        .other          _ZN7cutlass13device_kernelIN5flash19enable_sm80_to_sm89INS1_16FlashAttnFwdSm80INS1_25CollectiveMainloopFwdSm80ILi4ELi1ELb0EN4cute5tupleIJNS5_1CILi128EEENS7_ILi64EEES8_EEELi128ENS_6half_tEfNS_4arch4Sm80ELb1ELb0ELb0ELb1ELb0ELb0ELb1ELb0EEENS1_21CollectiveEpilogueFwdINS6_IJS8_S8_S9_EEENS6_IJNS7_ILi1EEESH_SH_EEESB_SD_Li128ELb1ELb1ELb0ELb0EEENS1_19SingleTileSchedulerILb1ELb0ELb1ELi128EEEEEEEEEvNT_6ParamsE,@"STO_CUDA_ENTRY STV_DEFAULT"
_ZN7cutlass13device_kernelIN5flash19enable_sm80_to_sm89INS1_16FlashAttnFwdSm80INS1_25CollectiveMainloopFwdSm80ILi4ELi1ELb0EN4cute5tupleIJNS5_1CILi128EEENS7_ILi64EEES8_EEELi128ENS_6half_tEfNS_4arch4Sm80ELb1ELb0ELb0ELb1ELb0ELb0ELb1ELb0EEENS1_21CollectiveEpilogueFwdINS6_IJS8_S8_S9_EEENS6_IJNS7_ILi1EEESH_SH_EEESB_SD_Li128ELb1ELb1ELb0ELb0EEENS1_19SingleTileSchedulerILb1ELb0ELb1ELi128EEEEEEEEEvNT_6ParamsE:
        /* <DEDUP_REMOVED lines=17> */
.L_x_1463:
        /* <DEDUP_REMOVED lines=8> */
.L_x_1465:
[----:B------:R-:W-:-:S04]  /*0190*/  MOV R0, c[0x0][0x54c] ;  /* 0x0001530000007a02 */ /* 0x000fc80000000f00 */
.L_x_1464:
[----:B------:R-:W-:Y:S01]  /*01a0*/  USHF.L.U32 UR17, UR17, 0x7, URZ ;  /* 0x0000000711117899 */ /* 0x000fe2000800063f */
[----:B-----5:R-:W-:-:S05]  /*01b0*/  IMAD R0, R0, c[0x0][0x548], RZ ;  /* 0x0001520000007a24 */ /* 0x020fca00078e02ff */
[----:B------:R-:W-:-:S04]  /*01c0*/  ISETP.LE.AND P0, PT, R0, UR17, PT ;  /* 0x0000001100007c0c */ /* 0x000fc8000bf03270 */
[----:B------:R-:W-:-:S05]  /*01d0*/  SEL R0, R5, 0xffffffff, !P0 ;  /* 0xffffffff05007807 */ /* 0x000fca0004000000 */
[----:B------:R2:W-:Y:S01]  /*01e0*/  STL [R1+0x64], R0 ;  /* 0x0000640001007387 */ /* 0x0005e20000100800 */
[----:B------:R-:W-:Y:S05]  /*01f0*/  BRA `(.L_x_1466) ;  /* 0x0000013000007947 */ /* 0x000fea0003800000 */
.L_x_1462:
[----:B------:R-:W-:-:S04]  /*0200*/  ISETP.NE.U32.AND P0, PT, RZ, c[0x0][0x568], PT ;  /* 0x00015a00ff007a0c */ /* 0x000fc80003f05070 */
[----:B------:R-:W-:-:S13]  /*0210*/  ISETP.NE.AND.EX P0, PT, RZ, c[0x0][0x56c], PT, P0 ;  /* 0x00015b00ff007a0c */ /* 0x000fda0003f05300 */
[----:B------:R-:W-:Y:S05]  /*0220*/  @!P0 BRA `(.L_x_1467) ;  /* 0x0000002000008947 */ /* 0x000fea0003800000 */
[----:B------:R1:W5:Y:S01]  /*0230*/  LDG.E R0, [R2.64] ;  /* 0x0000001202007981 */ /* 0x000362000c1e1900 */
[----:B------:R-:W-:Y:S05]  /*0240*/  BRA `(.L_x_1468) ;  /* 0x0000009000007947 */ /* 0x000fea0003800000 */
.L_x_1467:
        /* <DEDUP_REMOVED lines=8> */
.L_x_1469:
[----:B------:R-:W-:-:S04]  /*02d0*/  MOV R0, c[0x0][0x54c] ;  /* 0x0001530000007a02 */ /* 0x000fc80000000f00 */
.L_x_1468:
[----:B------:R-:W-:Y:S01]  /*02e0*/  USHF.L.U32 UR17, UR17, 0x7, URZ ;  /* 0x0000000711117899 */ /* 0x000fe2000800063f */
[----:B-----5:R-:W-:-:S05]  /*02f0*/  IMAD R0, R0, c[0x0][0x548], RZ ;  /* 0x0001520000007a24 */ /* 0x020fca00078e02ff */
[----:B------:R-:W-:-:S04]  /*0300*/  ISETP.LE.AND P0, PT, R0, UR17, PT ;  /* 0x0000001100007c0c */ /* 0x000fc8000bf03270 */
[----:B------:R-:W-:-:S05]  /*0310*/  SEL R0, R5, 0xffffffff, !P0 ;  /* 0xffffffff05007807 */ /* 0x000fca0004000000 */
[----:B------:R2:W-:Y:S04]  /*0320*/  STL [R1+0x64], R0 ;  /* 0x0000640001007387 */ /* 0x0005e80000100800 */
.L_x_1466:
        /* <DEDUP_REMOVED lines=32> */
.L_x_1470:
[----:B------:R-:W-:-:S04]  /*0530*/  ISETP.NE.U32.AND P1, PT, RZ, c[0x0][0x368], PT ;  /* 0x0000da00ff007a0c */ /* 0x000fc80003f25070 */
[----:B------:R-:W-:-:S13]  /*0540*/  ISETP.NE.AND.EX P1, PT, RZ, c[0x0][0x36c], PT, P1 ;  /* 0x0000db00ff007a0c */ /* 0x000fda0003f25310 */
[----:B------:R-:W-:Y:S05]  /*0550*/  @!P1 BRA `(.L_x_1471) ;  /* 0x0000004000009947 */ /* 0x000fea0003800000 */
[----:B------:R-:W-:-:S05]  /*0560*/  IMAD.WIDE R2, R60, R9, c[0x0][0x368] ;  /* 0x0000da003c027625 */ /* 0x000fca00078e0209 */
[----:B------:R-:W2:Y:S02]  /*0570*/  LDG.E R0, [R2.64] ;  /* 0x0000001202007981 */ /* 0x000ea4000c1e1900 */
[----:B--2---:R1:W2:Y:S02]  /*0580*/  R2UR UR8, R0 ;  /* 0x00000000000873c2 */ /* 0x0042a400000e0000 */
[----:B-12---:R-:W-:Y:S05]  /*0590*/  BRA `(.L_x_1472) ;  /* 0x0000006000007947 */ /* 0x006fea0003800000 */
.L_x_1471:
[----:B------:R-:W-:Y:S05]  /*05a0*/  @!P2 BRA `(.L_x_1472) ;  /* 0x000000500000a947 */ /* 0x000fea0003800000 */
[----:B------:R1:W2:Y:S04]  /*05b0*/  LDG.E R0, [R2.64] ;  /* 0x0000001202007981 */ /* 0x0002a8000c1e1900 */
[----:B-1----:R-:W4:Y:S01]  /*05c0*/  LDG.E R2, [R2.64+0x4] ;  /* 0x0000041202027981 */ /* 0x002f22000c1e1900 */
[----:B--2---:R-:W1:Y:S08]  /*05d0*/  R2UR UR8, R0 ;  /* 0x00000000000873c2 */ /* 0x004e7000000e0000 */
[----:B----4-:R-:W1:Y:S02]  /*05e0*/  R2UR UR4, R2 ;  /* 0x00000000020473c2 */ /* 0x010e6400000e0000 */
[----:B-1----:R-:W-:-:S06]  /*05f0*/  UIADD3 UR8, -UR8, UR4, URZ ;  /* 0x0000000408087290 */ /* 0x002fcc000fffe13f */
.L_x_1472:
[----:B------:R-:W-:Y:S01]  /*0600*/  ULDC UR4, c[0x0][0x2c4] ;  /* 0x0000b10000047ab9 */ /* 0x000fe20000000800 */
[----:B-----5:R-:W-:Y:S01]  /*0610*/  IADD3 R7, R7, UR6, RZ ;  /* 0x0000000607077c10 */ /* 0x020fe2000fffe0ff */
[----:B------:R-:W-:Y:S01]  /*0620*/  UISETP.NE.AND UP1, UPT, UR4, 0x1, UPT ;  /* 0x000000010400788c */ /* 0x000fe2000bf25270 */
[----:B------:R-:W-:Y:S01]  /*0630*/  PLOP3.LUT P1, PT, PT, PT, PT, 0x80, 0x0 ;  /* 0x000000000000781c */ /* 0x000fe20003f2f070 */
[----:B------:R-:W-:Y:S01]  /*0640*/  UIADD3 UR8, -UR6, UR8, URZ ;  /* 0x0000000806087290 */ /* 0x000fe2000fffe13f */
[----:B------:R-:W-:Y:S01]  /*0650*/  CS2R R14, SRZ ;  /* 0x00000000000e7805 */ /* 0x000fe2000001ff00 */
[----:B------:R-:W-:Y:S01]  /*0660*/  ULDC.64 UR4, c[0x0][0x2c8] ;  /* 0x0000b20000047ab9 */ /* 0x000fe20000000a00 */
[----:B------:R-:W-:Y:S01]  /*0670*/  IMAD.MOV.U32 R126, RZ, RZ, RZ ;  /* 0x000000ffff7e7224 */ /* 0x000fe200078e00ff */
[----:B---3--:R-:W-:Y:S01]  /*0680*/  UIADD3 UR6, UR8, 0x40, -UR11 ;  /* 0x0000004008067890 */ /* 0x008fe2000fffe80b */
[----:B------:R-:W-:Y:S01]  /*0690*/  IMAD.MOV.U32 R124, RZ, RZ, RZ ;  /* 0x000000ffff7c7224 */ /* 0x000fe200078e00ff */
[----:B------:R-:W-:Y:S01]  /*06a0*/  CS2R R130, SRZ ;  /* 0x0000000000827805 */ /* 0x000fe2000001ff00 */
[----:B------:R-:W-:Y:S01]  /*06b0*/  CS2R R128, SRZ ;  /* 0x0000000000807805 */ /* 0x000fe2000001ff00 */
[----:B------:R-:W-:Y:S01]  /*06c0*/  CS2R R16, SRZ ;  /* 0x0000000000107805 */ /* 0x000fe2000001ff00 */
[----:B------:R-:W-:Y:S01]  /*06d0*/  @UP1 UIADD3 UR12, UR17, 0x7f, URZ ;  /* 0x0000007f110c1890 */ /* 0x000fe2000fffe03f */
[----:B------:R-:W-:Y:S01]  /*06e0*/  MOV R122, RZ ;  /* 0x000000ff007a7202 */ /* 0x000fe20000000f00 */
[----:B------:R-:W-:Y:S01]  /*06f0*/  IMAD.MOV.U32 R11, RZ, RZ, RZ ;  /* 0x000000ffff0b7224 */ /* 0x000fe200078e00ff */
[----:B------:R-:W-:Y:S01]  /*0700*/  MOV R120, RZ ;  /* 0x000000ff00787202 */ /* 0x000fe20000000f00 */
[----:B------:R-:W-:Y:S01]  /*0710*/  UIMAD.WIDE.U32 UR12, UR12, UR4, URZ ;  /* 0x000000040c0c72a5 */ /* 0x000fe2000f8e003f */
[----:B------:R-:W-:Y:S01]  /*0720*/  CS2R R12, SRZ ;  /* 0x00000000000c7805 */ /* 0x000fe2000001ff00 */
[----:B------:R-:W-:Y:S01]  /*0730*/  UIADD3 UR4, UR17, 0x7f, URZ ;  /* 0x0000007f11047890 */ /* 0x000fe2000fffe03f */
[----:B------:R-:W-:Y:S01]  /*0740*/  IMAD.MOV.U32 R118, RZ, RZ, RZ ;  /* 0x000000ffff767224 */ /* 0x000fe200078e00ff */
[----:B------:R-:W-:Y:S01]  /*0750*/  @UP1 USHF.R.U32.HI UR4, URZ, UR5, UR13 ;  /* 0x000000053f041299 */ /* 0x000fe2000801160d */
[----:B------:R-:W-:Y:S01]  /*0760*/  MOV R116, RZ ;  /* 0x000000ff00747202 */ /* 0x000fe20000000f00 */
[----:B------:R-:W-:Y:S01]  /*0770*/  UIADD3 UR5, UR8, 0x3f, URZ ;  /* 0x0000003f08057890 */ /* 0x000fe2000fffe03f */
[----:B------:R-:W-:Y:S01]  /*0780*/  IMAD.MOV.U32 R110, RZ, RZ, RZ ;  /* 0x000000ffff6e7224 */ /* 0x000fe200078e00ff */
[----:B------:R-:W-:Y:S01]  /*0790*/  UIADD3 UR6, UR6, UR4, URZ ;  /* 0x0000000406067290 */ /* 0x000fe2000fffe03f */
[----:B------:R-:W-:Y:S01]  /*07a0*/  CS2R R18, SRZ ;  /* 0x0000000000127805 */ /* 0x000fe2000001ff00 */
[----:B------:R-:W-:Y:S01]  /*07b0*/  USHF.R.S32.HI UR7, URZ, 0x1f, UR5 ;  /* 0x0000001f3f077899 */ /* 0x000fe20008011405 */
[----:B------:R-:W-:Y:S01]  /*07c0*/  MOV R108, RZ ;  /* 0x000000ff006c7202 */ /* 0x000fe20000000f00 */
[----:B------:R-:W-:Y:S01]  /*07d0*/  USHF.R.S32.HI UR4, URZ, 0x1f, UR6 ;  /* 0x0000001f3f047899 */ /* 0x000fe20008011406 */
[----:B------:R-:W-:Y:S01]  /*07e0*/  IMAD.MOV.U32 R114, RZ, RZ, RZ ;  /* 0x000000ffff727224 */ /* 0x000fe200078e00ff */
[----:B------:R-:W-:Y:S01]  /*07f0*/  ULEA.HI UR7, UR7, UR5, URZ, 0x6 ;  /* 0x0000000507077291 */ /* 0x000fe2000f8f303f */
[----:B------:R-:W-:Y:S01]  /*0800*/  CS2R R20, SRZ ;  /* 0x0000000000147805 */ /* 0x000fe2000001ff00 */
[----:B------:R-:W-:Y:S01]  /*0810*/  ULEA.HI UR4, UR4, UR6, URZ, 0x6 ;  /* 0x0000000604047291 */ /* 0x000fe2000f8f303f */
[----:B------:R-:W-:Y:S01]  /*0820*/  MOV R112, RZ ;  /* 0x000000ff00707202 */ /* 0x000fe20000000f00 */
[----:B------:R-:W-:Y:S01]  /*0830*/  USHF.R.S32.HI UR7, URZ, 0x6, UR7 ;  /* 0x000000063f077899 */ /* 0x000fe20008011407 */
[----:B------:R-:W-:Y:S01]  /*0840*/  IMAD.MOV.U32 R106, RZ, RZ, RZ ;  /* 0x000000ffff6a7224 */ /* 0x000fe200078e00ff */
[----:B------:R-:W-:Y:S01]  /*0850*/  USHF.R.S32.HI UR4, URZ, 0x6, UR4 ;  /* 0x000000063f047899 */ /* 0x000fe20008011404 */
[----:B------:R-:W-:Y:S01]  /*0860*/  CS2R R22, SRZ ;  /* 0x0000000000167805 */ /* 0x000fe2000001ff00 */
[----:B------:R-:W-:Y:S01]  /*0870*/  MOV R104, RZ ;  /* 0x000000ff00687202 */ /* 0x000fe20000000f00 */
[----:B------:R-:W-:Y:S01]  /*0880*/  IMAD.MOV.U32 R102, RZ, RZ, RZ ;  /* 0x000000ffff667224 */ /* 0x000fe200078e00ff */
[----:B------:R-:W-:Y:S01]  /*0890*/  UISETP.LT.AND UP0, UPT, UR7, UR4, UPT ;  /* 0x000000040700728c */ /* 0x000fe2000bf01270 */
[----:B------:R-:W-:Y:S01]  /*08a0*/  CS2R R24, SRZ ;  /* 0x0000000000187805 */ /* 0x000fe2000001ff00 */
[----:B------:R-:W-:Y:S01]  /*08b0*/  MOV R100, RZ ;  /* 0x000000ff00647202 */ /* 0x000fe20000000f00 */
[----:B------:R-:W-:Y:S01]  /*08c0*/  IMAD.MOV.U32 R94, RZ, RZ, RZ ;  /* 0x000000ffff5e7224 */ /* 0x000fe200078e00ff */
[----:B------:R-:W-:Y:S01]  /*08d0*/  USEL UR25, UR7, UR4, UP0 ;  /* 0x0000000407197287 */ /* 0x000fe20008000000 */
[----:B------:R-:W-:Y:S01]  /*08e0*/  CS2R R26, SRZ ;  /* 0x00000000001a7805 */ /* 0x000fe2000001ff00 */
[----:B------:R-:W-:Y:S01]  /*08f0*/  MOV R92, RZ ;  /* 0x000000ff005c7202 */ /* 0x000fe20000000f00 */
[----:B------:R-:W-:Y:S01]  /*0900*/  IMAD.MOV.U32 R98, RZ, RZ, RZ ;  /* 0x000000ffff627224 */ /* 0x000fe200078e00ff */
[----:B------:R-:W-:Y:S01]  /*0910*/  UISETP.GE.AND UP0, UPT, UR25, 0x1, UPT ;  /* 0x000000011900788c */ /* 0x000fe2000bf06270 */
[----:B------:R-:W-:Y:S01]  /*0920*/  CS2R R28, SRZ ;  /* 0x00000000001c7805 */ /* 0x000fe2000001ff00 */
[----:B------:R-:W-:Y:S01]  /*0930*/  MOV R96, RZ ;  /* 0x000000ff00607202 */ /* 0x000fe20000000f00 */
[----:B------:R-:W-:Y:S01]  /*0940*/  IMAD.MOV.U32 R90, RZ, RZ, RZ ;  /* 0x000000ffff5a7224 */ /* 0x000fe200078e00ff */
[----:B------:R-:W-:Y:S01]  /*0950*/  CS2R R30, SRZ ;  /* 0x00000000001e7805 */ /* 0x000fe2000001ff00 */
[----:B------:R-:W-:Y:S01]  /*0960*/  MOV R88, RZ ;  /* 0x000000ff00587202 */ /* 0x000fe20000000f00 */
[----:B------:R-:W-:Y:S01]  /*0970*/  IMAD.MOV.U32 R86, RZ, RZ, RZ ;  /* 0x000000ffff567224 */ /* 0x000fe200078e00ff */
[----:B------:R-:W-:Y:S01]  /*0980*/  PLOP3.LUT P3, PT, PT, PT, UP0, 0x80, 0x0 ;  /* 0x000000000000781c */ /* 0x000fe20003f6f008 */
[----:B------:R-:W-:Y:S01]  /*0990*/  IMAD.MOV.U32 R84, RZ, RZ, RZ ;  /* 0x000000ffff547224 */ /* 0x000fe200078e00ff */
[----:B------:R-:W-:Y:S01]  /*09a0*/  MOV R33, RZ ;  /* 0x000000ff00217202 */ /* 0x000fe20000000f00 */
        /* <DEDUP_REMOVED lines=61> */
[----:B------:R-:W-:Y:S01]  /*0d80*/  ULDC UR4, c[0x0][0x2c4] ;  /* 0x0000b10000047ab9 */ /* 0x000fe20000000800 */
[----:B------:R-:W-:Y:S01]  /*0d90*/  SHF.R.S32.HI R0, RZ, 0x1f, R6 ;  /* 0x0000001fff007819 */ /* 0x000fe20000011406 */
[----:B------:R-:W3:Y:S01]  /*0da0*/  S2R R17, SR_CTAID.Y ;  /* 0x0000000000117919 */ /* 0x000ee20000002600 */
[-C--:B------:R-:W-:Y:S01]  /*0db0*/  LEA.HI R4, R157, R161.reuse, RZ, 0x3 ;  /* 0x000000a19d047211 */ /* 0x080fe200078f18ff */
[----:B------:R-:W-:Y:S01]  /*0dc0*/  UIMAD UR4, UR11, UR4, URZ ;  /* 0x000000040b0472a4 */ /* 0x000fe2000f8e023f */
[----:B------:R-:W-:Y:S01]  /*0dd0*/  SHF.R.S32.HI R8, RZ, 0x1f, R7 ;  /* 0x0000001fff087819 */ /* 0x000fe20000011407 */
[----:B------:R-:W-:Y:S01]  /*0de0*/  IMAD R0, R0, c[0x0][0x178], RZ ;  /* 0x00005e0000007a24 */ /* 0x000fe200078e02ff */
[----:B------:R-:W-:Y:S01]  /*0df0*/  SHF.R.S32.HI R19, RZ, 0x3, R4 ;  /* 0x00000003ff137819 */ /* 0x000fe20000011404 */
[----:B------:R-:W-:Y:S01]  /*0e00*/  BSSY B0, `(.L_x_1474) ;  /* 0x0000076000007945 */ /* 0x000fe20003800000 */
[----:B------:R-:W-:Y:S01]  /*0e10*/  LOP3.LUT R4, R4, 0xfffffff8, RZ, 0xc0, !PT ;  /* 0xfffffff804047812 */ /* 0x000fe200078ec0ff */
[----:B------:R-:W-:Y:S01]  /*0e20*/  IMAD R0, R6, c[0x0][0x17c], R0 ;  /* 0x00005f0006007a24 */ /* 0x000fe200078e0200 */
[----:B------:R-:W-:Y:S01]  /*0e30*/  SHF.R.S32.HI R18, RZ, 0x1f, R60 ;  /* 0x0000001fff127819 */ /* 0x000fe2000001143c */
[----:B------:R-:W-:Y:S01]  /*0e40*/  IMAD.SHL.U32 R5, R19, 0x40, RZ ;  /* 0x0000004013057824 */ /* 0x000fe200078e00ff */
[----:B------:R-:W-:Y:S01]  /*0e50*/  LEA.HI R24, R157, R161, RZ, 0x4 ;  /* 0x000000a19d187211 */ /* 0x000fe200078f20ff */
[----:B------:R-:W-:Y:S01]  /*0e60*/  IMAD.IADD R44, R161, 0x1, -R4 ;  /* 0x00000001a12c7824 */ /* 0x000fe200078e0a04 */
[----:B------:R-:W-:-:S03]  /*0e70*/  SEL R10, R18, RZ, !P0 ;  /* 0x000000ff120a7207 */ /* 0x000fc60004000000 */
[C---:B------:R-:W-:Y:S02]  /*0e80*/  IMAD.SHL.U32 R12, R44.reuse, 0x8, RZ ;  /* 0x000000082c0c7824 */ /* 0x040fe400078e00ff */
[----:B------:R-:W-:Y:S02]  /*0e90*/  IMAD R9, R44, 0x10, R19 ;  /* 0x000000102c097824 */ /* 0x000fe400078e0213 */
[----:B------:R-:W-:Y:S01]  /*0ea0*/  IMAD R10, R10, c[0x0][0x1c0], RZ ;  /* 0x000070000a0a7a24 */ /* 0x000fe200078e02ff */
[----:B------:R-:W-:Y:S01]  /*0eb0*/  IADD3 R4, R12, 0x40, RZ ;  /* 0x000000400c047810 */ /* 0x000fe20007ffe0ff */
[----:B-1----:R-:W-:Y:S01]  /*0ec0*/  IMAD.WIDE.U32 R2, R6, c[0x0][0x178], RZ ;  /* 0x00005e0006027a25 */ /* 0x002fe200078e00ff */
[----:B------:R-:W-:Y:S02]  /*0ed0*/  IADD3 R9, R9, UR17, RZ ;  /* 0x0000001109097c10 */ /* 0x000fe4000fffe0ff */
[----:B------:R-:W-:Y:S02]  /*0ee0*/  ISETP.GE.AND P4, PT, R4, c[0x0][0x1d4], PT ;  /* 0x0000750004007a0c */ /* 0x000fe40003f86270 */
[----:B------:R-:W-:-:S02]  /*0ef0*/  IADD3 R3, R3, R0, RZ ;  /* 0x0000000003037210 */ /* 0x000fc40007ffe0ff */
[----:B------:R-:W-:Y:S02]  /*0f00*/  LOP3.LUT R0, R5, 0x1c0, RZ, 0xc0, !PT ;  /* 0x000001c005007812 */ /* 0x000fe400078ec0ff */
[----:B---3--:R-:W-:Y:S01]  /*0f10*/  SHF.R.S32.HI R16, RZ, 0x1f, R17 ;  /* 0x0000001fff107819 */ /* 0x008fe20000011411 */
[----:B------:R-:W-:Y:S01]  /*0f20*/  IMAD.WIDE.U32 R2, R17, c[0x0][0x1b8], R2 ;  /* 0x00006e0011027a25 */ /* 0x000fe200078e0002 */
[----:B------:R-:W-:Y:S02]  /*0f30*/  LOP3.LUT R6, R0, 0x38, R12, 0xf8, !PT ;  /* 0x0000003800067812 */ /* 0x000fe400078ef80c */
[----:B------:R-:W-:Y:S02]  /*0f40*/  SHF.R.U32.HI R5, RZ, 0x3, R0 ;  /* 0x00000003ff057819 */ /* 0x000fe40000011600 */
[----:B------:R-:W-:Y:S02]  /*0f50*/  IADD3 R0, P3, R7, R19, RZ ;  /* 0x0000001307007210 */ /* 0x000fe40007f7e0ff */
[----:B------:R-:W-:Y:S01]  /*0f60*/  LOP3.LUT R21, R6, R5, RZ, 0x3c, !PT ;  /* 0x0000000506157212 */ /* 0x000fe200078e3cff */
[----:B------:R-:W-:Y:S01]  /*0f70*/  IMAD R5, R16, c[0x0][0x1b8], RZ ;  /* 0x00006e0010057a24 */ /* 0x000fe200078e02ff */
[----:B------:R-:W-:-:S02]  /*0f80*/  LEA.HI.X.SX32 R4, R19, R8, 0x1, P3 ;  /* 0x0000000813047211 */ /* 0x000fc400018f0eff */
[----:B------:R-:W-:Y:S01]  /*0f90*/  PLOP3.LUT P3, PT, PT, PT, UP1, 0x80, 0x0 ;  /* 0x000000000000781c */ /* 0x000fe20003f6f018 */
[----:B------:R-:W-:Y:S01]  /*0fa0*/  IMAD R8, R17, c[0x0][0x1bc], R5 ;  /* 0x00006f0011087a24 */ /* 0x000fe200078e0205 */
[----:B------:R-:W-:Y:S01]  /*0fb0*/  SHF.R.S32.HI R13, RZ, 0x1f, R12 ;  /* 0x0000001fff0d7819 */ /* 0x000fe2000001140c */
[----:B------:R-:W-:Y:S01]  /*0fc0*/  IMAD R5, R4, c[0x0][0x1e0], RZ ;  /* 0x0000780004057a24 */ /* 0x000fe200078e02ff */
[----:B------:R-:W-:Y:S01]  /*0fd0*/  ISETP.GE.AND P5, PT, R12, c[0x0][0x1d4], PT ;  /* 0x000075000c007a0c */ /* 0x000fe20003fa6270 */
[----:B------:R-:W-:Y:S01]  /*0fe0*/  IMAD R4, R4, c[0x0][0x208], RZ ;  /* 0x0000820004047a24 */ /* 0x000fe200078e02ff */
[----:B------:R-:W-:Y:S01]  /*0ff0*/  IADD3 R3, R3, R8, RZ ;  /* 0x0000000803037210 */ /* 0x000fe20007ffe0ff */
[----:B------:R-:W-:Y:S01]  /*1000*/  IMAD R14, R0, c[0x0][0x1e4], R5 ;  /* 0x00007900000e7a24 */ /* 0x000fe200078e0205 */
[----:B------:R-:W-:Y:S01]  /*1010*/  SEL R8, R60, RZ, !P0 ;  /* 0x000000ff3c087207 */ /* 0x000fe20004000000 */
[C---:B------:R-:W-:Y:S02]  /*1020*/  IMAD R15, R0.reuse, c[0x0][0x20c], R4 ;  /* 0x00008300000f7a24 */ /* 0x040fe400078e0204 */
[----:B------:R-:W-:-:S04]  /*1030*/  IMAD.WIDE.U32 R6, R0, c[0x0][0x1e0], R12 ;  /* 0x0000780000067a25 */ /* 0x000fc800078e000c */
[----:B------:R-:W-:-:S04]  /*1040*/  @P3 IMAD.HI.U32 R11, R9, c[0x0][0x2c8], RZ ;  /* 0x0000b200090b3a27 */ /* 0x000fc800078e00ff */
[----:B------:R-:W-:-:S04]  /*1050*/  IMAD.WIDE.U32 R4, R0, c[0x0][0x208], R12 ;  /* 0x0000820000047a25 */ /* 0x000fc800078e000c */
[----:B------:R-:W-:Y:S01]  /*1060*/  IMAD.MOV.U32 R0, RZ, RZ, R9 ;  /* 0x000000ffff007224 */ /* 0x000fe200078e0009 */
[----:B------:R-:W-:Y:S01]  /*1070*/  @P3 SHF.R.U32.HI R0, RZ, c[0x0][0x2cc], R11 ;  /* 0x0000b300ff003a19 */ /* 0x000fe2000001160b */
[C---:B------:R-:W-:Y:S01]  /*1080*/  IMAD R11, R8.reuse, c[0x0][0x1c4], R10 ;  /* 0x00007100080b7a24 */ /* 0x040fe200078e020a */
[----:B------:R-:W-:Y:S01]  /*1090*/  IADD3 R5, R5, R15, RZ ;  /* 0x0000000f05057210 */ /* 0x000fe20007ffe0ff */
[----:B------:R-:W-:Y:S01]  /*10a0*/  IMAD.WIDE.U32 R2, R8, c[0x0][0x1c0], R2 ;  /* 0x0000700008027a25 */ /* 0x000fe200078e0002 */
[----:B------:R-:W-:-:S03]  /*10b0*/  SHF.R.S32.HI R8, RZ, 0x1f, R0 ;  /* 0x0000001fff087819 */ /* 0x000fc60000011400 */
[----:B------:R-:W-:Y:S02]  /*10c0*/  IMAD.MOV R10, RZ, RZ, -R0 ;  /* 0x000000ffff0a7224 */ /* 0x000fe400078e0a00 */
[----:B------:R-:W-:Y:S02]  /*10d0*/  IMAD.IADD R3, R3, 0x1, R11 ;  /* 0x0000000103037824 */ /* 0x000fe400078e020b */
[----:B------:R-:W-:Y:S01]  /*10e0*/  IMAD R10, R10, c[0x0][0x2c4], R9 ;  /* 0x0000b1000a0a7a24 */ /* 0x000fe200078e0209 */
[----:B------:R-:W-:Y:S01]  /*10f0*/  LOP3.LUT R9, R24, 0xfffffff0, RZ, 0xc0, !PT ;  /* 0xfffffff018097812 */ /* 0x000fe200078ec0ff */
[----:B------:R-:W-:Y:S02]  /*1100*/  IMAD R8, R8, c[0x0][0x1b0], RZ ;  /* 0x00006c0008087a24 */ /* 0x000fe400078e02ff */
[----:B------:R-:W-:Y:S01]  /*1110*/  IMAD.WIDE.U32 R2, R0, c[0x0][0x1b0], R2 ;  /* 0x00006c0000027a25 */ /* 0x000fe200078e0002 */
[----:B------:R-:W-:-:S03]  /*1120*/  SHF.R.S32.HI R11, RZ, 0x1f, R10 ;  /* 0x0000001fff0b7819 */ /* 0x000fc6000001140a */
[----:B------:R-:W-:Y:S01]  /*1130*/  IMAD R8, R0, c[0x0][0x1b4], R8 ;  /* 0x00006d0000087a24 */ /* 0x000fe200078e0208 */
[----:B------:R-:W-:Y:S01]  /*1140*/  IADD3 R0, -R9, R161, RZ ;  /* 0x000000a109007210 */ /* 0x000fe20007ffe1ff */
[----:B------:R-:W-:Y:S02]  /*1150*/  IMAD.IADD R7, R7, 0x1, R14 ;  /* 0x0000000107077824 */ /* 0x000fe400078e020e */
[----:B------:R-:W-:Y:S02]  /*1160*/  IMAD.IADD R3, R3, 0x1, R8 ;  /* 0x0000000103037824 */ /* 0x000fe400078e0208 */
        /* <DEDUP_REMOVED lines=14> */
[----:B------:R-:W-:Y:S01]  /*1250*/  LEA.HI R11, R157, R161, RZ, 0x6 ;  /* 0x000000a19d0b7211 */ /* 0x000fe200078f30ff */
[----:B------:R-:W-:Y:S01]  /*1260*/  IMAD.IADD R22, R0, 0x1, -R10 ;  /* 0x0000000100167824 */ /* 0x000fe200078e0a0a */
[----:B------:R-:W-:Y:S01]  /*1270*/  IADD3 R7, R7, R15, RZ ;  /* 0x0000000f07077210 */ /* 0x000fe20007ffe0ff */
[----:B------:R-:W-:Y:S01]  /*1280*/  IMAD.IADD R9, R9, 0x1, R14 ;  /* 0x0000000109097824 */ /* 0x000fe200078e020e */
[----:B------:R-:W-:Y:S01]  /*1290*/  LEA.HI.X R16, R4, c[0x0][0x164], R2, 0x1, P0 ;  /* 0x0000590004107a11 */ /* 0x000fe200000f0c02 */
[----:B------:R-:W-:Y:S01]  /*12a0*/  IMAD.SHL.U32 R11, R11, 0x8, RZ ;  /* 0x000000080b0b7824 */ /* 0x000fe200078e00ff */
[----:B------:R-:W-:Y:S01]  /*12b0*/  IADD3 R15, R19, UR17, RZ ;  /* 0x00000011130f7c10 */ /* 0x000fe2000fffe0ff */
[----:B------:R1:W3:Y:S01]  /*12c0*/  SHFL.IDX PT, R4, R17, RZ, 0x181f ;  /* 0x00181fff11047589 */ /* 0x0002e200000e0000 */
[----:B------:R-:W-:-:S02]  /*12d0*/  SHF.L.U32 R14, R44, 0x3, RZ ;  /* 0x000000032c0e7819 */ /* 0x000fc400000006ff */
[----:B------:R-:W-:Y:S01]  /*12e0*/  ISETP.GE.AND P0, PT, R15, UR4, PT ;  /* 0x000000040f007c0c */ /* 0x000fe2000bf06270 */
[----:B------:R1:W4:Y:S01]  /*12f0*/  SHFL.IDX PT, R5, R16, RZ, 0x181f ;  /* 0x00181fff10057589 */ /* 0x00032200000e0000 */
[----:B------:R-:W-:Y:S02]  /*1300*/  LOP3.LUT R11, R21, 0xfffffe00, R11, 0xf8, !PT ;  /* 0xfffffe00150b7812 */ /* 0x000fe400078ef80b */
[----:B--2---:R-:W-:Y:S01]  /*1310*/  @P1 MOV R2, R20 ;  /* 0x0000001400021202 */ /* 0x004fe20000000f00 */
[----:B------:R-:W-:Y:S01]  /*1320*/  @!P1 IMAD.MOV.U32 R2, RZ, RZ, R60 ;  /* 0x000000ffff029224 */ /* 0x000fe200078e003c */
[----:B------:R-:W-:Y:S01]  /*1330*/  @P1 SHF.R.S32.HI R3, RZ, 0x1f, R20 ;  /* 0x0000001fff031819 */ /* 0x000fe20000011414 */
[----:B------:R-:W-:Y:S01]  /*1340*/  @!P1 IMAD.MOV.U32 R3, RZ, RZ, R18 ;  /* 0x000000ffff039224 */ /* 0x000fe200078e0012 */
[----:B------:R-:W-:Y:S01]  /*1350*/  IADD3 R18, R14, 0x40, RZ ;  /* 0x000000400e127810 */ /* 0x000fe20007ffe0ff */
[----:B------:R-:W-:Y:S01]  /*1360*/  IMAD.MOV.U32 R20, RZ, RZ, 0x20 ;  /* 0x00000020ff147424 */ /* 0x000fe200078e00ff */
[----:B------:R-:W-:-:S02]  /*1370*/  SEL R0, R2, RZ, !P2 ;  /* 0x000000ff02007207 */ /* 0x000fc40005000000 */
[----:B------:R-:W-:Y:S02]  /*1380*/  SEL R2, R3, RZ, !P2 ;  /* 0x000000ff03027207 */ /* 0x000fe40005000000 */
[----:B------:R-:W-:Y:S01]  /*1390*/  R2P PR, R22, 0x6 ;  /* 0x0000000616007804 */ /* 0x000fe20000000000 */
[----:B------:R-:W-:Y:S01]  /*13a0*/  IMAD.WIDE.U32 R30, R0, c[0x0][0x218], R6 ;  /* 0x00008600001e7a25 */ /* 0x000fe200078e0006 */
[----:B------:R-:W-:Y:S02]  /*13b0*/  MOV R3, 0x10 ;  /* 0x0000001000037802 */ /* 0x000fe40000000f00 */
[----:B------:R-:W-:Y:S01]  /*13c0*/  ISETP.GE.AND P6, PT, R14, c[0x0][0x198], PT ;  /* 0x000066000e007a0c */ /* 0x000fe20003fc6270 */
[C---:B------:R-:W-:Y:S01]  /*13d0*/  IMAD R10, R2.reuse, c[0x0][0x1f0], RZ ;  /* 0x00007c00020a7a24 */ /* 0x040fe200078e02ff */
[----:B------:R-:W-:Y:S01]  /*13e0*/  SEL R3, R3, 0xfffffff0, !P1 ;  /* 0xfffffff003037807 */ /* 0x000fe20004800000 */
[----:B------:R-:W-:Y:S01]  /*13f0*/  IMAD R2, R2, c[0x0][0x218], RZ ;  /* 0x0000860002027a24 */ /* 0x000fe200078e02ff */
[----:B------:R-:W-:Y:S01]  /*1400*/  ISETP.GE.AND P1, PT, R18, c[0x0][0x198], PT ;  /* 0x0000660012007a0c */ /* 0x000fe20003f26270 */
[----:B------:R-:W-:-:S02]  /*1410*/  IMAD R10, R0, c[0x0][0x1f4], R10 ;  /* 0x00007d00000a7a24 */ /* 0x000fc400078e020a */
[C---:B------:R-:W-:Y:S02]  /*1420*/  IMAD R2, R0.reuse, c[0x0][0x21c], R2 ;  /* 0x0000870000027a24 */ /* 0x040fe400078e0202 */
[----:B------:R-:W-:Y:S01]  /*1430*/  IMAD.WIDE.U32 R26, R0, c[0x0][0x1f0], R8 ;  /* 0x00007c00001a7a25 */ /* 0x000fe200078e0008 */
[----:B------:R-:W-:Y:S02]  /*1440*/  SEL R0, R20, 0xffffffe0, !P2 ;  /* 0xffffffe014007807 */ /* 0x000fe40005000000 */
[----:B------:R-:W-:Y:S01]  /*1450*/  IADD3 R29, R31, R2, RZ ;  /* 0x000000021f1d7210 */ /* 0x000fe20007ffe0ff */
[----:B------:R-:W-:Y:S01]  /*1460*/  IMAD.IADD R33, R27, 0x1, R10 ;  /* 0x000000011b217824 */ /* 0x000fe200078e020a */
[----:B------:R1:W-:Y:S04]  /*1470*/  STL.64 [R1+0x58], R26 ;  /* 0x0000581a01007387 */ /* 0x0003e80000100a00 */
        /* <DEDUP_REMOVED lines=14> */
.L_x_1475:
[----:B---34-:R-:W-:Y:S05]  /*1560*/  BSYNC B0 ;  /* 0x0000000000007941 */ /* 0x018fea0003800000 */
.L_x_1474:
[----:B--2---:R-:W-:Y:S01]  /*1570*/  IADD3 R2, R15, 0x10, RZ ;  /* 0x000000100f027810 */ /* 0x004fe20007ffe0ff */
[----:B------:R2:W3:Y:S01]  /*1580*/  SHFL.IDX PT, R5, R16, 0x1, 0x181f ;  /* 0x00381f0010057f89 */ /* 0x0004e200000e0000 */
[----:B------:R-:W-:Y:S02]  /*1590*/  BSSY B0, `(.L_x_1476) ;  /* 0x000000e000007945 */ /* 0x000fe40003800000 */
[----:B------:R-:W-:Y:S01]  /*15a0*/  ISETP.GE.AND P0, PT, R2, UR4, PT ;  /* 0x0000000402007c0c */ /* 0x000fe2000bf06270 */
        /* <DEDUP_REMOVED lines=12> */
.L_x_1477:
[----:B------:R-:W-:Y:S05]  /*1670*/  BSYNC B0 ;  /* 0x0000000000007941 */ /* 0x000fea0003800000 */
.L_x_1476:
[----:B---3--:R-:W-:Y:S01]  /*1680*/  IADD3 R2, R15, 0x20, RZ ;  /* 0x000000200f027810 */ /* 0x008fe20007ffe0ff */
[----:B------:R3:W1:Y:S01]  /*1690*/  SHFL.IDX PT, R5, R16, 0x2, 0x181f ;  /* 0x00581f0010057f89 */ /* 0x00066200000e0000 */
[----:B------:R-:W-:Y:S02]  /*16a0*/  BSSY B0, `(.L_x_1478) ;  /* 0x000000e000007945 */ /* 0x000fe40003800000 */
[----:B------:R-:W-:Y:S01]  /*16b0*/  ISETP.GE.AND P0, PT, R2, UR4, PT ;  /* 0x0000000402007c0c */ /* 0x000fe2000bf06270 */
        /* <DEDUP_REMOVED lines=12> */
.L_x_1479:
[----:B------:R-:W-:Y:S05]  /*1780*/  BSYNC B0 ;  /* 0x0000000000007941 */ /* 0x000fea0003800000 */
.L_x_1478:
[----:B-1----:R-:W-:Y:S01]  /*1790*/  IADD3 R2, R15, 0x30, RZ ;  /* 0x000000300f027810 */ /* 0x002fe20007ffe0ff */
[----:B------:R1:W2:Y:S01]  /*17a0*/  SHFL.IDX PT, R5, R16, 0x3, 0x181f ;  /* 0x00781f0010057f89 */ /* 0x0002a200000e0000 */
[----:B------:R-:W-:Y:S02]  /*17b0*/  BSSY B0, `(.L_x_1480) ;  /* 0x000000e000007945 */ /* 0x000fe40003800000 */
[----:B------:R-:W-:Y:S01]  /*17c0*/  ISETP.GE.AND P0, PT, R2, UR4, PT ;  /* 0x0000000402007c0c */ /* 0x000fe2000bf06270 */
        /* <DEDUP_REMOVED lines=12> */
.L_x_1481:
[----:B------:R-:W-:Y:S05]  /*1890*/  BSYNC B0 ;  /* 0x0000000000007941 */ /* 0x000fea0003800000 */
.L_x_1480:
[----:B--2---:R-:W-:Y:S01]  /*18a0*/  IADD3 R2, R15, 0x40, RZ ;  /* 0x000000400f027810 */ /* 0x004fe20007ffe0ff */
        /* <DEDUP_REMOVED lines=15> */
.L_x_1483:
[----:B------:R-:W-:Y:S05]  /*19a0*/  BSYNC B0 ;  /* 0x0000000000007941 */ /* 0x000fea0003800000 */
.L_x_1482:
        /* <DEDUP_REMOVED lines=16> */
.L_x_1485:
[----:B------:R-:W-:Y:S05]  /*1ab0*/  BSYNC B0 ;  /* 0x0000000000007941 */ /* 0x000fea0003800000 */
.L_x_1484:
        /* <DEDUP_REMOVED lines=16> */
.L_x_1487:
[----:B------:R-:W-:Y:S05]  /*1bc0*/  BSYNC B0 ;  /* 0x0000000000007941 */ /* 0x000fea0003800000 */
.L_x_1486:
[----:B-1----:R-:W-:Y:S01]  /*1bd0*/  IADD3 R2, R15, 0x70, RZ ;  /* 0x000000700f027810 */ /* 0x002fe20007ffe0ff */
[----:B------:R-:W1:Y:S01]  /*1be0*/  SHFL.IDX PT, R6, R17, 0x7, 0x181f ;  /* 0x00f81f0011067f89 */ /* 0x000e6200000e0000 */
[----:B------:R-:W-:Y:S01]  /*1bf0*/  UIADD3 UR21, UR25, -0x1, URZ ;  /* 0xffffffff19157890 */ /* 0x000fe2000fffe03f */
[----:B----4-:R-:W-:Y:S01]  /*1c00*/  IADD3 R4, -R19, UR8, RZ ;  /* 0x0000000813047c10 */ /* 0x010fe2000fffe1ff */
[----:B------:R-:W-:Y:S01]  /*1c10*/  ULDC.64 UR6, c[0x0][0x1e0] ;  /* 0x0000780000067ab9 */ /* 0x000fe20000000a00 */
[----:B------:R-:W-:Y:S01]  /*1c20*/  ISETP.GE.AND P2, PT, R2, UR4, PT ;  /* 0x0000000402007c0c */ /* 0x000fe2000bf46270 */
[----:B------:R-:W4:Y:S01]  /*1c30*/  SHFL.IDX PT, R7, R16, 0x7, 0x181f ;  /* 0x00f81f0010077f89 */ /* 0x000f2200000e0000 */
[----:B------:R-:W-:Y:S01]  /*1c40*/  UMOV UR22, 0x6 ;  /* 0x0000000600167882 */ /* 0x000fe20000000000 */
[----:B------:R-:W-:Y:S01]  /*1c50*/  IMAD.U32 R2, RZ, RZ, UR21 ;  /* 0x00000015ff027e24 */ /* 0x000fe2000f8e00ff */
[----:B------:R-:W-:Y:S01]  /*1c60*/  USHF.L.U32 UR23, UR6, 0x6, URZ ;  /* 0x0000000606177899 */ /* 0x000fe2000800063f */
[----:B------:R-:W-:Y:S01]  /*1c70*/  IMAD.SHL.U32 R245, R11, 0x2, RZ ;  /* 0x000000020bf57824 */ /* 0x000fe200078e00ff */
[----:B------:R-:W-:Y:S01]  /*1c80*/  USHF.L.U64.HI UR22, UR6, UR22, UR7 ;  /* 0x0000001606167299 */ /* 0x000fe20008010207 */
[----:B------:R-:W-:Y:S01]  /*1c90*/  IMAD R2, R2, -0x40, R4 ;  /* 0xffffffc002027824 */ /* 0x000fe200078e0204 */
[----:B------:R-:W-:Y:S01]  /*1ca0*/  USHF.R.S32.HI UR10, URZ, 0x1f, UR21 ;  /* 0x0000001f3f0a7899 */ /* 0x000fe20008011415 */
[----:B------:R-:W-:Y:S01]  /*1cb0*/  IMAD.MOV.U32 R158, RZ, RZ, R32 ;  /* 0x000000ffff9e7224 */ /* 0x000fe200078e0020 */
[----:B------:R-:W-:Y:S01]  /*1cc0*/  UIMAD UR4, UR22, UR21, URZ ;  /* 0x00000015160472a4 */ /* 0x000fe2000f8e023f */
[----:B------:R-:W-:Y:S01]  /*1cd0*/  IMAD.MOV.U32 R159, RZ, RZ, R33 ;  /* 0x000000ffff9f7224 */ /* 0x000fe200078e0021 */
[----:B------:R-:W-:Y:S01]  /*1ce0*/  UIMAD.WIDE.U32 UR12, UR6, 0x20, URZ ;  /* 0x00000020060c78a5 */ /* 0x000fe2000f8e003f */
[----:B------:R-:W-:Y:S01]  /*1cf0*/  @!P2 SHF.R.S32.HI R4, RZ, 0x1f, R18 ;  /* 0x0000001fff04a819 */ /* 0x000fe20000011412 */
[----:B------:R-:W-:Y:S01]  /*1d00*/  IMAD.U32 R155, RZ, RZ, UR23 ;  /* 0x00000017ff9b7e24 */ /* 0x000fe2000f8e00ff */
[----:B------:R-:W-:Y:S01]  /*1d10*/  UIMAD UR4, UR10, UR23, UR4 ;  /* 0x000000170a0472a4 */ /* 0x000fe2000f8e0204 */
[----:B------:R-:W-:Y:S01]  /*1d20*/  IMAD.MOV.U32 R158, RZ, RZ, R26 ;  /* 0x000000ffff9e7224 */ /* 0x000fe200078e001a */
[----:B------:R-:W-:Y:S01]  /*1d30*/  @!P2 LEA.HI R10, R4, R18, RZ, 0x3 ;  /* 0x00000012040aa211 */ /* 0x000fe200078f18ff */
[----:B------:R-:W-:Y:S01]  /*1d40*/  USHF.L.U32 UR9, UR7, 0x5, URZ ;  /* 0x0000000507097899 */ /* 0x000fe2000800063f */
[----:B------:R-:W-:Y:S01]  /*1d50*/  SHF.R.S32.HI R12, RZ, 0x4, R24 ;  /* 0x00000004ff0c7819 */ /* 0x000fe20000011418 */
[----:B------:R-:W-:Y:S01]  /*1d60*/  IMAD.WIDE.U32 R4, R155, UR21, R158 ;  /* 0x000000159b047c25 */ /* 0x000fe2000f8e009e */
[----:B-1----:R-:W-:Y:S01]  /*1d70*/  @!P2 LEA R8, P0, R14, R6, 0x1 ;  /* 0x000000060e08a211 */ /* 0x002fe200078008ff */
[----:B------:R-:W-:Y:S01]  /*1d80*/  UIADD3 UR9, UR13, UR9, URZ ;  /* 0x000000090d097290 */ /* 0x000fe2000fffe03f */
[----:B------:R-:W-:Y:S01]  /*1d90*/  @!P2 LOP3.LUT R10, R10, 0xfffffff8, RZ, 0xc0, !PT ;  /* 0xfffffff80a0aa812 */ /* 0x000fe200078ec0ff */
[----:B------:R-:W-:Y:S01]  /*1da0*/  UIMAD UR20, UR21, -0x40, UR8 ;  /* 0xffffffc0151478a4 */ /* 0x000fe2000f8e0208 */
[----:B----4-:R-:W-:Y:S01]  /*1db0*/  @!P2 LEA.HI.X R9, R14, R7, R13, 0x1, P0 ;  /* 0x000000070e09a211 */ /* 0x010fe200000f0c0d */
[----:B------:R-:W-:Y:S01]  /*1dc0*/  STL.64 [R1+0x48], R158 ;  /* 0x0000489e01007387 */ /* 0x000fe20000100a00 */
[----:B------:R-:W-:Y:S01]  /*1dd0*/  ISETP.GE.AND P0, PT, R2, 0x1, PT ;  /* 0x000000010200780c */ /* 0x000fe20003f06270 */
[----:B------:R-:W-:Y:S01]  /*1de0*/  @!P2 IMAD.WIDE R6, R10, 0x2, R6 ;  /* 0x000000020a06a825 */ /* 0x000fe200078e0206 */
[----:B------:R-:W-:Y:S01]  /*1df0*/  IADD3 R5, R5, UR4, RZ ;  /* 0x0000000405057c10 */ /* 0x000fe2000fffe0ff */
[----:B------:R-:W-:Y:S01]  /*1e00*/  @!PT LDS RZ, [RZ] ;  /* 0x00000000fffff984 */ /* 0x000fe20000000800 */
[----:B------:R1:W-:Y:S01]  /*1e10*/  @!P2 LDGSTS.E.BYPASS.LTC128B.128 [R245+0xb900], [R8.64], !P6 ;  /* 0x0b90000008f5afae */ /* 0x0003e2000f101d52 */
[----:B------:R-:W-:-:S03]  /*1e20*/  LEA.HI R156, R157, R161, RZ, 0x5 ;  /* 0x000000a19d9c7211 */ /* 0x000fc600078f28ff */
[----:B------:R4:W-:Y:S01]  /*1e30*/  @!P2 LDGSTS.E.BYPASS.LTC128B.128 [R245+0xf900], [R6.64], !P1 ;  /* 0x0f90000006f5afae */ /* 0x0009e2000c901d52 */
[C---:B------:R-:W-:Y:S02]  /*1e40*/  ISETP.GE.AND P2, PT, R2.reuse, 0x21, PT ;  /* 0x000000210200780c */ /* 0x040fe40003f46270 */
[----:B------:R-:W-:Y:S01]  /*1e50*/  ISETP.GE.AND P1, PT, R2, 0x31, PT ;  /* 0x000000310200780c */ /* 0x000fe20003f26270 */
[----:B------:R-:W0:Y:S01]  /*1e60*/  LDGDEPBAR ;  /* 0x00000000000079af */ /* 0x000e220000000000 */
[----:B------:R-:W-:-:S11]  /*1e70*/  SHF.R.S32.HI R154, RZ, 0x5, R156 ;  /* 0x00000005ff9a7819 */ /* 0x000fd6000001149c */
[----:B------:R-:W-:-:S05]  /*1e80*/  VOTEU.ANY UP0, P1 ;  /* 0x00000000003f7886 */ /* 0x000fca0000800100 */
[----:B------:R-:W-:Y:S01]  /*1e90*/  @UP0 UIMAD UR4, UR7, 0x30, URZ ;  /* 0x00000030070408a4 */ /* 0x000fe2000f8e023f */
[----:B------:R-:W-:Y:S01]  /*1ea0*/  BAR.SYNC.DEFER_BLOCKING 0x0 ;  /* 0x0000000000007b1d */ /* 0x000fe20000010000 */
[----:B-1----:R-:W-:-:S04]  /*1eb0*/  @P0 LEA R8, P6, R4, c[0x0][0x1c8], 0x1 ;  /* 0x0000720004080a11 */ /* 0x002fc800078c08ff */
[----:B------:R-:W-:Y:S01]  /*1ec0*/  @P0 LEA.HI.X R9, R4, c[0x0][0x1cc], R5, 0x1, P6 ;  /* 0x0000730004090a11 */ /* 0x000fe200030f0c05 */
[----:B----4-:R-:W-:Y:S01]  /*1ed0*/  IMAD.MOV.U32 R7, RZ, RZ, c[0x0][0x1e0] ;  /* 0x00007800ff077624 */ /* 0x010fe200078e00ff */
[----:B------:R-:W-:Y:S01]  /*1ee0*/  ISETP.GE.AND P6, PT, R2, 0x11, PT ;  /* 0x000000110200780c */ /* 0x000fe20003fc6270 */
[----:B------:R-:W-:Y:S02]  /*1ef0*/  IMAD.U32 R6, RZ, RZ, UR7 ;  /* 0x00000007ff067e24 */ /* 0x000fe4000f8e00ff */
[----:B------:R-:W-:Y:S01]  /*1f00*/  @!PT LDS RZ, [RZ] ;  /* 0x00000000fffff984 */ /* 0x000fe20000000800 */
[----:B------:R-:W-:Y:S01]  /*1f10*/  @!PT LDS RZ, [RZ] ;  /* 0x00000000fffff984 */ /* 0x000fe20000000800 */
[----:B------:R-:W-:Y:S01]  /*1f20*/  @!PT LDS RZ, [RZ] ;  /* 0x00000000fffff984 */ /* 0x000fe20000000800 */
[----:B------:R1:W-:Y:S04]  /*1f30*/  @P0 LDGSTS.E.BYPASS.LTC128B.128 [R245+0x4100], [R8.64], !P5 ;  /* 0x0410000008f50fae */ /* 0x0003e8000e901d52 */
[----:B------:R1:W-:Y:S06]  /*1f40*/  @P0 LDGSTS.E.BYPASS.LTC128B.128 [R245+0x6100], [R8.64+0x80], !P4 ;  /* 0x0610008008f50fae */ /* 0x0003ec000e101d52 */
[----:B------:R-:W-:-:S04]  /*1f50*/  @P6 LEA R2, P0, R7, R4, 0x4 ;  /* 0x0000000407026211 */ /* 0x000fc800078020ff */
[----:B------:R-:W-:Y:S02]  /*1f60*/  @P6 LEA.HI.X R6, R7, R5, R6, 0x4, P0 ;  /* 0x0000000507066211 */ /* 0x000fe400000f2406 */
[----:B------:R-:W-:-:S04]  /*1f70*/  @P6 LEA R10, P0, R2, c[0x0][0x1c8], 0x1 ;  /* 0x00007200020a6a11 */ /* 0x000fc800078008ff */
[----:B------:R-:W-:Y:S02]  /*1f80*/  @P6 LEA.HI.X R11, R2, c[0x0][0x1cc], R6, 0x1, P0 ;  /* 0x00007300020b6a11 */ /* 0x000fe400000f0c06 */
[----:B------:R-:W-:-:S03]  /*1f90*/  @P2 IADD3 R2, P0, R4, UR12, RZ ;  /* 0x0000000c04022c10 */ /* 0x000fc6000ff1e0ff */
[----:B------:R4:W-:Y:S04]  /*1fa0*/  @P6 LDGSTS.E.BYPASS.LTC128B.128 [R245+0x4900], [R10.64], !P5 ;  /* 0x049000000af56fae */ /* 0x0009e8000e901d52 */
[----:B------:R4:W-:Y:S01]  /*1fb0*/  @P6 LDGSTS.E.BYPASS.LTC128B.128 [R245+0x6900], [R10.64+0x80], !P4 ;  /* 0x069000800af56fae */ /* 0x0009e2000e101d52 */
[----:B-1----:R-:W-:Y:S01]  /*1fc0*/  @P1 IMAD.WIDE.U32 R8, R7, 0x30, R4 ;  /* 0x0000003007081825 */ /* 0x002fe200078e0004 */
[----:B------:R-:W-:Y:S02]  /*1fd0*/  @P2 IADD3.X R4, R5, UR9, RZ, P0, !PT ;  /* 0x0000000905042c10 */ /* 0x000fe400087fe4ff */
[----:B------:R-:W-:Y:S02]  /*1fe0*/  LEA.HI R5, R24, R12, RZ, 0x1 ;  /* 0x0000000c18057211 */ /* 0x000fe400078f08ff */
[----:B------:R-:W-:-:S02]  /*1ff0*/  @P2 LEA R6, P0, R2, c[0x0][0x1c8], 0x1 ;  /* 0x0000720002062a11 */ /* 0x000fc400078008ff */
[----:B------:R-:W-:Y:S02]  /*2000*/  LOP3.LUT R5, R5, 0xfffffffe, RZ, 0xc0, !PT ;  /* 0xfffffffe05057812 */ /* 0x000fe400078ec0ff */
[----:B------:R-:W-:Y:S02]  /*2010*/  @P2 LEA.HI.X R7, R2, c[0x0][0x1cc], R4, 0x1, P0 ;  /* 0x0000730002072a11 */ /* 0x000fe400000f0c04 */
[----:B------:R-:W-:Y:S01]  /*2020*/  @P1 IADD3 R2, R9, UR4, RZ ;  /* 0x0000000409021c10 */ /* 0x000fe2000fffe0ff */
[----:B------:R-:W-:Y:S01]  /*2030*/  IMAD.IADD R9, R12, 0x1, -R5 ;  /* 0x000000010c097824 */ /* 0x000fe200078e0a05 */
[C---:B------:R-:W-:Y:S01]  /*2040*/  @P1 LEA R4, P0, R8.reuse, c[0x0][0x1c8], 0x1 ;  /* 0x0000720008041a11 */ /* 0x040fe200078008ff */
[----:B------:R1:W-:Y:S01]  /*2050*/  @P2 LDGSTS.E.BYPASS.LTC128B.128 [R245+0x5100], [R6.64], !P5 ;  /* 0x0510000006f52fae */ /* 0x0003e2000e901d52 */
[----:B------:R-:W-:Y:S02]  /*2060*/  ULDC.64 UR4, c[0x0][0x208] ;  /* 0x0000820000047ab9 */ /* 0x000fe40000000a00 */
[----:B------:R-:W-:Y:S01]  /*2070*/  @P1 LEA.HI.X R5, R8, c[0x0][0x1cc], R2, 0x1, P0 ;  /* 0x0000730008051a11 */ /* 0x000fe200000f0c02 */
[----:B------:R1:W-:Y:S01]  /*2080*/  @P2 LDGSTS.E.BYPASS.LTC128B.128 [R245+0x7100], [R6.64+0x80], !P4 ;  /* 0x0710008006f52fae */ /* 0x0003e2000e101d52 */
[----:B------:R-:W-:Y:S01]  /*2090*/  IMAD.SHL.U32 R2, R44, 0x40, RZ ;  /* 0x000000402c027824 */ /* 0x000fe200078e00ff */
[----:B------:R-:W-:-:S02]  /*20a0*/  UIMAD UR10, UR10, UR4, URZ ;  /* 0x000000040a0a72a4 */ /* 0x000fc4000f8e023f */
[----:B------:R5:W-:Y:S01]  /*20b0*/  @P1 LDGSTS.E.BYPASS.LTC128B.128 [R245+0x5900], [R4.64], !P5 ;  /* 0x0590000004f51fae */ /* 0x000be2000e901d52 */
[----:B------:R-:W-:Y:S01]  /*20c0*/  UIMAD.WIDE.U32 UR14, UR21, UR4, URZ ;  /* 0x00000004150e72a5 */ /* 0x000fe2000f8e003f */
[----:B------:R-:W-:Y:S01]  /*20d0*/  LOP3.LUT R2, R2, 0x1c0, RZ, 0xc0, !PT ;  /* 0x000001c002027812 */ /* 0x000fe200078ec0ff */
[----:B------:R-:W-:Y:S01]  /*20e0*/  UIMAD UR10, UR21, UR5, UR10 ;  /* 0x00000005150a72a4 */ /* 0x000fe2000f8e020a */
[----:B------:R5:W-:Y:S01]  /*20f0*/  @P1 LDGSTS.E.BYPASS.LTC128B.128 [R245+0x7900], [R4.64+0x80], !P4 ;  /* 0x0790008004f51fae */ /* 0x000be2000e101d52 */
[----:B------:R-:W-:Y:S02]  /*2100*/  LOP3.LUT P1, RZ, R44, 0x2, RZ, 0xc0, !PT ;  /* 0x000000022cff7812 */ /* 0x000fe4000782c0ff */
[----:B------:R-:W-:Y:S01]  /*2110*/  UIADD3 UR10, UR15, UR10, URZ ;  /* 0x0000000a0f0a7290 */ /* 0x000fe2000fffe03f */
[----:B------:R-:W0:Y:S01]  /*2120*/  LDGDEPBAR ;  /* 0x00000000000079af */ /* 0x000e220000000000 */
[----:B-1----:R-:W-:Y:S02]  /*2130*/  IMAD.SHL.U32 R6, R22, 0x40, RZ ;  /* 0x0000004016067824 */ /* 0x002fe400078e00ff */
        /* <DEDUP_REMOVED lines=19> */
[----:B------:R-:W-:Y:S01]  /*2270*/  IADD3 R235, R224, 0x4120, RZ ;  /* 0x00004120e0eb7810 */ /* 0x000fe20007ffe0ff */
[C-C-:B------:R-:W-:Y:S02]  /*2280*/  IMAD R233, R3.reuse, 0x2, R231.reuse ;  /* 0x0000000203e97824 */ /* 0x140fe400078e02e7 */
[C---:B------:R-:W-:Y:S02]  /*2290*/  IMAD R232, R0.reuse, 0x2, R231 ;  /* 0x0000000200e87824 */ /* 0x040fe400078e02e7 */
[----:B------:R-:W-:Y:S02]  /*22a0*/  IMAD R234, R0, 0x2, R233 ;  /* 0x0000000200ea7824 */ /* 0x000fe400078e02e9 */
[----:B------:R-:W-:Y:S01]  /*22b0*/  IMAD R236, R3, 0x2, R232 ;  /* 0x0000000203ec7824 */ /* 0x000fe200078e02e8 */
[----:B------:R-:W-:Y:S04]  /*22c0*/  LDSM.16.M88.4 R4, [R231+0xa100] ;  /* 0x00a10000e704783b */ /* 0x000fe80000000200 */
[----:B----4-:R-:W1:Y:S04]  /*22d0*/  LDSM.16.M88.4 R8, [R224+0x4100] ;  /* 0x00410000e008783b */ /* 0x010e680000000200 */
[----:B------:R-:W4:Y:S04]  /*22e0*/  LDSM.16.M88.4 R12, [R224+0x4900] ;  /* 0x00490000e00c783b */ /* 0x000f280000000200 */
[----:B------:R-:W5:Y:S04]  /*22f0*/  LDSM.16.M88.4 R24, [R224+0x5100] ;  /* 0x00510000e018783b */ /* 0x000f680000000200 */
[----:B------:R-:W2:Y:S04]  /*2300*/  LDSM.16.M88.4 R48, [R224+0x5900] ;  /* 0x00590000e030783b */ /* 0x000ea80000000200 */
[----:B------:R-:W3:Y:S01]  /*2310*/  LDSM.16.M88.4 R20, [R231+0x8100] ;  /* 0x00810000e714783b */ /* 0x000ee20000000200 */
[C---:B-1----:R-:W-:Y:S08]  /*2320*/  HMMA.16816.F32 R52, R4.reuse, R8, RZ ;  /* 0x000000080434723c */ /* 0x042ff000000018ff */
[C---:B----4-:R-:W-:Y:S08]  /*2330*/  HMMA.16816.F32 R60, R4.reuse, R12, RZ ;  /* 0x0000000c043c723c */ /* 0x050ff000000018ff */
[C---:B-----5:R-:W-:Y:S08]  /*2340*/  HMMA.16816.F32 R64, R4.reuse, R24, RZ ;  /* 0x000000180440723c */ /* 0x060ff000000018ff */
[C---:B--2---:R-:W-:Y:S08]  /*2350*/  HMMA.16816.F32 R72, R4.reuse, R48, RZ ;  /* 0x000000300448723c */ /* 0x044ff000000018ff */
[C---:B------:R-:W-:Y:S08]  /*2360*/  HMMA.16816.F32 R96, R4.reuse, R10, RZ ;  /* 0x0000000a0460723c */ /* 0x040ff000000018ff */
[C---:B------:R-:W-:Y:S08]  /*2370*/  HMMA.16816.F32 R112, R4.reuse, R14, RZ ;  /* 0x0000000e0470723c */ /* 0x040ff000000018ff */
[C---:B------:R-:W-:Y:S08]  /*2380*/  HMMA.16816.F32 R120, R4.reuse, R26, RZ ;  /* 0x0000001a0478723c */ /* 0x040ff000000018ff */
[----:B------:R-:W-:Y:S07]  /*2390*/  HMMA.16816.F32 R100, R4, R50, RZ ;  /* 0x000000320464723c */ /* 0x000fee00000018ff */
[----:B------:R-:W-:Y:S01]  /*23a0*/  IMAD.U32 R4, RZ, RZ, UR14 ;  /* 0x0000000eff047e24 */ /* 0x000fe2000f8e00ff */
[----:B------:R-:W-:Y:S01]  /*23b0*/  IADD3 R6, R224, 0x4100, RZ ;  /* 0x00004100e0067810 */ /* 0x000fe20007ffe0ff */
[----:B------:R-:W-:Y:S01]  /*23c0*/  IMAD.U32 R5, RZ, RZ, UR15 ;  /* 0x0000000fff057e24 */ /* 0x000fe2000f8e00ff */
[----:B------:R-:W-:Y:S01]  /*23d0*/  UMOV UR14, 0x5 ;  /* 0x00000005000e7882 */ /* 0x000fe20000000000 */
[----:B------:R-:W-:Y:S01]  /*23e0*/  IMAD.U32 R5, RZ, RZ, UR10 ;  /* 0x0000000aff057e24 */ /* 0x000fe2000f8e00ff */
[----:B------:R-:W-:Y:S01]  /*23f0*/  LEA R2, P0, R4, R30, 0x6 ;  /* 0x0000001e04027211 */ /* 0x000fe200078030ff */
[----:B------:R-:W-:Y:S01]  /*2400*/  USHF.L.U32 UR10, UR4, 0x5, URZ ;  /* 0x00000005040a7899 */ /* 0x000fe2000800063f */
[----:B------:R-:W-:Y:S01]  /*2410*/  @P1 IADD3 R235, R6, -0x20, RZ ;  /* 0xffffffe006eb1810 */ /* 0x000fe20007ffe0ff */
[----:B------:R-:W-:Y:S01]  /*2420*/  USHF.L.U64.HI UR14, UR4, UR14, UR5 ;  /* 0x0000000e040e7299 */ /* 0x000fe20008010205 */
[----:B------:R-:W-:Y:S01]  /*2430*/  LEA.HI.X R5, R4, R29, R5, 0x6, P0 ;  /* 0x0000001d04057211 */ /* 0x000fe200000f3405 */
[----:B---3--:R-:W-:Y:S01]  /*2440*/  HMMA.16816.F32 R80, R20, R24, RZ ;  /* 0x000000181450723c */ /* 0x008fe200000018ff */
[C---:B------:R-:W-:Y:S01]  /*2450*/  LEA R4, P0, R2.reuse, c[0x0][0x1f8], 0x1 ;  /* 0x00007e0002047a11 */ /* 0x040fe200078008ff */
[----:B------:R-:W-:Y:S01]  /*2460*/  IMAD.U32 R7, RZ, RZ, UR10 ;  /* 0x0000000aff077e24 */ /* 0x000fe2000f8e00ff */
[----:B------:R-:W-:Y:S01]  /*2470*/  UIADD3 UR16, UP0, UR10, 0x80, URZ ;  /* 0x000000800a107890 */ /* 0x000fe2000ff1e03f */
[----:B------:R-:W-:Y:S01]  /*2480*/  LDSM.16.M88.4 R40, [R235] ;  /* 0x00000000eb28783b */ /* 0x000fe20000000200 */
[----:B------:R-:W-:-:S02]  /*2490*/  LEA.HI.X R5, R2, c[0x0][0x1fc], R5, 0x1, P0 ;  /* 0x00007f0002057a11 */ /* 0x000fc400000f0c05 */
[----:B------:R-:W-:Y:S01]  /*24a0*/  IADD3 R2, -R19, UR20, RZ ;  /* 0x0000001413027c10 */ /* 0x000fe2000fffe1ff */
[----:B------:R-:W-:Y:S01]  /*24b0*/  UIADD3.X UR15, URZ, UR14, URZ, UP0, !UPT ;  /* 0x0000000e3f0f7290 */ /* 0x000fe200087fe43f */
[----:B------:R-:W-:Y:S01]  /*24c0*/  IADD3 R6, P6, R4, UR10, RZ ;  /* 0x0000000a04067c10 */ /* 0x000fe2000ffde0ff */
[C---:B------:R-:W-:Y:S01]  /*24d0*/  HMMA.16816.F32 R84, R20.reuse, R26, RZ ;  /* 0x0000001a1454723c */ /* 0x040fe200000018ff */
[----:B------:R-:W-:Y:S01]  /*24e0*/  ISETP.LT.OR P2, PT, R2, 0x1, P5 ;  /* 0x000000010200780c */ /* 0x000fe20002f41670 */
[----:B------:R-:W-:Y:S01]  /*24f0*/  LDSM.16.M88.4 R36, [R235+0x800] ;  /* 0x00080000eb24783b */ /* 0x000fe20000000200 */
[----:B------:R-:W-:Y:S01]  /*2500*/  IADD3 R24, P1, P0, R7, 0x80, R4 ;  /* 0x0000008007187810 */ /* 0x000fe2000783e004 */
[----:B------:R-:W-:Y:S01]  /*2510*/  UISETP.GE.AND UP0, UPT, UR25, 0x2, UPT ;  /* 0x000000021900788c */ /* 0x000fe2000bf06270 */
[----:B------:R-:W-:Y:S01]  /*2520*/  IADD3.X R7, R5, UR14, RZ, P6, !PT ;  /* 0x0000000e05077c10 */ /* 0x000fe2000b7fe4ff */
[----:B------:R-:W-:Y:S01]  /*2530*/  LDSM.16.M88.4 R32, [R235+0x1000] ;  /* 0x00100000eb20783b */ /* 0x000fe20000000200 */
[----:B------:R-:W-:Y:S01]  /*2540*/  IADD3 R16, P6, R6, UR10, RZ ;  /* 0x0000000a06107c10 */ /* 0x000fe2000ffde0ff */
[----:B------:R-:W-:Y:S01]  /*2550*/  HMMA.16816.F32 R124, R20, R8, RZ ;  /* 0x00000008147c723c */ /* 0x000fe200000018ff */
[----:B------:R-:W-:Y:S01]  /*2560*/  IADD3.X R25, RZ, UR14, R5, P1, P0 ;  /* 0x0000000eff197c10 */ /* 0x000fe20008fe0405 */
[----:B------:R-:W-:Y:S01]  /*2570*/  LDSM.16.M88.4 R28, [R235+0x1800] ;  /* 0x00180000eb1c783b */ /* 0x000fe20000000200 */
[----:B------:R-:W-:-:S02]  /*2580*/  ISETP.LT.OR P0, PT, R2, 0x1, P4 ;  /* 0x000000010200780c */ /* 0x000fc40002701670 */
[----:B------:R-:W-:Y:S02]  /*2590*/  IADD3 R18, P1, R6, UR16, RZ ;  /* 0x0000001006127c10 */ /* 0x000fe4000ff3e0ff */
[C---:B------:R-:W-:Y:S01]  /*25a0*/  IADD3.X R17, R7.reuse, UR14, RZ, P6, !PT ;  /* 0x0000000e07117c10 */ /* 0x040fe2000b7fe4ff */
[C---:B------:R-:W-:Y:S01]  /*25b0*/  HMMA.16816.F32 R104, R20.reuse, R10, RZ ;  /* 0x0000000a1468723c */ /* 0x040fe200000018ff */
[----:B------:R-:W-:Y:S01]  /*25c0*/  IADD3 R26, P6, R16, UR10, RZ ;  /* 0x0000000a101a7c10 */ /* 0x000fe2000ffde0ff */
[----:B------:R-:W1:Y:S01]  /*25d0*/  LDSM.16.M88.4 R8, [R233+0xa100] ;  /* 0x00a10000e908783b */ /* 0x000e620000000200 */
[----:B------:R-:W-:Y:S02]  /*25e0*/  IADD3.X R19, R7, UR15, RZ, P1, !PT ;  /* 0x0000000f07137c10 */ /* 0x000fe40008ffe4ff */
[C---:B------:R-:W-:Y:S02]  /*25f0*/  ISETP.LT.OR P1, PT, R2.reuse, 0x11, P5 ;  /* 0x000000110200780c */ /* 0x040fe40002f21670 */
[----:B------:R-:W-:Y:S01]  /*2600*/  IADD3.X R27, R17, UR14, RZ, P6, !PT ;  /* 0x0000000e111b7c10 */ /* 0x000fe2000b7fe4ff */
[----:B------:R-:W-:Y:S01]  /*2610*/  HMMA.16816.F32 R92, R20, R12, RZ ;  /* 0x0000000c145c723c */ /* 0x000fe200000018ff */
[----:B------:R-:W-:-:S02]  /*2620*/  ISETP.LT.OR P6, PT, R2, 0x11, P4 ;  /* 0x000000110200780c */ /* 0x000fc400027c1670 */
[C---:B------:R-:W-:Y:S02]  /*2630*/  IADD3 R243, R235.reuse, 0x800, RZ ;  /* 0x00000800ebf37810 */ /* 0x040fe40007ffe0ff */
[C---:B------:R-:W-:Y:S02]  /*2640*/  IADD3 R242, R235.reuse, 0x1000, RZ ;  /* 0x00001000ebf27810 */ /* 0x040fe40007ffe0ff */
[C---:B------:R-:W-:Y:S01]  /*2650*/  IADD3 R241, R235.reuse, 0x1800, RZ ;  /* 0x00001800ebf17810 */ /* 0x040fe20007ffe0ff */
[----:B------:R-:W-:Y:S01]  /*2660*/  HMMA.16816.F32 R88, R20, R14, RZ ;  /* 0x0000000e1458723c */ /* 0x000fe200000018ff */
[----:B------:R-:W2:Y:S01]  /*2670*/  LDSM.16.M88.4 R12, [R233+0x8100] ;  /* 0x00810000e90c783b */ /* 0x000ea20000000200 */
[C---:B------:R-:W-:Y:S02]  /*2680*/  IADD3 R240, R235.reuse, 0x2000, RZ ;  /* 0x00002000ebf07810 */ /* 0x040fe40007ffe0ff */
[----:B------:R-:W-:Y:S01]  /*2690*/  IADD3 R239, R235, 0x2800, RZ ;  /* 0x00002800ebef7810 */ /* 0x000fe20007ffe0ff */
[----:B------:R-:W-:Y:S01]  /*26a0*/  @!PT LDS RZ, [RZ] ;  /* 0x00000000fffff984 */ /* 0x000fe20000000800 */
[----:B------:R-:W-:Y:S01]  /*26b0*/  @!PT LDS RZ, [RZ] ;  /* 0x00000000fffff984 */ /* 0x000fe20000000800 */
[----:B------:R-:W-:Y:S01]  /*26c0*/  @!PT LDS RZ, [RZ] ;  /* 0x00000000fffff984 */ /* 0x000fe20000000800 */
[----:B------:R3:W-:Y:S01]  /*26d0*/  LDGSTS.E.BYPASS.LTC128B.128 [R245+0x100], [R4.64], !P2 ;  /* 0x0010000004f57fae */ /* 0x0007e2000d101d52 */
[----:B------:R-:W-:-:S02]  /*26e0*/  ISETP.LT.OR P2, PT, R2, 0x21, P5 ;  /* 0x000000210200780c */ /* 0x000fc40002f41670 */
[C---:B------:R-:W-:Y:S01]  /*26f0*/  HMMA.16816.F32 R76, R20.reuse, R48, RZ ;  /* 0x00000030144c723c */ /* 0x040fe200000018ff */
[----:B------:R3:W-:Y:S01]  /*2700*/  LDGSTS.E.BYPASS.LTC128B.128 [R245+0x2100], [R4.64+0x80], !P0 ;  /* 0x0210008004f57fae */ /* 0x0007e2000c101d52 */
[----:B------:R-:W-:Y:S02]  /*2710*/  ISETP.LT.OR P0, PT, R2, 0x21, P4 ;  /* 0x000000210200780c */ /* 0x000fe40002701670 */
[----:B------:R-:W-:Y:S01]  /*2720*/  IADD3 R238, R235, 0x3000, RZ ;  /* 0x00003000ebee7810 */ /* 0x000fe20007ffe0ff */
[----:B------:R4:W-:Y:S01]  /*2730*/  LDGSTS.E.BYPASS.LTC128B.128 [R245+0x900], [R6.64], !P1 ;  /* 0x0090000006f57fae */ /* 0x0009e2000c901d52 */
[----:B------:R-:W-:Y:S02]  /*2740*/  LOP3.LUT P1, RZ, R44, 0x4, RZ, 0xc0, !PT ;  /* 0x000000042cff7812 */ /* 0x000fe4000782c0ff */
[----:B------:R-:W-:Y:S01]  /*2750*/  HMMA.16816.F32 R68, R20, R50, RZ ;  /* 0x000000321444723c */ /* 0x000fe200000018ff */
[----:B------:R5:W-:Y:S01]  /*2760*/  LDGSTS.E.BYPASS.LTC128B.128 [R245+0x2900], [R24.64], !P6 ;  /* 0x0290000018f57fae */ /* 0x000be2000f101d52 */
[----:B------:R-:W-:-:S02]  /*2770*/  ISETP.LT.OR P6, PT, R2, 0x31, P5 ;  /* 0x000000310200780c */ /* 0x000fc40002fc1670 */
[----:B------:R-:W-:Y:S01]  /*2780*/  IADD3 R237, R235, 0x3800, RZ ;  /* 0x00003800ebed7810 */ /* 0x000fe20007ffe0ff */
[----:B------:R2:W-:Y:S01]  /*2790*/  LDGSTS.E.BYPASS.LTC128B.128 [R245+0x1100], [R16.64], !P2 ;  /* 0x0110000010f57fae */ /* 0x0005e2000d101d52 */
[----:B------:R-:W-:Y:S01]  /*27a0*/  ISETP.LT.OR P2, PT, R2, 0x31, P4 ;  /* 0x000000310200780c */ /* 0x000fe20002741670 */
[----:B------:R-:W-:Y:S02]  /*27b0*/  IMAD.MOV.U32 R2, RZ, RZ, 0x40 ;  /* 0x00000040ff027424 */ /* 0x000fe400078e00ff */
[----:B------:R2:W-:Y:S01]  /*27c0*/  LDGSTS.E.BYPASS.LTC128B.128 [R245+0x3100], [R18.64], !P0 ;  /* 0x0310000012f57fae */ /* 0x0005e2000c101d52 */
[----:B-1----:R-:W-:Y:S02]  /*27d0*/  HMMA.16816.F32 R20, R8, R40, R52 ;  /* 0x000000280814723c */ /* 0x002fe40000001834 */
[----:B------:R-:W-:-:S03]  /*27e0*/  SEL R2, R2, 0xffffffc0, !P1 ;  /* 0xffffffc002027807 */ /* 0x000fc60004800000 */
[----:B------:R5:W-:Y:S02]  /*27f0*/  LDGSTS.E.BYPASS.LTC128B.128 [R245+0x1900], [R26.64], !P6 ;  /* 0x019000001af57fae */ /* 0x000be4000f101d52 */
[----:B------:R-:W-:Y:S01]  /*2800*/  IMAD.IADD R230, R224, 0x1, R2 ;  /* 0x00000001e0e67824 */ /* 0x000fe200078e0202 */
[C---:B------:R-:W-:Y:S01]  /*2810*/  HMMA.16816.F32 R60, R8.reuse, R36, R60 ;  /* 0x00000024083c723c */ /* 0x040fe2000000183c */
[----:B------:R-:W-:Y:S01]  /*2820*/  IMAD.IADD R229, R2, 0x1, R235 ;  /* 0x0000000102e57824 */ /* 0x000fe200078e02eb */
[----:B---3--:R-:W-:Y:S02]  /*2830*/  IADD3 R4, P0, R16, UR16, RZ ;  /* 0x0000001010047c10 */ /* 0x008fe4000ff1e0ff */
[----:B------:R-:W-:Y:S02]  /*2840*/  LOP3.LUT R2, R152, R153, RZ, 0xfc, !PT ;  /* 0x0000009998027212 */ /* 0x000fe400078efcff */
[----:B------:R-:W-:Y:S02]  /*2850*/  IADD3.X R5, R17, UR15, RZ, P0, !PT ;  /* 0x0000000f11057c10 */ /* 0x000fe400087fe4ff */
[----:B------:R-:W-:Y:S01]  /*2860*/  HMMA.16816.F32 R64, R8, R32, R64 ;  /* 0x000000200840723c */ /* 0x000fe20000001840 */
[----:B------:R-:W-:-:S02]  /*2870*/  PLOP3.LUT P0, PT, PT, PT, UP0, 0x80, 0x0 ;  /* 0x000000000000781c */ /* 0x000fc40003f0f008 */
[----:B------:R4:W-:Y:S04]  /*2880*/  LDGSTS.E.BYPASS.LTC128B.128 [R245+0x3900], [R4.64], !P2 ;  /* 0x0390000004f57fae */ /* 0x0009e8000d101d52 */
[----:B------:R-:W-:Y:S01]  /*2890*/  LDSM.16.M88.4 R56, [R230+0x4100] ;  /* 0x00410000e638783b */ /* 0x000fe20000000200 */
[C---:B------:R-:W-:Y:S03]  /*28a0*/  HMMA.16816.F32 R72, R8.reuse, R28, R72 ;  /* 0x0000001c0848723c */ /* 0x040fe60000001848 */
[----:B--2---:R-:W1:Y:S04]  /*28b0*/  LDSM.16.M88.4 R16, [R232+0xa100] ;  /* 0x00a10000e810783b */ /* 0x004e680000000200 */
[----:B------:R-:W2:Y:S01]  /*28c0*/  LDSM.16.M88.4 R48, [R230+0x5100] ;  /* 0x00510000e630783b */ /* 0x000ea20000000200 */
[C---:B------:R-:W-:Y:S03]  /*28d0*/  HMMA.16816.F32 R132, R8.reuse, R42, R96 ;  /* 0x0000002a0884723c */ /* 0x040fe60000001860 */
[----:B------:R-:W3:Y:S04]  /*28e0*/  LDSM.16.M88.4 R52, [R230+0x4900] ;  /* 0x00490000e634783b */ /* 0x000ee80000000200 */
[----:B------:R-:W1:Y:S01]  /*28f0*/  LDSM.16.M88.4 R44, [R230+0x5900] ;  /* 0x00590000e62c783b */ /* 0x000e620000000200 */
[C---:B------:R-:W-:Y:S03]  /*2900*/  HMMA.16816.F32 R112, R8.reuse, R38, R112 ;  /* 0x000000260870723c */ /* 0x040fe60000001870 */
[----:B-----5:R-:W-:Y:S04]  /*2910*/  LDSM.16.M88.4 R24, [R229+0x800] ;  /* 0x00080000e518783b */ /* 0x020fe80000000200 */
[----:B----4-:R-:W-:Y:S01]  /*2920*/  LDSM.16.M88.4 R4, [R234+0xa100] ;  /* 0x00a10000ea04783b */ /* 0x010fe20000000200 */
[C---:B------:R-:W-:Y:S03]  /*2930*/  HMMA.16816.F32 R120, R8.reuse, R34, R120 ;  /* 0x000000220878723c */ /* 0x040fe60000001878 */
[----:B------:R-:W0:Y:S05]  /*2940*/  LDGDEPBAR ;  /* 0x00000000000079af */ /* 0x000e2a0000000000 */
[----:B------:R-:W-:Y:S01]  /*2950*/  HMMA.16816.F32 R116, R8, R30, R100 ;  /* 0x0000001e0874723c */ /* 0x000fe20000001864 */
[----:B------:R-:W4:Y:S07]  /*2960*/  LDSM.16.M88.4 R8, [R232+0x8100] ;  /* 0x00810000e808783b */ /* 0x000f2e0000000200 */
[C---:B------:R-:W-:Y:S08]  /*2970*/  HMMA.16816.F32 R124, R12.reuse, R40, R124 ;  /* 0x000000280c7c723c */ /* 0x040ff0000000187c */
[C---:B------:R-:W-:Y:S08]  /*2980*/  HMMA.16816.F32 R136, R12.reuse, R32, R80 ;  /* 0x000000200c88723c */ /* 0x040ff00000001850 */
[C---:B------:R-:W-:Y:S08]  /*2990*/  HMMA.16816.F32 R40, R12.reuse, R42, R104 ;  /* 0x0000002a0c28723c */ /* 0x040ff00000001868 */
[C---:B------:R-:W-:Y:S08]  /*29a0*/  HMMA.16816.F32 R32, R12.reuse, R34, R84 ;  /* 0x000000220c20723c */ /* 0x040ff00000001854 */
[C---:B------:R-:W-:Y:S08]  /*29b0*/  HMMA.16816.F32 R128, R12.reuse, R36, R92 ;  /* 0x000000240c80723c */ /* 0x040ff0000000185c */
[C---:B------:R-:W-:Y:S08]  /*29c0*/  HMMA.16816.F32 R140, R12.reuse, R28, R76 ;  /* 0x0000001c0c8c723c */ /* 0x040ff0000000184c */
[C---:B------:R-:W-:Y:S01]  /*29d0*/  HMMA.16816.F32 R108, R12.reuse, R38, R88 ;  /* 0x000000260c6c723c */ /* 0x040fe20000001858 */
[----:B------:R-:W-:Y:S07]  /*29e0*/  LDSM.16.M88.4 R36, [R229+0x1800] ;  /* 0x00180000e524783b */ /* 0x000fee0000000200 */
[----:B------:R-:W-:Y:S01]  /*29f0*/  HMMA.16816.F32 R104, R12, R30, R68 ;  /* 0x0000001e0c68723c */ /* 0x000fe20000001844 */
[----:B------:R-:W5:Y:S04]  /*2a00*/  LDSM.16.M88.4 R28, [R229] ;  /* 0x00000000e51c783b */ /* 0x000f680000000200 */
[----:B------:R-:W-:Y:S03]  /*2a10*/  LDSM.16.M88.4 R12, [R234+0x8100] ;  /* 0x00810000ea0c783b */ /* 0x000fe60000000200 */
[C---:B-1----:R-:W-:Y:S01]  /*2a20*/  HMMA.16816.F32 R100, R16.reuse, R56, R20 ;  /* 0x000000381064723c */ /* 0x042fe20000001814 */
[----:B------:R-:W1:Y:S07]  /*2a30*/  LDSM.16.M88.4 R20, [R229+0x1000] ;  /* 0x00100000e514783b */ /* 0x000e6e0000000200 */
[C---:B--2---:R-:W-:Y:S08]  /*2a40*/  HMMA.16816.F32 R92, R16.reuse, R48, R64 ;  /* 0x00000030105c723c */ /* 0x044ff00000001840 */
[C---:B---3--:R-:W-:Y:S08]  /*2a50*/  HMMA.16816.F32 R96, R16.reuse, R52, R60 ;  /* 0x000000341060723c */ /* 0x048ff0000000183c */
        /* <DEDUP_REMOVED lines=14> */
[----:B------:R-:W2:Y:S07]  /*2b40*/  LDSM.16.M88.4 R8, [R231+0xe100] ;  /* 0x00e10000e708783b */ /* 0x000eae0000000200 */
[C---:B-----5:R-:W-:Y:S08]  /*2b50*/  HMMA.16816.F32 R60, R4.reuse, R28, R100 ;  /* 0x0000001c043c723c */ /* 0x060ff00000001864 */
[C---:B------:R-:W-:Y:S08]  /*2b60*/  HMMA.16816.F32 R100, R4.reuse, R30, R84 ;  /* 0x0000001e0464723c */ /* 0x040ff00000001854 */
[C---:B------:R-:W-:Y:S08]  /*2b70*/  HMMA.16816.F32 R104, R4.reuse, R24, R96 ;  /* 0x000000180468723c */ /* 0x040ff00000001860 */
[C---:B-1----:R-:W-:Y:S08]  /*2b80*/  HMMA.16816.F32 R132, R4.reuse, R20, R92 ;  /* 0x000000140484723c */ /* 0x042ff0000000185c */
[C---:B------:R-:W-:Y:S08]  /*2b90*/  HMMA.16816.F32 R128, R4.reuse, R22, R76 ;  /* 0x000000160480723c */ /* 0x040ff0000000184c */
[----:B------:R-:W-:Y:S08]  /*2ba0*/  HMMA.16816.F32 R120, R4, R38, R64 ;  /* 0x000000260478723c */ /* 0x000ff00000001840 */
[C---:B------:R-:W-:Y:S08]  /*2bb0*/  HMMA.16816.F32 R76, R12.reuse, R28, R88 ;  /* 0x0000001c0c4c723c */ /* 0x040ff00000001858 */
[C---:B------:R-:W-:Y:S01]  /*2bc0*/  HMMA.16816.F32 R64, R12.reuse, R30, R68 ;  /* 0x0000001e0c40723c */ /* 0x040fe20000001844 */
[----:B------:R-:W-:Y:S07]  /*2bd0*/  LDSM.16.M88.4 R28, [R235+0x2000] ;  /* 0x00200000eb1c783b */ /* 0x000fee0000000200 */
[C---:B------:R-:W-:Y:S08]  /*2be0*/  HMMA.16816.F32 R116, R12.reuse, R24, R56 ;  /* 0x000000180c74723c */ /* 0x040ff00000001838 */
[C---:B------:R-:W-:Y:S01]  /*2bf0*/  HMMA.16816.F32 R112, R12.reuse, R26, R52 ;  /* 0x0000001a0c70723c */ /* 0x040fe20000001834 */
[----:B------:R-:W-:Y:S07]  /*2c00*/  LDSM.16.M88.4 R52, [R235+0x3800] ;  /* 0x00380000eb34783b */ /* 0x000fee0000000200 */
[C---:B------:R-:W-:Y:S01]  /*2c10*/  HMMA.16816.F32 R108, R12.reuse, R20, R40 ;  /* 0x000000140c6c723c */ /* 0x040fe20000001828 */
[----:B------:R-:W1:Y:S07]  /*2c20*/  LDSM.16.M88.4 R40, [R224+0x6900] ;  /* 0x00690000e028783b */ /* 0x000e6e0000000200 */
[C---:B------:R-:W-:Y:S01]  /*2c30*/  HMMA.16816.F32 R84, R12.reuse, R22, R16 ;  /* 0x000000160c54723c */ /* 0x040fe20000001810 */
[----:B------:R-:W-:Y:S04]  /*2c40*/  LDSM.16.M88.4 R16, [R224+0x7900] ;  /* 0x00790000e010783b */ /* 0x000fe80000000200 */
[----:B------:R-:W-:Y:S03]  /*2c50*/  LDSM.16.M88.4 R20, [R233+0xc100] ;  /* 0x00c10000e914783b */ /* 0x000fe60000000200 */
[C---:B------:R-:W-:Y:S01]  /*2c60*/  HMMA.16816.F32 R96, R12.reuse, R36, R32 ;  /* 0x000000240c60723c */ /* 0x040fe20000001820 */
[----:B------:R-:W-:Y:S07]  /*2c70*/  LDSM.16.M88.4 R32, [R224+0x7100] ;  /* 0x00710000e020783b */ /* 0x000fee0000000200 */
[----:B------:R-:W-:Y:S01]  /*2c80*/  HMMA.16816.F32 R92, R12, R38, R44 ;  /* 0x000000260c5c723c */ /* 0x000fe2000000182c */
[----:B------:R-:W3:Y:S04]  /*2c90*/  LDSM.16.M88.4 R12, [R231+0xc100] ;  /* 0x00c10000e70c783b */ /* 0x000ee80000000200 */
[----:B------:R-:W-:Y:S03]  /*2ca0*/  LDSM.16.M88.4 R44, [R235+0x3000] ;  /* 0x00300000eb2c783b */ /* 0x000fe60000000200 */
[C---:B------:R-:W-:Y:S01]  /*2cb0*/  HMMA.16816.F32 R80, R4.reuse, R26, R80 ;  /* 0x0000001a0450723c */ /* 0x040fe20000001850 */
[----:B------:R-:W4:Y:S07]  /*2cc0*/  LDSM.16.M88.4 R24, [R235+0x2800] ;  /* 0x00280000eb18783b */ /* 0x000f2e0000000200 */
[----:B------:R-:W-:Y:S01]  /*2cd0*/  HMMA.16816.F32 R124, R4, R36, R72 ;  /* 0x00000024047c723c */ /* 0x000fe20000001848 */
[----:B------:R-:W5:Y:S07]  /*2ce0*/  LDSM.16.M88.4 R4, [R233+0xe100] ;  /* 0x00e10000e904783b */ /* 0x000f6e0000000200 */
[C---:B--2---:R-:W-:Y:S08]  /*2cf0*/  HMMA.16816.F32 R72, R8.reuse, R48, R60 ;  /* 0x000000300848723c */ /* 0x044ff0000000183c */
[C---:B-1----:R-:W-:Y:S08]  /*2d00*/  HMMA.16816.F32 R60, R8.reuse, R40, R104 ;  /* 0x00000028083c723c */ /* 0x042ff00000001868 */
[----:B------:R-:W-:Y:S08]  /*2d10*/  HMMA.16816.F32 R56, R8, R42, R80 ;  /* 0x0000002a0838723c */ /* 0x000ff00000001850 */
[C---:B---3--:R-:W-:Y:S08]  /*2d20*/  HMMA.16816.F32 R36, R12.reuse, R40, R116 ;  /* 0x000000280c24723c */ /* 0x048ff00000001874 */
[----:B------:R-:W-:Y:S08]  /*2d30*/  HMMA.16816.F32 R40, R12, R42, R112 ;  /* 0x0000002a0c28723c */ /* 0x000ff00000001870 */
[----:B------:R-:W-:Y:S08]  /*2d40*/  HMMA.16816.F32 R68, R8, R50, R100 ;  /* 0x000000320844723c */ /* 0x000ff00000001864 */
[C---:B------:R-:W-:Y:S08]  /*2d50*/  HMMA.16816.F32 R76, R12.reuse, R48, R76 ;  /* 0x000000300c4c723c */ /* 0x040ff0000000184c */
[----:B------:R-:W-:Y:S01]  /*2d60*/  HMMA.16816.F32 R64, R12, R50, R64 ;  /* 0x000000320c40723c */ /* 0x000fe20000001840 */
[----:B------:R-:W-:Y:S07]  /*2d70*/  LDSM.16.M88.4 R48, [R230+0x6100] ;  /* 0x00610000e630783b */ /* 0x000fee0000000200 */
[C---:B------:R-:W-:Y:S08]  /*2d80*/  HMMA.16816.F32 R88, R8.reuse, R32, R132 ;  /* 0x000000200858723c */ /* 0x040ff00000001884 */
[C---:B------:R-:W-:Y:S08]  /*2d90*/  HMMA.16816.F32 R104, R8.reuse, R34, R128 ;  /* 0x000000220868723c */ /* 0x040ff00000001880 */
[C---:B------:R-:W-:Y:S08]  /*2da0*/  HMMA.16816.F32 R100, R8.reuse, R16, R124 ;  /* 0x000000100864723c */ /* 0x040ff0000000187c */
[----:B------:R-:W-:Y:S08]  /*2db0*/  HMMA.16816.F32 R80, R8, R18, R120 ;  /* 0x000000120850723c */ /* 0x000ff00000001878 */
        /* <DEDUP_REMOVED lines=8> */
[----:B------:R-:W3:Y:S07]  /*2e40*/  LDSM.16.M88.4 R40, [R230+0x6900] ;  /* 0x00690000e628783b */ /* 0x000eee0000000200 */
[-C--:B------:R-:W-:Y:S01]  /*2e50*/  HMMA.16816.F32 R120, R20, R24.reuse, R36 ;  /* 0x000000181478723c */ /* 0x080fe20000001824 */
[----:B------:R-:W4:Y:S07]  /*2e60*/  LDSM.16.M88.4 R36, [R230+0x7100] ;  /* 0x00710000e624783b */ /* 0x000f2e0000000200 */
[C---:B-----5:R-:W-:Y:S08]  /*2e70*/  HMMA.16816.F32 R144, R4.reuse, R24, R60 ;  /* 0x000000180490723c */ /* 0x060ff0000000183c */
[C---:B------:R-:W-:Y:S01]  /*2e80*/  HMMA.16816.F32 R140, R4.reuse, R26, R56 ;  /* 0x0000001a048c723c */ /* 0x040fe20000001838 */
[----:B------:R-:W-:Y:S07]  /*2e90*/  LDSM.16.M88.4 R24, [R229+0x3000] ;  /* 0x00300000e518783b */ /* 0x000fee0000000200 */
[C---:B------:R-:W-:Y:S08]  /*2ea0*/  HMMA.16816.F32 R116, R4.reuse, R28, R72 ;  /* 0x0000001c0474723c */ /* 0x040ff00000001848 */
[----:B------:R-:W-:Y:S08]  /*2eb0*/  HMMA.16816.F32 R148, R4, R30, R68 ;  /* 0x0000001e0494723c */ /* 0x000ff00000001844 */
        /* <DEDUP_REMOVED lines=11> */
[----:B------:R-:W5:Y:S07]  /*2f70*/  LDSM.16.M88.4 R44, [R229+0x2000] ;  /* 0x00200000e52c783b */ /* 0x000f6e0000000200 */
        /* <DEDUP_REMOVED lines=9> */
[----:B------:R-:W-:Y:S08]  /*3010*/  HMMA.16816.F32 R88, R16, R42, R140 ;  /* 0x0000002a1058723c */ /* 0x000ff0000000188c */
[C---:B------:R-:W-:Y:S08]  /*3020*/  HMMA.16816.F32 R52, R12.reuse, R40, R120 ;  /* 0x000000280c34723c */ /* 0x040ff00000001878 */
[----:B------:R-:W-:Y:S08]  /*3030*/  HMMA.16816.F32 R48, R12, R42, R112 ;  /* 0x0000002a0c30723c */ /* 0x000ff00000001870 */
[C---:B----4-:R-:W-:Y:S08]  /*3040*/  HMMA.16816.F32 R84, R16.reuse, R36, R136 ;  /* 0x000000241054723c */ /* 0x050ff00000001888 */
[C---:B------:R-:W-:Y:S08]  /*3050*/  HMMA.16816.F32 R80, R16.reuse, R38, R132 ;  /* 0x000000261050723c */ /* 0x040ff00000001884 */
[C---:B------:R-:W-:Y:S08]  /*3060*/  HMMA.16816.F32 R76, R16.reuse, R32, R128 ;  /* 0x00000020104c723c */ /* 0x040ff00000001880 */
[----:B------:R-:W-:Y:S08]  /*3070*/  HMMA.16816.F32 R64, R16, R34, R124 ;  /* 0x000000221040723c */ /* 0x000ff0000000187c */
[C---:B------:R-:W-:Y:S08]  /*3080*/  HMMA.16816.F32 R40, R12.reuse, R36, R108 ;  /* 0x000000240c28723c */ /* 0x040ff0000000186c */
[C---:B------:R-:W-:Y:S08]  /*3090*/  HMMA.16816.F32 R36, R12.reuse, R38, R104 ;  /* 0x000000260c24723c */ /* 0x040ff00000001868 */
[C---:B------:R-:W-:Y:S08]  /*30a0*/  HMMA.16816.F32 R16, R12.reuse, R32, R72 ;  /* 0x000000200c10723c */ /* 0x040ff00000001848 */
[----:B------:R-:W-:Y:S08]  /*30b0*/  HMMA.16816.F32 R12, R12, R34, R68 ;  /* 0x000000220c0c723c */ /* 0x000ff00000001844 */
[C---:B-----5:R-:W-:Y:S08]  /*30c0*/  HMMA.16816.F32 R100, R4.reuse, R44, R100 ;  /* 0x0000002c0464723c */ /* 0x060ff00000001864 */
[----:B------:R-:W-:Y:S08]  /*30d0*/  HMMA.16816.F32 R96, R4, R46, R96 ;  /* 0x0000002e0460723c */ /* 0x000ff00000001860 */
        /* <DEDUP_REMOVED lines=23> */
[----:B------:R-:W-:Y:S02]  /*3250*/  USHF.L.U64.HI UR6, UR6, 0x5, UR7 ;  /* 0x0000000506067899 */ /* 0x000fe40008010207 */
[----:B------:R-:W-:Y:S01]  /*3260*/  UIADD3 UR7, UP0, UR12, 0x80, URZ ;  /* 0x000000800c077890 */ /* 0x000fe2000ff1e03f */
[----:B------:R-:W-:Y:S01]  /*3270*/  IADD3 R5, R7, UR4, RZ ;  /* 0x0000000407057c10 */ /* 0x000fe2000fffe0ff */
[----:B------:R-:W-:-:S02]  /*3280*/  IMAD.U32 R7, RZ, RZ, UR5 ;  /* 0x00000005ff077e24 */ /* 0x000fc4000f8e00ff */
        /* <DEDUP_REMOVED lines=25> */
.L_x_1488:
[----:B---3--:R-:W-:Y:S01]  /*3420*/  LEA.HI R6, R157, R161, RZ, 0x2 ;  /* 0x000000a19d067211 */ /* 0x008fe200078f10ff */
[----:B------:R-:W-:Y:S01]  /*3430*/  UMOV UR4, 0xffffffc0 ;  /* 0xffffffc000047882 */ /* 0x000fe20000000000 */
[----:B------:R-:W-:Y:S01]  /*3440*/  LOP3.LUT R4, R156, 0xffffffe0, RZ, 0xc0, !PT ;  /* 0xffffffe09c047812 */ /* 0x000fe200078ec0ff */
[----:B------:R-:W-:Y:S01]  /*3450*/  UIMAD UR4, UR21, UR4, 0x1 ;  /* 0x00000001150474a4 */ /* 0x000fe2000f8e0204 */
[----:B------:R-:W-:Y:S01]  /*3460*/  LOP3.LUT R6, R6, 0xfffffffc, RZ, 0xc0, !PT ;  /* 0xfffffffc06067812 */ /* 0x000fe200078ec0ff */
[----:B------:R-:W-:Y:S01]  /*3470*/  STL [R1+0xb0], R245 ;  /* 0x0000b0f501007387 */ /* 0x000fe20000100800 */
[----:B------:R-:W-:Y:S01]  /*3480*/  SHF.R.S32.HI R5, RZ, 0x1f, R154 ;  /* 0x0000001fff057819 */ /* 0x000fe2000001149a */
[C---:B------:R-:W-:Y:S01]  /*3490*/  IMAD.IADD R4, R161.reuse, 0x1, -R4 ;  /* 0x00000001a1047824 */ /* 0x040fe200078e0a04 */
[----:B------:R-:W-:Y:S01]  /*34a0*/  SHF.L.U32 R225, R2, 0x1, RZ ;  /* 0x0000000102e17819 */ /* 0x000fe200000006ff */
[----:B------:R-:W-:Y:S01]  /*34b0*/  IMAD.IADD R6, R161, 0x1, -R6 ;  /* 0x00000001a1067824 */ /* 0x000fe200078e0a06 */
[----:B------:R-:W-:Y:S01]  /*34c0*/  LEA.HI R5, R5, R154, RZ, 0x2 ;  /* 0x0000009a05057211 */ /* 0x000fe200078f10ff */
[----:B------:R-:W-:Y:S01]  /*34d0*/  STL [R1+0xac], R243 ;  /* 0x0000acf301007387 */ /* 0x000fe20000100800 */
[----:B------:R-:W-:Y:S01]  /*34e0*/  SHF.R.S32.HI R7, RZ, 0x1f, R4 ;  /* 0x0000001fff077819 */ /* 0x000fe20000011404 */
[--C-:B------:R-:W-:Y:S01]  /*34f0*/  IMAD R226, R3, 0x2, R225.reuse ;  /* 0x0000000203e27824 */ /* 0x100fe200078e02e1 */
[----:B------:R-:W-:Y:S01]  /*3500*/  LOP3.LUT R8, R5, 0xffffffc, RZ, 0xc0, !PT ;  /* 0x0ffffffc05087812 */ /* 0x000fe200078ec0ff */
[----:B------:R-:W-:Y:S01]  /*3510*/  STL [R1+0xa8], R242 ;  /* 0x0000a8f201007387 */ /* 0x000fe20000100800 */
[----:B------:R-:W-:Y:S01]  /*3520*/  LEA.HI R5, R6, R6, RZ, 0x1 ;  /* 0x0000000606057211 */ /* 0x000fe200078f08ff */
[----:B------:R-:W-:Y:S01]  /*3530*/  IMAD R228, R0, 0x2, R225 ;  /* 0x0000000200e47824 */ /* 0x000fe200078e02e1 */
[----:B------:R-:W-:Y:S01]  /*3540*/  LEA.HI R7, R7, R4, RZ, 0x2 ;  /* 0x0000000407077211 */ /* 0x000fe200078f10ff */
[----:B------:R-:W-:Y:S01]  /*3550*/  IMAD.IADD R9, R154, 0x1, -R8 ;  /* 0x000000019a097824 */ /* 0x000fe200078e0a08 */
[C---:B------:R-:W-:Y:S01]  /*3560*/  LOP3.LUT R11, R5.reuse, 0x1ffffffe, RZ, 0xc0, !PT ;  /* 0x1ffffffe050b7812 */ /* 0x040fe200078ec0ff */
[----:B------:R-:W-:Y:S01]  /*3570*/  IMAD.SHL.U32 R10, R5, 0x20, RZ ;  /* 0x00000020050a7824 */ /* 0x000fe200078e00ff */
[C---:B------:R-:W-:Y:S01]  /*3580*/  LEA.HI.SX32 R8, R7.reuse, UR17, 0x1e ;  /* 0x0000001107087c11 */ /* 0x040fe2000f8ff2ff */
[----:B------:R-:W-:Y:S01]  /*3590*/  STL [R1+0xa4], R241 ;  /* 0x0000a4f101007387 */ /* 0x000fe20000100800 */
[----:B------:R-:W-:Y:S01]  /*35a0*/  LOP3.LUT R7, R7, 0x7ffffffc, RZ, 0xc0, !PT ;  /* 0x7ffffffc07077812 */ /* 0x000fe200078ec0ff */
[----:B------:R-:W-:Y:S01]  /*35b0*/  IMAD.IADD R6, R6, 0x1, -R11 ;  /* 0x0000000106067824 */ /* 0x000fe200078e0a0b */
[----:B------:R-:W-:Y:S01]  /*35c0*/  LEA R5, R9, R8, 0x4 ;  /* 0x0000000809057211 */ /* 0x000fe200078e20ff */
[----:B------:R-:W-:Y:S01]  /*35d0*/  STL [R1+0xa0], R240 ;  /* 0x0000a0f001007387 */ /* 0x000fe20000100800 */
[----:B------:R-:W-:-:S02]  /*35e0*/  LOP3.LUT R8, R10, 0xffffffc0, RZ, 0xc0, !PT ;  /* 0xffffffc00a087812 */ /* 0x000fc400078ec0ff */
[----:B------:R-:W-:Y:S01]  /*35f0*/  IADD3 R4, R4, -R7, RZ ;  /* 0x8000000704047210 */ /* 0x000fe20007ffe0ff */
[----:B------:R-:W-:Y:S01]  /*3600*/  IMAD.U32 R7, RZ, RZ, UR4 ;  /* 0x00000004ff077e24 */ /* 0x000fe2000f8e00ff */
[----:B------:R-:W-:Y:S01]  /*3610*/  STL [R1+0x9c], R239 ;  /* 0x00009cef01007387 */ /* 0x000fe20000100800 */
[----:B------:R-:W-:Y:S01]  /*3620*/  IMAD.IADD R5, R8, 0x1, R5 ;  /* 0x0000000108057824 */ /* 0x000fe200078e0205 */
[----:B------:R-:W-:Y:S01]  /*3630*/  LEA R227, R0, R226, 0x1 ;  /* 0x000000e200e37211 */ /* 0x000fe200078e08ff */
[----:B------:R-:W-:Y:S01]  /*3640*/  IMAD.SHL.U32 R10, R4, 0x2, RZ ;  /* 0x00000002040a7824 */ /* 0x000fe200078e00ff */
[----:B------:R-:W-:Y:S01]  /*3650*/  STL [R1+0x98], R238 ;  /* 0x000098ee01007387 */ /* 0x000fe20000100800 */
[----:B------:R-:W-:Y:S01]  /*3660*/  IMAD R12, R6, 0x8, R5 ;  /* 0x00000008060c7824 */ /* 0x000fe200078e0205 */
[----:B------:R-:W-:Y:S02]  /*3670*/  ULDC.64 UR4, c[0x0][0x2c8] ;  /* 0x0000b20000047ab9 */ /* 0x000fe40000000a00 */
[----:B------:R-:W-:Y:S01]  /*3680*/  IADD3 R4, -R10, UR8, R7 ;  /* 0x000000080a047c10 */ /* 0x000fe2000fffe107 */
[----:B------:R-:W-:Y:S01]  /*3690*/  @P3 IMAD.HI.U32 R5, R12, c[0x0][0x2c8], RZ ;  /* 0x0000b2000c053a27 */ /* 0x000fe200078e00ff */
[----:B------:R-:W-:Y:S01]  /*36a0*/  IADD3 R11, -R10, UR20, RZ ;  /* 0x000000140a0b7c10 */ /* 0x000fe2000fffe1ff */
[----:B------:R-:W-:Y:S01]  /*36b0*/  STL [R1+0x94], R237 ;  /* 0x000094ed01007387 */ /* 0x000fe20000100800 */
[----:B------:R-:W-:Y:S01]  /*36c0*/  IADD3 R9, R4, -UR11, RZ ;  /* 0x8000000b04097c10 */ /* 0x000fe2000fffe0ff */
[----:B------:R-:W-:Y:S01]  /*36d0*/  IMAD.MOV.U32 R6, RZ, RZ, R12 ;  /* 0x000000ffff067224 */ /* 0x000fe200078e000c */
[----:B------:R-:W-:Y:S01]  /*36e0*/  @P3 SHF.R.U32.HI R6, RZ, c[0x0][0x2cc], R5 ;  /* 0x0000b300ff063a19 */ /* 0x000fe20000011605 */
[----:B------:R-:W-:Y:S04]  /*36f0*/  STL [R1+0x90], R236 ;  /* 0x000090ec01007387 */ /* 0x000fe80000100800 */
[----:B------:R-:W1:Y:S04]  /*3700*/  SHFL.IDX PT, R5, R6, 0x2, 0x1c1f ;  /* 0x005c1f0006057f89 */ /* 0x000e6800000e0000 */
[----:B------:R-:W2:Y:S04]  /*3710*/  SHFL.IDX PT, R8, R6, 0x3, 0x1c1f ;  /* 0x007c1f0006087f89 */ /* 0x000ea800000e0000 */
[----:B------:R-:W-:Y:S04]  /*3720*/  STL [R1+0x8c], R235 ;  /* 0x00008ceb01007387 */ /* 0x000fe80000100800 */
[----:B------:R-:W-:Y:S04]  /*3730*/  STL [R1+0x88], R234 ;  /* 0x000088ea01007387 */ /* 0x000fe80000100800 */
[----:B------:R-:W-:Y:S04]  /*3740*/  STL [R1+0x84], R233 ;  /* 0x000084e901007387 */ /* 0x000fe80000100800 */
[----:B------:R-:W-:Y:S01]  /*3750*/  STL [R1+0x80], R232 ;  /* 0x000080e801007387 */ /* 0x000fe20000100800 */
[----:B-1----:R-:W-:-:S03]  /*3760*/  IMAD.IADD R5, R9, 0x1, R5 ;  /* 0x0000000109057824 */ /* 0x002fc600078e0205 */
[----:B------:R-:W-:Y:S01]  /*3770*/  STL [R1+0x7c], R231 ;  /* 0x00007ce701007387 */ /* 0x000fe20000100800 */
[----:B--2---:R-:W-:Y:S01]  /*3780*/  IMAD.IADD R4, R9, 0x1, R8 ;  /* 0x0000000109047824 */ /* 0x004fe200078e0208 */
[C---:B------:R-:W-:Y:S02]  /*3790*/  IMNMX R5, R11.reuse, R5, PT ;  /* 0x000000050b057217 */ /* 0x040fe40003800200 */
[----:B------:R-:W-:Y:S02]  /*37a0*/  STL [R1+0x78], R230 ;  /* 0x000078e601007387 */ /* 0x000fe40000100800 */
[----:B------:R-:W-:Y:S02]  /*37b0*/  IMNMX R4, R11, R4, PT ;  /* 0x000000040b047217 */ /* 0x000fe40003800200 */
[----:B------:R-:W-:Y:S01]  /*37c0*/  STL [R1+0x74], R229 ;  /* 0x000074e501007387 */ /* 0x000fe20000100800 */
[C---:B------:R-:W-:Y:S02]  /*37d0*/  ISETP.GT.AND P2, PT, R5.reuse, RZ, PT ;  /* 0x000000ff0500720c */ /* 0x040fe40003f44270 */
[----:B------:R-:W-:Y:S01]  /*37e0*/  ISETP.GT.AND P6, PT, R5, 0x1, PT ;  /* 0x000000010500780c */ /* 0x000fe20003fc4270 */
[----:B------:R-:W-:Y:S01]  /*37f0*/  STL [R1+0x70], R224 ;  /* 0x000070e001007387 */ /* 0x000fe20000100800 */
[----:B------:R-:W-:-:S02]  /*3800*/  ISETP.GT.AND P0, PT, R4, 0x1, PT ;  /* 0x000000010400780c */ /* 0x000fc40003f04270 */
[----:B------:R-:W-:Y:S01]  /*3810*/  FSEL R14, R101, -INF , P6 ;  /* 0xff800000650e7808 */ /* 0x000fe20003000000 */
[----:B------:R1:W-:Y:S01]  /*3820*/  STL [R1+0x44], R12 ;  /* 0x0000440c01007387 */ /* 0x0003e20000100800 */
[----:B------:R-:W-:Y:S02]  /*3830*/  FSEL R18, R103, -INF , P0 ;  /* 0xff80000067127808 */ /* 0x000fe40000000000 */
[----:B------:R-:W-:Y:S01]  /*3840*/  ISETP.GT.AND P0, PT, R5, 0x9, PT ;  /* 0x000000090500780c */ /* 0x000fe20003f04270 */
[----:B------:R2:W-:Y:S01]  /*3850*/  STL [R1+0x60], R10 ;  /* 0x0000600a01007387 */ /* 0x0005e20000100800 */
[C---:B------:R-:W-:Y:S02]  /*3860*/  ISETP.GT.AND P1, PT, R4.reuse, RZ, PT ;  /* 0x000000ff0400720c */ /* 0x040fe40003f24270 */
[----:B------:R-:W-:Y:S01]  /*3870*/  FSEL R16, R97, -INF , P0 ;  /* 0xff80000061107808 */ /* 0x000fe20000000000 */
[----:B------:R-:W-:Y:S01]  /*3880*/  LDSM.16.MT88.4 R104, [R225+0x2100] ;  /* 0x00210000e168783b */ /* 0x000fe20000004200 */
[----:B------:R-:W-:-:S02]  /*3890*/  ISETP.GT.AND P0, PT, R4, 0x8, PT ;  /* 0x000000080400780c */ /* 0x000fc40003f04270 */
[----:B------:R-:W-:Y:S01]  /*38a0*/  FSEL R17, R102, -INF , P1 ;  /* 0xff80000066117808 */ /* 0x000fe20000800000 */
[----:B------:R-:W-:Y:S01]  /*38b0*/  LDSM.16.MT88.4 R116, [R228+0x2100] ;  /* 0x00210000e474783b */ /* 0x000fe20000004200 */
[C---:B------:R-:W-:Y:S02]  /*38c0*/  ISETP.GT.AND P1, PT, R5.reuse, 0x10, PT ;  /* 0x000000100500780c */ /* 0x040fe40003f24270 */
[----:B------:R-:W-:Y:S01]  /*38d0*/  FSEL R19, R98, -INF , P0 ;  /* 0xff80000062137808 */ /* 0x000fe20000000000 */
[----:B------:R-:W-:Y:S01]  /*38e0*/  LDSM.16.MT88.4 R112, [R226+0x2100] ;  /* 0x00210000e270783b */ /* 0x000fe20000004200 */
[----:B------:R-:W-:Y:S02]  /*38f0*/  ISETP.GT.AND P0, PT, R4, 0x11, PT ;  /* 0x000000110400780c */ /* 0x000fe40003f04270 */
[----:B------:R-:W-:Y:S01]  /*3900*/  ISETP.GT.AND P6, PT, R5, 0x11, PT ;  /* 0x000000110500780c */ /* 0x000fe20003fc4270 */
[----:B------:R-:W-:Y:S01]  /*3910*/  LDSM.16.MT88.4 R120, [R227+0x2100] ;  /* 0x00210000e378783b */ /* 0x000fe20000004200 */
[----:B------:R-:W-:-:S02]  /*3920*/  FSEL R24, R92, -INF , P1 ;  /* 0xff8000005c187808 */ /* 0x000fc40000800000 */
[----:B------:R-:W-:Y:S01]  /*3930*/  ISETP.GT.AND P1, PT, R4, 0x10, PT ;  /* 0x000000100400780c */ /* 0x000fe20003f24270 */
[----:B------:R-:W-:Y:S01]  /*3940*/  UIADD3 UR25, UR25, -0x2, URZ ;  /* 0xfffffffe19197890 */ /* 0x000fe2000fffe03f */
[----:B-1----:R-:W-:Y:S01]  /*3950*/  FSEL R12, R100, -INF , P2 ;  /* 0xff800000640c7808 */ /* 0x002fe20001000000 */
[----:B------:R-:W0:Y:S01]  /*3960*/  LDGDEPBAR ;  /* 0x00000000000079af */ /* 0x000e220000000000 */
[----:B------:R-:W-:Y:S02]  /*3970*/  ISETP.GT.AND P2, PT, R5, 0x8, PT ;  /* 0x000000080500780c */ /* 0x000fe40003f44270 */
[----:B------:R-:W-:Y:S01]  /*3980*/  FMNMX.FTZ R7, R12, R14, !PT ;  /* 0x0000000e0c077209 */ /* 0x000fe20007810000 */
[----:B------:R-:W-:Y:S01]  /*3990*/  LDSM.16.MT88.4 R100, [R227+0x100] ;  /* 0x00010000e364783b */ /* 0x000fe20000004200 */
[----:B------:R-:W-:Y:S02]  /*39a0*/  FSEL R15, R96, -INF , P2 ;  /* 0xff800000600f7808 */ /* 0x000fe40001000000 */
[----:B------:R-:W-:-:S02]  /*39b0*/  ISETP.GT.AND P2, PT, R4, 0x9, PT ;  /* 0x000000090400780c */ /* 0x000fc40003f44270 */
[----:B------:R-:W-:Y:S02]  /*39c0*/  FMNMX.FTZ R7, R15, R7, !PT ;  /* 0x000000070f077209 */ /* 0x000fe40007810000 */
[----:B------:R-:W-:Y:S02]  /*39d0*/  FSEL R36, R95, -INF , P0 ;  /* 0xff8000005f247808 */ /* 0x000fe40000000000 */
[----:B------:R-:W-:Y:S02]  /*39e0*/  FMNMX.FTZ R7, R16, R7, !PT ;  /* 0x0000000710077209 */ /* 0x000fe40007810000 */
[----:B------:R-:W-:Y:S02]  /*39f0*/  FSEL R25, R93, -INF , P6 ;  /* 0xff8000005d197808 */ /* 0x000fe40003000000 */
[----:B------:R-:W-:Y:S02]  /*3a00*/  ISETP.GT.AND P0, PT, R5, 0x18, PT ;  /* 0x000000180500780c */ /* 0x000fe40003f04270 */
[----:B------:R-:W-:-:S02]  /*3a10*/  FMNMX.FTZ R7, R24, R7, !PT ;  /* 0x0000000718077209 */ /* 0x000fc40007810000 */
[----:B------:R-:W-:Y:S02]  /*3a20*/  FSEL R35, R94, -INF , P1 ;  /* 0xff8000005e237808 */ /* 0x000fe40000800000 */
[----:B------:R-:W-:Y:S01]  /*3a30*/  FSEL R21, R99, -INF , P2 ;  /* 0xff80000063157808 */ /* 0x000fe20001000000 */
[----:B------:R-:W-:Y:S01]  /*3a40*/  LDSM.16.MT88.4 R92, [R228+0x100] ;  /* 0x00010000e45c783b */ /* 0x000fe20000004200 */
[----:B------:R-:W-:Y:S02]  /*3a50*/  ISETP.GT.AND P1, PT, R4, 0x18, PT ;  /* 0x000000180400780c */ /* 0x000fe40003f24270 */
[----:B------:R-:W-:Y:S01]  /*3a60*/  ISETP.GT.AND P2, PT, R5, 0x19, PT ;  /* 0x000000190500780c */ /* 0x000fe20003f44270 */
[----:B------:R-:W-:Y:S01]  /*3a70*/  LDSM.16.MT88.4 R96, [R226+0x100] ;  /* 0x00010000e260783b */ /* 0x000fe20000004200 */
[----:B------:R-:W-:Y:S02]  /*3a80*/  FSEL R26, R88, -INF , P0 ;  /* 0xff800000581a7808 */ /* 0x000fe40000000000 */
[----:B------:R-:W-:-:S02]  /*3a90*/  FMNMX.FTZ R7, R25, R7, !PT ;  /* 0x0000000719077209 */ /* 0x000fc40007810000 */
[----:B------:R-:W-:Y:S02]  /*3aa0*/  ISETP.GT.AND P0, PT, R4, 0x19, PT ;  /* 0x000000190400780c */ /* 0x000fe40003f04270 */
        /* <DEDUP_REMOVED lines=11> */
[----:B------:R-:W-:-:S02]  /*3b60*/  ISETP.GT.AND P2, PT, R5, 0x28, PT ;  /* 0x000000280500780c */ /* 0x000fc40003f44270 */
[----:B------:R-:W-:Y:S02]  /*3b70*/  FSEL R174, R85, -INF , P0 ;  /* 0xff80000055ae7808 */ /* 0x000fe40000000000 */
        /* <DEDUP_REMOVED lines=8> */
[----:B------:R-:W-:Y:S02]  /*3c00*/  ISETP.GT.AND P0, PT, R5, 0x30, PT ;  /* 0x000000300500780c */ /* 0x000fe40003f04270 */
[----:B------:R-:W-:Y:S02]  /*3c10*/  FMNMX.FTZ R8, R36, R8, !PT ;  /* 0x0000000824087209 */ /* 0x000fe40007810000 */
[----:B------:R-:W-:-:S02]  /*3c20*/  FMNMX.FTZ R7, R173, R7, !PT ;  /* 0x00000007ad077209 */ /* 0x000fc40007810000 */
[----:B------:R-:W-:Y:S02]  /*3c30*/  FSEL R172, R86, -INF , P1 ;  /* 0xff80000056ac7808 */ /* 0x000fe40000800000 */
[C---:B------:R-:W-:Y:S02]  /*3c40*/  ISETP.GT.AND P6, PT, R5.reuse, 0x31, PT ;  /* 0x000000310500780c */ /* 0x040fe40003fc4270 */
[C---:B------:R-:W-:Y:S02]  /*3c50*/  ISETP.GT.AND P2, PT, R5.reuse, 0x38, PT ;  /* 0x000000380500780c */ /* 0x040fe40003f44270 */
        /* <DEDUP_REMOVED lines=10> */
[----:B--2---:R-:W-:Y:S02]  /*3d00*/  FSEL R10, R64, -INF , P2 ;  /* 0xff800000400a7808 */ /* 0x004fe40001000000 */
[----:B------:R-:W-:Y:S02]  /*3d10*/  FMNMX.FTZ R5, R172, R5, !PT ;  /* 0x00000005ac057209 */ /* 0x000fe40007810000 */
[----:B------:R-:W-:Y:S01]  /*3d20*/  FMNMX.FTZ R7, R188, R7, !PT ;  /* 0x00000007bc077209 */ /* 0x000fe20007810000 */
[----:B------:R-:W-:Y:S01]  /*3d30*/  STL [R1+0x20], R10 ;  /* 0x0000200a01007387 */ /* 0x000fe20000100800 */
[----:B------:R-:W-:Y:S02]  /*3d40*/  ISETP.GT.AND P2, PT, R4, 0x29, PT ;  /* 0x000000290400780c */ /* 0x000fe40003f44270 */
[----:B------:R-:W-:-:S02]  /*3d50*/  FSEL R250, R65, -INF , P1 ;  /* 0xff80000041fa7808 */ /* 0x000fc40000800000 */
[----:B------:R-:W-:Y:S02]  /*3d60*/  FSEL R166, R82, -INF , P0 ;  /* 0xff80000052a67808 */ /* 0x000fe40000000000 */
[----:B------:R-:W-:Y:S02]  /*3d70*/  FMNMX.FTZ R5, R167, R5, !PT ;  /* 0x00000005a7057209 */ /* 0x000fe40007810000 */
[----:B------:R-:W-:Y:S02]  /*3d80*/  FMNMX.FTZ R7, R10, R7, !PT ;  /* 0x000000070a077209 */ /* 0x000fe40007810000 */
[----:B------:R-:W-:Y:S02]  /*3d90*/  FSEL R165, R83, -INF , P2 ;  /* 0xff80000053a57808 */ /* 0x000fe40001000000 */
[----:B------:R-:W-:Y:S02]  /*3da0*/  ISETP.GT.AND P1, PT, R4, 0x30, PT ;  /* 0x000000300400780c */ /* 0x000fe40003f24270 */
[----:B------:R-:W-:-:S02]  /*3db0*/  FMNMX.FTZ R5, R166, R5, !PT ;  /* 0x00000005a6057209 */ /* 0x000fc40007810000 */
[----:B------:R-:W-:Y:S02]  /*3dc0*/  FMNMX.FTZ R7, R250, R7, !PT ;  /* 0x00000007fa077209 */ /* 0x000fe40007810000 */
[----:B------:R-:W-:Y:S02]  /*3dd0*/  ISETP.GT.AND P0, PT, R4, 0x31, PT ;  /* 0x000000310400780c */ /* 0x000fe40003f04270 */
[----:B------:R-:W-:Y:S01]  /*3de0*/  FSEL R13, R78, -INF , P1 ;  /* 0xff8000004e0d7808 */ /* 0x000fe20000800000 */
[----:B------:R-:W1:Y:S01]  /*3df0*/  SHFL.BFLY PT, R10, R7, 0x2, 0x1f ;  /* 0x0c401f00070a7f89 */ /* 0x000e6200000e0000 */
[----:B------:R-:W-:Y:S02]  /*3e00*/  FMNMX.FTZ R5, R165, R5, !PT ;  /* 0x00000005a5057209 */ /* 0x000fe40007810000 */
[----:B------:R-:W-:Y:S01]  /*3e10*/  FSEL R8, R79, -INF , P0 ;  /* 0xff8000004f087808 */ /* 0x000fe20000000000 */
[----:B------:R-:W-:Y:S01]  /*3e20*/  STL [R1+0x28], R13 ;  /* 0x0000280d01007387 */ /* 0x000fe20000100800 */
[----:B------:R-:W-:-:S02]  /*3e30*/  ISETP.GT.AND P1, PT, R4, 0x38, PT ;  /* 0x000000380400780c */ /* 0x000fc40003f24270 */
[----:B------:R-:W-:Y:S01]  /*3e40*/  FMNMX.FTZ R5, R13, R5, !PT ;  /* 0x000000050d057209 */ /* 0x000fe20007810000 */
[----:B------:R-:W-:Y:S01]  /*3e50*/  STL [R1+0x24], R8 ;  /* 0x0000240801007387 */ /* 0x000fe20000100800 */
[----:B------:R-:W-:Y:S02]  /*3e60*/  ISETP.GT.AND P0, PT, R4, 0x39, PT ;  /* 0x000000390400780c */ /* 0x000fe40003f04270 */
[----:B------:R-:W-:Y:S01]  /*3e70*/  FSEL R235, R66, -INF , P1 ;  /* 0xff80000042eb7808 */ /* 0x000fe20000800000 */
[----:B------:R-:W-:Y:S01]  /*3e80*/  LDSM.16.MT88.4 R76, [R225+0x2900] ;  /* 0x00290000e14c783b */ /* 0x000fe20000004200 */
[----:B------:R-:W-:Y:S02]  /*3e90*/  FMNMX.FTZ R5, R8, R5, !PT ;  /* 0x0000000508057209 */ /* 0x000fe40007810000 */
[----:B------:R-:W-:Y:S01]  /*3ea0*/  FSEL R234, R67, -INF , P0 ;  /* 0xff80000043ea7808 */ /* 0x000fe20000000000 */
[----:B------:R-:W-:Y:S01]  /*3eb0*/  STL [R1+0xb4], R235 ;  /* 0x0000b4eb01007387 */ /* 0x000fe20000100800 */
[----:B------:R-:W-:-:S03]  /*3ec0*/  FMNMX.FTZ R5, R235, R5, !PT ;  /* 0x00000005eb057209 */ /* 0x000fc60007810000 */
[----:B------:R-:W-:Y:S01]  /*3ed0*/  STL [R1+0xb8], R234 ;  /* 0x0000b8ea01007387 */ /* 0x000fe20000100800 */
[----:B------:R-:W-:Y:S02]  /*3ee0*/  FMNMX.FTZ R5, R234, R5, !PT ;  /* 0x00000005ea057209 */ /* 0x000fe40007810000 */
[----:B-1----:R-:W-:-:S03]  /*3ef0*/  FMNMX.FTZ R4, R7, R10, !PT ;  /* 0x0000000a07047209 */ /* 0x002fc60007810000 */
[----:B------:R-:W1:Y:S04]  /*3f00*/  SHFL.BFLY PT, R8, R5, 0x2, 0x1f ;  /* 0x0c401f0005087f89 */ /* 0x000e6800000e0000 */
[----:B------:R-:W2:Y:S01]  /*3f10*/  SHFL.BFLY PT, R7, R4, 0x1, 0x1f ;  /* 0x0c201f0004077f89 */ /* 0x000ea200000e0000 */
[----:B-1----:R-:W-:Y:S02]  /*3f20*/  FMNMX.FTZ R5, R5, R8, !PT ;  /* 0x0000000805057209 */ /* 0x002fe40007810000 */
[----:B--2---:R-:W-:-:S03]  /*3f30*/  FMNMX.FTZ R183, R4, R7, !PT ;  /* 0x0000000704b77209 */ /* 0x004fc60007810000 */
[----:B------:R-:W1:Y:S01]  /*3f40*/  SHFL.BFLY PT, R8, R5, 0x1, 0x1f ;  /* 0x0c201f0005087f89 */ /* 0x000e6200000e0000 */
[----:B------:R-:W-:-:S03]  /*3f50*/  FSETP.NEU.FTZ.AND P0, PT, R183, -INF , PT ;  /* 0xff800000b700780b */ /* 0x000fc60003f1d000 */
[----:B------:R-:W2:Y:S01]  /*3f60*/  SHFL.IDX PT, R7, R6, RZ, 0x1c1f ;  /* 0x001c1fff06077589 */ /* 0x000ea200000e0000 */
[----:B------:R-:W-:-:S03]  /*3f70*/  FMUL.FTZ R4, R183, c[0x0][0x2d0] ;  /* 0x0000b400b7047a20 */ /* 0x000fc60000410000 */
[----:B------:R-:W3:Y:S02]  /*3f80*/  SHFL.IDX PT, R6, R6, 0x1, 0x1c1f ;  /* 0x003c1f0006067f89 */ /* 0x000ee400000e0000 */
[----:B------:R-:W-:Y:S02]  /*3f90*/  FSEL R13, R4, RZ, P0 ;  /* 0x000000ff040d7208 */ /* 0x000fe40000000000 */
[----:B------:R-:W-:Y:S03]  /*3fa0*/  STL [R1+0xbc], R183 ;  /* 0x0000bcb701007387 */ /* 0x000fe60000100800 */
[----:B------:R-:W-:-:S04]  /*3fb0*/  FFMA.FTZ R4, R12, c[0x0][0x2d0], -R13 ;  /* 0x0000b4000c047a23 */ /* 0x000fc8000001080d */
[----:B------:R4:W-:Y:S01]  /*3fc0*/  MUFU.EX2 R242, R4 ;  /* 0x0000000400f27308 */ /* 0x0009e20000000800 */
[----:B-1----:R-:W-:Y:S01]  /*3fd0*/  FMNMX.FTZ R182, R5, R8, !PT ;  /* 0x0000000805b67209 */ /* 0x002fe20007810000 */
[----:B------:R-:W-:Y:S02]  /*3fe0*/  FFMA.FTZ R5, R15, c[0x0][0x2d0], -R13 ;  /* 0x0000b4000f057a23 */ /* 0x000fe4000001080d */
[----:B--2---:R-:W-:-:S04]  /*3ff0*/  IMAD.IADD R2, R9, 0x1, R7 ;  /* 0x0000000109027824 */ /* 0x004fc800078e0207 */
[----:B------:R3:W-:Y:S01]  /*4000*/  MUFU.EX2 R204, R5 ;  /* 0x0000000500cc7308 */ /* 0x0007e20000000800 */
[----:B------:R-:W-:Y:S01]  /*4010*/  FSETP.NEU.FTZ.AND P0, PT, R182, -INF , PT ;  /* 0xff800000b600780b */ /* 0x000fe20003f1d000 */
[----:B------:R-:W-:Y:S01]  /*4020*/  STL [R1+0xc0], R182 ;  /* 0x0000c0b601007387 */ /* 0x000fe20000100800 */
[----:B------:R-:W-:Y:S01]  /*4030*/  IMNMX R3, R11, R2, PT ;  /* 0x000000020b037217 */ /* 0x000fe20003800200 */
[----:B----4-:R-:W-:-:S03]  /*4040*/  FFMA.FTZ R4, R14, c[0x0][0x2d0], -R13 ;  /* 0x0000b4000e047a23 */ /* 0x010fc6000001080d */
[C---:B------:R-:W-:Y:S01]  /*4050*/  ISETP.GT.AND P2, PT, R3.reuse, 0x1, PT ;  /* 0x000000010300780c */ /* 0x040fe20003f44270 */
[----:B------:R1:W2:Y:S01]  /*4060*/  MUFU.EX2 R241, R4 ;  /* 0x0000000400f17308 */ /* 0x0002a20000000800 */
[----:B------:R-:W-:Y:S02]  /*4070*/  ISETP.GT.AND P6, PT, R3, RZ, PT ;  /* 0x000000ff0300720c */ /* 0x000fe40003fc4270 */
[----:B------:R-:W-:Y:S02]  /*4080*/  FSEL R20, R61, -INF , P2 ;  /* 0xff8000003d147808 */ /* 0x000fe40001000000 */
[----:B------:R-:W-:Y:S01]  /*4090*/  ISETP.GT.AND P2, PT, R3, 0x8, PT ;  /* 0x000000080300780c */ /* 0x000fe20003f44270 */
[----:B---3--:R-:W-:-:S05]  /*40a0*/  IMAD.IADD R5, R9, 0x1, R6 ;  /* 0x0000000109057824 */ /* 0x008fca00078e0206 */
[----:B------:R-:W-:-:S04]  /*40b0*/  IMNMX R2, R11, R5, PT ;  /* 0x000000050b027217 */ /* 0x000fc80003800200 */
[----:B------:R-:W-:Y:S01]  /*40c0*/  ISETP.GT.AND P1, PT, R2, RZ, PT ;  /* 0x000000ff0200720c */ /* 0x000fe20003f24270 */
[----:B-1----:R-:W-:Y:S01]  /*40d0*/  FMUL.FTZ R4, R182, c[0x0][0x2d0] ;  /* 0x0000b400b6047a20 */ /* 0x002fe20000410000 */
[----:B--2---:R-:W-:Y:S02]  /*40e0*/  F2FP.PACK_AB R8, R241, R242 ;  /* 0x000000f2f108723e */ /* 0x004fe400000000ff */
[----:B------:R-:W-:Y:S02]  /*40f0*/  FSEL R30, R62, -INF , P1 ;  /* 0xff8000003e1e7808 */ /* 0x000fe40000800000 */
[----:B------:R-:W-:Y:S01]  /*4100*/  FSEL R12, R4, RZ, P0 ;  /* 0x000000ff040c7208 */ /* 0x000fe20000000000 */
[----:B------:R-:W-:Y:S01]  /*4110*/  FFMA.FTZ R4, R16, c[0x0][0x2d0], -R13 ;  /* 0x0000b40010047a23 */ /* 0x000fe2000001080d */
[----:B------:R-:W-:Y:S02]  /*4120*/  ISETP.GT.AND P0, PT, R2, 0x1, PT ;  /* 0x000000010200780c */ /* 0x000fe40003f04270 */
[----:B------:R-:W-:Y:S01]  /*4130*/  FSEL R16, R56, -INF , P2 ;  /* 0xff80000038107808 */ /* 0x000fe20001000000 */
[----:B------:R1:W2:Y:S01]  /*4140*/  MUFU.EX2 R236, R4 ;  /* 0x0000000400ec7308 */ /* 0x0002a20000000800 */
[----:B------:R-:W-:Y:S01]  /*4150*/  FFMA.FTZ R0, R21, c[0x0][0x2d0], -R12 ;  /* 0x0000b40015007a23 */ /* 0x000fe2000001080c */
[----:B------:R-:W-:-:S02]  /*4160*/  FSEL R32, R63, -INF , P0 ;  /* 0xff8000003f207808 */ /* 0x000fc40000000000 */
[C---:B------:R-:W-:Y:S02]  /*4170*/  ISETP.GT.AND P0, PT, R3.reuse, 0x9, PT ;  /* 0x000000090300780c */ /* 0x040fe40003f04270 */
[----:B------:R-:W-:Y:S02]  /*4180*/  ISETP.GT.AND P1, PT, R3, 0x10, PT ;  /* 0x000000100300780c */ /* 0x000fe40003f24270 */
[----:B------:R3:W-:Y:S01]  /*4190*/  MUFU.EX2 R208, R0 ;  /* 0x0000000000d07308 */ /* 0x0007e20000000800 */
[----:B------:R-:W-:-:S04]  /*41a0*/  ISETP.GT.AND P2, PT, R2, 0x9, PT ;  /* 0x000000090200780c */ /* 0x000fc80003f44270 */
[----:B------:R-:W-:Y:S02]  /*41b0*/  FSEL R29, R59, -INF , P2 ;  /* 0xff8000003b1d7808 */ /* 0x000fe40001000000 */
[----:B------:R-:W-:Y:S01]  /*41c0*/  ISETP.GT.AND P2, PT, R3, 0x19, PT ;  /* 0x000000190300780c */ /* 0x000fe20003f44270 */
[----:B-1----:R-:W-:Y:S01]  /*41d0*/  FFMA.FTZ R4, R17, c[0x0][0x2d0], -R12 ;  /* 0x0000b40011047a23 */ /* 0x002fe2000001080c */
[----:B------:R-:W-:Y:S02]  /*41e0*/  FSEL R17, R60, -INF , P6 ;  /* 0xff8000003c117808 */ /* 0x000fe40003000000 */
[----:B------:R-:W-:Y:S01]  /*41f0*/  ISETP.GT.AND P6, PT, R3, 0x11, PT ;  /* 0x000000110300780c */ /* 0x000fe20003fc4270 */
[----:B------:R1:W-:Y:S01]  /*4200*/  MUFU.EX2 R207, R4 ;  /* 0x0000000400cf7308 */ /* 0x0003e20000000800 */
[----:B------:R-:W-:Y:S01]  /*4210*/  FSEL R23, R49, -INF , P2 ;  /* 0xff80000031177808 */ /* 0x000fe20001000000 */
[----:B------:R-:W-:Y:S01]  /*4220*/  LDSM.16.MT88.4 R60, [R226+0x900] ;  /* 0x00090000e23c783b */ /* 0x000fe20000004200 */
[----:B------:R-:W-:-:S02]  /*4230*/  FSEL R21, R53, -INF , P6 ;  /* 0xff80000035157808 */ /* 0x000fc40003000000 */
[----:B---3--:R-:W-:Y:S02]  /*4240*/  FMNMX.FTZ R0, R17, R20, !PT ;  /* 0x0000001411007209 */ /* 0x008fe40007810000 */
[C---:B------:R-:W-:Y:S02]  /*4250*/  ISETP.GT.AND P2, PT, R3.reuse, 0x28, PT ;  /* 0x000000280300780c */ /* 0x040fe40003f44270 */
[----:B------:R-:W-:Y:S02]  /*4260*/  FMNMX.FTZ R0, R16, R0, !PT ;  /* 0x0000000010007209 */ /* 0x000fe40007810000 */
[----:B------:R-:W-:Y:S02]  /*4270*/  FSEL R163, R44, -INF , P2 ;  /* 0xff8000002ca37808 */ /* 0x000fe40001000000 */
[C---:B------:R-:W-:Y:S02]  /*4280*/  ISETP.GT.AND P6, PT, R3.reuse, 0x31, PT ;  /* 0x000000310300780c */ /* 0x040fe40003fc4270 */
[----:B------:R-:W-:Y:S01]  /*4290*/  ISETP.GT.AND P2, PT, R3, 0x38, PT ;  /* 0x000000380300780c */ /* 0x000fe20003f44270 */
[----:B-1----:R-:W-:Y:S01]  /*42a0*/  FFMA.FTZ R4, R18, c[0x0][0x2d0], -R12 ;  /* 0x0000b40012047a23 */ /* 0x002fe2000001080c */
[----:B------:R-:W-:-:S02]  /*42b0*/  FSEL R18, R57, -INF , P0 ;  /* 0xff80000039127808 */ /* 0x000fc40000000000 */
[----:B------:R-:W-:Y:S01]  /*42c0*/  ISETP.GT.AND P0, PT, R2, 0x8, PT ;  /* 0x000000080200780c */ /* 0x000fe20003f04270 */
[----:B------:R1:W3:Y:S01]  /*42d0*/  MUFU.EX2 R206, R4 ;  /* 0x0000000400ce7308 */ /* 0x0002e20000000800 */
[----:B------:R-:W-:Y:S02]  /*42e0*/  FMNMX.FTZ R0, R18, R0, !PT ;  /* 0x0000000012007209 */ /* 0x000fe40007810000 */
[----:B------:R-:W-:Y:S02]  /*42f0*/  FSEL R28, R58, -INF , P0 ;  /* 0xff8000003a1c7808 */ /* 0x000fe40000000000 */
[----:B------:R-:W-:Y:S01]  /*4300*/  ISETP.GT.AND P0, PT, R2, 0x11, PT ;  /* 0x000000110200780c */ /* 0x000fe20003f04270 */
[----:B------:R-:W-:Y:S01]  /*4310*/  LDSM.16.MT88.4 R56, [R228+0x2900] ;  /* 0x00290000e438783b */ /* 0x000fe20000004200 */
[----:B------:R-:W-:Y:S02]  /*4320*/  FSEL R214, R73, -INF , P6 ;  /* 0xff80000049d67808 */ /* 0x000fe40003000000 */
[----:B------:R-:W-:-:S02]  /*4330*/  FSEL R33, R55, -INF , P0 ;  /* 0xff80000037217808 */ /* 0x000fc40000000000 */
[----:B------:R-:W-:Y:S02]  /*4340*/  ISETP.GT.AND P0, PT, R3, 0x18, PT ;  /* 0x000000180300780c */ /* 0x000fe40003f04270 */
[----:B------:R-:W-:Y:S02]  /*4350*/  FSEL R203, R168, -INF , P2 ;  /* 0xff800000a8cb7808 */ /* 0x000fe40001000000 */
[----:B------:R-:W-:Y:S01]  /*4360*/  FSEL R22, R48, -INF , P0 ;  /* 0xff80000030167808 */ /* 0x000fe20000000000 */
[----:B-1----:R-:W-:Y:S01]  /*4370*/  FFMA.FTZ R4, R19, c[0x0][0x2d0], -R12 ;  /* 0x0000b40013047a23 */ /* 0x002fe2000001080c */
[----:B------:R-:W-:Y:S02]  /*4380*/  FSEL R19, R52, -INF , P1 ;  /* 0xff80000034137808 */ /* 0x000fe40000800000 */
[----:B------:R-:W-:Y:S01]  /*4390*/  ISETP.GT.AND P1, PT, R2, 0x10, PT ;  /* 0x000000100200780c */ /* 0x000fe20003f24270 */
[----:B------:R1:W4:Y:S01]  /*43a0*/  MUFU.EX2 R243, R4 ;  /* 0x0000000400f37308 */ /* 0x0003220000000800 */
[----:B------:R-:W-:-:S02]  /*43b0*/  FMNMX.FTZ R0, R19, R0, !PT ;  /* 0x0000000013007209 */ /* 0x000fc40007810000 */
[----:B------:R-:W-:Y:S02]  /*43c0*/  FSEL R31, R54, -INF , P1 ;  /* 0xff800000361f7808 */ /* 0x000fe40000800000 */
[C---:B------:R-:W-:Y:S01]  /*43d0*/  ISETP.GT.AND P1, PT, R2.reuse, 0x18, PT ;  /* 0x000000180200780c */ /* 0x040fe20003f24270 */
[----:B------:R-:W-:Y:S01]  /*43e0*/  LDSM.16.MT88.4 R52, [R228+0x900] ;  /* 0x00090000e434783b */ /* 0x000fe20000004200 */
[----:B------:R-:W-:Y:S02]  /*43f0*/  FMNMX.FTZ R0, R21, R0, !PT ;  /* 0x0000000015007209 */ /* 0x000fe40007810000 */
[----:B------:R-:W-:Y:S02]  /*4400*/  ISETP.GT.AND P0, PT, R2, 0x19, PT ;  /* 0x000000190200780c */ /* 0x000fe40003f04270 */
[----:B------:R-:W-:Y:S02]  /*4410*/  FSEL R34, R50, -INF , P1 ;  /* 0xff80000032227808 */ /* 0x000fe40000800000 */
[----:B------:R-:W-:-:S02]  /*4420*/  ISETP.GT.AND P1, PT, R3, 0x20, PT ;  /* 0x000000200300780c */ /* 0x000fc40003f24270 */
[----:B------:R-:W-:Y:S01]  /*4430*/  FMNMX.FTZ R0, R22, R0, !PT ;  /* 0x0000000016007209 */ /* 0x000fe20007810000 */
[----:B-1----:R-:W-:Y:S01]  /*4440*/  FFMA.FTZ R4, R25, c[0x0][0x2d0], -R13 ;  /* 0x0000b40019047a23 */ /* 0x002fe2000001080d */
[----:B------:R-:W-:Y:S02]  /*4450*/  FSEL R68, R51, -INF , P0 ;  /* 0xff80000033447808 */ /* 0x000fe40000000000 */
[----:B------:R-:W-:Y:S01]  /*4460*/  ISETP.GT.AND P0, PT, R3, 0x21, PT ;  /* 0x000000210300780c */ /* 0x000fe20003f04270 */
[----:B------:R-:W-:Y:S01]  /*4470*/  MUFU.EX2 R229, R4 ;  /* 0x0000000400e57308 */ /* 0x000fe20000000800 */
[----:B------:R-:W-:Y:S01]  /*4480*/  FSEL R161, R40, -INF , P1 ;  /* 0xff80000028a17808 */ /* 0x000fe20000800000 */
[----:B------:R-:W-:Y:S01]  /*4490*/  LDSM.16.MT88.4 R48, [R227+0x900] ;  /* 0x00090000e330783b */ /* 0x000fe20000004200 */
        /* <DEDUP_REMOVED lines=8> */
[----:B------:R-:W-:Y:S02]  /*4520*/  FSEL R160, R42, -INF , P1 ;  /* 0xff8000002aa07808 */ /* 0x000fe40000800000 */
[----:B------:R-:W-:Y:S02]  /*4530*/  FMNMX.FTZ R0, R163, R0, !PT ;  /* 0x00000000a3007209 */ /* 0x000fe40007810000 */
[----:B------:R-:W-:Y:S01]  /*4540*/  ISETP.GT.AND P1, PT, R3, 0x39, PT ;  /* 0x000000390300780c */ /* 0x000fe20003f24270 */
[----:B------:R-:W-:Y:S01]  /*4550*/  FFMA.FTZ R3, R24, c[0x0][0x2d0], -R13 ;  /* 0x0000b40018037a23 */ /* 0x000fe2000001080d */
[----:B------:R-:W-:Y:S02]  /*4560*/  FSEL R215, R72, -INF , P0 ;  /* 0xff80000048d77808 */ /* 0x000fe40000000000 */
[----:B------:R-:W-:Y:S01]  /*4570*/  FMNMX.FTZ R0, R162, R0, !PT ;  /* 0x00000000a2007209 */ /* 0x000fe20007810000 */
[----:B------:R1:W-:Y:S01]  /*4580*/  MUFU.EX2 R232, R3 ;  /* 0x0000000300e87308 */ /* 0x0003e20000000800 */
[----:B------:R-:W-:-:S02]  /*4590*/  FSEL R202, R169, -INF , P1 ;  /* 0xff800000a9ca7808 */ /* 0x000fc40000800000 */
[----:B------:R-:W-:Y:S02]  /*45a0*/  FMNMX.FTZ R0, R215, R0, !PT ;  /* 0x00000000d7007209 */ /* 0x000fe40007810000 */
[----:B------:R-:W-:Y:S02]  /*45b0*/  ISETP.GT.AND P0, PT, R2, 0x21, PT ;  /* 0x000000210200780c */ /* 0x000fe40003f04270 */
[----:B------:R-:W-:Y:S02]  /*45c0*/  FMNMX.FTZ R0, R214, R0, !PT ;  /* 0x00000000d6007209 */ /* 0x000fe40007810000 */
[----:B------:R-:W-:Y:S02]  /*45d0*/  FSEL R71, R43, -INF , P0 ;  /* 0xff8000002b477808 */ /* 0x000fe40000000000 */
[----:B------:R-:W-:Y:S02]  /*45e0*/  FMNMX.FTZ R0, R203, R0, !PT ;  /* 0x00000000cb007209 */ /* 0x000fe40007810000 */
[----:B------:R-:W-:-:S02]  /*45f0*/  ISETP.GT.AND P0, PT, R2, 0x28, PT ;  /* 0x000000280200780c */ /* 0x000fc40003f04270 */
[----:B------:R-:W-:Y:S02]  /*4600*/  FMNMX.FTZ R0, R202, R0, !PT ;  /* 0x00000000ca007209 */ /* 0x000fe40007810000 */
[----:B-1----:R-:W-:Y:S02]  /*4610*/  FMNMX.FTZ R3, R30, R32, !PT ;  /* 0x000000201e037209 */ /* 0x002fe40007810000 */
[----:B------:R-:W-:Y:S01]  /*4620*/  ISETP.GT.AND P1, PT, R2, 0x29, PT ;  /* 0x000000290200780c */ /* 0x000fe20003f24270 */
[----:B------:R-:W1:Y:S01]  /*4630*/  SHFL.BFLY PT, R5, R0, 0x2, 0x1f ;  /* 0x0c401f0000057f89 */ /* 0x000e6200000e0000 */
[----:B------:R-:W-:Y:S02]  /*4640*/  FMNMX.FTZ R3, R28, R3, !PT ;  /* 0x000000031c037209 */ /* 0x000fe40007810000 */
[----:B------:R-:W-:Y:S02]  /*4650*/  FSEL R70, R46, -INF , P0 ;  /* 0xff8000002e467808 */ /* 0x000fe40000000000 */
[----:B------:R-:W-:Y:S01]  /*4660*/  FMNMX.FTZ R4, R29, R3, !PT ;  /* 0x000000031d047209 */ /* 0x000fe20007810000 */
[----:B------:R-:W-:Y:S01]  /*4670*/  FFMA.FTZ R3, R26, c[0x0][0x2d0], -R13 ;  /* 0x0000b4001a037a23 */ /* 0x000fe2000001080d */
[----:B------:R-:W-:-:S02]  /*4680*/  FSEL R69, R47, -INF , P1 ;  /* 0xff8000002f457808 */ /* 0x000fc40000800000 */
[----:B------:R-:W-:Y:S01]  /*4690*/  FMNMX.FTZ R4, R31, R4, !PT ;  /* 0x000000041f047209 */ /* 0x000fe20007810000 */
[----:B------:R2:W-:Y:S01]  /*46a0*/  MUFU.EX2 R205, R3 ;  /* 0x0000000300cd7308 */ /* 0x0005e20000000800 */
[C---:B------:R-:W-:Y:S01]  /*46b0*/  ISETP.GT.AND P6, PT, R2.reuse, 0x30, PT ;  /* 0x000000300200780c */ /* 0x040fe20003fc4270 */
[----:B------:R-:W-:Y:S01]  /*46c0*/  LDSM.16.MT88.4 R44, [R225+0x900] ;  /* 0x00090000e12c783b */ /* 0x000fe20000004200 */
[C---:B------:R-:W-:Y:S02]  /*46d0*/  ISETP.GT.AND P2, PT, R2.reuse, 0x31, PT ;  /* 0x000000310200780c */ /* 0x040fe40003f44270 */
[C---:B------:R-:W-:Y:S02]  /*46e0*/  ISETP.GT.AND P1, PT, R2.reuse, 0x38, PT ;  /* 0x000000380200780c */ /* 0x040fe40003f24270 */
[----:B------:R-:W-:Y:S02]  /*46f0*/  ISETP.GT.AND P0, PT, R2, 0x39, PT ;  /* 0x000000390200780c */ /* 0x000fe40003f04270 */
[----:B------:R-:W-:-:S02]  /*4700*/  FSEL R201, R74, -INF , P6 ;  /* 0xff8000004ac97808 */ /* 0x000fc40003000000 */
[----:B------:R-:W-:Y:S02]  /*4710*/  FSEL R200, R75, -INF , P2 ;  /* 0xff8000004bc87808 */ /* 0x000fe40001000000 */
[----:B------:R-:W-:Y:S01]  /*4720*/  FSEL R179, R170, -INF , P1 ;  /* 0xff800000aab37808 */ /* 0x000fe20000800000 */
[----:B------:R-:W-:Y:S01]  /*4730*/  LDSM.16.MT88.4 R72, [R226+0x2900] ;  /* 0x00290000e248783b */ /* 0x000fe20000004200 */
[----:B-1----:R-:W-:Y:S02]  /*4740*/  FMNMX.FTZ R0, R0, R5, !PT ;  /* 0x0000000500007209 */ /* 0x002fe40007810000 */
[----:B--2---:R-:W-:Y:S01]  /*4750*/  FMNMX.FTZ R3, R33, R4, !PT ;  /* 0x0000000421037209 */ /* 0x004fe20007810000 */
[----:B------:R-:W-:Y:S01]  /*4760*/  FFMA.FTZ R4, R27, c[0x0][0x2d0], -R13 ;  /* 0x0000b4001b047a23 */ /* 0x000fe2000001080d */
[----:B------:R-:W-:Y:S01]  /*4770*/  FSEL R178, R171, -INF , P0 ;  /* 0xff800000abb27808 */ /* 0x000fe20000000000 */
[----:B------:R-:W1:Y:S01]  /*4780*/  SHFL.BFLY PT, R15, R0, 0x1, 0x1f ;  /* 0x0c201f00000f7f89 */ /* 0x000e6200000e0000 */
[----:B------:R-:W-:Y:S01]  /*4790*/  FMNMX.FTZ R3, R34, R3, !PT ;  /* 0x0000000322037209 */ /* 0x000fe20007810000 */
[----:B------:R2:W2:Y:S01]  /*47a0*/  MUFU.EX2 R249, R4 ;  /* 0x0000000400f97308 */ /* 0x0004a20000000800 */
[----:B------:R-:W-:-:S02]  /*47b0*/  F2FP.PACK_AB R10, R236, R204 ;  /* 0x000000ccec0a723e */ /* 0x000fc400000000ff */
[----:B------:R-:W-:Y:S02]  /*47c0*/  FMNMX.FTZ R3, R68, R3, !PT ;  /* 0x0000000344037209 */ /* 0x000fe40007810000 */
[----:B---3--:R-:W-:Y:S02]  /*47d0*/  F2FP.PACK_AB R9, R206, R207 ;  /* 0x000000cfce09723e */ /* 0x008fe400000000ff */
[----:B------:R-:W-:Y:S02]  /*47e0*/  FMNMX.FTZ R2, R160, R3, !PT ;  /* 0x00000003a0027209 */ /* 0x000fe40007810000 */
[----:B----4-:R-:W-:Y:S02]  /*47f0*/  F2FP.PACK_AB R11, R208, R243 ;  /* 0x000000f3d00b723e */ /* 0x010fe400000000ff */
[----:B------:R-:W-:Y:S01]  /*4800*/  FMNMX.FTZ R3, R71, R2, !PT ;  /* 0x0000000247037209 */ /* 0x000fe20007810000 */
[----:B------:R-:W-:-:S03]  /*4810*/  FFMA.FTZ R2, R36, c[0x0][0x2d0], -R12 ;  /* 0x0000b40024027a23 */ /* 0x000fc6000001080c */
[----:B------:R-:W-:Y:S01]  /*4820*/  FMNMX.FTZ R3, R70, R3, !PT ;  /* 0x0000000346037209 */ /* 0x000fe20007810000 */
[----:B------:R3:W-:Y:S01]  /*4830*/  MUFU.EX2 R224, R2 ;  /* 0x0000000200e07308 */ /* 0x0007e20000000800 */
[----:B--2---:R-:W-:Y:S01]  /*4840*/  FFMA.FTZ R4, R35, c[0x0][0x2d0], -R12 ;  /* 0x0000b40023047a23 */ /* 0x004fe2000001080c */
[C---:B------:R-:W-:Y:S01]  /*4850*/  HMMA.16816.F32 R64, R8.reuse, R88, RZ ;  /* 0x000000580840723c */ /* 0x040fe200000018ff */
[----:B------:R-:W-:Y:S02]  /*4860*/  FMNMX.FTZ R3, R69, R3, !PT ;  /* 0x0000000345037209 */ /* 0x000fe40007810000 */
[----:B------:R-:W-:Y:S02]  /*4870*/  F2FP.PACK_AB R6, R249, R205 ;  /* 0x000000cdf906723e */ /* 0x000fe400000000ff */
[----:B------:R-:W-:Y:S01]  /*4880*/  FMNMX.FTZ R3, R201, R3, !PT ;  /* 0x00000003c9037209 */ /* 0x000fe20007810000 */
[----:B------:R2:W4:Y:S01]  /*4890*/  MUFU.EX2 R231, R4 ;  /* 0x0000000400e77308 */ /* 0x0005220000000800 */
[----:B-1----:R-:W-:Y:S01]  /*48a0*/  FMNMX.FTZ R185, R0, R15, !PT ;  /* 0x0000000f00b97209 */ /* 0x002fe20007810000 */
[----:B------:R-:W-:Y:S01]  /*48b0*/  HMMA.16816.F32 R144, R8, R104, RZ ;  /* 0x000000680890723c */ /* 0x000fe200000018ff */
[----:B------:R-:W-:-:S02]  /*48c0*/  FMNMX.FTZ R3, R200, R3, !PT ;  /* 0x00000003c8037209 */ /* 0x000fc40007810000 */
[----:B------:R-:W-:Y:S02]  /*48d0*/  FSETP.NEU.FTZ.AND P0, PT, R185, -INF , PT ;  /* 0xff800000b900780b */ /* 0x000fe40003f1d000 */
[----:B------:R-:W-:Y:S01]  /*48e0*/  FMNMX.FTZ R3, R179, R3, !PT ;  /* 0x00000003b3037209 */ /* 0x000fe20007810000 */
[----:B---3--:R-:W-:Y:S02]  /*48f0*/  FFMA.FTZ R2, R37, c[0x0][0x2d0], -R12 ;  /* 0x0000b40025027a23 */ /* 0x008fe4000001080c */
[C---:B------:R-:W-:Y:S01]  /*4900*/  HMMA.16816.F32 R136, R8.reuse, R116, RZ ;  /* 0x000000740888723c */ /* 0x040fe200000018ff */
[----:B------:R-:W-:Y:S01]  /*4910*/  FMNMX.FTZ R3, R178, R3, !PT ;  /* 0x00000003b2037209 */ /* 0x000fe20007810000 */
[----:B------:R1:W-:Y:S04]  /*4920*/  MUFU.EX2 R182, R2 ;  /* 0x0000000200b67308 */ /* 0x0003e80000000800 */
[----:B------:R-:W3:Y:S01]  /*4930*/  SHFL.BFLY PT, R14, R3, 0x2, 0x1f ;  /* 0x0c401f00030e7f89 */ /* 0x000ee200000e0000 */
[----:B--2---:R-:W-:Y:S01]  /*4940*/  F2FP.PACK_AB R4, R229, R232 ;  /* 0x000000e8e504723e */ /* 0x004fe200000000ff */
[----:B------:R-:W-:Y:S01]  /*4950*/  HMMA.16816.F32 R80, R8, R106, RZ ;  /* 0x0000006a0850723c */ /* 0x000fe200000018ff */
[----:B----4-:R-:W-:-:S07]  /*4960*/  F2FP.PACK_AB R5, R224, R231 ;  /* 0x000000e7e005723e */ /* 0x010fce00000000ff */
[----:B------:R-:W-:Y:S01]  /*4970*/  HMMA.16816.F32 R156, R8, R96, RZ ;  /* 0x00000060089c723c */ /* 0x000fe200000018ff */
[----:B-1----:R-:W-:-:S04]  /*4980*/  FFMA.FTZ R2, R38, c[0x0][0x2d0], -R12 ;  /* 0x0000b40026027a23 */ /* 0x002fc8000001080c */
[----:B------:R1:W2:Y:S03]  /*4990*/  MUFU.EX2 R245, R2 ;  /* 0x0000000200f57308 */ /* 0x0002a60000000800 */
[----:B------:R-:W-:Y:S01]  /*49a0*/  HMMA.16816.F32 R152, R8, R92, RZ ;  /* 0x0000005c0898723c */ /* 0x000fe200000018ff */
[----:B---3--:R-:W-:-:S07]  /*49b0*/  FMNMX.FTZ R0, R3, R14, !PT ;  /* 0x0000000e03007209 */ /* 0x008fce0007810000 */
[----:B------:R-:W-:Y:S01]  /*49c0*/  HMMA.16816.F32 R148, R8, R100, RZ ;  /* 0x000000640894723c */ /* 0x000fe200000018ff */
        /* <DEDUP_REMOVED lines=9> */
[----:B-1----:R-:W-:-:S04]  /*4a60*/  FFMA.FTZ R3, R20, c[0x0][0x2d0], -R2 ;  /* 0x0000b40014037a23 */ /* 0x002fc80000010802 */
[----:B------:R1:W2:Y:S03]  /*4a70*/  MUFU.EX2 R177, R3 ;  /* 0x0000000300b17308 */ /* 0x0002a60000000800 */
[C---:B------:R-:W-:Y:S08]  /*4a80*/  HMMA.16816.F32 R108, R8.reuse, R94, RZ ;  /* 0x0000005e086c723c */ /* 0x040ff000000018ff */
[----:B------:R-:W-:Y:S01]  /*4a90*/  HMMA.16816.F32 R84, R8, R102, RZ ;  /* 0x000000660854723c */ /* 0x000fe200000018ff */
[----:B-1----:R-:W-:-:S07]  /*4aa0*/  FFMA.FTZ R3, R16, c[0x0][0x2d0], -R2 ;  /* 0x0000b40010037a23 */ /* 0x002fce0000010802 */
[C---:B------:R-:W-:Y:S01]  /*4ab0*/  HMMA.16816.F32 R40, R8.reuse, R114, RZ ;  /* 0x000000720828723c */ /* 0x040fe200000018ff */
[----:B------:R1:W-:Y:S07]  /*4ac0*/  MUFU.EX2 R213, R3 ;  /* 0x0000000300d57308 */ /* 0x0003ee0000000800 */
[C---:B------:R-:W-:Y:S08]  /*4ad0*/  HMMA.16816.F32 R36, R8.reuse, R118, RZ ;  /* 0x000000760824723c */ /* 0x040ff000000018ff */
[----:B------:R-:W-:Y:S01]  /*4ae0*/  HMMA.16816.F32 R24, R8, R122, RZ ;  /* 0x0000007a0818723c */ /* 0x000fe200000018ff */
[----:B------:R-:W3:Y:S01]  /*4af0*/  SHFL.BFLY PT, R8, R0, 0x1, 0x1f ;  /* 0x0c201f0000087f89 */ /* 0x000ee200000e0000 */
[----:B-1----:R-:W-:-:S04]  /*4b00*/  FFMA.FTZ R3, R18, c[0x0][0x2d0], -R2 ;  /* 0x0000b40012037a23 */ /* 0x002fc80000010802 */
[----:B------:R1:W-:Y:S02]  /*4b10*/  MUFU.EX2 R14, R3 ;  /* 0x00000003000e7308 */ /* 0x0003e40000000800 */
[C---:B------:R-:W-:Y:S01]  /*4b20*/  HMMA.16816.F32 R192, R4.reuse, R44, R64 ;  /* 0x0000002c04c0723c */ /* 0x040fe20000001840 */
[----:B------:R-:W4:Y:S07]  /*4b30*/  LDSM.16.MT88.4 R64, [R227+0x2900] ;  /* 0x00290000e340783b */ /* 0x000f2e0000004200 */
[----:B------:R-:W-:Y:S01]  /*4b40*/  HMMA.16816.F32 R144, R4, R76, R144 ;  /* 0x0000004c0490723c */ /* 0x000fe20000001890 */
[----:B-1----:R-:W-:-:S07]  /*4b50*/  FFMA.FTZ R3, R19, c[0x0][0x2d0], -R2 ;  /* 0x0000b40013037a23 */ /* 0x002fce0000010802 */
[C---:B------:R-:W-:Y:S01]  /*4b60*/  HMMA.16816.F32 R136, R4.reuse, R56, R136 ;  /* 0x000000380488723c */ /* 0x040fe20000001888 */
[----:B---3--:R-:W-:Y:S01]  /*4b70*/  FMNMX.FTZ R184, R0, R8, !PT ;  /* 0x0000000800b87209 */ /* 0x008fe20007810000 */
[----:B------:R1:W-:Y:S03]  /*4b80*/  MUFU.EX2 R233, R3 ;  /* 0x0000000300e97308 */ /* 0x0003e60000000800 */
[C---:B------:R-:W-:Y:S01]  /*4b90*/  FSETP.NEU.FTZ.AND P0, PT, R184.reuse, -INF , PT ;  /* 0xff800000b800780b */ /* 0x040fe20003f1d000 */
[----:B------:R-:W-:Y:S02]  /*4ba0*/  FMUL.FTZ R0, R184, c[0x0][0x2d0] ;  /* 0x0000b400b8007a20 */ /* 0x000fe40000410000 */
[----:B------:R-:W-:Y:S03]  /*4bb0*/  HMMA.16816.F32 R168, R4, R60, R156 ;  /* 0x0000003c04a8723c */ /* 0x000fe6000000189c */
[----:B------:R-:W-:-:S05]  /*4bc0*/  FSEL R0, R0, RZ, P0 ;  /* 0x000000ff00007208 */ /* 0x000fca0000000000 */
[----:B------:R-:W-:Y:S01]  /*4bd0*/  IMAD.MOV.U32 R210, RZ, RZ, R147 ;  /* 0x000000ffffd27224 */ /* 0x000fe200078e0093 */
[C---:B------:R-:W-:Y:S01]  /*4be0*/  HMMA.16816.F32 R156, R4.reuse, R54, R108 ;  /* 0x00000036049c723c */ /* 0x040fe2000000186c */
[----:B------:R-:W-:Y:S01]  /*4bf0*/  MOV R248, R145 ;  /* 0x0000009100f87202 */ /* 0x000fe20000000f00 */
[----:B-1----:R-:W-:Y:S02]  /*4c00*/  FFMA.FTZ R3, R21, c[0x0][0x2d0], -R2 ;  /* 0x0000b40015037a23 */ /* 0x002fe40000010802 */
[----:B------:R-:W-:Y:S02]  /*4c10*/  IMAD.MOV.U32 R211, RZ, RZ, R146 ;  /* 0x000000ffffd37224 */ /* 0x000fe400078e0092 */
[----:B------:R1:W-:Y:S01]  /*4c20*/  MUFU.EX2 R230, R3 ;  /* 0x0000000300e67308 */ /* 0x0003e20000000800 */
[----:B------:R-:W-:Y:S01]  /*4c30*/  IMAD.MOV.U32 R19, RZ, RZ, R139 ;  /* 0x000000ffff137224 */ /* 0x000fe200078e008b */
[----:B------:R-:W-:Y:S01]  /*4c40*/  MOV R10, R137 ;  /* 0x00000089000a7202 */ /* 0x000fe20000000f00 */
[----:B------:R-:W-:Y:S01]  /*4c50*/  IMAD.MOV.U32 R11, RZ, RZ, R138 ;  /* 0x000000ffff0b7224 */ /* 0x000fe200078e008a */
[----:B----4-:R-:W-:Y:S01]  /*4c60*/  HMMA.16816.F32 R132, R4, R64, R132 ;  /* 0x000000400484723c */ /* 0x010fe20000001884 */
[----:B------:R-:W-:-:S02]  /*4c70*/  IMAD.MOV.U32 R147, RZ, RZ, R136 ;  /* 0x000000ffff937224 */ /* 0x000fc400078e0088 */
[----:B------:R-:W-:-:S05]  /*4c80*/  IMAD.MOV.U32 R209, RZ, RZ, R144 ;  /* 0x000000ffffd17224 */ /* 0x000fca00078e0090 */
[----:B------:R-:W-:Y:S01]  /*4c90*/  HMMA.16816.F32 R196, R4, R48, R148 ;  /* 0x0000003004c4723c */ /* 0x000fe20000001894 */
[----:B-1----:R-:W-:-:S04]  /*4ca0*/  FFMA.FTZ R3, R22, c[0x0][0x2d0], -R2 ;  /* 0x0000b40016037a23 */ /* 0x002fc80000010802 */
[----:B------:R1:W-:Y:S03]  /*4cb0*/  MUFU.EX2 R18, R3 ;  /* 0x0000000300127308 */ /* 0x0003e60000000800 */
[C---:B------:R-:W-:Y:S08]  /*4cc0*/  HMMA.16816.F32 R216, R4.reuse, R50, R84 ;  /* 0x0000003204d8723c */ /* 0x040ff00000001854 */
[----:B------:R-:W-:Y:S01]  /*4cd0*/  IMAD.MOV.U32 R9, RZ, RZ, R134 ;  /* 0x000000ffff097224 */ /* 0x000fe200078e0086 */
[C---:B------:R-:W-:Y:S01]  /*4ce0*/  HMMA.16816.F32 R140, R4.reuse, R72, R140 ;  /* 0x00000048048c723c */ /* 0x040fe2000000188c */
[----:B------:R-:W-:Y:S01]  /*4cf0*/  IMAD.MOV.U32 R8, RZ, RZ, R133 ;  /* 0x000000ffff087224 */ /* 0x000fe200078e0085 */
[----:B------:R-:W-:Y:S01]  /*4d00*/  MOV R16, R132 ;  /* 0x0000008400107202 */ /* 0x000fe20000000f00 */
[----:B------:R-:W-:Y:S01]  /*4d10*/  IMAD.MOV.U32 R110, RZ, RZ, R9 ;  /* 0x000000ffff6e7224 */ /* 0x000fe200078e0009 */
[----:B------:R-:W-:Y:S01]  /*4d20*/  MOV R86, R251 ;  /* 0x000000fb00567202 */ /* 0x000fe20000000f00 */
[----:B------:R-:W-:Y:S01]  /*4d30*/  IMAD.MOV.U32 R111, RZ, RZ, R8 ;  /* 0x000000ffff6f7224 */ /* 0x000fe200078e0008 */
[----:B--2---:R-:W-:Y:S01]  /*4d40*/  F2FP.PACK_AB R8, R177, R212 ;  /* 0x000000d4b108723e */ /* 0x004fe200000000ff */
[----:B-1----:R-:W-:Y:S01]  /*4d50*/  FFMA.FTZ R3, R23, c[0x0][0x2d0], -R2 ;  /* 0x0000b40017037a23 */ /* 0x002fe20000010802 */
[----:B------:R-:W-:Y:S01]  /*4d60*/  HMMA.16816.F32 R152, R4, R52, R152 ;  /* 0x000000340498723c */ /* 0x000fe20000001898 */
[----:B------:R-:W-:-:S02]  /*4d70*/  IMAD.MOV.U32 R187, RZ, RZ, R196 ;  /* 0x000000ffffbb7224 */ /* 0x000fc400078e00c4 */
[----:B------:R1:W2:Y:S01]  /*4d80*/  MUFU.EX2 R15, R3 ;  /* 0x00000003000f7308 */ /* 0x0002a20000000800 */
[----:B------:R-:W-:Y:S02]  /*4d90*/  IMAD.MOV.U32 R186, RZ, RZ, R197 ;  /* 0x000000ffffba7224 */ /* 0x000fe400078e00c5 */
[----:B------:R-:W-:Y:S02]  /*4da0*/  IMAD.MOV.U32 R181, RZ, RZ, R198 ;  /* 0x000000ffffb57224 */ /* 0x000fe400078e00c6 */
[----:B------:R-:W-:Y:S01]  /*4db0*/  HMMA.16816.F32 R20, R4, R78, R80 ;  /* 0x0000004e0414723c */ /* 0x000fe20000001850 */
[----:B------:R-:W-:Y:S02]  /*4dc0*/  IMAD.MOV.U32 R180, RZ, RZ, R199 ;  /* 0x000000ffffb47224 */ /* 0x000fe400078e00c7 */
[----:B------:R-:W-:Y:S02]  /*4dd0*/  IMAD.MOV.U32 R17, RZ, RZ, R135 ;  /* 0x000000ffff117224 */ /* 0x000fe400078e0087 */
[----:B------:R-:W-:-:S03]  /*4de0*/  IMAD.MOV.U32 R87, RZ, RZ, R250 ;  /* 0x000000ffff577224 */ /* 0x000fc600078e00fa */
[C---:B------:R-:W-:Y:S01]  /*4df0*/  HMMA.16816.F32 R196, R4.reuse, R46, R128 ;  /* 0x0000002e04c4723c */ /* 0x040fe20000001880 */
[----:B------:R-:W-:Y:S01]  /*4e00*/  IMAD.MOV.U32 R35, RZ, RZ, R141 ;  /* 0x000000ffff237224 */ /* 0x000fe200078e008d */
[----:B------:R-:W-:Y:S01]  /*4e10*/  MOV R146, R142 ;  /* 0x0000008e00927202 */ /* 0x000fe20000000f00 */
[----:B-1----:R-:W-:Y:S02]  /*4e20*/  FFMA.FTZ R3, R30, c[0x0][0x2d0], -R0 ;  /* 0x0000b4001e037a23 */ /* 0x002fe40000010800 */
[----:B--2---:R-:W-:Y:S02]  /*4e30*/  IMAD.MOV.U32 R85, RZ, RZ, R15 ;  /* 0x000000ffff557224 */ /* 0x004fe400078e000f */
[----:B------:R1:W-:Y:S01]  /*4e40*/  MUFU.EX2 R108, R3 ;  /* 0x00000003006c7308 */ /* 0x0003e20000000800 */
[----:B------:R-:W-:Y:S01]  /*4e50*/  MOV R131, R11 ;  /* 0x0000000b00837202 */ /* 0x000fe20000000f00 */
[----:B------:R-:W-:Y:S01]  /*4e60*/  IMAD.MOV.U32 R129, RZ, RZ, R10 ;  /* 0x000000ffff817224 */ /* 0x000fe200078e000a */
[----:B------:R-:W-:Y:S01]  /*4e70*/  F2FP.PACK_AB R10, R14, R213 ;  /* 0x000000d50e0a723e */ /* 0x000fe200000000ff */
[----:B------:R-:W-:Y:S01]  /*4e80*/  IMAD.MOV.U32 R145, RZ, RZ, R143 ;  /* 0x000000ffff917224 */ /* 0x000fe200078e008f */
[----:B------:R-:W-:Y:S01]  /*4e90*/  HMMA.16816.F32 R220, R4, R66, R24 ;  /* 0x0000004204dc723c */ /* 0x000fe20000001818 */
[----:B------:R-:W-:-:S02]  /*4ea0*/  IMAD.MOV.U32 R144, RZ, RZ, R140 ;  /* 0x000000ffff907224 */ /* 0x000fc400078e008c */
[----:B------:R-:W-:Y:S01]  /*4eb0*/  IMAD.MOV.U32 R130, RZ, RZ, R19 ;  /* 0x000000ffff827224 */ /* 0x000fe200078e0013 */
[----:B------:R-:W-:Y:S01]  /*4ec0*/  MOV R136, R22 ;  /* 0x0000001600887202 */ /* 0x000fe20000000f00 */
[----:B------:R-:W-:Y:S02]  /*4ed0*/  IMAD.MOV.U32 R139, RZ, RZ, R23 ;  /* 0x000000ffff8b7224 */ /* 0x000fe400078e0017 */
[----:B------:R-:W-:Y:S01]  /*4ee0*/  IMAD.MOV.U32 R138, RZ, RZ, R20 ;  /* 0x000000ffff8a7224 */ /* 0x000fe200078e0014 */
[----:B------:R-:W-:Y:S01]  /*4ef0*/  HMMA.16816.F32 R140, R4, R62, R124 ;  /* 0x0000003e048c723c */ /* 0x000fe2000000187c */
[----:B------:R-:W-:Y:S02]  /*4f00*/  IMAD.MOV.U32 R137, RZ, RZ, R21 ;  /* 0x000000ffff897224 */ /* 0x000fe400078e0015 */
[----:B-1----:R-:W-:Y:S02]  /*4f10*/  FFMA.FTZ R3, R32, c[0x0][0x2d0], -R0 ;  /* 0x0000b40020037a23 */ /* 0x002fe40000010800 */
[----:B------:R-:W-:-:S02]  /*4f20*/  IMAD.MOV.U32 R128, RZ, RZ, R188 ;  /* 0x000000ffff807224 */ /* 0x000fc400078e00bc */
[----:B------:R1:W2:Y:S01]  /*4f30*/  MUFU.EX2 R84, R3 ;  /* 0x0000000300547308 */ /* 0x0002a20000000800 */
[----:B------:R-:W-:Y:S01]  /*4f40*/  HMMA.16816.F32 R20, R4, R74, R40 ;  /* 0x0000004a0414723c */ /* 0x000fe20000001828 */
[----:B-1----:R-:W-:Y:S01]  /*4f50*/  FFMA.FTZ R3, R28, c[0x0][0x2d0], -R0 ;  /* 0x0000b4001c037a23 */ /* 0x002fe20000010800 */
[----:B--2---:R-:W-:-:S05]  /*4f60*/  F2FP.PACK_AB R9, R84, R108 ;  /* 0x0000006c5409723e */ /* 0x004fca00000000ff */
[----:B------:R1:W-:Y:S11]  /*4f70*/  MUFU.EX2 R109, R3 ;  /* 0x00000003006d7308 */ /* 0x0003f60000000800 */
[----:B------:R-:W-:Y:S06]  /*4f80*/  @!UPT UIADD3 URZ, URZ, URZ, URZ ;  /* 0x0000003f3f3ff290 */ /* 0x000fec000fffe03f */
[----:B------:R-:W-:Y:S02]  /*4f90*/  IMAD.MOV.U32 R183, RZ, RZ, R20 ;  /* 0x000000ffffb77224 */ /* 0x000fe400078e0014 */
[----:B------:R-:W-:Y:S02]  /*4fa0*/  IMAD.MOV.U32 R234, RZ, RZ, R21 ;  /* 0x000000ffffea7224 */ /* 0x000fe400078e0015 */
[----:B------:R-:W-:Y:S02]  /*4fb0*/  IMAD.MOV.U32 R235, RZ, RZ, R22 ;  /* 0x000000ffffeb7224 */ /* 0x000fe400078e0016 */
[----:B------:R-:W-:Y:S02]  /*4fc0*/  IMAD.MOV.U32 R15, RZ, RZ, R23 ;  /* 0x000000ffff0f7224 */ /* 0x000fe400078e0017 */
[----:B------:R-:W-:Y:S01]  /*4fd0*/  HMMA.16816.F32 R20, R4, R58, R36 ;  /* 0x0000003a0414723c */ /* 0x000fe20000001824 */
[----:B-1----:R-:W-:-:S04]  /*4fe0*/  FFMA.FTZ R3, R29, c[0x0][0x2d0], -R0 ;  /* 0x0000b4001d037a23 */ /* 0x002fc80000010800 */
[----:B------:R1:W2:Y:S02]  /*4ff0*/  MUFU.EX2 R32, R3 ;  /* 0x0000000300207308 */ /* 0x0002a40000000800 */
[----:B------:R-:W-:Y:S01]  /*5000*/  F2FP.PACK_AB R4, R230, R233 ;  /* 0x000000e9e604723e */ /* 0x000fe200000000ff */
[----:B-1----:R-:W-:Y:S01]  /*5010*/  FFMA.FTZ R3, R31, c[0x0][0x2d0], -R0 ;  /* 0x0000b4001f037a23 */ /* 0x002fe20000010800 */
[----:B--2---:R-:W-:Y:S11]  /*5020*/  F2FP.PACK_AB R11, R32, R109 ;  /* 0x0000006d200b723e */ /* 0x004ff600000000ff */
[----:B------:R-:W-:Y:S04]  /*5030*/  @!UPT UIADD3 URZ, URZ, URZ, URZ ;  /* 0x0000003f3f3ff290 */ /* 0x000fe8000fffe03f */
[----:B------:R-:W-:Y:S01]  /*5040*/  IMAD.MOV.U32 R239, RZ, RZ, R21 ;  /* 0x000000ffffef7224 */ /* 0x000fe200078e0015 */
[----:B------:R-:W-:Y:S01]  /*5050*/  MOV R240, R20 ;  /* 0x0000001400f07202 */ /* 0x000fe20000000f00 */
[----:B------:R1:W-:Y:S01]  /*5060*/  MUFU.EX2 R252, R3 ;  /* 0x0000000300fc7308 */ /* 0x0003e20000000800 */
[----:B------:R-:W-:Y:S02]  /*5070*/  IMAD.MOV.U32 R238, RZ, RZ, R22 ;  /* 0x000000ffffee7224 */ /* 0x000fe400078e0016 */
[----:B------:R-:W-:Y:S01]  /*5080*/  IMAD.MOV.U32 R237, RZ, RZ, R23 ;  /* 0x000000ffffed7224 */ /* 0x000fe200078e0017 */
[C---:B------:R-:W-:Y:S07]  /*5090*/  HMMA.16816.F32 R28, R8.reuse, R88, RZ ;  /* 0x00000058081c723c */ /* 0x040fee00000018ff */
[----:B------:R-:W-:Y:S01]  /*50a0*/  IMAD.MOV.U32 R89, RZ, RZ, R35 ;  /* 0x000000ffff597224 */ /* 0x000fe200078e0023 */
[----:B------:R-:W-:Y:S01]  /*50b0*/  HMMA.16816.F32 R20, R8, R92, RZ ;  /* 0x0000005c0814723c */ /* 0x000fe200000018ff */
[----:B------:R-:W-:-:S02]  /*50c0*/  IMAD.MOV.U32 R88, RZ, RZ, R144 ;  /* 0x000000ffff587224 */ /* 0x000fc400078e0090 */
[----:B-1----:R-:W-:-:S04]  /*50d0*/  FFMA.FTZ R3, R33, c[0x0][0x2d0], -R0 ;  /* 0x0000b40021037a23 */ /* 0x002fc80000010800 */
[----:B------:R-:W-:Y:S01]  /*50e0*/  IMAD.MOV.U32 R92, RZ, RZ, R139 ;  /* 0x000000ffff5c7224 */ /* 0x000fe200078e008b */
[----:B------:R1:W2:Y:S01]  /*50f0*/  MUFU.EX2 R247, R3 ;  /* 0x0000000300f77308 */ /* 0x0002a20000000800 */
[----:B------:R-:W-:Y:S01]  /*5100*/  HMMA.16816.F32 R24, R8, R96, RZ ;  /* 0x000000600818723c */ /* 0x000fe200000018ff */
[----:B------:R-:W-:-:S06]  /*5110*/  MOV R93, R205 ;  /* 0x000000cd005d7202 */ /* 0x000fcc0000000f00 */
[----:B------:R-:W-:Y:S01]  /*5120*/  IMAD.MOV.U32 R96, RZ, RZ, R17 ;  /* 0x000000ffff607224 */ /* 0x000fe200078e0011 */
[----:B------:R-:W-:Y:S01]  /*5130*/  HMMA.16816.F32 R36, R8, R98, RZ ;  /* 0x000000620824723c */ /* 0x000fe200000018ff */
[----:B------:R-:W-:Y:S02]  /*5140*/  IMAD.MOV.U32 R97, RZ, RZ, R16 ;  /* 0x000000ffff617224 */ /* 0x000fe400078e0010 */
[----:B-1----:R-:W-:Y:S01]  /*5150*/  FFMA.FTZ R3, R34, c[0x0][0x2d0], -R0 ;  /* 0x0000b40022037a23 */ /* 0x002fe20000010800 */
[----:B--2---:R-:W-:-:S03]  /*5160*/  F2FP.PACK_AB R5, R247, R252 ;  /* 0x000000fcf705723e */ /* 0x004fc600000000ff */
[----:B------:R-:W-:Y:S01]  /*5170*/  IMAD.MOV.U32 R98, RZ, RZ, R211 ;  /* 0x000000ffff627224 */ /* 0x000fe200078e00d3 */
[----:B------:R-:W-:Y:S01]  /*5180*/  MOV R99, R210 ;  /* 0x000000d200637202 */ /* 0x000fe20000000f00 */
[----:B------:R1:W-:Y:S02]  /*5190*/  MUFU.EX2 R246, R3 ;  /* 0x0000000300f67308 */ /* 0x0003e40000000800 */
[----:B-1----:R-:W-:Y:S01]  /*51a0*/  FFMA.FTZ R3, R68, c[0x0][0x2d0], -R0 ;  /* 0x0000b40044037a23 */ /* 0x002fe20000010800 */
[----:B------:R-:W-:Y:S02]  /*51b0*/  MOV R68, R18 ;  /* 0x0000001200447202 */ /* 0x000fe40000000f00 */
[----:B------:R-:W-:Y:S03]  /*51c0*/  HMMA.16816.F32 R16, R8, R100, RZ ;  /* 0x000000640810723c */ /* 0x000fe600000018ff */
[----:B------:R-:W1:Y:S01]  /*51d0*/  MUFU.EX2 R244, R3 ;  /* 0x0000000300f47308 */ /* 0x000e620000000800 */
[----:B------:R-:W-:-:S03]  /*51e0*/  F2FP.PACK_AB R6, R85, R68 ;  /* 0x000000445506723e */ /* 0x000fc600000000ff */
[----:B------:R-:W-:Y:S01]  /*51f0*/  MOV R100, R32 ;  /* 0x0000002000647202 */ /* 0x000fe20000000f00 */
[----:B------:R-:W-:Y:S01]  /*5200*/  IMAD.MOV.U32 R101, RZ, RZ, R128 ;  /* 0x000000ffff657224 */ /* 0x000fe200078e0080 */
[----:B------:R-:W-:Y:S07]  /*5210*/  HMMA.16816.F32 R32, R8, R90, RZ ;  /* 0x0000005a0820723c */ /* 0x000fee00000018ff */
[----:B------:R-:W-:Y:S01]  /*5220*/  IMAD.MOV.U32 R90, RZ, RZ, R146 ;  /* 0x000000ffff5a7224 */ /* 0x000fe200078e0092 */
[----:B-1----:R-:W-:Y:S01]  /*5230*/  F2FP.PACK_AB R7, R244, R246 ;  /* 0x000000f6f407723e */ /* 0x002fe200000000ff */
[----:B------:R-:W-:-:S02]  /*5240*/  IMAD.MOV.U32 R91, RZ, RZ, R145 ;  /* 0x000000ffff5b7224 */ /* 0x000fc400078e0091 */
[----:B------:R-:W-:Y:S02]  /*5250*/  FFMA.FTZ R3, R161, c[0x0][0x2d0], -R2 ;  /* 0x0000b400a1037a23 */ /* 0x000fe40000010802 */
[----:B------:R-:W-:Y:S02]  /*5260*/  IMAD.MOV.U32 R161, RZ, RZ, R186 ;  /* 0x000000ffffa17224 */ /* 0x000fe400078e00ba */
[----:B------:R-:W-:Y:S08]  /*5270*/  HMMA.16816.F32 R148, R4, R52, R20 ;  /* 0x000000340494723c */ /* 0x000ff00000001814 */
[----:B------:R-:W-:Y:S07]  /*5280*/  HMMA.16816.F32 R20, R8, R116, RZ ;  /* 0x000000740814723c */ /* 0x000fee00000018ff */
[----:B------:R-:W-:Y:S01]  /*5290*/  IMAD.MOV.U32 R116, RZ, RZ, R130 ;  /* 0x000000ffff747224 */ /* 0x000fe200078e0082 */
[----:B------:R-:W-:Y:S01]  /*52a0*/  HMMA.16816.F32 R188, R4, R44, R28 ;  /* 0x0000002c04bc723c */ /* 0x000fe2000000181c */
[----:B------:R-:W-:-:S02]  /*52b0*/  IMAD.MOV.U32 R117, RZ, RZ, R111 ;  /* 0x000000ffff757224 */ /* 0x000fc400078e006f */
[----:B------:R-:W-:-:S04]  /*52c0*/  IMAD.MOV.U32 R111, RZ, RZ, R204 ;  /* 0x000000ffff6f7224 */ /* 0x000fc800078e00cc */
[----:B------:R-:W-:Y:S01]  /*52d0*/  IMAD.MOV.U32 R44, RZ, RZ, R138 ;  /* 0x000000ffff2c7224 */ /* 0x000fe200078e008a */
[----:B------:R-:W-:Y:S01]  /*52e0*/  HMMA.16816.F32 R28, R8, R104, RZ ;  /* 0x00000068081c723c */ /* 0x000fe200000018ff */
[----:B------:R-:W-:-:S06]  /*52f0*/  IMAD.MOV.U32 R45, RZ, RZ, R137 ;  /* 0x000000ffff2d7224 */ /* 0x000fcc00078e0089 */
[----:B------:R-:W-:Y:S01]  /*5300*/  IMAD.MOV.U32 R105, RZ, RZ, R129 ;  /* 0x000000ffff697224 */ /* 0x000fe200078e0081 */
[----:B------:R-:W-:Y:S01]  /*5310*/  HMMA.16816.F32 R124, R4, R48, R16 ;  /* 0x00000030047c723c */ /* 0x000fe20000001810 */
[----:B------:R-:W-:-:S07]  /*5320*/  MOV R104, R147 ;  /* 0x0000009300687202 */ /* 0x000fce0000000f00 */
[----:B------:R-:W-:Y:S07]  /*5330*/  HMMA.16816.F32 R16, R8, R120, RZ ;  /* 0x000000780810723c */ /* 0x000fee00000018ff */
[----:B------:R-:W-:Y:S01]  /*5340*/  IMAD.MOV.U32 R121, RZ, RZ, R131 ;  /* 0x000000ffff797224 */ /* 0x000fe200078e0083 */
[----:B------:R-:W-:Y:S01]  /*5350*/  HMMA.16816.F32 R132, R4, R60, R24 ;  /* 0x0000003c0484723c */ /* 0x000fe20000001818 */
[----:B------:R-:W-:-:S07]  /*5360*/  IMAD.MOV.U32 R120, RZ, RZ, R206 ;  /* 0x000000ffff787224 */ /* 0x000fce00078e00ce */
[----:B------:R-:W-:Y:S08]  /*5370*/  HMMA.16816.F32 R128, R4, R56, R20 ;  /* 0x000000380480723c */ /* 0x000ff00000001814 */
[C---:B------:R-:W-:Y:S07]  /*5380*/  HMMA.16816.F32 R24, R8.reuse, R112, RZ ;  /* 0x000000700818723c */ /* 0x040fee00000018ff */
[----:B------:R-:W-:Y:S01]  /*5390*/  IMAD.MOV.U32 R112, RZ, RZ, R110 ;  /* 0x000000ffff707224 */ /* 0x000fe200078e006e */
[----:B------:R-:W-:Y:S01]  /*53a0*/  HMMA.16816.F32 R20, R8, R114, RZ ;  /* 0x000000720814723c */ /* 0x000fe200000018ff */
[----:B------:R-:W-:Y:S01]  /*53b0*/  MOV R113, R136 ;  /* 0x0000008800717202 */ /* 0x000fe20000000f00 */
[----:B------:R-:W-:-:S06]  /*53c0*/  IMAD.MOV.U32 R110, RZ, RZ, R249 ;  /* 0x000000ffff6e7224 */ /* 0x000fcc00078e00f9 */
[C---:B------:R-:W-:Y:S08]  /*53d0*/  HMMA.16816.F32 R80, R4.reuse, R76, R28 ;  /* 0x0000004c0450723c */ /* 0x040ff0000000181c */
[----:B------:R-:W-:Y:S07]  /*53e0*/  HMMA.16816.F32 R40, R4, R46, R32 ;  /* 0x0000002e0428723c */ /* 0x000fee0000001820 */
[----:B------:R-:W-:Y:S01]  /*53f0*/  IMAD.MOV.U32 R47, RZ, RZ, R207 ;  /* 0x000000ffff2f7224 */ /* 0x000fe200078e00cf */
[----:B------:R-:W-:Y:S01]  /*5400*/  HMMA.16816.F32 R28, R8, R102, RZ ;  /* 0x00000066081c723c */ /* 0x000fe200000018ff */
[----:B------:R-:W-:-:S02]  /*5410*/  IMAD.MOV.U32 R46, RZ, RZ, R208 ;  /* 0x000000ffff2e7224 */ /* 0x000fc400078e00d0 */
[----:B------:R1:W-:Y:S04]  /*5420*/  MUFU.EX2 R208, R3 ;  /* 0x0000000300d07308 */ /* 0x0003e80000000800 */
[----:B------:R-:W-:Y:S01]  /*5430*/  IMAD.MOV.U32 R103, RZ, RZ, R99 ;  /* 0x000000ffff677224 */ /* 0x000fe200078e0063 */
[----:B------:R-:W-:Y:S01]  /*5440*/  HMMA.16816.F32 R32, R8, R94, RZ ;  /* 0x0000005e0820723c */ /* 0x000fe200000018ff */
[----:B------:R-:W-:-:S06]  /*5450*/  MOV R102, R98 ;  /* 0x0000006200667202 */ /* 0x000fcc0000000f00 */
[----:B------:R-:W-:Y:S01]  /*5460*/  IMAD.MOV.U32 R95, RZ, RZ, R116 ;  /* 0x000000ffff5f7224 */ /* 0x000fe200078e0074 */
[C---:B------:R-:W-:Y:S01]  /*5470*/  HMMA.16816.F32 R60, R4.reuse, R62, R36 ;  /* 0x0000003e043c723c */ /* 0x040fe20000001824 */
[----:B------:R-:W-:Y:S02]  /*5480*/  IMAD.MOV.U32 R94, RZ, RZ, R121 ;  /* 0x000000ffff5e7224 */ /* 0x000fe400078e0079 */
[----:B------:R-:W-:Y:S01]  /*5490*/  IMAD.MOV.U32 R116, RZ, RZ, R117 ;  /* 0x000000ffff747224 */ /* 0x000fe200078e0075 */
[----:B------:R-:W-:Y:S01]  /*54a0*/  MOV R117, R112 ;  /* 0x0000007000757202 */ /* 0x000fe20000000f00 */
[----:B------:R-:W-:Y:S02]  /*54b0*/  IMAD.MOV.U32 R112, RZ, RZ, R96 ;  /* 0x000000ffff707224 */ /* 0x000fe400078e0060 */
[----:B------:R-:W-:Y:S01]  /*54c0*/  IMAD.MOV.U32 R121, RZ, RZ, R97 ;  /* 0x000000ffff797224 */ /* 0x000fe200078e0061 */
[----:B------:R-:W-:Y:S01]  /*54d0*/  HMMA.16816.F32 R144, R4, R72, R24 ;  /* 0x000000480490723c */ /* 0x000fe20000001818 */
[----:B-1----:R-:W-:-:S06]  /*54e0*/  FFMA.FTZ R3, R164, c[0x0][0x2d0], -R2 ;  /* 0x0000b400a4037a23 */ /* 0x002fcc0000010802 */
[----:B------:R-:W-:Y:S01]  /*54f0*/  IMAD.MOV.U32 R73, RZ, RZ, R248 ;  /* 0x000000ffff497224 */ /* 0x000fe200078e00f8 */
[----:B------:R-:W-:Y:S01]  /*5500*/  HMMA.16816.F32 R36, R4, R74, R20 ;  /* 0x0000004a0424723c */ /* 0x000fe20000001814 */
[----:B------:R-:W-:Y:S01]  /*5510*/  IMAD.MOV.U32 R72, RZ, RZ, R209 ;  /* 0x000000ffff487224 */ /* 0x000fe200078e00d1 */
[----:B------:R-:W-:Y:S01]  /*5520*/  LDSM.16.MT88.4 R20, [R225+0x1100] ;  /* 0x00110000e114783b */ /* 0x000fe20000004200 */
[----:B------:R1:W2:Y:S04]  /*5530*/  MUFU.EX2 R209, R3 ;  /* 0x0000000300d17308 */ /* 0x0002a80000000800 */
[----:B------:R-:W-:Y:S01]  /*5540*/  MOV R75, R103 ;  /* 0x00000067004b7202 */ /* 0x000fe20000000f00 */
[----:B------:R-:W-:Y:S01]  /*5550*/  HMMA.16816.F32 R24, R8, R106, RZ ;  /* 0x0000006a0818723c */ /* 0x000fe200000018ff */
[----:B------:R-:W-:Y:S01]  /*5560*/  IMAD.MOV.U32 R74, RZ, RZ, R102 ;  /* 0x000000ffff4a7224 */ /* 0x000fe200078e0066 */
[----:B------:R-:W-:Y:S01]  /*5570*/  MOV R103, R47 ;  /* 0x0000002f00677202 */ /* 0x000fe20000000f00 */
[----:B------:R-:W-:-:S02]  /*5580*/  IMAD.MOV.U32 R102, RZ, RZ, R46 ;  /* 0x000000ffff667224 */ /* 0x000fc400078e002e */
[----:B------:R-:W-:Y:S02]  /*5590*/  IMAD.MOV.U32 R46, RZ, RZ, R112 ;  /* 0x000000ffff2e7224 */ /* 0x000fe400078e0070 */
[----:B------:R-:W-:Y:S01]  /*55a0*/  IMAD.MOV.U32 R106, RZ, RZ, R94 ;  /* 0x000000ffff6a7224 */ /* 0x000fe200078e005e */
[----:B------:R-:W-:Y:S01]  /*55b0*/  HMMA.16816.F32 R248, R4, R64, R16 ;  /* 0x0000004004f8723c */ /* 0x000fe20000001810 */
[----:B------:R-:W-:Y:S02]  /*55c0*/  IMAD.MOV.U32 R94, RZ, RZ, R120 ;  /* 0x000000ffff5e7224 */ /* 0x000fe400078e0078 */
[----:B------:R-:W-:Y:S01]  /*55d0*/  IMAD.MOV.U32 R107, RZ, RZ, R95 ;  /* 0x000000ffff6b7224 */ /* 0x000fe200078e005f */
[----:B------:R-:W-:Y:S01]  /*55e0*/  MOV R95, R117 ;  /* 0x00000075005f7202 */ /* 0x000fe20000000f00 */
[----:B------:R-:W-:Y:S01]  /*55f0*/  IMAD.MOV.U32 R120, RZ, RZ, R121 ;  /* 0x000000ffff787224 */ /* 0x000fe200078e0079 */
[----:B------:R-:W-:Y:S01]  /*5600*/  MOV R117, R93 ;  /* 0x0000005d00757202 */ /* 0x000fe20000000f00 */
[----:B------:R-:W-:Y:S01]  /*5610*/  IMAD.MOV.U32 R121, RZ, RZ, R116 ;  /* 0x000000ffff797224 */ /* 0x000fe200078e0074 */
[----:B------:R-:W-:Y:S01]  /*5620*/  HMMA.16816.F32 R16, R8, R118, RZ ;  /* 0x000000760810723c */ /* 0x000fe200000018ff */
[----:B------:R-:W-:Y:S01]  /*5630*/  IMAD.MOV.U32 R47, RZ, RZ, R113 ;  /* 0x000000ffff2f7224 */ /* 0x000fe200078e0071 */
[----:B------:R-:W-:Y:S01]  /*5640*/  MOV R113, R235 ;  /* 0x000000eb00717202 */ /* 0x000fe20000000f00 */
[----:B------:R-:W-:-:S02]  /*5650*/  IMAD.MOV.U32 R112, RZ, RZ, R182 ;  /* 0x000000ffff707224 */ /* 0x000fc400078e00b6 */
[----:B------:R-:W-:Y:S01]  /*5660*/  IMAD.MOV.U32 R116, RZ, RZ, R92 ;  /* 0x000000ffff747224 */ /* 0x000fe200078e005c */
[----:B------:R3:W5:Y:S01]  /*5670*/  LDL.LU R182, [R1+0xc0] ;  /* 0x0000c00001b67983 */ /* 0x0007620000300800 */
[----:B------:R-:W-:Y:S01]  /*5680*/  IMAD.MOV.U32 R92, RZ, RZ, R183 ;  /* 0x000000ffff5c7224 */ /* 0x000fe200078e00b7 */
[----:B------:R-:W-:Y:S01]  /*5690*/  HMMA.16816.F32 R8, R8, R122, RZ ;  /* 0x0000007a0808723c */ /* 0x000fe200000018ff */
[----:B------:R-:W-:Y:S01]  /*56a0*/  IMAD.MOV.U32 R119, RZ, RZ, R103 ;  /* 0x000000ffff777224 */ /* 0x000fe200078e0067 */
[----:B------:R3:W5:Y:S01]  /*56b0*/  LDL.LU R183, [R1+0xbc] ;  /* 0x0000bc0001b77983 */ /* 0x0007620000300800 */
[----:B------:R-:W-:Y:S02]  /*56c0*/  IMAD.MOV.U32 R93, RZ, RZ, R234 ;  /* 0x000000ffff5d7224 */ /* 0x000fe400078e00ea */
[----:B------:R-:W-:Y:S01]  /*56d0*/  IMAD.MOV.U32 R114, RZ, RZ, R102 ;  /* 0x000000ffff727224 */ /* 0x000fe200078e0066 */
[----:B------:R-:W4:Y:S01]  /*56e0*/  LDL.LU R234, [R1+0xb8] ;  /* 0x0000b80001ea7983 */ /* 0x000f220000300800 */
[----:B------:R-:W-:Y:S01]  /*56f0*/  IMAD.MOV.U32 R103, RZ, RZ, R46 ;  /* 0x000000ffff677224 */ /* 0x000fe200078e002e */
[----:B------:R-:W-:Y:S01]  /*5700*/  MOV R102, R95 ;  /* 0x0000005f00667202 */ /* 0x000fe20000000f00 */
[----:B------:R-:W-:Y:S01]  /*5710*/  IMAD.MOV.U32 R46, RZ, RZ, R47 ;  /* 0x000000ffff2e7224 */ /* 0x000fe200078e002f */
[----:B------:R-:W3:Y:S01]  /*5720*/  LDL.LU R235, [R1+0xb4] ;  /* 0x0000b40001eb7983 */ /* 0x000ee20000300800 */
[----:B------:R-:W-:Y:S01]  /*5730*/  IMAD.MOV.U32 R47, RZ, RZ, R116 ;  /* 0x000000ffff2f7224 */ /* 0x000fe200078e0074 */
[----:B------:R-:W-:Y:S01]  /*5740*/  HMMA.16816.F32 R52, R4, R54, R32 ;  /* 0x000000360434723c */ /* 0x000fe20000001820 */
[----:B------:R-:W-:-:S02]  /*5750*/  IMAD.MOV.U32 R95, RZ, RZ, R112 ;  /* 0x000000ffff5f7224 */ /* 0x000fc400078e0070 */
[----:B------:R-:W-:Y:S01]  /*5760*/  IMAD.MOV.U32 R116, RZ, RZ, R113 ;  /* 0x000000ffff747224 */ /* 0x000fe200078e0071 */
[----:B------:R-:W3:Y:S01]  /*5770*/  LDL.LU R112, [R1+0x24] ;  /* 0x0000240001707983 */ /* 0x000ee20000300800 */
[----:B-1----:R-:W-:Y:S02]  /*5780*/  FFMA.FTZ R3, R163, c[0x0][0x2d0], -R2 ;  /* 0x0000b400a3037a23 */ /* 0x002fe40000010802 */
[----:B------:R-:W-:Y:S01]  /*5790*/  IMAD.MOV.U32 R115, RZ, RZ, R94 ;  /* 0x000000ffff737224 */ /* 0x000fe200078e005e */
[----:B------:R-:W3:Y:S01]  /*57a0*/  LDL.LU R113, [R1+0x20] ;  /* 0x0000200001717983 */ /* 0x000ee20000300800 */
[----:B------:R-:W-:Y:S01]  /*57b0*/  MOV R94, R117 ;  /* 0x00000075005e7202 */ /* 0x000fe20000000f00 */
[----:B------:R-:W-:Y:S01]  /*57c0*/  IMAD.MOV.U32 R117, RZ, RZ, R15 ;  /* 0x000000ffff757224 */ /* 0x000fe200078e000f */
[----:B------:R1:W-:Y:S01]  /*57d0*/  MUFU.EX2 R210, R3 ;  /* 0x0000000300d27308 */ /* 0x0003e20000000800 */
[----:B------:R-:W3:Y:S01]  /*57e0*/  LDL.LU R15, [R1+0x28] ;  /* 0x00002800010f7983 */ /* 0x000ee20000300800 */
[----:B------:R-:W-:Y:S01]  /*57f0*/  HMMA.16816.F32 R32, R4, R66, R8 ;  /* 0x000000420420723c */ /* 0x000fe20000001808 */
[----:B------:R-:W-:-:S06]  /*5800*/  IMAD.MOV.U32 R163, RZ, RZ, R180 ;  /* 0x000000ffffa37224 */ /* 0x000fcc00078e00b4 */
[----:B--2---:R-:W-:Y:S01]  /*5810*/  F2FP.PACK_AB R8, R209, R208 ;  /* 0x000000d0d108723e */ /* 0x004fe200000000ff */
[----:B------:R-:W-:Y:S01]  /*5820*/  HMMA.16816.F32 R56, R4, R58, R16 ;  /* 0x0000003a0438723c */ /* 0x000fe20000001810 */
[----:B------:R-:W2:Y:S01]  /*5830*/  LDSM.16.MT88.4 R16, [R226+0x1100] ;  /* 0x00110000e210783b */ /* 0x000ea20000004200 */
[----:B-1----:R-:W-:Y:S02]  /*5840*/  FFMA.FTZ R3, R162, c[0x0][0x2d0], -R2 ;  /* 0x0000b400a2037a23 */ /* 0x002fe40000010802 */
[----:B------:R-:W-:-:S04]  /*5850*/  IMAD.MOV.U32 R162, RZ, RZ, R181 ;  /* 0x000000ffffa27224 */ /* 0x000fc800078e00b5 */
[C---:B------:R-:W-:Y:S01]  /*5860*/  HMMA.16816.F32 R48, R4.reuse, R50, R28 ;  /* 0x000000320430723c */ /* 0x040fe2000000181c */
[----:B------:R1:W1:Y:S01]  /*5870*/  MUFU.EX2 R211, R3 ;  /* 0x0000000300d37308 */ /* 0x0002620000000800 */
[----:B------:R-:W2:Y:S06]  /*5880*/  LDSM.16.MT88.4 R28, [R228+0x1100] ;  /* 0x00110000e41c783b */ /* 0x000eac0000004200 */
[----:B------:R-:W-:Y:S01]  /*5890*/  HMMA.16816.F32 R76, R4, R78, R24 ;  /* 0x0000004e044c723c */ /* 0x000fe20000001818 */
[----:B------:R-:W-:Y:S01]  /*58a0*/  LDSM.16.MT88.4 R24, [R225+0x3100] ;  /* 0x00310000e118783b */ /* 0x000fe20000004200 */
[----:B-1----:R-:W-:Y:S01]  /*58b0*/  FFMA.FTZ R3, R160, c[0x0][0x2d0], -R0 ;  /* 0x0000b400a0037a23 */ /* 0x002fe20000010800 */
[----:B------:R-:W-:Y:S01]  /*58c0*/  F2FP.PACK_AB R10, R211, R210 ;  /* 0x000000d2d30a723e */ /* 0x000fe200000000ff */
[----:B------:R-:W-:-:S02]  /*58d0*/  IMAD.MOV.U32 R160, RZ, RZ, R187 ;  /* 0x000000ffffa07224 */ /* 0x000fc400078e00bb */
[----:B------:R1:W-:Y:S02]  /*58e0*/  MUFU.EX2 R187, R3 ;  /* 0x0000000300bb7308 */ /* 0x0003e40000000800 */
[----:B-1----:R-:W-:-:S06]  /*58f0*/  FFMA.FTZ R3, R71, c[0x0][0x2d0], -R0 ;  /* 0x0000b40047037a23 */ /* 0x002fcc0000010800 */
[----:B------:R1:W1:Y:S02]  /*5900*/  MUFU.EX2 R204, R3 ;  /* 0x0000000300cc7308 */ /* 0x0002640000000800 */
[----:B-1----:R-:W-:Y:S01]  /*5910*/  FFMA.FTZ R3, R70, c[0x0][0x2d0], -R0 ;  /* 0x0000b40046037a23 */ /* 0x002fe20000010800 */
[----:B------:R-:W-:-:S05]  /*5920*/  F2FP.PACK_AB R9, R204, R187 ;  /* 0x000000bbcc09723e */ /* 0x000fca00000000ff */
[----:B------:R1:W-:Y:S02]  /*5930*/  MUFU.EX2 R206, R3 ;  /* 0x0000000300ce7308 */ /* 0x0003e40000000800 */
[----:B-1----:R-:W-:-:S06]  /*5940*/  FFMA.FTZ R3, R69, c[0x0][0x2d0], -R0 ;  /* 0x0000b40045037a23 */ /* 0x002fcc0000010800 */
[----:B------:R1:W1:Y:S02]  /*5950*/  MUFU.EX2 R207, R3 ;  /* 0x0000000300cf7308 */ /* 0x0002640000000800 */
[----:B-1----:R-:W-:Y:S01]  /*5960*/  FFMA.FTZ R3, R175, c[0x0][0x2d0], -R13 ;  /* 0x0000b400af037a23 */ /* 0x002fe2000001080d */
[----:B------:R-:W-:-:S05]  /*5970*/  F2FP.PACK_AB R11, R207, R206 ;  /* 0x000000cecf0b723e */ /* 0x000fca00000000ff */
[----:B------:R1:W-:Y:S02]  /*5980*/  MUFU.EX2 R66, R3 ;  /* 0x0000000300427308 */ /* 0x0003e40000000800 */
[C---:B--2---:R-:W-:Y:S08]  /*5990*/  HMMA.16816.F32 R132, R8.reuse, R16, R132 ;  /* 0x000000100884723c */ /* 0x044ff00000001884 */
[----:B------:R-:W-:Y:S01]  /*59a0*/  HMMA.16816.F32 R60, R8, R18, R60 ;  /* 0x00000012083c723c */ /* 0x000fe2000000183c */
[----:B-1----:R-:W-:-:S04]  /*59b0*/  FFMA.FTZ R3, R174, c[0x0][0x2d0], -R13 ;  /* 0x0000b400ae037a23 */ /* 0x002fc8000001080d */
[----:B------:R1:W2:Y:S03]  /*59c0*/  MUFU.EX2 R180, R3 ;  /* 0x0000000300b47308 */ /* 0x0002a60000000800 */
[C---:B------:R-:W-:Y:S08]  /*59d0*/  HMMA.16816.F32 R188, R8.reuse, R20, R188 ;  /* 0x0000001408bc723c */ /* 0x040ff000000018bc */
[----:B------:R-:W-:Y:S01]  /*59e0*/  HMMA.16816.F32 R40, R8, R22, R40 ;  /* 0x000000160828723c */ /* 0x000fe20000001828 */
[----:B-1----:R-:W-:Y:S01]  /*59f0*/  FFMA.FTZ R3, R173, c[0x0][0x2d0], -R13 ;  /* 0x0000b400ad037a23 */ /* 0x002fe2000001080d */
[----:B--2---:R-:W-:-:S06]  /*5a00*/  F2FP.PACK_AB R4, R180, R66 ;  /* 0x00000042b404723e */ /* 0x004fcc00000000ff */
[C---:B------:R-:W-:Y:S01]  /*5a10*/  HMMA.16816.F32 R148, R8.reuse, R28, R148 ;  /* 0x0000001c0894723c */ /* 0x040fe20000001894 */
[----:B------:R1:W-:Y:S07]  /*5a20*/  MUFU.EX2 R186, R3 ;  /* 0x0000000300ba7308 */ /* 0x0003ee0000000800 */
[----:B------:R-:W-:Y:S01]  /*5a30*/  HMMA.16816.F32 R52, R8, R30, R52 ;  /* 0x0000001e0834723c */ /* 0x000fe20000001834 */
[----:B-1----:R-:W-:-:S04]  /*5a40*/  FFMA.FTZ R3, R176, c[0x0][0x2d0], -R13 ;  /* 0x0000b400b0037a23 */ /* 0x002fc8000001080d */
[----:B------:R1:W2:Y:S02]  /*5a50*/  MUFU.EX2 R205, R3 ;  /* 0x0000000300cd7308 */ /* 0x0002a40000000800 */
[----:B-1----:R-:W-:Y:S01]  /*5a60*/  FFMA.FTZ R3, R172, c[0x0][0x2d0], -R12 ;  /* 0x0000b400ac037a23 */ /* 0x002fe2000001080c */
[----:B--2---:R-:W-:-:S05]  /*5a70*/  F2FP.PACK_AB R6, R205, R186 ;  /* 0x000000bacd06723e */ /* 0x004fca00000000ff */
[----:B------:R1:W-:Y:S02]  /*5a80*/  MUFU.EX2 R64, R3 ;  /* 0x0000000300407308 */ /* 0x0003e40000000800 */
[----:B-1----:R-:W-:-:S06]  /*5a90*/  FFMA.FTZ R3, R167, c[0x0][0x2d0], -R12 ;  /* 0x0000b400a7037a23 */ /* 0x002fcc000001080c */
[----:B------:R1:W2:Y:S02]  /*5aa0*/  MUFU.EX2 R65, R3 ;  /* 0x0000000300417308 */ /* 0x0002a40000000800 */
[----:B-1----:R-:W-:Y:S01]  /*5ab0*/  FFMA.FTZ R3, R166, c[0x0][0x2d0], -R12 ;  /* 0x0000b400a6037a23 */ /* 0x002fe2000001080c */
[----:B--2---:R-:W-:-:S05]  /*5ac0*/  F2FP.PACK_AB R5, R65, R64 ;  /* 0x000000404105723e */ /* 0x004fca00000000ff */
[----:B------:R1:W-:Y:S02]  /*5ad0*/  MUFU.EX2 R67, R3 ;  /* 0x0000000300437308 */ /* 0x0003e40000000800 */
[----:B-1----:R-:W-:-:S06]  /*5ae0*/  FFMA.FTZ R3, R165, c[0x0][0x2d0], -R12 ;  /* 0x0000b400a5037a23 */ /* 0x002fcc000001080c */
[----:B------:R-:W1:Y:S02]  /*5af0*/  MUFU.EX2 R181, R3 ;  /* 0x0000000300b57308 */ /* 0x000e640000000800 */
[----:B-1----:R-:W-:-:S07]  /*5b00*/  F2FP.PACK_AB R7, R181, R67 ;  /* 0x00000043b507723e */ /* 0x002fce00000000ff */
[C---:B------:R-:W-:Y:S08]  /*5b10*/  HMMA.16816.F32 R136, R4.reuse, R16, R168 ;  /* 0x000000100488723c */ /* 0x040ff000000018a8 */
[C---:B------:R-:W-:Y:S01]  /*5b20*/  HMMA.16816.F32 R140, R4.reuse, R18, R140 ;  /* 0x00000012048c723c */ /* 0x040fe2000000188c */
[----:B------:R-:W1:Y:S07]  /*5b30*/  LDSM.16.MT88.4 R16, [R227+0x1100] ;  /* 0x00110000e310783b */ /* 0x000e6e0000004200 */
[C---:B------:R-:W-:Y:S08]  /*5b40*/  HMMA.16816.F32 R192, R4.reuse, R20, R192 ;  /* 0x0000001404c0723c */ /* 0x040ff000000018c0 */
[C---:B------:R-:W-:Y:S08]  /*5b50*/  HMMA.16816.F32 R196, R4.reuse, R22, R196 ;  /* 0x0000001604c4723c */ /* 0x040ff000000018c4 */
[C---:B------:R-:W-:Y:S08]  /*5b60*/  HMMA.16816.F32 R152, R4.reuse, R28, R152 ;  /* 0x0000001c0498723c */ /* 0x040ff00000001898 */
[----:B------:R-:W-:Y:S01]  /*5b70*/  HMMA.16816.F32 R156, R4, R30, R156 ;  /* 0x0000001e049c723c */ /* 0x000fe2000000189c */
[----:B------:R-:W2:Y:S07]  /*5b80*/  LDSM.16.MT88.4 R28, [R227+0x3100] ;  /* 0x00310000e31c783b */ /* 0x000eae0000004200 */
[-C--:B-1----:R-:W-:Y:S08]  /*5b90*/  HMMA.16816.F32 R164, R8, R16.reuse, R124 ;  /* 0x0000001008a4723c */ /* 0x082ff0000000187c */
[C---:B------:R-:W-:Y:S08]  /*5ba0*/  HMMA.16816.F32 R168, R4.reuse, R16, R160 ;  /* 0x0000001004a8723c */ /* 0x040ff000000018a0 */
[-C--:B------:R-:W-:Y:S08]  /*5bb0*/  HMMA.16816.F32 R172, R4, R18.reuse, R216 ;  /* 0x0000001204ac723c */ /* 0x080ff000000018d8 */
[C---:B------:R-:W-:Y:S08]  /*5bc0*/  HMMA.16816.F32 R20, R8.reuse, R18, R48 ;  /* 0x000000120814723c */ /* 0x040ff00000001830 */
[----:B------:R-:W-:Y:S11]  /*5bd0*/  HMMA.16816.F32 R16, R8, R24, R80 ;  /* 0x000000180810723c */ /* 0x000ff60000001850 */
[----:B------:R-:W-:Y:S05]  /*5be0*/  @!UPT UIADD3 URZ, URZ, URZ, URZ ;  /* 0x0000003f3f3ff290 */ /* 0x000fea000fffe03f */
[----:B------:R-:W-:Y:S01]  /*5bf0*/  IMAD.MOV.U32 R99, RZ, RZ, R20 ;  /* 0x000000ffff637224 */ /* 0x000fe200078e0014 */
[----:B------:R-:W-:Y:S01]  /*5c00*/  MOV R98, R21 ;  /* 0x0000001500627202 */ /* 0x000fe20000000f00 */
[----:B------:R-:W-:Y:S02]  /*5c10*/  IMAD.MOV.U32 R97, RZ, RZ, R22 ;  /* 0x000000ffff617224 */ /* 0x000fe400078e0016 */
[----:B------:R-:W-:Y:S02]  /*5c20*/  IMAD.MOV.U32 R96, RZ, RZ, R23 ;  /* 0x000000ffff607224 */ /* 0x000fe400078e0017 */
[----:B------:R-:W1:Y:S02]  /*5c30*/  LDSM.16.MT88.4 R20, [R226+0x3100] ;  /* 0x00310000e214783b */ /* 0x000e640000004200 */
[----:B------:R-:W-:Y:S01]  /*5c40*/  IMAD.MOV.U32 R83, RZ, RZ, R16 ;  /* 0x000000ffff537224 */ /* 0x000fe200078e0010 */
[----:B------:R-:W-:Y:S01]  /*5c50*/  MOV R82, R17 ;  /* 0x0000001100527202 */ /* 0x000fe20000000f00 */
[----:B------:R-:W-:-:S02]  /*5c60*/  IMAD.MOV.U32 R81, RZ, RZ, R18 ;  /* 0x000000ffff517224 */ /* 0x000fc400078e0012 */
[----:B------:R-:W-:Y:S02]  /*5c70*/  IMAD.MOV.U32 R80, RZ, RZ, R19 ;  /* 0x000000ffff507224 */ /* 0x000fe400078e0013 */
[----:B------:R-:W3:Y:S01]  /*5c80*/  LDSM.16.MT88.4 R16, [R228+0x3100] ;  /* 0x00310000e410783b */ /* 0x000ee20000004200 */
        /* <DEDUP_REMOVED lines=8> */
[----:B------:R-:W-:-:S02]  /*5d10*/  IMAD.MOV.U32 R122, RZ, RZ, R102 ;  /* 0x000000ffff7a7224 */ /* 0x000fc400078e0066 */
[----:B------:R-:W-:Y:S02]  /*5d20*/  IMAD.MOV.U32 R123, RZ, RZ, R103 ;  /* 0x000000ffff7b7224 */ /* 0x000fe400078e0067 */
[----:B------:R-:W-:Y:S02]  /*5d30*/  IMAD.MOV.U32 R94, RZ, RZ, R116 ;  /* 0x000000ffff5e7224 */ /* 0x000fe400078e0074 */
[----:B------:R-:W-:Y:S02]  /*5d40*/  IMAD.MOV.U32 R95, RZ, RZ, R117 ;  /* 0x000000ffff5f7224 */ /* 0x000fe400078e0075 */
[----:B------:R-:W-:Y:S01]  /*5d50*/  IMAD.MOV.U32 R71, RZ, RZ, R224 ;  /* 0x000000ffff477224 */ /* 0x000fe200078e00e0 */
[----:B------:R-:W-:Y:S01]  /*5d60*/  MOV R3, R115 ;  /* 0x0000007300037202 */ /* 0x000fe20000000f00 */
[----:B------:R-:W-:Y:S01]  /*5d70*/  IMAD.MOV.U32 R69, RZ, RZ, R230 ;  /* 0x000000ffff457224 */ /* 0x000fe200078e00e6 */
[----:B------:R-:W-:Y:S01]  /*5d80*/  HMMA.16816.F32 R72, R4, R24, R72 ;  /* 0x000000180448723c */ /* 0x000fe20000001848 */
[----:B------:R-:W-:-:S07]  /*5d90*/  IMAD.MOV.U32 R219, RZ, RZ, R161 ;  /* 0x000000ffffdb7224 */ /* 0x000fce00078e00a1 */
[C---:B--2---:R-:W-:Y:S08]  /*5da0*/  HMMA.16816.F32 R120, R4.reuse, R28, R120 ;  /* 0x0000001c0478723c */ /* 0x044ff00000001878 */
[C---:B-1----:R-:W-:Y:S08]  /*5db0*/  HMMA.16816.F32 R88, R4.reuse, R20, R88 ;  /* 0x000000140458723c */ /* 0x042ff00000001858 */
[C---:B---3--:R-:W-:Y:S07]  /*5dc0*/  HMMA.16816.F32 R48, R4.reuse, R18, R124 ;  /* 0x000000120430723c */ /* 0x048fee000000187c */
[----:B------:R-:W-:Y:S01]  /*5dd0*/  IMAD.MOV.U32 R127, RZ, RZ, R69 ;  /* 0x000000ffff7f7224 */ /* 0x000fe200078e0045 */
[----:B------:R-:W-:Y:S01]  /*5de0*/  MOV R125, R71 ;  /* 0x00000047007d7202 */ /* 0x000fe20000000f00 */
[----:B------:R-:W-:Y:S01]  /*5df0*/  IMAD.MOV.U32 R126, RZ, RZ, R70 ;  /* 0x000000ffff7e7224 */ /* 0x000fe200078e0046 */
[----:B------:R-:W-:Y:S01]  /*5e00*/  HMMA.16816.F32 R104, R4, R16, R104 ;  /* 0x000000100468723c */ /* 0x000fe20000001868 */
[----:B------:R-:W-:-:S07]  /*5e10*/  IMAD.MOV.U32 R124, RZ, RZ, R68 ;  /* 0x000000ffff7c7224 */ /* 0x000fce00078e0044 */
[C---:B------:R-:W-:Y:S08]  /*5e20*/  HMMA.16816.F32 R44, R4.reuse, R26, R44 ;  /* 0x0000001a042c723c */ /* 0x040ff0000000182c */
[C---:B------:R-:W-:Y:S08]  /*5e30*/  HMMA.16816.F32 R92, R4.reuse, R22, R92 ;  /* 0x00000016045c723c */ /* 0x040ff0000000185c */
[----:B------:R-:W-:Y:S07]  /*5e40*/  HMMA.16816.F32 R68, R4, R30, R220 ;  /* 0x0000001e0444723c */ /* 0x000fee00000018dc */
[----:B------:R-:W-:-:S02]  /*5e50*/  IMAD.MOV.U32 R6, RZ, RZ, R3 ;  /* 0x000000ffff067224 */ /* 0x000fc400078e0003 */
[----:B------:R-:W-:Y:S02]  /*5e60*/  FFMA.FTZ R3, R215, c[0x0][0x2d0], -R2 ;  /* 0x0000b400d7037a23 */ /* 0x000fe40000010802 */
[----:B------:R-:W-:Y:S02]  /*5e70*/  IMAD.MOV.U32 R7, RZ, RZ, R219 ;  /* 0x000000ffff077224 */ /* 0x000fe400078e00db */
[----:B------:R-:W-:Y:S01]  /*5e80*/  HMMA.16816.F32 R216, R8, R20, R144 ;  /* 0x0000001408d8723c */ /* 0x000fe20000001890 */
[----:B------:R1:W-:Y:S01]  /*5e90*/  MUFU.EX2 R21, R3 ;  /* 0x0000000300157308 */ /* 0x0003e20000000800 */
[----:B------:R-:W-:Y:S01]  /*5ea0*/  IMAD.MOV.U32 R102, RZ, RZ, R112 ;  /* 0x000000ffff667224 */ /* 0x000fe200078e0070 */
[----:B------:R-:W-:Y:S01]  /*5eb0*/  MOV R103, R113 ;  /* 0x0000007100677202 */ /* 0x000fe20000000f00 */
[----:B------:R-:W-:-:S04]  /*5ec0*/  IMAD.MOV.U32 R112, RZ, RZ, R242 ;  /* 0x000000ffff707224 */ /* 0x000fc800078e00f2 */
[----:B------:R-:W-:Y:S01]  /*5ed0*/  HMMA.16816.F32 R36, R8, R22, R36 ;  /* 0x000000160824723c */ /* 0x000fe20000001824 */
[----:B------:R-:W-:Y:S02]  /*5ee0*/  IMAD.MOV.U32 R113, RZ, RZ, R241 ;  /* 0x000000ffff717224 */ /* 0x000fe400078e00f1 */
[----:B------:R-:W-:Y:S02]  /*5ef0*/  IMAD.MOV.U32 R116, RZ, RZ, R86 ;  /* 0x000000ffff747224 */ /* 0x000fe400078e0056 */
[----:B------:R-:W-:-:S03]  /*5f00*/  IMAD.MOV.U32 R117, RZ, RZ, R87 ;  /* 0x000000ffff757224 */ /* 0x000fc600078e0057 */
[----:B------:R-:W-:Y:S01]  /*5f10*/  HMMA.16816.F32 R56, R8, R18, R56 ;  /* 0x000000120838723c */ /* 0x000fe20000001838 */
[----:B-1----:R-:W-:Y:S01]  /*5f20*/  FFMA.FTZ R3, R214, c[0x0][0x2d0], -R2 ;  /* 0x0000b400d6037a23 */ /* 0x002fe20000010802 */
[----:B------:R-:W-:Y:S01]  /*5f30*/  MOV R5, R118 ;  /* 0x0000007600057202 */ /* 0x000fe20000000f00 */
[----:B------:R-:W-:-:S05]  /*5f40*/  IMAD.MOV.U32 R4, RZ, RZ, R119 ;  /* 0x000000ffff047224 */ /* 0x000fca00078e0077 */
[C---:B------:R-:W-:Y:S01]  /*5f50*/  HMMA.16816.F32 R32, R8.reuse, R30, R32 ;  /* 0x0000001e0820723c */ /* 0x040fe20000001820 */
[----:B------:R1:W2:Y:S01]  /*5f60*/  MUFU.EX2 R23, R3 ;  /* 0x0000000300177308 */ /* 0x0002a20000000800 */
[----:B------:R-:W-:Y:S02]  /*5f70*/  IMAD.MOV.U32 R25, RZ, RZ, R112 ;  /* 0x000000ffff197224 */ /* 0x000fe400078e0070 */
[----:B------:R-:W-:Y:S02]  /*5f80*/  IMAD.MOV.U32 R160, RZ, RZ, R232 ;  /* 0x000000ffffa07224 */ /* 0x000fe400078e00e8 */
[----:B------:R-:W-:Y:S01]  /*5f90*/  IMAD.MOV.U32 R176, RZ, RZ, R231 ;  /* 0x000000ffffb07224 */ /* 0x000fe200078e00e7 */
[----:B------:R-:W-:Y:S01]  /*5fa0*/  MOV R162, R233 ;  /* 0x000000e900a27202 */ /* 0x000fe20000000f00 */
[----:B------:R-:W-:Y:S01]  /*5fb0*/  HMMA.16816.F32 R220, R8, R26, R76 ;  /* 0x0000001a08dc723c */ /* 0x000fe2000000184c */
[----:B------:R-:W-:Y:S01]  /*5fc0*/  IMAD.MOV.U32 R112, RZ, RZ, R113 ;  /* 0x000000ffff707224 */ /* 0x000fe200078e0071 */
[----:B------:R-:W-:Y:S01]  /*5fd0*/  LDSM.16.MT88.4 R144, [R226+0x1900] ;  /* 0x00190000e290783b */ /* 0x000fe20000004200 */
[----:B-1----:R-:W-:-:S02]  /*5fe0*/  FFMA.FTZ R3, R203, c[0x0][0x2d0], -R2 ;  /* 0x0000b400cb037a23 */ /* 0x002fc40000010802 */
[----:B------:R-:W-:Y:S01]  /*5ff0*/  FFMA.FTZ R2, R202, c[0x0][0x2d0], -R2 ;  /* 0x0000b400ca027a23 */ /* 0x000fe20000010802 */
[----:B------:R-:W-:-:S03]  /*6000*/  MOV R113, R100 ;  /* 0x0000006400717202 */ /* 0x000fc60000000f00 */
[----:B------:R1:W-:Y:S01]  /*6010*/  MUFU.EX2 R22, R2 ;  /* 0x0000000200167308 */ /* 0x0003e20000000800 */
[----:B------:R-:W-:Y:S02]  /*6020*/  IMAD.MOV.U32 R79, RZ, RZ, R102 ;  /* 0x000000ffff4f7224 */ /* 0x000fe400078e0066 */
[----:B------:R-:W-:Y:S02]  /*6030*/  IMAD.MOV.U32 R27, RZ, RZ, R103 ;  /* 0x000000ffff1b7224 */ /* 0x000fe400078e0067 */
[----:B------:R-:W-:Y:S02]  /*6040*/  IMAD.MOV.U32 R78, RZ, RZ, R101 ;  /* 0x000000ffff4e7224 */ /* 0x000fe400078e0065 */
[----:B------:R-:W-:Y:S01]  /*6050*/  HMMA.16816.F32 R100, R8, R16, R128 ;  /* 0x000000100864723c */ /* 0x000fe20000001880 */
[----:B-1----:R-:W-:-:S04]  /*6060*/  FFMA.FTZ R2, R201, c[0x0][0x2d0], -R0 ;  /* 0x0000b400c9027a23 */ /* 0x002fc80000010800 */
[----:B------:R1:W-:Y:S01]  /*6070*/  MUFU.EX2 R17, R2 ;  /* 0x0000000200117308 */ /* 0x0003e20000000800 */
[----:B------:R-:W-:Y:S01]  /*6080*/  MOV R76, R116 ;  /* 0x00000074004c7202 */ /* 0x000fe20000000f00 */
[----:B------:R-:W-:Y:S02]  /*6090*/  IMAD.MOV.U32 R77, RZ, RZ, R117 ;  /* 0x000000ffff4d7224 */ /* 0x000fe400078e0075 */
[--C-:B-1----:R-:W-:Y:S02]  /*60a0*/  FFMA.FTZ R2, R200, c[0x0][0x2d0], -R0.reuse ;  /* 0x0000b400c8027a23 */ /* 0x102fe40000010800 */
[----:B------:R-:W1:Y:S02]  /*60b0*/  LDSM.16.MT88.4 R200, [R225+0x1900] ;  /* 0x00190000e1c8783b */ /* 0x000e640000004200 */
[----:B------:R3:W1:Y:S02]  /*60c0*/  MUFU.EX2 R18, R2 ;  /* 0x0000000200127308 */ /* 0x0006640000000800 */
[----:B---3--:R-:W-:-:S02]  /*60d0*/  FFMA.FTZ R2, R179, c[0x0][0x2d0], -R0 ;  /* 0x0000b400b3027a23 */ /* 0x008fc40000010800 */
[----:B------:R-:W-:-:S04]  /*60e0*/  FFMA.FTZ R0, R178, c[0x0][0x2d0], -R0 ;  /* 0x0000b400b2007a23 */ /* 0x000fc80000010800 */
[----:B------:R3:W-:Y:S02]  /*60f0*/  MUFU.EX2 R19, R0 ;  /* 0x0000000000137308 */ /* 0x0007e40000000800 */
[----:B---3--:R-:W-:Y:S02]  /*6100*/  FFMA.FTZ R0, R76, c[0x0][0x2d0], -R13 ;  /* 0x0000b4004c007a23 */ /* 0x008fe4000001080d */
[----:B------:R-:W-:Y:S02]  /*6110*/  IMAD.MOV.U32 R76, RZ, RZ, R77 ;  /* 0x000000ffff4c7224 */ /* 0x000fe400078e004d */
[----:B------:R-:W-:Y:S01]  /*6120*/  IMAD.MOV.U32 R77, RZ, RZ, R112 ;  /* 0x000000ffff4d7224 */ /* 0x000fe200078e0070 */
[----:B------:R-:W-:Y:S01]  /*6130*/  MOV R112, R113 ;  /* 0x0000007100707202 */ /* 0x000fe20000000f00 */
[----:B------:R-:W-:Y:S02]  /*6140*/  IMAD.MOV.U32 R113, RZ, RZ, R14 ;  /* 0x000000ffff717224 */ /* 0x000fe400078e000e */
[----:B------:R3:W-:Y:S02]  /*6150*/  MUFU.EX2 R14, R0 ;  /* 0x00000000000e7308 */ /* 0x0007e40000000800 */
[----:B---3--:R-:W-:-:S02]  /*6160*/  FFMA.FTZ R0, R78, c[0x0][0x2d0], -R13 ;  /* 0x0000b4004e007a23 */ /* 0x008fc4000001080d */
[----:B------:R-:W-:-:S04]  /*6170*/  IMAD.MOV.U32 R78, RZ, RZ, R15 ;  /* 0x000000ffff4e7224 */ /* 0x000fc800078e000f */
[----:B------:R3:W-:Y:S01]  /*6180*/  MUFU.EX2 R15, R0 ;  /* 0x00000000000f7308 */ /* 0x0007e20000000800 */
[----:B------:R-:W-:Y:S01]  /*6190*/  HMMA.16816.F32 R116, R8, R28, R248 ;  /* 0x0000001c0874723c */ /* 0x000fe200000018f8 */
[----:B---3--:R-:W-:-:S06]  /*61a0*/  FFMA.FTZ R0, R27, c[0x0][0x2d0], -R13 ;  /* 0x0000b4001b007a23 */ /* 0x008fcc000001080d */
[----:B------:R3:W-:Y:S01]  /*61b0*/  MUFU.EX2 R16, R0 ;  /* 0x0000000000107308 */ /* 0x0007e20000000800 */
[----:B------:R-:W-:Y:S02]  /*61c0*/  IMAD.MOV.U32 R163, RZ, RZ, R235 ;  /* 0x000000ffffa37224 */ /* 0x000fe400078e00eb */
[----:B---3--:R-:W-:-:S05]  /*61d0*/  FFMA.FTZ R0, R76, c[0x0][0x2d0], -R13 ;  /* 0x0000b4004c007a23 */ /* 0x008fca000001080d */
[----:B------:R3:W-:Y:S01]  /*61e0*/  MUFU.EX2 R13, R0 ;  /* 0x00000000000d7308 */ /* 0x0007e20000000800 */
[----:B----4-:R-:W-:Y:S02]  /*61f0*/  IMAD.MOV.U32 R161, RZ, RZ, R234 ;  /* 0x000000ffffa17224 */ /* 0x010fe400078e00ea */
[----:B---3--:R-:W-:Y:S01]  /*6200*/  FFMA.FTZ R0, R78, c[0x0][0x2d0], -R12 ;  /* 0x0000b4004e007a23 */ /* 0x008fe2000001080c */
[----:B------:R-:W-:-:S04]  /*6210*/  MOV R78, R5 ;  /* 0x00000005004e7202 */ /* 0x000fc80000000f00 */
[----:B------:R3:W-:Y:S01]  /*6220*/  MUFU.EX2 R9, R0 ;  /* 0x0000000000097308 */ /* 0x0007e20000000800 */
[----:B------:R-:W-:Y:S01]  /*6230*/  IMAD.MOV.U32 R5, RZ, RZ, R7 ;  /* 0x000000ffff057224 */ /* 0x000fe200078e0007 */
[----:B------:R-:W-:-:S03]  /*6240*/  MOV R7, R125 ;  /* 0x0000007d00077202 */ /* 0x000fc60000000f00 */
[----:B------:R-:W-:Y:S02]  /*6250*/  IMAD.MOV.U32 R251, RZ, RZ, R5 ;  /* 0x000000fffffb7224 */ /* 0x000fe400078e0005 */
[----:B------:R-:W-:Y:S01]  /*6260*/  IMAD.MOV.U32 R249, RZ, RZ, R7 ;  /* 0x000000fffff97224 */ /* 0x000fe200078e0007 */
[----:B------:R4:W-:Y:S01]  /*6270*/  MUFU.EX2 R20, R2 ;  /* 0x0000000200147308 */ /* 0x0009e20000000800 */
[----:B---3--:R-:W-:Y:S02]  /*6280*/  FFMA.FTZ R0, R79, c[0x0][0x2d0], -R12 ;  /* 0x0000b4004f007a23 */ /* 0x008fe4000001080c */
[----:B------:R-:W-:Y:S02]  /*6290*/  IMAD.MOV.U32 R79, RZ, RZ, R4 ;  /* 0x000000ffff4f7224 */ /* 0x000fe400078e0004 */
[----:B------:R-:W-:Y:S02]  /*62a0*/  IMAD.MOV.U32 R4, RZ, RZ, R6 ;  /* 0x000000ffff047224 */ /* 0x000fe400078e0006 */
[----:B------:R-:W-:Y:S01]  /*62b0*/  IMAD.MOV.U32 R6, RZ, RZ, R124 ;  /* 0x000000ffff067224 */ /* 0x000fe200078e007c */
[----:B------:R3:W-:Y:S01]  /*62c0*/  MUFU.EX2 R10, R0 ;  /* 0x00000000000a7308 */ /* 0x0007e20000000800 */
[----:B------:R-:W-:-:S02]  /*62d0*/  IMAD.MOV.U32 R214, RZ, RZ, R4 ;  /* 0x000000ffffd67224 */ /* 0x000fc400078e0004 */
[--C-:B----4-:R-:W-:Y:S01]  /*62e0*/  FFMA.FTZ R2, R163, c[0x0][0x2d0], -R12.reuse ;  /* 0x0000b400a3027a23 */ /* 0x110fe2000001080c */
[----:B------:R-:W-:Y:S02]  /*62f0*/  MOV R250, R6 ;  /* 0x0000000600fa7202 */ /* 0x000fe40000000f00 */
[----:B------:R-:W4:Y:S02]  /*6300*/  LDSM.16.MT88.4 R4, [R227+0x3900] ;  /* 0x00390000e304783b */ /* 0x000f240000004200 */
[----:B------:R-:W1:Y:S01]  /*6310*/  MUFU.EX2 R24, R3 ;  /* 0x0000000300187308 */ /* 0x000e620000000800 */
[----:B---3--:R-:W-:-:S07]  /*6320*/  FFMA.FTZ R0, R161, c[0x0][0x2d0], -R12 ;  /* 0x0000b400a1007a23 */ /* 0x008fce000001080c */
[----:B------:R-:W-:Y:S08]  /*6330*/  MUFU.EX2 R11, R2 ;  /* 0x00000002000b7308 */ /* 0x000ff00000000800 */
[----:B------:R-:W3:Y:S01]  /*6340*/  MUFU.EX2 R12, R0 ;  /* 0x00000000000c7308 */ /* 0x000ee20000000800 */
[----:B------:R-:W-:Y:S02]  /*6350*/  IMAD.MOV.U32 R124, RZ, RZ, R126 ;  /* 0x000000ffff7c7224 */ /* 0x000fe400078e007e */
[----:B------:R-:W-:Y:S01]  /*6360*/  IMAD.MOV.U32 R125, RZ, RZ, R127 ;  /* 0x000000ffff7d7224 */ /* 0x000fe200078e007f */
[----:B------:R-:W-:Y:S01]  /*6370*/  MOV R127, R160 ;  /* 0x000000a0007f7202 */ /* 0x000fe20000000f00 */
[----:B------:R-:W-:Y:S01]  /*6380*/  IMAD.MOV.U32 R126, RZ, RZ, R176 ;  /* 0x000000ffff7e7224 */ /* 0x000fe200078e00b0 */
[----:B--2---:R-:W-:Y:S01]  /*6390*/  F2FP.PACK_AB R128, R23, R21 ;  /* 0x000000151780723e */ /* 0x004fe200000000ff */
[----:B------:R-:W-:Y:S01]  /*63a0*/  IMAD.MOV.U32 R248, RZ, RZ, R124 ;  /* 0x000000fffff87224 */ /* 0x000fe200078e007c */
[----:B-1----:R-:W-:Y:S01]  /*63b0*/  F2FP.PACK_AB R129, R18, R17 ;  /* 0x000000111281723e */ /* 0x002fe200000000ff */
[----:B------:R-:W-:Y:S01]  /*63c0*/  IMAD.MOV.U32 R29, RZ, RZ, R125 ;  /* 0x000000ffff1d7224 */ /* 0x000fe200078e007d */
[----:B------:R-:W-:Y:S01]  /*63d0*/  MOV R28, R126 ;  /* 0x0000007e001c7202 */ /* 0x000fe20000000f00 */
[----:B------:R-:W-:Y:S01]  /*63e0*/  IMAD.MOV.U32 R31, RZ, RZ, R127 ;  /* 0x000000ffff1f7224 */ /* 0x000fe200078e007f */
[----:B------:R-:W-:-:S02]  /*63f0*/  F2FP.PACK_AB R130, R22, R24 ;  /* 0x000000181682723e */ /* 0x000fc400000000ff */
[----:B------:R-:W-:Y:S02]  /*6400*/  F2FP.PACK_AB R131, R19, R20 ;  /* 0x000000141383723e */ /* 0x000fe400000000ff */
[----:B------:R-:W-:Y:S02]  /*6410*/  F2FP.PACK_AB R124, R15, R14 ;  /* 0x0000000e0f7c723e */ /* 0x000fe400000000ff */
[----:B------:R-:W-:Y:S02]  /*6420*/  F2FP.PACK_AB R125, R10, R9 ;  /* 0x000000090a7d723e */ /* 0x000fe400000000ff */
[----:B------:R-:W-:Y:S02]  /*6430*/  F2FP.PACK_AB R126, R13, R16 ;  /* 0x000000100d7e723e */ /* 0x000fe400000000ff */
[----:B---3--:R-:W-:Y:S01]  /*6440*/  F2FP.PACK_AB R127, R12, R11 ;  /* 0x0000000b0c7f723e */ /* 0x008fe200000000ff */
[----:B------:R-:W-:Y:S01]  /*6450*/  IMAD.MOV.U32 R176, RZ, RZ, R162 ;  /* 0x000000ffffb07224 */ /* 0x000fe200078e00a2 */
[----:B------:R-:W-:Y:S01]  /*6460*/  MOV R86, R243 ;  /* 0x000000f300567202 */ /* 0x000fe20000000f00 */
[----:B------:R-:W1:Y:S01]  /*6470*/  LDSM.16.MT88.4 R160, [R228+0x1900] ;  /* 0x00190000e4a0783b */ /* 0x000e620000004200 */
[----:B------:R-:W-:Y:S01]  /*6480*/  FADD.FTZ R3, R212, R177 ;  /* 0x000000b1d4037221 */ /* 0x000fe20000010000 */
[----:B------:R-:W-:Y:S01]  /*6490*/  HMMA.16816.F32 R188, R128, R200, R188 ;  /* 0x000000c880bc723c */ /* 0x000fe200000018bc */
[----:B------:R-:W-:-:S02]  /*64a0*/  FADD.FTZ R0, R79, R78 ;  /* 0x0000004e4f007221 */ /* 0x000fc40000010000 */
[----:B------:R-:W-:-:S05]  /*64b0*/  FADD.FTZ R8, R213, R3 ;  /* 0x00000003d5087221 */ /* 0x000fca0000010000 */
[----:B------:R-:W-:Y:S01]  /*64c0*/  HMMA.16816.F32 R192, R124, R200, R192 ;  /* 0x000000c87cc0723c */ /* 0x000fe200000018c0 */
[----:B------:R-:W-:Y:S02]  /*64d0*/  IMAD.MOV.U32 R115, RZ, RZ, R236 ;  /* 0x000000ffff737224 */ /* 0x000fe400078e00ec */
[----:B------:R-:W-:-:S05]  /*64e0*/  FADD.FTZ R2, R108, R84 ;  /* 0x000000546c027221 */ /* 0x000fca0000010000 */
[----:B------:R-:W-:Y:S01]  /*64f0*/  HMMA.16816.F32 R196, R124, R202, R196 ;  /* 0x000000ca7cc4723c */ /* 0x000fe200000018c4 */
[----:B------:R-:W-:Y:S02]  /*6500*/  IMAD.MOV.U32 R3, RZ, RZ, R109 ;  /* 0x000000ffff037224 */ /* 0x000fe400078e006d */
[----:B------:R-:W-:-:S05]  /*6510*/  FADD.FTZ R25, R25, R77 ;  /* 0x0000004d19197221 */ /* 0x000fca0000010000 */
[----:B------:R-:W-:Y:S01]  /*6520*/  HMMA.16816.F32 R200, R128, R202, R40 ;  /* 0x000000ca80c8723c */ /* 0x000fe20000001828 */
[----:B------:R-:W-:-:S06]  /*6530*/  IMAD.MOV.U32 R212, RZ, RZ, R114 ;  /* 0x000000ffffd47224 */ /* 0x000fcc00078e0072 */
[----:B------:R-:W-:Y:S02]  /*6540*/  IMAD.MOV.U32 R41, RZ, RZ, R86 ;  /* 0x000000ffff297224 */ /* 0x000fe400078e0056 */
[----:B------:R-:W-:Y:S02]  /*6550*/  IMAD.MOV.U32 R42, RZ, RZ, R113 ;  /* 0x000000ffff2a7224 */ /* 0x000fe400078e0071 */
[----:B------:R-:W-:Y:S02]  /*6560*/  IMAD.MOV.U32 R40, RZ, RZ, R111 ;  /* 0x000000ffff287224 */ /* 0x000fe400078e006f */
[----:B------:R-:W-:Y:S02]  /*6570*/  FADD.FTZ R0, R41, R0 ;  /* 0x0000000029007221 */ /* 0x000fe40000010000 */
[----:B------:R-:W-:Y:S02]  /*6580*/  IMAD.MOV.U32 R30, RZ, RZ, R176 ;  /* 0x000000ffff1e7224 */ /* 0x000fe400078e00b0 */
[----:B------:R-:W-:Y:S01]  /*6590*/  FADD.FTZ R8, R42, R8 ;  /* 0x000000082a087221 */ /* 0x000fe20000010000 */
[----:B------:R-:W-:Y:S01]  /*65a0*/  MOV R213, R115 ;  /* 0x0000007300d57202 */ /* 0x000fe20000000f00 */
[----:B------:R-:W-:Y:S01]  /*65b0*/  IMAD.MOV.U32 R43, RZ, RZ, R112 ;  /* 0x000000ffff2b7224 */ /* 0x000fe200078e0070 */
[-C--:B----4-:R-:W-:Y:S01]  /*65c0*/  HMMA.16816.F32 R120, R124, R4.reuse, R120 ;  /* 0x000000047c78723c */ /* 0x090fe20000001878 */
[----:B------:R-:W-:Y:S01]  /*65d0*/  FADD.FTZ R3, R3, R2 ;  /* 0x0000000203037221 */ /* 0x000fe20000010000 */
[----:B------:R-:W-:Y:S01]  /*65e0*/  MOV R215, R85 ;  /* 0x0000005500d77202 */ /* 0x000fe20000000f00 */
[----:B------:R-:W-:Y:S01]  /*65f0*/  FADD.FTZ R2, R40, R25 ;  /* 0x0000001928027221 */ /* 0x000fe20000010000 */
[----:B------:R-:W-:Y:S01]  /*6600*/  UIMAD.WIDE.U32 UR6, UR17, UR4, URZ ;  /* 0x00000004110672a5 */ /* 0x000fe2000f8e003f */
[----:B------:R-:W-:Y:S01]  /*6610*/  FADD.FTZ R0, R212, R0 ;  /* 0x00000000d4007221 */ /* 0x000fe20000010000 */
[----:B------:R-:W2:Y:S01]  /*6620*/  LDSM.16.MT88.4 R176, [R227+0x1900] ;  /* 0x00190000e3b0783b */ /* 0x000ea20000004200 */
[----:B------:R-:W-:Y:S01]  /*6630*/  FADD.FTZ R8, R30, R8 ;  /* 0x000000081e087221 */ /* 0x000fe20000010000 */
[----:B------:R-:W-:Y:S01]  /*6640*/  HMMA.16816.F32 R116, R128, R4, R116 ;  /* 0x000000048074723c */ /* 0x000fe20000001874 */
[----:B------:R-:W-:Y:S01]  /*6650*/  FADD.FTZ R3, R43, R3 ;  /* 0x000000032b037221 */ /* 0x000fe20000010000 */
[----:B------:R-:W-:Y:S01]  /*6660*/  LDSM.16.MT88.4 R112, [R228+0x3900] ;  /* 0x00390000e470783b */ /* 0x000fe20000004200 */
[----:B------:R-:W-:-:S02]  /*6670*/  FADD.FTZ R2, R213, R2 ;  /* 0x00000002d5027221 */ /* 0x000fc40000010000 */
[----:B------:R-:W-:Y:S02]  /*6680*/  IMAD.MOV.U32 R87, RZ, RZ, R245 ;  /* 0x000000ffff577224 */ /* 0x000fe400078e00f5 */
[----:B------:R-:W-:Y:S01]  /*6690*/  FADD.FTZ R4, R28, R0 ;  /* 0x000000001c047221 */ /* 0x000fe20000010000 */
[-C--:B------:R-:W-:Y:S01]  /*66a0*/  HMMA.16816.F32 R132, R128, R144.reuse, R132 ;  /* 0x000000908084723c */ /* 0x080fe20000001884 */
[----:B------:R-:W-:Y:S02]  /*66b0*/  FADD.FTZ R0, R29, R8 ;  /* 0x000000081d007221 */ /* 0x000fe40000010000 */
[----:B------:R-:W-:Y:S01]  /*66c0*/  FADD.FTZ R5, R252, R3 ;  /* 0x00000003fc057221 */ /* 0x000fe20000010000 */
[----:B------:R-:W-:Y:S01]  /*66d0*/  @UP1 USHF.R.U32.HI UR17, URZ, UR5, UR7 ;  /* 0x000000053f111299 */ /* 0x000fe20008011607 */
[----:B------:R-:W-:Y:S01]  /*66e0*/  FADD.FTZ R3, R31, R2 ;  /* 0x000000021f037221 */ /* 0x000fe20000010000 */
[----:B------:R-:W-:Y:S01]  /*66f0*/  MOV R86, R87 ;  /* 0x0000005700567202 */ /* 0x000fe20000000f00 */
[----:B------:R-:W-:Y:S01]  /*6700*/  FADD.FTZ R0, R250, R0 ;  /* 0x00000000fa007221 */ /* 0x000fe20000010000 */
[----:B------:R-:W-:Y:S01]  /*6710*/  HMMA.16816.F32 R136, R124, R144, R136 ;  /* 0x000000907c88723c */ /* 0x000fe20000001888 */
[----:B------:R-:W-:Y:S01]  /*6720*/  FADD.FTZ R2, R247, R5 ;  /* 0x00000005f7027221 */ /* 0x000fe20000010000 */
[----:B------:R3:W5:Y:S01]  /*6730*/  LDL.LU R245, [R1+0xb0] ;  /* 0x0000b00001f57983 */ /* 0x0007620000300800 */
[----:B------:R-:W-:-:S02]  /*6740*/  FADD.FTZ R4, R249, R4 ;  /* 0x00000004f9047221 */ /* 0x000fc40000010000 */
[----:B------:R-:W-:-:S03]  /*6750*/  IMAD.MOV.U32 R87, RZ, RZ, R110 ;  /* 0x000000ffff577224 */ /* 0x000fc600078e006e */
[----:B------:R-:W-:Y:S01]  /*6760*/  HMMA.16816.F32 R140, R124, R146, R140 ;  /* 0x000000927c8c723c */ /* 0x000fe2000000188c */
[----:B------:R-:W-:Y:S01]  /*6770*/  FADD.FTZ R3, R248, R3 ;  /* 0x00000003f8037221 */ /* 0x000fe20000010000 */
[----:B------:R-:W-:Y:S01]  /*6780*/  UIADD3 UR17, UR17, UR8, -UR11 ;  /* 0x0000000811117290 */ /* 0x000fe2000fffe80b */
[----:B------:R-:W-:Y:S01]  /*6790*/  FADD.FTZ R0, R215, R0 ;  /* 0x00000000d7007221 */ /* 0x000fe20000010000 */
[----:B------:R3:W5:Y:S01]  /*67a0*/  LDL.LU R243, [R1+0xac] ;  /* 0x0000ac0001f37983 */ /* 0x0007620000300800 */
[----:B------:R-:W-:Y:S02]  /*67b0*/  FADD.FTZ R2, R246, R2 ;  /* 0x00000002f6027221 */ /* 0x000fe40000010000 */
[----:B------:R-:W-:Y:S02]  /*67c0*/  IMAD.MOV.U32 R27, RZ, RZ, R86 ;  /* 0x000000ffff1b7224 */ /* 0x000fe400078e0056 */
[----:B------:R-:W-:Y:S02]  /*67d0*/  FADD.FTZ R4, R214, R4 ;  /* 0x00000004d6047221 */ /* 0x000fe40000010000 */
[----:B------:R-:W-:Y:S01]  /*67e0*/  IMAD.MOV.U32 R26, RZ, RZ, R87 ;  /* 0x000000ffff1a7224 */ /* 0x000fe200078e0057 */
[----:B-1----:R-:W-:Y:S01]  /*67f0*/  HMMA.16816.F32 R148, R128, R160, R148 ;  /* 0x000000a08094723c */ /* 0x002fe20000001894 */
[----:B------:R-:W-:Y:S01]  /*6800*/  FADD.FTZ R3, R251, R3 ;  /* 0x00000003fb037221 */ /* 0x000fe20000010000 */
[----:B------:R3:W5:Y:S01]  /*6810*/  LDL.LU R242, [R1+0xa8] ;  /* 0x0000a80001f27983 */ /* 0x0007620000300800 */
[----:B------:R-:W-:-:S02]  /*6820*/  FADD.FTZ R0, R208, R0 ;  /* 0x00000000d0007221 */ /* 0x000fc40000010000 */
[----:B------:R-:W-:Y:S01]  /*6830*/  FADD.FTZ R2, R244, R2 ;  /* 0x00000002f4027221 */ /* 0x000fe20000010000 */
[----:B------:R3:W5:Y:S01]  /*6840*/  LDL.LU R241, [R1+0xa4] ;  /* 0x0000a40001f17983 */ /* 0x0007620000300800 */
[----:B------:R-:W-:Y:S02]  /*6850*/  FADD.FTZ R4, R27, R4 ;  /* 0x000000041b047221 */ /* 0x000fe40000010000 */
[----:B------:R-:W-:Y:S01]  /*6860*/  FADD.FTZ R3, R26, R3 ;  /* 0x000000031a037221 */ /* 0x000fe20000010000 */
[----:B------:R-:W-:Y:S01]  /*6870*/  HMMA.16816.F32 R152, R124, R160, R152 ;  /* 0x000000a07c98723c */ /* 0x000fe20000001898 */
[----:B------:R-:W-:-:S07]  /*6880*/  FADD.FTZ R0, R209, R0 ;  /* 0x00000000d1007221 */ /* 0x000fce0000010000 */
[----:B------:R-:W-:Y:S01]  /*6890*/  HMMA.16816.F32 R156, R124, R162, R156 ;  /* 0x000000a27c9c723c */ /* 0x000fe2000000189c */
[----:B------:R-:W-:-:S07]  /*68a0*/  FADD.FTZ R2, R187, R2 ;  /* 0x00000002bb027221 */ /* 0x000fce0000010000 */
[C---:B------:R-:W-:Y:S01]  /*68b0*/  HMMA.16816.F32 R144, R128.reuse, R146, R60 ;  /* 0x000000928090723c */ /* 0x040fe2000000183c */
[----:B------:R-:W-:Y:S01]  /*68c0*/  FADD.FTZ R4, R64, R4 ;  /* 0x0000000440047221 */ /* 0x000fe20000010000 */
[----:B------:R-:W-:Y:S01]  /*68d0*/  USHF.R.S32.HI UR4, URZ, 0x1f, UR17 ;  /* 0x0000001f3f047899 */ /* 0x000fe20008011411 */
[----:B------:R-:W-:Y:S01]  /*68e0*/  FADD.FTZ R3, R66, R3 ;  /* 0x0000000342037221 */ /* 0x000fe20000010000 */
[----:B------:R3:W5:Y:S01]  /*68f0*/  LDL.LU R240, [R1+0xa0] ;  /* 0x0000a00001f07983 */ /* 0x0007620000300800 */
[----:B------:R-:W-:Y:S02]  /*6900*/  FADD.FTZ R0, R210, R0 ;  /* 0x00000000d2007221 */ /* 0x000fe40000010000 */
[----:B------:R-:W-:Y:S01]  /*6910*/  FADD.FTZ R2, R204, R2 ;  /* 0x00000002cc027221 */ /* 0x000fe20000010000 */
[----:B------:R-:W-:Y:S01]  /*6920*/  HMMA.16816.F32 R160, R128, R162, R52 ;  /* 0x000000a280a0723c */ /* 0x000fe20000001834 */
[----:B------:R-:W-:Y:S01]  /*6930*/  FADD.FTZ R4, R65, R4 ;  /* 0x0000000441047221 */ /* 0x000fe20000010000 */
[----:B------:R-:W-:Y:S01]  /*6940*/  MOV R60, R83 ;  /* 0x00000053003c7202 */ /* 0x000fe20000000f00 */
[----:B------:R-:W-:Y:S01]  /*6950*/  FADD.FTZ R3, R180, R3 ;  /* 0x00000003b4037221 */ /* 0x000fe20000010000 */
[----:B------:R3:W5:Y:S01]  /*6960*/  LDL.LU R239, [R1+0x9c] ;  /* 0x00009c0001ef7983 */ /* 0x0007620000300800 */
[----:B------:R-:W-:-:S02]  /*6970*/  IMAD.MOV.U32 R61, RZ, RZ, R82 ;  /* 0x000000ffff3d7224 */ /* 0x000fc400078e0052 */
[----:B------:R-:W-:Y:S01]  /*6980*/  IMAD.MOV.U32 R62, RZ, RZ, R81 ;  /* 0x000000ffff3e7224 */ /* 0x000fe200078e0051 */
[----:B------:R-:W-:Y:S01]  /*6990*/  MOV R52, R99 ;  /* 0x0000006300347202 */ /* 0x000fe20000000f00 */
[----:B------:R-:W-:Y:S01]  /*69a0*/  IMAD.MOV.U32 R63, RZ, RZ, R80 ;  /* 0x000000ffff3f7224 */ /* 0x000fe200078e0050 */
[----:B------:R3:W5:Y:S01]  /*69b0*/  LDL.LU R238, [R1+0x98] ;  /* 0x0000980001ee7983 */ /* 0x0007620000300800 */
[----:B------:R-:W-:Y:S02]  /*69c0*/  IMAD.MOV.U32 R53, RZ, RZ, R98 ;  /* 0x000000ffff357224 */ /* 0x000fe400078e0062 */
[----:B------:R-:W-:Y:S01]  /*69d0*/  IMAD.MOV.U32 R54, RZ, RZ, R97 ;  /* 0x000000ffff367224 */ /* 0x000fe200078e0061 */
[----:B------:R-:W1:Y:S01]  /*69e0*/  LDSM.16.MT88.4 R80, [R225+0x3900] ;  /* 0x00390000e150783b */ /* 0x000e620000004200 */
[----:B------:R-:W-:Y:S02]  /*69f0*/  IMAD.MOV.U32 R55, RZ, RZ, R96 ;  /* 0x000000ffff377224 */ /* 0x000fe400078e0060 */
[----:B------:R-:W-:Y:S01]  /*6a00*/  FADD.FTZ R0, R211, R0 ;  /* 0x00000000d3007221 */ /* 0x000fe20000010000 */
[----:B------:R-:W4:Y:S01]  /*6a10*/  LDSM.16.MT88.4 R96, [R226+0x3900] ;  /* 0x00390000e260783b */ /* 0x000f220000004200 */
[----:B------:R-:W-:-:S02]  /*6a20*/  FADD.FTZ R2, R206, R2 ;  /* 0x00000002ce027221 */ /* 0x000fc40000010000 */
[----:B------:R-:W-:Y:S01]  /*6a30*/  FADD.FTZ R4, R67, R4 ;  /* 0x0000000443047221 */ /* 0x000fe20000010000 */
[----:B------:R3:W5:Y:S01]  /*6a40*/  LDL.LU R237, [R1+0x94] ;  /* 0x0000940001ed7983 */ /* 0x0007620000300800 */
[----:B------:R-:W-:Y:S02]  /*6a50*/  FADD.FTZ R3, R186, R3 ;  /* 0x00000003ba037221 */ /* 0x000fe40000010000 */
[----:B------:R-:W-:Y:S01]  /*6a60*/  FADD.FTZ R0, R21, R0 ;  /* 0x0000000015007221 */ /* 0x000fe20000010000 */
[----:B------:R-:W-:Y:S01]  /*6a70*/  ULEA.HI UR4, UR4, UR17, URZ, 0x6 ;  /* 0x0000001104047291 */ /* 0x000fe2000f8f303f */
[----:B------:R-:W-:Y:S01]  /*6a80*/  FADD.FTZ R2, R207, R2 ;  /* 0x00000002cf027221 */ /* 0x000fe20000010000 */
[----:B------:R3:W5:Y:S01]  /*6a90*/  LDL.LU R236, [R1+0x90] ;  /* 0x0000900001ec7983 */ /* 0x0007620000300800 */
[----:B------:R-:W-:Y:S02]  /*6aa0*/  FADD.FTZ R4, R181, R4 ;  /* 0x00000004b5047221 */ /* 0x000fe40000010000 */
[----:B------:R-:W-:Y:S01]  /*6ab0*/  FADD.FTZ R3, R205, R3 ;  /* 0x00000003cd037221 */ /* 0x000fe20000010000 */
[----:B------:R3:W5:Y:S01]  /*6ac0*/  LDL.LU R235, [R1+0x8c] ;  /* 0x00008c0001eb7983 */ /* 0x0007620000300800 */
[----:B------:R-:W-:-:S02]  /*6ad0*/  FADD.FTZ R0, R23, R0 ;  /* 0x0000000017007221 */ /* 0x000fc40000010000 */
[----:B------:R-:W-:Y:S01]  /*6ae0*/  FADD.FTZ R2, R17, R2 ;  /* 0x0000000211027221 */ /* 0x000fe20000010000 */
[----:B------:R3:W5:Y:S01]  /*6af0*/  LDL.LU R234, [R1+0x88] ;  /* 0x0000880001ea7983 */ /* 0x0007620000300800 */
[----:B------:R-:W-:Y:S02]  /*6b00*/  FADD.FTZ R4, R9, R4 ;  /* 0x0000000409047221 */ /* 0x000fe40000010000 */
[----:B------:R-:W-:Y:S01]  /*6b10*/  FADD.FTZ R3, R14, R3 ;  /* 0x000000030e037221 */ /* 0x000fe20000010000 */
[----:B------:R3:W5:Y:S01]  /*6b20*/  LDL.LU R233, [R1+0x84] ;  /* 0x0000840001e97983 */ /* 0x0007620000300800 */
[----:B------:R-:W-:Y:S02]  /*6b30*/  FADD.FTZ R0, R24, R0 ;  /* 0x0000000018007221 */ /* 0x000fe40000010000 */
[----:B------:R-:W-:Y:S01]  /*6b40*/  FADD.FTZ R2, R18, R2 ;  /* 0x0000000212027221 */ /* 0x000fe20000010000 */
[----:B------:R-:W-:Y:S01]  /*6b50*/  USHF.R.S32.HI UR24, URZ, 0x6, UR4 ;  /* 0x000000063f187899 */ /* 0x000fe20008011404 */
[----:B------:R-:W-:Y:S01]  /*6b60*/  FADD.FTZ R4, R10, R4 ;  /* 0x000000040a047221 */ /* 0x000fe20000010000 */
[----:B------:R3:W5:Y:S01]  /*6b70*/  LDL.LU R232, [R1+0x80] ;  /* 0x0000800001e87983 */ /* 0x0007620000300800 */
[----:B------:R-:W-:-:S02]  /*6b80*/  FADD.FTZ R3, R15, R3 ;  /* 0x000000030f037221 */ /* 0x000fc40000010000 */
[----:B------:R-:W-:Y:S01]  /*6b90*/  FADD.FTZ R0, R22, R0 ;  /* 0x0000000016007221 */ /* 0x000fe20000010000 */
[----:B------:R3:W5:Y:S01]  /*6ba0*/  LDL.LU R231, [R1+0x7c] ;  /* 0x00007c0001e77983 */ /* 0x0007620000300800 */
[----:B------:R-:W-:Y:S01]  /*6bb0*/  FADD.FTZ R2, R20, R2 ;  /* 0x0000000214027221 */ /* 0x000fe20000010000 */
[----:B------:R-:W-:Y:S01]  /*6bc0*/  UISETP.LT.AND UP0, UPT, URZ, UR24, UPT ;  /* 0x000000183f00728c */ /* 0x000fe2000bf01270 */
[----:B------:R-:W-:Y:S01]  /*6bd0*/  FADD.FTZ R4, R11, R4 ;  /* 0x000000040b047221 */ /* 0x000fe20000010000 */
[----:B------:R3:W5:Y:S01]  /*6be0*/  LDL.LU R230, [R1+0x78] ;  /* 0x0000780001e67983 */ /* 0x0007620000300800 */
[----:B------:R-:W-:-:S03]  /*6bf0*/  FADD.FTZ R3, R16, R3 ;  /* 0x0000000310037221 */ /* 0x000fc60000010000 */
[----:B------:R3:W5:Y:S01]  /*6c00*/  LDL.LU R229, [R1+0x74] ;  /* 0x0000740001e57983 */ /* 0x0007620000300800 */
[----:B------:R-:W-:-:S03]  /*6c10*/  FADD.FTZ R5, R19, R2 ;  /* 0x0000000213057221 */ /* 0x000fc60000010000 */
[----:B------:R3:W5:Y:S01]  /*6c20*/  LDL.LU R224, [R1+0x70] ;  /* 0x0000700001e07983 */ /* 0x0007620000300800 */
[----:B------:R-:W-:Y:S01]  /*6c30*/  USEL UR24, URZ, UR24, !UP0 ;  /* 0x000000183f187287 */ /* 0x000fe2000c000000 */
[----:B------:R-:W-:Y:S02]  /*6c40*/  FADD.FTZ R2, R13, R3 ;  /* 0x000000030d027221 */ /* 0x000fe40000010000 */
[----:B------:R1:W-:Y:S01]  /*6c50*/  STL [R1+0x4], R0 ;  /* 0x0000040001007387 */ /* 0x0003e20000100800 */
[----:B------:R-:W-:-:S03]  /*6c60*/  UISETP.GE.AND UP0, UPT, UR25, UR24, UPT ;  /* 0x000000181900728c */ /* 0x000fc6000bf06270 */
[----:B------:R3:W-:Y:S03]  /*6c70*/  STL [R1+0xc], R5 ;  /* 0x00000c0501007387 */ /* 0x0007e60000100800 */
[----:B------:R-:W-:Y:S01]  /*6c80*/  PLOP3.LUT P0, PT, PT, PT, UP0, 0x80, 0x0 ;  /* 0x000000000000781c */ /* 0x000fe20003f0f008 */
[----:B-1----:R-:W-:-:S05]  /*6c90*/  FADD.FTZ R0, R12, R4 ;  /* 0x000000040c007221 */ /* 0x002fca0000010000 */
[----:B------:R3:W-:Y:S04]  /*6ca0*/  STL [R1+0x2c], R0 ;  /* 0x00002c0001007387 */ /* 0x0007e80000100800 */
[----:B------:R3:W-:Y:S01]  /*6cb0*/  STL [R1+0x8], R2 ;  /* 0x0000080201007387 */ /* 0x0007e20000100800 */
[C---:B--2---:R-:W-:Y:S08]  /*6cc0*/  HMMA.16816.F32 R168, R124.reuse, R176, R168 ;  /* 0x000000b07ca8723c */ /* 0x044ff000000018a8 */
[C---:B------:R-:W-:Y:S08]  /*6cd0*/  HMMA.16816.F32 R172, R124.reuse, R178, R172 ;  /* 0x000000b27cac723c */ /* 0x040ff000000018ac */
[C---:B------:R-:W-:Y:S08]  /*6ce0*/  HMMA.16816.F32 R72, R124.reuse, R80, R72 ;  /* 0x000000507c48723c */ /* 0x040ff00000001848 */
[C---:B------:R-:W-:Y:S08]  /*6cf0*/  HMMA.16816.F32 R76, R124.reuse, R82, R44 ;  /* 0x000000527c4c723c */ /* 0x040ff0000000182c */
        /* <DEDUP_REMOVED lines=14> */
[----:B------:R-:W-:Y:S07]  /*6de0*/  @!P0 BRA `(.L_x_1489) ;  /* 0x00004d7000008947 */ /* 0x000fee0003800000 */
[----:B---3--:R-:W2:Y:S04]  /*6df0*/  LDL.64 R248, [R1+0x68] ;  /* 0x0000680001f87983 */ /* 0x008ea80000100a00 */
[----:B------:R-:W3:Y:S04]  /*6e00*/  LDL.64 R250, [R1+0x58] ;  /* 0x0000580001fa7983 */ /* 0x000ee80000100a00 */
[----:B------:R-:W4:Y:S04]  /*6e10*/  LDL R29, [R1+0x44] ;  /* 0x00004400011d7983 */ /* 0x000f280000100800 */
[----:B------:R-:W4:Y:S04]  /*6e20*/  LDL.64 R214, [R1+0x50] ;  /* 0x0000500001d67983 */ /* 0x000f280000100a00 */
[----:B------:R-:W4:Y:S01]  /*6e30*/  LDL.64 R26, [R1+0x48] ;  /* 0x00004800011a7983 */ /* 0x000f220000100a00 */
[----:B------:R-:W-:Y:S01]  /*6e40*/  IMAD.MOV.U32 R181, RZ, RZ, R184 ;  /* 0x000000ffffb57224 */ /* 0x000fe200078e00b8 */
[----:B-----5:R-:W-:Y:S01]  /*6e50*/  MOV R187, R182 ;  /* 0x000000b600bb7202 */ /* 0x020fe20000000f00 */
[----:B------:R-:W-:Y:S01]  /*6e60*/  IMAD.MOV.U32 R180, RZ, RZ, R185 ;  /* 0x000000ffffb47224 */ /* 0x000fe200078e00b9 */
[----:B------:R-:W-:Y:S01]  /*6e70*/  UMOV UR26, UR25 ;  /* 0x00000019001a7c82 */ /* 0x000fe20008000000 */
[----:B------:R-:W-:Y:S01]  /*6e80*/  IMAD.MOV.U32 R186, RZ, RZ, R183 ;  /* 0x000000ffffba7224 */ /* 0x000fe200078e00b7 */
[----:B------:R-:W-:-:S02]  /*6e90*/  UMOV UR17, 0xffffffc0 ;  /* 0xffffffc000117882 */ /* 0x000fc40000000000 */
[----:B------:R-:W-:Y:S02]  /*6ea0*/  ULDC.64 UR6, c[0x0][0x208] ;  /* 0x0000820000067ab9 */ /* 0x000fe40000000a00 */
[----:B------:R-:W-:Y:S01]  /*6eb0*/  ULDC.64 UR4, c[0x0][0x1e0] ;  /* 0x0000780000047ab9 */ /* 0x000fe20000000a00 */
[----:B--2---:R-:W-:Y:S02]  /*6ec0*/  IADD3 R3, P1, R248, 0x40, RZ ;  /* 0x00000040f8037810 */ /* 0x004fe40007f3e0ff */
[----:B---3--:R-:W-:Y:S01]  /*6ed0*/  IADD3 R2, P0, R250, 0x40, RZ ;  /* 0x00000040fa027810 */ /* 0x008fe20007f1e0ff */
[----:B----4-:R-:W-:Y:S02]  /*6ee0*/  @P3 IMAD.HI.U32 R0, R29, c[0x0][0x2c8], RZ ;  /* 0x0000b2001d003a27 */ /* 0x010fe400078e00ff */
[----:B------:R1:W-:Y:S04]  /*6ef0*/  STL [R1+0x40], R3 ;  /* 0x0000400301007387 */ /* 0x0003e80000100800 */
[----:B------:R2:W-:Y:S01]  /*6f00*/  STL [R1+0x3c], R2 ;  /* 0x00003c0201007387 */ /* 0x0005e20000100800 */
[----:B-1----:R-:W-:Y:S01]  /*6f10*/  @P3 SHF.R.U32.HI R3, RZ, c[0x0][0x2cc], R0 ;  /* 0x0000b300ff033a19 */ /* 0x002fe20000011600 */
[----:B------:R-:W-:Y:S01]  /*6f20*/  IMAD.X R0, RZ, RZ, R27, P0 ;  /* 0x000000ffff007224 */ /* 0x000fe200000e061b */
[----:B--2---:R-:W-:-:S03]  /*6f30*/  IADD3.X R2, RZ, R215, RZ, P1, !PT ;  /* 0x000000d7ff027210 */ /* 0x004fc60000ffe4ff */
[----:B------:R1:W-:Y:S04]  /*6f40*/  @P3 STL [R1+0x30], R3 ;  /* 0x0000300301003387 */ /* 0x0003e80000100800 */
[----:B------:R1:W-:Y:S04]  /*6f50*/  STL [R1+0x38], R2 ;  /* 0x0000380201007387 */ /* 0x0003e80000100800 */
[----:B------:R1:W-:Y:S02]  /*6f60*/  STL [R1+0x34], R0 ;  /* 0x0000340001007387 */ /* 0x0003e40000100800 */
.L_x_1490:
[----:B--2---:R-:W2:Y:S01]  /*6f70*/  LDL.64 R182, [R1+0x68] ;  /* 0x0000680001b67983 */ /* 0x004ea20000100a00 */
[----:B------:R-:W-:Y:S04]  /*6f80*/  DEPBAR.LE SB0, 0x0 ;  /* 0x000080000000791a */ /* 0x000fe80000000000 */
[----:B------:R-:W-:Y:S01]  /*6f90*/  UISETP.GE.AND UP0, UPT, UR26, URZ, UPT ;  /* 0x0000003f1a00728c */ /* 0x000fe2000bf06270 */
[----:B------:R-:W3:Y:S01]  /*6fa0*/  LDL.64 R184, [R1+0x50] ;  /* 0x0000500001b87983 */ /* 0x000ee20000100a00 */
[----:B------:R-:W-:Y:S02]  /*6fb0*/  UISETP.GE.AND UP1, UPT, UR26, 0x1, UPT ;  /* 0x000000011a00788c */ /* 0x000fe4000bf26270 */
[----:B------:R-:W-:Y:S03]  /*6fc0*/  UIADD3 UR25, UR26, -0x1, URZ ;  /* 0xffffffff1a197890 */ /* 0x000fe6000fffe03f */
[----:B------:R-:W-:Y:S01]  /*6fd0*/  BAR.SYNC.DEFER_BLOCKING 0x0 ;  /* 0x0000000000007b1d */ /* 0x000fe20000010000 */
[----:B------:R-:W-:Y:S03]  /*6fe0*/  PLOP3.LUT P0, PT, PT, PT, UP0, 0x80, 0x0 ;  /* 0x000000000000781c */ /* 0x000fe60003f0f008 */
[----:B------:R-:W-:Y:S02]  /*6ff0*/  @UP0 USHF.R.S32.HI UR20, URZ, 0x1f, UR26 ;  /* 0x0000001f3f140899 */ /* 0x000fe4000801141a */
[----:B------:R-:W-:Y:S02]  /*7000*/  @UP0 UIMAD.WIDE.U32 UR22, UR26, UR6, URZ ;  /* 0x000000061a1602a5 */ /* 0x000fe4000f8e003f */
[----:B------:R-:W-:Y:S02]  /*7010*/  @UP0 UIMAD UR20, UR20, UR6, URZ ;  /* 0x00000006141402a4 */ /* 0x000fe4000f8e023f */
[----:B------:R-:W-:Y:S02]  /*7020*/  @UP0 USHF.L.U32 UR21, UR22, 0x6, URZ ;  /* 0x0000000616150899 */ /* 0x000fe4000800063f */
[----:B------:R-:W-:Y:S04]  /*7030*/  @UP0 UIMAD UR20, UR26, UR7, UR20 ;  /* 0x000000071a1402a4 */ /* 0x000fe8000f8e0214 */
[----:B------:R-:W-:Y:S04]  /*7040*/  @UP0 UIADD3 UR20, UR23, UR20, URZ ;  /* 0x0000001417140290 */ /* 0x000fe8000fffe03f */
[----:B------:R-:W-:Y:S02]  /*7050*/  @UP0 USHF.L.U64.HI UR20, UR22, 0x6, UR20 ;  /* 0x0000000616140899 */ /* 0x000fe40008010214 */
[----:B------:R-:W-:Y:S01]  /*7060*/  @UP1 UIMAD.WIDE.U32 UR22, UR25, UR4, URZ ;  /* 0x00000004191612a5 */ /* 0x000fe2000f8e003f */
[----:B-----5:R-:W-:Y:S08]  /*7070*/  LDSM.16.M88.4 R64, [R231+0x8100] ;  /* 0x00810000e740783b */ /* 0x020ff00000000200 */
[----:B-1----:R-:W4:Y:S04]  /*7080*/  LDL R3, [R1+0x40] ;  /* 0x0000400001037983 */ /* 0x002f280000100800 */
[----:B------:R-:W4:Y:S04]  /*7090*/  LDL R220, [R1+0x38] ;  /* 0x0000380001dc7983 */ /* 0x000f280000100800 */
[----:B------:R-:W1:Y:S08]  /*70a0*/  LDSM.16.M88.4 R16, [R224+0x4100] ;  /* 0x00410000e010783b */ /* 0x000e700000000200 */
[----:B------:R-:W1:Y:S08]  /*70b0*/  LDSM.16.M88.4 R60, [R231+0xa100] ;  /* 0x00a10000e73c783b */ /* 0x000e700000000200 */
[----:B------:R-:W1:Y:S08]  /*70c0*/  LDSM.16.M88.4 R32, [R224+0x4900] ;  /* 0x00490000e020783b */ /* 0x000e700000000200 */
[----:B------:R-:W1:Y:S08]  /*70d0*/  LDSM.16.M88.4 R48, [R224+0x5100] ;  /* 0x00510000e030783b */ /* 0x000e700000000200 */
[----:B------:R-:W1:Y:S02]  /*70e0*/  LDSM.16.M88.4 R204, [R224+0x5900] ;  /* 0x00590000e0cc783b */ /* 0x000e640000000200 */
[-C--:B-1----:R-:W-:Y:S06]  /*70f0*/  HMMA.16816.F32 R4, R64, R16.reuse, RZ ;  /* 0x000000104004723c */ /* 0x082fec00000018ff */
[----:B------:R-:W-:Y:S02]  /*7100*/  LDSM.16.M88.4 R208, [R233+0x8100] ;  /* 0x00810000e9d0783b */ /* 0x000fe40000000200 */
[C---:B------:R-:W-:Y:S06]  /*7110*/  HMMA.16816.F32 R8, R60.reuse, R16, RZ ;  /* 0x000000103c08723c */ /* 0x040fec00000018ff */
[----:B------:R-:W1:Y:S02]  /*7120*/  LDSM.16.M88.4 R212, [R235] ;  /* 0x00000000ebd4783b */ /* 0x000e640000000200 */
[-C--:B------:R-:W-:Y:S06]  /*7130*/  HMMA.16816.F32 R12, R60, R18.reuse, RZ ;  /* 0x000000123c0c723c */ /* 0x080fec00000018ff */
[----:B------:R-:W1:Y:S02]  /*7140*/  LDSM.16.M88.4 R216, [R233+0xa100] ;  /* 0x00a10000e9d8783b */ /* 0x000e640000000200 */
[C---:B------:R-:W-:Y:S06]  /*7150*/  HMMA.16816.F32 R16, R64.reuse, R18, RZ ;  /* 0x000000124010723c */ /* 0x040fec00000018ff */
[----:B------:R1:W-:Y:S04]  /*7160*/  STL [R1+0x94], R131 ;  /* 0x0000948301007387 */ /* 0x0003e80000100800 */
[----:B------:R-:W-:Y:S01]  /*7170*/  STL [R1+0x70], R235 ;  /* 0x000070eb01007387 */ /* 0x000fe20000100800 */
[-C--:B------:R-:W-:Y:S03]  /*7180*/  HMMA.16816.F32 R20, R64, R32.reuse, RZ ;  /* 0x000000204014723c */ /* 0x080fe600000018ff */
[----:B------:R-:W-:Y:S04]  /*7190*/  STL [R1+0x74], R243 ;  /* 0x000074f301007387 */ /* 0x000fe80000100800 */
[----:B------:R-:W-:Y:S01]  /*71a0*/  STL [R1+0x78], R242 ;  /* 0x000078f201007387 */ /* 0x000fe20000100800 */
[C---:B------:R-:W-:Y:S03]  /*71b0*/  HMMA.16816.F32 R24, R60.reuse, R32, RZ ;  /* 0x000000203c18723c */ /* 0x040fe600000018ff */
[----:B------:R-:W-:Y:S04]  /*71c0*/  STL [R1+0x7c], R241 ;  /* 0x00007cf101007387 */ /* 0x000fe80000100800 */
[----:B------:R-:W4:Y:S01]  /*71d0*/  LDL R222, [R1+0x60] ;  /* 0x0000600001de7983 */ /* 0x000f220000100800 */
[-C--:B------:R-:W-:Y:S03]  /*71e0*/  HMMA.16816.F32 R28, R60, R34.reuse, RZ ;  /* 0x000000223c1c723c */ /* 0x080fe600000018ff */
[----:B-1----:R-:W4:Y:S05]  /*71f0*/  LDL R131, [R1+0x30] ;  /* 0x0000300001837983 */ /* 0x002f2a0000100800 */
        /* <DEDUP_REMOVED lines=21> */
[C---:B------:R-:W-:Y:S04]  /*7350*/  HMMA.16816.F32 R40, R216.reuse, R212, R40 ;  /* 0x000000d4d828723c */ /* 0x040fe80000001828 */
[----:B------:R-:W-:Y:S04]  /*7360*/  @P0 IADD3 R0, P1, R182, UR21, RZ ;  /* 0x00000015b6000c10 */ /* 0x000fe8000ff3e0ff */
[-C--:B------:R-:W-:Y:S04]  /*7370*/  HMMA.16816.F32 R44, R216, R214.reuse, R44 ;  /* 0x000000d6d82c723c */ /* 0x080fe8000000182c */
[C---:B------:R-:W-:Y:S02]  /*7380*/  @P0 LEA R182, P2, R0.reuse, c[0x0][0x1f8], 0x1 ;  /* 0x00007e0000b60a11 */ /* 0x040fe400078408ff */
[----:B---3--:R-:W-:Y:S02]  /*7390*/  @P0 IADD3.X R2, R185, UR20, RZ, P1, !PT ;  /* 0x00000014b9020c10 */ /* 0x008fe40008ffe4ff */
[C---:B------:R-:W-:Y:S04]  /*73a0*/  HMMA.16816.F32 R48, R208.reuse, R214, R48 ;  /* 0x000000d6d030723c */ /* 0x040fe80000001830 */
[----:B------:R-:W-:Y:S04]  /*73b0*/  @P0 LEA.HI.X R183, R0, c[0x0][0x1fc], R2, 0x1, P2 ;  /* 0x00007f0000b70a11 */ /* 0x000fe800010f0c02 */
[-C--:B-1----:R-:W-:Y:S01]  /*73c0*/  HMMA.16816.F32 R52, R208, R204.reuse, R52 ;  /* 0x000000ccd034723c */ /* 0x082fe20000001834 */
[----:B------:R-:W-:Y:S01]  /*73d0*/  @!PT LDS RZ, [RZ] ;  /* 0x00000000fffff984 */ /* 0x000fe20000000800 */
[----:B------:R-:W-:Y:S01]  /*73e0*/  @!PT LDS RZ, [RZ] ;  /* 0x00000000fffff984 */ /* 0x000fe20000000800 */
[----:B------:R-:W-:Y:S01]  /*73f0*/  @!PT LDS RZ, [RZ] ;  /* 0x00000000fffff984 */ /* 0x000fe20000000800 */
[----:B------:R1:W-:Y:S07]  /*7400*/  @P0 LDGSTS.E.BYPASS.LTC128B.128 [R245+0x100], [R182.64], !P5 ;  /* 0x00100000b6f50fae */ /* 0x0003ee000e901d52 */
[C---:B------:R-:W-:Y:S08]  /*7410*/  HMMA.16816.F32 R56, R216.reuse, R204, R56 ;  /* 0x000000ccd838723c */ /* 0x040ff00000001838 */
[-C--:B------:R-:W-:Y:S08]  /*7420*/  HMMA.16816.F32 R60, R216, R206.reuse, R60 ;  /* 0x000000ced83c723c */ /* 0x080ff0000000183c */
[----:B------:R-:W-:Y:S04]  /*7430*/  HMMA.16816.F32 R64, R208, R206, R64 ;  /* 0x000000ced040723c */ /* 0x000fe80000001840 */
[----:B----4-:R-:W-:Y:S01]  /*7440*/  @P0 IADD3 R3, P1, R3, UR21, RZ ;  /* 0x0000001503030c10 */ /* 0x010fe2000ff3e0ff */
[----:B------:R-:W-:Y:S03]  /*7450*/  UIMAD UR21, UR26, UR17, 0x1 ;  /* 0x000000011a1574a4 */ /* 0x000fe6000f8e0211 */
[C---:B------:R-:W-:Y:S04]  /*7460*/  @P0 LEA R184, P2, R3.reuse, c[0x0][0x1f8], 0x1 ;  /* 0x00007e0003b80a11 */ /* 0x040fe800078408ff */
[----:B------:R-:W-:Y:S01]  /*7470*/  @P0 IADD3.X R0, R220, UR20, RZ, P1, !PT ;  /* 0x00000014dc000c10 */ /* 0x000fe20008ffe4ff */
[----:B------:R-:W-:Y:S01]  /*7480*/  @UP1 USHF.R.S32.HI UR20, URZ, 0x1f, UR25 ;  /* 0x0000001f3f141899 */ /* 0x000fe20008011419 */
[----:B------:R-:W-:Y:S01]  /*7490*/  @P0 IADD3 R2, P1, R182, UR10, RZ ;  /* 0x0000000ab6020c10 */ /* 0x000fe2000ff3e0ff */
[----:B------:R-:W2:Y:S01]  /*74a0*/  LDL.64 R220, [R1+0x58] ;  /* 0x0000580001dc7983 */ /* 0x000ea20000100a00 */
[----:B------:R-:W-:Y:S01]  /*74b0*/  @P0 LEA.HI.X R185, R3, c[0x0][0x1fc], R0, 0x1, P2 ;  /* 0x00007f0003b90a11 */ /* 0x000fe200010f0c00 */
[----:B------:R-:W-:Y:S01]  /*74c0*/  @UP1 UIMAD UR20, UR20, UR4, URZ ;  /* 0x00000004141412a4 */ /* 0x000fe2000f8e023f */
[----:B------:R-:W-:Y:S02]  /*74d0*/  @P0 IADD3.X R3, R183, UR14, RZ, P1, !PT ;  /* 0x0000000eb7030c10 */ /* 0x000fe40008ffe4ff */
[C---:B-1----:R-:W-:Y:S01]  /*74e0*/  @P0 IADD3 R182, P1, R2.reuse, UR10, RZ ;  /* 0x0000000a02b60c10 */ /* 0x042fe2000ff3e0ff */
[----:B------:R1:W-:Y:S01]  /*74f0*/  @P0 LDGSTS.E.BYPASS.LTC128B.128 [R245+0x2100], [R184.64], !P4 ;  /* 0x02100000b8f50fae */ /* 0x0003e2000e101d52 */
[----:B------:R-:W-:Y:S01]  /*7500*/  @P0 IADD3 R204, P6, R2, UR16, RZ ;  /* 0x0000001002cc0c10 */ /* 0x000fe2000ffde0ff */
[----:B------:R-:W-:Y:S01]  /*7510*/  @UP1 UIMAD UR20, UR25, UR5, UR20 ;  /* 0x00000005191412a4 */ /* 0x000fe2000f8e0214 */
[C---:B------:R-:W-:Y:S02]  /*7520*/  @P0 IADD3.X R183, R3.reuse, UR14, RZ, P1, !PT ;  /* 0x0000000e03b70c10 */ /* 0x040fe40008ffe4ff */
[----:B------:R-:W-:Y:S01]  /*7530*/  @P0 IADD3.X R205, R3, UR15, RZ, P6, !PT ;  /* 0x0000000f03cd0c10 */ /* 0x000fe2000b7fe4ff */
[----:B------:R-:W-:Y:S01]  /*7540*/  @UP1 UIADD3 UR20, UR23, UR20, URZ ;  /* 0x0000001417141290 */ /* 0x000fe2000fffe03f */
[----:B------:R-:W-:Y:S01]  /*7550*/  PLOP3.LUT P6, PT, PT, PT, UP1, 0x80, 0x0 ;  /* 0x000000000000781c */ /* 0x000fe20003fcf018 */
[----:B------:R3:W-:Y:S01]  /*7560*/  @P0 LDGSTS.E.BYPASS.LTC128B.128 [R245+0x900], [R2.64], !P5 ;  /* 0x0090000002f50fae */ /* 0x0007e2000e901d52 */
[----:B------:R-:W-:Y:S02]  /*7570*/  @UP1 USHF.L.U64.HI UR23, UR4, 0x5, UR5 ;  /* 0x0000000504171899 */ /* 0x000fe40008010205 */
[----:B------:R-:W-:Y:S05]  /*7580*/  @UP1 USHF.L.U64.HI UR20, UR22, 0x6, UR20 ;  /* 0x0000000616141899 */ /* 0x000fea0008010214 */
[----:B------:R3:W-:Y:S08]  /*7590*/  @P0 LDGSTS.E.BYPASS.LTC128B.128 [R245+0x2900], [R2.64+0x80], !P4 ;  /* 0x0290008002f50fae */ /* 0x0007f0000e101d52 */
[----:B------:R4:W-:Y:S01]  /*75a0*/  @P0 LDGSTS.E.BYPASS.LTC128B.128 [R245+0x1100], [R182.64], !P5 ;  /* 0x01100000b6f50fae */ /* 0x0009e2000e901d52 */
[C---:B-1----:R-:W-:Y:S04]  /*75b0*/  @P0 IADD3 R184, P2, R182.reuse, UR10, RZ ;  /* 0x0000000ab6b80c10 */ /* 0x042fe8000ff5e0ff */
[C---:B------:R-:W-:Y:S03]  /*75c0*/  @P0 IADD3.X R185, R183.reuse, UR14, RZ, P2, !PT ;  /* 0x0000000eb7b90c10 */ /* 0x040fe600097fe4ff */
[----:B------:R1:W-:Y:S08]  /*75d0*/  @P0 LDGSTS.E.BYPASS.LTC128B.128 [R245+0x3100], [R204.64], !P4 ;  /* 0x03100000ccf50fae */ /* 0x0003f0000e101d52 */
[----:B------:R1:W-:Y:S01]  /*75e0*/  @P0 LDGSTS.E.BYPASS.LTC128B.128 [R245+0x1900], [R184.64], !P5 ;  /* 0x01900000b8f50fae */ /* 0x0003e2000e901d52 */
[----:B---3--:R-:W-:Y:S04]  /*75f0*/  @P0 IADD3 R2, P1, R182, UR16, RZ ;  /* 0x00000010b6020c10 */ /* 0x008fe8000ff3e0ff */
[----:B------:R-:W-:Y:S03]  /*7600*/  @P0 IADD3.X R3, R183, UR15, RZ, P1, !PT ;  /* 0x0000000fb7030c10 */ /* 0x000fe60008ffe4ff */
[----:B------:R-:W-:Y:S04]  /*7610*/  STL [R1+0x80], R231 ;  /* 0x000080e701007387 */ /* 0x000fe80000100800 */
[----:B------:R3:W-:Y:S08]  /*7620*/  @P0 LDGSTS.E.BYPASS.LTC128B.128 [R245+0x3900], [R2.64], !P4 ;  /* 0x0390000002f50fae */ /* 0x0007f0000e101d52 */
[----:B------:R-:W-:Y:S08]  /*7630*/  LDSM.16.M88.4 R212, [R232+0x8100] ;  /* 0x00810000e8d4783b */ /* 0x000ff00000000200 */
[----:B------:R-:W3:Y:S08]  /*7640*/  LDSM.16.M88.4 R216, [R230+0x4100] ;  /* 0x00410000e6d8783b */ /* 0x000ef00000000200 */
[----:B-1----:R-:W1:Y:S08]  /*7650*/  LDSM.16.M88.4 R204, [R232+0xa100] ;  /* 0x00a10000e8cc783b */ /* 0x002e700000000200 */
[----:B------:R-:W4:Y:S08]  /*7660*/  LDSM.16.M88.4 R208, [R230+0x4900] ;  /* 0x00490000e6d0783b */ /* 0x000f300000000200 */
[----:B------:R-:W0:Y:S08]  /*7670*/  LDGDEPBAR ;  /* 0x00000000000079af */ /* 0x000e300000000000 */
[----:B------:R-:W-:Y:S04]  /*7680*/  STL [R1+0x84], R224 ;  /* 0x000084e001007387 */ /* 0x000fe80000100800 */
[----:B------:R-:W-:Y:S01]  /*7690*/  STL [R1+0x88], R240 ;  /* 0x000088f001007387 */ /* 0x000fe20000100800 */
[-C--:B---3--:R-:W-:Y:S03]  /*76a0*/  HMMA.16816.F32 R4, R212, R216.reuse, R4 ;  /* 0x000000d8d404723c */ /* 0x088fe60000001804 */
[----:B------:R-:W-:Y:S04]  /*76b0*/  STL [R1+0x8c], R233 ;  /* 0x00008ce901007387 */ /* 0x000fe80000100800 */
[----:B------:R-:W-:Y:S01]  /*76c0*/  STL [R1+0x90], R239 ;  /* 0x000090ef01007387 */ /* 0x000fe20000100800 */
[C---:B-1----:R-:W-:Y:S03]  /*76d0*/  HMMA.16816.F32 R8, R204.reuse, R216, R8 ;  /* 0x000000d8cc08723c */ /* 0x042fe60000001808 */
[----:B------:R1:W3:Y:S05]  /*76e0*/  LDL R0, [R1+0x44] ;  /* 0x0000440001007983 */ /* 0x0002ea0000100800 */
[-C--:B------:R-:W-:Y:S08]  /*76f0*/  HMMA.16816.F32 R12, R204, R218.reuse, R12 ;  /* 0x000000dacc0c723c */ /* 0x080ff0000000180c */
[C---:B------:R-:W-:Y:S01]  /*7700*/  HMMA.16816.F32 R16, R212.reuse, R218, R16 ;  /* 0x000000dad410723c */ /* 0x040fe20000001810 */
[----:B------:R-:W1:Y:S07]  /*7710*/  LDSM.16.M88.4 R216, [R230+0x5100] ;  /* 0x00510000e6d8783b */ /* 0x000e6e0000000200 */
[-C--:B----4-:R-:W-:Y:S08]  /*7720*/  HMMA.16816.F32 R20, R212, R208.reuse, R20 ;  /* 0x000000d0d414723c */ /* 0x090ff00000001814 */
        /* <DEDUP_REMOVED lines=15> */
[----:B------:R-:W2:Y:S01]  /*7820*/  LDSM.16.M88.4 R212, [R229+0x800] ;  /* 0x00080000e5d4783b */ /* 0x000ea20000000200 */
[-C--:B-1----:R-:W-:Y:S08]  /*7830*/  HMMA.16816.F32 R4, R204, R216.reuse, R4 ;  /* 0x000000d8cc04723c */ /* 0x082ff00000001804 */
[C---:B----4-:R-:W-:Y:S08]  /*7840*/  HMMA.16816.F32 R8, R208.reuse, R216, R8 ;  /* 0x000000d8d008723c */ /* 0x050ff00000001808 */
[-C--:B------:R-:W-:Y:S08]  /*7850*/  HMMA.16816.F32 R12, R208, R218.reuse, R12 ;  /* 0x000000dad00c723c */ /* 0x080ff0000000180c */
[C---:B------:R-:W-:Y:S01]  /*7860*/  HMMA.16816.F32 R16, R204.reuse, R218, R16 ;  /* 0x000000dacc10723c */ /* 0x040fe20000001810 */
[----:B------:R-:W1:Y:S07]  /*7870*/  LDSM.16.M88.4 R216, [R229+0x1000] ;  /* 0x00100000e5d8783b */ /* 0x000e6e0000000200 */
[-C--:B--2---:R-:W-:Y:S08]  /*7880*/  HMMA.16816.F32 R20, R204, R212.reuse, R20 ;  /* 0x000000d4cc14723c */ /* 0x084ff00000001814 */
[C---:B------:R-:W-:Y:S08]  /*7890*/  HMMA.16816.F32 R24, R208.reuse, R212, R24 ;  /* 0x000000d4d018723c */ /* 0x040ff00000001818 */
[-C--:B------:R-:W-:Y:S08]  /*78a0*/  HMMA.16816.F32 R28, R208, R214.reuse, R28 ;  /* 0x000000d6d01c723c */ /* 0x080ff0000000181c */
[C---:B------:R-:W-:Y:S01]  /*78b0*/  HMMA.16816.F32 R32, R204.reuse, R214, R32 ;  /* 0x000000d6cc20723c */ /* 0x040fe20000001820 */
[----:B------:R-:W2:Y:S07]  /*78c0*/  LDSM.16.M88.4 R212, [R229+0x1800] ;  /* 0x00180000e5d4783b */ /* 0x000eae0000000200 */
        /* <DEDUP_REMOVED lines=8> */
[----:B------:R-:W1:Y:S07]  /*7950*/  LDSM.16.M88.4 R208, [R231+0xc100] ;  /* 0x00c10000e7d0783b */ /* 0x000e6e0000000200 */
[----:B------:R-:W-:Y:S01]  /*7960*/  HMMA.16816.F32 R64, R204, R214, R64 ;  /* 0x000000d6cc40723c */ /* 0x000fe20000001840 */
[----:B------:R-:W2:Y:S08]  /*7970*/  LDSM.16.M88.4 R204, [R231+0xe100] ;  /* 0x00e10000e7cc783b */ /* 0x000eb00000000200 */
[----:B------:R-:W4:Y:S01]  /*7980*/  LDSM.16.M88.4 R212, [R224+0x6900] ;  /* 0x00690000e0d4783b */ /* 0x000f220000000200 */
[-C--:B-1----:R-:W-:Y:S05]  /*7990*/  HMMA.16816.F32 R4, R208, R216.reuse, R4 ;  /* 0x000000d8d004723c */ /* 0x082fea0000001804 */
[----:B---3--:R-:W-:Y:S02]  /*79a0*/  @P3 IMAD.MOV.U32 R0, RZ, RZ, R131 ;  /* 0x000000ffff003224 */ /* 0x008fe400078e0083 */
[----:B------:R-:W3:Y:S01]  /*79b0*/  LDL R131, [R1+0x34] ;  /* 0x0000340001837983 */ /* 0x000ee20000100800 */
[C---:B--2---:R-:W-:Y:S03]  /*79c0*/  HMMA.16816.F32 R8, R204.reuse, R216, R8 ;  /* 0x000000d8cc08723c */ /* 0x044fe60000001808 */
[----:B------:R-:W-:Y:S05]  /*79d0*/  SHFL.IDX PT, R185, R0, 0x2, 0x1c1f ;  /* 0x005c1f0000b97f89 */ /* 0x000fea00000e0000 */
[-C--:B------:R-:W-:Y:S03]  /*79e0*/  HMMA.16816.F32 R12, R204, R218.reuse, R12 ;  /* 0x000000dacc0c723c */ /* 0x080fe6000000180c */
[----:B------:R-:W-:Y:S05]  /*79f0*/  SHFL.IDX PT, R183, R0, 0x3, 0x1c1f ;  /* 0x007c1f0000b77f89 */ /* 0x000fea00000e0000 */
[C---:B------:R-:W-:Y:S03]  /*7a00*/  HMMA.16816.F32 R16, R208.reuse, R218, R16 ;  /* 0x000000dad010723c */ /* 0x040fe60000001810 */
[----:B------:R-:W1:Y:S05]  /*7a10*/  LDSM.16.M88.4 R216, [R224+0x7100] ;  /* 0x00710000e0d8783b */ /* 0x000e6a0000000200 */
[-C--:B----4-:R-:W-:Y:S03]  /*7a20*/  HMMA.16816.F32 R20, R208, R212.reuse, R20 ;  /* 0x000000d4d014723c */ /* 0x090fe60000001814 */
[----:B------:R-:W2:Y:S05]  /*7a30*/  SHFL.IDX PT, R3, R0, RZ, 0x1c1f ;  /* 0x001c1fff00037589 */ /* 0x000eaa00000e0000 */
[C---:B------:R-:W-:Y:S03]  /*7a40*/  HMMA.16816.F32 R24, R204.reuse, R212, R24 ;  /* 0x000000d4cc18723c */ /* 0x040fe60000001818 */
[----:B------:R4:W1:Y:S05]  /*7a50*/  SHFL.IDX PT, R2, R0, 0x1, 0x1c1f ;  /* 0x003c1f0000027f89 */ /* 0x00086a00000e0000 */
[-C--:B------:R-:W-:Y:S08]  /*7a60*/  HMMA.16816.F32 R28, R204, R214.reuse, R28 ;  /* 0x000000d6cc1c723c */ /* 0x080ff0000000181c */
[C---:B------:R-:W-:Y:S01]  /*7a70*/  HMMA.16816.F32 R32, R208.reuse, R214, R32 ;  /* 0x000000d6d020723c */ /* 0x040fe20000001820 */
[----:B------:R-:W2:Y:S07]  /*7a80*/  LDSM.16.M88.4 R212, [R224+0x7900] ;  /* 0x00790000e0d4783b */ /* 0x000eae0000000200 */
[-C--:B-1----:R-:W-:Y:S01]  /*7a90*/  HMMA.16816.F32 R36, R208, R216.reuse, R36 ;  /* 0x000000d8d024723c */ /* 0x082fe20000001824 */
[----:B----4-:R-:W-:Y:S05]  /*7aa0*/  IMAD.U32 R0, RZ, RZ, UR8 ;  /* 0x00000008ff007e24 */ /* 0x010fea000f8e00ff */
[----:B------:R-:W-:Y:S01]  /*7ab0*/  IADD3 R0, R0, UR21, -R222 ;  /* 0x0000001500007c10 */ /* 0x000fe2000fffe8de */
[----:B------:R-:W-:Y:S01]  /*7ac0*/  @UP1 USHF.L.U32 UR21, UR22, 0x6, URZ ;  /* 0x0000000616151899 */ /* 0x000fe2000800063f */
[C---:B------:R-:W-:Y:S01]  /*7ad0*/  HMMA.16816.F32 R40, R204.reuse, R216, R40 ;  /* 0x000000d8cc28723c */ /* 0x040fe20000001828 */
[----:B------:R-:W-:Y:S03]  /*7ae0*/  @UP1 USHF.L.U32 UR22, UR4, 0x5, URZ ;  /* 0x0000000504161899 */ /* 0x000fe6000800063f */
[----:B------:R-:W-:Y:S02]  /*7af0*/  IADD3 R182, R0, -UR11, RZ ;  /* 0x8000000b00b67c10 */ /* 0x000fe4000fffe0ff */
[----:B------:R-:W-:Y:S02]  /*7b00*/  @P6 IADD3 R184, P0, R220, UR21, RZ ;  /* 0x00000015dcb86c10 */ /* 0x000fe4000ff1e0ff */
[-C--:B------:R-:W-:Y:S04]  /*7b10*/  HMMA.16816.F32 R44, R204, R218.reuse, R44 ;  /* 0x000000dacc2c723c */ /* 0x080fe8000000182c */
[C---:B--2---:R-:W-:Y:S01]  /*7b20*/  IADD3 R3, R182.reuse, R3, RZ ;  /* 0x00000003b6037210 */ /* 0x044fe20007ffe0ff */
[C---:B------:R-:W-:Y:S02]  /*7b30*/  IMAD.IADD R2, R182.reuse, 0x1, R2 ;  /* 0x00000001b6027824 */ /* 0x040fe400078e0202 */
[C---:B------:R-:W-:Y:S01]  /*7b40*/  IMAD.IADD R0, R182.reuse, 0x1, R185 ;  /* 0x00000001b6007824 */ /* 0x040fe200078e02b9 */
[C---:B------:R-:W-:Y:S01]  /*7b50*/  HMMA.16816.F32 R48, R208.reuse, R218, R48 ;  /* 0x000000dad030723c */ /* 0x040fe20000001830 */
[----:B------:R-:W-:Y:S03]  /*7b60*/  LDSM.16.M88.4 R216, [R240] ;  /* 0x00000000f0d8783b */ /* 0x000fe60000000200 */
[----:B------:R-:W-:Y:S02]  /*7b70*/  IADD3 R182, R182, R183, RZ ;  /* 0x000000b7b6b67210 */ /* 0x000fe40007ffe0ff */
[----:B------:R-:W-:Y:S02]  /*7b80*/  ISETP.GT.AND P2, PT, R2, RZ, PT ;  /* 0x000000ff0200720c */ /* 0x000fe40003f44270 */
[-C--:B------:R-:W-:Y:S08]  /*7b90*/  HMMA.16816.F32 R52, R208, R212.reuse, R52 ;  /* 0x000000d4d034723c */ /* 0x080ff00000001834 */
[C---:B------:R-:W-:Y:S08]  /*7ba0*/  HMMA.16816.F32 R56, R204.reuse, R212, R56 ;  /* 0x000000d4cc38723c */ /* 0x040ff00000001838 */
[-C--:B------:R-:W-:Y:S01]  /*7bb0*/  HMMA.16816.F32 R60, R204, R214.reuse, R60 ;  /* 0x000000d6cc3c723c */ /* 0x080fe2000000183c */
[----:B------:R-:W1:Y:S07]  /*7bc0*/  LDSM.16.M88.4 R204, [R233+0xc100] ;  /* 0x00c10000e9cc783b */ /* 0x000e6e0000000200 */
[----:B------:R-:W-:Y:S01]  /*7bd0*/  HMMA.16816.F32 R64, R208, R214, R64 ;  /* 0x000000d6d040723c */ /* 0x000fe20000001840 */
[----:B------:R-:W2:Y:S08]  /*7be0*/  LDSM.16.M88.4 R208, [R233+0xe100] ;  /* 0x00e10000e9d0783b */ /* 0x000eb00000000200 */
[----:B------:R-:W4:Y:S01]  /*7bf0*/  LDSM.16.M88.4 R212, [R239] ;  /* 0x00000000efd4783b */ /* 0x000f220000000200 */
[-C--:B-1----:R-:W-:Y:S08]  /*7c00*/  HMMA.16816.F32 R4, R204, R216.reuse, R4 ;  /* 0x000000d8cc04723c */ /* 0x082ff00000001804 */
[C---:B--2---:R-:W-:Y:S08]  /*7c10*/  HMMA.16816.F32 R8, R208.reuse, R216, R8 ;  /* 0x000000d8d008723c */ /* 0x044ff00000001808 */
[-C--:B------:R-:W-:Y:S08]  /*7c20*/  HMMA.16816.F32 R12, R208, R218.reuse, R12 ;  /* 0x000000dad00c723c */ /* 0x080ff0000000180c */
[C---:B------:R-:W-:Y:S01]  /*7c30*/  HMMA.16816.F32 R16, R204.reuse, R218, R16 ;  /* 0x000000dacc10723c */ /* 0x040fe20000001810 */
[----:B------:R-:W1:Y:S07]  /*7c40*/  LDSM.16.M88.4 R216, [R238] ;  /* 0x00000000eed8783b */ /* 0x000e6e0000000200 */
[-C--:B----4-:R-:W-:Y:S08]  /*7c50*/  HMMA.16816.F32 R20, R204, R212.reuse, R20 ;  /* 0x000000d4cc14723c */ /* 0x090ff00000001814 */
        /* <DEDUP_REMOVED lines=16> */
[-C--:B-1----:R-:W-:Y:S08]  /*7d60*/  HMMA.16816.F32 R4, R208, R216.reuse, R4 ;  /* 0x000000d8d004723c */ /* 0x082ff00000001804 */
[C---:B--2---:R-:W-:Y:S08]  /*7d70*/  HMMA.16816.F32 R8, R204.reuse, R216, R8 ;  /* 0x000000d8cc08723c */ /* 0x044ff00000001808 */
[-C--:B------:R-:W-:Y:S08]  /*7d80*/  HMMA.16816.F32 R12, R204, R218.reuse, R12 ;  /* 0x000000dacc0c723c */ /* 0x080ff0000000180c */
[C---:B------:R-:W-:Y:S01]  /*7d90*/  HMMA.16816.F32 R16, R208.reuse, R218, R16 ;  /* 0x000000dad010723c */ /* 0x040fe20000001810 */
[----:B------:R-:W1:Y:S07]  /*7da0*/  LDSM.16.M88.4 R216, [R230+0x7100] ;  /* 0x00710000e6d8783b */ /* 0x000e6e0000000200 */
[-C--:B----4-:R-:W-:Y:S08]  /*7db0*/  HMMA.16816.F32 R20, R208, R212.reuse, R20 ;  /* 0x000000d4d014723c */ /* 0x090ff00000001814 */
        /* <DEDUP_REMOVED lines=25> */
[----:B------:R-:W2:Y:S01]  /*7f50*/  LDSM.16.M88.4 R212, [R229+0x3800] ;  /* 0x00380000e5d4783b */ /* 0x000ea20000000200 */
[----:B------:R-:W-:Y:S06]  /*7f60*/  DEPBAR.LE SB0, 0x0 ;  /* 0x000080000000791a */ /* 0x000fec0000000000 */
[-C--:B-1----:R-:W-:Y:S01]  /*7f70*/  HMMA.16816.F32 R36, R204, R216.reuse, R36 ;  /* 0x000000d8cc24723c */ /* 0x082fe20000001824 */
[----:B------:R-:W-:Y:S07]  /*7f80*/  BAR.SYNC.DEFER_BLOCKING 0x0 ;  /* 0x0000000000007b1d */ /* 0x000fee0000010000 */
[C---:B------:R-:W-:Y:S08]  /*7f90*/  HMMA.16816.F32 R40, R208.reuse, R216, R40 ;  /* 0x000000d8d028723c */ /* 0x040ff00000001828 */
[-C--:B------:R-:W-:Y:S08]  /*7fa0*/  HMMA.16816.F32 R44, R208, R218.reuse, R44 ;  /* 0x000000dad02c723c */ /* 0x080ff0000000182c */
[C---:B------:R-:W-:Y:S01]  /*7fb0*/  HMMA.16816.F32 R48, R204.reuse, R218, R48 ;  /* 0x000000dacc30723c */ /* 0x040fe20000001830 */
[----:B------:R-:W4:Y:S06]  /*7fc0*/  LDL.64 R218, [R1+0x48] ;  /* 0x0000480001da7983 */ /* 0x000f2c0000100a00 */
[----:B------:R-:W3:Y:S01]  /*7fd0*/  LDL R216, [R1+0x3c] ;  /* 0x00003c0001d87983 */ /* 0x000ee20000100800 */
[-C--:B--2---:R-:W-:Y:S08]  /*7fe0*/  HMMA.16816.F32 R52, R204, R212.reuse, R52 ;  /* 0x000000d4cc34723c */ /* 0x084ff00000001834 */
[C---:B------:R-:W-:Y:S07]  /*7ff0*/  HMMA.16816.F32 R56, R208.reuse, R212, R56 ;  /* 0x000000d4d038723c */ /* 0x040fee0000001838 */
[----:B------:R-:W-:Y:S01]  /*8000*/  FSEL R212, R6, -INF , P2 ;  /* 0xff80000006d47808 */ /* 0x000fe20001000000 */
[-C--:B------:R-:W-:Y:S03]  /*8010*/  HMMA.16816.F32 R60, R208, R214.reuse, R60 ;  /* 0x000000d6d03c723c */ /* 0x080fe6000000183c */
[----:B------:R-:W-:Y:S04]  /*8020*/  ISETP.GT.AND P2, PT, R182, RZ, PT ;  /* 0x000000ffb600720c */ /* 0x000fe80003f44270 */
[----:B------:R-:W-:Y:S01]  /*8030*/  @P6 LEA R208, P1, R184, c[0x0][0x1c8], 0x1 ;  /* 0x00007200b8d06a11 */ /* 0x000fe200078208ff */
[----:B------:R-:W-:Y:S04]  /*8040*/  HMMA.16816.F32 R64, R204, R214, R64 ;  /* 0x000000d6cc40723c */ /* 0x000fe80000001840 */
[----:B------:R-:W-:Y:S02]  /*8050*/  FSEL R223, R10, -INF , P2 ;  /* 0xff8000000adf7808 */ /* 0x000fe40001000000 */
[----:B------:R-:W-:Y:S06]  /*8060*/  ISETP.GT.AND P2, PT, R0, 0x9, PT ;  /* 0x000000090000780c */ /* 0x000fec0003f44270 */
[----:B------:R-:W-:Y:S02]  /*8070*/  FSEL R221, R13, -INF , P2 ;  /* 0xff8000000ddd7808 */ /* 0x000fe40001000000 */
[----:B------:R-:W-:Y:S04]  /*8080*/  ISETP.GT.AND P2, PT, R3, 0x8, PT ;  /* 0x000000080300780c */ /* 0x000fe80003f44270 */
[----:B------:R-:W-:Y:S02]  /*8090*/  FSEL R16, R16, -INF , P2 ;  /* 0xff80000010107808 */ /* 0x000fe40001000000 */
[----:B------:R-:W-:Y:S04]  /*80a0*/  ISETP.GT.AND P2, PT, R2, 0x9, PT ;  /* 0x000000090200780c */ /* 0x000fe80003f44270 */
[----:B------:R-:W-:Y:S02]  /*80b0*/  FSEL R19, R19, -INF , P2 ;  /* 0xff80000013137808 */ /* 0x000fe40001000000 */
[----:B------:R-:W-:Y:S04]  /*80c0*/  ISETP.GT.AND P2, PT, R3, 0x11, PT ;  /* 0x000000110300780c */ /* 0x000fe80003f44270 */
[----:B------:R-:W-:Y:S02]  /*80d0*/  FSEL R21, R21, -INF , P2 ;  /* 0xff80000015157808 */ /* 0x000fe40001000000 */
[C---:B------:R-:W-:Y:S04]  /*80e0*/  ISETP.GT.AND P2, PT, R0.reuse, 0x11, PT ;  /* 0x000000110000780c */ /* 0x040fe80003f44270 */
        /* <DEDUP_REMOVED lines=25> */
[----:B----4-:R-:W-:Y:S04]  /*8280*/  @P6 IADD3.X R185, R219, UR20, RZ, P0, !PT ;  /* 0x00000014dbb96c10 */ /* 0x010fe800087fe4ff */
[----:B------:R-:W-:Y:S02]  /*8290*/  @P6 LEA.HI.X R209, R184, c[0x0][0x1cc], R185, 0x1, P1 ;  /* 0x00007300b8d16a11 */ /* 0x000fe400008f0cb9 */
[----:B---3--:R-:W-:Y:S01]  /*82a0*/  @P6 IADD3 R183, P0, R216, UR21, RZ ;  /* 0x00000015d8b76c10 */ /* 0x008fe2000ff1e0ff */
[----:B------:R-:W-:Y:S02]  /*82b0*/  @UP1 UIADD3 UR21, UP0, UR12, 0x80, URZ ;  /* 0x000000800c151890 */ /* 0x000fe4000ff1e03f */
[----:B------:R-:W-:Y:S01]  /*82c0*/  @!PT LDS RZ, [RZ] ;  /* 0x00000000fffff984 */ /* 0x000fe20000000800 */
[----:B------:R-:W-:Y:S01]  /*82d0*/  @!PT LDS RZ, [RZ] ;  /* 0x00000000fffff984 */ /* 0x000fe20000000800 */
[----:B------:R-:W-:Y:S01]  /*82e0*/  @!PT LDS RZ, [RZ] ;  /* 0x00000000fffff984 */ /* 0x000fe20000000800 */
[----:B------:R1:W-:Y:S01]  /*82f0*/  @P6 LDGSTS.E.BYPASS.LTC128B.128 [R245+0x4100], [R208.64], !P5 ;  /* 0x04100000d0f56fae */ /* 0x0003e2000e901d52 */
[----:B------:R-:W-:Y:S01]  /*8300*/  @P6 IADD3.X R184, R131, UR20, RZ, P0, !PT ;  /* 0x0000001483b86c10 */ /* 0x000fe200087fe4ff */
[----:B------:R-:W-:Y:S01]  /*8310*/  @UP1 UIADD3.X UR20, URZ, UR9, URZ, UP0, !UPT ;  /* 0x000000093f141290 */ /* 0x000fe200087fe43f */
[----:B------:R-:W-:Y:S01]  /*8320*/  ISETP.GT.AND P0, PT, R3, RZ, PT ;  /* 0x000000ff0300720c */ /* 0x000fe20003f04270 */
[----:B------:R-:W-:Y:S01]  /*8330*/  UISETP.GT.AND UP0, UPT, UR26, UR24, UPT ;  /* 0x000000181a00728c */ /* 0x000fe2000bf04270 */
[C---:B------:R-:W-:Y:S02]  /*8340*/  @P6 LEA R216, P1, R183.reuse, c[0x0][0x1c8], 0x1 ;  /* 0x00007200b7d86a11 */ /* 0x040fe400078208ff */
[----:B------:R-:W-:Y:S01]  /*8350*/  FSEL R210, R4, -INF , P0 ;  /* 0xff80000004d27808 */ /* 0x000fe20000000000 */
[----:B------:R-:W-:Y:S01]  /*8360*/  UMOV UR26, UR25 ;  /* 0x00000019001a7c82 */ /* 0x000fe20008000000 */
[----:B------:R-:W-:Y:S02]  /*8370*/  ISETP.GT.AND P0, PT, R2, 0x1, PT ;  /* 0x000000010200780c */ /* 0x000fe40003f04270 */
[----:B------:R-:W-:Y:S02]  /*8380*/  @P6 LEA.HI.X R217, R183, c[0x0][0x1cc], R184, 0x1, P1 ;  /* 0x00007300b7d96a11 */ /* 0x000fe400008f0cb8 */
[----:B------:R-:W-:Y:S02]  /*8390*/  FSEL R213, R7, -INF , P0 ;  /* 0xff80000007d57808 */ /* 0x000fe40000000000 */
[----:B------:R-:W-:Y:S01]  /*83a0*/  ISETP.GT.AND P1, PT, R3, 0x1, PT ;  /* 0x000000010300780c */ /* 0x000fe20003f24270 */
[----:B------:R2:W-:Y:S01]  /*83b0*/  @P6 LDGSTS.E.BYPASS.LTC128B.128 [R245+0x6100], [R216.64], !P4 ;  /* 0x06100000d8f56fae */ /* 0x0005e2000e101d52 */
[C---:B------:R-:W-:Y:S02]  /*83c0*/  ISETP.GT.AND P0, PT, R0.reuse, 0x1, PT ;  /* 0x000000010000780c */ /* 0x040fe40003f04270 */
[----:B------:R-:W-:Y:S02]  /*83d0*/  FSEL R211, R5, -INF , P1 ;  /* 0xff80000005d37808 */ /* 0x000fe40000800000 */
[----:B------:R-:W-:Y:S02]  /*83e0*/  FSEL R219, R9, -INF , P0 ;  /* 0xff80000009db7808 */ /* 0x000fe40000000000 */
[C---:B------:R-:W-:Y:S02]  /*83f0*/  ISETP.GT.AND P0, PT, R0.reuse, 0x8, PT ;  /* 0x000000080000780c */ /* 0x040fe40003f04270 */
[----:B------:R-:W-:Y:S02]  /*8400*/  ISETP.GT.AND P1, PT, R0, RZ, PT ;  /* 0x000000ff0000720c */ /* 0x000fe40003f24270 */
[----:B------:R-:W-:Y:S02]  /*8410*/  FSEL R218, R12, -INF , P0 ;  /* 0xff8000000cda7808 */ /* 0x000fe40000000000 */
[----:B------:R-:W-:Y:S02]  /*8420*/  FSEL R220, R8, -INF , P1 ;  /* 0xff80000008dc7808 */ /* 0x000fe40000800000 */
[C---:B------:R-:W-:Y:S02]  /*8430*/  ISETP.GT.AND P1, PT, R182.reuse, 0x1, PT ;  /* 0x00000001b600780c */ /* 0x040fe40003f24270 */
[----:B------:R-:W-:Y:S02]  /*8440*/  ISETP.GT.AND P0, PT, R182, 0x9, PT ;  /* 0x00000009b600780c */ /* 0x000fe40003f04270 */
[----:B------:R-:W-:Y:S02]  /*8450*/  FMNMX.FTZ R185, R210, R180, !PT ;  /* 0x000000b4d2b97209 */ /* 0x000fe40007810000 */
[----:B------:R-:W-:Y:S02]  /*8460*/  FSEL R222, R11, -INF , P1 ;  /* 0xff8000000bde7808 */ /* 0x000fe40000800000 */
[----:B------:R-:W-:Y:S02]  /*8470*/  FSEL R246, R15, -INF , P0 ;  /* 0xff8000000ff67808 */ /* 0x000fe40000000000 */
[----:B------:R-:W-:Y:S02]  /*8480*/  ISETP.GT.AND P0, PT, R2, 0x8, PT ;  /* 0x000000080200780c */ /* 0x000fe40003f04270 */
[----:B------:R-:W-:Y:S02]  /*8490*/  ISETP.GT.AND P1, PT, R182, 0x8, PT ;  /* 0x00000008b600780c */ /* 0x000fe40003f24270 */
[----:B------:R-:W-:Y:S02]  /*84a0*/  FMNMX.FTZ R185, R211, R185, !PT ;  /* 0x000000b9d3b97209 */ /* 0x000fe40007810000 */
[----:B------:R-:W-:Y:S02]  /*84b0*/  FSEL R244, R14, -INF , P1 ;  /* 0xff8000000ef47808 */ /* 0x000fe40000800000 */
[----:B------:R-:W-:Y:S02]  /*84c0*/  FSEL R18, R18, -INF , P0 ;  /* 0xff80000012127808 */ /* 0x000fe40000000000 */
[C---:B------:R-:W-:Y:S02]  /*84d0*/  ISETP.GT.AND P0, PT, R3.reuse, 0x10, PT ;  /* 0x000000100300780c */ /* 0x040fe40003f04270 */
[----:B------:R-:W-:Y:S02]  /*84e0*/  ISETP.GT.AND P1, PT, R3, 0x9, PT ;  /* 0x000000090300780c */ /* 0x000fe40003f24270 */
[----:B------:R-:W-:Y:S02]  /*84f0*/  FSEL R20, R20, -INF , P0 ;  /* 0xff80000014147808 */ /* 0x000fe40000000000 */
[----:B------:R-:W-:Y:S02]  /*8500*/  FSEL R17, R17, -INF , P1 ;  /* 0xff80000011117808 */ /* 0x000fe40000800000 */
[----:B------:R-:W-:Y:S02]  /*8510*/  ISETP.GT.AND P1, PT, R2, 0x10, PT ;  /* 0x000000100200780c */ /* 0x000fe40003f24270 */
[----:B------:R-:W-:Y:S02]  /*8520*/  FMNMX.FTZ R185, R16, R185, !PT ;  /* 0x000000b910b97209 */ /* 0x000fe40007810000 */
[----:B------:R-:W-:Y:S02]  /*8530*/  ISETP.GT.AND P0, PT, R2, 0x11, PT ;  /* 0x000000110200780c */ /* 0x000fe40003f04270 */
[----:B------:R-:W-:Y:S02]  /*8540*/  FSEL R22, R22, -INF , P1 ;  /* 0xff80000016167808 */ /* 0x000fe40000800000 */
[----:B------:R-:W-:Y:S02]  /*8550*/  FSEL R23, R23, -INF , P0 ;  /* 0xff80000017177808 */ /* 0x000fe40000000000 */
[----:B------:R-:W-:Y:S02]  /*8560*/  FMNMX.FTZ R185, R17, R185, !PT ;  /* 0x000000b911b97209 */ /* 0x000fe40007810000 */
[----:B------:R-:W-:Y:S02]  /*8570*/  ISETP.GT.AND P0, PT, R0, 0x10, PT ;  /* 0x000000100000780c */ /* 0x000fe40003f04270 */
        /* <DEDUP_REMOVED lines=8> */
[C---:B------:R-:W-:Y:S02]  /*8600*/  ISETP.GT.AND P0, PT, R3.reuse, 0x19, PT ;  /* 0x000000190300780c */ /* 0x040fe40003f04270 */
[----:B------:R-:W-:Y:S02]  /*8610*/  FSEL R32, R32, -INF , P1 ;  /* 0xff80000020207808 */ /* 0x000fe40000800000 */
[----:B------:R-:W-:Y:S02]  /*8620*/  ISETP.GT.AND P1, PT, R3, 0x20, PT ;  /* 0x000000200300780c */ /* 0x000fe40003f24270 */
        /* <DEDUP_REMOVED lines=8> */
[----:B------:R-:W-:Y:S02]  /*86b0*/  FMNMX.FTZ R185, R37, R185, !PT ;  /* 0x000000b925b97209 */ /* 0x000fe40007810000 */
        /* <DEDUP_REMOVED lines=11> */
[----:B------:R-:W-:Y:S02]  /*8770*/  FMNMX.FTZ R185, R64, R185, !PT ;  /* 0x000000b940b97209 */ /* 0x000fe40007810000 */
[----:B------:R-:W-:Y:S02]  /*8780*/  FMNMX.FTZ R4, R212, R181, !PT ;  /* 0x000000b5d4047209 */ /* 0x000fe40007810000 */
[----:B------:R-:W-:Y:S02]  /*8790*/  FMNMX.FTZ R185, R65, R185, !PT ;  /* 0x000000b941b97209 */ /* 0x000fe40007810000 */
[----:B------:R-:W-:Y:S02]  /*87a0*/  FMNMX.FTZ R4, R213, R4, !PT ;  /* 0x00000004d5047209 */ /* 0x000fe40007810000 */
[----:B------:R-:W-:Y:S01]  /*87b0*/  ISETP.GT.AND P0, PT, R182, 0x19, PT ;  /* 0x00000019b600780c */ /* 0x000fe20003f04270 */
[----:B------:R-:W3:Y:S01]  /*87c0*/  SHFL.BFLY PT, R5, R185, 0x2, 0x1f ;  /* 0x0c401f00b9057f89 */ /* 0x000ee200000e0000 */
[----:B------:R-:W-:Y:S02]  /*87d0*/  FMNMX.FTZ R3, R18, R4, !PT ;  /* 0x0000000412037209 */ /* 0x000fe40007810000 */
[----:B------:R-:W-:Y:S02]  /*87e0*/  FSEL R31, R31, -INF , P0 ;  /* 0xff8000001f1f7808 */ /* 0x000fe40000000000 */
[----:B------:R-:W-:Y:S02]  /*87f0*/  ISETP.GT.AND P0, PT, R2, 0x18, PT ;  /* 0x000000180200780c */ /* 0x000fe40003f04270 */
[----:B------:R-:W-:Y:S02]  /*8800*/  FMNMX.FTZ R3, R19, R3, !PT ;  /* 0x0000000313037209 */ /* 0x000fe40007810000 */
[----:B------:R-:W-:Y:S02]  /*8810*/  FMNMX.FTZ R4, R220, R186, !PT ;  /* 0x000000badc047209 */ /* 0x000fe40007810000 */
[----:B------:R-:W-:Y:S02]  /*8820*/  ISETP.GT.AND P1, PT, R2, 0x19, PT ;  /* 0x000000190200780c */ /* 0x000fe40003f24270 */
[----:B------:R-:W-:Y:S02]  /*8830*/  FSEL R34, R34, -INF , P0 ;  /* 0xff80000022227808 */ /* 0x000fe40000000000 */
[----:B------:R-:W-:Y:S02]  /*8840*/  ISETP.GT.AND P0, PT, R2, 0x21, PT ;  /* 0x000000210200780c */ /* 0x000fe40003f04270 */
[----:B------:R-:W-:Y:S02]  /*8850*/  FMNMX.FTZ R3, R22, R3, !PT ;  /* 0x0000000316037209 */ /* 0x000fe40007810000 */
[----:B------:R-:W-:Y:S02]  /*8860*/  FSEL R39, R39, -INF , P0 ;  /* 0xff80000027277808 */ /* 0x000fe40000000000 */
[----:B------:R-:W-:Y:S02]  /*8870*/  FMNMX.FTZ R4, R219, R4, !PT ;  /* 0x00000004db047209 */ /* 0x000fe40007810000 */
[----:B------:R-:W-:Y:S02]  /*8880*/  FSEL R35, R35, -INF , P1 ;  /* 0xff80000023237808 */ /* 0x000fe40000800000 */
[C---:B------:R-:W-:Y:S02]  /*8890*/  ISETP.GT.AND P1, PT, R2.reuse, 0x20, PT ;  /* 0x000000200200780c */ /* 0x040fe40003f24270 */
[----:B------:R-:W-:Y:S02]  /*88a0*/  ISETP.GT.AND P0, PT, R2, 0x29, PT ;  /* 0x000000290200780c */ /* 0x000fe40003f04270 */
[----:B------:R-:W-:Y:S02]  /*88b0*/  FMNMX.FTZ R3, R23, R3, !PT ;  /* 0x0000000317037209 */ /* 0x000fe40007810000 */
[----:B------:R-:W-:Y:S02]  /*88c0*/  FSEL R38, R38, -INF , P1 ;  /* 0xff80000026267808 */ /* 0x000fe40000800000 */
[----:B------:R-:W-:Y:S02]  /*88d0*/  FMNMX.FTZ R4, R218, R4, !PT ;  /* 0x00000004da047209 */ /* 0x000fe40007810000 */
[C---:B------:R-:W-:Y:S02]  /*88e0*/  ISETP.GT.AND P1, PT, R2.reuse, 0x28, PT ;  /* 0x000000280200780c */ /* 0x040fe40003f24270 */
[----:B------:R-:W-:Y:S02]  /*88f0*/  FSEL R51, R51, -INF , P0 ;  /* 0xff80000033337808 */ /* 0x000fe40000000000 */
[----:B------:R-:W-:Y:S02]  /*8900*/  ISETP.GT.AND P0, PT, R2, 0x30, PT ;  /* 0x000000300200780c */ /* 0x000fe40003f04270 */
[----:B------:R-:W-:Y:S02]  /*8910*/  FMNMX.FTZ R3, R34, R3, !PT ;  /* 0x0000000322037209 */ /* 0x000fe40007810000 */
[----:B------:R-:W-:Y:S02]  /*8920*/  FSEL R54, R54, -INF , P0 ;  /* 0xff80000036367808 */ /* 0x000fe40000000000 */
[----:B------:R-:W-:Y:S02]  /*8930*/  FSEL R50, R50, -INF , P1 ;  /* 0xff80000032327808 */ /* 0x000fe40000800000 */
[C---:B------:R-:W-:Y:S02]  /*8940*/  ISETP.GT.AND P1, PT, R2.reuse, 0x38, PT ;  /* 0x000000380200780c */ /* 0x040fe40003f24270 */
[----:B------:R-:W-:Y:S02]  /*8950*/  ISETP.GT.AND P0, PT, R2, 0x39, PT ;  /* 0x000000390200780c */ /* 0x000fe40003f04270 */
        /* <DEDUP_REMOVED lines=8> */
[----:B------:R-:W-:Y:S02]  /*89e0*/  FSEL R67, R67, -INF , P0 ;  /* 0xff80000043437808 */ /* 0x000fe40000000000 */
[----:B------:R-:W-:Y:S02]  /*89f0*/  FMNMX.FTZ R2, R28, R2, !PT ;  /* 0x000000021c027209 */ /* 0x000fe40007810000 */
[----:B------:R-:W-:Y:S02]  /*8a00*/  ISETP.GT.AND P0, PT, R0, 0x20, PT ;  /* 0x000000200000780c */ /* 0x000fe40003f04270 */
[----:B------:R-:W-:Y:S02]  /*8a10*/  FMNMX.FTZ R184, R50, R3, !PT ;  /* 0x0000000332b87209 */ /* 0x000fe40007810000 */
[----:B------:R-:W-:Y:S02]  /*8a20*/  FMNMX.FTZ R3, R223, R187, !PT ;  /* 0x000000bbdf037209 */ /* 0x000fe40007810000 */
        /* <DEDUP_REMOVED lines=13> */
[C---:B------:R-:W-:Y:S02]  /*8b00*/  ISETP.GT.AND P0, PT, R0.reuse, 0x38, PT ;  /* 0x000000380000780c */ /* 0x040fe40003f04270 */
[----:B------:R-:W-:Y:S02]  /*8b10*/  ISETP.GT.AND P1, PT, R0, 0x31, PT ;  /* 0x000000310000780c */ /* 0x000fe40003f24270 */
[----:B------:R-:W-:Y:S02]  /*8b20*/  FMNMX.FTZ R0, R45, R2, !PT ;  /* 0x000000022d007209 */ /* 0x000fe40007810000 */
[----:B------:R-:W-:Y:S02]  /*8b30*/  FMNMX.FTZ R2, R26, R3, !PT ;  /* 0x000000031a027209 */ /* 0x000fe40007810000 */
[----:B---3--:R-:W-:Y:S02]  /*8b40*/  FMNMX.FTZ R185, R185, R4, !PT ;  /* 0x00000004b9b97209 */ /* 0x008fe40007810000 */
[----:B------:R-:W-:Y:S02]  /*8b50*/  FSEL R60, R60, -INF , P0 ;  /* 0xff8000003c3c7808 */ /* 0x000fe40000000000 */
[----:B------:R-:W-:Y:S01]  /*8b60*/  ISETP.GT.AND P0, PT, R182, 0x21, PT ;  /* 0x00000021b600780c */ /* 0x000fe20003f04270 */
[----:B------:R-:W-:Y:S01]  /*8b70*/  FMUL.FTZ R8, R185, c[0x0][0x2d0] ;  /* 0x0000b400b9087a20 */ /* 0x000fe20000410000 */
[----:B------:R-:W-:Y:S02]  /*8b80*/  FMNMX.FTZ R2, R27, R2, !PT ;  /* 0x000000021b027209 */ /* 0x000fe40007810000 */
[----:B------:R-:W-:Y:S02]  /*8b90*/  FSEL R43, R43, -INF , P0 ;  /* 0xff8000002b2b7808 */ /* 0x000fe40000000000 */
[----:B------:R-:W-:Y:S02]  /*8ba0*/  FSETP.NEU.FTZ.AND P0, PT, R185, -INF , PT ;  /* 0xff800000b900780b */ /* 0x000fe40003f1d000 */
[----:B------:R-:W-:Y:S02]  /*8bb0*/  FSEL R57, R57, -INF , P1 ;  /* 0xff80000039397808 */ /* 0x000fe40000800000 */
[----:B------:R-:W-:Y:S02]  /*8bc0*/  FMNMX.FTZ R2, R30, R2, !PT ;  /* 0x000000021e027209 */ /* 0x000fe40007810000 */
[----:B------:R-:W-:Y:S02]  /*8bd0*/  ISETP.GT.AND P1, PT, R182, 0x20, PT ;  /* 0x00000020b600780c */ /* 0x000fe40003f24270 */
[----:B------:R-:W-:Y:S02]  /*8be0*/  FSEL R8, R8, RZ, P0 ;  /* 0x000000ff08087208 */ /* 0x000fe40000000000 */
[----:B------:R-:W-:Y:S02]  /*8bf0*/  FMNMX.FTZ R2, R31, R2, !PT ;  /* 0x000000021f027209 */ /* 0x000fe40007810000 */
[----:B------:R-:W-:Y:S01]  /*8c00*/  FSEL R42, R42, -INF , P1 ;  /* 0xff8000002a2a7808 */ /* 0x000fe20000800000 */
[--C-:B------:R-:W-:Y:S01]  /*8c10*/  FFMA.FTZ R224, R37, c[0x0][0x2d0], -R8.reuse ;  /* 0x0000b40025e07a23 */ /* 0x100fe20000010808 */
[----:B------:R-:W-:Y:S01]  /*8c20*/  FMNMX.FTZ R184, R51, R184, !PT ;  /* 0x000000b833b87209 */ /* 0x000fe20007810000 */
[--C-:B------:R-:W-:Y:S01]  /*8c30*/  FFMA.FTZ R239, R48, c[0x0][0x2d0], -R8.reuse ;  /* 0x0000b40030ef7a23 */ /* 0x100fe20000010808 */
[----:B------:R-:W-:Y:S01]  /*8c40*/  FMNMX.FTZ R3, R42, R2, !PT ;  /* 0x000000022a037209 */ /* 0x000fe20007810000 */
[--C-:B------:R-:W-:Y:S01]  /*8c50*/  FFMA.FTZ R2, R210, c[0x0][0x2d0], -R8.reuse ;  /* 0x0000b400d2027a23 */ /* 0x100fe20000010808 */
[----:B------:R-:W-:Y:S01]  /*8c60*/  FMNMX.FTZ R184, R54, R184, !PT ;  /* 0x000000b836b87209 */ /* 0x000fe20007810000 */
[--C-:B------:R-:W-:Y:S01]  /*8c70*/  FFMA.FTZ R235, R36, c[0x0][0x2d0], -R8.reuse ;  /* 0x0000b40024eb7a23 */ /* 0x100fe20000010808 */
[----:B------:R-:W-:Y:S01]  /*8c80*/  ISETP.GT.AND P1, PT, R182, 0x29, PT ;  /* 0x00000029b600780c */ /* 0x000fe20003f24270 */
[----:B------:R3:W-:Y:S01]  /*8c90*/  MUFU.EX2 R247, R2 ;  /* 0x0000000200f77308 */ /* 0x0007e20000000800 */
[----:B------:R-:W-:Y:S01]  /*8ca0*/  FMNMX.FTZ R184, R55, R184, !PT ;  /* 0x000000b837b87209 */ /* 0x000fe20007810000 */
[--C-:B------:R-:W-:Y:S01]  /*8cb0*/  FFMA.FTZ R250, R32, c[0x0][0x2d0], -R8.reuse ;  /* 0x0000b40020fa7a23 */ /* 0x100fe20000010808 */
[----:B------:R-:W-:Y:S01]  /*8cc0*/  FMNMX.FTZ R3, R43, R3, !PT ;  /* 0x000000032b037209 */ /* 0x000fe20007810000 */
[--C-:B------:R-:W-:Y:S01]  /*8cd0*/  FFMA.FTZ R48, R52, c[0x0][0x2d0], -R8.reuse ;  /* 0x0000b40034307a23 */ /* 0x100fe20000010808 */
[----:B------:R-:W-:Y:S01]  /*8ce0*/  FMNMX.FTZ R184, R66, R184, !PT ;  /* 0x000000b842b87209 */ /* 0x000fe20007810000 */
[--C-:B------:R-:W-:Y:S01]  /*8cf0*/  FFMA.FTZ R131, R49, c[0x0][0x2d0], -R8.reuse ;  /* 0x0000b40031837a23 */ /* 0x100fe20000010808 */
[----:B------:R-:W-:Y:S02]  /*8d00*/  FSEL R47, R47, -INF , P1 ;  /* 0xff8000002f2f7808 */ /* 0x000fe40000800000 */
[----:B------:R-:W-:Y:S02]  /*8d10*/  FMNMX.FTZ R184, R67, R184, !PT ;  /* 0x000000b843b87209 */ /* 0x000fe40007810000 */
[----:B------:R-:W-:Y:S02]  /*8d20*/  FMNMX.FTZ R3, R46, R3, !PT ;  /* 0x000000032e037209 */ /* 0x000fe40007810000 */
[----:B------:R-:W-:Y:S01]  /*8d30*/  FMNMX.FTZ R0, R56, R0, !PT ;  /* 0x0000000038007209 */ /* 0x000fe20007810000 */
[----:B------:R-:W4:Y:S01]  /*8d40*/  SHFL.BFLY PT, R5, R184, 0x2, 0x1f ;  /* 0x0c401f00b8057f89 */ /* 0x000f2200000e0000 */
[----:B------:R-:W-:Y:S02]  /*8d50*/  FMNMX.FTZ R3, R47, R3, !PT ;  /* 0x000000032f037209 */ /* 0x000fe40007810000 */
[----:B------:R-:W-:Y:S02]  /*8d60*/  FMNMX.FTZ R0, R57, R0, !PT ;  /* 0x0000000039007209 */ /* 0x000fe40007810000 */
[----:B------:R-:W-:Y:S02]  /*8d70*/  ISETP.GT.AND P1, PT, R182, 0x31, PT ;  /* 0x00000031b600780c */ /* 0x000fe40003f24270 */
[----:B------:R-:W-:Y:S02]  /*8d80*/  FMNMX.FTZ R0, R60, R0, !PT ;  /* 0x000000003c007209 */ /* 0x000fe40007810000 */
[----:B------:R-:W-:Y:S01]  /*8d90*/  FSEL R59, R59, -INF , P1 ;  /* 0xff8000003b3b7808 */ /* 0x000fe20000800000 */
[--C-:B---3--:R-:W-:Y:S01]  /*8da0*/  FFMA.FTZ R2, R211, c[0x0][0x2d0], -R8.reuse ;  /* 0x0000b400d3027a23 */ /* 0x108fe20000010808 */
[----:B------:R-:W-:Y:S02]  /*8db0*/  FMNMX.FTZ R0, R61, R0, !PT ;  /* 0x000000003d007209 */ /* 0x000fe40007810000 */
[----:B------:R-:W-:Y:S01]  /*8dc0*/  ISETP.GT.AND P1, PT, R182, 0x39, PT ;  /* 0x00000039b600780c */ /* 0x000fe20003f24270 */
[----:B------:R3:W1:Y:S02]  /*8dd0*/  MUFU.EX2 R248, R2 ;  /* 0x0000000200f87308 */ /* 0x0006640000000800 */
[----:B------:R-:W1:Y:S01]  /*8de0*/  SHFL.BFLY PT, R183, R0, 0x2, 0x1f ;  /* 0x0c401f0000b77f89 */ /* 0x000e6200000e0000 */
[----:B------:R-:W-:Y:S01]  /*8df0*/  FSEL R6, R63, -INF , P1 ;  /* 0xff8000003f067808 */ /* 0x000fe20000800000 */
[--C-:B------:R-:W-:Y:S01]  /*8e00*/  FFMA.FTZ R63, R33, c[0x0][0x2d0], -R8.reuse ;  /* 0x0000b400213f7a23 */ /* 0x100fe20000010808 */
[----:B----4-:R-:W-:Y:S05]  /*8e10*/  FMNMX.FTZ R184, R184, R5, !PT ;  /* 0x00000005b8b87209 */ /* 0x010fea0007810000 */
[----:B------:R-:W4:Y:S01]  /*8e20*/  SHFL.BFLY PT, R4, R184, 0x1, 0x1f ;  /* 0x0c201f00b8047f89 */ /* 0x000f2200000e0000 */
[----:B---3--:R-:W-:Y:S01]  /*8e30*/  FMNMX.FTZ R2, R58, R3, !PT ;  /* 0x000000033a027209 */ /* 0x008fe20007810000 */
[--C-:B------:R-:W-:Y:S01]  /*8e40*/  FFMA.FTZ R3, R16, c[0x0][0x2d0], -R8.reuse ;  /* 0x0000b40010037a23 */ /* 0x100fe20000010808 */
[----:B-1----:R-:W-:Y:S02]  /*8e50*/  FMNMX.FTZ R183, R0, R183, !PT ;  /* 0x000000b700b77209 */ /* 0x002fe40007810000 */
[----:B------:R-:W-:Y:S01]  /*8e60*/  FMNMX.FTZ R2, R59, R2, !PT ;  /* 0x000000023b027209 */ /* 0x000fe20007810000 */
[----:B------:R1:W3:Y:S01]  /*8e70*/  MUFU.EX2 R233, R3 ;  /* 0x0000000300e97308 */ /* 0x0002e20000000800 */
[----:B------:R-:W-:Y:S01]  /*8e80*/  F2FP.PACK_AB R204, R248, R247 ;  /* 0x000000f7f8cc723e */ /* 0x000fe200000000ff */
[----:B------:R-:W2:Y:S01]  /*8e90*/  SHFL.BFLY PT, R9, R183, 0x1, 0x1f ;  /* 0x0c201f00b7097f89 */ /* 0x000ea200000e0000 */
[----:B------:R-:W-:Y:S04]  /*8ea0*/  FMNMX.FTZ R0, R62, R2, !PT ;  /* 0x000000023e007209 */ /* 0x000fe80007810000 */
[----:B------:R-:W-:Y:S02]  /*8eb0*/  FMNMX.FTZ R0, R6, R0, !PT ;  /* 0x0000000006007209 */ /* 0x000fe40007810000 */
[----:B----4-:R-:W-:Y:S03]  /*8ec0*/  FMNMX.FTZ R184, R184, R4, !PT ;  /* 0x00000004b8b87209 */ /* 0x010fe60007810000 */
[----:B------:R-:W4:Y:S01]  /*8ed0*/  SHFL.BFLY PT, R2, R0, 0x2, 0x1f ;  /* 0x0c401f0000027f89 */ /* 0x000f2200000e0000 */
[----:B------:R-:W-:Y:S01]  /*8ee0*/  @P6 IADD3 R4, P1, R208, UR22, RZ ;  /* 0x00000016d0046c10 */ /* 0x000fe2000ff3e0ff */
[C---:B------:R-:W-:Y:S01]  /*8ef0*/  FMUL.FTZ R7, R184.reuse, c[0x0][0x2d0] ;  /* 0x0000b400b8077a20 */ /* 0x040fe20000410000 */
[----:B------:R-:W-:Y:S02]  /*8f00*/  FSETP.NEU.FTZ.AND P2, PT, R184, -INF , PT ;  /* 0xff800000b800780b */ /* 0x000fe40003f5d000 */
[----:B------:R-:W-:Y:S02]  /*8f10*/  @P6 IADD3.X R5, R209, UR23, RZ, P1, !PT ;  /* 0x00000017d1056c10 */ /* 0x000fe40008ffe4ff */
[----:B------:R-:W-:Y:S02]  /*8f20*/  FSEL R7, R7, RZ, P2 ;  /* 0x000000ff07077208 */ /* 0x000fe40001000000 */
[C---:B------:R-:W-:Y:S01]  /*8f30*/  @P6 IADD3 R10, P1, R4.reuse, UR22, RZ ;  /* 0x00000016040a6c10 */ /* 0x040fe2000ff3e0ff */
[----:B------:R4:W-:Y:S01]  /*8f40*/  @P6 LDGSTS.E.BYPASS.LTC128B.128 [R245+0x4900], [R4.64], !P5 ;  /* 0x0490000004f56fae */ /* 0x0009e2000e901d52 */
[----:B-1----:R-:W-:Y:S02]  /*8f50*/  FFMA.FTZ R3, R17, c[0x0][0x2d0], -R8 ;  /* 0x0000b40011037a23 */ /* 0x002fe40000010808 */
[----:B------:R-:W-:Y:S01]  /*8f60*/  @P6 IADD3.X R11, R5, UR23, RZ, P1, !PT ;  /* 0x00000017050b6c10 */ /* 0x000fe20008ffe4ff */
[----:B--2---:R-:W-:Y:S01]  /*8f70*/  FFMA.FTZ R217, R23, c[0x0][0x2d0], -R7 ;  /* 0x0000b40017d97a23 */ /* 0x004fe20000010807 */
[----:B------:R1:W2:Y:S01]  /*8f80*/  MUFU.EX2 R241, R3 ;  /* 0x0000000300f17308 */ /* 0x0002a20000000800 */
[----:B------:R-:W-:Y:S01]  /*8f90*/  @P6 IADD3 R14, P1, R4, UR21, RZ ;  /* 0x00000015040e6c10 */ /* 0x000fe2000ff3e0ff */
[----:B---3--:R-:W-:Y:S01]  /*8fa0*/  IMAD.MOV.U32 R33, RZ, RZ, R233 ;  /* 0x000000ffff217224 */ /* 0x008fe200078e00e9 */
[----:B------:R3:W-:Y:S01]  /*8fb0*/  @P6 LDGSTS.E.BYPASS.LTC128B.128 [R245+0x6900], [R4.64+0x80], !P4 ;  /* 0x0690008004f56fae */ /* 0x0007e2000e101d52 */
[----:B------:R-:W-:Y:S01]  /*8fc0*/  FMNMX.FTZ R183, R183, R9, !PT ;  /* 0x00000009b7b77209 */ /* 0x000fe20007810000 */
[----:B------:R-:W-:Y:S01]  /*8fd0*/  FFMA.FTZ R49, R54, c[0x0][0x2d0], -R7 ;  /* 0x0000b40036317a23 */ /* 0x000fe20000010807 */
[----:B------:R-:W-:Y:S01]  /*8fe0*/  @P6 IADD3.X R15, R5, UR20, RZ, P1, !PT ;  /* 0x00000014050f6c10 */ /* 0x000fe20008ffe4ff */
[----:B------:R-:W-:Y:S01]  /*8ff0*/  IMAD.MOV.U32 R54, RZ, RZ, R131 ;  /* 0x000000ffff367224 */ /* 0x000fe200078e0083 */
[----:B----4-:R-:W-:Y:S01]  /*9000*/  FMNMX.FTZ R0, R0, R2, !PT ;  /* 0x0000000200007209 */ /* 0x010fe20007810000 */
[--C-:B------:R-:W-:Y:S01]  /*9010*/  FFMA.FTZ R2, R18, c[0x0][0x2d0], -R7.reuse ;  /* 0x0000b40012027a23 */ /* 0x100fe20000010807 */
[----:B------:R-:W-:Y:S01]  /*9020*/  @P6 IADD3 R16, P1, R10, UR22, RZ ;  /* 0x000000160a106c10 */ /* 0x000fe2000ff3e0ff */
[----:B------:R4:W-:Y:S01]  /*9030*/  @P6 LDGSTS.E.BYPASS.LTC128B.128 [R245+0x5100], [R10.64], !P5 ;  /* 0x051000000af56fae */ /* 0x0009e2000e901d52 */
[--C-:B------:R-:W-:Y:S01]  /*9040*/  FFMA.FTZ R131, R55, c[0x0][0x2d0], -R7.reuse ;  /* 0x0000b40037837a23 */ /* 0x100fe20000010807 */
[----:B------:R-:W4:Y:S01]  /*9050*/  MUFU.EX2 R231, R2 ;  /* 0x0000000200e77308 */ /* 0x000f220000000800 */
[----:B------:R-:W-:Y:S01]  /*9060*/  @P6 IADD3.X R17, R11, UR23, RZ, P1, !PT ;  /* 0x000000170b116c10 */ /* 0x000fe20008ffe4ff */
[--C-:B------:R-:W-:Y:S01]  /*9070*/  FFMA.FTZ R66, R66, c[0x0][0x2d0], -R7.reuse ;  /* 0x0000b40042427a23 */ /* 0x100fe20000010807 */
[----:B------:R-:W-:Y:S01]  /*9080*/  @P6 IADD3 R12, P1, R10, UR21, RZ ;  /* 0x000000150a0c6c10 */ /* 0x000fe2000ff3e0ff */
[--C-:B------:R-:W-:Y:S02]  /*9090*/  FFMA.FTZ R67, R67, c[0x0][0x2d0], -R7.reuse ;  /* 0x0000b40043437a23 */ /* 0x100fe40000010807 */
[----:B------:R4:W-:Y:S01]  /*90a0*/  @P6 LDGSTS.E.BYPASS.LTC128B.128 [R245+0x7100], [R14.64], !P4 ;  /* 0x071000000ef56fae */ /* 0x0009e2000e101d52 */
[----:B------:R-:W-:Y:S02]  /*90b0*/  @P6 IADD3.X R13, R11, UR20, RZ, P1, !PT ;  /* 0x000000140b0d6c10 */ /* 0x000fe40008ffe4ff */
[----:B------:R-:W-:Y:S01]  /*90c0*/  FSETP.NEU.FTZ.AND P1, PT, R183, -INF , PT ;  /* 0xff800000b700780b */ /* 0x000fe20003f3d000 */
[----:B-1----:R-:W-:Y:S02]  /*90d0*/  FFMA.FTZ R3, R212, c[0x0][0x2d0], -R7 ;  /* 0x0000b400d4037a23 */ /* 0x002fe40000010807 */
[----:B--2---:R-:W-:Y:S02]  /*90e0*/  IMAD.MOV.U32 R52, RZ, RZ, R241 ;  /* 0x000000ffff347224 */ /* 0x004fe400078e00f1 */
[----:B------:R1:W-:Y:S01]  /*90f0*/  @P6 LDGSTS.E.BYPASS.LTC128B.128 [R245+0x5900], [R16.64], !P5 ;  /* 0x0590000010f56fae */ /* 0x0003e2000e901d52 */
[----:B------:R2:W-:Y:S01]  /*9100*/  MUFU.EX2 R214, R3 ;  /* 0x0000000300d67308 */ /* 0x0005e20000000800 */
[----:B---3--:R-:W-:Y:S02]  /*9110*/  FSEL R4, R185, RZ, P0 ;  /* 0x000000ffb9047208 */ /* 0x008fe40000000000 */
[----:B------:R-:W-:Y:S03]  /*9120*/  F2FP.PACK_AB R206, R52, R33 ;  /* 0x0000002134ce723e */ /* 0x000fe600000000ff */
[----:B------:R-:W-:Y:S01]  /*9130*/  FADD.FTZ R5, -R4, R180 ;  /* 0x000000b404057221 */ /* 0x000fe20000010100 */
[----:B------:R3:W-:Y:S01]  /*9140*/  @P6 LDGSTS.E.BYPASS.LTC128B.128 [R245+0x7900], [R12.64], !P4 ;  /* 0x079000000cf56fae */ /* 0x0007e2000e101d52 */
[----:B----4-:R-:W-:Y:S02]  /*9150*/  IMAD.MOV.U32 R32, RZ, RZ, R231 ;  /* 0x000000ffff207224 */ /* 0x010fe400078e00e7 */
[----:B------:R-:W-:Y:S05]  /*9160*/  FMUL.FTZ R10, R183, c[0x0][0x2d0] ;  /* 0x0000b400b70a7a20 */ /* 0x000fea0000410000 */
[----:B------:R-:W4:Y:S01]  /*9170*/  SHFL.BFLY PT, R2, R0, 0x1, 0x1f ;  /* 0x0c201f0000027f89 */ /* 0x000f2200000e0000 */
[----:B------:R-:W-:Y:S01]  /*9180*/  FSEL R10, R10, RZ, P1 ;  /* 0x000000ff0a0a7208 */ /* 0x000fe20000800000 */
[--C-:B------:R-:W-:Y:S02]  /*9190*/  FFMA.FTZ R15, R50, c[0x0][0x2d0], -R7.reuse ;  /* 0x0000b400320f7a23 */ /* 0x100fe40000010807 */
[--C-:B------:R-:W-:Y:S02]  /*91a0*/  FFMA.FTZ R14, R38, c[0x0][0x2d0], -R7.reuse ;  /* 0x0000b400260e7a23 */ /* 0x100fe40000010807 */
[--C-:B------:R-:W-:Y:S02]  /*91b0*/  FFMA.FTZ R231, R61, c[0x0][0x2d0], -R10.reuse ;  /* 0x0000b4003de77a23 */ /* 0x100fe4000001080a */
[--C-:B--2---:R-:W-:Y:S01]  /*91c0*/  FFMA.FTZ R3, R213, c[0x0][0x2d0], -R7.reuse ;  /* 0x0000b400d5037a23 */ /* 0x104fe20000010807 */
[----:B------:R-:W0:Y:S01]  /*91d0*/  LDGDEPBAR ;  /* 0x00000000000079af */ /* 0x000e220000000000 */
[--C-:B------:R-:W-:Y:S02]  /*91e0*/  FFMA.FTZ R56, R56, c[0x0][0x2d0], -R10.reuse ;  /* 0x0000b40038387a23 */ /* 0x100fe4000001080a */
[----:B------:R2:W1:Y:S01]  /*91f0*/  MUFU.EX2 R215, R3 ;  /* 0x0000000300d77308 */ /* 0x0004620000000800 */
[--C-:B------:R-:W-:Y:S02]  /*9200*/  FFMA.FTZ R40, R40, c[0x0][0x2d0], -R10.reuse ;  /* 0x0000b40028287a23 */ /* 0x100fe4000001080a */
[--C-:B------:R-:W-:Y:S02]  /*9210*/  FFMA.FTZ R41, R41, c[0x0][0x2d0], -R10.reuse ;  /* 0x0000b40029297a23 */ /* 0x100fe4000001080a */
[----:B------:R-:W-:Y:S02]  /*9220*/  FFMA.FTZ R45, R45, c[0x0][0x2d0], -R10 ;  /* 0x0000b4002d2d7a23 */ /* 0x000fe4000001080a */
[--C-:B---3--:R-:W-:Y:S02]  /*9230*/  FFMA.FTZ R13, R39, c[0x0][0x2d0], -R7.reuse ;  /* 0x0000b400270d7a23 */ /* 0x108fe40000010807 */
[----:B------:R-:W-:Y:S01]  /*9240*/  FFMA.FTZ R12, R64, c[0x0][0x2d0], -R8 ;  /* 0x0000b400400c7a23 */ /* 0x000fe20000010808 */
[----:B------:R-:W-:Y:S01]  /*9250*/  LDSM.16.MT88.4 R36, [R226+0x100] ;  /* 0x00010000e224783b */ /* 0x000fe20000004200 */
[----:B------:R-:W-:Y:S01]  /*9260*/  FFMA.FTZ R64, R34, c[0x0][0x2d0], -R7 ;  /* 0x0000b40022407a23 */ /* 0x000fe20000010807 */
[----:B----4-:R-:W-:Y:S01]  /*9270*/  FMNMX.FTZ R182, R0, R2, !PT ;  /* 0x0000000200b67209 */ /* 0x010fe20007810000 */
[--C-:B------:R-:W-:Y:S01]  /*9280*/  FFMA.FTZ R0, R221, c[0x0][0x2d0], -R10.reuse ;  /* 0x0000b400dd007a23 */ /* 0x100fe2000001080a */
[----:B------:R-:W-:Y:S01]  /*9290*/  FSEL R2, R183, RZ, P1 ;  /* 0x000000ffb7027208 */ /* 0x000fe20000800000 */
[----:B------:R-:W-:Y:S01]  /*92a0*/  FFMA.FTZ R221, R25, c[0x0][0x2d0], -R10 ;  /* 0x0000b40019dd7a23 */ /* 0x000fe2000001080a */
[C---:B------:R-:W-:Y:S01]  /*92b0*/  FSETP.NEU.FTZ.AND P0, PT, R182.reuse, -INF , PT ;  /* 0xff800000b600780b */ /* 0x040fe20003f1d000 */
[----:B------:R3:W-:Y:S01]  /*92c0*/  MUFU.EX2 R242, R0 ;  /* 0x0000000000f27308 */ /* 0x0007e20000000800 */
[----:B------:R-:W-:Y:S02]  /*92d0*/  FMUL.FTZ R9, R182, c[0x0][0x2d0] ;  /* 0x0000b400b6097a20 */ /* 0x000fe40000410000 */
[----:B------:R-:W-:Y:S02]  /*92e0*/  IMAD.MOV.U32 R55, RZ, RZ, R15 ;  /* 0x000000ffff377224 */ /* 0x000fe400078e000f */
[----:B------:R-:W-:Y:S01]  /*92f0*/  IMAD.MOV.U32 R61, RZ, RZ, R14 ;  /* 0x000000ffff3d7224 */ /* 0x000fe200078e000e */
[----:B------:R-:W-:Y:S01]  /*9300*/  FSEL R9, R9, RZ, P0 ;  /* 0x000000ff09097208 */ /* 0x000fe20000000000 */
[----:B--2---:R-:W-:Y:S01]  /*9310*/  FFMA.FTZ R3, R19, c[0x0][0x2d0], -R7 ;  /* 0x0000b40013037a23 */ /* 0x004fe20000010807 */
[----:B-1----:R-:W-:Y:S03]  /*9320*/  F2FP.PACK_AB R205, R215, R214 ;  /* 0x000000d6d7cd723e */ /* 0x002fe600000000ff */
[----:B------:R1:W2:Y:S01]  /*9330*/  MUFU.EX2 R240, R3 ;  /* 0x0000000300f07308 */ /* 0x0002a20000000800 */
[--C-:B------:R-:W-:Y:S02]  /*9340*/  FFMA.FTZ R11, R244, c[0x0][0x2d0], -R9.reuse ;  /* 0x0000b400f40b7a23 */ /* 0x100fe40000010809 */
[--C-:B------:R-:W-:Y:S02]  /*9350*/  FFMA.FTZ R233, R58, c[0x0][0x2d0], -R9.reuse ;  /* 0x0000b4003ae97a23 */ /* 0x100fe40000010809 */
[--C-:B------:R-:W-:Y:S02]  /*9360*/  FFMA.FTZ R216, R26, c[0x0][0x2d0], -R9.reuse ;  /* 0x0000b4001ad87a23 */ /* 0x100fe40000010809 */
[--C-:B------:R-:W-:Y:S02]  /*9370*/  FFMA.FTZ R241, R62, c[0x0][0x2d0], -R9.reuse ;  /* 0x0000b4003ef17a23 */ /* 0x100fe40000010809 */
[--C-:B------:R-:W-:Y:S01]  /*9380*/  FFMA.FTZ R244, R29, c[0x0][0x2d0], -R10.reuse ;  /* 0x0000b4001df47a23 */ /* 0x100fe2000001080a */
[----:B------:R4:W-:Y:S01]  /*9390*/  MUFU.EX2 R249, R11 ;  /* 0x0000000b00f97308 */ /* 0x0009e20000000800 */
[--C-:B------:R-:W-:Y:S02]  /*93a0*/  FFMA.FTZ R42, R42, c[0x0][0x2d0], -R9.reuse ;  /* 0x0000b4002a2a7a23 */ /* 0x100fe40000010809 */
[--C-:B---3--:R-:W-:Y:S02]  /*93b0*/  FFMA.FTZ R0, R223, c[0x0][0x2d0], -R9.reuse ;  /* 0x0000b400df007a23 */ /* 0x108fe40000010809 */
[--C-:B------:R-:W-:Y:S02]  /*93c0*/  FFMA.FTZ R46, R46, c[0x0][0x2d0], -R9.reuse ;  /* 0x0000b4002e2e7a23 */ /* 0x100fe40000010809 */
[--C-:B------:R-:W-:Y:S03]  /*93d0*/  FFMA.FTZ R47, R47, c[0x0][0x2d0], -R9.reuse ;  /* 0x0000b4002f2f7a23 */ /* 0x100fe60000010809 */
[----:B------:R3:W-:Y:S01]  /*93e0*/  MUFU.EX2 R212, R0 ;  /* 0x0000000000d47308 */ /* 0x0007e20000000800 */
[----:B-1----:R-:W-:Y:S02]  /*93f0*/  FFMA.FTZ R3, R220, c[0x0][0x2d0], -R10 ;  /* 0x0000b400dc037a23 */ /* 0x002fe4000001080a */
[----:B------:R-:W-:Y:S02]  /*9400*/  FFMA.FTZ R220, R20, c[0x0][0x2d0], -R8 ;  /* 0x0000b40014dc7a23 */ /* 0x000fe40000010808 */
[----:B--2---:R-:W-:Y:S05]  /*9410*/  IMAD.MOV.U32 R50, RZ, RZ, R240 ;  /* 0x000000ffff327224 */ /* 0x004fea00078e00f0 */
[----:B------:R1:W-:Y:S01]  /*9420*/  MUFU.EX2 R213, R3 ;  /* 0x0000000300d57308 */ /* 0x0003e20000000800 */
[----:B------:R-:W-:Y:S01]  /*9430*/  FFMA.FTZ R240, R59, c[0x0][0x2d0], -R9 ;  /* 0x0000b4003bf07a23 */ /* 0x000fe20000010809 */
[----:B------:R-:W-:Y:S01]  /*9440*/  F2FP.PACK_AB R207, R50, R32 ;  /* 0x0000002032cf723e */ /* 0x000fe200000000ff */
[--C-:B----4-:R-:W-:Y:S02]  /*9450*/  FFMA.FTZ R11, R53, c[0x0][0x2d0], -R8.reuse ;  /* 0x0000b400350b7a23 */ /* 0x110fe40000010808 */
[----:B------:R-:W-:Y:S02]  /*9460*/  FFMA.FTZ R53, R65, c[0x0][0x2d0], -R8 ;  /* 0x0000b40041357a23 */ /* 0x000fe40000010808 */
[----:B------:R-:W-:Y:S01]  /*9470*/  FFMA.FTZ R65, R35, c[0x0][0x2d0], -R7 ;  /* 0x0000b40023417a23 */ /* 0x000fe20000010807 */
[----:B------:R-:W-:Y:S01]  /*9480*/  MOV R35, R12 ;  /* 0x0000000c00237202 */ /* 0x000fe20000000f00 */
[----:B------:R-:W-:Y:S02]  /*9490*/  IMAD.MOV.U32 R34, RZ, RZ, R11 ;  /* 0x000000ffff227224 */ /* 0x000fe400078e000b */
[----:B---3--:R-:W-:Y:S02]  /*94a0*/  FFMA.FTZ R0, R222, c[0x0][0x2d0], -R9 ;  /* 0x0000b400de007a23 */ /* 0x008fe40000010809 */
[--C-:B------:R-:W-:Y:S02]  /*94b0*/  FFMA.FTZ R222, R24, c[0x0][0x2d0], -R10.reuse ;  /* 0x0000b40018de7a23 */ /* 0x100fe4000001080a */
[----:B------:R2:W3:Y:S01]  /*94c0*/  MUFU.EX2 R223, R0 ;  /* 0x0000000000df7308 */ /* 0x0004e20000000800 */
[----:B-1----:R-:W-:Y:S02]  /*94d0*/  FFMA.FTZ R3, R219, c[0x0][0x2d0], -R10 ;  /* 0x0000b400db037a23 */ /* 0x002fe4000001080a */
[----:B------:R-:W-:Y:S07]  /*94e0*/  FFMA.FTZ R219, R21, c[0x0][0x2d0], -R8 ;  /* 0x0000b40015db7a23 */ /* 0x000fee0000010808 */
[----:B------:R1:W4:Y:S01]  /*94f0*/  MUFU.EX2 R252, R3 ;  /* 0x0000000300fc7308 */ /* 0x0003220000000800 */
[----:B--2---:R-:W-:Y:S02]  /*9500*/  FSEL R0, R182, RZ, P0 ;  /* 0x000000ffb6007208 */ /* 0x004fe40000000000 */
[----:B---3--:R-:W-:Y:S02]  /*9510*/  F2FP.PACK_AB R209, R223, R212 ;  /* 0x000000d4dfd1723e */ /* 0x008fe400000000ff */
[----:B------:R-:W-:Y:S01]  /*9520*/  PLOP3.LUT P0, PT, PT, PT, UP0, 0x80, 0x0 ;  /* 0x000000000000781c */ /* 0x000fe20003f0f008 */
[----:B-1----:R-:W-:Y:S01]  /*9530*/  FFMA.FTZ R3, R218, c[0x0][0x2d0], -R10 ;  /* 0x0000b400da037a23 */ /* 0x002fe2000001080a */
[----:B----4-:R-:W-:Y:S01]  /*9540*/  F2FP.PACK_AB R208, R252, R213 ;  /* 0x000000d5fcd0723e */ /* 0x010fe200000000ff */
[----:B------:R-:W-:Y:S02]  /*9550*/  FFMA.FTZ R218, R22, c[0x0][0x2d0], -R7 ;  /* 0x0000b40016da7a23 */ /* 0x000fe40000010807 */
[----:B------:R1:W2:Y:S01]  /*9560*/  MUFU.EX2 R251, R3 ;  /* 0x0000000300fb7308 */ /* 0x0002a20000000800 */
[----:B------:R-:W3:Y:S01]  /*9570*/  LDSM.16.MT88.4 R20, [R225+0x100] ;  /* 0x00010000e114783b */ /* 0x000ee20000004200 */
[----:B-1----:R-:W-:Y:S02]  /*9580*/  FSEL R3, R184, RZ, P2 ;  /* 0x000000ffb8037208 */ /* 0x002fe40001000000 */
[----:B--2---:R-:W-:Y:S03]  /*9590*/  F2FP.PACK_AB R210, R242, R251 ;  /* 0x000000fbf2d2723e */ /* 0x004fe600000000ff */
[----:B------:R-:W-:Y:S02]  /*95a0*/  FADD.FTZ R4, -R3, R181 ;  /* 0x000000b503047221 */ /* 0x000fe40000010100 */
[----:B------:R-:W-:Y:S02]  /*95b0*/  FADD.FTZ R3, -R2, R186 ;  /* 0x000000ba02037221 */ /* 0x000fe40000010100 */
[----:B------:R-:W-:Y:S02]  /*95c0*/  FADD.FTZ R2, -R0, R187 ;  /* 0x000000bb00027221 */ /* 0x000fe40000010100 */
[--C-:B------:R-:W-:Y:S02]  /*95d0*/  FFMA.FTZ R0, R246, c[0x0][0x2d0], -R9.reuse ;  /* 0x0000b400f6007a23 */ /* 0x100fe40000010809 */
[--C-:B------:R-:W-:Y:S02]  /*95e0*/  FFMA.FTZ R246, R28, c[0x0][0x2d0], -R10.reuse ;  /* 0x0000b4001cf67a23 */ /* 0x100fe4000001080a */
[----:B------:R1:W2:Y:S01]  /*95f0*/  MUFU.EX2 R243, R0 ;  /* 0x0000000000f37308 */ /* 0x0002a20000000800 */
[--C-:B------:R-:W-:Y:S02]  /*9600*/  FFMA.FTZ R187, R27, c[0x0][0x2d0], -R9.reuse ;  /* 0x0000b4001bbb7a23 */ /* 0x100fe40000010809 */
[----:B------:R-:W-:Y:S02]  /*9610*/  FFMA.FTZ R186, R30, c[0x0][0x2d0], -R9 ;  /* 0x0000b4001eba7a23 */ /* 0x000fe40000010809 */
[----:B-1----:R-:W-:Y:S01]  /*9620*/  FMUL.FTZ R0, R5, c[0x0][0x2d0] ;  /* 0x0000b40005007a20 */ /* 0x002fe20000410000 */
[----:B--2---:R-:W-:Y:S01]  /*9630*/  F2FP.PACK_AB R211, R243, R249 ;  /* 0x000000f9f3d3723e */ /* 0x004fe200000000ff */
[----:B------:R-:W-:Y:S01]  /*9640*/  FFMA.FTZ R5, R51, c[0x0][0x2d0], -R7 ;  /* 0x0000b40033057a23 */ /* 0x000fe20000010807 */
[----:B------:R-:W-:Y:S02]  /*9650*/  MOV R51, R239 ;  /* 0x000000ef00337202 */ /* 0x000fe40000000f00 */
[----:B------:R1:W2:Y:S01]  /*9660*/  MUFU.EX2 R181, R0 ;  /* 0x0000000000b57308 */ /* 0x0002a20000000800 */
[--C-:B------:R-:W-:Y:S01]  /*9670*/  FFMA.FTZ R239, R57, c[0x0][0x2d0], -R10.reuse ;  /* 0x0000b40039ef7a23 */ /* 0x100fe2000001080a */
[----:B------:R-:W-:Y:S01]  /*9680*/  MOV R57, R224 ;  /* 0x000000e000397202 */ /* 0x000fe20000000f00 */
[--C-:B------:R-:W-:Y:S02]  /*9690*/  FFMA.FTZ R224, R60, c[0x0][0x2d0], -R10.reuse ;  /* 0x0000b4003ce07a23 */ /* 0x100fe4000001080a */
[----:B------:R-:W-:Y:S02]  /*96a0*/  IMAD.MOV.U32 R58, RZ, RZ, R5 ;  /* 0x000000ffff3a7224 */ /* 0x000fe400078e0005 */
[----:B-1----:R-:W-:Y:S02]  /*96b0*/  FMUL.FTZ R0, R4, c[0x0][0x2d0] ;  /* 0x0000b40004007a20 */ /* 0x002fe40000410000 */
[----:B------:R-:W-:Y:S01]  /*96c0*/  FFMA.FTZ R4, R44, c[0x0][0x2d0], -R10 ;  /* 0x0000b4002c047a23 */ /* 0x000fe2000001080a */
[----:B------:R-:W-:Y:S01]  /*96d0*/  MOV R44, R235 ;  /* 0x000000eb002c7202 */ /* 0x000fe20000000f00 */
[----:B------:R1:W4:Y:S01]  /*96e0*/  MUFU.EX2 R180, R0 ;  /* 0x0000000000b47308 */ /* 0x0003220000000800 */
[--C-:B------:R-:W-:Y:S02]  /*96f0*/  FFMA.FTZ R235, R6, c[0x0][0x2d0], -R9.reuse ;  /* 0x0000b40006eb7a23 */ /* 0x100fe40000010809 */
[----:B------:R-:W-:Y:S02]  /*9700*/  IMAD.MOV.U32 R60, RZ, RZ, R4 ;  /* 0x000000ffff3c7224 */ /* 0x000fe400078e0004 */
[----:B------:R-:W-:Y:S01]  /*9710*/  FFMA.FTZ R4, R43, c[0x0][0x2d0], -R9 ;  /* 0x0000b4002b047a23 */ /* 0x000fe20000010809 */
[----:B------:R-:W-:Y:S01]  /*9720*/  MOV R43, R13 ;  /* 0x0000000d002b7202 */ /* 0x000fe20000000f00 */
[C---:B--2---:R-:W-:Y:S01]  /*9730*/  FMUL.FTZ R5, R181.reuse, R189 ;  /* 0x000000bdb5057220 */ /* 0x044fe20000410000 */
[----:B------:R-:W-:Y:S01]  /*9740*/  MOV R189, R41 ;  /* 0x0000002900bd7202 */ /* 0x000fe20000000f00 */
[----:B------:R-:W-:Y:S02]  /*9750*/  IMAD.MOV.U32 R59, RZ, RZ, R4 ;  /* 0x000000ffff3b7224 */ /* 0x000fe400078e0004 */
[C---:B------:R-:W-:Y:S02]  /*9760*/  FMUL.FTZ R4, R181.reuse, R188 ;  /* 0x000000bcb5047220 */ /* 0x040fe40000410000 */
[C---:B------:R-:W-:Y:S01]  /*9770*/  FMUL.FTZ R16, R181.reuse, R200 ;  /* 0x000000c8b5107220 */ /* 0x040fe20000410000 */
[----:B------:R-:W-:Y:S01]  /*9780*/  MOV R200, R56 ;  /* 0x0000003800c87202 */ /* 0x000fe20000000f00 */
[C---:B------:R-:W-:Y:S01]  /*9790*/  FMUL.FTZ R17, R181.reuse, R201 ;  /* 0x000000c9b5117220 */ /* 0x040fe20000410000 */
[----:B------:R-:W-:Y:S01]  /*97a0*/  MOV R201, R67 ;  /* 0x0000004300c97202 */ /* 0x000fe20000000f00 */
[----:B------:R-:W-:Y:S01]  /*97b0*/  IMAD.MOV.U32 R188, RZ, RZ, R47 ;  /* 0x000000ffffbc7224 */ /* 0x000fe200078e002f */
[----:B------:R-:W-:Y:S01]  /*97c0*/  MUFU.EX2 R189, R189 ;  /* 0x000000bd00bd7308 */ /* 0x000fe20000000800 */
[C---:B------:R-:W-:Y:S02]  /*97d0*/  FMUL.FTZ R68, R181.reuse, R68 ;  /* 0x00000044b5447220 */ /* 0x040fe40000410000 */
[C---:B------:R-:W-:Y:S02]  /*97e0*/  FMUL.FTZ R69, R181.reuse, R69 ;  /* 0x00000045b5457220 */ /* 0x040fe40000410000 */
[----:B------:R-:W-:Y:S02]  /*97f0*/  FMUL.FTZ R80, R181, R80 ;  /* 0x00000050b5507220 */ /* 0x000fe40000410000 */
[----:B-1----:R-:W-:Y:S02]  /*9800*/  FMUL.FTZ R0, R3, c[0x0][0x2d0] ;  /* 0x0000b40003007a20 */ /* 0x002fe40000410000 */
[C---:B----4-:R-:W-:Y:S01]  /*9810*/  FMUL.FTZ R6, R180.reuse, R190 ;  /* 0x000000beb4067220 */ /* 0x050fe20000410000 */
[----:B------:R-:W-:Y:S01]  /*9820*/  MUFU.EX2 R188, R188 ;  /* 0x000000bc00bc7308 */ /* 0x000fe20000000800 */
[C---:B------:R-:W-:Y:S02]  /*9830*/  FMUL.FTZ R7, R180.reuse, R191 ;  /* 0x000000bfb4077220 */ /* 0x040fe40000410000 */
[C---:B------:R-:W-:Y:S02]  /*9840*/  FMUL.FTZ R18, R180.reuse, R202 ;  /* 0x000000cab4127220 */ /* 0x040fe40000410000 */
[----:B------:R-:W-:Y:S02]  /*9850*/  IMAD.MOV.U32 R202, RZ, RZ, R66 ;  /* 0x000000ffffca7224 */ /* 0x000fe400078e0042 */
[C---:B------:R-:W-:Y:S01]  /*9860*/  FMUL.FTZ R19, R180.reuse, R203 ;  /* 0x000000cbb4137220 */ /* 0x040fe20000410000 */
[-C--:B---3--:R-:W-:Y:S02]  /*9870*/  HMMA.16816.F32 R4, R204, R20.reuse, R4 ;  /* 0x00000014cc04723c */ /* 0x088fe40000001804 */
[----:B------:R1:W2:Y:S01]  /*9880*/  MUFU.EX2 R3, R0 ;  /* 0x0000000000037308 */ /* 0x0002a20000000800 */
[----:B------:R-:W-:Y:S01]  /*9890*/  MOV R203, R53 ;  /* 0x0000003500cb7202 */ /* 0x000fe20000000f00 */
[----:B------:R-:W-:Y:S02]  /*98a0*/  IMAD.MOV.U32 R190, RZ, RZ, R46 ;  /* 0x000000ffffbe7224 */ /* 0x000fe400078e002e */
[----:B------:R-:W-:Y:S02]  /*98b0*/  IMAD.MOV.U32 R191, RZ, RZ, R60 ;  /* 0x000000ffffbf7224 */ /* 0x000fe400078e003c */
[C---:B------:R-:W-:Y:S04]  /*98c0*/  FMUL.FTZ R66, R180.reuse, R178 ;  /* 0x000000b2b4427220 */ /* 0x040fe80000410000 */
[C---:B------:R-:W-:Y:S01]  /*98d0*/  FMUL.FTZ R67, R180.reuse, R179 ;  /* 0x000000b3b4437220 */ /* 0x040fe20000410000 */
[----:B------:R-:W-:Y:S01]  /*98e0*/  MUFU.EX2 R191, R191 ;  /* 0x000000bf00bf7308 */ /* 0x000fe20000000800 */
[C---:B------:R-:W-:Y:S02]  /*98f0*/  FMUL.FTZ R70, R180.reuse, R70 ;  /* 0x00000046b4467220 */ /* 0x040fe40000410000 */
[C---:B------:R-:W-:Y:S02]  /*9900*/  FMUL.FTZ R71, R180.reuse, R71 ;  /* 0x00000047b4477220 */ /* 0x040fe40000410000 */
[C---:B------:R-:W-:Y:S02]  /*9910*/  FMUL.FTZ R81, R181.reuse, R81 ;  /* 0x00000051b5517220 */ /* 0x040fe40000410000 */
[C---:B------:R-:W-:Y:S02]  /*9920*/  FMUL.FTZ R82, R180.reuse, R82 ;  /* 0x00000052b4527220 */ /* 0x040fe40000410000 */
[----:B------:R-:W-:Y:S01]  /*9930*/  FMUL.FTZ R83, R180, R83 ;  /* 0x00000053b4537220 */ /* 0x000fe20000410000 */
[----:B------:R-:W-:Y:S01]  /*9940*/  MUFU.EX2 R190, R190 ;  /* 0x000000be00be7308 */ /* 0x000fe20000000800 */
[----:B------:R-:W-:Y:S02]  /*9950*/  FMUL.FTZ R84, R181, R84 ;  /* 0x00000054b5547220 */ /* 0x000fe40000410000 */
[----:B-1----:R-:W-:Y:S02]  /*9960*/  FMUL.FTZ R0, R2, c[0x0][0x2d0] ;  /* 0x0000b40002007a20 */ /* 0x002fe40000410000 */
[----:B------:R-:W-:Y:S02]  /*9970*/  FFMA.FTZ R2, R31, c[0x0][0x2d0], -R9 ;  /* 0x0000b4001f027a23 */ /* 0x000fe40000010809 */
[C---:B--2---:R-:W-:Y:S01]  /*9980*/  FMUL.FTZ R8, R3.reuse, R192 ;  /* 0x000000c003087220 */ /* 0x044fe20000410000 */
[----:B------:R-:W-:Y:S01]  /*9990*/  MOV R192, R55 ;  /* 0x0000003700c07202 */ /* 0x000fe20000000f00 */
[C---:B------:R-:W-:Y:S01]  /*99a0*/  FMUL.FTZ R9, R3.reuse, R193 ;  /* 0x000000c103097220 */ /* 0x040fe20000410000 */
[----:B------:R-:W1:Y:S01]  /*99b0*/  MUFU.EX2 R0, R0 ;  /* 0x0000000000007308 */ /* 0x000e620000000800 */
[C---:B------:R-:W-:Y:S02]  /*99c0*/  FMUL.FTZ R12, R3.reuse, R196 ;  /* 0x000000c4030c7220 */ /* 0x040fe40000410000 */
[C---:B------:R-:W-:Y:S02]  /*99d0*/  FMUL.FTZ R13, R3.reuse, R197 ;  /* 0x000000c5030d7220 */ /* 0x040fe40000410000 */
[C---:B------:R-:W-:Y:S02]  /*99e0*/  FMUL.FTZ R29, R3.reuse, R141 ;  /* 0x0000008d031d7220 */ /* 0x040fe40000410000 */
[----:B------:R-:W-:Y:S02]  /*99f0*/  IMAD.MOV.U32 R141, RZ, RZ, R52 ;  /* 0x000000ffff8d7224 */ /* 0x000fe400078e0034 */
[C---:B------:R-:W-:Y:S01]  /*9a00*/  FMUL.FTZ R24, R3.reuse, R136 ;  /* 0x0000008803187220 */ /* 0x040fe20000410000 */
[----:B------:R-:W-:Y:S01]  /*9a10*/  MOV R136, R48 ;  /* 0x0000003000887202 */ /* 0x000fe20000000f00 */
[C---:B------:R-:W-:Y:S01]  /*9a20*/  FMUL.FTZ R25, R3.reuse, R137 ;  /* 0x0000008903197220 */ /* 0x040fe20000410000 */
[----:B------:R-:W-:Y:S01]  /*9a30*/  MOV R137, R49 ;  /* 0x0000003100897202 */ /* 0x000fe20000000f00 */
[C---:B------:R-:W-:Y:S01]  /*9a40*/  FMUL.FTZ R28, R3.reuse, R140 ;  /* 0x0000008c031c7220 */ /* 0x040fe20000410000 */
[----:B------:R-:W-:Y:S01]  /*9a50*/  MUFU.EX2 R192, R192 ;  /* 0x000000c000c07308 */ /* 0x000fe20000000800 */
[----:B------:R-:W-:Y:S02]  /*9a60*/  IMAD.MOV.U32 R196, RZ, RZ, R42 ;  /* 0x000000ffffc47224 */ /* 0x000fe400078e002a */
[C---:B------:R-:W-:Y:S02]  /*9a70*/  FMUL.FTZ R41, R3.reuse, R153 ;  /* 0x0000009903297220 */ /* 0x040fe40000410000 */
[----:B------:R-:W-:Y:S02]  /*9a80*/  IMAD.MOV.U32 R197, RZ, RZ, R40 ;  /* 0x000000ffffc57224 */ /* 0x000fe400078e0028 */
[----:B------:R-:W-:Y:S02]  /*9a90*/  FMUL.FTZ R40, R3, R152 ;  /* 0x0000009803287220 */ /* 0x000fe40000410000 */
[----:B------:R-:W-:Y:S01]  /*9aa0*/  IMAD.MOV.U32 R140, RZ, RZ, R45 ;  /* 0x000000ffff8c7224 */ /* 0x000fe200078e002d */
[----:B------:R-:W-:Y:S01]  /*9ab0*/  MUFU.EX2 R196, R196 ;  /* 0x000000c400c47308 */ /* 0x000fe20000000800 */
[C---:B-1----:R-:W-:Y:S02]  /*9ac0*/  FMUL.FTZ R10, R0.reuse, R194 ;  /* 0x000000c2000a7220 */ /* 0x042fe40000410000 */
[C---:B------:R-:W-:Y:S02]  /*9ad0*/  FMUL.FTZ R11, R0.reuse, R195 ;  /* 0x000000c3000b7220 */ /* 0x040fe40000410000 */
[C---:B------:R-:W-:Y:S01]  /*9ae0*/  FMUL.FTZ R14, R0.reuse, R198 ;  /* 0x000000c6000e7220 */ /* 0x040fe20000410000 */
[----:B------:R-:W-:Y:S01]  /*9af0*/  MOV R198, R61 ;  /* 0x0000003d00c67202 */ /* 0x000fe20000000f00 */
[C---:B------:R-:W-:Y:S01]  /*9b00*/  FMUL.FTZ R15, R0.reuse, R199 ;  /* 0x000000c7000f7220 */ /* 0x040fe20000410000 */
[----:B------:R-:W-:Y:S01]  /*9b10*/  MOV R199, R44 ;  /* 0x0000002c00c77202 */ /* 0x000fe20000000f00 */
[C---:B------:R-:W-:Y:S01]  /*9b20*/  FMUL.FTZ R31, R0.reuse, R143 ;  /* 0x0000008f001f7220 */ /* 0x040fe20000410000 */
[C---:B------:R-:W-:Y:S01]  /*9b30*/  HMMA.16816.F32 R8, R208.reuse, R20, R8 ;  /* 0x00000014d008723c */ /* 0x040fe20000001808 */
[----:B------:R-:W-:Y:S03]  /*9b40*/  MUFU.EX2 R197, R197 ;  /* 0x000000c500c57308 */ /* 0x000fe60000000800 */
[----:B------:R-:W-:Y:S02]  /*9b50*/  IMAD.MOV.U32 R143, RZ, RZ, R54 ;  /* 0x000000ffff8f7224 */ /* 0x000fe400078e0036 */
[----:B------:R-:W1:Y:S01]  /*9b60*/  LDSM.16.MT88.4 R52, [R228+0x100] ;  /* 0x00010000e434783b */ /* 0x000e620000004200 */
[C---:B------:R-:W-:Y:S01]  /*9b70*/  FMUL.FTZ R20, R181.reuse, R132 ;  /* 0x00000084b5147220 */ /* 0x040fe20000410000 */
[-C--:B------:R-:W-:Y:S03]  /*9b80*/  HMMA.16816.F32 R12, R208, R22.reuse, R12 ;  /* 0x00000016d00c723c */ /* 0x080fe6000000180c */
[----:B------:R-:W-:Y:S01]  /*9b90*/  MUFU.EX2 R199, R199 ;  /* 0x000000c700c77308 */ /* 0x000fe20000000800 */
[C---:B------:R-:W-:Y:S01]  /*9ba0*/  FMUL.FTZ R21, R181.reuse, R133 ;  /* 0x00000085b5157220 */ /* 0x040fe20000410000 */
[----:B------:R-:W-:Y:S01]  /*9bb0*/  MOV R178, R143 ;  /* 0x0000008f00b27202 */ /* 0x000fe20000000f00 */
[C---:B------:R-:W-:Y:S02]  /*9bc0*/  FMUL.FTZ R26, R0.reuse, R138 ;  /* 0x0000008a001a7220 */ /* 0x040fe40000410000 */
[C---:B------:R-:W-:Y:S04]  /*9bd0*/  HMMA.16816.F32 R16, R204.reuse, R22, R16 ;  /* 0x00000016cc10723c */ /* 0x040fe80000001810 */
[C---:B------:R-:W-:Y:S01]  /*9be0*/  FMUL.FTZ R27, R0.reuse, R139 ;  /* 0x0000008b001b7220 */ /* 0x040fe20000410000 */
[----:B------:R-:W-:Y:S01]  /*9bf0*/  MOV R139, R32 ;  /* 0x00000020008b7202 */ /* 0x000fe20000000f00 */
[----:B------:R-:W-:Y:S01]  /*9c00*/  FMUL.FTZ R30, R0, R142 ;  /* 0x0000008e001e7220 */ /* 0x000fe20000410000 */
[----:B------:R-:W-:Y:S01]  /*9c10*/  MUFU.EX2 R178, R178 ;  /* 0x000000b200b27308 */ /* 0x000fe20000000800 */
[C---:B------:R-:W-:Y:S04]  /*9c20*/  FMUL.FTZ R22, R180.reuse, R134 ;  /* 0x00000086b4167220 */ /* 0x040fe80000410000 */
[----:B------:R-:W-:Y:S02]  /*9c30*/  FMUL.FTZ R23, R180, R135 ;  /* 0x00000087b4177220 */ /* 0x000fe40000410000 */
[----:B------:R-:W2:Y:S01]  /*9c40*/  LDSM.16.MT88.4 R132, [R227+0x100] ;  /* 0x00010000e384783b */ /* 0x000ea20000004200 */
[----:B------:R-:W-:Y:S02]  /*9c50*/  IMAD.MOV.U32 R138, RZ, RZ, R33 ;  /* 0x000000ffff8a7224 */ /* 0x000fe400078e0021 */
[C---:B------:R-:W-:Y:S01]  /*9c60*/  FMUL.FTZ R32, R181.reuse, R144 ;  /* 0x00000090b5207220 */ /* 0x040fe20000410000 */
[----:B------:R-:W-:Y:S01]  /*9c70*/  MUFU.EX2 R198, R198 ;  /* 0x000000c600c67308 */ /* 0x000fe20000000800 */
[-C--:B------:R-:W-:Y:S03]  /*9c80*/  HMMA.16816.F32 R20, R204, R36.reuse, R20 ;  /* 0x00000024cc14723c */ /* 0x080fe60000001814 */
[----:B------:R-:W-:Y:S02]  /*9c90*/  IMAD.MOV.U32 R144, RZ, RZ, R58 ;  /* 0x000000ffff907224 */ /* 0x000fe400078e003a */
[----:B------:R-:W-:Y:S02]  /*9ca0*/  FMUL.FTZ R33, R181, R145 ;  /* 0x00000091b5217220 */ /* 0x000fe40000410000 */
[----:B------:R-:W-:Y:S01]  /*9cb0*/  FMUL.FTZ R42, R0, R154 ;  /* 0x0000009a002a7220 */ /* 0x000fe20000410000 */
[C---:B------:R-:W-:Y:S04]  /*9cc0*/  HMMA.16816.F32 R24, R208.reuse, R36, R24 ;  /* 0x00000024d018723c */ /* 0x040fe80000001818 */
[C---:B------:R-:W-:Y:S02]  /*9cd0*/  FMUL.FTZ R44, R3.reuse, R156 ;  /* 0x0000009c032c7220 */ /* 0x040fe40000410000 */
[----:B------:R-:W-:Y:S02]  /*9ce0*/  FMUL.FTZ R45, R3, R157 ;  /* 0x0000009d032d7220 */ /* 0x000fe40000410000 */
[-C--:B------:R-:W-:Y:S04]  /*9cf0*/  HMMA.16816.F32 R28, R208, R38.reuse, R28 ;  /* 0x00000026d01c723c */ /* 0x080fe8000000181c */
[----:B------:R-:W-:Y:S02]  /*9d00*/  IMAD.MOV.U32 R145, RZ, RZ, R34 ;  /* 0x000000ffff917224 */ /* 0x000fe400078e0022 */
[C---:B------:R-:W-:Y:S02]  /*9d10*/  FMUL.FTZ R34, R180.reuse, R146 ;  /* 0x00000092b4227220 */ /* 0x040fe40000410000 */
[----:B------:R-:W-:Y:S04]  /*9d20*/  IMAD.MOV.U32 R146, RZ, RZ, R35 ;  /* 0x000000ffff927224 */ /* 0x000fe800078e0023 */
[----:B------:R-:W-:Y:S01]  /*9d30*/  FMUL.FTZ R35, R180, R147 ;  /* 0x00000093b4237220 */ /* 0x000fe20000410000 */
[----:B------:R-:W-:Y:S01]  /*9d40*/  MOV R147, R59 ;  /* 0x0000003b00937202 */ /* 0x000fe20000000f00 */
[C---:B------:R-:W-:Y:S01]  /*9d50*/  FMUL.FTZ R36, R181.reuse, R148 ;  /* 0x00000094b5247220 */ /* 0x040fe20000410000 */
[----:B------:R-:W-:Y:S01]  /*9d60*/  MOV R148, R65 ;  /* 0x0000004100947202 */ /* 0x000fe20000000f00 */
[C---:B------:R-:W-:Y:S02]  /*9d70*/  FMUL.FTZ R37, R181.reuse, R149 ;  /* 0x00000095b5257220 */ /* 0x040fe40000410000 */
[C---:B------:R-:W-:Y:S01]  /*9d80*/  FMUL.FTZ R46, R0.reuse, R158 ;  /* 0x0000009e002e7220 */ /* 0x040fe20000410000 */
[C---:B------:R-:W-:Y:S04]  /*9d90*/  HMMA.16816.F32 R32, R204.reuse, R38, R32 ;  /* 0x00000026cc20723c */ /* 0x040fe80000001820 */
[----:B------:R-:W-:Y:S02]  /*9da0*/  IMAD.MOV.U32 R194, RZ, RZ, R43 ;  /* 0x000000ffffc27224 */ /* 0x000fe400078e002b */
[----:B------:R-:W-:Y:S02]  /*9db0*/  FMUL.FTZ R43, R0, R155 ;  /* 0x0000009b002b7220 */ /* 0x000fe40000410000 */
[C---:B------:R-:W-:Y:S02]  /*9dc0*/  FMUL.FTZ R38, R180.reuse, R150 ;  /* 0x00000096b4267220 */ /* 0x040fe40000410000 */
[----:B------:R-:W-:Y:S02]  /*9dd0*/  MUFU.EX2 R194, R194 ;  /* 0x000000c200c27308 */ /* 0x000fe40000000800 */
[----:B------:R-:W-:Y:S02]  /*9de0*/  FMUL.FTZ R39, R180, R151 ;  /* 0x00000097b4277220 */ /* 0x000fe40000410000 */
[----:B------:R-:W-:Y:S02]  /*9df0*/  FMUL.FTZ R47, R0, R159 ;  /* 0x0000009f002f7220 */ /* 0x000fe40000410000 */
[----:B------:R-:W-:Y:S02]  /*9e00*/  IMAD.MOV.U32 R142, RZ, RZ, R50 ;  /* 0x000000ffff8e7224 */ /* 0x000fe400078e0032 */
[C---:B------:R-:W-:Y:S01]  /*9e10*/  FMUL.FTZ R48, R181.reuse, R160 ;  /* 0x000000a0b5307220 */ /* 0x040fe20000410000 */
[-C--:B-1----:R-:W-:Y:S03]  /*9e20*/  HMMA.16816.F32 R36, R204, R52.reuse, R36 ;  /* 0x00000034cc24723c */ /* 0x082fe60000001824 */
[----:B------:R-:W-:Y:S02]  /*9e30*/  FMUL.FTZ R49, R181, R161 ;  /* 0x000000a1b5317220 */ /* 0x000fe40000410000 */
[----:B------:R-:W-:Y:S02]  /*9e40*/  FMUL.FTZ R50, R180, R162 ;  /* 0x000000a2b4327220 */ /* 0x000fe40000410000 */
[----:B------:R-:W-:Y:S01]  /*9e50*/  MUFU.EX2 R162, R222 ;  /* 0x000000de00a27308 */ /* 0x000fe20000000800 */
[C---:B------:R-:W-:Y:S04]  /*9e60*/  HMMA.16816.F32 R40, R208.reuse, R52, R40 ;  /* 0x00000034d028723c */ /* 0x040fe80000001828 */
[----:B------:R-:W-:Y:S02]  /*9e70*/  FMUL.FTZ R56, R3, R168 ;  /* 0x000000a803387220 */ /* 0x000fe40000410000 */
[----:B------:R-:W-:Y:S02]  /*9e80*/  FMUL.FTZ R58, R0, R170 ;  /* 0x000000aa003a7220 */ /* 0x000fe40000410000 */
[-C--:B------:R-:W-:Y:S01]  /*9e90*/  HMMA.16816.F32 R44, R208, R54.reuse, R44 ;  /* 0x00000036d02c723c */ /* 0x080fe2000000182c */
[----:B------:R-:W-:Y:S03]  /*9ea0*/  MUFU.EX2 R168, R219 ;  /* 0x000000db00a87308 */ /* 0x000fe60000000800 */
[----:B------:R-:W-:Y:S02]  /*9eb0*/  IMAD.MOV.U32 R193, RZ, RZ, R51 ;  /* 0x000000ffffc17224 */ /* 0x000fe400078e0033 */
[----:B------:R-:W-:Y:S02]  /*9ec0*/  FMUL.FTZ R51, R180, R163 ;  /* 0x000000a3b4337220 */ /* 0x000fe40000410000 */
[C---:B------:R-:W-:Y:S03]  /*9ed0*/  FMUL.FTZ R52, R181.reuse, R164 ;  /* 0x000000a4b5347220 */ /* 0x040fe60000410000 */
[----:B------:R-:W-:Y:S01]  /*9ee0*/  MUFU.EX2 R164, R221 ;  /* 0x000000dd00a47308 */ /* 0x000fe20000000800 */
[----:B------:R-:W-:Y:S01]  /*9ef0*/  FMUL.FTZ R53, R181, R165 ;  /* 0x000000a5b5357220 */ /* 0x000fe20000410000 */
[C---:B------:R-:W-:Y:S04]  /*9f00*/  HMMA.16816.F32 R48, R204.reuse, R54, R48 ;  /* 0x00000036cc30723c */ /* 0x040fe80000001830 */
[----:B------:R-:W-:Y:S02]  /*9f10*/  FMUL.FTZ R59, R0, R171 ;  /* 0x000000ab003b7220 */ /* 0x000fe40000410000 */
[----:B------:R-:W-:Y:S02]  /*9f20*/  IMAD.MOV.U32 R195, RZ, RZ, R57 ;  /* 0x000000ffffc37224 */ /* 0x000fe400078e0039 */
[C---:B------:R-:W-:Y:S01]  /*9f30*/  FMUL.FTZ R54, R180.reuse, R166 ;  /* 0x000000a6b4367220 */ /* 0x040fe20000410000 */
[----:B------:R-:W-:Y:S03]  /*9f40*/  MUFU.EX2 R163, R216 ;  /* 0x000000d800a37308 */ /* 0x000fe60000000800 */
[----:B------:R-:W-:Y:S02]  /*9f50*/  FMUL.FTZ R55, R180, R167 ;  /* 0x000000a7b4377220 */ /* 0x000fe40000410000 */
[C---:B------:R-:W-:Y:S02]  /*9f60*/  FMUL.FTZ R57, R3.reuse, R169 ;  /* 0x000000a903397220 */ /* 0x040fe40000410000 */
[C---:B------:R-:W-:Y:S02]  /*9f70*/  FMUL.FTZ R60, R3.reuse, R172 ;  /* 0x000000ac033c7220 */ /* 0x040fe40000410000 */
[----:B------:R-:W-:Y:S01]  /*9f80*/  FMUL.FTZ R61, R3, R173 ;  /* 0x000000ad033d7220 */ /* 0x000fe20000410000 */
[-C--:B--2---:R-:W-:Y:S01]  /*9f90*/  HMMA.16816.F32 R52, R204, R132.reuse, R52 ;  /* 0x00000084cc34723c */ /* 0x084fe20000001834 */
[----:B------:R-:W-:Y:S02]  /*9fa0*/  MUFU.EX2 R169, R217 ;  /* 0x000000d900a97308 */ /* 0x000fe40000000800 */
[C---:B------:R-:W-:Y:S02]  /*9fb0*/  FMUL.FTZ R62, R0.reuse, R174 ;  /* 0x000000ae003e7220 */ /* 0x040fe40000410000 */
[----:B------:R-:W-:Y:S02]  /*9fc0*/  FMUL.FTZ R65, R181, R177 ;  /* 0x000000b1b5417220 */ /* 0x000fe40000410000 */
[C---:B------:R-:W-:Y:S01]  /*9fd0*/  FMUL.FTZ R72, R3.reuse, R72 ;  /* 0x0000004803487220 */ /* 0x040fe20000410000 */
[C---:B------:R-:W-:Y:S03]  /*9fe0*/  HMMA.16816.F32 R56, R208.reuse, R132, R56 ;  /* 0x00000084d038723c */ /* 0x040fe60000001838 */
[----:B------:R-:W-:Y:S01]  /*9ff0*/  MUFU.EX2 R174, R2 ;  /* 0x0000000200ae7308 */ /* 0x000fe20000000800 */
[----:B------:R-:W-:Y:S02]  /*a000*/  IMAD.MOV.U32 R150, RZ, RZ, R63 ;  /* 0x000000ffff967224 */ /* 0x000fe400078e003f */
[C---:B------:R-:W-:Y:S02]  /*a010*/  FMUL.FTZ R63, R0.reuse, R175 ;  /* 0x000000af003f7220 */ /* 0x040fe40000410000 */
[----:B------:R-:W-:Y:S04]  /*a020*/  FMUL.FTZ R73, R3, R73 ;  /* 0x0000004903497220 */ /* 0x000fe80000410000 */
[C---:B------:R-:W-:Y:S01]  /*a030*/  FMUL.FTZ R74, R0.reuse, R74 ;  /* 0x0000004a004a7220 */ /* 0x040fe20000410000 */
[-C--:B------:R-:W-:Y:S01]  /*a040*/  HMMA.16816.F32 R60, R208, R134.reuse, R60 ;  /* 0x00000086d03c723c */ /* 0x080fe2000000183c */
[----:B------:R1:W-:Y:S02]  /*a050*/  MUFU.EX2 R170, R150 ;  /* 0x0000009600aa7308 */ /* 0x0003e40000000800 */
[----:B------:R-:W-:Y:S02]  /*a060*/  IMAD.MOV.U32 R149, RZ, RZ, R64 ;  /* 0x000000ffff957224 */ /* 0x000fe400078e0040 */
[----:B------:R-:W-:Y:S02]  /*a070*/  FMUL.FTZ R64, R181, R176 ;  /* 0x000000b0b5407220 */ /* 0x000fe40000410000 */
[C---:B------:R-:W-:Y:S02]  /*a080*/  FMUL.FTZ R75, R0.reuse, R75 ;  /* 0x0000004b004b7220 */ /* 0x040fe40000410000 */
[C---:B------:R-:W-:Y:S02]  /*a090*/  FMUL.FTZ R76, R3.reuse, R76 ;  /* 0x0000004c034c7220 */ /* 0x040fe40000410000 */
[----:B------:R-:W-:Y:S01]  /*a0a0*/  MUFU.EX2 R165, R220 ;  /* 0x000000dc00a57308 */ /* 0x000fe20000000800 */
[C---:B------:R-:W-:Y:S01]  /*a0b0*/  HMMA.16816.F32 R64, R204.reuse, R134, R64 ;  /* 0x00000086cc40723c */ /* 0x040fe20000001840 */
[----:B------:R-:W2:Y:S03]  /*a0c0*/  LDSM.16.MT88.4 R132, [R225+0x2100] ;  /* 0x00210000e184783b */ /* 0x000ea60000004200 */
[----:B------:R-:W-:Y:S02]  /*a0d0*/  FMUL.FTZ R77, R3, R77 ;  /* 0x0000004d034d7220 */ /* 0x000fe40000410000 */
[C---:B------:R-:W-:Y:S02]  /*a0e0*/  FMUL.FTZ R78, R0.reuse, R78 ;  /* 0x0000004e004e7220 */ /* 0x040fe40000410000 */
[----:B------:R-:W-:Y:S01]  /*a0f0*/  FMUL.FTZ R79, R0, R79 ;  /* 0x0000004f004f7220 */ /* 0x000fe20000410000 */
[----:B------:R-:W-:Y:S03]  /*a100*/  MUFU.EX2 R220, R250 ;  /* 0x000000fa00dc7308 */ /* 0x000fe60000000800 */
[----:B------:R-:W-:Y:S01]  /*a110*/  FMUL.FTZ R85, R181, R85 ;  /* 0x00000055b5557220 */ /* 0x000fe20000410000 */
[----:B-1----:R-:W-:Y:S01]  /*a120*/  MOV R150, R149 ;  /* 0x0000009500967202 */ /* 0x002fe20000000f00 */
[C---:B------:R-:W-:Y:S02]  /*a130*/  FMUL.FTZ R86, R180.reuse, R86 ;  /* 0x00000056b4567220 */ /* 0x040fe40000410000 */
[----:B------:R-:W-:Y:S02]  /*a140*/  FMUL.FTZ R87, R180, R87 ;  /* 0x00000057b4577220 */ /* 0x000fe40000410000 */
        /* <DEDUP_REMOVED lines=8> */
[C---:B------:R-:W-:Y:S02]  /*a1d0*/  FMUL.FTZ R94, R0.reuse, R94 ;  /* 0x0000005e005e7220 */ /* 0x040fe40000410000 */
[----:B------:R-:W-:Y:S02]  /*a1e0*/  FMUL.FTZ R95, R0, R95 ;  /* 0x0000005f005f7220 */ /* 0x000fe40000410000 */
[C---:B------:R-:W-:Y:S02]  /*a1f0*/  FMUL.FTZ R96, R181.reuse, R96 ;  /* 0x00000060b5607220 */ /* 0x040fe40000410000 */
[C---:B------:R-:W-:Y:S02]  /*a200*/  FMUL.FTZ R97, R181.reuse, R97 ;  /* 0x00000061b5617220 */ /* 0x040fe40000410000 */
[C---:B------:R-:W-:Y:S01]  /*a210*/  FMUL.FTZ R98, R180.reuse, R98 ;  /* 0x00000062b4627220 */ /* 0x040fe20000410000 */
[----:B------:R-:W-:Y:S01]  /*a220*/  MUFU.EX2 R187, R224 ;  /* 0x000000e000bb7308 */ /* 0x000fe20000000800 */
[C---:B------:R-:W-:Y:S01]  /*a230*/  FMUL.FTZ R99, R180.reuse, R99 ;  /* 0x00000063b4637220 */ /* 0x040fe20000410000 */
[-C--:B--2---:R-:W-:Y:S03]  /*a240*/  HMMA.16816.F32 R68, R204, R132.reuse, R68 ;  /* 0x00000084cc44723c */ /* 0x084fe60000001844 */
[C---:B------:R-:W-:Y:S02]  /*a250*/  FMUL.FTZ R100, R181.reuse, R100 ;  /* 0x00000064b5647220 */ /* 0x040fe40000410000 */
[----:B------:R-:W-:Y:S02]  /*a260*/  FMUL.FTZ R101, R181, R101 ;  /* 0x00000065b5657220 */ /* 0x000fe40000410000 */
[C---:B------:R-:W-:Y:S01]  /*a270*/  FMUL.FTZ R102, R180.reuse, R102 ;  /* 0x00000066b4667220 */ /* 0x040fe20000410000 */
[C---:B------:R-:W-:Y:S01]  /*a280*/  HMMA.16816.F32 R72, R208.reuse, R132, R72 ;  /* 0x00000084d048723c */ /* 0x040fe20000001848 */
[----:B------:R-:W-:Y:S03]  /*a290*/  MUFU.EX2 R172, R244 ;  /* 0x000000f400ac7308 */ /* 0x000fe60000000800 */
[----:B------:R-:W-:Y:S02]  /*a2a0*/  FMUL.FTZ R103, R180, R103 ;  /* 0x00000067b4677220 */ /* 0x000fe40000410000 */
[C---:B------:R-:W-:Y:S02]  /*a2b0*/  FMUL.FTZ R104, R3.reuse, R104 ;  /* 0x0000006803687220 */ /* 0x040fe40000410000 */
[-C--:B------:R-:W-:Y:S03]  /*a2c0*/  HMMA.16816.F32 R76, R208, R134.reuse, R76 ;  /* 0x00000086d04c723c */ /* 0x080fe6000000184c */
[----:B------:R-:W-:Y:S01]  /*a2d0*/  MUFU.EX2 R244, R240 ;  /* 0x000000f000f47308 */ /* 0x000fe20000000800 */
[C---:B------:R-:W-:Y:S02]  /*a2e0*/  FMUL.FTZ R105, R3.reuse, R105 ;  /* 0x0000006903697220 */ /* 0x040fe40000410000 */
[C---:B------:R-:W-:Y:S02]  /*a2f0*/  FMUL.FTZ R106, R0.reuse, R106 ;  /* 0x0000006a006a7220 */ /* 0x040fe40000410000 */
[C---:B------:R-:W-:Y:S01]  /*a300*/  HMMA.16816.F32 R80, R204.reuse, R134, R80 ;  /* 0x00000086cc50723c */ /* 0x040fe20000001850 */
[----:B------:R-:W1:Y:S03]  /*a310*/  LDSM.16.MT88.4 R132, [R226+0x2100] ;  /* 0x00210000e284783b */ /* 0x000e660000004200 */
[C---:B------:R-:W-:Y:S01]  /*a320*/  FMUL.FTZ R107, R0.reuse, R107 ;  /* 0x0000006b006b7220 */ /* 0x040fe20000410000 */
[----:B------:R-:W2:Y:S01]  /*a330*/  MUFU.EX2 R171, R186 ;  /* 0x000000ba00ab7308 */ /* 0x000ea20000000800 */
[C---:B------:R-:W-:Y:S02]  /*a340*/  FMUL.FTZ R108, R3.reuse, R108 ;  /* 0x0000006c036c7220 */ /* 0x040fe40000410000 */
[----:B------:R-:W-:Y:S04]  /*a350*/  FMUL.FTZ R109, R3, R109 ;  /* 0x0000006d036d7220 */ /* 0x000fe80000410000 */
[C---:B------:R-:W-:Y:S02]  /*a360*/  FMUL.FTZ R110, R0.reuse, R110 ;  /* 0x0000006e006e7220 */ /* 0x040fe40000410000 */
[----:B------:R-:W-:Y:S01]  /*a370*/  FMUL.FTZ R111, R0, R111 ;  /* 0x0000006f006f7220 */ /* 0x000fe20000410000 */
[----:B------:R-:W-:Y:S01]  /*a380*/  MUFU.EX2 R186, R231 ;  /* 0x000000e700ba7308 */ /* 0x000fe20000000800 */
[C---:B------:R-:W-:Y:S02]  /*a390*/  FMUL.FTZ R112, R181.reuse, R112 ;  /* 0x00000070b5707220 */ /* 0x040fe40000410000 */
[C---:B------:R-:W-:Y:S02]  /*a3a0*/  FMUL.FTZ R113, R181.reuse, R113 ;  /* 0x00000071b5717220 */ /* 0x040fe40000410000 */
[C---:B------:R-:W-:Y:S02]  /*a3b0*/  FMUL.FTZ R114, R180.reuse, R114 ;  /* 0x00000072b4727220 */ /* 0x040fe40000410000 */
[C---:B------:R-:W-:Y:S02]  /*a3c0*/  FMUL.FTZ R115, R180.reuse, R115 ;  /* 0x00000073b4737220 */ /* 0x040fe40000410000 */
[C---:B------:R-:W-:Y:S01]  /*a3d0*/  FMUL.FTZ R116, R181.reuse, R116 ;  /* 0x00000074b5747220 */ /* 0x040fe20000410000 */
[----:B------:R-:W-:Y:S01]  /*a3e0*/  MUFU.EX2 R193, R193 ;  /* 0x000000c100c17308 */ /* 0x000fe20000000800 */
[----:B------:R-:W-:Y:S02]  /*a3f0*/  FMUL.FTZ R117, R181, R117 ;  /* 0x00000075b5757220 */ /* 0x000fe40000410000 */
[----:B------:R-:W-:Y:S01]  /*a400*/  FMUL.FTZ R118, R180, R118 ;  /* 0x00000076b4767220 */ /* 0x000fe20000410000 */
[----:B--2---:R-:W-:Y:S01]  /*a410*/  F2FP.PACK_AB R143, R174, R171 ;  /* 0x000000abae8f723e */ /* 0x004fe200000000ff */
[----:B------:R-:W-:Y:S02]  /*a420*/  FMUL.FTZ R119, R180, R119 ;  /* 0x00000077b4777220 */ /* 0x000fe40000410000 */
[C---:B------:R-:W-:Y:S02]  /*a430*/  FMUL.FTZ R120, R3.reuse, R120 ;  /* 0x0000007803787220 */ /* 0x040fe40000410000 */
[----:B------:R-:W-:Y:S01]  /*a440*/  FMUL.FTZ R121, R3, R121 ;  /* 0x0000007903797220 */ /* 0x000fe20000410000 */
[----:B------:R-:W2:Y:S01]  /*a450*/  MUFU.EX2 R167, R218 ;  /* 0x000000da00a77308 */ /* 0x000ea20000000800 */
[C---:B------:R-:W-:Y:S02]  /*a460*/  FMUL.FTZ R122, R0.reuse, R122 ;  /* 0x0000007a007a7220 */ /* 0x040fe40000410000 */
[C---:B------:R-:W-:Y:S02]  /*a470*/  FMUL.FTZ R123, R0.reuse, R123 ;  /* 0x0000007b007b7220 */ /* 0x040fe40000410000 */
[C---:B------:R-:W-:Y:S01]  /*a480*/  FMUL.FTZ R128, R181.reuse, R128 ;  /* 0x00000080b5807220 */ /* 0x040fe20000410000 */
[-C--:B-1----:R-:W-:Y:S03]  /*a490*/  HMMA.16816.F32 R84, R204, R132.reuse, R84 ;  /* 0x00000084cc54723c */ /* 0x082fe60000001854 */
[----:B------:R-:W-:Y:S01]  /*a4a0*/  FMUL.FTZ R129, R181, R129 ;  /* 0x00000081b5817220 */ /* 0x000fe20000410000 */
[----:B------:R-:W-:Y:S01]  /*a4b0*/  MUFU.EX2 R195, R195 ;  /* 0x000000c300c37308 */ /* 0x000fe20000000800 */
[C---:B------:R-:W-:Y:S02]  /*a4c0*/  FMUL.FTZ R126, R0.reuse, R126 ;  /* 0x0000007e007e7220 */ /* 0x040fe40000410000 */
[----:B------:R-:W-:Y:S01]  /*a4d0*/  FMUL.FTZ R127, R0, R127 ;  /* 0x0000007f007f7220 */ /* 0x000fe20000410000 */
[C---:B------:R-:W-:Y:S04]  /*a4e0*/  HMMA.16816.F32 R88, R208.reuse, R132, R88 ;  /* 0x00000084d058723c */ /* 0x040fe80000001858 */
[----:B------:R-:W-:Y:S02]  /*a4f0*/  FMUL.FTZ R130, R180, R130 ;  /* 0x00000082b4827220 */ /* 0x000fe40000410000 */
[----:B------:R-:W-:Y:S01]  /*a500*/  IMAD.MOV.U32 R149, RZ, RZ, R148 ;  /* 0x000000ffff957224 */ /* 0x000fe200078e0094 */
[----:B------:R-:W-:Y:S01]  /*a510*/  MOV R148, R147 ;  /* 0x0000009300947202 */ /* 0x000fe20000000f00 */
[-C--:B------:R-:W-:Y:S04]  /*a520*/  HMMA.16816.F32 R92, R208, R134.reuse, R92 ;  /* 0x00000086d05c723c */ /* 0x080fe8000000185c */
[----:B------:R-:W-:Y:S01]  /*a530*/  IMAD.MOV.U32 R147, RZ, RZ, R146 ;  /* 0x000000ffff937224 */ /* 0x000fe200078e0092 */
[----:B------:R-:W-:Y:S01]  /*a540*/  MOV R146, R145 ;  /* 0x0000009100927202 */ /* 0x000fe20000000f00 */
[----:B------:R-:W-:Y:S01]  /*a550*/  IMAD.MOV.U32 R145, RZ, RZ, R139 ;  /* 0x000000ffff917224 */ /* 0x000fe200078e008b */
[----:B------:R-:W-:Y:S01]  /*a560*/  MOV R139, R138 ;  /* 0x0000008a008b7202 */ /* 0x000fe20000000f00 */
[C---:B------:R-:W-:Y:S01]  /*a570*/  HMMA.16816.F32 R96, R204.reuse, R134, R96 ;  /* 0x00000086cc60723c */ /* 0x040fe20000001860 */
[----:B------:R-:W1:Y:S03]  /*a580*/  LDSM.16.MT88.4 R132, [R228+0x2100] ;  /* 0x00210000e484783b */ /* 0x000e660000004200 */
[----:B------:R-:W-:Y:S01]  /*a590*/  IMAD.MOV.U32 R138, RZ, RZ, R131 ;  /* 0x000000ffff8a7224 */ /* 0x000fe200078e0083 */
[----:B------:R-:W-:Y:S01]  /*a5a0*/  MOV R151, R147 ;  /* 0x0000009300977202 */ /* 0x000fe20000000f00 */
[----:B------:R-:W-:Y:S01]  /*a5b0*/  IMAD.MOV.U32 R152, RZ, RZ, R148 ;  /* 0x000000ffff987224 */ /* 0x000fe200078e0094 */
[----:B------:R-:W-:Y:S01]  /*a5c0*/  MOV R153, R149 ;  /* 0x0000009500997202 */ /* 0x000fe20000000f00 */
[----:B------:R-:W-:Y:S01]  /*a5d0*/  IMAD.MOV.U32 R148, RZ, RZ, R139 ;  /* 0x000000ffff947224 */ /* 0x000fe200078e008b */
[----:B------:R-:W3:Y:S02]  /*a5e0*/  LDL.LU R131, [R1+0x94] ;  /* 0x0000940001837983 */ /* 0x000ee40000300800 */
        /* <DEDUP_REMOVED lines=8> */
[----:B------:R-:W-:Y:S01]  /*a670*/  LDSM.16.MT88.4 R136, [R225+0x900] ;  /* 0x00090000e188783b */ /* 0x000fe20000004200 */
        /* <DEDUP_REMOVED lines=9> */
[----:B------:R-:W-:Y:S02]  /*a710*/  IMAD.MOV.U32 R158, RZ, RZ, R150 ;  /* 0x000000ffff9e7224 */ /* 0x000fe400078e0096 */
[----:B------:R-:W-:Y:S02]  /*a720*/  IMAD.MOV.U32 R152, RZ, RZ, R148 ;  /* 0x000000ffff987224 */ /* 0x000fe400078e0094 */
[----:B------:R-:W-:Y:S01]  /*a730*/  IMAD.MOV.U32 R148, RZ, RZ, R144 ;  /* 0x000000ffff947224 */ /* 0x000fe200078e0090 */
[----:B----4-:R-:W-:Y:S01]  /*a740*/  MOV R153, R149 ;  /* 0x0000009500997202 */ /* 0x010fe20000000f00 */
[----:B------:R-:W-:Y:S01]  /*a750*/  IMAD.MOV.U32 R179, RZ, RZ, R152 ;  /* 0x000000ffffb37224 */ /* 0x000fe200078e0098 */
[----:B------:R-:W-:Y:S01]  /*a760*/  MOV R149, R145 ;  /* 0x0000009100957202 */ /* 0x000fe20000000f00 */
[----:B------:R-:W-:Y:S01]  /*a770*/  IMAD.MOV.U32 R152, RZ, RZ, R142 ;  /* 0x000000ffff987224 */ /* 0x000fe200078e008e */
[----:B------:R-:W-:Y:S01]  /*a780*/  LDSM.16.MT88.4 R144, [R226+0x900] ;  /* 0x00090000e290783b */ /* 0x000fe20000004200 */
[----:B------:R-:W-:Y:S01]  /*a790*/  IMAD.MOV.U32 R176, RZ, RZ, R148 ;  /* 0x000000ffffb07224 */ /* 0x000fe200078e0094 */
[-C--:B-1----:R-:W-:Y:S03]  /*a7a0*/  HMMA.16816.F32 R100, R204, R132.reuse, R100 ;  /* 0x00000084cc64723c */ /* 0x082fe60000001864 */
[----:B------:R-:W-:Y:S01]  /*a7b0*/  MOV R175, R149 ;  /* 0x0000009500af7202 */ /* 0x000fe20000000f00 */
[C---:B------:R-:W-:Y:S01]  /*a7c0*/  FMUL.FTZ R124, R3.reuse, R124 ;  /* 0x0000007c037c7220 */ /* 0x040fe20000410000 */
[----:B------:R-:W-:Y:S01]  /*a7d0*/  MUFU.EX2 R176, R176 ;  /* 0x000000b000b07308 */ /* 0x000fe20000000800 */
[----:B------:R-:W-:Y:S01]  /*a7e0*/  LDSM.16.MT88.4 R148, [R228+0x900] ;  /* 0x00090000e494783b */ /* 0x000fe20000004200 */
[----:B------:R-:W-:Y:S01]  /*a7f0*/  MOV R250, R152 ;  /* 0x0000009800fa7202 */ /* 0x000fe20000000f00 */
[C---:B------:R-:W-:Y:S04]  /*a800*/  HMMA.16816.F32 R104, R208.reuse, R132, R104 ;  /* 0x00000084d068723c */ /* 0x040fe80000001868 */
[----:B------:R-:W-:Y:S01]  /*a810*/  MOV R177, R153 ;  /* 0x0000009900b17202 */ /* 0x000fe20000000f00 */
[----:B------:R-:W-:Y:S01]  /*a820*/  FMUL.FTZ R125, R3, R125 ;  /* 0x0000007d037d7220 */ /* 0x000fe20000410000 */
[----:B------:R-:W-:Y:S02]  /*a830*/  MOV R153, R141 ;  /* 0x0000008d00997202 */ /* 0x000fe40000000f00 */
[-C--:B------:R-:W-:Y:S04]  /*a840*/  HMMA.16816.F32 R108, R208, R134.reuse, R108 ;  /* 0x00000086d06c723c */ /* 0x080fe8000000186c */
[----:B------:R-:W-:Y:S01]  /*a850*/  F2FP.PACK_AB R141, R166, R163 ;  /* 0x000000a3a68d723e */ /* 0x000fe200000000ff */
[----:B------:R-:W-:Y:S02]  /*a860*/  IMAD.MOV.U32 R161, RZ, RZ, R153 ;  /* 0x000000ffffa17224 */ /* 0x000fe400078e0099 */
[----:B------:R-:W-:Y:S01]  /*a870*/  IMAD.MOV.U32 R218, RZ, RZ, R177 ;  /* 0x000000ffffda7224 */ /* 0x000fe200078e00b1 */
[C---:B------:R-:W-:Y:S01]  /*a880*/  HMMA.16816.F32 R112, R204.reuse, R134, R112 ;  /* 0x00000086cc70723c */ /* 0x040fe20000001870 */
[----:B------:R-:W1:Y:S01]  /*a890*/  LDSM.16.MT88.4 R132, [R227+0x2100] ;  /* 0x00210000e384783b */ /* 0x000e620000004200 */
[----:B------:R-:W-:Y:S06]  /*a8a0*/  MUFU.EX2 R177, R154 ;  /* 0x0000009a00b17308 */ /* 0x000fec0000000800 */
[-C--:B-1----:R-:W-:Y:S08]  /*a8b0*/  HMMA.16816.F32 R116, R204, R132.reuse, R116 ;  /* 0x00000084cc74723c */ /* 0x082ff00000001874 */
[C---:B------:R-:W-:Y:S01]  /*a8c0*/  HMMA.16816.F32 R120, R208.reuse, R132, R120 ;  /* 0x00000084d078723c */ /* 0x040fe20000001878 */
[----:B------:R-:W4:Y:S06]  /*a8d0*/  LDL.LU R132, [R1+0x4] ;  /* 0x0000040001847983 */ /* 0x000f2c0000300800 */
[----:B--2---:R-:W-:Y:S01]  /*a8e0*/  F2FP.PACK_AB R133, R169, R167 ;  /* 0x000000a7a985723e */ /* 0x004fe200000000ff */
[-C--:B------:R-:W-:Y:S01]  /*a8f0*/  HMMA.16816.F32 R124, R208, R134.reuse, R124 ;  /* 0x00000086d07c723c */ /* 0x080fe2000000187c */
[----:B------:R-:W1:Y:S06]  /*a900*/  MUFU.EX2 R208, R246 ;  /* 0x000000f600d07308 */ /* 0x000e6c0000000800 */
[----:B------:R-:W-:Y:S02]  /*a910*/  MOV R211, R179 ;  /* 0x000000b300d37202 */ /* 0x000fe40000000f00 */
[----:B------:R-:W-:Y:S02]  /*a920*/  F2FP.PACK_AB R210, R186, R187 ;  /* 0x000000bbbad2723e */ /* 0x000fe400000000ff */
[----:B------:R2:W-:Y:S10]  /*a930*/  MUFU.EX2 R179, R155 ;  /* 0x0000009b00b37308 */ /* 0x0005f40000000800 */
[----:B------:R-:W2:Y:S01]  /*a940*/  MUFU.EX2 R246, R233 ;  /* 0x000000e900f67308 */ /* 0x000ea20000000800 */
[----:B-1----:R-:W-:Y:S01]  /*a950*/  F2FP.PACK_AB R142, R172, R208 ;  /* 0x000000d0ac8e723e */ /* 0x002fe200000000ff */
[----:B--2---:R-:W-:Y:S01]  /*a960*/  LDSM.16.MT88.4 R152, [R226+0x1100] ;  /* 0x00110000e298783b */ /* 0x004fe20000004200 */
[----:B------:R-:W-:Y:S01]  /*a970*/  F2FP.PACK_AB R209, R244, R246 ;  /* 0x000000f6f4d1723e */ /* 0x000fe200000000ff */
[----:B---3--:R-:W-:Y:S07]  /*a980*/  FMUL.FTZ R131, R180, R131 ;  /* 0x00000083b4837220 */ /* 0x008fee0000410000 */
[----:B------:R-:W-:Y:S07]  /*a990*/  HMMA.16816.F32 R128, R204, R134, R128 ;  /* 0x00000086cc80723c */ /* 0x000fee0000001880 */
[----:B------:R-:W-:Y:S02]  /*a9a0*/  F2FP.PACK_AB R134, R170, R220 ;  /* 0x000000dcaa86723e */ /* 0x000fe400000000ff */
[----:B------:R-:W-:Y:S03]  /*a9b0*/  F2FP.PACK_AB R135, R173, R217 ;  /* 0x000000d9ad87723e */ /* 0x000fe600000000ff */
[----:B----4-:R-:W-:Y:S02]  /*a9c0*/  FFMA.FTZ R181, R181, R132, R247 ;  /* 0x00000084b5b57223 */ /* 0x010fe400000100f7 */
[----:B------:R-:W2:Y:S01]  /*a9d0*/  LDL.LU R132, [R1+0xc] ;  /* 0x00000c0001847983 */ /* 0x000ea20000300800 */
[----:B------:R1:W-:Y:S03]  /*a9e0*/  MUFU.EX2 R247, R239 ;  /* 0x000000ef00f77308 */ /* 0x0003e60000000800 */
[----:B------:R-:W3:Y:S01]  /*a9f0*/  LDL.LU R2, [R1+0x8] ;  /* 0x0000080001027983 */ /* 0x000ee20000300800 */
[----:B--2---:R-:W-:Y:S01]  /*aa00*/  FFMA.FTZ R180, R180, R132, R214 ;  /* 0x00000084b4b47223 */ /* 0x004fe200000100d6 */
[----:B------:R-:W-:Y:S01]  /*aa10*/  F2FP.PACK_AB R132, R168, R165 ;  /* 0x000000a5a884723e */ /* 0x000fe200000000ff */
[----:B---3--:R-:W-:Y:S02]  /*aa20*/  FFMA.FTZ R157, R3, R2, R213 ;  /* 0x00000002039d7223 */ /* 0x008fe400000100d5 */
[----:B------:R-:W2:Y:S01]  /*aa30*/  LDL.LU R2, [R1+0x2c] ;  /* 0x00002c0001027983 */ /* 0x000ea20000300800 */
[----:B------:R-:W-:Y:S03]  /*aa40*/  FADD.FTZ R3, R248, R181 ;  /* 0x000000b5f8037221 */ /* 0x000fe60000010000 */
[-C--:B------:R-:W-:Y:S01]  /*aa50*/  HMMA.16816.F32 R4, R132, R136.reuse, R4 ;  /* 0x000000888404723c */ /* 0x080fe20000001804 */
[----:B------:R-:W-:Y:S01]  /*aa60*/  MUFU.EX2 R181, R158 ;  /* 0x0000009e00b57308 */ /* 0x000fe20000000800 */
[----:B-1----:R1:W5:Y:S03]  /*aa70*/  LDL.LU R239, [R1+0x90] ;  /* 0x0000900001ef7983 */ /* 0x0023660000300800 */
[----:B------:R-:W-:Y:S01]  /*aa80*/  FADD.FTZ R3, R211, R3 ;  /* 0x00000003d3037221 */ /* 0x000fe20000010000 */
[----:B------:R1:W5:Y:S02]  /*aa90*/  LDL.LU R233, [R1+0x8c] ;  /* 0x00008c0001e97983 */ /* 0x0003640000300800 */
[C---:B------:R-:W-:Y:S02]  /*aaa0*/  HMMA.16816.F32 R8, R140.reuse, R136, R8 ;  /* 0x000000888c08723c */ /* 0x040fe40000001808 */
[----:B------:R1:W5:Y:S01]  /*aab0*/  LDL.LU R240, [R1+0x88] ;  /* 0x0000880001f07983 */ /* 0x0003620000300800 */
[----:B------:R-:W-:Y:S01]  /*aac0*/  MUFU.EX2 R248, R200 ;  /* 0x000000c800f87308 */ /* 0x000fe20000000800 */
[----:B------:R-:W-:Y:S02]  /*aad0*/  FADD.FTZ R161, R161, R3 ;  /* 0x00000003a1a17221 */ /* 0x000fe40000010000 */
[----:B------:R1:W5:Y:S02]  /*aae0*/  LDL.LU R224, [R1+0x84] ;  /* 0x0000840001e07983 */ /* 0x0003640000300800 */
[-C--:B------:R-:W-:Y:S02]  /*aaf0*/  HMMA.16816.F32 R12, R140, R138.reuse, R12 ;  /* 0x0000008a8c0c723c */ /* 0x080fe4000000180c */
[----:B------:R1:W5:Y:S06]  /*ab00*/  LDL.LU R231, [R1+0x80] ;  /* 0x0000800001e77983 */ /* 0x00036c0000300800 */
[C---:B------:R-:W-:Y:S01]  /*ab10*/  HMMA.16816.F32 R16, R132.reuse, R138, R16 ;  /* 0x0000008a8410723c */ /* 0x040fe20000001810 */
[----:B------:R-:W3:Y:S07]  /*ab20*/  LDSM.16.MT88.4 R136, [R227+0x900] ;  /* 0x00090000e388783b */ /* 0x000eee0000004200 */
        /* <DEDUP_REMOVED lines=15> */
[-C--:B----4-:R-:W-:Y:S08]  /*ac20*/  HMMA.16816.F32 R68, R132, R144.reuse, R68 ;  /* 0x000000908444723c */ /* 0x090ff00000001844 */
        /* <DEDUP_REMOVED lines=10> */
[C---:B------:R-:W-:Y:S07]  /*acd0*/  HMMA.16816.F32 R104, R140.reuse, R136, R104 ;  /* 0x000000888c68723c */ /* 0x040fee0000001868 */
[----:B------:R-:W-:Y:S01]  /*ace0*/  F2FP.PACK_AB R137, R179, R196 ;  /* 0x000000c4b389723e */ /* 0x000fe200000000ff */
[-C--:B------:R-:W-:Y:S08]  /*acf0*/  HMMA.16816.F32 R108, R140, R138.reuse, R108 ;  /* 0x0000008a8c6c723c */ /* 0x080ff0000000186c */
[C---:B------:R-:W-:Y:S07]  /*ad00*/  HMMA.16816.F32 R112, R132.reuse, R138, R112 ;  /* 0x0000008a8470723c */ /* 0x040fee0000001870 */
[----:B------:R-:W-:Y:S01]  /*ad10*/  F2FP.PACK_AB R138, R177, R191 ;  /* 0x000000bfb18a723e */ /* 0x000fe200000000ff */
[-C--:B----4-:R-:W-:Y:S04]  /*ad20*/  HMMA.16816.F32 R116, R132, R144.reuse, R116 ;  /* 0x000000908474723c */ /* 0x090fe80000001874 */
[----:B------:R-:W-:Y:S04]  /*ad30*/  F2FP.PACK_AB R139, R188, R190 ;  /* 0x000000bebc8b723e */ /* 0x000fe800000000ff */
[C---:B------:R-:W-:Y:S08]  /*ad40*/  HMMA.16816.F32 R120, R140.reuse, R144, R120 ;  /* 0x000000908c78723c */ /* 0x040ff00000001878 */
[-C--:B------:R-:W-:Y:S01]  /*ad50*/  HMMA.16816.F32 R124, R140, R146.reuse, R124 ;  /* 0x000000928c7c723c */ /* 0x080fe2000000187c */
[----:B------:R-:W3:Y:S07]  /*ad60*/  LDSM.16.MT88.4 R140, [R228+0x1100] ;  /* 0x00110000e48c783b */ /* 0x000eee0000004200 */
[----:B------:R-:W-:Y:S01]  /*ad70*/  HMMA.16816.F32 R128, R132, R146, R128 ;  /* 0x000000928480723c */ /* 0x000fe20000001880 */
[----:B------:R-:W4:Y:S06]  /*ad80*/  LDSM.16.MT88.4 R144, [R227+0x1100] ;  /* 0x00110000e390783b */ /* 0x000f2c0000004200 */
[----:B------:R-:W-:Y:S02]  /*ad90*/  F2FP.PACK_AB R134, R178, R193 ;  /* 0x000000c1b286723e */ /* 0x000fe400000000ff */
[----:B------:R-:W-:Y:S03]  /*ada0*/  F2FP.PACK_AB R135, R176, R192 ;  /* 0x000000c0b087723e */ /* 0x000fe600000000ff */
[----:B------:R-:W-:Y:S02]  /*adb0*/  F2FP.PACK_AB R132, R195, R199 ;  /* 0x000000c7c384723e */ /* 0x000fe400000000ff */
[----:B------:R-:W-:Y:S07]  /*adc0*/  F2FP.PACK_AB R133, R194, R198 ;  /* 0x000000c6c285723e */ /* 0x000fee00000000ff */
[-C--:B-1----:R-:W-:Y:S03]  /*add0*/  HMMA.16816.F32 R4, R132, R148.reuse, R4 ;  /* 0x000000948404723c */ /* 0x082fe60000001804 */
[----:B--2---:R-:W-:Y:S02]  /*ade0*/  FFMA.FTZ R156, R0, R2, R212 ;  /* 0x00000002009c7223 */ /* 0x004fe400000100d4 */
[----:B------:R-:W-:Y:S02]  /*adf0*/  FADD.FTZ R2, R215, R180 ;  /* 0x000000b4d7027221 */ /* 0x000fe40000010000 */
[----:B------:R-:W-:Y:S01]  /*ae00*/  FADD.FTZ R136, R223, R156 ;  /* 0x0000009cdf887221 */ /* 0x000fe20000010000 */
[----:B------:R-:W-:Y:S01]  /*ae10*/  LDSM.16.MT88.4 R212, [R225+0x3900] ;  /* 0x00390000e1d4783b */ /* 0x000fe20000004200 */
[----:B------:R-:W-:Y:S01]  /*ae20*/  FADD.FTZ R2, R218, R2 ;  /* 0x00000002da027221 */ /* 0x000fe20000010000 */
[----:B------:R-:W-:Y:S02]  /*ae30*/  MUFU.EX2 R180, R175 ;  /* 0x000000af00b47308 */ /* 0x000fe40000000800 */
[----:B------:R-:W-:Y:S02]  /*ae40*/  IMAD.MOV.U32 R218, RZ, RZ, R160 ;  /* 0x000000ffffda7224 */ /* 0x000fe400078e00a0 */
[----:B------:R-:W-:Y:S01]  /*ae50*/  FADD.FTZ R160, R249, R136 ;  /* 0x00000088f9a07221 */ /* 0x000fe20000010000 */
[----:B------:R-:W-:Y:S01]  /*ae60*/  F2FP.PACK_AB R136, R189, R197 ;  /* 0x000000c5bd88723e */ /* 0x000fe200000000ff */
[----:B------:R-:W-:Y:S02]  /*ae70*/  FADD.FTZ R0, R252, R157 ;  /* 0x0000009dfc007221 */ /* 0x000fe40000010000 */
[----:B------:R-:W-:Y:S02]  /*ae80*/  FADD.FTZ R3, R250, R2 ;  /* 0x00000002fa037221 */ /* 0x000fe40000010000 */
[----:B------:R-:W-:Y:S01]  /*ae90*/  FADD.FTZ R0, R251, R0 ;  /* 0x00000000fb007221 */ /* 0x000fe20000010000 */
[----:B------:R1:W-:Y:S01]  /*aea0*/  MUFU.EX2 R175, R159 ;  /* 0x0000009f00af7308 */ /* 0x0003e20000000800 */
[C---:B------:R-:W-:Y:S04]  /*aeb0*/  HMMA.16816.F32 R8, R136.reuse, R148, R8 ;  /* 0x000000948808723c */ /* 0x040fe80000001808 */
[----:B------:R-:W-:Y:S02]  /*aec0*/  FADD.FTZ R0, R242, R0 ;  /* 0x00000000f2007221 */ /* 0x000fe40000010000 */
[----:B------:R-:W-:Y:S02]  /*aed0*/  FADD.FTZ R3, R167, R3 ;  /* 0x00000003a7037221 */ /* 0x000fe40000010000 */
[-C--:B------:R-:W-:Y:S01]  /*aee0*/  HMMA.16816.F32 R12, R136, R150.reuse, R12 ;  /* 0x00000096880c723c */ /* 0x080fe2000000180c */
[----:B------:R-:W-:Y:S03]  /*aef0*/  MUFU.EX2 R2, R203 ;  /* 0x000000cb00027308 */ /* 0x000fe60000000800 */
[----:B------:R-:W-:Y:S02]  /*af00*/  FADD.FTZ R0, R162, R0 ;  /* 0x00000000a2007221 */ /* 0x000fe40000010000 */
[----:B------:R-:W-:Y:S02]  /*af10*/  IMAD.MOV.U32 R167, RZ, RZ, R194 ;  /* 0x000000ffffa77224 */ /* 0x000fe400078e00c2 */
[C---:B------:R-:W-:Y:S01]  /*af20*/  HMMA.16816.F32 R16, R132.reuse, R150, R16 ;  /* 0x000000968410723c */ /* 0x040fe20000001810 */
[----:B------:R-:W2:Y:S02]  /*af30*/  LDSM.16.MT88.4 R148, [R225+0x3100] ;  /* 0x00310000e194783b */ /* 0x000ea40000004200 */
[----:B------:R-:W-:Y:S05]  /*af40*/  MUFU.EX2 R251, R202 ;  /* 0x000000ca00fb7308 */ /* 0x000fea0000000800 */
[-C--:B------:R-:W-:Y:S01]  /*af50*/  HMMA.16816.F32 R20, R132, R152.reuse, R20 ;  /* 0x000000988414723c */ /* 0x080fe20000001814 */
[----:B-1----:R-:W-:Y:S04]  /*af60*/  LDSM.16.MT88.4 R156, [R228+0x3100] ;  /* 0x00310000e49c783b */ /* 0x002fe80000004200 */
[----:B------:R-:W1:Y:S03]  /*af70*/  MUFU.EX2 R249, R201 ;  /* 0x000000c900f97308 */ /* 0x000e660000000800 */
[C---:B------:R-:W-:Y:S07]  /*af80*/  HMMA.16816.F32 R24, R136.reuse, R152, R24 ;  /* 0x000000988818723c */ /* 0x040fee0000001818 */
[----:B------:R-:W2:Y:S01]  /*af90*/  MUFU.EX2 R252, R218 ;  /* 0x000000da00fc7308 */ /* 0x000ea20000000800 */
[-C--:B------:R-:W-:Y:S08]  /*afa0*/  HMMA.16816.F32 R28, R136, R154.reuse, R28 ;  /* 0x0000009a881c723c */ /* 0x080ff0000000181c */
[C---:B------:R-:W-:Y:S01]  /*afb0*/  HMMA.16816.F32 R32, R132.reuse, R154, R32 ;  /* 0x0000009a8420723c */ /* 0x040fe20000001820 */
[----:B------:R-:W2:Y:S01]  /*afc0*/  LDSM.16.MT88.4 R152, [R226+0x3100] ;  /* 0x00310000e298783b */ /* 0x000ea20000004200 */
[----:B------:R-:W-:Y:S02]  /*afd0*/  MUFU.EX2 R250, R219 ;  /* 0x000000db00fa7308 */ /* 0x000fe40000000800 */
[----:B-1----:R-:W-:Y:S04]  /*afe0*/  F2FP.PACK_AB R207, R249, R251 ;  /* 0x000000fbf9cf723e */ /* 0x002fe800000000ff */
[-C--:B---3--:R-:W-:Y:S01]  /*aff0*/  HMMA.16816.F32 R36, R132, R140.reuse, R36 ;  /* 0x0000008c8424723c */ /* 0x088fe20000001824 */
[----:B------:R-:W-:Y:S07]  /*b000*/  LDSM.16.MT88.4 R200, [R225+0x1900] ;  /* 0x00190000e1c8783b */ /* 0x000fee0000004200 */
        /* <DEDUP_REMOVED lines=8> */
[----:B------:R-:W3:Y:S07]  /*b090*/  LDSM.16.MT88.4 R144, [R226+0x1900] ;  /* 0x00190000e290783b */ /* 0x000eee0000004200 */
[-C--:B--2---:R-:W-:Y:S08]  /*b0a0*/  HMMA.16816.F32 R68, R132, R148.reuse, R68 ;  /* 0x000000948444723c */ /* 0x084ff00000001844 */
[C---:B------:R-:W-:Y:S07]  /*b0b0*/  HMMA.16816.F32 R72, R136.reuse, R148, R72 ;  /* 0x000000948848723c */ /* 0x040fee0000001848 */
[----:B------:R-:W-:Y:S01]  /*b0c0*/  FADD.FTZ R149, R169, R3 ;  /* 0x00000003a9957221 */ /* 0x000fe20000010000 */
[-C--:B------:R-:W-:Y:S04]  /*b0d0*/  HMMA.16816.F32 R76, R136, R150.reuse, R76 ;  /* 0x00000096884c723c */ /* 0x080fe8000000184c */
[----:B------:R-:W-:Y:S01]  /*b0e0*/  MOV R169, R178 ;  /* 0x000000b200a97202 */ /* 0x000fe20000000f00 */
[----:B------:R-:W-:Y:S01]  /*b0f0*/  FADD.FTZ R148, R164, R0 ;  /* 0x00000000a4947221 */ /* 0x000fe20000010000 */
[----:B------:R-:W-:Y:S01]  /*b100*/  MOV R0, R176 ;  /* 0x000000b000007202 */ /* 0x000fe20000000f00 */
[----:B------:R-:W-:Y:S01]  /*b110*/  IMAD.MOV.U32 R164, RZ, RZ, R177 ;  /* 0x000000ffffa47224 */ /* 0x000fe200078e00b1 */
[C---:B------:R-:W-:Y:S07]  /*b120*/  HMMA.16816.F32 R80, R132.reuse, R150, R80 ;  /* 0x000000968450723c */ /* 0x040fee0000001850 */
[----:B------:R-:W-:Y:S01]  /*b130*/  MOV R151, R181 ;  /* 0x000000b500977202 */ /* 0x000fe20000000f00 */
[-C--:B------:R-:W-:Y:S01]  /*b140*/  HMMA.16816.F32 R84, R132, R152.reuse, R84 ;  /* 0x000000988454723c */ /* 0x080fe20000001854 */
[----:B------:R2:W-:Y:S03]  /*b150*/  MUFU.EX2 R181, R241 ;  /* 0x000000f100b57308 */ /* 0x0005e60000000800 */
[----:B------:R-:W-:Y:S01]  /*b160*/  IMAD.MOV.U32 R150, RZ, RZ, R180 ;  /* 0x000000ffff967224 */ /* 0x000fe200078e00b4 */
[----:B------:R-:W-:Y:S03]  /*b170*/  F2FP.PACK_AB R205, R252, R151 ;  /* 0x00000097fccd723e */ /* 0x000fe600000000ff */
[C---:B------:R-:W-:Y:S03]  /*b180*/  HMMA.16816.F32 R88, R136.reuse, R152, R88 ;  /* 0x000000988858723c */ /* 0x040fe60000001858 */
[----:B------:R-:W4:Y:S01]  /*b190*/  MUFU.EX2 R180, R235 ;  /* 0x000000eb00b47308 */ /* 0x000f220000000800 */
[----:B------:R-:W-:Y:S03]  /*b1a0*/  F2FP.PACK_AB R204, R175, R150 ;  /* 0x00000096afcc723e */ /* 0x000fe600000000ff */
[----:B------:R-:W-:Y:S01]  /*b1b0*/  IMAD.MOV.U32 R153, RZ, RZ, R220 ;  /* 0x000000ffff997224 */ /* 0x000fe200078e00dc */
[-C--:B------:R-:W-:Y:S01]  /*b1c0*/  HMMA.16816.F32 R92, R136, R154.reuse, R92 ;  /* 0x0000009a885c723c */ /* 0x080fe2000000185c */
[----:B------:R-:W-:Y:S07]  /*b1d0*/  LDSM.16.MT88.4 R220, [R228+0x3900] ;  /* 0x00390000e4dc783b */ /* 0x000fee0000004200 */
[C---:B------:R-:W-:Y:S01]  /*b1e0*/  HMMA.16816.F32 R96, R132.reuse, R154, R96 ;  /* 0x0000009a8460723c */ /* 0x040fe20000001860 */
[----:B--2---:R2:W5:Y:S04]  /*b1f0*/  LDL.LU R241, [R1+0x7c] ;  /* 0x00007c0001f17983 */ /* 0x0045680000300800 */
[----:B------:R2:W5:Y:S02]  /*b200*/  LDL.LU R242, [R1+0x78] ;  /* 0x0000780001f27983 */ /* 0x0005640000300800 */
[----:B------:R-:W-:Y:S01]  /*b210*/  MOV R155, R217 ;  /* 0x000000d9009b7202 */ /* 0x000fe20000000f00 */
[-C--:B------:R-:W-:Y:S01]  /*b220*/  HMMA.16816.F32 R100, R132, R156.reuse, R100 ;  /* 0x0000009c8464723c */ /* 0x080fe20000001864 */
[----:B------:R-:W-:Y:S03]  /*b230*/  LDSM.16.MT88.4 R216, [R226+0x3900] ;  /* 0x00390000e2d8783b */ /* 0x000fe60000004200 */
[----:B----4-:R-:W-:Y:S01]  /*b240*/  F2FP.PACK_AB R211, R180, R181 ;  /* 0x000000b5b4d3723e */ /* 0x010fe200000000ff */
[----:B------:R-:W-:Y:S01]  /*b250*/  IMAD.MOV.U32 R154, RZ, RZ, R208 ;  /* 0x000000ffff9a7224 */ /* 0x000fe200078e00d0 */
[----:B------:R-:W-:Y:S02]  /*b260*/  F2FP.PACK_AB R208, R247, R248 ;  /* 0x000000f8f7d0723e */ /* 0x000fe400000000ff */
[C---:B------:R-:W-:Y:S07]  /*b270*/  HMMA.16816.F32 R104, R136.reuse, R156, R104 ;  /* 0x0000009c8868723c */ /* 0x040fee0000001868 */
[----:B------:R-:W-:Y:S01]  /*b280*/  MOV R157, R199 ;  /* 0x000000c7009d7202 */ /* 0x000fe20000000f00 */
[-C--:B------:R-:W-:Y:S04]  /*b290*/  HMMA.16816.F32 R108, R136, R158.reuse, R108 ;  /* 0x0000009e886c723c */ /* 0x080fe8000000186c */
[----:B------:R-:W-:Y:S04]  /*b2a0*/  IMAD.MOV.U32 R156, RZ, RZ, R198 ;  /* 0x000000ffff9c7224 */ /* 0x000fe800078e00c6 */
[C---:B------:R-:W-:Y:S07]  /*b2b0*/  HMMA.16816.F32 R112, R132.reuse, R158, R112 ;  /* 0x0000009e8470723c */ /* 0x040fee0000001870 */
[----:B------:R-:W-:Y:S01]  /*b2c0*/  MOV R158, R2 ;  /* 0x00000002009e7202 */ /* 0x000fe20000000f00 */
[-C--:B-1----:R-:W-:Y:S04]  /*b2d0*/  HMMA.16816.F32 R116, R132, R140.reuse, R116 ;  /* 0x0000008c8474723c */ /* 0x082fe80000001874 */
[----:B------:R-:W-:Y:S01]  /*b2e0*/  FADD.FTZ R2, R243, R160 ;  /* 0x000000a0f3027221 */ /* 0x000fe20000010000 */
[----:B------:R-:W-:Y:S01]  /*b2f0*/  F2FP.PACK_AB R206, R158, R250 ;  /* 0x000000fa9ece723e */ /* 0x000fe200000000ff */
[----:B------:R2:W5:Y:S01]  /*b300*/  LDL.LU R243, [R1+0x74] ;  /* 0x0000740001f37983 */ /* 0x0005620000300800 */
[----:B------:R-:W-:Y:S01]  /*b310*/  MOV R159, R197 ;  /* 0x000000c5009f7202 */ /* 0x000fe20000000f00 */
[C---:B------:R-:W-:Y:S02]  /*b320*/  HMMA.16816.F32 R120, R136.reuse, R140, R120 ;  /* 0x0000008c8878723c */ /* 0x040fe40000001878 */
[----:B------:R2:W5:Y:S02]  /*b330*/  LDL.LU R235, [R1+0x70] ;  /* 0x0000700001eb7983 */ /* 0x0005640000300800 */
[----:B------:R-:W-:Y:S03]  /*b340*/  FADD.FTZ R2, R163, R2 ;  /* 0x00000002a3027221 */ /* 0x000fe60000010000 */
[----:B------:R-:W-:Y:S01]  /*b350*/  FADD.FTZ R140, R165, R161 ;  /* 0x000000a1a58c7221 */ /* 0x000fe20000010000 */
[-C--:B------:R-:W-:Y:S01]  /*b360*/  HMMA.16816.F32 R124, R136, R142.reuse, R124 ;  /* 0x0000008e887c723c */ /* 0x080fe2000000187c */
[----:B------:R-:W1:Y:S03]  /*b370*/  LDSM.16.MT88.4 R160, [R228+0x1900] ;  /* 0x00190000e4a0783b */ /* 0x000e660000004200 */
[----:B------:R-:W-:Y:S01]  /*b380*/  FADD.FTZ R152, R168, R140 ;  /* 0x0000008ca8987221 */ /* 0x000fe20000010000 */
[----:B------:R-:W-:Y:S01]  /*b390*/  MOV R140, R189 ;  /* 0x000000bd008c7202 */ /* 0x000fe20000000f00 */
[----:B------:R-:W-:Y:S01]  /*b3a0*/  IMAD.MOV.U32 R168, RZ, RZ, R179 ;  /* 0x000000ffffa87224 */ /* 0x000fe200078e00b3 */
[----:B------:R-:W-:Y:S01]  /*b3b0*/  MOV R137, R191 ;  /* 0x000000bf00897202 */ /* 0x000fe20000000f00 */
[----:B------:R-:W-:Y:S01]  /*b3c0*/  HMMA.16816.F32 R128, R132, R142, R128 ;  /* 0x0000008e8480723c */ /* 0x000fe20000001880 */
[----:B------:R-:W4:Y:S03]  /*b3d0*/  LDSM.16.MT88.4 R176, [R227+0x1900] ;  /* 0x00190000e3b0783b */ /* 0x000f260000004200 */
[----:B------:R-:W-:Y:S01]  /*b3e0*/  IMAD.MOV.U32 R136, RZ, RZ, R190 ;  /* 0x000000ffff887224 */ /* 0x000fe200078e00be */
[----:B------:R-:W-:Y:S01]  /*b3f0*/  MOV R141, R195 ;  /* 0x000000c3008d7202 */ /* 0x000fe20000000f00 */
[----:B------:R-:W-:Y:S01]  /*b400*/  IMAD.MOV.U32 R138, RZ, RZ, R192 ;  /* 0x000000ffff8a7224 */ /* 0x000fe200078e00c0 */
[----:B------:R-:W-:Y:S01]  /*b410*/  MOV R139, R193 ;  /* 0x000000c1008b7202 */ /* 0x000fe20000000f00 */
[----:B------:R-:W-:Y:S02]  /*b420*/  IMAD.MOV.U32 R143, RZ, RZ, R188 ;  /* 0x000000ffff8f7224 */ /* 0x000fe400078e00bc */
[-C--:B------:R-:W-:Y:S01]  /*b430*/  HMMA.16816.F32 R188, R204, R200.reuse, R4 ;  /* 0x000000c8ccbc723c */ /* 0x080fe20000001804 */
[----:B------:R-:W1:Y:S04]  /*b440*/  LDSM.16.MT88.4 R4, [R227+0x3900] ;  /* 0x00390000e304783b */ /* 0x000e680000004200 */
[----:B------:R-:W-:Y:S02]  /*b450*/  IMAD.MOV.U32 R165, RZ, RZ, R196 ;  /* 0x000000ffffa57224 */ /* 0x000fe400078e00c4 */
[----:B------:R-:W-:Y:S01]  /*b460*/  FADD.FTZ R3, R166, R2 ;  /* 0x00000002a6037221 */ /* 0x000fe20000010000 */
[C---:B------:R-:W-:Y:S04]  /*b470*/  HMMA.16816.F32 R192, R208.reuse, R200, R8 ;  /* 0x000000c8d0c0723c */ /* 0x040fe80000001808 */
[----:B------:R-:W-:Y:S03]  /*b480*/  IMAD.MOV.U32 R2, RZ, RZ, R153 ;  /* 0x000000ffff027224 */ /* 0x000fe600078e0099 */
[----:B------:R-:W-:Y:S01]  /*b490*/  IMAD.MOV.U32 R8, RZ, RZ, R156 ;  /* 0x000000ffff087224 */ /* 0x000fe200078e009c */
[-C--:B------:R-:W-:Y:S04]  /*b4a0*/  HMMA.16816.F32 R196, R208, R202.reuse, R12 ;  /* 0x000000cad0c4723c */ /* 0x080fe8000000180c */
[----:B------:R-:W-:Y:S01]  /*b4b0*/  MOV R9, R157 ;  /* 0x0000009d00097202 */ /* 0x000fe20000000f00 */
[----:B------:R-:W-:Y:S02]  /*b4c0*/  IMAD.MOV.U32 R10, RZ, RZ, R174 ;  /* 0x000000ffff0a7224 */ /* 0x000fe400078e00ae */
[----:B------:R-:W-:Y:S01]  /*b4d0*/  IMAD.MOV.U32 R15, RZ, RZ, R158 ;  /* 0x000000ffff0f7224 */ /* 0x000fe200078e009e */
[C---:B------:R-:W-:Y:S04]  /*b4e0*/  HMMA.16816.F32 R200, R204.reuse, R202, R16 ;  /* 0x000000caccc8723c */ /* 0x040fe80000001810 */
[----:B------:R-:W-:Y:S01]  /*b4f0*/  MOV R14, R175 ;  /* 0x000000af000e7202 */ /* 0x000fe20000000f00 */
[----:B------:R-:W-:Y:S01]  /*b500*/  IMAD.MOV.U32 R13, RZ, RZ, R151 ;  /* 0x000000ffff0d7224 */ /* 0x000fe200078e0097 */
[----:B------:R-:W-:Y:S01]  /*b510*/  MOV R12, R150 ;  /* 0x00000096000c7202 */ /* 0x000fe20000000f00 */
[----:B------:R-:W-:Y:S01]  /*b520*/  IMAD.MOV.U32 R18, RZ, RZ, R164 ;  /* 0x000000ffff127224 */ /* 0x000fe200078e00a4 */
[-C--:B---3--:R-:W-:Y:S04]  /*b530*/  HMMA.16816.F32 R132, R204, R144.reuse, R20 ;  /* 0x00000090cc84723c */ /* 0x088fe80000001814 */
[----:B------:R-:W-:Y:S01]  /*b540*/  MOV R19, R143 ;  /* 0x0000008f00137202 */ /* 0x000fe20000000f00 */
[----:B------:R-:W-:Y:S01]  /*b550*/  IMAD.MOV.U32 R11, RZ, RZ, R154 ;  /* 0x000000ffff0b7224 */ /* 0x000fe200078e009a */
[----:B------:R-:W-:Y:S01]  /*b560*/  MOV R17, R0 ;  /* 0x0000000000117202 */ /* 0x000fe20000000f00 */
[----:B------:R-:W-:Y:S01]  /*b570*/  IMAD.MOV.U32 R22, RZ, RZ, R137 ;  /* 0x000000ffff167224 */ /* 0x000fe200078e0089 */
[----:B------:R-:W-:Y:S01]  /*b580*/  MOV R23, R136 ;  /* 0x0000008800177202 */ /* 0x000fe20000000f00 */
[----:B------:R-:W-:Y:S03]  /*b590*/  IMAD.MOV.U32 R20, RZ, RZ, R139 ;  /* 0x000000ffff147224 */ /* 0x000fe600078e008b */
[----:B------:R-:W-:Y:S01]  /*b5a0*/  MOV R21, R138 ;  /* 0x0000008a00157202 */ /* 0x000fe20000000f00 */
[----:B------:R-:W-:Y:S01]  /*b5b0*/  IMAD.MOV.U32 R16, RZ, RZ, R169 ;  /* 0x000000ffff107224 */ /* 0x000fe200078e00a9 */
[C---:B------:R-:W-:Y:S04]  /*b5c0*/  HMMA.16816.F32 R136, R208.reuse, R144, R24 ;  /* 0x00000090d088723c */ /* 0x040fe80000001818 */
[----:B------:R-:W-:Y:S03]  /*b5d0*/  MOV R0, R155 ;  /* 0x0000009b00007202 */ /* 0x000fe60000000f00 */
[----:B------:R-:W-:Y:S01]  /*b5e0*/  IMAD.MOV.U32 R26, RZ, RZ, R140 ;  /* 0x000000ffff1a7224 */ /* 0x000fe200078e008c */
[----:B------:R-:W-:Y:S01]  /*b5f0*/  MOV R25, R167 ;  /* 0x000000a700197202 */ /* 0x000fe20000000f00 */
[----:B------:R-:W-:Y:S02]  /*b600*/  IMAD.MOV.U32 R24, RZ, RZ, R141 ;  /* 0x000000ffff187224 */ /* 0x000fe400078e008d */
[-C--:B------:R-:W-:Y:S03]  /*b610*/  HMMA.16816.F32 R140, R208, R146.reuse, R28 ;  /* 0x00000092d08c723c */ /* 0x080fe6000000181c */
[----:B------:R-:W-:Y:S04]  /*b620*/  MOV R27, R168 ;  /* 0x000000a8001b7202 */ /* 0x000fe80000000f00 */
[----:B------:R-:W-:Y:S01]  /*b630*/  MOV R30, R159 ;  /* 0x0000009f001e7202 */ /* 0x000fe20000000f00 */
[C---:B------:R-:W-:Y:S04]  /*b640*/  HMMA.16816.F32 R144, R204.reuse, R146, R32 ;  /* 0x00000092cc90723c */ /* 0x040fe80000001820 */
[----:B------:R-:W-:Y:S01]  /*b650*/  MOV R31, R165 ;  /* 0x000000a5001f7202 */ /* 0x000fe20000000f00 */
[----:B------:R-:W-:Y:S01]  /*b660*/  IMAD.MOV.U32 R29, RZ, RZ, R172 ;  /* 0x000000ffff1d7224 */ /* 0x000fe200078e00ac */
[----:B------:R-:W-:Y:S01]  /*b670*/  MOV R28, R173 ;  /* 0x000000ad001c7202 */ /* 0x000fe20000000f00 */
[----:B------:R-:W-:Y:S01]  /*b680*/  IMAD.MOV.U32 R33, RZ, RZ, R148 ;  /* 0x000000ffff217224 */ /* 0x000fe200078e0094 */
[----:B------:R-:W-:Y:S01]  /*b690*/  MOV R32, R149 ;  /* 0x0000009500207202 */ /* 0x000fe20000000f00 */
[----:B------:R-:W-:Y:S01]  /*b6a0*/  IMAD.MOV.U32 R35, RZ, RZ, R170 ;  /* 0x000000ffff237224 */ /* 0x000fe200078e00aa */
[-C--:B-1----:R-:W-:Y:S03]  /*b6b0*/  HMMA.16816.F32 R148, R204, R160.reuse, R36 ;  /* 0x000000a0cc94723c */ /* 0x082fe60000001824 */
[----:B------:R-:W-:Y:S01]  /*b6c0*/  MOV R34, R171 ;  /* 0x000000ab00227202 */ /* 0x000fe20000000f00 */
[----:B------:R-:W-:Y:S02]  /*b6d0*/  FADD.FTZ R0, R0, R32 ;  /* 0x0000002000007221 */ /* 0x000fe40000010000 */
[----:B------:R-:W-:Y:S01]  /*b6e0*/  FADD.FTZ R11, R11, R33 ;  /* 0x000000210b0b7221 */ /* 0x000fe20000010000 */
[----:B------:R-:W-:Y:S01]  /*b6f0*/  MOV R39, R152 ;  /* 0x0000009800277202 */ /* 0x000fe20000000f00 */
[----:B------:R-:W-:Y:S01]  /*b700*/  FADD.FTZ R3, R34, R3 ;  /* 0x0000000322037221 */ /* 0x000fe20000010000 */
        /* <DEDUP_REMOVED lines=64> */
[----:B------:R-:W-:Y:S01]  /*bb10*/  FADD.FTZ R0, R180, R0 ;  /* 0x00000000b4007221 */ /* 0x000fe20000010000 */
[----:B------:R-:W-:Y:S01]  /*bb20*/  MOV R186, R183 ;  /* 0x000000b700ba7202 */ /* 0x000fe20000000f00 */
[----:B------:R-:W-:Y:S03]  /*bb30*/  IMAD.MOV.U32 R180, RZ, RZ, R185 ;  /* 0x000000ffffb47224 */ /* 0x000fe600078e00b9 */
[----:B------:R2:W-:Y:S01]  /*bb40*/  STL [R1+0x2c], R0 ;  /* 0x00002c0001007387 */ /* 0x0005e20000100800 */
[----:B------:R-:W-:-:S05]  /*bb50*/  @P0 BRA `(.L_x_1490) ;  /* 0xffffb41000000947 */ /* 0x000fca000383ffff */
.L_x_1489:
[----:B---3--:R-:W-:-:S13]  /*bb60*/  ISETP.LE.AND P0, PT, RZ, UR25, PT ;  /* 0x00000019ff007c0c */ /* 0x008fda000bf03270 */
[----:B------:R-:W-:Y:S05]  /*bb70*/  @!P0 BRA `(.L_x_1491) ;  /* 0x00003ae000008947 */ /* 0x000fea0003800000 */
[----:B------:R-:W3:Y:S01]  /*bb80*/  LDL.64 R12, [R1+0x58] ;  /* 0x00005800010c7983 */ /* 0x000ee20000100a00 */
[----:B------:R-:W-:-:S03]  /*bb90*/  ULDC.64 UR4, c[0x0][0x1e0] ;  /* 0x0000780000047ab9 */ /* 0x000fc60000000a00 */
[----:B------:R-:W4:Y:S04]  /*bba0*/  LDL.64 R6, [R1+0x68] ;  /* 0x0000680001067983 */ /* 0x000f280000100a00 */
[----:B--2---:R-:W2:Y:S04]  /*bbb0*/  LDL.64 R8, [R1+0x48] ;  /* 0x0000480001087983 */ /* 0x004ea80000100a00 */
[----:B------:R-:W2:Y:S01]  /*bbc0*/  LDL.64 R4, [R1+0x50] ;  /* 0x0000500001047983 */ /* 0x000ea20000100a00 */
[----:B------:R-:W-:Y:S01]  /*bbd0*/  UIADD3 UR12, UP0, UR12, 0x80, URZ ;  /* 0x000000800c0c7890 */ /* 0x000fe2000ff1e03f */
[----:B------:R-:W-:Y:S01]  /*bbe0*/  IMAD.MOV.U32 R2, RZ, RZ, R184 ;  /* 0x000000ffff027224 */ /* 0x000fe200078e00b8 */
[----:B------:R-:W-:Y:S01]  /*bbf0*/  USHF.L.U64.HI UR6, UR4, 0x5, UR5 ;  /* 0x0000000504067899 */ /* 0x000fe20008010205 */
[----:B------:R-:W-:Y:S01]  /*bc00*/  MOV R0, R185 ;  /* 0x000000b900007202 */ /* 0x000fe20000000f00 */
[----:B------:R-:W-:Y:S01]  /*bc10*/  USHF.L.U32 UR8, UR4, 0x5, URZ ;  /* 0x0000000504087899 */ /* 0x000fe2000800063f */
[----:B-----5:R-:W-:Y:S01]  /*bc20*/  IMAD.MOV.U32 R186, RZ, RZ, R182 ;  /* 0x000000ffffba7224 */ /* 0x020fe200078e00b6 */
[----:B------:R-:W-:-:S02]  /*bc30*/  UMOV UR7, 0x6 ;  /* 0x0000000600077882 */ /* 0x000fc40000000000 */
[----:B------:R-:W-:Y:S02]  /*bc40*/  ULDC.64 UR4, c[0x0][0x208] ;  /* 0x0000820000047ab9 */ /* 0x000fe40000000a00 */
[----:B------:R-:W-:Y:S02]  /*bc50*/  USHF.L.U64.HI UR7, UR4, UR7, UR5 ;  /* 0x0000000704077299 */ /* 0x000fe40008010205 */
[----:B------:R-:W-:Y:S02]  /*bc60*/  USHF.L.U32 UR11, UR4, 0x6, URZ ;  /* 0x00000006040b7899 */ /* 0x000fe4000800063f */
[----:B------:R-:W-:Y:S01]  /*bc70*/  UIADD3.X UR9, URZ, UR9, URZ, UP0, !UPT ;  /* 0x000000093f097290 */ /* 0x000fe200087fe43f */
[----:B---3--:R-:W-:Y:S02]  /*bc80*/  IADD3 R3, P0, R12, 0x40, RZ ;  /* 0x000000400c037810 */ /* 0x008fe40007f1e0ff */
[----:B----4-:R-:W-:Y:S02]  /*bc90*/  IADD3 R10, P1, R6, 0x40, RZ ;  /* 0x00000040060a7810 */ /* 0x010fe40007f3e0ff */
[----:B--2---:R-:W-:Y:S01]  /*bca0*/  IADD3.X R8, RZ, R9, RZ, P0, !PT ;  /* 0x00000009ff087210 */ /* 0x004fe200007fe4ff */
[----:B------:R1:W-:Y:S02]  /*bcb0*/  STL [R1+0x10], R3 ;  /* 0x0000100301007387 */ /* 0x0003e40000100800 */
[----:B------:R-:W-:-:S02]  /*bcc0*/  IMAD.X R11, RZ, RZ, R5, P1 ;  /* 0x000000ffff0b7224 */ /* 0x000fc400008e0605 */
[----:B------:R-:W-:Y:S01]  /*bcd0*/  IMAD.MOV.U32 R4, RZ, RZ, R6 ;  /* 0x000000ffff047224 */ /* 0x000fe200078e0006 */
[----:B------:R2:W-:Y:S04]  /*bce0*/  STL [R1], R8 ;  /* 0x0000000801007387 */ /* 0x0005e80000100800 */
[----:B------:R2:W-:Y:S04]  /*bcf0*/  STL.64 [R1+0x18], R10 ;  /* 0x0000180a01007387 */ /* 0x0005e80000100a00 */
[----:B------:R2:W-:Y:S01]  /*bd00*/  STL.64 [R1+0x50], R4 ;  /* 0x0000500401007387 */ /* 0x0005e20000100a00 */
[----:B-1----:R-:W-:-:S03]  /*bd10*/  MOV R3, R183 ;  /* 0x000000b700037202 */ /* 0x002fc60000000f00 */
.L_x_1492:
[----:B------:R-:W3:Y:S01]  /*bd20*/  LDL.64 R184, [R1+0x50] ;  /* 0x0000500001b87983 */ /* 0x000ee20000100a00 */
[----:B------:R-:W-:Y:S04]  /*bd30*/  DEPBAR.LE SB0, 0x0 ;  /* 0x000080000000791a */ /* 0x000fe80000000000 */
[----:B------:R-:W-:Y:S01]  /*bd40*/  USHF.R.S32.HI UR5, URZ, 0x1f, UR25 ;  /* 0x0000001f3f057899 */ /* 0x000fe20008011419 */
[----:B------:R-:W4:Y:S01]  /*bd50*/  LDL.64 R220, [R1+0x18] ;  /* 0x0000180001dc7983 */ /* 0x000f220000100a00 */
[----:B------:R-:W-:Y:S01]  /*bd60*/  UIMAD UR4, UR7, UR25, URZ ;  /* 0x00000019070472a4 */ /* 0x000fe2000f8e023f */
[----:B------:R-:W-:Y:S01]  /*bd70*/  MOV R187, UR11 ;  /* 0x0000000b00bb7c02 */ /* 0x000fe20008000f00 */
[----:B------:R-:W-:Y:S02]  /*bd80*/  UISETP.GT.AND UP0, UPT, UR25, URZ, UPT ;  /* 0x0000003f1900728c */ /* 0x000fe4000bf04270 */
[----:B------:R-:W-:Y:S01]  /*bd90*/  UIMAD UR4, UR5, UR11, UR4 ;  /* 0x0000000b050472a4 */ /* 0x000fe2000f8e0204 */
[----:B------:R-:W-:Y:S08]  /*bda0*/  BAR.SYNC.DEFER_BLOCKING 0x0 ;  /* 0x0000000000007b1d */ /* 0x000ff00000010000 */
[----:B------:R-:W-:Y:S08]  /*bdb0*/  LDSM.16.M88.4 R64, [R231+0x8100] ;  /* 0x00810000e740783b */ /* 0x000ff00000000200 */
[----:B------:R-:W1:Y:S08]  /*bdc0*/  LDSM.16.M88.4 R16, [R224+0x4100] ;  /* 0x00410000e010783b */ /* 0x000e700000000200 */
[----:B------:R-:W5:Y:S08]  /*bdd0*/  LDSM.16.M88.4 R60, [R231+0xa100] ;  /* 0x00a10000e73c783b */ /* 0x000f700000000200 */
[----:B------:R-:W2:Y:S08]  /*bde0*/  LDSM.16.M88.4 R32, [R224+0x4900] ;  /* 0x00490000e020783b */ /* 0x000eb00000000200 */
[----:B------:R-:W2:Y:S08]  /*bdf0*/  LDSM.16.M88.4 R48, [R224+0x5100] ;  /* 0x00510000e030783b */ /* 0x000eb00000000200 */
[----:B------:R-:W2:Y:S02]  /*be00*/  LDSM.16.M88.4 R180, [R224+0x5900] ;  /* 0x00590000e0b4783b */ /* 0x000ea40000000200 */
[-C--:B-12---:R-:W-:Y:S06]  /*be10*/  HMMA.16816.F32 R4, R64, R16.reuse, RZ ;  /* 0x000000104004723c */ /* 0x086fec00000018ff */
[----:B------:R-:W-:Y:S02]  /*be20*/  LDSM.16.M88.4 R204, [R233+0x8100] ;  /* 0x00810000e9cc783b */ /* 0x000fe40000000200 */
[C---:B-----5:R-:W-:Y:S06]  /*be30*/  HMMA.16816.F32 R8, R60.reuse, R16, RZ ;  /* 0x000000103c08723c */ /* 0x060fec00000018ff */
[----:B------:R-:W1:Y:S02]  /*be40*/  LDSM.16.M88.4 R208, [R235] ;  /* 0x00000000ebd0783b */ /* 0x000e640000000200 */
[-C--:B------:R-:W-:Y:S06]  /*be50*/  HMMA.16816.F32 R12, R60, R18.reuse, RZ ;  /* 0x000000123c0c723c */ /* 0x080fec00000018ff */
[----:B------:R-:W2:Y:S02]  /*be60*/  LDSM.16.M88.4 R212, [R233+0xa100] ;  /* 0x00a10000e9d4783b */ /* 0x000ea40000000200 */
[C---:B------:R-:W-:Y:S06]  /*be70*/  HMMA.16816.F32 R16, R64.reuse, R18, RZ ;  /* 0x000000124010723c */ /* 0x040fec00000018ff */
[----:B------:R-:W-:Y:S02]  /*be80*/  LDSM.16.M88.4 R216, [R242] ;  /* 0x00000000f2d8783b */ /* 0x000fe40000000200 */
[-C--:B------:R-:W-:Y:S06]  /*be90*/  HMMA.16816.F32 R20, R64, R32.reuse, RZ ;  /* 0x000000204014723c */ /* 0x080fec00000018ff */
[----:B------:R-:W5:Y:S06]  /*bea0*/  LDL.64 R250, [R1+0x48] ;  /* 0x0000480001fa7983 */ /* 0x000f6c0000100a00 */
[----:B------:R-:W5:Y:S01]  /*beb0*/  LDL R249, [R1+0x10] ;  /* 0x0000100001f97983 */ /* 0x000f620000100800 */
[C---:B------:R-:W-:Y:S03]  /*bec0*/  HMMA.16816.F32 R24, R60.reuse, R32, RZ ;  /* 0x000000203c18723c */ /* 0x040fe600000018ff */
[----:B------:R-:W5:Y:S05]  /*bed0*/  LDL R248, [R1] ;  /* 0x0000000001f87983 */ /* 0x000f6a0000100800 */
        /* <DEDUP_REMOVED lines=10> */
[----:B------:R-:W2:Y:S07]  /*bf80*/  LDSM.16.M88.4 R180, [R243] ;  /* 0x00000000f3b4783b */ /* 0x000eae0000000200 */
[-C--:B-1----:R-:W-:Y:S08]  /*bf90*/  HMMA.16816.F32 R4, R204, R208.reuse, R4 ;  /* 0x000000d0cc04723c */ /* 0x082ff00000001804 */
[C---:B--2---:R-:W-:Y:S08]  /*bfa0*/  HMMA.16816.F32 R8, R212.reuse, R208, R8 ;  /* 0x000000d0d408723c */ /* 0x044ff00000001808 */
[-C--:B------:R-:W-:Y:S08]  /*bfb0*/  HMMA.16816.F32 R12, R212, R210.reuse, R12 ;  /* 0x000000d2d40c723c */ /* 0x080ff0000000180c */
[C---:B------:R-:W-:Y:S08]  /*bfc0*/  HMMA.16816.F32 R16, R204.reuse, R210, R16 ;  /* 0x000000d2cc10723c */ /* 0x040ff00000001810 */
[-C--:B------:R-:W-:Y:S08]  /*bfd0*/  HMMA.16816.F32 R20, R204, R180.reuse, R20 ;  /* 0x000000b4cc14723c */ /* 0x080ff00000001814 */
[C---:B------:R-:W-:Y:S08]  /*bfe0*/  HMMA.16816.F32 R24, R212.reuse, R180, R24 ;  /* 0x000000b4d418723c */ /* 0x040ff00000001818 */
[-C--:B------:R-:W-:Y:S08]  /*bff0*/  HMMA.16816.F32 R28, R212, R182.reuse, R28 ;  /* 0x000000b6d41c723c */ /* 0x080ff0000000181c */
[C---:B------:R-:W-:Y:S01]  /*c000*/  HMMA.16816.F32 R32, R204.reuse, R182, R32 ;  /* 0x000000b6cc20723c */ /* 0x040fe20000001820 */
[----:B------:R-:W1:Y:S07]  /*c010*/  LDSM.16.M88.4 R180, [R241] ;  /* 0x00000000f1b4783b */ /* 0x000e6e0000000200 */
[-C--:B------:R-:W-:Y:S08]  /*c020*/  HMMA.16816.F32 R36, R204, R216.reuse, R36 ;  /* 0x000000d8cc24723c */ /* 0x080ff00000001824 */
[C---:B------:R-:W-:Y:S08]  /*c030*/  HMMA.16816.F32 R40, R212.reuse, R216, R40 ;  /* 0x000000d8d428723c */ /* 0x040ff00000001828 */
[-C--:B------:R-:W-:Y:S04]  /*c040*/  HMMA.16816.F32 R44, R212, R218.reuse, R44 ;  /* 0x000000dad42c723c */ /* 0x080fe8000000182c */
[----:B---3--:R-:W-:Y:S04]  /*c050*/  IMAD.WIDE.U32 R208, R187, UR25, R184 ;  /* 0x00000019bbd07c25 */ /* 0x008fe8000f8e00b8 */
[C---:B------:R-:W-:Y:S04]  /*c060*/  HMMA.16816.F32 R48, R204.reuse, R218, R48 ;  /* 0x000000dacc30723c */ /* 0x040fe80000001830 */
[----:B------:R-:W-:Y:S02]  /*c070*/  IADD3 R185, R209, UR4, RZ ;  /* 0x00000004d1b97c10 */ /* 0x000fe4000fffe0ff */
[C---:B------:R-:W-:Y:S02]  /*c080*/  LEA R184, P0, R208.reuse, c[0x0][0x1f8], 0x1 ;  /* 0x00007e00d0b87a11 */ /* 0x040fe400078008ff */
[-C--:B-1----:R-:W-:Y:S04]  /*c090*/  HMMA.16816.F32 R52, R204, R180.reuse, R52 ;  /* 0x000000b4cc34723c */ /* 0x082fe80000001834 */
[----:B------:R-:W-:Y:S01]  /*c0a0*/  LEA.HI.X R185, R208, c[0x0][0x1fc], R185, 0x1, P0 ;  /* 0x00007f00d0b97a11 */ /* 0x000fe200000f0cb9 */
[----:B----4-:R-:W-:Y:S01]  /*c0b0*/  IMAD.WIDE.U32 R208, R187, UR25, R220 ;  /* 0x00000019bbd07c25 */ /* 0x010fe2000f8e00dc */
[----:B------:R-:W-:Y:S02]  /*c0c0*/  UIADD3 UR25, UR25, -0x1, URZ ;  /* 0xffffffff19197890 */ /* 0x000fe4000fffe03f */
[C---:B------:R-:W-:Y:S01]  /*c0d0*/  HMMA.16816.F32 R56, R212.reuse, R180, R56 ;  /* 0x000000b4d438723c */ /* 0x040fe20000001838 */
[----:B------:R-:W-:Y:S01]  /*c0e0*/  @!PT LDS RZ, [RZ] ;  /* 0x00000000fffff984 */ /* 0x000fe20000000800 */
[----:B------:R-:W-:Y:S01]  /*c0f0*/  @!PT LDS RZ, [RZ] ;  /* 0x00000000fffff984 */ /* 0x000fe20000000800 */
[----:B------:R-:W-:Y:S01]  /*c100*/  @!PT LDS RZ, [RZ] ;  /* 0x00000000fffff984 */ /* 0x000fe20000000800 */
[----:B------:R1:W-:Y:S01]  /*c110*/  LDGSTS.E.BYPASS.LTC128B.128 [R245+0x100], [R184.64], !P5 ;  /* 0x00100000b8f57fae */ /* 0x0003e2000e901d52 */
[----:B------:R-:W-:Y:S02]  /*c120*/  @UP0 USHF.R.S32.HI UR13, URZ, 0x1f, UR25 ;  /* 0x0000001f3f0d0899 */ /* 0x000fe40008011419 */
[----:B------:R-:W-:Y:S01]  /*c130*/  IADD3 R187, R209, UR4, RZ ;  /* 0x00000004d1bb7c10 */ /* 0x000fe2000fffe0ff */
[----:B------:R-:W-:Y:S01]  /*c140*/  ULDC.64 UR4, c[0x0][0x1e0] ;  /* 0x0000780000047ab9 */ /* 0x000fe20000000a00 */
[C---:B------:R-:W-:Y:S02]  /*c150*/  LEA R210, P0, R208.reuse, c[0x0][0x1f8], 0x1 ;  /* 0x00007e00d0d27a11 */ /* 0x040fe400078008ff */
[-C--:B------:R-:W-:Y:S03]  /*c160*/  HMMA.16816.F32 R60, R212, R182.reuse, R60 ;  /* 0x000000b6d43c723c */ /* 0x080fe6000000183c */
[----:B------:R-:W-:Y:S01]  /*c170*/  @UP0 UIMAD UR13, UR13, UR4, URZ ;  /* 0x000000040d0d02a4 */ /* 0x000fe2000f8e023f */
[----:B------:R-:W-:Y:S01]  /*c180*/  LEA.HI.X R211, R208, c[0x0][0x1fc], R187, 0x1, P0 ;  /* 0x00007f00d0d37a11 */ /* 0x000fe200000f0cbb */
[----:B------:R-:W-:Y:S02]  /*c190*/  @UP0 UIMAD.WIDE.U32 UR20, UR25, UR4, URZ ;  /* 0x00000004191402a5 */ /* 0x000fe4000f8e003f */
[----:B------:R-:W-:Y:S01]  /*c1a0*/  @UP0 UIMAD UR13, UR25, UR5, UR13 ;  /* 0x00000005190d02a4 */ /* 0x000fe2000f8e020d */
[----:B------:R-:W-:Y:S01]  /*c1b0*/  HMMA.16816.F32 R64, R204, R182, R64 ;  /* 0x000000b6cc40723c */ /* 0x000fe20000001840 */
[----:B------:R2:W-:Y:S01]  /*c1c0*/  LDGSTS.E.BYPASS.LTC128B.128 [R245+0x2100], [R210.64], !P4 ;  /* 0x02100000d2f57fae */ /* 0x0005e2000e101d52 */
[----:B------:R-:W-:Y:S02]  /*c1d0*/  @UP0 USHF.L.U32 UR4, UR20, 0x6, URZ ;  /* 0x0000000614040899 */ /* 0x000fe4000800063f */
[----:B------:R-:W-:Y:S04]  /*c1e0*/  @UP0 UIADD3 UR13, UR21, UR13, URZ ;  /* 0x0000000d150d0290 */ /* 0x000fe8000fffe03f */
[----:B------:R-:W-:Y:S01]  /*c1f0*/  @UP0 USHF.L.U64.HI UR13, UR20, 0x6, UR13 ;  /* 0x00000006140d0899 */ /* 0x000fe2000801020d */
[----:B-1----:R-:W-:Y:S04]  /*c200*/  IADD3 R184, P0, R184, UR10, RZ ;  /* 0x0000000ab8b87c10 */ /* 0x002fe8000ff1e0ff */
[----:B------:R-:W-:Y:S02]  /*c210*/  IADD3.X R185, R185, UR14, RZ, P0, !PT ;  /* 0x0000000eb9b97c10 */ /* 0x000fe400087fe4ff */
[C---:B------:R-:W-:Y:S03]  /*c220*/  IADD3 R208, P1, R184.reuse, UR10, RZ ;  /* 0x0000000ab8d07c10 */ /* 0x040fe6000ff3e0ff */
[----:B------:R1:W-:Y:S01]  /*c230*/  LDGSTS.E.BYPASS.LTC128B.128 [R245+0x900], [R184.64], !P5 ;  /* 0x00900000b8f57fae */ /* 0x0003e2000e901d52 */
[C---:B------:R-:W-:Y:S02]  /*c240*/  IADD3.X R209, R185.reuse, UR14, RZ, P1, !PT ;  /* 0x0000000eb9d17c10 */ /* 0x040fe40008ffe4ff */
[----:B--2---:R-:W-:Y:S05]  /*c250*/  IADD3 R210, P0, R184, UR16, RZ ;  /* 0x00000010b8d27c10 */ /* 0x004fea000ff1e0ff */
[----:B------:R1:W-:Y:S01]  /*c260*/  LDGSTS.E.BYPASS.LTC128B.128 [R245+0x2900], [R184.64+0x80], !P4 ;  /* 0x02900080b8f57fae */ /* 0x0003e2000e101d52 */
[----:B------:R-:W-:Y:S02]  /*c270*/  IADD3.X R211, R185, UR15, RZ, P0, !PT ;  /* 0x0000000fb9d37c10 */ /* 0x000fe400087fe4ff */
[C---:B------:R-:W-:Y:S05]  /*c280*/  IADD3 R180, P0, R208.reuse, UR16, RZ ;  /* 0x00000010d0b47c10 */ /* 0x040fea000ff1e0ff */
[----:B------:R2:W-:Y:S01]  /*c290*/  LDGSTS.E.BYPASS.LTC128B.128 [R245+0x1100], [R208.64], !P5 ;  /* 0x01100000d0f57fae */ /* 0x0005e2000e901d52 */
[C---:B------:R-:W-:Y:S02]  /*c2a0*/  IADD3.X R181, R209.reuse, UR15, RZ, P0, !PT ;  /* 0x0000000fd1b57c10 */ /* 0x040fe400087fe4ff */
[----:B------:R-:W-:Y:S05]  /*c2b0*/  PLOP3.LUT P0, PT, PT, PT, UP0, 0x80, 0x0 ;  /* 0x000000000000781c */ /* 0x000fea0003f0f008 */
[----:B------:R2:W-:Y:S01]  /*c2c0*/  LDGSTS.E.BYPASS.LTC128B.128 [R245+0x3100], [R210.64], !P4 ;  /* 0x03100000d2f57fae */ /* 0x0005e2000e101d52 */
[----:B-1----:R-:W-:Y:S04]  /*c2d0*/  IADD3 R184, P1, R208, UR10, RZ ;  /* 0x0000000ad0b87c10 */ /* 0x002fe8000ff3e0ff */
[----:B------:R-:W-:Y:S05]  /*c2e0*/  IADD3.X R185, R209, UR14, RZ, P1, !PT ;  /* 0x0000000ed1b97c10 */ /* 0x000fea0008ffe4ff */
[----:B------:R1:W-:Y:S08]  /*c2f0*/  LDGSTS.E.BYPASS.LTC128B.128 [R245+0x1900], [R184.64], !P5 ;  /* 0x01900000b8f57fae */ /* 0x0003f0000e901d52 */
[----:B------:R3:W-:Y:S08]  /*c300*/  LDGSTS.E.BYPASS.LTC128B.128 [R245+0x3900], [R180.64], !P4 ;  /* 0x03900000b4f57fae */ /* 0x0007f0000e101d52 */
[----:B--2---:R-:W-:Y:S08]  /*c310*/  LDSM.16.M88.4 R208, [R232+0x8100] ;  /* 0x00810000e8d0783b */ /* 0x004ff00000000200 */
[----:B------:R-:W2:Y:S08]  /*c320*/  LDSM.16.M88.4 R212, [R230+0x4100] ;  /* 0x00410000e6d4783b */ /* 0x000eb00000000200 */
[----:B------:R-:W4:Y:S08]  /*c330*/  LDSM.16.M88.4 R216, [R232+0xa100] ;  /* 0x00a10000e8d8783b */ /* 0x000f300000000200 */
[----:B---3--:R-:W3:Y:S08]  /*c340*/  LDSM.16.M88.4 R180, [R230+0x4900] ;  /* 0x00490000e6b4783b */ /* 0x008ef00000000200 */
[----:B------:R-:W0:Y:S08]  /*c350*/  LDGDEPBAR ;  /* 0x00000000000079af */ /* 0x000e300000000000 */
[----:B------:R-:W1:Y:S01]  /*c360*/  LDSM.16.M88.4 R204, [R230+0x5100] ;  /* 0x00510000e6cc783b */ /* 0x000e620000000200 */
[-C--:B--2---:R-:W-:Y:S08]  /*c370*/  HMMA.16816.F32 R4, R208, R212.reuse, R4 ;  /* 0x000000d4d004723c */ /* 0x084ff00000001804 */
[C---:B----4-:R-:W-:Y:S08]  /*c380*/  HMMA.16816.F32 R8, R216.reuse, R212, R8 ;  /* 0x000000d4d808723c */ /* 0x050ff00000001808 */
        /* <DEDUP_REMOVED lines=10> */
[-C--:B------:R-:W-:Y:S08]  /*c430*/  HMMA.16816.F32 R44, R216, R206.reuse, R44 ;  /* 0x000000ced82c723c */ /* 0x080ff0000000182c */
[C---:B------:R-:W-:Y:S01]  /*c440*/  HMMA.16816.F32 R48, R208.reuse, R206, R48 ;  /* 0x000000ced030723c */ /* 0x040fe20000001830 */
[----:B------:R-:W1:Y:S07]  /*c450*/  LDSM.16.M88.4 R204, [R229] ;  /* 0x00000000e5cc783b */ /* 0x000e6e0000000200 */
[-C--:B--2---:R-:W-:Y:S08]  /*c460*/  HMMA.16816.F32 R52, R208, R212.reuse, R52 ;  /* 0x000000d4d034723c */ /* 0x084ff00000001834 */
[C---:B------:R-:W-:Y:S08]  /*c470*/  HMMA.16816.F32 R56, R216.reuse, R212, R56 ;  /* 0x000000d4d838723c */ /* 0x040ff00000001838 */
[-C--:B------:R-:W-:Y:S01]  /*c480*/  HMMA.16816.F32 R60, R216, R214.reuse, R60 ;  /* 0x000000d6d83c723c */ /* 0x080fe2000000183c */
[----:B------:R-:W2:Y:S07]  /*c490*/  LDSM.16.M88.4 R216, [R234+0xa100] ;  /* 0x00a10000ead8783b */ /* 0x000eae0000000200 */
[----:B------:R-:W-:Y:S01]  /*c4a0*/  HMMA.16816.F32 R64, R208, R214, R64 ;  /* 0x000000d6d040723c */ /* 0x000fe20000001840 */
[----:B------:R-:W3:Y:S07]  /*c4b0*/  LDSM.16.M88.4 R208, [R229+0x800] ;  /* 0x00080000e5d0783b */ /* 0x000eee0000000200 */
[-C--:B-1----:R-:W-:Y:S01]  /*c4c0*/  HMMA.16816.F32 R4, R180, R204.reuse, R4 ;  /* 0x000000ccb404723c */ /* 0x082fe20000001804 */
[----:B------:R-:W-:Y:S07]  /*c4d0*/  LDSM.16.M88.4 R212, [R229+0x1800] ;  /* 0x00180000e5d4783b */ /* 0x000fee0000000200 */
        /* <DEDUP_REMOVED lines=36> */
[-C--:B------:R-:W-:Y:S08]  /*c720*/  HMMA.16816.F32 R52, R204, R212.reuse, R52 ;  /* 0x000000d4cc34723c */ /* 0x080ff00000001834 */
[C---:B------:R-:W-:Y:S08]  /*c730*/  HMMA.16816.F32 R56, R216.reuse, R212, R56 ;  /* 0x000000d4d838723c */ /* 0x040ff00000001838 */
[-C--:B------:R-:W-:Y:S01]  /*c740*/  HMMA.16816.F32 R60, R216, R214.reuse, R60 ;  /* 0x000000d6d83c723c */ /* 0x080fe2000000183c */
[----:B------:R-:W2:Y:S07]  /*c750*/  LDSM.16.M88.4 R216, [R233+0xe100] ;  /* 0x00e10000e9d8783b */ /* 0x000eae0000000200 */
[----:B------:R-:W-:Y:S01]  /*c760*/  HMMA.16816.F32 R64, R204, R214, R64 ;  /* 0x000000d6cc40723c */ /* 0x000fe20000001840 */
[----:B------:R-:W3:Y:S07]  /*c770*/  LDSM.16.M88.4 R204, [R239] ;  /* 0x00000000efcc783b */ /* 0x000eee0000000200 */
[-C--:B-1----:R-:W-:Y:S01]  /*c780*/  HMMA.16816.F32 R4, R180, R208.reuse, R4 ;  /* 0x000000d0b404723c */ /* 0x082fe20000001804 */
[----:B------:R-:W-:Y:S07]  /*c790*/  LDSM.16.M88.4 R212, [R237] ;  /* 0x00000000edd4783b */ /* 0x000fee0000000200 */
[C---:B--2---:R-:W-:Y:S08]  /*c7a0*/  HMMA.16816.F32 R8, R216.reuse, R208, R8 ;  /* 0x000000d0d808723c */ /* 0x044ff00000001808 */
[-C--:B------:R-:W-:Y:S08]  /*c7b0*/  HMMA.16816.F32 R12, R216, R210.reuse, R12 ;  /* 0x000000d2d80c723c */ /* 0x080ff0000000180c */
[C---:B------:R-:W-:Y:S01]  /*c7c0*/  HMMA.16816.F32 R16, R180.reuse, R210, R16 ;  /* 0x000000d2b410723c */ /* 0x040fe20000001810 */
[----:B------:R-:W1:Y:S07]  /*c7d0*/  LDSM.16.M88.4 R208, [R238] ;  /* 0x00000000eed0783b */ /* 0x000e6e0000000200 */
        /* <DEDUP_REMOVED lines=39> */
[----:B------:R-:W1:Y:S07]  /*ca50*/  LDSM.16.M88.4 R212, [R229+0x3000] ;  /* 0x00300000e5d4783b */ /* 0x000e6e0000000200 */
[C---:B--2---:R-:W-:Y:S11]  /*ca60*/  HMMA.16816.F32 R8, R216.reuse, R208, R8 ;  /* 0x000000d0d808723c */ /* 0x044ff60000001808 */
[----:B------:R-:W-:Y:S05]  /*ca70*/  @!UPT UIADD3 URZ, URZ, URZ, URZ ;  /* 0x0000003f3f3ff290 */ /* 0x000fea000fffe03f */
[----:B------:R-:W-:Y:S02]  /*ca80*/  FMNMX.FTZ R184, R4, R0, !PT ;  /* 0x0000000004b87209 */ /* 0x000fe40007810000 */
[----:B------:R-:W-:Y:S01]  /*ca90*/  FMNMX.FTZ R185, R6, R2, !PT ;  /* 0x0000000206b97209 */ /* 0x000fe20007810000 */
[-C--:B------:R-:W-:Y:S03]  /*caa0*/  HMMA.16816.F32 R12, R216, R210.reuse, R12 ;  /* 0x000000d2d80c723c */ /* 0x080fe6000000180c */
[----:B------:R-:W-:Y:S02]  /*cab0*/  FMNMX.FTZ R185, R7, R185, !PT ;  /* 0x000000b907b97209 */ /* 0x000fe40007810000 */
[----:B------:R-:W-:Y:S03]  /*cac0*/  FMNMX.FTZ R184, R5, R184, !PT ;  /* 0x000000b805b87209 */ /* 0x000fe60007810000 */
[C---:B------:R-:W-:Y:S01]  /*cad0*/  HMMA.16816.F32 R16, R180.reuse, R210, R16 ;  /* 0x000000d2b410723c */ /* 0x040fe20000001810 */
[----:B------:R-:W2:Y:S01]  /*cae0*/  LDSM.16.M88.4 R208, [R229+0x3800] ;  /* 0x00380000e5d0783b */ /* 0x000ea20000000200 */
[----:B------:R-:W-:Y:S06]  /*caf0*/  DEPBAR.LE SB0, 0x0 ;  /* 0x000080000000791a */ /* 0x000fec0000000000 */
[-C--:B---3--:R-:W-:Y:S01]  /*cb00*/  HMMA.16816.F32 R20, R180, R204.reuse, R20 ;  /* 0x000000ccb414723c */ /* 0x088fe20000001814 */
[----:B------:R-:W-:Y:S04]  /*cb10*/  BAR.SYNC.DEFER_BLOCKING 0x0 ;  /* 0x0000000000007b1d */ /* 0x000fe80000010000 */
[----:B------:R-:W-:Y:S03]  /*cb20*/  FMNMX.FTZ R187, R8, R3, !PT ;  /* 0x0000000308bb7209 */ /* 0x000fe60007810000 */
[C---:B------:R-:W-:Y:S04]  /*cb30*/  HMMA.16816.F32 R24, R216.reuse, R204, R24 ;  /* 0x000000ccd818723c */ /* 0x040fe80000001818 */
[----:B------:R-:W-:Y:S04]  /*cb40*/  FMNMX.FTZ R187, R9, R187, !PT ;  /* 0x000000bb09bb7209 */ /* 0x000fe80007810000 */
[-C--:B------:R-:W-:Y:S04]  /*cb50*/  HMMA.16816.F32 R28, R216, R206.reuse, R28 ;  /* 0x000000ced81c723c */ /* 0x080fe8000000181c */
[----:B------:R-:W-:Y:S02]  /*cb60*/  FMNMX.FTZ R187, R12, R187, !PT ;  /* 0x000000bb0cbb7209 */ /* 0x000fe40007810000 */
[----:B------:R-:W-:Y:S02]  /*cb70*/  FMNMX.FTZ R185, R18, R185, !PT ;  /* 0x000000b912b97209 */ /* 0x000fe40007810000 */
[C---:B------:R-:W-:Y:S01]  /*cb80*/  HMMA.16816.F32 R32, R180.reuse, R206, R32 ;  /* 0x000000ceb420723c */ /* 0x040fe20000001820 */
[----:B------:R-:W3:Y:S03]  /*cb90*/  LDL.64 R206, [R1+0x58] ;  /* 0x0000580001ce7983 */ /* 0x000ee60000100a00 */
        /* <DEDUP_REMOVED lines=9> */
[----:B------:R-:W-:Y:S04]  /*cc30*/  FMNMX.FTZ R184, R20, R184, !PT ;  /* 0x000000b814b87209 */ /* 0x000fe80007810000 */
[C---:B------:R-:W-:Y:S04]  /*cc40*/  HMMA.16816.F32 R48, R180.reuse, R214, R48 ;  /* 0x000000d6b430723c */ /* 0x040fe80000001830 */
[----:B------:R-:W-:Y:S04]  /*cc50*/  FMNMX.FTZ R184, R21, R184, !PT ;  /* 0x000000b815b87209 */ /* 0x000fe80007810000 */
[-C--:B--2---:R-:W-:Y:S04]  /*cc60*/  HMMA.16816.F32 R52, R180, R208.reuse, R52 ;  /* 0x000000d0b434723c */ /* 0x084fe80000001834 */
[----:B------:R-:W-:Y:S04]  /*cc70*/  FMNMX.FTZ R184, R32, R184, !PT ;  /* 0x000000b820b87209 */ /* 0x000fe80007810000 */
[C---:B------:R-:W-:Y:S04]  /*cc80*/  HMMA.16816.F32 R56, R216.reuse, R208, R56 ;  /* 0x000000d0d838723c */ /* 0x040fe80000001838 */
[----:B------:R-:W-:Y:S04]  /*cc90*/  FMNMX.FTZ R184, R33, R184, !PT ;  /* 0x000000b821b87209 */ /* 0x000fe80007810000 */
[-C--:B------:R-:W-:Y:S08]  /*cca0*/  HMMA.16816.F32 R60, R216, R210.reuse, R60 ;  /* 0x000000d2d83c723c */ /* 0x080ff0000000183c */
[----:B------:R-:W-:Y:S07]  /*ccb0*/  HMMA.16816.F32 R64, R180, R210, R64 ;  /* 0x000000d2b440723c */ /* 0x000fee0000001840 */
[----:B------:R-:W-:Y:S02]  /*ccc0*/  FMNMX.FTZ R180, R34, R185, !PT ;  /* 0x000000b922b47209 */ /* 0x000fe40007810000 */
[----:B------:R-:W-:Y:S03]  /*ccd0*/  FMNMX.FTZ R185, R36, R184, !PT ;  /* 0x000000b824b97209 */ /* 0x000fe60007810000 */
        /* <DEDUP_REMOVED lines=32> */
[----:B------:R-:W-:Y:S03]  /*cee0*/  FMNMX.FTZ R182, R14, R182, !PT ;  /* 0x000000b60eb67209 */ /* 0x000fe60007810000 */
[----:B------:R-:W4:Y:S01]  /*cef0*/  SHFL.BFLY PT, R204, R181, 0x2, 0x1f ;  /* 0x0c401f00b5cc7f89 */ /* 0x000f2200000e0000 */
[----:B------:R-:W-:Y:S02]  /*cf00*/  FMNMX.FTZ R182, R15, R182, !PT ;  /* 0x000000b60fb67209 */ /* 0x000fe40007810000 */
[----:B-1----:R-:W-:Y:S02]  /*cf10*/  FMNMX.FTZ R185, R185, R184, !PT ;  /* 0x000000b8b9b97209 */ /* 0x002fe40007810000 */
[----:B------:R-:W-:Y:S03]  /*cf20*/  FMNMX.FTZ R182, R26, R182, !PT ;  /* 0x000000b61ab67209 */ /* 0x000fe60007810000 */
[----:B------:R-:W1:Y:S01]  /*cf30*/  SHFL.BFLY PT, R187, R185, 0x1, 0x1f ;  /* 0x0c201f00b9bb7f89 */ /* 0x000e6200000e0000 */
[----:B------:R-:W-:Y:S04]  /*cf40*/  FMNMX.FTZ R182, R27, R182, !PT ;  /* 0x000000b61bb67209 */ /* 0x000fe80007810000 */
[----:B------:R-:W-:Y:S02]  /*cf50*/  FMNMX.FTZ R182, R30, R182, !PT ;  /* 0x000000b61eb67209 */ /* 0x000fe40007810000 */
[----:B--2---:R-:W-:Y:S02]  /*cf60*/  FMNMX.FTZ R180, R180, R183, !PT ;  /* 0x000000b7b4b47209 */ /* 0x004fe40007810000 */
[----:B------:R-:W-:Y:S03]  /*cf70*/  FMNMX.FTZ R182, R31, R182, !PT ;  /* 0x000000b61fb67209 */ /* 0x000fe60007810000 */
[----:B------:R-:W2:Y:S01]  /*cf80*/  SHFL.BFLY PT, R184, R180, 0x1, 0x1f ;  /* 0x0c201f00b4b87f89 */ /* 0x000ea200000e0000 */
        /* <DEDUP_REMOVED lines=14> */
[----:B------:R-:W-:Y:S01]  /*d070*/  MUFU.EX2 R220, R4 ;  /* 0x0000000400dc7308 */ /* 0x000fe20000000800 */
[----:B------:R-:W-:Y:S02]  /*d080*/  FFMA.FTZ R16, R16, c[0x0][0x2d0], -R210 ;  /* 0x0000b40010107a23 */ /* 0x000fe400000108d2 */
[C---:B------:R-:W-:Y:S02]  /*d090*/  FADD.FTZ R2, -R184.reuse, R2 ;  /* 0x00000002b8027221 */ /* 0x040fe40000010100 */
[----:B------:R-:W-:Y:S01]  /*d0a0*/  FMUL.FTZ R209, R184, c[0x0][0x2d0] ;  /* 0x0000b400b8d17a20 */ /* 0x000fe20000410000 */
[----:B----4-:R-:W-:Y:S01]  /*d0b0*/  FMNMX.FTZ R183, R181, R183, !PT ;  /* 0x000000b7b5b77209 */ /* 0x010fe20007810000 */
[----:B------:R-:W-:Y:S02]  /*d0c0*/  FMUL.FTZ R2, R2, c[0x0][0x2d0] ;  /* 0x0000b40002027a20 */ /* 0x000fe40000410000 */
[--C-:B------:R-:W-:Y:S01]  /*d0d0*/  FFMA.FTZ R6, R6, c[0x0][0x2d0], -R209.reuse ;  /* 0x0000b40006067a23 */ /* 0x100fe200000108d1 */
[----:B------:R1:W2:Y:S01]  /*d0e0*/  MUFU.EX2 R182, R0 ;  /* 0x0000000000b67308 */ /* 0x0002a20000000800 */
[--C-:B------:R-:W-:Y:S02]  /*d0f0*/  FFMA.FTZ R7, R7, c[0x0][0x2d0], -R209.reuse ;  /* 0x0000b40007077a23 */ /* 0x100fe400000108d1 */
[----:B------:R-:W-:Y:S02]  /*d100*/  FMUL.FTZ R208, R183, c[0x0][0x2d0] ;  /* 0x0000b400b7d07a20 */ /* 0x000fe40000410000 */
[----:B------:R-:W-:Y:S02]  /*d110*/  FFMA.FTZ R17, R17, c[0x0][0x2d0], -R210 ;  /* 0x0000b40011117a23 */ /* 0x000fe400000108d2 */
[--C-:B------:R-:W-:Y:S02]  /*d120*/  FFMA.FTZ R8, R8, c[0x0][0x2d0], -R208.reuse ;  /* 0x0000b40008087a23 */ /* 0x100fe400000108d0 */
[----:B------:R-:W-:Y:S01]  /*d130*/  FFMA.FTZ R12, R12, c[0x0][0x2d0], -R208 ;  /* 0x0000b4000c0c7a23 */ /* 0x000fe200000108d0 */
[----:B------:R4:W4:Y:S01]  /*d140*/  MUFU.EX2 R181, R2 ;  /* 0x0000000200b57308 */ /* 0x0009220000000800 */
[--C-:B------:R-:W-:Y:S02]  /*d150*/  FFMA.FTZ R18, R18, c[0x0][0x2d0], -R209.reuse ;  /* 0x0000b40012127a23 */ /* 0x100fe400000108d1 */
[--C-:B------:R-:W-:Y:S02]  /*d160*/  FFMA.FTZ R19, R19, c[0x0][0x2d0], -R209.reuse ;  /* 0x0000b40013137a23 */ /* 0x100fe400000108d1 */
[--C-:B------:R-:W-:Y:S02]  /*d170*/  FFMA.FTZ R32, R32, c[0x0][0x2d0], -R210.reuse ;  /* 0x0000b40020207a23 */ /* 0x100fe400000108d2 */
[----:B------:R-:W-:Y:S02]  /*d180*/  FFMA.FTZ R33, R33, c[0x0][0x2d0], -R210 ;  /* 0x0000b40021217a23 */ /* 0x000fe400000108d2 */
[--C-:B------:R-:W-:Y:S01]  /*d190*/  FFMA.FTZ R34, R34, c[0x0][0x2d0], -R209.reuse ;  /* 0x0000b40022227a23 */ /* 0x100fe200000108d1 */
[----:B------:R-:W-:Y:S01]  /*d1a0*/  MUFU.EX2 R244, R5 ;  /* 0x0000000500f47308 */ /* 0x000fe20000000800 */
[----:B------:R-:W-:Y:S02]  /*d1b0*/  FFMA.FTZ R35, R35, c[0x0][0x2d0], -R209 ;  /* 0x0000b40023237a23 */ /* 0x000fe400000108d1 */
[----:B------:R-:W-:Y:S01]  /*d1c0*/  FFMA.FTZ R25, R25, c[0x0][0x2d0], -R208 ;  /* 0x0000b40019197a23 */ /* 0x000fe200000108d0 */
[----:B-1----:R-:W-:Y:S01]  /*d1d0*/  FMNMX.FTZ R0, R59, R180, !PT ;  /* 0x000000b43b007209 */ /* 0x002fe20007810000 */
[C---:B--2---:R-:W-:Y:S02]  /*d1e0*/  FMUL.FTZ R132, R182.reuse, R132 ;  /* 0x00000084b6847220 */ /* 0x044fe40000410000 */
[----:B------:R-:W-:Y:S01]  /*d1f0*/  FMUL.FTZ R133, R182, R133 ;  /* 0x00000085b6857220 */ /* 0x000fe20000410000 */
[----:B------:R-:W-:Y:S01]  /*d200*/  FMNMX.FTZ R0, R62, R0, !PT ;  /* 0x000000003e007209 */ /* 0x000fe20007810000 */
[C---:B------:R-:W-:Y:S01]  /*d210*/  FMUL.FTZ R144, R182.reuse, R144 ;  /* 0x00000090b6907220 */ /* 0x040fe20000410000 */
[----:B------:R-:W-:Y:S01]  /*d220*/  MUFU.EX2 R252, R6 ;  /* 0x0000000600fc7308 */ /* 0x000fe20000000800 */
[C---:B------:R-:W-:Y:S01]  /*d230*/  FMUL.FTZ R145, R182.reuse, R145 ;  /* 0x00000091b6917220 */ /* 0x040fe20000410000 */
[----:B------:R-:W-:Y:S01]  /*d240*/  FMNMX.FTZ R0, R63, R0, !PT ;  /* 0x000000003f007209 */ /* 0x000fe20007810000 */
[----:B------:R-:W-:Y:S02]  /*d250*/  FMUL.FTZ R148, R182, R148 ;  /* 0x00000094b6947220 */ /* 0x000fe40000410000 */
[----:B----4-:R-:W-:Y:S02]  /*d260*/  FADD.FTZ R2, -R183, R3 ;  /* 0x00000003b7027221 */ /* 0x010fe40000010100 */
[----:B------:R-:W1:Y:S01]  /*d270*/  SHFL.BFLY PT, R3, R0, 0x2, 0x1f ;  /* 0x0c401f0000037f89 */ /* 0x000e6200000e0000 */
[C---:B------:R-:W-:Y:S02]  /*d280*/  FMUL.FTZ R134, R181.reuse, R134 ;  /* 0x00000086b5867220 */ /* 0x040fe40000410000 */
[----:B------:R-:W-:Y:S01]  /*d290*/  MUFU.EX2 R247, R7 ;  /* 0x0000000700f77308 */ /* 0x000fe20000000800 */
[----:B------:R-:W-:Y:S02]  /*d2a0*/  FMUL.FTZ R2, R2, c[0x0][0x2d0] ;  /* 0x0000b40002027a20 */ /* 0x000fe40000410000 */
[C---:B------:R-:W-:Y:S02]  /*d2b0*/  FMUL.FTZ R135, R181.reuse, R135 ;  /* 0x00000087b5877220 */ /* 0x040fe40000410000 */
[C---:B------:R-:W-:Y:S02]  /*d2c0*/  FMUL.FTZ R146, R181.reuse, R146 ;  /* 0x00000092b5927220 */ /* 0x040fe40000410000 */
[C---:B------:R-:W-:Y:S02]  /*d2d0*/  FMUL.FTZ R147, R181.reuse, R147 ;  /* 0x00000093b5937220 */ /* 0x040fe40000410000 */
[C---:B------:R-:W-:Y:S01]  /*d2e0*/  FMUL.FTZ R149, R182.reuse, R149 ;  /* 0x00000095b6957220 */ /* 0x040fe20000410000 */
[----:B------:R2:W-:Y:S01]  /*d2f0*/  MUFU.EX2 R246, R16 ;  /* 0x0000001000f67308 */ /* 0x0005e20000000800 */
[C---:B------:R-:W-:Y:S02]  /*d300*/  FMUL.FTZ R150, R181.reuse, R150 ;  /* 0x00000096b5967220 */ /* 0x040fe40000410000 */
[C---:B------:R-:W-:Y:S02]  /*d310*/  FMUL.FTZ R151, R181.reuse, R151 ;  /* 0x00000097b5977220 */ /* 0x040fe40000410000 */
[C---:B------:R-:W-:Y:S02]  /*d320*/  FMUL.FTZ R160, R182.reuse, R160 ;  /* 0x000000a0b6a07220 */ /* 0x040fe40000410000 */
[----:B------:R-:W-:Y:S02]  /*d330*/  FMUL.FTZ R161, R182, R161 ;  /* 0x000000a1b6a17220 */ /* 0x000fe40000410000 */
[C---:B------:R-:W-:Y:S01]  /*d340*/  FMUL.FTZ R162, R181.reuse, R162 ;  /* 0x000000a2b5a27220 */ /* 0x040fe20000410000 */
[----:B------:R4:W4:Y:S01]  /*d350*/  MUFU.EX2 R180, R2 ;  /* 0x0000000200b47308 */ /* 0x0009220000000800 */
[----:B-1----:R-:W-:Y:S01]  /*d360*/  FMNMX.FTZ R0, R0, R3, !PT ;  /* 0x0000000300007209 */ /* 0x002fe20007810000 */
[----:B------:R-:W-:Y:S01]  /*d370*/  FMUL.FTZ R163, R181, R163 ;  /* 0x000000a3b5a37220 */ /* 0x000fe20000410000 */
[----:B-----5:R-:W-:Y:S01]  /*d380*/  @P0 IADD3 R3, P2, R249, UR4, RZ ;  /* 0x00000004f9030c10 */ /* 0x020fe2000ff5e0ff */
[C---:B------:R-:W-:Y:S02]  /*d390*/  FMUL.FTZ R164, R182.reuse, R164 ;  /* 0x000000a4b6a47220 */ /* 0x040fe40000410000 */
[C---:B------:R-:W-:Y:S02]  /*d3a0*/  FMUL.FTZ R165, R182.reuse, R165 ;  /* 0x000000a5b6a57220 */ /* 0x040fe40000410000 */
[C---:B------:R-:W-:Y:S02]  /*d3b0*/  FMUL.FTZ R166, R181.reuse, R166 ;  /* 0x000000a6b5a67220 */ /* 0x040fe40000410000 */
[----:B------:R-:W-:Y:S01]  /*d3c0*/  MUFU.EX2 R187, R12 ;  /* 0x0000000c00bb7308 */ /* 0x000fe20000000800 */
[C---:B------:R-:W-:Y:S02]  /*d3d0*/  FMUL.FTZ R167, R181.reuse, R167 ;  /* 0x000000a7b5a77220 */ /* 0x040fe40000410000 */
[----:B------:R-:W-:Y:S01]  /*d3e0*/  FMUL.FTZ R176, R182, R176 ;  /* 0x000000b0b6b07220 */ /* 0x000fe20000410000 */
[----:B--2---:R-:W-:Y:S01]  /*d3f0*/  @P0 IADD3.X R16, R248, UR13, RZ, P2, !PT ;  /* 0x0000000df8100c10 */ /* 0x004fe200097fe4ff */
[C---:B------:R-:W-:Y:S02]  /*d400*/  FMUL.FTZ R177, R182.reuse, R177 ;  /* 0x000000b1b6b17220 */ /* 0x040fe40000410000 */
[C---:B------:R-:W-:Y:S02]  /*d410*/  FMUL.FTZ R178, R181.reuse, R178 ;  /* 0x000000b2b5b27220 */ /* 0x040fe40000410000 */
[----:B------:R-:W-:Y:S01]  /*d420*/  FMUL.FTZ R179, R181, R179 ;  /* 0x000000b3b5b37220 */ /* 0x000fe20000410000 */
[----:B------:R1:W-:Y:S01]  /*d430*/  MUFU.EX2 R222, R17 ;  /* 0x0000001100de7308 */ /* 0x0003e20000000800 */
[C---:B------:R-:W-:Y:S02]  /*d440*/  FMUL.FTZ R68, R182.reuse, R68 ;  /* 0x00000044b6447220 */ /* 0x040fe40000410000 */
[----:B------:R-:W-:Y:S01]  /*d450*/  FMUL.FTZ R69, R182, R69 ;  /* 0x00000045b6457220 */ /* 0x000fe20000410000 */
[----:B----4-:R-:W2:Y:S01]  /*d460*/  SHFL.BFLY PT, R2, R0, 0x1, 0x1f ;  /* 0x0c201f0000027f89 */ /* 0x010ea200000e0000 */
[C---:B------:R-:W-:Y:S02]  /*d470*/  FMUL.FTZ R136, R180.reuse, R136 ;  /* 0x00000088b4887220 */ /* 0x040fe40000410000 */
        /* <DEDUP_REMOVED lines=8> */
[----:B------:R5:W-:Y:S01]  /*d500*/  MUFU.EX2 R221, R19 ;  /* 0x0000001300dd7308 */ /* 0x000be20000000800 */
[C---:B------:R-:W-:Y:S02]  /*d510*/  FMUL.FTZ R168, R180.reuse, R168 ;  /* 0x000000a8b4a87220 */ /* 0x040fe40000410000 */
[----:B------:R-:W-:Y:S01]  /*d520*/  FMUL.FTZ R169, R180, R169 ;  /* 0x000000a9b4a97220 */ /* 0x000fe20000410000 */
[----:B---3--:R-:W-:Y:S01]  /*d530*/  @P0 IADD3 R4, P1, R206, UR4, RZ ;  /* 0x00000004ce040c10 */ /* 0x008fe2000ff3e0ff */
[----:B-1----:R-:W-:Y:S01]  /*d540*/  FMUL.FTZ R17, R182, R201 ;  /* 0x000000c9b6117220 */ /* 0x002fe20000410000 */
[----:B--2---:R-:W-:Y:S01]  /*d550*/  FMNMX.FTZ R2, R0, R2, !PT ;  /* 0x0000000200027209 */ /* 0x004fe20007810000 */
[C---:B------:R-:W-:Y:S01]  /*d560*/  FMUL.FTZ R172, R180.reuse, R172 ;  /* 0x000000acb4ac7220 */ /* 0x040fe20000410000 */
[----:B------:R-:W-:Y:S01]  /*d570*/  @P0 IADD3.X R5, R251, UR13, RZ, P1, !PT ;  /* 0x0000000dfb050c10 */ /* 0x000fe20008ffe4ff */
[----:B------:R-:W-:Y:S01]  /*d580*/  FMUL.FTZ R173, R180, R173 ;  /* 0x000000adb4ad7220 */ /* 0x000fe20000410000 */
[----:B------:R1:W-:Y:S01]  /*d590*/  MUFU.EX2 R251, R8 ;  /* 0x0000000800fb7308 */ /* 0x0003e20000000800 */
[----:B------:R-:W-:Y:S01]  /*d5a0*/  @P0 LEA R6, P3, R4, c[0x0][0x1c8], 0x1 ;  /* 0x0000720004060a11 */ /* 0x000fe200078608ff */
[----:B------:R-:W-:Y:S02]  /*d5b0*/  FADD.FTZ R0, -R2, R186 ;  /* 0x000000ba02007221 */ /* 0x000fe40000010100 */
[----:B----4-:R-:W-:Y:S01]  /*d5c0*/  FMUL.FTZ R18, R181, R202 ;  /* 0x000000cab5127220 */ /* 0x010fe20000410000 */
[----:B------:R-:W-:Y:S01]  /*d5d0*/  @P0 LEA.HI.X R7, R4, c[0x0][0x1cc], R5, 0x1, P3 ;  /* 0x0000730004070a11 */ /* 0x000fe200018f0c05 */
[----:B------:R-:W-:Y:S01]  /*d5e0*/  FFMA.FTZ R5, R9, c[0x0][0x2d0], -R208 ;  /* 0x0000b40009057a23 */ /* 0x000fe200000108d0 */
[----:B------:R-:W-:Y:S01]  /*d5f0*/  @P0 IADD3 R4, P2, R6, UR8, RZ ;  /* 0x0000000806040c10 */ /* 0x000fe2000ff5e0ff */
[----:B------:R-:W-:Y:S02]  /*d600*/  FMUL.FTZ R0, R0, c[0x0][0x2d0] ;  /* 0x0000b40000007a20 */ /* 0x000fe40000410000 */
[----:B------:R2:W3:Y:S01]  /*d610*/  MUFU.EX2 R215, R5 ;  /* 0x0000000500d77308 */ /* 0x0004e20000000800 */
[----:B------:R4:W-:Y:S01]  /*d620*/  @P0 LDGSTS.E.BYPASS.LTC128B.128 [R245+0x4100], [R6.64], !P5 ;  /* 0x0410000006f50fae */ /* 0x0009e2000e901d52 */
[C---:B-----5:R-:W-:Y:S01]  /*d630*/  FMUL.FTZ R19, R181.reuse, R203 ;  /* 0x000000cbb5137220 */ /* 0x060fe20000410000 */
[----:B------:R-:W-:Y:S01]  /*d640*/  MOV R203, R246 ;  /* 0x000000f600cb7202 */ /* 0x000fe20000000f00 */
[C---:B------:R-:W-:Y:S02]  /*d650*/  FMUL.FTZ R70, R181.reuse, R70 ;  /* 0x00000046b5467220 */ /* 0x040fe40000410000 */
[----:B------:R-:W-:Y:S02]  /*d660*/  FMUL.FTZ R71, R181, R71 ;  /* 0x00000047b5477220 */ /* 0x000fe40000410000 */
[C---:B------:R-:W-:Y:S02]  /*d670*/  FMUL.FTZ R72, R180.reuse, R72 ;  /* 0x00000048b4487220 */ /* 0x040fe40000410000 */
[----:B------:R-:W5:Y:S01]  /*d680*/  MUFU.EX2 R0, R0 ;  /* 0x0000000000007308 */ /* 0x000f620000000800 */
[C---:B------:R-:W-:Y:S02]  /*d690*/  FMUL.FTZ R73, R180.reuse, R73 ;  /* 0x00000049b4497220 */ /* 0x040fe40000410000 */
[C---:B------:R-:W-:Y:S01]  /*d6a0*/  FMUL.FTZ R76, R180.reuse, R76 ;  /* 0x0000004cb44c7220 */ /* 0x040fe20000410000 */
[C---:B-1----:R-:W-:Y:S01]  /*d6b0*/  @P0 LEA R8, P1, R3.reuse, c[0x0][0x1c8], 0x1 ;  /* 0x0000720003080a11 */ /* 0x042fe200078208ff */
[----:B------:R-:W-:Y:S02]  /*d6c0*/  FMUL.FTZ R77, R180, R77 ;  /* 0x0000004db44d7220 */ /* 0x000fe40000410000 */
[C---:B------:R-:W-:Y:S01]  /*d6d0*/  FMUL.FTZ R80, R182.reuse, R80 ;  /* 0x00000050b6507220 */ /* 0x040fe20000410000 */
[----:B------:R-:W-:Y:S01]  /*d6e0*/  @P0 LEA.HI.X R9, R3, c[0x0][0x1cc], R16, 0x1, P1 ;  /* 0x0000730003090a11 */ /* 0x000fe200008f0c10 */
[--C-:B------:R-:W-:Y:S01]  /*d6f0*/  FFMA.FTZ R3, R13, c[0x0][0x2d0], -R208.reuse ;  /* 0x0000b4000d037a23 */ /* 0x100fe200000108d0 */
[----:B------:R-:W-:Y:S01]  /*d700*/  MUFU.EX2 R217, R33 ;  /* 0x0000002100d97308 */ /* 0x000fe20000000800 */
[C---:B------:R-:W-:Y:S02]  /*d710*/  FMUL.FTZ R16, R182.reuse, R200 ;  /* 0x000000c8b6107220 */ /* 0x040fe40000410000 */
[----:B------:R1:W-:Y:S01]  /*d720*/  @P0 LDGSTS.E.BYPASS.LTC128B.128 [R245+0x6100], [R8.64], !P4 ;  /* 0x0610000008f50fae */ /* 0x0003e2000e101d52 */
[----:B--2---:R-:W-:Y:S01]  /*d730*/  @P0 IADD3.X R5, R7, UR6, RZ, P2, !PT ;  /* 0x0000000607050c10 */ /* 0x004fe200097fe4ff */
[----:B------:R-:W-:Y:S01]  /*d740*/  FMUL.FTZ R81, R182, R81 ;  /* 0x00000051b6517220 */ /* 0x000fe20000410000 */
[----:B---3--:R-:W-:Y:S01]  /*d750*/  MOV R202, R215 ;  /* 0x000000d700ca7202 */ /* 0x008fe20000000f00 */
[C---:B------:R-:W-:Y:S01]  /*d760*/  FMUL.FTZ R82, R181.reuse, R82 ;  /* 0x00000052b5527220 */ /* 0x040fe20000410000 */
[----:B----4-:R-:W-:Y:S01]  /*d770*/  @P0 IADD3 R6, P1, R4, UR8, RZ ;  /* 0x0000000804060c10 */ /* 0x010fe2000ff3e0ff */
[----:B------:R-:W-:Y:S01]  /*d780*/  FMUL.FTZ R83, R181, R83 ;  /* 0x00000053b5537220 */ /* 0x000fe20000410000 */
[----:B------:R2:W-:Y:S01]  /*d790*/  MUFU.EX2 R186, R3 ;  /* 0x0000000300ba7308 */ /* 0x0005e20000000800 */
[----:B------:R3:W-:Y:S01]  /*d7a0*/  @P0 LDGSTS.E.BYPASS.LTC128B.128 [R245+0x4900], [R4.64], !P5 ;  /* 0x0490000004f50fae */ /* 0x0007e2000e901d52 */
[C---:B------:R-:W-:Y:S01]  /*d7b0*/  @P0 IADD3.X R7, R5.reuse, UR6, RZ, P1, !PT ;  /* 0x0000000605070c10 */ /* 0x040fe20008ffe4ff */
[----:B------:R-:W-:Y:S01]  /*d7c0*/  FMUL.FTZ R84, R182, R84 ;  /* 0x00000054b6547220 */ /* 0x000fe20000410000 */
[----:B------:R-:W-:Y:S01]  /*d7d0*/  @P0 IADD3 R12, P1, R4, UR12, RZ ;  /* 0x0000000c040c0c10 */ /* 0x000fe2000ff3e0ff */
[C---:B-----5:R-:W-:Y:S02]  /*d7e0*/  FMUL.FTZ R138, R0.reuse, R138 ;  /* 0x0000008a008a7220 */ /* 0x060fe40000410000 */
[C---:B------:R-:W-:Y:S01]  /*d7f0*/  FMUL.FTZ R139, R0.reuse, R139 ;  /* 0x0000008b008b7220 */ /* 0x040fe20000410000 */
[----:B------:R-:W-:Y:S01]  /*d800*/  @P0 IADD3.X R13, R5, UR9, RZ, P1, !PT ;  /* 0x00000009050d0c10 */ /* 0x000fe20008ffe4ff */
[----:B------:R3:W-:Y:S01]  /*d810*/  @P0 LDGSTS.E.BYPASS.LTC128B.128 [R245+0x6900], [R4.64+0x80], !P4 ;  /* 0x0690008004f50fae */ /* 0x0007e2000e101d52 */
[C---:B------:R-:W-:Y:S01]  /*d820*/  FMUL.FTZ R142, R0.reuse, R142 ;  /* 0x0000008e008e7220 */ /* 0x040fe20000410000 */
[----:B------:R-:W-:Y:S01]  /*d830*/  MUFU.EX2 R200, R34 ;  /* 0x0000002200c87308 */ /* 0x000fe20000000800 */
[C---:B------:R-:W-:Y:S02]  /*d840*/  FMUL.FTZ R143, R0.reuse, R143 ;  /* 0x0000008f008f7220 */ /* 0x040fe40000410000 */
[C---:B------:R-:W-:Y:S02]  /*d850*/  FMUL.FTZ R154, R0.reuse, R154 ;  /* 0x0000009a009a7220 */ /* 0x040fe40000410000 */
[C---:B------:R-:W-:Y:S01]  /*d860*/  FMUL.FTZ R155, R0.reuse, R155 ;  /* 0x0000009b009b7220 */ /* 0x040fe20000410000 */
[----:B------:R4:W-:Y:S01]  /*d870*/  @P0 LDGSTS.E.BYPASS.LTC128B.128 [R245+0x5100], [R6.64], !P5 ;  /* 0x0510000006f50fae */ /* 0x0009e2000e901d52 */
[----:B------:R-:W-:Y:S01]  /*d880*/  FMUL.FTZ R158, R0, R158 ;  /* 0x0000009e009e7220 */ /* 0x000fe20000410000 */
[----:B-1----:R-:W-:Y:S01]  /*d890*/  @P0 IADD3 R8, P2, R6, UR8, RZ ;  /* 0x0000000806080c10 */ /* 0x002fe2000ff5e0ff */
[C---:B------:R-:W-:Y:S01]  /*d8a0*/  FMUL.FTZ R159, R0.reuse, R159 ;  /* 0x0000009f009f7220 */ /* 0x040fe20000410000 */
[----:B------:R-:W-:Y:S01]  /*d8b0*/  MUFU.EX2 R218, R35 ;  /* 0x0000002300da7308 */ /* 0x000fe20000000800 */
[----:B------:R-:W-:Y:S01]  /*d8c0*/  FMUL.FTZ R170, R0, R170 ;  /* 0x000000aa00aa7220 */ /* 0x000fe20000410000 */
[----:B------:R-:W-:Y:S02]  /*d8d0*/  @P0 IADD3.X R9, R7, UR6, RZ, P2, !PT ;  /* 0x0000000607090c10 */ /* 0x000fe400097fe4ff */
[----:B------:R1:W-:Y:S01]  /*d8e0*/  @P0 LDGSTS.E.BYPASS.LTC128B.128 [R245+0x7100], [R12.64], !P4 ;  /* 0x071000000cf50fae */ /* 0x0003e2000e101d52 */
[----:B--2---:R-:W-:Y:S02]  /*d8f0*/  FMUL.FTZ R3, R2, c[0x0][0x2d0] ;  /* 0x0000b40002037a20 */ /* 0x004fe40000410000 */
[----:B------:R-:W-:Y:S02]  /*d900*/  FMUL.FTZ R171, R0, R171 ;  /* 0x000000ab00ab7220 */ /* 0x000fe40000410000 */
[--C-:B------:R-:W-:Y:S02]  /*d910*/  FFMA.FTZ R14, R14, c[0x0][0x2d0], -R3.reuse ;  /* 0x0000b4000e0e7a23 */ /* 0x100fe40000010803 */
[--C-:B------:R-:W-:Y:S01]  /*d920*/  FFMA.FTZ R15, R15, c[0x0][0x2d0], -R3.reuse ;  /* 0x0000b4000f0f7a23 */ /* 0x100fe20000010803 */
[----:B------:R2:W-:Y:S01]  /*d930*/  @P0 LDGSTS.E.BYPASS.LTC128B.128 [R245+0x5900], [R8.64], !P5 ;  /* 0x0590000008f50fae */ /* 0x0005e2000e901d52 */
[----:B------:R5:W-:Y:S01]  /*d940*/  MUFU.EX2 R213, R14 ;  /* 0x0000000e00d57308 */ /* 0x000be20000000800 */
[--C-:B------:R-:W-:Y:S01]  /*d950*/  FFMA.FTZ R10, R10, c[0x0][0x2d0], -R3.reuse ;  /* 0x0000b4000a0a7a23 */ /* 0x100fe20000010803 */
[----:B---3--:R-:W-:Y:S01]  /*d960*/  @P0 IADD3 R4, P1, R6, UR12, RZ ;  /* 0x0000000c06040c10 */ /* 0x008fe2000ff3e0ff */
[--C-:B------:R-:W-:Y:S02]  /*d970*/  FFMA.FTZ R11, R11, c[0x0][0x2d0], -R3.reuse ;  /* 0x0000b4000b0b7a23 */ /* 0x100fe40000010803 */
[C---:B------:R-:W-:Y:S01]  /*d980*/  FMUL.FTZ R174, R0.reuse, R174 ;  /* 0x000000ae00ae7220 */ /* 0x040fe20000410000 */
[----:B------:R-:W-:Y:S01]  /*d990*/  @P0 IADD3.X R5, R7, UR9, RZ, P1, !PT ;  /* 0x0000000907050c10 */ /* 0x000fe20008ffe4ff */
[C---:B------:R-:W-:Y:S02]  /*d9a0*/  FMUL.FTZ R175, R0.reuse, R175 ;  /* 0x000000af00af7220 */ /* 0x040fe40000410000 */
[----:B------:R-:W-:Y:S01]  /*d9b0*/  FMUL.FTZ R74, R0, R74 ;  /* 0x0000004a004a7220 */ /* 0x000fe20000410000 */
[----:B------:R3:W-:Y:S01]  /*d9c0*/  MUFU.EX2 R214, R15 ;  /* 0x0000000f00d67308 */ /* 0x0007e20000000800 */
[----:B------:R3:W-:Y:S01]  /*d9d0*/  @P0 LDGSTS.E.BYPASS.LTC128B.128 [R245+0x7900], [R4.64], !P4 ;  /* 0x0790000004f50fae */ /* 0x0007e2000e101d52 */
[C---:B----4-:R-:W-:Y:S01]  /*d9e0*/  FMUL.FTZ R6, R181.reuse, R190 ;  /* 0x000000beb5067220 */ /* 0x050fe20000410000 */
[----:B------:R-:W-:Y:S01]  /*d9f0*/  F2FP.PACK_AB R190, R222, R246 ;  /* 0x000000f6debe723e */ /* 0x000fe200000000ff */
[----:B------:R-:W-:Y:S01]  /*da00*/  FMUL.FTZ R7, R181, R191 ;  /* 0x000000bfb5077220 */ /* 0x000fe20000410000 */
[----:B------:R-:W-:Y:S01]  /*da10*/  F2FP.PACK_AB R191, R221, R223 ;  /* 0x000000dfddbf723e */ /* 0x000fe200000000ff */
[----:B------:R-:W-:Y:S02]  /*da20*/  FMUL.FTZ R75, R0, R75 ;  /* 0x0000004b004b7220 */ /* 0x000fe40000410000 */
[C---:B-1----:R-:W-:Y:S01]  /*da30*/  FMUL.FTZ R12, R180.reuse, R196 ;  /* 0x000000c4b40c7220 */ /* 0x042fe20000410000 */
[----:B------:R-:W1:Y:S01]  /*da40*/  LDSM.16.MT88.4 R204, [R225+0x100] ;  /* 0x00010000e1cc783b */ /* 0x000e620000004200 */
[----:B------:R-:W-:Y:S01]  /*da50*/  MUFU.EX2 R211, R10 ;  /* 0x0000000a00d37308 */ /* 0x000fe20000000800 */
[----:B------:R-:W-:Y:S02]  /*da60*/  FMUL.FTZ R13, R180, R197 ;  /* 0x000000c5b40d7220 */ /* 0x000fe40000410000 */
[C---:B------:R-:W-:Y:S02]  /*da70*/  FMUL.FTZ R78, R0.reuse, R78 ;  /* 0x0000004e004e7220 */ /* 0x040fe40000410000 */
[----:B-----5:R-:W-:Y:S02]  /*da80*/  FMUL.FTZ R14, R0, R198 ;  /* 0x000000c6000e7220 */ /* 0x020fe40000410000 */
[C---:B--2---:R-:W-:Y:S01]  /*da90*/  FMUL.FTZ R8, R180.reuse, R192 ;  /* 0x000000c0b4087220 */ /* 0x044fe20000410000 */
[----:B------:R-:W-:Y:S01]  /*daa0*/  F2FP.PACK_AB R192, R215, R251 ;  /* 0x000000fbd7c0723e */ /* 0x000fe200000000ff */
[----:B------:R-:W-:Y:S01]  /*dab0*/  FMUL.FTZ R9, R180, R193 ;  /* 0x000000c1b4097220 */ /* 0x000fe20000410000 */
[----:B------:R-:W2:Y:S01]  /*dac0*/  MUFU.EX2 R212, R11 ;  /* 0x0000000b00d47308 */ /* 0x000ea20000000800 */
[----:B------:R-:W-:Y:S01]  /*dad0*/  FMUL.FTZ R79, R0, R79 ;  /* 0x0000004f004f7220 */ /* 0x000fe20000410000 */
[----:B------:R-:W0:Y:S01]  /*dae0*/  LDGDEPBAR ;  /* 0x00000000000079af */ /* 0x000e220000000000 */
[----:B------:R-:W-:Y:S02]  /*daf0*/  FMUL.FTZ R85, R182, R85 ;  /* 0x00000055b6557220 */ /* 0x000fe40000410000 */
[----:B---3--:R-:W-:Y:S02]  /*db00*/  FMUL.FTZ R15, R0, R199 ;  /* 0x000000c7000f7220 */ /* 0x008fe40000410000 */
[C---:B------:R-:W-:Y:S02]  /*db10*/  FMUL.FTZ R86, R181.reuse, R86 ;  /* 0x00000056b5567220 */ /* 0x040fe40000410000 */
[C---:B------:R-:W-:Y:S01]  /*db20*/  FMUL.FTZ R4, R182.reuse, R188 ;  /* 0x000000bcb6047220 */ /* 0x040fe20000410000 */
[----:B------:R-:W3:Y:S01]  /*db30*/  LDSM.16.MT88.4 R196, [R226+0x100] ;  /* 0x00010000e2c4783b */ /* 0x000ee20000004200 */
[----:B------:R-:W-:Y:S01]  /*db40*/  FMUL.FTZ R5, R182, R189 ;  /* 0x000000bdb6057220 */ /* 0x000fe20000410000 */
[----:B------:R-:W-:Y:S01]  /*db50*/  F2FP.PACK_AB R188, R244, R220 ;  /* 0x000000dcf4bc723e */ /* 0x000fe200000000ff */
[----:B------:R-:W-:Y:S01]  /*db60*/  FMUL.FTZ R87, R181, R87 ;  /* 0x00000057b5577220 */ /* 0x000fe20000410000 */
[----:B------:R-:W-:Y:S01]  /*db70*/  F2FP.PACK_AB R189, R247, R252 ;  /* 0x000000fcf7bd723e */ /* 0x000fe200000000ff */
[--C-:B------:R-:W-:Y:S02]  /*db80*/  FFMA.FTZ R28, R28, c[0x0][0x2d0], -R208.reuse ;  /* 0x0000b4001c1c7a23 */ /* 0x100fe400000108d0 */
[--C-:B------:R-:W-:Y:S02]  /*db90*/  FFMA.FTZ R29, R29, c[0x0][0x2d0], -R208.reuse ;  /* 0x0000b4001d1d7a23 */ /* 0x100fe400000108d0 */
[--C-:B------:R-:W-:Y:S01]  /*dba0*/  FFMA.FTZ R30, R30, c[0x0][0x2d0], -R3.reuse ;  /* 0x0000b4001e1e7a23 */ /* 0x100fe20000010803 */
[----:B------:R-:W-:Y:S01]  /*dbb0*/  MUFU.EX2 R216, R28 ;  /* 0x0000001c00d87308 */ /* 0x000fe20000000800 */
[----:B------:R-:W-:Y:S02]  /*dbc0*/  FFMA.FTZ R31, R31, c[0x0][0x2d0], -R3 ;  /* 0x0000b4001f1f7a23 */ /* 0x000fe40000010803 */
[--C-:B------:R-:W-:Y:S01]  /*dbd0*/  FFMA.FTZ R38, R38, c[0x0][0x2d0], -R209.reuse ;  /* 0x0000b40026267a23 */ /* 0x100fe200000108d1 */
[----:B--2---:R-:W-:Y:S01]  /*dbe0*/  F2FP.PACK_AB R193, R212, R211 ;  /* 0x000000d3d4c1723e */ /* 0x004fe200000000ff */
[--C-:B------:R-:W-:Y:S02]  /*dbf0*/  FFMA.FTZ R39, R39, c[0x0][0x2d0], -R209.reuse ;  /* 0x0000b40027277a23 */ /* 0x100fe400000108d1 */
[----:B------:R-:W-:Y:S01]  /*dc00*/  FFMA.FTZ R51, R51, c[0x0][0x2d0], -R209 ;  /* 0x0000b40033337a23 */ /* 0x000fe200000108d1 */
[-C--:B-1----:R-:W-:Y:S05]  /*dc10*/  HMMA.16816.F32 R4, R188, R204.reuse, R4 ;  /* 0x000000ccbc04723c */ /* 0x082fea0000001804 */
[----:B------:R-:W-:Y:S01]  /*dc20*/  FMUL.FTZ R10, R0, R194 ;  /* 0x000000c2000a7220 */ /* 0x000fe20000410000 */
[----:B------:R-:W-:Y:S01]  /*dc30*/  F2FP.PACK_AB R194, R186, R187 ;  /* 0x000000bbbac2723e */ /* 0x000fe200000000ff */
[----:B------:R-:W-:Y:S01]  /*dc40*/  FMUL.FTZ R11, R0, R195 ;  /* 0x000000c3000b7220 */ /* 0x000fe20000410000 */
[----:B------:R-:W-:Y:S01]  /*dc50*/  F2FP.PACK_AB R195, R214, R213 ;  /* 0x000000d5d6c3723e */ /* 0x000fe200000000ff */
[----:B------:R-:W-:Y:S03]  /*dc60*/  FFMA.FTZ R40, R40, c[0x0][0x2d0], -R208 ;  /* 0x0000b40028287a23 */ /* 0x000fe600000108d0 */
[--C-:B------:R-:W-:Y:S01]  /*dc70*/  FFMA.FTZ R42, R42, c[0x0][0x2d0], -R3.reuse ;  /* 0x0000b4002a2a7a23 */ /* 0x100fe20000010803 */
[----:B------:R-:W-:Y:S01]  /*dc80*/  MUFU.EX2 R215, R40 ;  /* 0x0000002800d77308 */ /* 0x000fe20000000800 */
[--C-:B------:R-:W-:Y:S01]  /*dc90*/  FFMA.FTZ R43, R43, c[0x0][0x2d0], -R3.reuse ;  /* 0x0000b4002b2b7a23 */ /* 0x100fe20000010803 */
[C---:B------:R-:W-:Y:S04]  /*dca0*/  HMMA.16816.F32 R8, R192.reuse, R204, R8 ;  /* 0x000000ccc008723c */ /* 0x040fe80000001808 */
[C---:B------:R-:W-:Y:S02]  /*dcb0*/  FMUL.FTZ R88, R180.reuse, R88 ;  /* 0x00000058b4587220 */ /* 0x040fe40000410000 */
[----:B------:R-:W-:Y:S02]  /*dcc0*/  FMUL.FTZ R89, R180, R89 ;  /* 0x00000059b4597220 */ /* 0x000fe40000410000 */
[-C--:B------:R-:W-:Y:S01]  /*dcd0*/  HMMA.16816.F32 R12, R192, R206.reuse, R12 ;  /* 0x000000cec00c723c */ /* 0x080fe2000000180c */
[----:B------:R1:W-:Y:S03]  /*dce0*/  MUFU.EX2 R204, R32 ;  /* 0x0000002000cc7308 */ /* 0x0003e60000000800 */
[C---:B------:R-:W-:Y:S02]  /*dcf0*/  FMUL.FTZ R90, R0.reuse, R90 ;  /* 0x0000005a005a7220 */ /* 0x040fe40000410000 */
[----:B------:R-:W-:Y:S02]  /*dd00*/  FMUL.FTZ R91, R0, R91 ;  /* 0x0000005b005b7220 */ /* 0x000fe40000410000 */
[C---:B------:R-:W-:Y:S03]  /*dd10*/  HMMA.16816.F32 R16, R188.reuse, R206, R16 ;  /* 0x000000cebc10723c */ /* 0x040fe60000001810 */
[----:B------:R-:W-:Y:S01]  /*dd20*/  MUFU.EX2 R206, R31 ;  /* 0x0000001f00ce7308 */ /* 0x000fe20000000800 */
[C---:B------:R-:W-:Y:S02]  /*dd30*/  FMUL.FTZ R92, R180.reuse, R92 ;  /* 0x0000005cb45c7220 */ /* 0x040fe40000410000 */
[----:B------:R-:W-:Y:S01]  /*dd40*/  FMUL.FTZ R93, R180, R93 ;  /* 0x0000005db45d7220 */ /* 0x000fe20000410000 */
[----:B------:R-:W-:Y:S01]  /*dd50*/  MOV R207, R223 ;  /* 0x000000df00cf7202 */ /* 0x000fe20000000f00 */
[-C--:B---3--:R-:W-:Y:S04]  /*dd60*/  HMMA.16816.F32 R132, R188, R196.reuse, R132 ;  /* 0x000000c4bc84723c */ /* 0x088fe80000001884 */
[C---:B------:R-:W-:Y:S01]  /*dd70*/  FMUL.FTZ R94, R0.reuse, R94 ;  /* 0x0000005e005e7220 */ /* 0x040fe20000410000 */
[----:B------:R-:W-:Y:S01]  /*dd80*/  MUFU.EX2 R205, R25 ;  /* 0x0000001900cd7308 */ /* 0x000fe20000000800 */
[----:B------:R-:W-:Y:S02]  /*dd90*/  FMUL.FTZ R95, R0, R95 ;  /* 0x0000005f005f7220 */ /* 0x000fe40000410000 */
[C---:B------:R-:W-:Y:S01]  /*dda0*/  HMMA.16816.F32 R136, R192.reuse, R196, R136 ;  /* 0x000000c4c088723c */ /* 0x040fe20000001888 */
[----:B-1----:R-:W-:Y:S03]  /*ddb0*/  LDSM.16.MT88.4 R32, [R225+0x900] ;  /* 0x00090000e120783b */ /* 0x002fe60000004200 */
        /* <DEDUP_REMOVED lines=8> */
[----:B------:R-:W-:Y:S02]  /*de40*/  FMUL.FTZ R101, R182, R101 ;  /* 0x00000065b6657220 */ /* 0x000fe40000410000 */
[C---:B------:R-:W-:Y:S04]  /*de50*/  FMUL.FTZ R102, R181.reuse, R102 ;  /* 0x00000066b5667220 */ /* 0x040fe80000410000 */
[C---:B------:R-:W-:Y:S02]  /*de60*/  FMUL.FTZ R103, R181.reuse, R103 ;  /* 0x00000067b5677220 */ /* 0x040fe40000410000 */
        /* <DEDUP_REMOVED lines=27> */
[----:B------:R-:W-:Y:S02]  /*e020*/  FFMA.FTZ R20, R20, c[0x0][0x2d0], -R210 ;  /* 0x0000b40014147a23 */ /* 0x000fe400000108d2 */
[----:B------:R-:W-:Y:S02]  /*e030*/  FFMA.FTZ R24, R24, c[0x0][0x2d0], -R208 ;  /* 0x0000b40018187a23 */ /* 0x000fe400000108d0 */
[----:B------:R-:W-:Y:S02]  /*e040*/  MUFU.EX2 R250, R20 ;  /* 0x0000001400fa7308 */ /* 0x000fe40000000800 */
[--C-:B------:R-:W-:Y:S02]  /*e050*/  FFMA.FTZ R26, R26, c[0x0][0x2d0], -R3.reuse ;  /* 0x0000b4001a1a7a23 */ /* 0x100fe40000010803 */
[----:B------:R-:W-:Y:S02]  /*e060*/  FFMA.FTZ R27, R27, c[0x0][0x2d0], -R3 ;  /* 0x0000b4001b1b7a23 */ /* 0x000fe40000010803 */
[C---:B------:R-:W-:Y:S02]  /*e070*/  FMUL.FTZ R128, R182.reuse, R128 ;  /* 0x00000080b6807220 */ /* 0x040fe40000410000 */
[----:B------:R-:W-:Y:S02]  /*e080*/  FMUL.FTZ R129, R182, R129 ;  /* 0x00000081b6817220 */ /* 0x000fe40000410000 */
[----:B------:R-:W-:Y:S01]  /*e090*/  MUFU.EX2 R20, R29 ;  /* 0x0000001d00147308 */ /* 0x000fe20000000800 */
[--C-:B------:R-:W-:Y:S02]  /*e0a0*/  FFMA.FTZ R37, R37, c[0x0][0x2d0], -R210.reuse ;  /* 0x0000b40025257a23 */ /* 0x100fe400000108d2 */
[--C-:B------:R-:W-:Y:S02]  /*e0b0*/  FFMA.FTZ R36, R36, c[0x0][0x2d0], -R210.reuse ;  /* 0x0000b40024247a23 */ /* 0x100fe400000108d2 */
[----:B------:R-:W-:Y:S02]  /*e0c0*/  FFMA.FTZ R48, R48, c[0x0][0x2d0], -R210 ;  /* 0x0000b40030307a23 */ /* 0x000fe400000108d2 */
[----:B------:R-:W-:Y:S02]  /*e0d0*/  FFMA.FTZ R50, R50, c[0x0][0x2d0], -R209 ;  /* 0x0000b40032327a23 */ /* 0x000fe400000108d1 */
[----:B------:R-:W-:Y:S01]  /*e0e0*/  FFMA.FTZ R41, R41, c[0x0][0x2d0], -R208 ;  /* 0x0000b40029297a23 */ /* 0x000fe200000108d0 */
[----:B------:R-:W-:Y:S01]  /*e0f0*/  MUFU.EX2 R248, R24 ;  /* 0x0000001800f87308 */ /* 0x000fe20000000800 */
[----:B------:R-:W-:Y:S02]  /*e100*/  FFMA.FTZ R49, R49, c[0x0][0x2d0], -R210 ;  /* 0x0000b40031317a23 */ /* 0x000fe400000108d2 */
[--C-:B------:R-:W-:Y:S02]  /*e110*/  FFMA.FTZ R44, R44, c[0x0][0x2d0], -R208.reuse ;  /* 0x0000b4002c2c7a23 */ /* 0x100fe400000108d0 */
[----:B------:R-:W-:Y:S02]  /*e120*/  FFMA.FTZ R45, R45, c[0x0][0x2d0], -R208 ;  /* 0x0000b4002d2d7a23 */ /* 0x000fe400000108d0 */
[--C-:B------:R-:W-:Y:S02]  /*e130*/  FFMA.FTZ R46, R46, c[0x0][0x2d0], -R3.reuse ;  /* 0x0000b4002e2e7a23 */ /* 0x100fe40000010803 */
[----:B------:R-:W-:Y:S01]  /*e140*/  FFMA.FTZ R47, R47, c[0x0][0x2d0], -R3 ;  /* 0x0000b4002f2f7a23 */ /* 0x000fe20000010803 */
[----:B------:R2:W-:Y:S01]  /*e150*/  MUFU.EX2 R246, R37 ;  /* 0x0000002500f67308 */ /* 0x0005e20000000800 */
[-C--:B-1----:R-:W-:Y:S03]  /*e160*/  HMMA.16816.F32 R164, R188, R196.reuse, R164 ;  /* 0x000000c4bca4723c */ /* 0x082fe600000018a4 */
[C---:B------:R-:W-:Y:S02]  /*e170*/  FMUL.FTZ R118, R181.reuse, R118 ;  /* 0x00000076b5767220 */ /* 0x040fe40000410000 */
[----:B------:R-:W-:Y:S02]  /*e180*/  FMUL.FTZ R119, R181, R119 ;  /* 0x00000077b5777220 */ /* 0x000fe40000410000 */
[--C-:B------:R-:W-:Y:S01]  /*e190*/  FFMA.FTZ R21, R21, c[0x0][0x2d0], -R210.reuse ;  /* 0x0000b40015157a23 */ /* 0x100fe200000108d2 */
[C---:B------:R-:W-:Y:S01]  /*e1a0*/  HMMA.16816.F32 R168, R192.reuse, R196, R168 ;  /* 0x000000c4c0a8723c */ /* 0x040fe200000018a8 */
[----:B------:R1:W-:Y:S03]  /*e1b0*/  MUFU.EX2 R223, R49 ;  /* 0x0000003100df7308 */ /* 0x0003e60000000800 */
[--C-:B------:R-:W-:Y:S02]  /*e1c0*/  FFMA.FTZ R23, R23, c[0x0][0x2d0], -R209.reuse ;  /* 0x0000b40017177a23 */ /* 0x100fe400000108d1 */
[--C-:B------:R-:W-:Y:S02]  /*e1d0*/  FFMA.FTZ R22, R22, c[0x0][0x2d0], -R209.reuse ;  /* 0x0000b40016167a23 */ /* 0x100fe400000108d1 */
[-C--:B------:R-:W-:Y:S03]  /*e1e0*/  HMMA.16816.F32 R172, R192, R198.reuse, R172 ;  /* 0x000000c6c0ac723c */ /* 0x080fe600000018ac */
[----:B------:R-:W3:Y:S01]  /*e1f0*/  MUFU.EX2 R201, R21 ;  /* 0x0000001500c97308 */ /* 0x000ee20000000800 */
[C---:B------:R-:W-:Y:S02]  /*e200*/  FMUL.FTZ R130, R181.reuse, R130 ;  /* 0x00000082b5827220 */ /* 0x040fe40000410000 */
[----:B------:R-:W-:Y:S01]  /*e210*/  FMUL.FTZ R131, R181, R131 ;  /* 0x00000083b5837220 */ /* 0x000fe20000410000 */
[----:B--2---:R-:W-:Y:S01]  /*e220*/  MOV R37, R222 ;  /* 0x000000de00257202 */ /* 0x004fe20000000f00 */
[C---:B------:R-:W-:Y:S01]  /*e230*/  HMMA.16816.F32 R176, R188.reuse, R198, R176 ;  /* 0x000000c6bcb0723c */ /* 0x040fe200000018b0 */
[----:B------:R-:W2:Y:S03]  /*e240*/  LDSM.16.MT88.4 R196, [R225+0x2100] ;  /* 0x00210000e1c4783b */ /* 0x000ea60000004200 */
[----:B------:R-:W-:Y:S01]  /*e250*/  FFMA.FTZ R52, R52, c[0x0][0x2d0], -R210 ;  /* 0x0000b40034347a23 */ /* 0x000fe200000108d2 */
[----:B------:R-:W-:Y:S01]  /*e260*/  MUFU.EX2 R222, R51 ;  /* 0x0000003300de7308 */ /* 0x000fe20000000800 */
[----:B------:R-:W-:Y:S02]  /*e270*/  FFMA.FTZ R66, R66, c[0x0][0x2d0], -R209 ;  /* 0x0000b40042427a23 */ /* 0x000fe400000108d1 */
[----:B------:R-:W-:Y:S04]  /*e280*/  FFMA.FTZ R56, R56, c[0x0][0x2d0], -R208 ;  /* 0x0000b40038387a23 */ /* 0x000fe800000108d0 */
[----:B-1----:R-:W-:Y:S02]  /*e290*/  FFMA.FTZ R49, R53, c[0x0][0x2d0], -R210 ;  /* 0x0000b40035317a23 */ /* 0x002fe400000108d2 */
[----:B------:R-:W-:Y:S01]  /*e2a0*/  FFMA.FTZ R53, R62, c[0x0][0x2d0], -R3 ;  /* 0x0000b4003e357a23 */ /* 0x000fe20000010803 */
[----:B------:R-:W1:Y:S01]  /*e2b0*/  MUFU.EX2 R219, R23 ;  /* 0x0000001700db7308 */ /* 0x000e620000000800 */
[----:B------:R-:W-:Y:S09]  /*e2c0*/  FFMA.FTZ R57, R57, c[0x0][0x2d0], -R208 ;  /* 0x0000b40039397a23 */ /* 0x000ff200000108d0 */
[----:B------:R4:W5:Y:S10]  /*e2d0*/  MUFU.EX2 R249, R22 ;  /* 0x0000001600f97308 */ /* 0x0009740000000800 */
[----:B------:R-:W-:Y:S01]  /*e2e0*/  MUFU.EX2 R66, R66 ;  /* 0x0000004200427308 */ /* 0x000fe20000000800 */
[-C--:B--2---:R-:W-:Y:S09]  /*e2f0*/  HMMA.16816.F32 R68, R188, R196.reuse, R68 ;  /* 0x000000c4bc44723c */ /* 0x084ff20000001844 */
[----:B------:R-:W-:Y:S01]  /*e300*/  MUFU.EX2 R53, R53 ;  /* 0x0000003500357308 */ /* 0x000fe20000000800 */
[C---:B------:R-:W-:Y:S08]  /*e310*/  HMMA.16816.F32 R72, R192.reuse, R196, R72 ;  /* 0x000000c4c048723c */ /* 0x040ff00000001848 */
[-C--:B------:R-:W-:Y:S08]  /*e320*/  HMMA.16816.F32 R76, R192, R198.reuse, R76 ;  /* 0x000000c6c04c723c */ /* 0x080ff0000000184c */
[C---:B------:R-:W-:Y:S01]  /*e330*/  HMMA.16816.F32 R80, R188.reuse, R198, R80 ;  /* 0x000000c6bc50723c */ /* 0x040fe20000001850 */
[----:B------:R-:W2:Y:S07]  /*e340*/  LDSM.16.MT88.4 R196, [R226+0x2100] ;  /* 0x00210000e2c4783b */ /* 0x000eae0000004200 */
[-C--:B--2---:R-:W-:Y:S08]  /*e350*/  HMMA.16816.F32 R84, R188, R196.reuse, R84 ;  /* 0x000000c4bc54723c */ /* 0x084ff00000001854 */
        /* <DEDUP_REMOVED lines=10> */
[C---:B------:R-:W-:Y:S01]  /*e400*/  HMMA.16816.F32 R120, R192.reuse, R196, R120 ;  /* 0x000000c4c078723c */ /* 0x040fe20000001878 */
[----:B------:R-:W-:Y:S06]  /*e410*/  MUFU.EX2 R196, R26 ;  /* 0x0000001a00c47308 */ /* 0x000fec0000000800 */
[----:B---3--:R-:W-:Y:S01]  /*e420*/  MOV R197, R201 ;  /* 0x000000c900c57202 */ /* 0x008fe20000000f00 */
[-C--:B------:R-:W-:Y:S04]  /*e430*/  HMMA.16816.F32 R124, R192, R198.reuse, R124 ;  /* 0x000000c6c07c723c */ /* 0x080fe8000000187c */
[----:B------:R-:W-:Y:S02]  /*e440*/  MOV R201, R247 ;  /* 0x000000f700c97202 */ /* 0x000fe40000000f00 */
[----:B------:R2:W-:Y:S01]  /*e450*/  MUFU.EX2 R247, R48 ;  /* 0x0000003000f77308 */ /* 0x0005e20000000800 */
[----:B------:R-:W-:Y:S01]  /*e460*/  MOV R194, R205 ;  /* 0x000000cd00c27202 */ /* 0x000fe20000000f00 */
[----:B------:R-:W-:Y:S04]  /*e470*/  HMMA.16816.F32 R128, R188, R198, R128 ;  /* 0x000000c6bc80723c */ /* 0x000fe80000001880 */
[----:B------:R-:W-:Y:S02]  /*e480*/  MOV R193, R204 ;  /* 0x000000cc00c17202 */ /* 0x000fe40000000f00 */
[----:B------:R-:W-:Y:S02]  /*e490*/  MOV R192, R200 ;  /* 0x000000c800c07202 */ /* 0x000fe40000000f00 */
[----:B------:R3:W-:Y:S01]  /*e4a0*/  MUFU.EX2 R205, R30 ;  /* 0x0000001e00cd7308 */ /* 0x0007e20000000800 */
[----:B-1----:R-:W-:Y:S03]  /*e4b0*/  MOV R195, R219 ;  /* 0x000000db00c37202 */ /* 0x002fe60000000f00 */
[----:B------:R-:W-:Y:S02]  /*e4c0*/  MOV R191, R218 ;  /* 0x000000da00bf7202 */ /* 0x000fe40000000f00 */
[----:B------:R-:W-:Y:S02]  /*e4d0*/  MOV R198, R217 ;  /* 0x000000d900c67202 */ /* 0x000fe40000000f00 */
[----:B------:R-:W-:Y:S02]  /*e4e0*/  MOV R190, R20 ;  /* 0x0000001400be7202 */ /* 0x000fe40000000f00 */
[----:B------:R-:W1:Y:S01]  /*e4f0*/  MUFU.EX2 R204, R27 ;  /* 0x0000001b00cc7308 */ /* 0x000e620000000800 */
[----:B------:R-:W-:Y:S02]  /*e500*/  F2FP.PACK_AB R20, R197, R250 ;  /* 0x000000fac514723e */ /* 0x000fe400000000ff */
[----:B----4-:R-:W-:Y:S01]  /*e510*/  F2FP.PACK_AB R22, R198, R193 ;  /* 0x000000c1c616723e */ /* 0x010fe200000000ff */
[--C-:B--2---:R-:W-:Y:S01]  /*e520*/  FFMA.FTZ R48, R64, c[0x0][0x2d0], -R210.reuse ;  /* 0x0000b40040307a23 */ /* 0x104fe200000108d2 */
[----:B-----5:R-:W-:Y:S01]  /*e530*/  F2FP.PACK_AB R21, R195, R249 ;  /* 0x000000f9c315723e */ /* 0x020fe200000000ff */
[----:B------:R-:W-:Y:S01]  /*e540*/  FFMA.FTZ R210, R65, c[0x0][0x2d0], -R210 ;  /* 0x0000b40041d27a23 */ /* 0x000fe200000108d2 */
[----:B------:R-:W-:Y:S02]  /*e550*/  F2FP.PACK_AB R23, R191, R192 ;  /* 0x000000c0bf17723e */ /* 0x000fe400000000ff */
[----:B------:R-:W-:Y:S01]  /*e560*/  MOV R199, R216 ;  /* 0x000000d800c77202 */ /* 0x000fe20000000f00 */
[----:B------:R2:W-:Y:S01]  /*e570*/  MUFU.EX2 R217, R38 ;  /* 0x0000002600d97308 */ /* 0x0005e20000000800 */
[----:B------:R-:W-:Y:S02]  /*e580*/  F2FP.PACK_AB R24, R194, R248 ;  /* 0x000000f8c218723e */ /* 0x000fe400000000ff */
[----:B------:R-:W-:Y:S01]  /*e590*/  F2FP.PACK_AB R26, R190, R199 ;  /* 0x000000c7be1a723e */ /* 0x000fe200000000ff */
[-C--:B------:R-:W-:Y:S01]  /*e5a0*/  HMMA.16816.F32 R4, R20, R32.reuse, R4 ;  /* 0x000000201404723c */ /* 0x080fe20000001804 */
[----:B---3--:R-:W3:Y:S04]  /*e5b0*/  LDSM.16.MT88.4 R28, [R226+0x900] ;  /* 0x00090000e21c783b */ /* 0x008ee80000004200 */
[----:B------:R-:W-:Y:S01]  /*e5c0*/  MOV R200, R244 ;  /* 0x000000f400c87202 */ /* 0x000fe20000000f00 */
[----:B------:R4:W-:Y:S01]  /*e5d0*/  MUFU.EX2 R219, R39 ;  /* 0x0000002700db7308 */ /* 0x0009e20000000800 */
[----:B------:R-:W-:Y:S02]  /*e5e0*/  MOV R188, R221 ;  /* 0x000000dd00bc7202 */ /* 0x000fe40000000f00 */
[----:B------:R-:W-:Y:S03]  /*e5f0*/  MOV R189, R186 ;  /* 0x000000ba00bd7202 */ /* 0x000fe60000000f00 */
[----:B-1----:R-:W-:Y:S02]  /*e600*/  F2FP.PACK_AB R25, R204, R196 ;  /* 0x000000c4cc19723e */ /* 0x002fe400000000ff */
[----:B------:R-:W-:Y:S02]  /*e610*/  F2FP.PACK_AB R27, R206, R205 ;  /* 0x000000cdce1b723e */ /* 0x000fe400000000ff */
[----:B------:R-:W-:Y:S01]  /*e620*/  MUFU.EX2 R186, R43 ;  /* 0x0000002b00ba7308 */ /* 0x000fe20000000800 */
[----:B--2---:R-:W2:Y:S04]  /*e630*/  LDL.LU R38, [R1+0x2c] ;  /* 0x00002c0001267983 */ /* 0x004ea80000300800 */
[C---:B------:R-:W-:Y:S05]  /*e640*/  HMMA.16816.F32 R8, R24.reuse, R32, R8 ;  /* 0x000000201808723c */ /* 0x040fea0000001808 */
[----:B------:R1:W-:Y:S03]  /*e650*/  MUFU.EX2 R244, R36 ;  /* 0x0000002400f47308 */ /* 0x0003e60000000800 */
[-C--:B------:R-:W-:Y:S01]  /*e660*/  HMMA.16816.F32 R12, R24, R34.reuse, R12 ;  /* 0x00000022180c723c */ /* 0x080fe2000000180c */
[----:B----4-:R-:W4:Y:S04]  /*e670*/  LDL.LU R39, [R1+0x8] ;  /* 0x0000080001277983 */ /* 0x010f280000300800 */
[----:B------:R-:W5:Y:S02]  /*e680*/  LDL.LU R51, [R1+0xc] ;  /* 0x00000c0001337983 */ /* 0x000f640000300800 */
[----:B------:R1:W-:Y:S01]  /*e690*/  MUFU.EX2 R221, R50 ;  /* 0x0000003200dd7308 */ /* 0x0003e20000000800 */
[C---:B------:R-:W-:Y:S01]  /*e6a0*/  HMMA.16816.F32 R16, R20.reuse, R34, R16 ;  /* 0x000000221410723c */ /* 0x040fe20000001810 */
[----:B------:R-:W5:Y:S04]  /*e6b0*/  LDL.LU R40, [R1+0x4] ;  /* 0x0000040001287983 */ /* 0x000f680000300800 */
[----:B------:R-:W-:Y:S03]  /*e6c0*/  LDSM.16.MT88.4 R32, [R226+0x1100] ;  /* 0x00110000e220783b */ /* 0x000fe60000004200 */
[-C--:B---3--:R-:W-:Y:S01]  /*e6d0*/  HMMA.16816.F32 R132, R20, R28.reuse, R132 ;  /* 0x0000001c1484723c */ /* 0x088fe20000001884 */
[----:B------:R3:W2:Y:S03]  /*e6e0*/  MUFU.EX2 R216, R41 ;  /* 0x0000002900d87308 */ /* 0x0006a60000000800 */
[----:B-1----:R-:W-:Y:S04]  /*e6f0*/  MOV R36, R187 ;  /* 0x000000bb00247202 */ /* 0x002fe80000000f00 */
[C---:B------:R-:W-:Y:S03]  /*e700*/  HMMA.16816.F32 R136, R24.reuse, R28, R136 ;  /* 0x0000001c1888723c */ /* 0x040fe60000001888 */
[----:B------:R-:W1:Y:S01]  /*e710*/  MUFU.EX2 R187, R42 ;  /* 0x0000002a00bb7308 */ /* 0x000e620000000800 */
[--C-:B------:R-:W-:Y:S04]  /*e720*/  FFMA.FTZ R50, R60, c[0x0][0x2d0], -R208.reuse ;  /* 0x0000b4003c327a23 */ /* 0x100fe800000108d0 */
[-C--:B------:R-:W-:Y:S04]  /*e730*/  HMMA.16816.F32 R140, R24, R30.reuse, R140 ;  /* 0x0000001e188c723c */ /* 0x080fe8000000188c */
[----:B------:R-:W-:Y:S01]  /*e740*/  FFMA.FTZ R208, R61, c[0x0][0x2d0], -R208 ;  /* 0x0000b4003dd07a23 */ /* 0x000fe200000108d0 */
[----:B------:R-:W-:Y:S03]  /*e750*/  MUFU.EX2 R218, R44 ;  /* 0x0000002c00da7308 */ /* 0x000fe60000000800 */
[C---:B------:R-:W-:Y:S01]  /*e760*/  HMMA.16816.F32 R144, R20.reuse, R30, R144 ;  /* 0x0000001e1490723c */ /* 0x040fe20000001890 */
[----:B------:R-:W1:Y:S03]  /*e770*/  LDSM.16.MT88.4 R28, [R228+0x900] ;  /* 0x00090000e41c783b */ /* 0x000e660000004200 */
[----:B---3--:R-:W-:Y:S03]  /*e780*/  MOV R41, R220 ;  /* 0x000000dc00297202 */ /* 0x008fe60000000f00 */
[----:B------:R3:W1:Y:S10]  /*e790*/  MUFU.EX2 R220, R45 ;  /* 0x0000002d00dc7308 */ /* 0x0006740000000800 */
[----:B------:R1:W-:Y:S10]  /*e7a0*/  MUFU.EX2 R64, R46 ;  /* 0x0000002e00407308 */ /* 0x0003f40000000800 */
[----:B------:R1:W1:Y:S01]  /*e7b0*/  MUFU.EX2 R60, R47 ;  /* 0x0000002f003c7308 */ /* 0x0002620000000800 */
[----:B---3--:R-:W-:Y:S02]  /*e7c0*/  FFMA.FTZ R45, R55, c[0x0][0x2d0], -R209 ;  /* 0x0000b400372d7a23 */ /* 0x008fe400000108d1 */
[----:B------:R-:W-:Y:S07]  /*e7d0*/  FFMA.FTZ R55, R58, c[0x0][0x2d0], -R3 ;  /* 0x0000b4003a377a23 */ /* 0x000fee0000010803 */
[----:B------:R-:W-:Y:S01]  /*e7e0*/  MUFU.EX2 R65, R45 ;  /* 0x0000002d00417308 */ /* 0x000fe20000000800 */
[-C--:B-1----:R-:W-:Y:S03]  /*e7f0*/  HMMA.16816.F32 R148, R20, R28.reuse, R148 ;  /* 0x0000001c1494723c */ /* 0x082fe60000001894 */
[--C-:B------:R-:W-:Y:S02]  /*e800*/  FFMA.FTZ R46, R54, c[0x0][0x2d0], -R209.reuse ;  /* 0x0000b400362e7a23 */ /* 0x100fe400000108d1 */
[----:B------:R-:W-:Y:S04]  /*e810*/  FFMA.FTZ R209, R67, c[0x0][0x2d0], -R209 ;  /* 0x0000b40043d17a23 */ /* 0x000fe800000108d1 */
[----:B------:R-:W-:Y:S03]  /*e820*/  MUFU.EX2 R58, R50 ;  /* 0x00000032003a7308 */ /* 0x000fe60000000800 */
[--C-:B------:R-:W-:Y:S01]  /*e830*/  FFMA.FTZ R54, R59, c[0x0][0x2d0], -R3.reuse ;  /* 0x0000b4003b367a23 */ /* 0x100fe20000010803 */
[C---:B------:R-:W-:Y:S04]  /*e840*/  HMMA.16816.F32 R152, R24.reuse, R28, R152 ;  /* 0x0000001c1898723c */ /* 0x040fe80000001898 */
[----:B------:R-:W-:Y:S01]  /*e850*/  MOV R47, R36 ;  /* 0x00000024002f7202 */ /* 0x000fe20000000f00 */
[----:B------:R-:W-:Y:S03]  /*e860*/  FFMA.FTZ R3, R63, c[0x0][0x2d0], -R3 ;  /* 0x0000b4003f037a23 */ /* 0x000fe60000010803 */
[-C--:B------:R-:W-:Y:S01]  /*e870*/  HMMA.16816.F32 R156, R24, R30.reuse, R156 ;  /* 0x0000001e189c723c */ /* 0x080fe2000000189c */
[----:B------:R-:W-:Y:S07]  /*e880*/  MUFU.EX2 R67, R49 ;  /* 0x0000003100437308 */ /* 0x000fee0000000800 */
[C---:B------:R-:W-:Y:S01]  /*e890*/  HMMA.16816.F32 R160, R20.reuse, R30, R160 ;  /* 0x0000001e14a0723c */ /* 0x040fe200000018a0 */
[----:B------:R-:W1:Y:S02]  /*e8a0*/  LDSM.16.MT88.4 R28, [R227+0x900] ;  /* 0x00090000e31c783b */ /* 0x000e640000004200 */
[----:B------:R-:W-:Y:S10]  /*e8b0*/  MUFU.EX2 R62, R46 ;  /* 0x0000002e003e7308 */ /* 0x000ff40000000800 */
[----:B------:R-:W-:Y:S10]  /*e8c0*/  MUFU.EX2 R210, R210 ;  /* 0x000000d200d27308 */ /* 0x000ff40000000800 */
[----:B------:R-:W-:Y:S10]  /*e8d0*/  MUFU.EX2 R209, R209 ;  /* 0x000000d100d17308 */ /* 0x000ff40000000800 */
[----:B------:R-:W-:Y:S01]  /*e8e0*/  MUFU.EX2 R208, R208 ;  /* 0x000000d000d07308 */ /* 0x000fe20000000800 */
[-C--:B-1----:R-:W-:Y:S09]  /*e8f0*/  HMMA.16816.F32 R164, R20, R28.reuse, R164 ;  /* 0x0000001c14a4723c */ /* 0x082ff200000018a4 */
[----:B------:R-:W-:Y:S01]  /*e900*/  MUFU.EX2 R63, R52 ;  /* 0x00000034003f7308 */ /* 0x000fe20000000800 */
[C---:B------:R-:W-:Y:S09]  /*e910*/  HMMA.16816.F32 R168, R24.reuse, R28, R168 ;  /* 0x0000001c18a8723c */ /* 0x040ff200000018a8 */
[----:B------:R1:W3:Y:S01]  /*e920*/  MUFU.EX2 R52, R3 ;  /* 0x0000000300347308 */ /* 0x0002e20000000800 */
[-C--:B------:R-:W-:Y:S09]  /*e930*/  HMMA.16816.F32 R172, R24, R30.reuse, R172 ;  /* 0x0000001e18ac723c */ /* 0x080ff200000018ac */
[----:B------:R-:W-:Y:S01]  /*e940*/  MUFU.EX2 R59, R57 ;  /* 0x00000039003b7308 */ /* 0x000fe20000000800 */
[C---:B------:R-:W-:Y:S01]  /*e950*/  HMMA.16816.F32 R176, R20.reuse, R30, R176 ;  /* 0x0000001e14b0723c */ /* 0x040fe200000018b0 */
[----:B------:R-:W1:Y:S08]  /*e960*/  LDSM.16.MT88.4 R28, [R225+0x2900] ;  /* 0x00290000e11c783b */ /* 0x000e700000004200 */
[----:B------:R-:W-:Y:S10]  /*e970*/  MUFU.EX2 R61, R56 ;  /* 0x00000038003d7308 */ /* 0x000ff40000000800 */
[----:B------:R-:W-:Y:S10]  /*e980*/  MUFU.EX2 R55, R55 ;  /* 0x0000003700377308 */ /* 0x000ff40000000800 */
[----:B------:R-:W2:Y:S01]  /*e990*/  MUFU.EX2 R54, R54 ;  /* 0x0000003600367308 */ /* 0x000ea20000000800 */
[-C--:B-1----:R-:W-:Y:S08]  /*e9a0*/  HMMA.16816.F32 R68, R20, R28.reuse, R68 ;  /* 0x0000001c1444723c */ /* 0x082ff00000001844 */
[C---:B------:R-:W-:Y:S08]  /*e9b0*/  HMMA.16816.F32 R72, R24.reuse, R28, R72 ;  /* 0x0000001c1848723c */ /* 0x040ff00000001848 */
[-C--:B------:R-:W-:Y:S08]  /*e9c0*/  HMMA.16816.F32 R76, R24, R30.reuse, R76 ;  /* 0x0000001e184c723c */ /* 0x080ff0000000184c */
[C---:B------:R-:W-:Y:S01]  /*e9d0*/  HMMA.16816.F32 R80, R20.reuse, R30, R80 ;  /* 0x0000001e1450723c */ /* 0x040fe20000001850 */
[----:B------:R-:W1:Y:S07]  /*e9e0*/  LDSM.16.MT88.4 R28, [R226+0x2900] ;  /* 0x00290000e21c783b */ /* 0x000e6e0000004200 */
[-C--:B-1----:R-:W-:Y:S08]  /*e9f0*/  HMMA.16816.F32 R84, R20, R28.reuse, R84 ;  /* 0x0000001c1454723c */ /* 0x082ff00000001854 */
[C---:B------:R-:W-:Y:S04]  /*ea00*/  HMMA.16816.F32 R88, R24.reuse, R28, R88 ;  /* 0x0000001c1858723c */ /* 0x040fe80000001858 */
[----:B--2---:R-:W-:Y:S04]  /*ea10*/  FFMA.FTZ R44, R0, R38, R211 ;  /* 0x00000026002c7223 */ /* 0x004fe800000100d3 */
[-C--:B------:R-:W-:Y:S04]  /*ea20*/  HMMA.16816.F32 R92, R24, R30.reuse, R92 ;  /* 0x0000001e185c723c */ /* 0x080fe8000000185c */
[----:B------:R-:W-:Y:S02]  /*ea30*/  MOV R211, R202 ;  /* 0x000000ca00d37202 */ /* 0x000fe40000000f00 */
[----:B------:R-:W-:Y:S02]  /*ea40*/  MOV R0, R201 ;  /* 0x000000c900007202 */ /* 0x000fe40000000f00 */
[C---:B------:R-:W-:Y:S01]  /*ea50*/  HMMA.16816.F32 R96, R20.reuse, R30, R96 ;  /* 0x0000001e1460723c */ /* 0x040fe20000001860 */
[----:B------:R-:W1:Y:S03]  /*ea60*/  LDSM.16.MT88.4 R28, [R228+0x2900] ;  /* 0x00290000e41c783b */ /* 0x000e660000004200 */
[----:B----4-:R-:W-:Y:S01]  /*ea70*/  FFMA.FTZ R180, R180, R39, R251 ;  /* 0x00000027b4b47223 */ /* 0x010fe200000100fb */
[----:B------:R-:W-:Y:S01]  /*ea80*/  MOV R251, R203 ;  /* 0x000000cb00fb7202 */ /* 0x000fe20000000f00 */
[----:B-----5:R-:W-:Y:S01]  /*ea90*/  FFMA.FTZ R181, R181, R51, R252 ;  /* 0x00000033b5b57223 */ /* 0x020fe200000100fc */
[----:B------:R-:W-:Y:S02]  /*eaa0*/  MOV R51, R37 ;  /* 0x0000002500337202 */ /* 0x000fe40000000f00 */
[----:B------:R-:W-:Y:S03]  /*eab0*/  LDSM.16.MT88.4 R36, [R228+0x1100] ;  /* 0x00110000e424783b */ /* 0x000fe60000004200 */
[----:B------:R-:W-:Y:S01]  /*eac0*/  FFMA.FTZ R182, R182, R40, R41 ;  /* 0x00000028b6b67223 */ /* 0x000fe20000010029 */
[----:B------:R-:W-:Y:S01]  /*ead0*/  MOV R252, R207 ;  /* 0x000000cf00fc7202 */ /* 0x000fe20000000f00 */
[----:B------:R-:W-:Y:S01]  /*eae0*/  FADD.FTZ R0, R0, R181 ;  /* 0x000000b500007221 */ /* 0x000fe20000010000 */
[----:B------:R2:W4:Y:S01]  /*eaf0*/  MUFU.EX2 R207, R48 ;  /* 0x0000003000cf7308 */ /* 0x0005220000000800 */
[----:B------:R-:W-:Y:S01]  /*eb00*/  MOV R181, R192 ;  /* 0x000000c000b57202 */ /* 0x000fe20000000f00 */
[----:B------:R-:W-:Y:S01]  /*eb10*/  LDSM.16.MT88.4 R40, [R227+0x1100] ;  /* 0x00110000e328783b */ /* 0x000fe20000004200 */
[----:B------:R-:W-:Y:S01]  /*eb20*/  FADD.FTZ R0, R252, R0 ;  /* 0x00000000fc007221 */ /* 0x000fe20000010000 */
[----:B------:R-:W-:Y:S03]  /*eb30*/  MOV R252, R190 ;  /* 0x000000be00fc7202 */ /* 0x000fe60000000f00 */
[----:B------:R-:W-:Y:S04]  /*eb40*/  FADD.FTZ R3, R188, R0 ;  /* 0x00000000bc037221 */ /* 0x000fe80000010000 */
[----:B------:R-:W-:Y:S01]  /*eb50*/  FADD.FTZ R3, R249, R3 ;  /* 0x00000003f9037221 */ /* 0x000fe20000010000 */
        /* <DEDUP_REMOVED lines=27> */
[----:B------:R-:W5:Y:S07]  /*ed10*/  LDSM.16.MT88.4 R32, [R226+0x3100] ;  /* 0x00310000e220783b */ /* 0x000f6e0000004200 */
        /* <DEDUP_REMOVED lines=9> */
[----:B------:R-:W2:Y:S07]  /*edb0*/  LDSM.16.MT88.4 R40, [R227+0x3100] ;  /* 0x00310000e328783b */ /* 0x000eae0000004200 */
[-C--:B-1----:R-:W-:Y:S08]  /*edc0*/  HMMA.16816.F32 R68, R20, R24.reuse, R68 ;  /* 0x000000181444723c */ /* 0x082ff00000001844 */
[C---:B------:R-:W-:Y:S07]  /*edd0*/  HMMA.16816.F32 R72, R28.reuse, R24, R72 ;  /* 0x000000181c48723c */ /* 0x040fee0000001848 */
[----:B------:R-:W-:Y:S01]  /*ede0*/  MOV R25, R200 ;  /* 0x000000c800197202 */ /* 0x000fe20000000f00 */
[-C--:B------:R-:W-:Y:S01]  /*edf0*/  HMMA.16816.F32 R76, R28, R26.reuse, R76 ;  /* 0x0000001a1c4c723c */ /* 0x080fe2000000184c */
[----:B------:R-:W1:Y:S03]  /*ee00*/  LDSM.16.MT88.4 R200, [R225+0x1900] ;  /* 0x00190000e1c8783b */ /* 0x000e660000004200 */
[----:B------:R-:W-:Y:S01]  /*ee10*/  FADD.FTZ R24, R25, R182 ;  /* 0x000000b619187221 */ /* 0x000fe20000010000 */
[----:B------:R-:W-:Y:S01]  /*ee20*/  MOV R182, R199 ;  /* 0x000000c700b67202 */ /* 0x000fe20000000f00 */
[----:B------:R-:W-:Y:S01]  /*ee30*/  FADD.FTZ R25, R211, R180 ;  /* 0x000000b4d3197221 */ /* 0x000fe20000010000 */
[----:B------:R-:W-:Y:S01]  /*ee40*/  MOV R211, R198 ;  /* 0x000000c600d37202 */ /* 0x000fe20000000f00 */
[C---:B------:R-:W-:Y:S04]  /*ee50*/  HMMA.16816.F32 R80, R20.reuse, R26, R80 ;  /* 0x0000001a1450723c */ /* 0x040fe80000001850 */
[----:B------:R-:W-:Y:S01]  /*ee60*/  FADD.FTZ R25, R47, R25 ;  /* 0x000000192f197221 */ /* 0x000fe20000010000 */
[----:B------:R-:W-:Y:S01]  /*ee70*/  MOV R180, R193 ;  /* 0x000000c100b47202 */ /* 0x000fe20000000f00 */
[----:B------:R-:W-:Y:S01]  /*ee80*/  FADD.FTZ R24, R251, R24 ;  /* 0x00000018fb187221 */ /* 0x000fe20000010000 */
[----:B------:R-:W-:Y:S01]  /*ee90*/  MOV R251, R191 ;  /* 0x000000bf00fb7202 */ /* 0x000fe20000000f00 */
[-C--:B-----5:R-:W-:Y:S04]  /*eea0*/  HMMA.16816.F32 R84, R20, R32.reuse, R84 ;  /* 0x000000201454723c */ /* 0x0a0fe80000001854 */
[----:B------:R-:W-:Y:S01]  /*eeb0*/  FADD.FTZ R26, R212, R44 ;  /* 0x0000002cd41a7221 */ /* 0x000fe20000010000 */
[----:B---3--:R-:W-:Y:S01]  /*eec0*/  F2FP.PACK_AB R27, R52, R53 ;  /* 0x00000035341b723e */ /* 0x008fe200000000ff */
[----:B------:R-:W-:Y:S01]  /*eed0*/  LDSM.16.MT88.4 R44, [R226+0x3900] ;  /* 0x00390000e22c783b */ /* 0x000fe20000004200 */
[----:B------:R-:W-:Y:S01]  /*eee0*/  FADD.FTZ R24, R51, R24 ;  /* 0x0000001833187221 */ /* 0x000fe20000010000 */
[C---:B------:R-:W-:Y:S04]  /*eef0*/  HMMA.16816.F32 R88, R28.reuse, R32, R88 ;  /* 0x000000201c58723c */ /* 0x040fe80000001858 */
[----:B------:R-:W-:Y:S01]  /*ef00*/  FADD.FTZ R0, R189, R25 ;  /* 0x00000019bd007221 */ /* 0x000fe20000010000 */
[----:B------:R-:W-:Y:S01]  /*ef10*/  F2FP.PACK_AB R25, R54, R55 ;  /* 0x000000373619723e */ /* 0x000fe200000000ff */
[----:B--2---:R-:W-:Y:S01]  /*ef20*/  LDSM.16.MT88.4 R48, [R228+0x3900] ;  /* 0x00390000e430783b */ /* 0x004fe20000004200 */
[----:B------:R-:W-:Y:S01]  /*ef30*/  FADD.FTZ R57, R250, R24 ;  /* 0x00000018fa397221 */ /* 0x000fe20000010000 */
[-C--:B------:R-:W-:Y:S04]  /*ef40*/  HMMA.16816.F32 R92, R28, R34.reuse, R92 ;  /* 0x000000221c5c723c */ /* 0x080fe8000000185c */
[----:B------:R-:W-:Y:S01]  /*ef50*/  F2FP.PACK_AB R24, R59, R61 ;  /* 0x0000003d3b18723e */ /* 0x000fe200000000ff */
[----:B------:R-:W-:Y:S01]  /*ef60*/  FADD.FTZ R26, R213, R26 ;  /* 0x0000001ad51a7221 */ /* 0x000fe20000010000 */
[----:B------:R-:W-:Y:S01]  /*ef70*/  MOV R212, R194 ;  /* 0x000000c200d47202 */ /* 0x000fe20000000f00 */
[----:B------:R-:W-:Y:S01]  /*ef80*/  FADD.FTZ R0, R248, R0 ;  /* 0x00000000f8007221 */ /* 0x000fe20000010000 */
[C---:B------:R-:W-:Y:S01]  /*ef90*/  HMMA.16816.F32 R96, R20.reuse, R34, R96 ;  /* 0x000000221460723c */ /* 0x040fe20000001860 */
[----:B------:R-:W2:Y:S03]  /*efa0*/  LDSM.16.MT88.4 R32, [R226+0x1900] ;  /* 0x00190000e220783b */ /* 0x000ea60000004200 */
[----:B------:R-:W-:Y:S01]  /*efb0*/  FADD.FTZ R26, R214, R26 ;  /* 0x0000001ad61a7221 */ /* 0x000fe20000010000 */
[----:B------:R-:W-:Y:S01]  /*efc0*/  MOV R213, R195 ;  /* 0x000000c300d57202 */ /* 0x000fe20000000f00 */
[----:B------:R-:W-:Y:S01]  /*efd0*/  FADD.FTZ R0, R212, R0 ;  /* 0x00000000d4007221 */ /* 0x000fe20000010000 */
[----:B------:R-:W-:Y:S01]  /*efe0*/  MOV R214, R197 ;  /* 0x000000c500d67202 */ /* 0x000fe20000000f00 */
[-C--:B------:R-:W-:Y:S04]  /*eff0*/  HMMA.16816.F32 R100, R20, R36.reuse, R100 ;  /* 0x000000241464723c */ /* 0x080fe80000001864 */
[----:B------:R-:W-:Y:S01]  /*f000*/  FADD.FTZ R56, R196, R26 ;  /* 0x0000001ac4387221 */ /* 0x000fe20000010000 */
[----:B------:R-:W-:Y:S01]  /*f010*/  F2FP.PACK_AB R26, R208, R58 ;  /* 0x0000003ad01a723e */ /* 0x000fe200000000ff */
[----:B------:R-:W-:Y:S01]  /*f020*/  FADD.FTZ R0, R182, R0 ;  /* 0x00000000b6007221 */ /* 0x000fe20000010000 */
[----:B------:R-:W-:Y:S01]  /*f030*/  MOV R182, R2 ;  /* 0x0000000200b67202 */ /* 0x000fe20000000f00 */
[C---:B------:R-:W-:Y:S04]  /*f040*/  HMMA.16816.F32 R104, R28.reuse, R36, R104 ;  /* 0x000000241c68723c */ /* 0x040fe80000001868 */
[----:B------:R-:W-:Y:S04]  /*f050*/  FADD.FTZ R3, R213, R3 ;  /* 0x00000003d5037221 */ /* 0x000fe80000010000 */
[-C--:B------:R-:W-:Y:S04]  /*f060*/  HMMA.16816.F32 R108, R28, R38.reuse, R108 ;  /* 0x000000261c6c723c */ /* 0x080fe8000000186c */
[----:B------:R-:W-:Y:S04]  /*f070*/  FADD.FTZ R3, R181, R3 ;  /* 0x00000003b5037221 */ /* 0x000fe80000010000 */
[C---:B------:R-:W-:Y:S01]  /*f080*/  HMMA.16816.F32 R112, R20.reuse, R38, R112 ;  /* 0x000000261470723c */ /* 0x040fe20000001870 */
[----:B------:R-:W-:Y:S07]  /*f090*/  LDSM.16.MT88.4 R36, [R227+0x1900] ;  /* 0x00190000e324783b */ /* 0x000fee0000004200 */
[-C--:B------:R-:W-:Y:S08]  /*f0a0*/  HMMA.16816.F32 R116, R20, R40.reuse, R116 ;  /* 0x000000281474723c */ /* 0x080ff00000001874 */
[C---:B------:R-:W-:Y:S08]  /*f0b0*/  HMMA.16816.F32 R120, R28.reuse, R40, R120 ;  /* 0x000000281c78723c */ /* 0x040ff00000001878 */
[-C--:B------:R-:W-:Y:S01]  /*f0c0*/  HMMA.16816.F32 R124, R28, R42.reuse, R124 ;  /* 0x0000002a1c7c723c */ /* 0x080fe2000000187c */
[----:B------:R-:W3:Y:S07]  /*f0d0*/  LDSM.16.MT88.4 R28, [R228+0x1900] ;  /* 0x00190000e41c783b */ /* 0x000eee0000004200 */
[----:B------:R-:W-:Y:S01]  /*f0e0*/  HMMA.16816.F32 R128, R20, R42, R128 ;  /* 0x0000002a1480723c */ /* 0x000fe20000001880 */
[----:B------:R-:W5:Y:S06]  /*f0f0*/  LDSM.16.MT88.4 R40, [R225+0x3900] ;  /* 0x00390000e128783b */ /* 0x000f6c0000004200 */
[----:B------:R-:W-:Y:S02]  /*f100*/  F2FP.PACK_AB R20, R67, R63 ;  /* 0x0000003f4314723e */ /* 0x000fe400000000ff */
[----:B----4-:R-:W-:Y:S03]  /*f110*/  F2FP.PACK_AB R22, R210, R207 ;  /* 0x000000cfd216723e */ /* 0x010fe600000000ff */
[----:B------:R-:W-:Y:S02]  /*f120*/  F2FP.PACK_AB R21, R65, R62 ;  /* 0x0000003e4115723e */ /* 0x000fe400000000ff */
[----:B------:R-:W-:Y:S07]  /*f130*/  F2FP.PACK_AB R23, R209, R66 ;  /* 0x00000042d117723e */ /* 0x000fee00000000ff */
[-C--:B-1----:R-:W-:Y:S01]  /*f140*/  HMMA.16816.F32 R188, R20, R200.reuse, R4 ;  /* 0x000000c814bc723c */ /* 0x082fe20000001804 */
[----:B------:R-:W1:Y:S07]  /*f150*/  LDSM.16.MT88.4 R4, [R227+0x3900] ;  /* 0x00390000e304783b */ /* 0x000e6e0000004200 */
        /* <DEDUP_REMOVED lines=21> */
[----:B------:R-:W-:Y:S01]  /*f2b0*/  FADD.FTZ R3, R186, R10 ;  /* 0x0000000aba037221 */ /* 0x000fe20000010000 */
[----:B------:R-:W-:Y:S01]  /*f2c0*/  MOV R186, R2 ;  /* 0x0000000200ba7202 */ /* 0x000fe20000000f00 */
[----:B------:R-:W-:Y:S01]  /*f2d0*/  FADD.FTZ R8, R219, R0 ;  /* 0x00000000db087221 */ /* 0x000fe20000010000 */
[----:B------:R-:W-:Y:S01]  /*f2e0*/  MOV R2, R184 ;  /* 0x000000b800027202 */ /* 0x000fe20000000f00 */
        /* <DEDUP_REMOVED lines=11> */
[-C--:B-----5:R-:W-:Y:S08]  /*f3a0*/  HMMA.16816.F32 R68, R20, R40.reuse, R68 ;  /* 0x000000281444723c */ /* 0x0a0ff00000001844 */
        /* <DEDUP_REMOVED lines=43> */
.L_x_1491:
[----:B------:R-:W3:Y:S04]  /*f660*/  LDL.LU R5, [R1+0x4] ;  /* 0x0000040001057983 */ /* 0x000ee80000300800 */
[----:B------:R-:W4:Y:S04]  /*f670*/  LDL.LU R9, [R1+0xc] ;  /* 0x00000c0001097983 */ /* 0x000f280000300800 */
[----:B--2---:R-:W2:Y:S04]  /*f680*/  LDL.LU R7, [R1+0x8] ;  /* 0x0000080001077983 */ /* 0x004ea80000300800 */
[----:B------:R-:W2:Y:S01]  /*f690*/  LDL.LU R4, [R1+0x2c] ;  /* 0x00002c0001047983 */ /* 0x000ea20000300800 */
[----:B------:R-:W-:-:S02]  /*f6a0*/  MOV R62, 0xff800000 ;  /* 0xff800000003e7802 */ /* 0x000fc40000000f00 */
[----:B------:R-:W-:Y:S02]  /*f6b0*/  MOV R63, 0xff800000 ;  /* 0xff800000003f7802 */ /* 0x000fe40000000f00 */
[----:B------:R-:W-:Y:S02]  /*f6c0*/  MOV R64, 0xff800000 ;  /* 0xff80000000407802 */ /* 0x000fe40000000f00 */
[----:B------:R-:W-:Y:S02]  /*f6d0*/  MOV R65, 0xff800000 ;  /* 0xff80000000417802 */ /* 0x000fe40000000f00 */
[----:B------:R-:W-:Y:S01]  /*f6e0*/  PLOP3.LUT P1, PT, PT, PT, PT, 0x8, 0x0 ;  /* 0x000000000000781c */ /* 0x000fe20003f2e170 */
[----:B---3--:R-:W1:Y:S04]  /*f6f0*/  SHFL.BFLY PT, R10, R5, 0x2, 0x1f ;  /* 0x0c401f00050a7f89 */ /* 0x008e6800000e0000 */
[----:B----4-:R-:W3:Y:S04]  /*f700*/  SHFL.BFLY PT, R8, R9, 0x2, 0x1f ;  /* 0x0c401f0009087f89 */ /* 0x010ee800000e0000 */
[----:B--2---:R-:W2:Y:S01]  /*f710*/  SHFL.BFLY PT, R6, R7, 0x2, 0x1f ;  /* 0x0c401f0007067f89 */ /* 0x004ea200000e0000 */
[----:B-1----:R-:W-:-:S03]  /*f720*/  FADD.FTZ R10, R10, R5 ;  /* 0x000000050a0a7221 */ /* 0x002fc60000010000 */
[----:B------:R-:W1:Y:S01]  /*f730*/  SHFL.BFLY PT, R5, R4, 0x2, 0x1f ;  /* 0x0c401f0004057f89 */ /* 0x000e6200000e0000 */
[----:B---3--:R-:W-:-:S03]  /*f740*/  FADD.FTZ R8, R8, R9 ;  /* 0x0000000908087221 */ /* 0x008fc60000010000 */
[----:B------:R-:W3:Y:S01]  /*f750*/  SHFL.BFLY PT, R0, R10, 0x1, 0x1f ;  /* 0x0c201f000a007f89 */ /* 0x000ee200000e0000 */
[----:B--2---:R-:W-:-:S03]  /*f760*/  FADD.FTZ R6, R6, R7 ;  /* 0x0000000706067221 */ /* 0x004fc60000010000 */
[----:B------:R-:W2:Y:S04]  /*f770*/  SHFL.BFLY PT, R3, R8, 0x1, 0x1f ;  /* 0x0c201f0008037f89 */ /* 0x000ea800000e0000 */
[----:B------:R-:W4:Y:S01]  /*f780*/  SHFL.BFLY PT, R2, R6, 0x1, 0x1f ;  /* 0x0c201f0006027f89 */ /* 0x000f2200000e0000 */
[----:B-1----:R-:W-:Y:S02]  /*f790*/  FADD.FTZ R5, R5, R4 ;  /* 0x0000000405057221 */ /* 0x002fe40000010000 */
[----:B---3--:R-:W-:-:S03]  /*f7a0*/  FADD.FTZ R10, R10, R0 ;  /* 0x000000000a0a7221 */ /* 0x008fc60000010000 */
[----:B------:R-:W1:Y:S01]  /*f7b0*/  SHFL.BFLY PT, R4, R5, 0x1, 0x1f ;  /* 0x0c201f0005047f89 */ /* 0x000e6200000e0000 */
[----:B------:R-:W-:Y:S01]  /*f7c0*/  MOV R0, RZ ;  /* 0x000000ff00007202 */ /* 0x000fe20000000f00 */
[----:B--2---:R-:W-:Y:S01]  /*f7d0*/  FADD.FTZ R8, R8, R3 ;  /* 0x0000000308087221 */ /* 0x004fe20000010000 */
        /* <DEDUP_REMOVED lines=161> */
.L_x_1473:
        /* <DEDUP_REMOVED lines=184> */
.L_x_1494:
        /* <DEDUP_REMOVED lines=151> */
.L_x_1496:
[----:B--234-:R-:W-:Y:S05]  /*116e0*/  BSYNC B0 ;  /* 0x0000000000007941 */ /* 0x01cfea0003800000 */
.L_x_1495:
        /* <DEDUP_REMOVED lines=16> */
.L_x_1498:
[----:B------:R-:W-:Y:S05]  /*117f0*/  BSYNC B0 ;  /* 0x0000000000007941 */ /* 0x000fea0003800000 */
.L_x_1497:
        /* <DEDUP_REMOVED lines=16> */
.L_x_1500:
[----:B------:R-:W-:Y:S05]  /*11900*/  BSYNC B0 ;  /* 0x0000000000007941 */ /* 0x000fea0003800000 */
.L_x_1499:
        /* <DEDUP_REMOVED lines=16> */
.L_x_1502:
[----:B------:R-:W-:Y:S05]  /*11a10*/  BSYNC B0 ;  /* 0x0000000000007941 */ /* 0x000fea0003800000 */
.L_x_1501:
        /* <DEDUP_REMOVED lines=16> */
.L_x_1504:
[----:B------:R-:W-:Y:S05]  /*11b20*/  BSYNC B0 ;  /* 0x0000000000007941 */ /* 0x000fea0003800000 */
.L_x_1503:
        /* <DEDUP_REMOVED lines=16> */
.L_x_1506:
[----:B------:R-:W-:Y:S05]  /*11c30*/  BSYNC B0 ;  /* 0x0000000000007941 */ /* 0x000fea0003800000 */
.L_x_1505:
        /* <DEDUP_REMOVED lines=16> */
.L_x_1508:
[----:B------:R-:W-:Y:S05]  /*11d40*/  BSYNC B0 ;  /* 0x0000000000007941 */ /* 0x000fea0003800000 */
.L_x_1507:
        /* <DEDUP_REMOVED lines=17> */
.L_x_1493:
        /* <DEDUP_REMOVED lines=19> */
.L_x_1509:
        /* <DEDUP_REMOVED lines=42> */
.L_x_1511:
[----:B------:R-:W-:Y:S05]  /*12230*/  BSYNC B0 ;  /* 0x0000000000007941 */ /* 0x000fea0003800000 */
.L_x_1510:
        /* <DEDUP_REMOVED lines=59> */
.L_x_1513:
[----:B------:R-:W-:Y:S05]  /*125f0*/  BSYNC B0 ;  /* 0x0000000000007941 */ /* 0x000fea0003800000 */
.L_x_1512:
        /* <DEDUP_REMOVED lines=15> */
.L_x_1515:
[----:B------:R-:W-:Y:S05]  /*126f0*/  BSYNC B0 ;  /* 0x0000000000007941 */ /* 0x000fea0003800000 */
.L_x_1514:
        /* <DEDUP_REMOVED lines=15> */
.L_x_1517:
[----:B------:R-:W-:Y:S05]  /*127f0*/  BSYNC B0 ;  /* 0x0000000000007941 */ /* 0x000fea0003800000 */
.L_x_1516:
        /* <DEDUP_REMOVED lines=15> */
.L_x_1519:
[----:B------:R-:W-:Y:S05]  /*128f0*/  BSYNC B0 ;  /* 0x0000000000007941 */ /* 0x000fea0003800000 */
.L_x_1518:
        /* <DEDUP_REMOVED lines=15> */
.L_x_1521:
[----:B------:R-:W-:Y:S05]  /*129f0*/  BSYNC B0 ;  /* 0x0000000000007941 */ /* 0x000fea0003800000 */
.L_x_1520:
        /* <DEDUP_REMOVED lines=15> */
.L_x_1523:
[----:B------:R-:W-:Y:S05]  /*12af0*/  BSYNC B0 ;  /* 0x0000000000007941 */ /* 0x000fea0003800000 */
.L_x_1522:
        /* <DEDUP_REMOVED lines=15> */
.L_x_1525:
[----:B------:R-:W-:Y:S05]  /*12bf0*/  BSYNC B0 ;  /* 0x0000000000007941 */ /* 0x000fea0003800000 */
.L_x_1524:
        /* <DEDUP_REMOVED lines=16> */
.L_x_1526:
        /* <DEDUP_REMOVED lines=16> */
.L_x_1732:


//--------------------- .text._ZN7cutlass13device_kernelIN5flash19enable_sm80_to_sm89INS1_16FlashAttnFwdSm80INS1_25CollectiveMainloopFwdSm80ILi4ELi1ELb0EN4cute5tupleIJNS5_1CILi128EEENS7_ILi64EEES8_EEELi128ENS_6half_tEfNS_4arch4Sm80ELb1ELb0ELb0ELb1ELb0ELb1ELb1ELb0EEENS1_21CollectiveEpilogueFwdINS6_IJS8_S8_S9_EEENS6_IJNS7_ILi1EEESH_SH_EEESB_SD_Li128ELb1ELb1ELb0ELb0EEENS1_19SingleTileSchedulerILb1ELb0ELb1ELi128EEEEEEEEEvNT_6ParamsE --------------------------
	.section	.text._ZN7cutlass13device_kernelIN5flash19enable_sm80_to_sm89INS1_16FlashAttnFwdSm80INS1_25CollectiveMainloopFwdSm80ILi4ELi1ELb0EN4cute5tupleIJNS5_1CILi128EEENS7_ILi64EEES8_EEELi128ENS_6half_tEfNS_4arch4Sm80ELb1ELb0ELb0ELb1ELb0ELb1ELb1ELb0EEENS1_21CollectiveEpilogueFwdINS6_IJS8_S8_S9_EEENS6_IJNS7_ILi1EEESH_SH_EEESB_SD_Li128ELb1ELb1ELb0ELb0EEENS1_19SingleTileSchedulerILb1ELb0ELb1ELi128EEEEEEEEEvNT_6ParamsE,"ax",@progbits
	.sectioninfo	@"SHI_REGISTERS=255"
	.align	128
.text._ZN7cutlass13device_kernelIN5flash19enable_sm80_to_sm89INS1_16FlashAttnFwdSm80INS1_25CollectiveMainloopFwdSm80ILi4ELi1ELb0EN4cute5tupleIJNS5_1CILi128EEENS7_ILi64EEES8_EEELi128ENS_6half_tEfNS_4arch4Sm80ELb1ELb0ELb0ELb1ELb0ELb1ELb1ELb0EEENS1_21CollectiveEpilogueFwdINS6_IJS8_S8_S9_EEENS6_IJNS7_ILi1EEESH_SH_EEESB_SD_Li128ELb1ELb1ELb0ELb0EEENS1_19SingleTileSchedulerILb1ELb0ELb1ELi128EEEEEEEEEvNT_6ParamsE:
        .type           _ZN7cutlass13device_kernelIN5flash19enable_sm80_to_sm89INS1_16FlashAttnFwdSm80INS1_25CollectiveMainloopFwdSm80ILi4ELi1ELb0EN4cute5tupleIJNS5_1CILi128EEENS7_ILi64EEES8_EEELi128ENS_6half_tEfNS_4arch4Sm80ELb1ELb0ELb0ELb1ELb0ELb1ELb1ELb0EEENS1_21CollectiveEpilogueFwdINS6_IJS8_S8_S9_EEENS6_IJNS7_ILi1EEESH_SH_EEESB_SD_Li128ELb1ELb1ELb0ELb0EEENS1_19SingleTileSchedulerILb1ELb0ELb1ELi128EEEEEEEEEvNT_6ParamsE,@function
        .size           _ZN7cutlass13device_kernelIN5flash19enable_sm80_to_sm89INS1_16FlashAttnFwdSm80INS1_25CollectiveMainloopFwdSm80ILi4ELi1ELb0EN4cute5tupleIJNS5_1CILi128EEENS7_ILi64EEES8_EEELi128ENS_6half_tEfNS_4arch4Sm80ELb1ELb0ELb0ELb1ELb0ELb1ELb1ELb0EEENS1_21CollectiveEpilogueFwdINS6_IJS8_S8_S9_EEENS6_IJNS7_ILi1EEESH_SH_EEESB_SD_Li128ELb1ELb1ELb0ELb0EEENS1_19SingleTileSchedulerILb1ELb0ELb1ELi128EEEEEEEEEvNT_6ParamsE,(.L_x_1733 - _ZN7cutlass13device_kernelIN5flash19enable_sm80_to_sm89INS1_16FlashAttnFwdSm80INS1_25CollectiveMainloopFwdSm80ILi4ELi1ELb0EN4cute5tupleIJNS5_1CILi128EEENS7_ILi64EEES8_EEELi128ENS_6half_tEfNS_4arch4Sm80ELb1ELb0ELb0ELb1ELb0ELb1ELb1ELb0EEENS1_21CollectiveEpilogueFwdINS6_IJS8_S8_S9_EEENS6_IJNS7_ILi1EEESH_SH_EEESB_SD_Li128ELb1ELb1ELb0ELb0EEENS1_19SingleTileSchedulerILb1ELb0ELb1ELi128EEEEEEEEEvNT_6ParamsE)
        .other          _ZN7cutlass13device_kernelIN5flash19enable_sm80_to_sm89INS1_16FlashAttnFwdSm80INS1_25CollectiveMainloopFwdSm80ILi4ELi1ELb0EN4cute5tupleIJNS5_1CILi128EEENS7_ILi64EEES8_EEELi128ENS_6half_tEfNS_4arch4Sm80ELb1ELb0ELb0ELb1ELb0ELb1ELb1ELb0EEENS1_21CollectiveEpilogueFwdINS6_IJS8_S8_S9_EEENS6_IJNS7_ILi1EEESH_SH_EEESB_SD_Li128ELb1ELb1ELb0ELb0EEENS1_19SingleTileSchedulerILb1ELb0ELb1ELi128EEEEEEEEEvNT_6ParamsE,@"STO_CUDA_ENTRY STV_DEFAULT"
_ZN7cutlass13device_kernelIN5flash19enable_sm80_to_sm89INS1_16FlashAttnFwdSm80INS1_25CollectiveMainloopFwdSm80ILi4ELi1ELb0EN4cute5tupleIJNS5_1CILi128EEENS7_ILi64EEES8_EEELi128ENS_6half_tEfNS_4arch4Sm80ELb1ELb0ELb0ELb1ELb0ELb1ELb1ELb0EEENS1_21CollectiveEpilogueFwdINS6_IJS8_S8_S9_EEENS6_IJNS7_ILi1EEESH_SH_EEESB_SD_Li128ELb1ELb1ELb0ELb0EEENS1_19SingleTileSchedulerILb1ELb0ELb1ELi128EEEEEEEEEvNT_6ParamsE:
[----:B------:R-:W-:Y:S02]  /*0000*/  MOV R1, c[0x0][0x28] ;  /* 0x00000a0000017a02 */ /* 0x000fe40000000f00 */
[----:B------:R-:W1:Y:S01]  /*0010*/  S2R R177, SR_TID.X ;  /* 0x0000000000b17919 */ /* 0x000e620000002100 */
[----:B------:R-:W-:Y:S01]  /*0020*/  IMAD.MOV.U32 R38, RZ, RZ, 0x4 ;  /* 0x00000004ff267424 */ /* 0x000fe200078e00ff */
[----:B------:R-:W2:Y:S01]  /*0030*/  S2UR UR18, SR_CTAID.X ;  /* 0x00000000001279c3 */ /* 0x000ea20000002500 */
[----:B------:R-:W-:Y:S01]  /*0040*/  ULDC.64 UR28, c[0x0][0x118] ;  /* 0x00004600001c7ab9 */ /* 0x000fe20000000a00 */
[----:B------:R-:W3:Y:S01]  /*0050*/  S2R R4, SR_CTAID.Z ;  /* 0x0000000000047919 */ /* 0x000ee20000002700 */
[----:B------:R-:W-:-:S05]  /*0060*/  IADD3 R1, R1, -0xa0, RZ ;  /* 0xffffff6001017810 */ /* 0x000fca0007ffe0ff */
[----:B------:R-:W4:Y:S01]  /*0070*/  S2UR UR26, SR_CTAID.Z ;  /* 0x00000000001a79c3 */ /* 0x000f220000002700 */
[----:B-1----:R-:W-:Y:S01]  /*0080*/  SHF.R.U32.HI R0, RZ, 0x5, R177 ;  /* 0x00000005ff007819 */ /* 0x002fe200000116b1 */
[----:B---3--:R-:W-:-:S05]  /*0090*/  IMAD.WIDE R2, R4, R38, c[0x0][0x568] ;  /* 0x00015a0004027625 */ /* 0x008fca00078e0226 */
[----:B------:R-:W1:Y:S02]  /*00a0*/  SHFL.IDX PT, R0, R0, RZ, 0x1f ;  /* 0x00001fff00007589 */ /* 0x000e6400000e0000 */
[----:B-1----:R-:W-:-:S13]  /*00b0*/  ISETP.NE.AND P0, PT, R0, RZ, PT ;  /* 0x000000ff0000720c */ /* 0x002fda0003f05270 */
[----:B--2-4-:R-:W-:Y:S05]  /*00c0*/  @!P0 BRA `(.L_x_1527) ;  /* 0x0000017000008947 */ /* 0x014fea0003800000 */
[----:B------:R-:W-:-:S04]  /*00d0*/  ISETP.NE.U32.AND P0, PT, RZ, c[0x0][0x568], PT ;  /* 0x00015a00ff007a0c */ /* 0x000fc80003f05070 */
[----:B------:R-:W-:-:S13]  /*00e0*/  ISETP.NE.AND.EX P0, PT, RZ, c[0x0][0x56c], PT, P0 ;  /* 0x00015b00ff007a0c */ /* 0x000fda0003f05300 */
[----:B------:R-:W-:Y:S05]  /*00f0*/  @!P0 BRA `(.L_x_1528) ;  /* 0x0000003000008947 */ /* 0x000fea0003800000 */
[----:B------:R-:W2:Y:S02]  /*0100*/  LDG.E R0, [R2.64] ;  /* 0x0000001c02007981 */ /* 0x000ea4000c1e1900 */
[----:B--2---:R1:W2:Y:S02]  /*0110*/  R2UR UR5, R0 ;  /* 0x00000000000573c2 */ /* 0x0042a400000e0000 */
[----:B-12---:R-:W-:Y:S05]  /*0120*/  BRA `(.L_x_1529) ;  /* 0x000000b000007947 */ /* 0x006fea0003800000 */
.L_x_1528:
[----:B------:R-:W-:-:S04]  /*0130*/  ISETP.NE.U32.AND P0, PT, RZ, c[0x0][0x560], PT ;  /* 0x00015800ff007a0c */ /* 0x000fc80003f05070 */
[----:B------:R-:W-:-:S13]  /*0140*/  ISETP.NE.AND.EX P0, PT, RZ, c[0x0][0x564], PT, P0 ;  /* 0x00015900ff007a0c */ /* 0x000fda0003f05300 */
[----:B------:R-:W-:Y:S05]  /*0150*/  @!P0 BRA `(.L_x_1530) ;  /* 0x0000007000008947 */ /* 0x000fea0003800000 */
[----:B------:R-:W-:-:S05]  /*0160*/  IMAD.WIDE R2, R4, R38, c[0x0][0x560] ;  /* 0x0001580004027625 */ /* 0x000fca00078e0226 */
[----:B------:R-:W2:Y:S04]  /*0170*/  LDG.E R4, [R2.64] ;  /* 0x0000001c02047981 */ /* 0x000ea8000c1e1900 */
[----:B------:R-:W3:Y:S01]  /*0180*/  LDG.E R0, [R2.64+0x4] ;  /* 0x0000041c02007981 */ /* 0x000ee2000c1e1900 */
[----:B--2---:R-:W1:Y:S08]  /*0190*/  R2UR UR4, R4 ;  /* 0x00000000040473c2 */ /* 0x004e7000000e0000 */
[----:B---3--:R-:W1:Y:S02]  /*01a0*/  R2UR UR5, R0 ;  /* 0x00000000000573c2 */ /* 0x008e6400000e0000 */
[----:B-1----:R-:W-:Y:S01]  /*01b0*/  UIADD3 UR5, -UR4, UR5, URZ ;  /* 0x0000000504057290 */ /* 0x002fe2000fffe13f */
[----:B------:R-:W-:Y:S05]  /*01c0*/  BRA `(.L_x_1529) ;  /* 0x0000001000007947 */ /* 0x000fea0003800000 */
.L_x_1530:
[----:B------:R-:W-:Y:S02]  /*01d0*/  ULDC UR5, c[0x0][0x54c] ;  /* 0x0001530000057ab9 */ /* 0x000fe40000000800 */
.L_x_1529:
[----:B------:R-:W-:Y:S02]  /*01e0*/  ULDC UR4, c[0x0][0x548] ;  /* 0x0001520000047ab9 */ /* 0x000fe40000000800 */
[----:B------:R-:W-:-:S02]  /*01f0*/  USHF.L.U32 UR18, UR18, 0x7, URZ ;  /* 0x0000000712127899 */ /* 0x000fc4000800063f */
[----:B------:R-:W-:-:S04]  /*0200*/  UIMAD UR4, UR5, UR4, URZ ;  /* 0x00000004050472a4 */ /* 0x000fc8000f8e023f */
[----:B------:R-:W-:-:S04]  /*0210*/  UISETP.GE.AND UP0, UPT, UR18, UR4, UPT ;  /* 0x000000041200728c */ /* 0x000fc8000bf06270 */
[----:B------:R-:W-:Y:S01]  /*0220*/  USEL UR26, UR26, 0xffffffff, !UP0 ;  /* 0xffffffff1a1a7887 */ /* 0x000fe2000c000000 */
[----:B------:R-:W-:Y:S05]  /*0230*/  BRA `(.L_x_1531) ;  /* 0x0000016000007947 */ /* 0x000fea0003800000 */
.L_x_1527:
[----:B------:R-:W-:-:S04]  /*0240*/  ISETP.NE.U32.AND P0, PT, RZ, c[0x0][0x568], PT ;  /* 0x00015a00ff007a0c */ /* 0x000fc80003f05070 */
[----:B------:R-:W-:-:S13]  /*0250*/  ISETP.NE.AND.EX P0, PT, RZ, c[0x0][0x56c], PT, P0 ;  /* 0x00015b00ff007a0c */ /* 0x000fda0003f05300 */
[----:B------:R-:W-:Y:S05]  /*0260*/  @!P0 BRA `(.L_x_1532) ;  /* 0x0000003000008947 */ /* 0x000fea0003800000 */
[----:B------:R-:W2:Y:S02]  /*0270*/  LDG.E R0, [R2.64] ;  /* 0x0000001c02007981 */ /* 0x000ea4000c1e1900 */
[----:B--2---:R1:W2:Y:S02]  /*0280*/  R2UR UR5, R0 ;  /* 0x00000000000573c2 */ /* 0x0042a400000e0000 */
[----:B-12---:R-:W-:Y:S05]  /*0290*/  BRA `(.L_x_1533) ;  /* 0x000000b000007947 */ /* 0x006fea0003800000 */
.L_x_1532:
        /* <DEDUP_REMOVED lines=10> */
.L_x_1534:
[----:B------:R-:W-:Y:S02]  /*0340*/  ULDC UR5, c[0x0][0x54c] ;  /* 0x0001530000057ab9 */ /* 0x000fe40000000800 */
.L_x_1533:
[----:B------:R-:W-:Y:S02]  /*0350*/  ULDC UR4, c[0x0][0x548] ;  /* 0x0001520000047ab9 */ /* 0x000fe40000000800 */
[----:B------:R-:W-:-:S02]  /*0360*/  USHF.L.U32 UR18, UR18, 0x7, URZ ;  /* 0x0000000712127899 */ /* 0x000fc4000800063f */
[----:B------:R-:W-:-:S04]  /*0370*/  UIMAD UR4, UR5, UR4, URZ ;  /* 0x00000004050472a4 */ /* 0x000fc8000f8e023f */
[----:B------:R-:W-:-:S04]  /*0380*/  UISETP.GE.AND UP0, UPT, UR18, UR4, UPT ;  /* 0x000000041200728c */ /* 0x000fc8000bf06270 */
[----:B------:R-:W-:-:S06]  /*0390*/  USEL UR26, UR26, 0xffffffff, !UP0 ;  /* 0xffffffff1a1a7887 */ /* 0x000fcc000c000000 */
.L_x_1531:
[----:B------:R-:W-:-:S13]  /*03a0*/  ISETP.LE.AND P0, PT, RZ, UR26, PT ;  /* 0x0000001aff007c0c */ /* 0x000fda000bf03270 */
[----:B------:R-:W-:Y:S05]  /*03b0*/  @!P0 EXIT ;  /* 0x000000000000894d */ /* 0x000fea0003800000 */
[----:B------:R-:W-:Y:S01]  /*03c0*/  ISETP.NE.U32.AND P0, PT, RZ, c[0x0][0x370], PT ;  /* 0x0000dc00ff007a0c */ /* 0x000fe20003f05070 */
[----:B------:R-:W-:Y:S01]  /*03d0*/  ULDC.64 UR4, c[0x0][0x358] ;  /* 0x0000d60000047ab9 */ /* 0x000fe20000000a00 */
[----:B------:R-:W-:Y:S01]  /*03e0*/  ISETP.NE.U32.AND P1, PT, RZ, c[0x0][0x360], PT ;  /* 0x0000d800ff007a0c */ /* 0x000fe20003f25070 */
[----:B------:R-:W-:Y:S01]  /*03f0*/  IMAD.U32 R0, RZ, RZ, UR26 ;  /* 0x0000001aff007e24 */ /* 0x000fe2000f8e00ff */
[----:B------:R-:W-:Y:S01]  /*0400*/  ISETP.NE.AND.EX P3, PT, RZ, c[0x0][0x374], PT, P0 ;  /* 0x0000dd00ff007a0c */ /* 0x000fe20003f65300 */
[----:B------:R-:W-:Y:S01]  /*0410*/  IMAD.U32 R4, RZ, RZ, UR26 ;  /* 0x0000001aff047e24 */ /* 0x000fe2000f8e00ff */
[----:B------:R-:W-:Y:S01]  /*0420*/  ISETP.NE.AND.EX P1, PT, RZ, c[0x0][0x364], PT, P1 ;  /* 0x0000d900ff007a0c */ /* 0x000fe20003f25310 */
[----:B------:R-:W-:Y:S01]  /*0430*/  UISETP.NE.U32.AND UP3, UPT, URZ, UR4, UPT ;  /* 0x000000043f00728c */ /* 0x000fe2000bf65070 */
[----:B------:R-:W-:Y:S02]  /*0440*/  ISETP.NE.U32.AND P2, PT, RZ, c[0x0][0x348], PT ;  /* 0x0000d200ff007a0c */ /* 0x000fe40003f45070 */
[----:B------:R-:W-:Y:S01]  /*0450*/  ISETP.NE.U32.AND P4, PT, RZ, c[0x0][0x350], PT ;  /* 0x0000d400ff007a0c */ /* 0x000fe20003f85070 */
[----:B------:R-:W-:Y:S01]  /*0460*/  UISETP.NE.AND.EX UP3, UPT, URZ, UR5, UPT, UP3 ;  /* 0x000000053f00728c */ /* 0x000fe2000bf65330 */
[----:B------:R-:W-:-:S02]  /*0470*/  ISETP.NE.AND.EX P2, PT, RZ, c[0x0][0x34c], PT, P2 ;  /* 0x0000d300ff007a0c */ /* 0x000fc40003f45320 */
[----:B------:R-:W-:Y:S02]  /*0480*/  ISETP.NE.AND.EX P4, PT, RZ, c[0x0][0x354], PT, P4 ;  /* 0x0000d500ff007a0c */ /* 0x000fe40003f85340 */
[----:B------:R-:W-:Y:S01]  /*0490*/  MOV R5, UR26 ;  /* 0x0000001a00057c02 */ /* 0x000fe20008000f00 */
[----:B------:R-:W-:Y:S01]  /*04a0*/  @P3 IMAD.WIDE R2, R38, R0, c[0x0][0x370] ;  /* 0x0000dc0026023625 */ /* 0x000fe200078e0200 */
[----:B------:R-:W-:-:S03]  /*04b0*/  PLOP3.LUT P0, PT, PT, PT, UP3, 0x80, 0x0 ;  /* 0x000000000000781c */ /* 0x000fc60003f0f038 */
[C---:B------:R-:W-:Y:S01]  /*04c0*/  @P1 IMAD.WIDE R6, R38.reuse, R4, c[0x0][0x360] ;  /* 0x0000d80026061625 */ /* 0x040fe200078e0204 */
[----:B------:R1:W2:Y:S03]  /*04d0*/  @P3 LDG.E R11, [R2.64] ;  /* 0x0000001c020b3981 */ /* 0x0002a6000c1e1900 */
[----:B------:R-:W-:Y:S01]  /*04e0*/  IMAD.WIDE R4, R38, R5, c[0x0][0x348] ;  /* 0x0000d20026047625 */ /* 0x000fe200078e0205 */
[----:B------:R-:W-:-:S04]  /*04f0*/  MOV R10, RZ ;  /* 0x000000ff000a7202 */ /* 0x000fc80000000f00 */
[----:B------:R-:W3:Y:S01]  /*0500*/  @P2 LDG.E R9, [R4.64] ;  /* 0x0000001c04092981 */ /* 0x000ee2000c1e1900 */
[----:B-1----:R-:W-:-:S03]  /*0510*/  IMAD.WIDE R2, R38, R0, c[0x0][0x350] ;  /* 0x0000d40026027625 */ /* 0x002fc600078e0200 */
[----:B------:R1:W4:Y:S04]  /*0520*/  @P1 LDG.E R0, [R6.64] ;  /* 0x0000001c06001981 */ /* 0x000328000c1e1900 */
[----:B------:R-:W4:Y:S01]  /*0530*/  @P4 LDG.E R8, [R2.64] ;  /* 0x0000001c02084981 */ /* 0x000f22000c1e1900 */
[----:B-1----:R-:W-:-:S04]  /*0540*/  IMAD.U32 R6, RZ, RZ, UR26 ;  /* 0x0000001aff067e24 */ /* 0x002fc8000f8e00ff */
[----:B------:R-:W-:-:S05]  /*0550*/  IMAD.WIDE R6, R38, R6, c[0x0][0x358] ;  /* 0x0000d60026067625 */ /* 0x000fca00078e0206 */
[----:B------:R1:W5:Y:S01]  /*0560*/  @P0 LDG.E R10, [R6.64] ;  /* 0x0000001c060a0981 */ /* 0x000362000c1e1900 */
[----:B------:R-:W1:Y:S01]  /*0570*/  S2UR UR16, SR_CTAID.Y ;  /* 0x00000000001079c3 */ /* 0x000e620000002600 */
[----:B------:R-:W-:Y:S02]  /*0580*/  UMOV UR21, URZ ;  /* 0x0000003f00157c82 */ /* 0x000fe40008000000 */
[----:B------:R-:W-:Y:S02]  /*0590*/  ULDC UR24, c[0x0][0x168] ;  /* 0x00005a0000187ab9 */ /* 0x000fe40000000800 */
[----:B------:R-:W-:Y:S02]  /*05a0*/  UMOV UR22, URZ ;  /* 0x0000003f00167c82 */ /* 0x000fe40008000000 */
[----:B------:R-:W-:Y:S02]  /*05b0*/  UMOV UR20, URZ ;  /* 0x0000003f00147c82 */ /* 0x000fe40008000000 */
[----:B------:R-:W-:-:S02]  /*05c0*/  ULDC UR7, c[0x0][0x1d0] ;  /* 0x0000740000077ab9 */ /* 0x000fc40000000800 */
[----:B------:R-:W-:Y:S02]  /*05d0*/  ULDC UR23, c[0x0][0x228] ;  /* 0x00008a0000177ab9 */ /* 0x000fe40000000800 */
[----:B-1----:R-:W-:Y:S01]  /*05e0*/  USHF.R.S32.HI UR15, URZ, 0x1f, UR16 ;  /* 0x0000001f3f0f7899 */ /* 0x002fe20008011410 */
[----:B--2---:R1:W2:Y:S08]  /*05f0*/  @P3 R2UR UR21, R11 ;  /* 0x000000000b1533c2 */ /* 0x0042b000000e0000 */
[----:B---3--:R1:W3:Y:S08]  /*0600*/  @P2 R2UR UR22, R9 ;  /* 0x00000000091623c2 */ /* 0x0082f000000e0000 */
[----:B----4-:R1:W4:Y:S08]  /*0610*/  @P1 R2UR UR24, R0 ;  /* 0x00000000001813c2 */ /* 0x01033000000e0000 */
[----:B------:R1:W1:Y:S01]  /*0620*/  @P4 R2UR UR20, R8 ;  /* 0x00000000081443c2 */ /* 0x00026200000e0000 */
[----:B------:R-:W-:Y:S05]  /*0630*/  @P1 BRA `(.L_x_1535) ;  /* 0x0000006000001947 */ /* 0x000fea0003800000 */
[----:B--23--:R-:W-:Y:S05]  /*0640*/  @!P2 BRA `(.L_x_1535) ;  /* 0x000000500000a947 */ /* 0x00cfea0003800000 */
[----:B-1----:R1:W2:Y:S04]  /*0650*/  LDG.E R0, [R4.64] ;  /* 0x0000001c04007981 */ /* 0x0022a8000c1e1900 */
[----:B-1----:R-:W3:Y:S01]  /*0660*/  LDG.E R4, [R4.64+0x4] ;  /* 0x0000041c04047981 */ /* 0x002ee2000c1e1900 */
[----:B--2-4-:R-:W1:Y:S08]  /*0670*/  R2UR UR24, R0 ;  /* 0x00000000001873c2 */ /* 0x014e7000000e0000 */
[----:B---3--:R-:W1:Y:S02]  /*0680*/  R2UR UR4, R4 ;  /* 0x00000000040473c2 */ /* 0x008e6400000e0000 */
[----:B-1----:R-:W-:-:S06]  /*0690*/  UIADD3 UR24, -UR24, UR4, URZ ;  /* 0x0000000418187290 */ /* 0x002fcc000fffe13f */
.L_x_1535:
[----:B--23--:R-:W-:-:S04]  /*06a0*/  ISETP.NE.U32.AND P1, PT, RZ, c[0x0][0x368], PT ;  /* 0x0000da00ff007a0c */ /* 0x00cfc80003f25070 */
[----:B------:R-:W-:-:S13]  /*06b0*/  ISETP.NE.AND.EX P1, PT, RZ, c[0x0][0x36c], PT, P1 ;  /* 0x0000db00ff007a0c */ /* 0x000fda0003f25310 */
[----:B------:R-:W-:Y:S05]  /*06c0*/  @!P1 BRA `(.L_x_1536) ;  /* 0x0000005000009947 */ /* 0x000fea0003800000 */
[----:B-1----:R-:W-:-:S05]  /*06d0*/  MOV R0, UR26 ;  /* 0x0000001a00007c02 */ /* 0x002fca0008000f00 */
[----:B------:R-:W-:-:S05]  /*06e0*/  IMAD.WIDE R2, R38, R0, c[0x0][0x368] ;  /* 0x0000da0026027625 */ /* 0x000fca00078e0200 */
[----:B------:R-:W2:Y:S02]  /*06f0*/  LDG.E R0, [R2.64] ;  /* 0x0000001c02007981 */ /* 0x000ea4000c1e1900 */
[----:B--2---:R1:W2:Y:S02]  /*0700*/  R2UR UR7, R0 ;  /* 0x00000000000773c2 */ /* 0x0042a400000e0000 */
[----:B-12---:R-:W-:Y:S05]  /*0710*/  BRA `(.L_x_1537) ;  /* 0x0000006000007947 */ /* 0x006fea0003800000 */
.L_x_1536:
[----:B------:R-:W-:Y:S05]  /*0720*/  @!P4 BRA `(.L_x_1537) ;  /* 0x000000500000c947 */ /* 0x000fea0003800000 */
[----:B-1----:R1:W2:Y:S04]  /*0730*/  LDG.E R0, [R2.64] ;  /* 0x0000001c02007981 */ /* 0x0022a8000c1e1900 */
[----:B-1----:R-:W3:Y:S01]  /*0740*/  LDG.E R2, [R2.64+0x4] ;  /* 0x0000041c02027981 */ /* 0x002ee2000c1e1900 */
[----:B--2---:R-:W1:Y:S08]  /*0750*/  R2UR UR7, R0 ;  /* 0x00000000000773c2 */ /* 0x004e7000000e0000 */
[----:B---3--:R-:W1:Y:S02]  /*0760*/  R2UR UR4, R2 ;  /* 0x00000000020473c2 */ /* 0x008e6400000e0000 */
[----:B-1----:R-:W-:-:S06]  /*0770*/  UIADD3 UR7, -UR7, UR4, URZ ;  /* 0x0000000407077290 */ /* 0x002fcc000fffe13f */
.L_x_1537:
[----:B------:R2:W3:Y:S04]  /*0780*/  @P0 LDG.E R4, [R6.64] ;  /* 0x0000001c06040981 */ /* 0x0004e8000c1e1900 */
[----:B--2---:R-:W2:Y:S01]  /*0790*/  @P0 LDG.E R6, [R6.64+0x4] ;  /* 0x0000041c06060981 */ /* 0x004ea2000c1e1900 */
[----:B------:R-:W-:Y:S01]  /*07a0*/  ISETP.NE.U32.AND P1, PT, RZ, c[0x0][0x378], PT ;  /* 0x0000de00ff007a0c */ /* 0x000fe20003f25070 */
[----:B-1----:R-:W-:-:S03]  /*07b0*/  IMAD.U32 R0, RZ, RZ, UR26 ;  /* 0x0000001aff007e24 */ /* 0x002fc6000f8e00ff */
[----:B------:R-:W-:-:S13]  /*07c0*/  ISETP.NE.AND.EX P1, PT, RZ, c[0x0][0x37c], PT, P1 ;  /* 0x0000df00ff007a0c */ /* 0x000fda0003f25310 */
[----:B------:R-:W-:-:S05]  /*07d0*/  @P1 IMAD.WIDE R2, R38, R0, c[0x0][0x378] ;  /* 0x0000de0026021625 */ /* 0x000fca00078e0200 */
[----:B----4-:R-:W4:Y:S01]  /*07e0*/  @P1 LDG.E R0, [R2.64] ;  /* 0x0000001c02001981 */ /* 0x010f22000c1e1900 */
[----:B------:R-:W-:Y:S02]  /*07f0*/  ULDC UR6, c[0x0][0x2c4] ;  /* 0x0000b10000067ab9 */ /* 0x000fe40000000800 */
[----:B------:R-:W-:Y:S02]  /*0800*/  UISETP.NE.AND UP2, UPT, UR6, 0x1, UPT ;  /* 0x000000010600788c */ /* 0x000fe4000bf45270 */
[----:B------:R-:W-:Y:S02]  /*0810*/  UIADD3 UR6, -UR21, UR7, URZ ;  /* 0x0000000715067290 */ /* 0x000fe4000fffe13f */
[----:B------:R-:W-:-:S07]  /*0820*/  UMOV UR19, UR7 ;  /* 0x0000000700137c82 */ /* 0x000fce0008000000 */
[----:B------:R-:W-:Y:S01]  /*0830*/  @UP2 UIADD3 UR8, UR18, 0x7f, URZ ;  /* 0x0000007f12082890 */ /* 0x000fe2000fffe03f */
[----:B---3--:R-:W1:Y:S08]  /*0840*/  @P0 R2UR UR4, R4 ;  /* 0x00000000040403c2 */ /* 0x008e7000000e0000 */
[----:B--2---:R-:W1:Y:S08]  /*0850*/  @P0 R2UR UR5, R6 ;  /* 0x00000000060503c2 */ /* 0x004e7000000e0000 */
[----:B----4-:R2:W3:Y:S01]  /*0860*/  @P1 R2UR UR19, R0 ;  /* 0x00000000001313c2 */ /* 0x0104e200000e0000 */
[----:B-1----:R-:W-:-:S03]  /*0870*/  @UP3 UIADD3 UR23, -UR4, UR5, URZ ;  /* 0x0000000504173290 */ /* 0x002fc6000fffe13f */
[----:B------:R-:W-:Y:S02]  /*0880*/  ULDC.64 UR4, c[0x0][0x2c8] ;  /* 0x0000b20000047ab9 */ /* 0x000fe40000000a00 */
[----:B------:R-:W-:Y:S02]  /*0890*/  UIMAD.WIDE.U32 UR8, UR8, UR4, URZ ;  /* 0x00000004080872a5 */ /* 0x000fe4000f8e003f */
[----:B------:R-:W-:Y:S02]  /*08a0*/  UIADD3 UR13, UR6, UR23, URZ ;  /* 0x00000017060d7290 */ /* 0x000fe4000fffe03f */
[----:B------:R-:W-:Y:S02]  /*08b0*/  UIADD3 UR4, UR18, 0x7f, URZ ;  /* 0x0000007f12047890 */ /* 0x000fe4000fffe03f */
[----:B------:R-:W-:Y:S02]  /*08c0*/  UIADD3 UR11, UR13, 0x40, -UR24 ;  /* 0x000000400d0b7890 */ /* 0x000fe4000fffe818 */
[----:B------:R-:W-:-:S02]  /*08d0*/  @UP2 USHF.R.U32.HI UR4, URZ, UR5, UR9 ;  /* 0x000000053f042299 */ /* 0x000fc40008011609 */
[----:B------:R-:W-:Y:S02]  /*08e0*/  UIADD3 UR9, UR13, 0x3f, URZ ;  /* 0x0000003f0d097890 */ /* 0x000fe4000fffe03f */
[----:B------:R-:W-:Y:S02]  /*08f0*/  UIADD3 UR5, UR11, UR4, URZ ;  /* 0x000000040b057290 */ /* 0x000fe4000fffe03f */
[----:B------:R-:W-:Y:S02]  /*0900*/  USHF.R.S32.HI UR8, URZ, 0x1f, UR9 ;  /* 0x0000001f3f087899 */ /* 0x000fe40008011409 */
[----:B------:R-:W-:Y:S02]  /*0910*/  USHF.R.S32.HI UR4, URZ, 0x1f, UR5 ;  /* 0x0000001f3f047899 */ /* 0x000fe40008011405 */
[----:B------:R-:W-:Y:S02]  /*0920*/  ULEA.HI UR8, UR8, UR9, URZ, 0x6 ;  /* 0x0000000908087291 */ /* 0x000fe4000f8f303f */
[----:B------:R-:W-:-:S02]  /*0930*/  ULEA.HI UR4, UR4, UR5, URZ, 0x6 ;  /* 0x0000000504047291 */ /* 0x000fc4000f8f303f */
[----:B------:R-:W-:Y:S02]  /*0940*/  USHF.R.S32.HI UR12, URZ, 0x6, UR8 ;  /* 0x000000063f0c7899 */ /* 0x000fe40008011408 */
[----:B------:R-:W-:-:S04]  /*0950*/  USHF.R.S32.HI UR4, URZ, 0x6, UR4 ;  /* 0x000000063f047899 */ /* 0x000fc80008011404 */
[----:B------:R-:W-:-:S04]  /*0960*/  UISETP.LT.AND UP0, UPT, UR12, UR4, UPT ;  /* 0x000000040c00728c */ /* 0x000fc8000bf01270 */
[----:B------:R-:W-:Y:S02]  /*0970*/  USEL UR5, UR12, UR4, UP0 ;  /* 0x000000040c057287 */ /* 0x000fe40008000000 */
[----:B------:R-:W-:Y:S02]  /*0980*/  UIADD3 UR4, -UR6, URZ, URZ ;  /* 0x0000003f06047290 */ /* 0x000fe4000fffe13f */
[----:B------:R-:W-:Y:S02]  /*0990*/  ULEA UR6, UR5, -UR6, 0x6 ;  /* 0x8000000605067291 */ /* 0x000fe4000f8e303f */
[----:B------:R-:W-:Y:S02]  /*09a0*/  UISETP.LT.AND UP1, UPT, URZ, UR4, UPT ;  /* 0x000000043f00728c */ /* 0x000fe4000bf21270 */
[----:B------:R-:W-:Y:S02]  /*09b0*/  UISETP.LT.AND UP0, UPT, UR6, UR23, UPT ;  /* 0x000000170600728c */ /* 0x000fe4000bf01270 */
[----:B------:R-:W-:-:S02]  /*09c0*/  USEL UR4, URZ, UR4, !UP1 ;  /* 0x000000043f047287 */ /* 0x000fc4000c800000 */
[----:B------:R-:W-:Y:S02]  /*09d0*/  USEL UR5, UR6, UR23, UP0 ;  /* 0x0000001706057287 */ /* 0x000fe40008000000 */
[----:B------:R-:W-:Y:S02]  /*09e0*/  USHF.R.U32.HI UR10, URZ, 0x6, UR4 ;  /* 0x000000063f0a7899 */ /* 0x000fe40008011604 */
[----:B------:R-:W-:-:S05]  /*09f0*/  UISETP.GT.AND UP0, UPT, UR5, UR4, UPT ;  /* 0x000000040500728c */ /* 0x000fca000bf04270 */
[----:B------:R-:W-:-:S06]  /*0a00*/  UMOV UR9, UR10 ;  /* 0x0000000a00097c82 */ /* 0x000fcc0008000000 */
[----:B------:R-:W-:-:S04]  /*0a10*/  @UP0 UIADD3 UR5, UR5, 0x3f, URZ ;  /* 0x0000003f05050890 */ /* 0x000fc8000fffe03f */
[----:B------:R-:W-:-:S04]  /*0a20*/  @UP0 USHF.R.S32.HI UR4, URZ, 0x1f, UR5 ;  /* 0x0000001f3f040899 */ /* 0x000fc80008011405 */
[----:B------:R-:W-:-:S04]  /*0a30*/  @UP0 ULEA.HI UR4, UR4, UR5, URZ, 0x6 ;  /* 0x0000000504040291 */ /* 0x000fc8000f8f303f */
[----:B------:R-:W-:-:S04]  /*0a40*/  @UP0 USHF.R.S32.HI UR9, URZ, 0x6, UR4 ;  /* 0x000000063f090899 */ /* 0x000fc80008011404 */
[----:B------:R-:W-:-:S06]  /*0a50*/  UISETP.GT.AND UP0, UPT, UR9, UR10, UPT ;  /* 0x0000000a0900728c */ /* 0x000fcc000bf04270 */
[----:B------:R-:W-:-:S13]  /*0a60*/  PLOP3.LUT P0, PT, PT, PT, UP0, 0x80, 0x0 ;  /* 0x000000000000781c */ /* 0x000fda0003f0f008 */
[----:B------:R-:W-:Y:S05]  /*0a70*/  @!P0 BRA `(.L_x_1538) ;  /* 0x0000793000008947 */ /* 0x000fea0003800000 */
[----:B--23--:R-:W-:Y:S01]  /*0a80*/  ISETP.NE.U32.AND P0, PT, RZ, c[0x0][0x340], PT ;  /* 0x0000d000ff007a0c */ /* 0x00cfe20003f05070 */
[----:B------:R-:W-:Y:S01]  /*0a90*/  IMAD.U32 R0, RZ, RZ, UR26 ;  /* 0x0000001aff007e24 */ /* 0x000fe2000f8e00ff */
[----:B------:R-:W-:Y:S01]  /*0aa0*/  SHF.R.S32.HI R4, RZ, 0x1f, R177 ;  /* 0x0000001fff047819 */ /* 0x000fe200000114b1 */
[----:B------:R-:W-:Y:S01]  /*0ab0*/  ULDC.64 UR4, c[0x0][0x240] ;  /* 0x0000900000047ab9 */ /* 0x000fe20000000a00 */
[----:B------:R-:W-:-:S13]  /*0ac0*/  ISETP.NE.AND.EX P3, PT, RZ, c[0x0][0x344], PT, P0 ;  /* 0x0000d100ff007a0c */ /* 0x000fda0003f65300 */
[----:B------:R-:W-:-:S05]  /*0ad0*/  @P3 IMAD.WIDE R2, R38, R0, c[0x0][0x340] ;  /* 0x0000d00026023625 */ /* 0x000fca00078e0200 */
[----:B------:R1:W2:Y:S01]  /*0ae0*/  @P3 LDG.E R18, [R2.64] ;  /* 0x0000001c02123981 */ /* 0x0002a2000c1e1900 */
[----:B------:R-:W-:Y:S01]  /*0af0*/  LEA.HI R0, R4, R177, RZ, 0x3 ;  /* 0x000000b104007211 */ /* 0x000fe200078f18ff */
[----:B------:R-:W-:Y:S01]  /*0b00*/  UIMAD UR4, UR15, UR4, URZ ;  /* 0x000000040f0472a4 */ /* 0x000fe2000f8e023f */
[----:B------:R-:W-:Y:S01]  /*0b10*/  IMAD.MOV.U32 R160, RZ, RZ, c[0x0][0x238] ;  /* 0x00008e00ffa07624 */ /* 0x000fe200078e00ff */
[----:B------:R-:W-:Y:S01]  /*0b20*/  USHF.R.S32.HI UR6, URZ, 0x1f, UR26 ;  /* 0x0000001f3f067899 */ /* 0x000fe2000801141a */
[----:B------:R-:W-:Y:S01]  /*0b30*/  SHF.R.S32.HI R93, RZ, 0x3, R0 ;  /* 0x00000003ff5d7819 */ /* 0x000fe20000011400 */
[----:B------:R-:W-:Y:S01]  /*0b40*/  UIMAD UR8, UR16, UR5, UR4 ;  /* 0x00000005100872a4 */ /* 0x000fe2000f8e0204 */
[----:B------:R-:W-:Y:S01]  /*0b50*/  LOP3.LUT R0, R0, 0xfffffff8, RZ, 0xc0, !PT ;  /* 0xfffffff800007812 */ /* 0x000fe200078ec0ff */
[----:B------:R-:W-:Y:S01]  /*0b60*/  USEL UR35, UR6, URZ, !UP3 ;  /* 0x0000003f06237287 */ /* 0x000fe2000d800000 */
[----:B------:R-:W-:Y:S01]  /*0b70*/  SHF.R.S32.HI R37, RZ, 0x1f, R93 ;  /* 0x0000001fff257819 */ /* 0x000fe2000001145d */
[----:B------:R-:W-:Y:S01]  /*0b80*/  ULDC.64 UR4, c[0x0][0x248] ;  /* 0x0000920000047ab9 */ /* 0x000fe20000000a00 */
[----:B-----5:R-:W-:Y:S01]  /*0b90*/  IADD3 R140, P0, R93, R10, RZ ;  /* 0x0000000a5d8c7210 */ /* 0x020fe20007f1e0ff */
[----:B------:R-:W-:Y:S01]  /*0ba0*/  IMAD.IADD R28, R177, 0x1, -R0 ;  /* 0x00000001b11c7824 */ /* 0x000fe200078e0a00 */
[----:B------:R-:W-:Y:S01]  /*0bb0*/  UIMAD UR4, UR35, UR4, URZ ;  /* 0x00000004230472a4 */ /* 0x000fe2000f8e023f */
[----:B------:R-:W-:Y:S01]  /*0bc0*/  IADD3 R123, -R93, UR23, RZ ;  /* 0x000000175d7b7c10 */ /* 0x000fe2000fffe1ff */
[----:B------:R-:W-:Y:S01]  /*0bd0*/  UIADD3 UR17, UR9, -0x1, URZ ;  /* 0xffffffff09117890 */ /* 0x000fe2000fffe03f */
[----:B------:R-:W-:Y:S01]  /*0be0*/  IMAD.SHL.U32 R32, R28, 0x8, RZ ;  /* 0x000000081c207824 */ /* 0x000fe200078e00ff */
[----:B------:R-:W-:Y:S01]  /*0bf0*/  LEA.HI.X.SX32 R153, R10, R37, 0x1, P0 ;  /* 0x000000250a997211 */ /* 0x000fe200000f0eff */
[----:B------:R-:W-:Y:S01]  /*0c00*/  USEL UR43, UR26, URZ, !UP3 ;  /* 0x0000003f1a2b7287 */ /* 0x000fe2000d800000 */
[----:B------:R-:W-:Y:S01]  /*0c10*/  LEA.HI R4, R4, R177, RZ, 0x6 ;  /* 0x000000b104047211 */ /* 0x000fe200078f30ff */
[----:B------:R-:W-:Y:S01]  /*0c20*/  UMOV UR37, 0x6 ;  /* 0x0000000600257882 */ /* 0x000fe20000000000 */
[----:B------:R-:W-:Y:S01]  /*0c30*/  SHF.R.S32.HI R33, RZ, 0x1f, R32 ;  /* 0x0000001fff217819 */ /* 0x000fe20000011420 */
[----:B------:R-:W-:Y:S01]  /*0c40*/  IMAD R0, R153, c[0x0][0x238], RZ ;  /* 0x00008e0099007a24 */ /* 0x000fe200078e02ff */
[----:B------:R-:W-:Y:S01]  /*0c50*/  USHF.R.S32.HI UR9, URZ, 0x1f, UR17 ;  /* 0x0000001f3f097899 */ /* 0x000fe20008011411 */
[----:B------:R-:W-:Y:S01]  /*0c60*/  IMAD.U32 R96, RZ, RZ, UR43 ;  /* 0x0000002bff607e24 */ /* 0x000fe2000f8e00ff */
[----:B------:R-:W-:Y:S01]  /*0c70*/  IADD3 R90, R32, 0x40, RZ ;  /* 0x00000040205a7810 */ /* 0x000fe20007ffe0ff */
[----:B------:R-:W-:Y:S01]  /*0c80*/  IMAD R0, R140, c[0x0][0x23c], R0 ;  /* 0x00008f008c007a24 */ /* 0x000fe200078e0200 */
[----:B------:R-:W-:Y:S01]  /*0c90*/  ISETP.GE.AND P6, PT, R32, c[0x0][0x1d4], PT ;  /* 0x0000750020007a0c */ /* 0x000fe20003fc6270 */
[----:B-1----:R-:W-:Y:S01]  /*0ca0*/  IMAD.WIDE.U32 R2, R140, c[0x0][0x238], R32 ;  /* 0x00008e008c027a25 */ /* 0x002fe200078e0020 */
[----:B------:R-:W-:Y:S01]  /*0cb0*/  ISETP.GE.AND P5, PT, R90, c[0x0][0x1d4], PT ;  /* 0x000075005a007a0c */ /* 0x000fe20003fa6270 */
[----:B------:R-:W-:Y:S01]  /*0cc0*/  USHF.R.S32.HI UR36, URZ, 0x1f, UR19 ;  /* 0x0000001f3f247899 */ /* 0x000fe20008011413 */
[----:B------:R-:W-:Y:S01]  /*0cd0*/  IADD3 R158, R93, 0x10, RZ ;  /* 0x000000105d9e7810 */ /* 0x000fe20007ffe0ff */
[----:B------:R-:W-:Y:S01]  /*0ce0*/  IMAD.IADD R3, R3, 0x1, R0 ;  /* 0x0000000103037824 */ /* 0x000fe200078e0200 */
[C---:B------:R-:W-:Y:S01]  /*0cf0*/  IADD3 R157, R93.reuse, 0x20, RZ ;  /* 0x000000205d9d7810 */ /* 0x040fe20007ffe0ff */
[----:B------:R-:W-:Y:S01]  /*0d00*/  IMAD.U32 R0, RZ, RZ, UR16 ;  /* 0x00000010ff007e24 */ /* 0x000fe2000f8e00ff */
[----:B------:R-:W-:Y:S01]  /*0d10*/  IADD3 R156, R93, 0x30, RZ ;  /* 0x000000305d9c7810 */ /* 0x000fe20007ffe0ff */
[----:B------:R-:W-:Y:S01]  /*0d20*/  IMAD.SHL.U32 R175, R160, 0x40, RZ ;  /* 0x00000040a0af7824 */ /* 0x000fe200078e00ff */
[----:B------:R-:W-:Y:S01]  /*0d30*/  ULDC UR27, c[0x0][0x1e4] ;  /* 0x00007900001b7ab9 */ /* 0x000fe20000000800 */
[----:B------:R-:W-:Y:S01]  /*0d40*/  IMAD.WIDE.U32 R2, R0, c[0x0][0x240], R2 ;  /* 0x0000900000027a25 */ /* 0x000fe200078e0002 */
[----:B------:R-:W-:Y:S01]  /*0d50*/  ULDC.U8 UR48, c[0x0][0x298] ;  /* 0x0000a60000307ab9 */ /* 0x000fe20000000000 */
[----:B------:R-:W-:Y:S01]  /*0d60*/  P2R R154, PR, RZ, 0x20 ;  /* 0x00000020ff9a7803 */ /* 0x000fe20000000000 */
[----:B------:R-:W-:Y:S01]  /*0d70*/  UMOV UR49, 0x30 ;  /* 0x0000003000317882 */ /* 0x000fe20000000000 */
[----:B------:R-:W-:Y:S01]  /*0d80*/  IMAD.U32 R0, RZ, RZ, UR17 ;  /* 0x00000011ff007e24 */ /* 0x000fe2000f8e00ff */
[----:B------:R-:W-:Y:S01]  /*0d90*/  IADD3 R3, R3, UR8, RZ ;  /* 0x0000000803037c10 */ /* 0x000fe2000fffe0ff */
[----:B------:R-:W-:Y:S01]  /*0da0*/  UIMAD UR8, UR43, UR5, UR4 ;  /* 0x000000052b0872a4 */ /* 0x000fe2000f8e0204 */
[----:B------:R-:W-:Y:S01]  /*0db0*/  IMAD.SHL.U32 R5, R93, 0x40, RZ ;  /* 0x000000405d057824 */ /* 0x000fe200078e00ff */
[----:B------:R-:W-:Y:S01]  /*0dc0*/  ULDC UR39, c[0x0][0x280] ;  /* 0x0000a00000277ab9 */ /* 0x000fe20000000800 */
[----:B------:R-:W-:Y:S01]  /*0dd0*/  IMAD R8, R0, -0x40, R123 ;  /* 0xffffffc000087824 */ /* 0x000fe200078e027b */
[----:B------:R-:W-:Y:S01]  /*0de0*/  ULDC.64 UR4, c[0x0][0x238] ;  /* 0x00008e0000047ab9 */ /* 0x000fe20000000a00 */
[----:B------:R-:W-:Y:S01]  /*0df0*/  IMAD.WIDE.U32 R128, R96, c[0x0][0x248], R2 ;  /* 0x0000920060807a25 */ /* 0x000fe200078e0002 */
[----:B------:R-:W-:Y:S01]  /*0e00*/  USHF.L.U64.HI UR14, UR4, UR37, UR5 ;  /* 0x00000025040e7299 */ /* 0x000fe20008010205 */
[----:B------:R-:W-:Y:S01]  /*0e10*/  LOP3.LUT R21, R5, 0x1c0, RZ, 0xc0, !PT ;  /* 0x000001c005157812 */ /* 0x000fe200078ec0ff */
[----:B------:R-:W-:Y:S01]  /*0e20*/  UIMAD.WIDE.U32 UR30, UR4, 0x20, URZ ;  /* 0x00000020041e78a5 */ /* 0x000fe2000f8e003f */
[C---:B------:R-:W-:Y:S01]  /*0e30*/  ISETP.GE.AND P0, PT, R8.reuse, 0x1, PT ;  /* 0x000000010800780c */ /* 0x040fe20003f06270 */
[----:B------:R-:W-:Y:S01]  /*0e40*/  UIMAD UR5, UR14, UR17, URZ ;  /* 0x000000110e0572a4 */ /* 0x000fe2000f8e023f */
[----:B------:R-:W-:Y:S01]  /*0e50*/  IADD3 R127, R129, UR8, RZ ;  /* 0x00000008817f7c10 */ /* 0x000fe2000fffe0ff */
[----:B------:R-:W-:Y:S01]  /*0e60*/  IMAD.MOV.U32 R126, RZ, RZ, R128 ;  /* 0x000000ffff7e7224 */ /* 0x000fe200078e0080 */
[----:B------:R-:W-:Y:S01]  /*0e70*/  ISETP.GE.AND P2, PT, R8, 0x11, PT ;  /* 0x000000110800780c */ /* 0x000fe20003f46270 */
[----:B------:R-:W-:Y:S01]  /*0e80*/  IMAD.SHL.U32 R4, R4, 0x8, RZ ;  /* 0x0000000804047824 */ /* 0x000fe200078e00ff */
[----:B------:R-:W-:Y:S01]  /*0e90*/  SHF.R.U32.HI R36, RZ, 0x3, R21 ;  /* 0x00000003ff247819 */ /* 0x000fe20000011615 */
[----:B------:R-:W-:Y:S01]  /*0ea0*/  IMAD.U32 R0, RZ, RZ, UR5 ;  /* 0x00000005ff007e24 */ /* 0x000fe2000f8e00ff */
[----:B------:R-:W-:Y:S01]  /*0eb0*/  ULDC.64 UR4, c[0x0][0x1e0] ;  /* 0x0000780000047ab9 */ /* 0x000fe20000000a00 */
[----:B------:R-:W-:Y:S01]  /*0ec0*/  IMAD.WIDE.U32 R2, R175, UR17, R126 ;  /* 0x00000011af027c25 */ /* 0x000fe2000f8e007e */
[----:B------:R-:W-:Y:S01]  /*0ed0*/  LOP3.LUT R31, R4, 0xfffffe00, RZ, 0xc0, !PT ;  /* 0xfffffe00041f7812 */ /* 0x000fe200078ec0ff */
[----:B------:R-:W-:Y:S01]  /*0ee0*/  ULDC UR40, c[0x0][0x290] ;  /* 0x0000a40000287ab9 */ /* 0x000fe20000000800 */
[----:B------:R-:W-:Y:S01]  /*0ef0*/  LOP3.LUT R4, R21, 0x38, R32, 0xf8, !PT ;  /* 0x0000003815047812 */ /* 0x000fe200078ef820 */
[----:B------:R-:W-:Y:S01]  /*0f00*/  IMAD R0, R175, UR9, R0 ;  /* 0x00000009af007c24 */ /* 0x000fe2000f8e0200 */
[C---:B------:R-:W-:Y:S01]  /*0f10*/  @P0 LEA R6, P1, R2.reuse, c[0x0][0x220], 0x1 ;  /* 0x0000880002060a11 */ /* 0x040fe200078208ff */
[----:B------:R-:W-:Y:S01]  /*0f20*/  IMAD.MOV.U32 R9, RZ, RZ, c[0x0][0x23c] ;  /* 0x00008f00ff097624 */ /* 0x000fe200078e00ff */
[----:B------:R-:W-:Y:S01]  /*0f30*/  LOP3.LUT R75, R31, R4, R36, 0xf6, !PT ;  /* 0x000000041f4b7212 */ /* 0x000fe200078ef624 */
[----:B------:R-:W-:Y:S01]  /*0f40*/  IMAD.IADD R3, R3, 0x1, R0 ;  /* 0x0000000103037824 */ /* 0x000fe200078e0200 */
[----:B------:R-:W-:Y:S01]  /*0f50*/  UIADD3 UR9, UR20, UR7, URZ ;  /* 0x0000000714097290 */ /* 0x000fe2000fffe03f */
[----:B------:R-:W-:Y:S01]  /*0f60*/  IMAD.SHL.U32 R121, R9, 0x20, RZ ;  /* 0x0000002009797824 */ /* 0x000fe200078e00ff */
[----:B------:R-:W-:Y:S01]  /*0f70*/  UIMAD.WIDE.U32 UR46, UR39, 0x30, URZ ;  /* 0x00000030272e78a5 */ /* 0x000fe2000f8e003f */
[----:B------:R-:W-:Y:S01]  /*0f80*/  IMAD.SHL.U32 R75, R75, 0x2, RZ ;  /* 0x000000024b4b7824 */ /* 0x000fe200078e00ff */
[----:B------:R-:W-:Y:S01]  /*0f90*/  @P0 LEA.HI.X R7, R2, c[0x0][0x224], R3, 0x1, P1 ;  /* 0x0000890002070a11 */ /* 0x000fe200008f0c03 */
[----:B------:R-:W-:Y:S01]  /*0fa0*/  IMAD.MOV.U32 R176, RZ, RZ, c[0x0][0x27c] ;  /* 0x00009f00ffb07624 */ /* 0x000fe200078e00ff */
[C---:B------:R-:W-:Y:S01]  /*0fb0*/  @P2 LEA R0, P1, R160.reuse, R2, 0x4 ;  /* 0x00000002a0002211 */ /* 0x040fe200078220ff */
[----:B------:R-:W-:Y:S01]  /*0fc0*/  USHF.R.S32.HI UR8, URZ, 0x1f, UR9 ;  /* 0x0000001f3f087899 */ /* 0x000fe20008011409 */
[----:B------:R-:W-:Y:S01]  /*0fd0*/  IADD3 R121, R121, UR31, RZ ;  /* 0x0000001f79797c10 */ /* 0x000fe2000fffe0ff */
[----:B------:R-:W-:Y:S01]  /*0fe0*/  @!PT LDS RZ, [RZ] ;  /* 0x00000000fffff984 */ /* 0x000fe20000000800 */
[----:B------:R-:W-:Y:S01]  /*0ff0*/  @!PT LDS RZ, [RZ] ;  /* 0x00000000fffff984 */ /* 0x000fe20000000800 */
[----:B------:R-:W-:Y:S01]  /*1000*/  @!PT LDS RZ, [RZ] ;  /* 0x00000000fffff984 */ /* 0x000fe20000000800 */
[----:B------:R1:W-:Y:S01]  /*1010*/  @P0 LDGSTS.E.BYPASS.LTC128B.128 [R75+0x4100], [R6.64], !P6 ;  /* 0x04100000064b0fae */ /* 0x0003e2000f101d5c */
[----:B------:R-:W-:Y:S01]  /*1020*/  @P2 LEA.HI.X R5, R160, R3, R9, 0x4, P1 ;  /* 0x00000003a0052211 */ /* 0x000fe200008f2409 */
[----:B------:R-:W-:Y:S01]  /*1030*/  UIMAD UR7, UR8, UR4, URZ ;  /* 0x00000004080772a4 */ /* 0x000fe2000f8e023f */
[----:B------:R-:W-:Y:S01]  /*1040*/  @P2 LEA R4, P1, R0, c[0x0][0x220], 0x1 ;  /* 0x0000880000042a11 */ /* 0x000fe200078208ff */
[----:B------:R1:W-:Y:S01]  /*1050*/  @P0 LDGSTS.E.BYPASS.LTC128B.128 [R75+0x6100], [R6.64+0x80], !P5 ;  /* 0x06100080064b0fae */ /* 0x0003e2000e901d5c */
[----:B------:R-:W-:Y:S01]  /*1060*/  ISETP.GT.AND P0, PT, R8, 0x30, PT ;  /* 0x000000300800780c */ /* 0x000fe20003f04270 */
[----:B------:R-:W-:Y:S01]  /*1070*/  UIMAD.WIDE.U32 UR32, UR9, UR4, URZ ;  /* 0x00000004092072a5 */ /* 0x000fe2000f8e003f */
[----:B------:R-:W-:Y:S01]  /*1080*/  @P2 LEA.HI.X R5, R0, c[0x0][0x224], R5, 0x1, P1 ;  /* 0x0000890000052a11 */ /* 0x000fe200008f0c05 */
[----:B------:R-:W-:Y:S01]  /*1090*/  UIMAD UR7, UR9, UR5, UR7 ;  /* 0x00000005090772a4 */ /* 0x000fe2000f8e0207 */
[----:B------:R-:W-:Y:S01]  /*10a0*/  ISETP.GE.AND P1, PT, R8, 0x21, PT ;  /* 0x000000210800780c */ /* 0x000fe20003f26270 */
[----:B------:R-:W-:Y:S01]  /*10b0*/  IMAD.SHL.U32 R28, R28, 0x4, RZ ;  /* 0x000000041c1c7824 */ /* 0x000fe200078e00ff */
[----:B------:R-:W-:Y:S01]  /*10c0*/  ULDC.64 UR4, c[0x0][0x1e8] ;  /* 0x00007a0000047ab9 */ /* 0x000fe20000000a00 */
[----:B------:R3:W-:Y:S01]  /*10d0*/  @P2 LDGSTS.E.BYPASS.LTC128B.128 [R75+0x4900], [R4.64], !P6 ;  /* 0x04900000044b2fae */ /* 0x0007e2000f101d5c */
[----:B------:R-:W-:Y:S01]  /*10e0*/  UIADD3 UR33, UR33, UR7, URZ ;  /* 0x0000000721217290 */ /* 0x000fe2000fffe03f */
[----:B------:R-:W-:Y:S01]  /*10f0*/  IMAD R8, R37, c[0x0][0x290], RZ ;  /* 0x0000a40025087a24 */ /* 0x000fe200078e02ff */
[----:B------:R-:W-:Y:S01]  /*1100*/  SHF.R.S32.HI R29, RZ, 0x1f, R28 ;  /* 0x0000001fff1d7819 */ /* 0x000fe2000001141c */
[----:B------:R3:W-:Y:S01]  /*1110*/  @P2 LDGSTS.E.BYPASS.LTC128B.128 [R75+0x6900], [R4.64+0x80], !P5 ;  /* 0x06900080044b2fae */ /* 0x0007e2000e901d5c */
[C---:B------:R-:W-:Y:S01]  /*1120*/  IMAD.WIDE.U32 R12, R93.reuse, c[0x0][0x280], R32 ;  /* 0x0000a0005d0c7a25 */ /* 0x040fe200078e0020 */
[----:B------:R-:W-:Y:S01]  /*1130*/  UIMAD.WIDE.U32 UR44, UR40, 0x30, URZ ;  /* 0x00000030282c78a5 */ /* 0x000fe2000f8e003f */
[----:B------:R-:W-:Y:S01]  /*1140*/  P2R R155, PR, RZ, 0x40 ;  /* 0x00000040ff9b7803 */ /* 0x000fe20000000000 */
[----:B------:R-:W-:Y:S01]  /*1150*/  USHF.L.U32 UR38, UR40, 0x6, URZ ;  /* 0x0000000628267899 */ /* 0x000fe2000800063f */
[C---:B------:R-:W-:Y:S01]  /*1160*/  IMAD R8, R93.reuse, c[0x0][0x294], R8 ;  /* 0x0000a5005d087a24 */ /* 0x040fe200078e0208 */
[----:B------:R-:W-:Y:S01]  /*1170*/  @P1 IADD3 R0, P2, R2, UR30, RZ ;  /* 0x0000001e02001c10 */ /* 0x000fe2000ff5e0ff */
[----:B------:R-:W-:-:S04]  /*1180*/  IMAD.WIDE.U32 R14, R93, c[0x0][0x290], R32 ;  /* 0x0000a4005d0e7a25 */ /* 0x000fc800078e0020 */
[----:B------:R-:W-:Y:S02]  /*1190*/  IMAD.U32 R16, RZ, RZ, UR16 ;  /* 0x00000010ff107e24 */ /* 0x000fe4000f8e00ff */
[----:B------:R-:W-:-:S04]  /*11a0*/  IMAD.WIDE.U32 R166, R93, c[0x0][0x1e0], RZ ;  /* 0x000078005da67a25 */ /* 0x000fc800078e00ff */
[----:B-1----:R-:W-:Y:S02]  /*11b0*/  @P0 IMAD R6, R9, 0x30, RZ ;  /* 0x0000003009060824 */ /* 0x002fe400078e02ff */
[----:B------:R-:W-:-:S04]  /*11c0*/  IMAD.WIDE.U32 R16, R16, c[0x0][0x210], R32 ;  /* 0x0000840010107a25 */ /* 0x000fc800078e0020 */
[----:B------:R-:W-:Y:S02]  /*11d0*/  IMAD.MOV.U32 R174, RZ, RZ, c[0x0][0x1e0] ;  /* 0x00007800ffae7624 */ /* 0x000fe400078e00ff */
[----:B------:R-:W-:Y:S02]  /*11e0*/  IMAD.MOV.U32 R161, RZ, RZ, c[0x0][0x290] ;  /* 0x0000a400ffa17624 */ /* 0x000fe400078e00ff */
[----:B---3--:R-:W-:Y:S01]  /*11f0*/  @P0 IMAD.WIDE.U32 R4, R160, 0x30, R2 ;  /* 0x00000030a0040825 */ /* 0x008fe200078e0002 */
[-C--:B------:R-:W-:Y:S02]  /*1200*/  SHF.L.U64.HI R165, R174, R38.reuse, c[0x0][0x1e4] ;  /* 0x00007900aea57619 */ /* 0x080fe40000010226 */
[----:B------:R-:W-:Y:S01]  /*1210*/  SHF.L.U64.HI R162, R161, R38, c[0x0][0x294] ;  /* 0x0000a500a1a27619 */ /* 0x000fe20000010226 */
[----:B------:R-:W-:Y:S01]  /*1220*/  @P1 IMAD.X R2, R121, 0x1, R3, P2 ;  /* 0x0000000179021824 */ /* 0x000fe200010e0603 */
[----:B------:R-:W-:Y:S01]  /*1230*/  @P0 LEA R24, P2, R4, c[0x0][0x220], 0x1 ;  /* 0x0000880004180a11 */ /* 0x000fe200078408ff */
[----:B------:R-:W-:-:S02]  /*1240*/  @P0 IMAD.IADD R3, R5, 0x1, R6 ;  /* 0x0000000105030824 */ /* 0x000fc400078e0206 */
[----:B------:R-:W-:-:S03]  /*1250*/  IMAD.WIDE.U32 R6, R93, c[0x0][0x290], R28 ;  /* 0x0000a4005d067a25 */ /* 0x000fc600078e001c */
[----:B------:R-:W-:Y:S01]  /*1260*/  @P0 LEA.HI.X R25, R4, c[0x0][0x224], R3, 0x1, P2 ;  /* 0x0000890004190a11 */ /* 0x000fe200010f0c03 */
[----:B------:R-:W-:Y:S01]  /*1270*/  IMAD.U32 R3, RZ, RZ, UR26 ;  /* 0x0000001aff037e24 */ /* 0x000fe2000f8e00ff */
[C---:B------:R-:W-:Y:S01]  /*1280*/  @P1 LEA R22, P2, R0.reuse, c[0x0][0x220], 0x1 ;  /* 0x0000880000161a11 */ /* 0x040fe200078408ff */
[----:B------:R-:W-:Y:S02]  /*1290*/  IMAD.IADD R7, R7, 0x1, R8 ;  /* 0x0000000107077824 */ /* 0x000fe400078e0208 */
[----:B------:R-:W-:Y:S01]  /*12a0*/  IMAD.MOV.U32 R159, RZ, RZ, 0x5 ;  /* 0x00000005ff9f7424 */ /* 0x000fe200078e00ff */
[----:B------:R-:W-:Y:S01]  /*12b0*/  @P1 LEA.HI.X R23, R0, c[0x0][0x224], R2, 0x1, P2 ;  /* 0x0000890000171a11 */ /* 0x000fe200010f0c02 */
[----:B------:R-:W-:Y:S01]  /*12c0*/  IMAD.U32 R2, RZ, RZ, UR6 ;  /* 0x00000006ff027e24 */ /* 0x000fe2000f8e00ff */
[----:B------:R-:W-:Y:S01]  /*12d0*/  ISETP.GE.AND P2, PT, R32, c[0x0][0x27c], PT ;  /* 0x00009f0020007a0c */ /* 0x000fe20003f46270 */
[----:B------:R-:W-:Y:S01]  /*12e0*/  IMAD.SHL.U32 R0, R176, 0x2, RZ ;  /* 0x00000002b0007824 */ /* 0x000fe200078e00ff */
[----:B------:R-:W-:Y:S01]  /*12f0*/  UIMAD UR6, UR15, UR4, URZ ;  /* 0x000000040f0672a4 */ /* 0x000fe2000f8e023f */
[----:B------:R1:W-:Y:S01]  /*1300*/  @P1 LDGSTS.E.BYPASS.LTC128B.128 [R75+0x5100], [R22.64], !P6 ;  /* 0x05100000164b1fae */ /* 0x0003e2000f101d5c */
[----:B------:R-:W-:Y:S01]  /*1310*/  SEL R4, RZ, c[0x0][0x27c], !P2 ;  /* 0x00009f00ff047a07 */ /* 0x000fe20005000000 */
[----:B------:R-:W-:Y:S01]  /*1320*/  IMAD.MOV.U32 R164, RZ, RZ, c[0x0][0x280] ;  /* 0x0000a000ffa47624 */ /* 0x000fe200078e00ff */
[----:B------:R-:W-:Y:S01]  /*1330*/  UIMAD UR5, UR16, UR5, UR6 ;  /* 0x00000005100572a4 */ /* 0x000fe2000f8e0206 */
[----:B------:R1:W-:Y:S01]  /*1340*/  @P1 LDGSTS.E.BYPASS.LTC128B.128 [R75+0x7100], [R22.64+0x80], !P5 ;  /* 0x07100080164b1fae */ /* 0x0003e2000e901d5c */
[----:B------:R-:W-:Y:S01]  /*1350*/  IADD3 R151, P1, R93, UR9, RZ ;  /* 0x000000095d977c10 */ /* 0x000fe2000ff3e0ff */
[----:B------:R-:W-:Y:S01]  /*1360*/  ULDC.64 UR6, c[0x0][0x260] ;  /* 0x0000980000067ab9 */ /* 0x000fe20000000a00 */
[----:B------:R-:W-:Y:S01]  /*1370*/  IMAD.WIDE.U32 R172, R158, c[0x0][0x1e0], RZ ;  /* 0x000078009eac7a25 */ /* 0x000fe200078e00ff */
[----:B------:R-:W-:Y:S01]  /*1380*/  UIMAD UR6, UR15, UR6, URZ ;  /* 0x000000060f0672a4 */ /* 0x000fe2000f8e023f */
[----:B------:R1:W-:Y:S01]  /*1390*/  @P0 LDGSTS.E.BYPASS.LTC128B.128 [R75+0x5900], [R24.64], !P6 ;  /* 0x05900000184b0fae */ /* 0x0003e2000f101d5c */
[----:B------:R-:W-:Y:S01]  /*13a0*/  @P2 IADD3 R0, -R0, c[0x0][0x1d4], RZ ;  /* 0x0000750000002a10 */ /* 0x000fe20007ffe1ff */
[----:B------:R-:W-:Y:S01]  /*13b0*/  IMAD.WIDE.U32 R170, R157, c[0x0][0x1e0], RZ ;  /* 0x000078009daa7a25 */ /* 0x000fe200078e00ff */
[----:B------:R-:W-:Y:S01]  /*13c0*/  ISETP.GE.AND P2, PT, R176, 0x1, PT ;  /* 0x00000001b000780c */ /* 0x000fe20003f46270 */
[----:B------:R-:W-:Y:S01]  /*13d0*/  UIMAD UR6, UR16, UR7, UR6 ;  /* 0x00000007100672a4 */ /* 0x000fe2000f8e0206 */
[----:B------:R1:W-:Y:S01]  /*13e0*/  @P0 LDGSTS.E.BYPASS.LTC128B.128 [R75+0x7900], [R24.64+0x80], !P5 ;  /* 0x07900080184b0fae */ /* 0x0003e2000e901d5c */
[----:B------:R-:W-:Y:S01]  /*13f0*/  IADD3.X R150, R37, UR8, RZ, P1, !PT ;  /* 0x0000000825967c10 */ /* 0x000fe20008ffe4ff */
[----:B------:R-:W-:Y:S01]  /*1400*/  IMAD.WIDE.U32 R168, R156, c[0x0][0x1e0], RZ ;  /* 0x000078009ca87a25 */ /* 0x000fe200078e00ff */
[-C--:B------:R-:W-:Y:S01]  /*1410*/  SHF.L.U64.HI R174, R174, R159.reuse, c[0x0][0x1e4] ;  /* 0x00007900aeae7619 */ /* 0x080fe2000001029f */
[----:B------:R-:W0:Y:S01]  /*1420*/  LDGDEPBAR ;  /* 0x00000000000079af */ /* 0x000e220000000000 */
[----:B------:R-:W-:-:S02]  /*1430*/  SHF.L.U64.HI R163, R164, R159, c[0x0][0x284] ;  /* 0x0000a100a4a37619 */ /* 0x000fc4000001029f */
[-C--:B------:R-:W-:Y:S02]  /*1440*/  SHF.L.U64.HI R161, R161, R159.reuse, c[0x0][0x294] ;  /* 0x0000a500a1a17619 */ /* 0x080fe4000001029f */
[C---:B------:R-:W-:Y:S01]  /*1450*/  SHF.L.U64.HI R159, R160.reuse, R159, c[0x0][0x23c] ;  /* 0x00008f00a09f7619 */ /* 0x040fe2000001029f */
[----:B------:R-:W-:Y:S01]  /*1460*/  IMAD.SHL.U32 R160, R160, 0x20, RZ ;  /* 0x00000020a0a07824 */ /* 0x000fe200078e00ff */
[----:B------:R-:W-:Y:S01]  /*1470*/  SHF.L.U64.HI R164, R164, R38, c[0x0][0x284] ;  /* 0x0000a100a4a47619 */ /* 0x000fe20000010226 */
[----:B------:R-:W-:Y:S01]  /*1480*/  BAR.SYNC.DEFER_BLOCKING 0x0 ;  /* 0x0000000000007b1d */ /* 0x000fe20000010000 */
[----:B------:R-:W-:Y:S02]  /*1490*/  ISETP.GE.AND P5, PT, R32, c[0x0][0x1d4], PT ;  /* 0x0000750020007a0c */ /* 0x000fe40003fa6270 */
[----:B--2---:R-:W-:Y:S01]  /*14a0*/  @P3 SHF.R.S32.HI R19, RZ, 0x1f, R18 ;  /* 0x0000001fff133819 */ /* 0x004fe20000011412 */
[----:B------:R-:W-:Y:S02]  /*14b0*/  @!P3 IMAD.MOV.U32 R19, RZ, RZ, R2 ;  /* 0x000000ffff13b224 */ /* 0x000fe400078e0002 */
[----:B------:R-:W-:-:S02]  /*14c0*/  IMAD.U32 R2, RZ, RZ, UR30 ;  /* 0x0000001eff027e24 */ /* 0x000fc4000f8e00ff */
[----:B------:R-:W-:Y:S01]  /*14d0*/  @!P3 IMAD.MOV.U32 R18, RZ, RZ, R3 ;  /* 0x000000ffff12b224 */ /* 0x000fe200078e0003 */
[----:B------:R-:W-:Y:S01]  /*14e0*/  ISETP.NE.AND P3, PT, RZ, UR48, PT ;  /* 0x00000030ff007c0c */ /* 0x000fe2000bf65270 */
[----:B------:R-:W-:Y:S01]  /*14f0*/  IMAD.U32 R3, RZ, RZ, UR31 ;  /* 0x0000001fff037e24 */ /* 0x000fe2000f8e00ff */
[----:B------:R-:W-:Y:S01]  /*1500*/  IADD3 R122, P2, R2, 0x80, RZ ;  /* 0x00000080027a7810 */ /* 0x000fe20007f5e0ff */
[----:B------:R-:W-:Y:S01]  /*1510*/  IMAD.IADD R2, R32, 0x1, R4 ;  /* 0x0000000120027824 */ /* 0x000fe200078e0204 */
[----:B------:R-:W-:Y:S01]  /*1520*/  SHF.R.S32.HI R3, RZ, 0x1f, R0 ;  /* 0x0000001fff037819 */ /* 0x000fe20000011400 */
[----:B------:R-:W-:Y:S01]  /*1530*/  UIMAD.WIDE.U32 UR30, UR16, UR4, UR32 ;  /* 0x00000004101e72a5 */ /* 0x000fe2000f8e0020 */
[----:B------:R-:W-:Y:S01]  /*1540*/  P2R R152, PR, RZ, 0x8 ;  /* 0x00000008ff987803 */ /* 0x000fe20000000000 */
[----:B------:R-:W-:Y:S01]  /*1550*/  IMAD.X R121, RZ, RZ, R121, P2 ;  /* 0x000000ffff797224 */ /* 0x000fe200010e0679 */
[----:B------:R-:W-:Y:S01]  /*1560*/  LEA.HI R34, R3, R0, RZ, 0x4 ;  /* 0x0000000003227211 */ /* 0x000fe200078f20ff */
[----:B------:R-:W-:Y:S01]  /*1570*/  UIADD3 UR25, UR31, UR5, URZ ;  /* 0x000000051f197290 */ /* 0x000fe2000fffe03f */
[----:B------:R-:W-:Y:S01]  /*1580*/  SHF.R.S32.HI R0, RZ, 0x1f, R2 ;  /* 0x0000001fff007819 */ /* 0x000fe20000011402 */
[----:B------:R-:W-:Y:S01]  /*1590*/  IMAD.U32 R4, RZ, RZ, UR30 ;  /* 0x0000001eff047e24 */ /* 0x000fe2000f8e00ff */
[----:B------:R-:W-:Y:S01]  /*15a0*/  ULDC.64 UR4, c[0x0][0x210] ;  /* 0x0000840000047ab9 */ /* 0x000fe20000000a00 */
[----:B------:R-:W-:Y:S01]  /*15b0*/  IMAD.U32 R5, RZ, RZ, UR31 ;  /* 0x0000001fff057e24 */ /* 0x000fe2000f8e00ff */
[CC--:B------:R-:W-:Y:S01]  /*15c0*/  LEA.HI R20, R0.reuse, R2.reuse, RZ, 0x3 ;  /* 0x0000000200147211 */ /* 0x0c0fe200078f18ff */
[----:B------:R-:W-:Y:S01]  /*15d0*/  IMAD.MOV.U32 R88, RZ, RZ, R4 ;  /* 0x000000ffff587224 */ /* 0x000fe200078e0004 */
[----:B------:R-:W-:Y:S01]  /*15e0*/  LEA.HI R35, R0, R2, RZ, 0x6 ;  /* 0x0000000200237211 */ /* 0x000fe200078f30ff */
[----:B------:R-:W-:Y:S01]  /*15f0*/  IMAD.U32 R2, RZ, RZ, UR16 ;  /* 0x00000010ff027e24 */ /* 0x000fe2000f8e00ff */
[----:B------:R-:W-:Y:S01]  /*1600*/  UIMAD UR4, UR15, UR4, URZ ;  /* 0x000000040f0472a4 */ /* 0x000fe2000f8e023f */
[----:B------:R-:W-:Y:S01]  /*1610*/  IMAD R0, R37, c[0x0][0x280], RZ ;  /* 0x0000a00025007a24 */ /* 0x000fe200078e02ff */
[----:B------:R-:W-:Y:S01]  /*1620*/  LOP3.LUT R110, R20, 0xfffffff8, RZ, 0xc0, !PT ;  /* 0xfffffff8146e7812 */ /* 0x000fe200078ec0ff */
[----:B------:R-:W-:Y:S01]  /*1630*/  IMAD.WIDE.U32 R2, R2, c[0x0][0x260], R32 ;  /* 0x0000980002027a25 */ /* 0x000fe200078e0020 */
[----:B------:R-:W-:-:S02]  /*1640*/  UIMAD UR4, UR16, UR5, UR4 ;  /* 0x00000005100472a4 */ /* 0x000fc4000f8e0204 */
[----:B------:R-:W-:Y:S01]  /*1650*/  SHF.R.S32.HI R120, RZ, 0x1f, R110 ;  /* 0x0000001fff787819 */ /* 0x000fe2000001146e */
[----:B------:R-:W-:Y:S01]  /*1660*/  IMAD R0, R93, c[0x0][0x284], R0 ;  /* 0x0000a1005d007a24 */ /* 0x000fe200078e0200 */
[----:B------:R-:W-:Y:S01]  /*1670*/  IADD3 R11, R3, UR6, RZ ;  /* 0x00000006030b7c10 */ /* 0x000fe2000fffe0ff */
[----:B------:R-:W-:Y:S01]  /*1680*/  IMAD.WIDE.U32 R4, R93, c[0x0][0x280], R28 ;  /* 0x0000a0005d047a25 */ /* 0x000fe200078e001c */
[----:B------:R-:W-:Y:S01]  /*1690*/  IADD3 R17, R17, UR4, RZ ;  /* 0x0000000411117c10 */ /* 0x000fe2000fffe0ff */
[----:B------:R-:W-:Y:S02]  /*16a0*/  ULDC.64 UR6, c[0x0][0x1e0] ;  /* 0x0000780000067ab9 */ /* 0x000fe40000000a00 */
[----:B------:R-:W-:Y:S01]  /*16b0*/  IMAD.IADD R9, R5, 0x1, R0 ;  /* 0x0000000105097824 */ /* 0x000fe200078e0200 */
[----:B------:R-:W-:Y:S01]  /*16c0*/  USHF.L.U32 UR30, UR6, 0x4, URZ ;  /* 0x00000004061e7899 */ /* 0x000fe2000800063f */
[----:B------:R-:W-:Y:S01]  /*16d0*/  IMAD.IADD R5, R0, 0x1, R13 ;  /* 0x0000000100057824 */ /* 0x000fe200078e020d */
[----:B------:R-:W-:Y:S01]  /*16e0*/  ULDC.64 UR4, c[0x0][0x280] ;  /* 0x0000a00000047ab9 */ /* 0x000fe20000000a00 */
[----:B------:R-:W-:Y:S01]  /*16f0*/  IMAD.IADD R3, R8, 0x1, R15 ;  /* 0x0000000108037824 */ /* 0x000fe200078e020f */
[----:B------:R-:W-:Y:S01]  /*1700*/  UIMAD UR4, UR36, UR4, URZ ;  /* 0x00000004240472a4 */ /* 0x000fe2000f8e023f */
[----:B------:R-:W-:Y:S01]  /*1710*/  IMAD.MOV.U32 R8, RZ, RZ, R4 ;  /* 0x000000ffff087224 */ /* 0x000fe200078e0004 */
[----:B------:R-:W-:Y:S01]  /*1720*/  UIMAD UR34, UR7, 0x30, URZ ;  /* 0x00000030072278a4 */ /* 0x000fe2000f8e023f */
[----:B------:R-:W-:Y:S01]  /*1730*/  IMAD.U32 R0, RZ, RZ, UR19 ;  /* 0x00000013ff007e24 */ /* 0x000fe2000f8e00ff */
[----:B------:R-:W-:Y:S01]  /*1740*/  USHF.L.U64.HI UR27, UR6, UR37, UR27 ;  /* 0x00000025061b7299 */ /* 0x000fe2000801021b */
[----:B------:R-:W-:Y:S01]  /*1750*/  IMAD.MOV.U32 R4, RZ, RZ, R12 ;  /* 0x000000ffff047224 */ /* 0x000fe200078e000c */
[----:B------:R-:W-:Y:S01]  /*1760*/  UIMAD.WIDE.U32 UR32, UR6, 0x30, URZ ;  /* 0x00000030062078a5 */ /* 0x000fe2000f8e003f */
[----:B------:R-:W-:Y:S01]  /*1770*/  IMAD.WIDE.U32 R104, R0, c[0x0][0x280], R8 ;  /* 0x0000a00000687a25 */ /* 0x000fe200078e0008 */
[----:B------:R-:W-:-:S02]  /*1780*/  USHF.L.U32 UR31, UR6, 0x6, URZ ;  /* 0x00000006061f7899 */ /* 0x000fc4000800063f */
[----:B------:R-:W-:Y:S01]  /*1790*/  UIMAD UR41, UR19, UR5, UR4 ;  /* 0x00000005132972a4 */ /* 0x000fe2000f8e0204 */
[----:B------:R-:W-:Y:S02]  /*17a0*/  IMAD.U32 R9, RZ, RZ, UR19 ;  /* 0x00000013ff097e24 */ /* 0x000fe4000f8e00ff */
[----:B------:R-:W-:Y:S01]  /*17b0*/  IMAD.U32 R8, RZ, RZ, UR19 ;  /* 0x00000013ff087e24 */ /* 0x000fe2000f8e00ff */
[----:B------:R-:W-:Y:S01]  /*17c0*/  ULDC.64 UR4, c[0x0][0x268] ;  /* 0x00009a0000047ab9 */ /* 0x000fe20000000a00 */
[----:B------:R-:W-:Y:S01]  /*17d0*/  IMAD.MOV.U32 R10, RZ, RZ, R2 ;  /* 0x000000ffff0a7224 */ /* 0x000fe200078e0002 */
[----:B------:R-:W-:Y:S01]  /*17e0*/  UIMAD UR4, UR35, UR4, URZ ;  /* 0x00000004230472a4 */ /* 0x000fe2000f8e023f */
[----:B------:R-:W-:Y:S01]  /*17f0*/  IMAD.MOV.U32 R2, RZ, RZ, R14 ;  /* 0x000000ffff027224 */ /* 0x000fe200078e000e */
[----:B------:R-:W-:Y:S01]  /*1800*/  IADD3 R118, R105, UR41, RZ ;  /* 0x0000002969767c10 */ /* 0x000fe2000fffe0ff */
[----:B------:R-:W-:Y:S01]  /*1810*/  IMAD.WIDE.U32 R102, R9, c[0x0][0x290], R6 ;  /* 0x0000a40009667a25 */ /* 0x000fe200078e0006 */
[----:B------:R-:W-:Y:S01]  /*1820*/  SHF.R.S32.HI R6, RZ, 0x1f, R158 ;  /* 0x0000001fff067819 */ /* 0x000fe2000001149e */
[----:B------:R-:W-:-:S02]  /*1830*/  UIMAD UR43, UR43, UR5, UR4 ;  /* 0x000000052b2b72a4 */ /* 0x000fc4000f8e0204 */
[----:B------:R-:W-:Y:S01]  /*1840*/  IMAD.WIDE.U32 R100, R8, c[0x0][0x280], R4 ;  /* 0x0000a00008647a25 */ /* 0x000fe200078e0004 */
[----:B------:R-:W-:Y:S01]  /*1850*/  SHF.R.S32.HI R5, RZ, 0x1f, R157 ;  /* 0x0000001fff057819 */ /* 0x000fe2000001149d */
[----:B------:R-:W-:Y:S01]  /*1860*/  ULDC UR35, c[0x0][0x284] ;  /* 0x0000a10000237ab9 */ /* 0x000fe20000000800 */
[----:B------:R-:W-:Y:S01]  /*1870*/  LEA.HI R6, R6, R158, RZ, 0x3 ;  /* 0x0000009e06067211 */ /* 0x000fe200078f18ff */
[----:B------:R-:W-:Y:S01]  /*1880*/  IMAD.WIDE.U32 R98, R0, c[0x0][0x290], R2 ;  /* 0x0000a40000627a25 */ /* 0x000fe200078e0002 */
[----:B------:R-:W-:Y:S01]  /*1890*/  SHF.R.S32.HI R0, RZ, 0x1f, R156 ;  /* 0x0000001fff007819 */ /* 0x000fe2000001149c */
[----:B------:R-:W-:Y:S01]  /*18a0*/  ULDC UR4, c[0x0][0x294] ;  /* 0x0000a50000047ab9 */ /* 0x000fe20000000800 */
[----:B------:R-:W-:Y:S01]  /*18b0*/  LEA.HI R5, R5, R157, RZ, 0x3 ;  /* 0x0000009d05057211 */ /* 0x000fe200078f18ff */
[----:B------:R-:W-:Y:S01]  /*18c0*/  IMAD.SHL.U32 R7, R6, 0x40, RZ ;  /* 0x0000004006077824 */ /* 0x000fe200078e00ff */
[----:B------:R-:W-:Y:S01]  /*18d0*/  LEA.HI R0, R0, R156, RZ, 0x3 ;  /* 0x0000009c00007211 */ /* 0x000fe200078f18ff */
[----:B------:R-:W-:Y:S01]  /*18e0*/  IMAD.SHL.U32 R4, R158, 0x40, RZ ;  /* 0x000000409e047824 */ /* 0x000fe200078e00ff */
[----:B------:R-:W-:Y:S01]  /*18f0*/  LOP3.LUT R8, R21, 0x38, R20, 0xf8, !PT ;  /* 0x0000003815087812 */ /* 0x000fe200078ef814 */
[----:B------:R-:W-:Y:S01]  /*1900*/  IMAD.SHL.U32 R6, R5, 0x40, RZ ;  /* 0x0000004005067824 */ /* 0x000fe200078e00ff */
[----:B------:R-:W-:Y:S01]  /*1910*/  SHF.R.S32.HI R5, RZ, 0x4, R34 ;  /* 0x00000004ff057819 */ /* 0x000fe20000011422 */
[----:B------:R-:W-:Y:S01]  /*1920*/  IMAD.SHL.U32 R3, R157, 0x40, RZ ;  /* 0x000000409d037824 */ /* 0x000fe200078e00ff */
[----:B------:R-:W-:Y:S01]  /*1930*/  LOP3.LUT R4, R4, 0x1c0, RZ, 0xc0, !PT ;  /* 0x000001c004047812 */ /* 0x000fe200078ec0ff */
[----:B------:R-:W-:Y:S01]  /*1940*/  IMAD.SHL.U32 R2, R156, 0x40, RZ ;  /* 0x000000409c027824 */ /* 0x000fe200078e00ff */
[----:B------:R-:W-:Y:S01]  /*1950*/  LEA.HI.SX32 R5, R20, R5, 0x1d ;  /* 0x0000000514057211 */ /* 0x000fe200078feaff */
[----:B------:R-:W-:Y:S01]  /*1960*/  IMAD.SHL.U32 R0, R0, 0x40, RZ ;  /* 0x0000004000007824 */ /* 0x000fe200078e00ff */
[----:B------:R-:W-:Y:S01]  /*1970*/  LOP3.LUT R3, R3, 0x1c0, RZ, 0xc0, !PT ;  /* 0x000001c003037812 */ /* 0x000fe200078ec0ff */
[----:B------:R-:W-:Y:S01]  /*1980*/  IMAD.WIDE.U32 R96, R96, c[0x0][0x268], R10 ;  /* 0x00009a0060607a25 */ /* 0x000fe200078e000a */
[----:B------:R-:W-:Y:S01]  /*1990*/  LOP3.LUT R2, R2, 0x1c0, RZ, 0xc0, !PT ;  /* 0x000001c002027812 */ /* 0x000fe200078ec0ff */
[----:B------:R-:W-:Y:S01]  /*19a0*/  USHF.L.U32 UR5, UR39, 0x5, URZ ;  /* 0x0000000527057899 */ /* 0x000fe2000800063f */
[----:B------:R-:W-:Y:S01]  /*19b0*/  LOP3.LUT R9, R0, 0xfffffe00, RZ, 0xc0, !PT ;  /* 0xfffffe0000097812 */ /* 0x000fe200078ec0ff */
[----:B------:R-:W-:Y:S01]  /*19c0*/  IMAD.SHL.U32 R0, R35, 0x40, RZ ;  /* 0x0000004023007824 */ /* 0x000fe200078e00ff */
[----:B------:R-:W-:Y:S01]  /*19d0*/  LOP3.LUT R11, R7, 0xfffffe00, RZ, 0xc0, !PT ;  /* 0xfffffe00070b7812 */ /* 0x000fe200078ec0ff */
[----:B------:R-:W-:Y:S01]  /*19e0*/  IMAD.SHL.U32 R92, R5, 0x8, RZ ;  /* 0x00000008055c7824 */ /* 0x000fe200078e00ff */
[----:B------:R-:W-:Y:S01]  /*19f0*/  LOP3.LUT R10, R6, 0xfffffe00, RZ, 0xc0, !PT ;  /* 0xfffffe00060a7812 */ /* 0x000fe200078ec0ff */
[----:B------:R-:W-:Y:S01]  /*1a00*/  IMAD.U32 R89, RZ, RZ, UR25 ;  /* 0x00000019ff597e24 */ /* 0x000fe2000f8e00ff */
[----:B------:R-:W-:Y:S01]  /*1a10*/  SHF.R.U32.HI R26, RZ, 0x3, R4 ;  /* 0x00000003ff1a7819 */ /* 0x000fe20000011604 */
[----:B------:R-:W-:Y:S01]  /*1a20*/  USHF.L.U32 UR25, UR6, 0x5, URZ ;  /* 0x0000000506197899 */ /* 0x000fe2000800063f */
[----:B------:R-:W-:-:S02]  /*1a30*/  LOP3.LUT R7, R4, 0x38, R20, 0xf8, !PT ;  /* 0x0000003804077812 */ /* 0x000fc400078ef814 */
[----:B------:R-:W-:Y:S01]  /*1a40*/  SHF.R.S32.HI R6, RZ, 0x1f, R5 ;  /* 0x0000001fff067819 */ /* 0x000fe20000011405 */
[----:B------:R-:W-:Y:S01]  /*1a50*/  ULDC.64 UR6, c[0x0][0x290] ;  /* 0x0000a40000067ab9 */ /* 0x000fe20000000a00 */
[----:B------:R-:W-:Y:S01]  /*1a60*/  SHF.R.U32.HI R27, RZ, 0x3, R3 ;  /* 0x00000003ff1b7819 */ /* 0x000fe20000011603 */
[----:B------:R-:W-:Y:S01]  /*1a70*/  UIMAD UR6, UR36, UR6, URZ ;  /* 0x00000006240672a4 */ /* 0x000fe2000f8e023f */
[----:B------:R-:W-:Y:S01]  /*1a80*/  SHF.R.U32.HI R30, RZ, 0x3, R2 ;  /* 0x00000003ff1e7819 */ /* 0x000fe20000011602 */
[----:B------:R-:W-:Y:S01]  /*1a90*/  USHF.L.U32 UR36, UR39, 0x6, URZ ;  /* 0x0000000627247899 */ /* 0x000fe2000800063f */
[--C-:B------:R-:W-:Y:S01]  /*1aa0*/  LOP3.LUT R12, R3, 0x38, R20.reuse, 0xf8, !PT ;  /* 0x00000038030c7812 */ /* 0x100fe200078ef814 */
[----:B------:R-:W-:Y:S01]  /*1ab0*/  UIMAD UR42, UR19, UR7, UR6 ;  /* 0x00000007132a72a4 */ /* 0x000fe2000f8e0206 */
[----:B------:R-:W-:Y:S01]  /*1ac0*/  LOP3.LUT R14, R2, 0x38, R20, 0xf8, !PT ;  /* 0x00000038020e7812 */ /* 0x000fe200078ef814 */
[----:B------:R-:W-:Y:S01]  /*1ad0*/  UIMAD UR7, UR49, UR35, URZ ;  /* 0x00000023310772a4 */ /* 0x000fe2000f8e023f */
[----:B------:R-:W-:Y:S01]  /*1ae0*/  LOP3.LUT R13, R8, R36, RZ, 0x3c, !PT ;  /* 0x00000024080d7212 */ /* 0x000fe200078e3cff */
[----:B------:R-:W-:Y:S01]  /*1af0*/  UIMAD UR49, UR49, UR4, URZ ;  /* 0x00000004313172a4 */ /* 0x000fe2000f8e023f */
[----:B------:R-:W-:Y:S01]  /*1b00*/  LOP3.LUT R0, R0, 0xfffff000, RZ, 0xc0, !PT ;  /* 0xfffff00000007812 */ /* 0x000fe200078ec0ff */
[----:B------:R-:W-:Y:S01]  /*1b10*/  USHF.L.U64.HI UR35, UR39, UR37, UR35 ;  /* 0x0000002527237299 */ /* 0x000fe20008010223 */
[----:B------:R-:W-:Y:S01]  /*1b20*/  LEA.HI R15, R6, R5, RZ, 0x3 ;  /* 0x00000005060f7211 */ /* 0x000fe200078f18ff */
[----:B------:R-:W-:Y:S01]  /*1b30*/  USHF.L.U64.HI UR37, UR40, UR37, UR4 ;  /* 0x0000002528257299 */ /* 0x000fe20008010204 */
[----:B------:R-:W-:Y:S01]  /*1b40*/  LOP3.LUT R8, R7, R26, RZ, 0x3c, !PT ;  /* 0x0000001a07087212 */ /* 0x000fe200078e3cff */
[----:B------:R-:W-:Y:S01]  /*1b50*/  USHF.L.U32 UR6, UR40, 0x5, URZ ;  /* 0x0000000528067899 */ /* 0x000fe2000800063f */
[----:B------:R-:W-:Y:S01]  /*1b60*/  LOP3.LUT R7, R12, R27, RZ, 0x3c, !PT ;  /* 0x0000001b0c077212 */ /* 0x000fe200078e3cff */
[----:B------:R-:W-:Y:S01]  /*1b70*/  UIADD3 UR4, UR33, UR34, URZ ;  /* 0x0000002221047290 */ /* 0x000fe2000fffe03f */
[----:B------:R-:W-:Y:S01]  /*1b80*/  LOP3.LUT R6, R14, R30, RZ, 0x3c, !PT ;  /* 0x0000001e0e067212 */ /* 0x000fe200078e3cff */
[----:B------:R-:W-:Y:S01]  /*1b90*/  USHF.L.U32 UR39, UR39, 0x4, URZ ;  /* 0x0000000427277899 */ /* 0x000fe2000800063f */
[-C--:B------:R-:W-:Y:S01]  /*1ba0*/  IADD3 R34, R13, R0.reuse, R31 ;  /* 0x000000000d227210 */ /* 0x080fe20007ffe01f */
[----:B------:R-:W-:Y:S01]  /*1bb0*/  USHF.L.U32 UR40, UR40, 0x4, URZ ;  /* 0x0000000428287899 */ /* 0x000fe2000800063f */
[-C--:B------:R-:W-:Y:S01]  /*1bc0*/  IADD3 R14, R8, R0.reuse, R11 ;  /* 0x00000000080e7210 */ /* 0x080fe20007ffe00b */
[----:B------:R-:W-:Y:S01]  /*1bd0*/  UIADD3 UR7, UR47, UR7, URZ ;  /* 0x000000072f077290 */ /* 0x000fe2000fffe03f */
[-C--:B------:R-:W-:Y:S01]  /*1be0*/  IADD3 R13, R7, R0.reuse, R10 ;  /* 0x00000000070d7210 */ /* 0x080fe20007ffe00a */
[----:B------:R-:W-:Y:S01]  /*1bf0*/  IMAD.SHL.U32 R144, R34, 0x2, RZ ;  /* 0x0000000222907824 */ /* 0x000fe200078e00ff */
[----:B------:R-:W-:Y:S01]  /*1c00*/  IADD3 R12, R6, R0, R9 ;  /* 0x00000000060c7210 */ /* 0x000fe20007ffe009 */
[----:B------:R-:W-:Y:S01]  /*1c10*/  IMAD.SHL.U32 R0, R15, 0x200, RZ ;  /* 0x000002000f007824 */ /* 0x000fe200078e00ff */
[--C-:B------:R-:W-:Y:S01]  /*1c20*/  LOP3.LUT R2, R2, 0x38, R92.reuse, 0xf8, !PT ;  /* 0x0000003802027812 */ /* 0x100fe200078ef85c */
[----:B------:R-:W-:Y:S01]  /*1c30*/  IMAD.SHL.U32 R143, R14, 0x2, RZ ;  /* 0x000000020e8f7824 */ /* 0x000fe200078e00ff */
[--C-:B------:R-:W-:Y:S01]  /*1c40*/  LOP3.LUT R5, R21, 0x38, R92.reuse, 0xf8, !PT ;  /* 0x0000003815057812 */ /* 0x100fe200078ef85c */
[----:B------:R-:W-:Y:S01]  /*1c50*/  IMAD.SHL.U32 R142, R13, 0x2, RZ ;  /* 0x000000020d8e7824 */ /* 0x000fe200078e00ff */
[----:B------:R-:W-:Y:S01]  /*1c60*/  LOP3.LUT R0, R0, 0xfffff000, RZ, 0xc0, !PT ;  /* 0xfffff00000007812 */ /* 0x000fe200078ec0ff */
[----:B------:R-:W-:Y:S01]  /*1c70*/  IMAD.SHL.U32 R141, R12, 0x2, RZ ;  /* 0x000000020c8d7824 */ /* 0x000fe200078e00ff */
[----:B------:R-:W-:Y:S01]  /*1c80*/  LOP3.LUT R2, R2, R30, RZ, 0x3c, !PT ;  /* 0x0000001e02027212 */ /* 0x000fe200078e3cff */
[----:B------:R-:W-:Y:S01]  /*1c90*/  UIADD3 UR34, UR45, UR49, URZ ;  /* 0x000000312d227290 */ /* 0x000fe2000fffe03f */
[----:B------:R-:W-:-:S02]  /*1ca0*/  LOP3.LUT R4, R4, 0x38, R92, 0xf8, !PT ;  /* 0x0000003804047812 */ /* 0x000fc400078ef85c */
[----:B------:R-:W-:Y:S02]  /*1cb0*/  LOP3.LUT R3, R3, 0x38, R92, 0xf8, !PT ;  /* 0x0000003803037812 */ /* 0x000fe400078ef85c */
[----:B------:R-:W-:Y:S02]  /*1cc0*/  IADD3 R9, R2, R0, R9 ;  /* 0x0000000002097210 */ /* 0x000fe40007ffe009 */
[----:B------:R-:W-:Y:S02]  /*1cd0*/  LOP3.LUT R5, R5, R36, RZ, 0x3c, !PT ;  /* 0x0000002405057212 */ /* 0x000fe400078e3cff */
[----:B------:R-:W-:Y:S01]  /*1ce0*/  LOP3.LUT R4, R4, R26, RZ, 0x3c, !PT ;  /* 0x0000001a04047212 */ /* 0x000fe200078e3cff */
[----:B------:R-:W-:Y:S01]  /*1cf0*/  IMAD.SHL.U32 R136, R9, 0x2, RZ ;  /* 0x0000000209887824 */ /* 0x000fe200078e00ff */
[----:B------:R-:W-:Y:S02]  /*1d00*/  LOP3.LUT R3, R3, R27, RZ, 0x3c, !PT ;  /* 0x0000001b03037212 */ /* 0x000fe400078e3cff */
[----:B------:R-:W-:-:S02]  /*1d10*/  SEL R2, R19, RZ, !P4 ;  /* 0x000000ff13027207 */ /* 0x000fc40006000000 */
[-C--:B------:R-:W-:Y:S02]  /*1d20*/  IADD3 R8, R5, R0.reuse, R31 ;  /* 0x0000000005087210 */ /* 0x080fe40007ffe01f */
[-C--:B------:R-:W-:Y:S02]  /*1d30*/  IADD3 R11, R4, R0.reuse, R11 ;  /* 0x00000000040b7210 */ /* 0x080fe40007ffe00b */
[----:B------:R-:W-:Y:S01]  /*1d40*/  IADD3 R10, R3, R0, R10 ;  /* 0x00000000030a7210 */ /* 0x000fe20007ffe00a */
[----:B------:R-:W-:Y:S01]  /*1d50*/  IMAD R3, R2, c[0x0][0x1f0], RZ ;  /* 0x00007c0002037a24 */ /* 0x000fe200078e02ff */
[----:B------:R-:W-:Y:S01]  /*1d60*/  SEL R0, R18, RZ, !P4 ;  /* 0x000000ff12007207 */ /* 0x000fe20006000000 */
[----:B------:R-:W-:Y:S01]  /*1d70*/  IMAD R2, R2, c[0x0][0x218], RZ ;  /* 0x0000860002027a24 */ /* 0x000fe200078e02ff */
[----:B------:R-:W-:Y:S01]  /*1d80*/  SHF.R.S32.HI R4, RZ, 0x1f, R158 ;  /* 0x0000001fff047819 */ /* 0x000fe2000001149e */
[----:B------:R-:W-:Y:S01]  /*1d90*/  IMAD.SHL.U32 R139, R8, 0x2, RZ ;  /* 0x00000002088b7824 */ /* 0x000fe200078e00ff */
[----:B------:R-:W-:Y:S01]  /*1da0*/  SHF.R.S32.HI R5, RZ, 0x1f, R157 ;  /* 0x0000001fff057819 */ /* 0x000fe2000001149d */
[C---:B------:R-:W-:Y:S01]  /*1db0*/  IMAD R91, R0.reuse, c[0x0][0x1f4], R3 ;  /* 0x00007d00005b7a24 */ /* 0x040fe200078e0203 */
[----:B------:R-:W-:Y:S01]  /*1dc0*/  SHF.R.S32.HI R7, RZ, 0x1f, R156 ;  /* 0x0000001fff077819 */ /* 0x000fe2000001149c */
[----:B------:R-:W-:Y:S01]  /*1dd0*/  IMAD R106, R0, c[0x0][0x21c], R2 ;  /* 0x00008700006a7a24 */ /* 0x000fe200078e0202 */
[----:B------:R-:W-:Y:S01]  /*1de0*/  IADD3 R31, R28, 0x20, RZ ;  /* 0x000000201c1f7810 */ /* 0x000fe20007ffe0ff */
[----:B------:R-:W-:Y:S01]  /*1df0*/  IMAD.WIDE.U32 R88, R0, c[0x0][0x1f0], R88 ;  /* 0x00007c0000587a25 */ /* 0x000fe200078e0058 */
[----:B------:R-:W-:-:S02]  /*1e00*/  IADD3 R107, R97, UR43, RZ ;  /* 0x0000002b616b7c10 */ /* 0x000fc4000fffe0ff */
[----:B------:R-:W-:Y:S01]  /*1e10*/  IADD3 R116, R101, UR41, RZ ;  /* 0x0000002965747c10 */ /* 0x000fe2000fffe0ff */
[----:B------:R-:W-:Y:S01]  /*1e20*/  IMAD.WIDE.U32 R94, R0, c[0x0][0x218], R16 ;  /* 0x00008600005e7a25 */ /* 0x000fe200078e0010 */
[----:B------:R-:W-:Y:S02]  /*1e30*/  IADD3 R0, P0, R93, 0x10, RZ ;  /* 0x000000105d007810 */ /* 0x000fe40007f1e0ff */
[----:B------:R-:W-:Y:S01]  /*1e40*/  IADD3 R117, R103, UR42, RZ ;  /* 0x0000002a67757c10 */ /* 0x000fe2000fffe0ff */
[----:B------:R-:W-:Y:S01]  /*1e50*/  IMAD R3, R37, c[0x0][0x1e0], RZ ;  /* 0x0000780025037a24 */ /* 0x000fe200078e02ff */
[----:B------:R-:W-:Y:S01]  /*1e60*/  IADD3 R115, R99, UR42, RZ ;  /* 0x0000002a63737c10 */ /* 0x000fe2000fffe0ff */
[----:B------:R-:W-:Y:S01]  /*1e70*/  IMAD.X R2, RZ, RZ, R37, P0 ;  /* 0x000000ffff027224 */ /* 0x000fe200000e0625 */
[----:B------:R-:W-:Y:S01]  /*1e80*/  IADD3 R134, P0, R32, R166, RZ ;  /* 0x000000a620867210 */ /* 0x000fe20007f1e0ff */
[----:B------:R-:W-:Y:S01]  /*1e90*/  IMAD.WIDE.U32 R124, R0, c[0x0][0x1e0], RZ ;  /* 0x00007800007c7a25 */ /* 0x000fe200078e00ff */
[----:B------:R-:W-:-:S03]  /*1ea0*/  SHF.R.S32.HI R119, RZ, 0x1f, R92 ;  /* 0x0000001fff777819 */ /* 0x000fc6000001145c */
[----:B------:R-:W-:Y:S01]  /*1eb0*/  IMAD R2, R2, c[0x0][0x1e0], RZ ;  /* 0x0000780002027a24 */ /* 0x000fe200078e02ff */
[----:B------:R-:W-:Y:S01]  /*1ec0*/  IADD3 R135, P1, R124, UR30, RZ ;  /* 0x0000001e7c877c10 */ /* 0x000fe2000ff3e0ff */
[----:B------:R-:W-:Y:S02]  /*1ed0*/  IMAD R3, R93, c[0x0][0x1e4], R3 ;  /* 0x000079005d037a24 */ /* 0x000fe400078e0203 */
[----:B------:R-:W-:Y:S02]  /*1ee0*/  IMAD R6, R0, c[0x0][0x1e4], R2 ;  /* 0x0000790000067a24 */ /* 0x000fe400078e0202 */
[----:B------:R-:W-:Y:S02]  /*1ef0*/  IMAD.IADD R133, R167, 0x1, R3 ;  /* 0x00000001a7857824 */ /* 0x000fe400078e0203 */
[----:B------:R-:W-:Y:S02]  /*1f00*/  IMAD.IADD R132, R125, 0x1, R6 ;  /* 0x000000017d847824 */ /* 0x000fe400078e0206 */
[----:B------:R-:W-:Y:S01]  /*1f10*/  IMAD.X R130, R33, 0x1, R133, P0 ;  /* 0x0000000121827824 */ /* 0x000fe200000e0685 */
[----:B------:R-:W-:Y:S01]  /*1f20*/  IADD3 R149, P0, R135, UR30, RZ ;  /* 0x0000001e87957c10 */ /* 0x000fe2000ff1e0ff */
[----:B------:R-:W-:-:S02]  /*1f30*/  IMAD.X R131, R165, 0x1, R132, P1 ;  /* 0x00000001a5837824 */ /* 0x000fc400008e0684 */
[----:B------:R-:W-:Y:S02]  /*1f40*/  IMAD.IADD R91, R89, 0x1, R91 ;  /* 0x00000001595b7824 */ /* 0x000fe400078e025b */
[----:B------:R-:W-:Y:S01]  /*1f50*/  IMAD.X R146, R165, 0x1, R131, P0 ;  /* 0x00000001a5927824 */ /* 0x000fe200000e0683 */
[----:B------:R-:W-:Y:S01]  /*1f60*/  IADD3 R109, P0, R134, R88, RZ ;  /* 0x00000058866d7210 */ /* 0x000fe20007f1e0ff */
[----:B------:R-:W-:Y:S02]  /*1f70*/  IMAD R2, R4, c[0x0][0x1e0], RZ ;  /* 0x0000780004027a24 */ /* 0x000fe400078e02ff */
[----:B------:R-:W-:Y:S02]  /*1f80*/  IMAD R0, R5, c[0x0][0x1e0], RZ ;  /* 0x0000780005007a24 */ /* 0x000fe400078e02ff */
[----:B------:R-:W-:Y:S01]  /*1f90*/  IMAD.X R108, R130, 0x1, R91, P0 ;  /* 0x00000001826c7824 */ /* 0x000fe200000e065b */
[----:B------:R-:W-:Y:S01]  /*1fa0*/  IADD3 R112, P0, R88, 0x40, RZ ;  /* 0x0000004058707810 */ /* 0x000fe20007f1e0ff */
[----:B------:R-:W-:-:S02]  /*1fb0*/  IMAD R4, R7, c[0x0][0x1e0], RZ ;  /* 0x0000780007047a24 */ /* 0x000fc400078e02ff */
[----:B------:R-:W-:Y:S02]  /*1fc0*/  IMAD R5, R158, c[0x0][0x1e4], R2 ;  /* 0x000079009e057a24 */ /* 0x000fe400078e0202 */
[----:B------:R-:W-:Y:S01]  /*1fd0*/  IMAD.X R111, RZ, RZ, R91, P0 ;  /* 0x000000ffff6f7224 */ /* 0x000fe200000e065b */
[----:B------:R-:W-:Y:S01]  /*1fe0*/  IADD3 R114, P0, R109, 0x40, RZ ;  /* 0x000000406d727810 */ /* 0x000fe20007f1e0ff */
[----:B------:R-:W-:Y:S02]  /*1ff0*/  IMAD R2, R157, c[0x0][0x1e4], R0 ;  /* 0x000079009d027a24 */ /* 0x000fe400078e0200 */
[----:B------:R-:W-:Y:S02]  /*2000*/  IMAD R0, R156, c[0x0][0x1e4], R4 ;  /* 0x000079009c007a24 */ /* 0x000fe400078e0204 */
[----:B------:R-:W-:Y:S02]  /*2010*/  IMAD.IADD R148, R173, 0x1, R5 ;  /* 0x00000001ad947824 */ /* 0x000fe400078e0205 */
[----:B------:R-:W-:-:S02]  /*2020*/  IMAD.IADD R147, R171, 0x1, R2 ;  /* 0x00000001ab937824 */ /* 0x000fc400078e0202 */
[----:B------:R-:W-:Y:S02]  /*2030*/  IMAD.IADD R145, R169, 0x1, R0 ;  /* 0x00000001a9917824 */ /* 0x000fe400078e0200 */
[----:B------:R-:W-:Y:S02]  /*2040*/  IMAD.IADD R106, R95, 0x1, R106 ;  /* 0x000000015f6a7824 */ /* 0x000fe400078e026a */
[----:B------:R-:W-:Y:S02]  /*2050*/  IMAD.X R113, RZ, RZ, R108, P0 ;  /* 0x000000ffff717224 */ /* 0x000fe400000e066c */
[----:B------:R-:W-:Y:S02]  /*2060*/  IMAD.SHL.U32 R138, R11, 0x2, RZ ;  /* 0x000000020b8a7824 */ /* 0x000fe400078e00ff */
[----:B-1----:R-:W-:Y:S02]  /*2070*/  IMAD.SHL.U32 R137, R10, 0x2, RZ ;  /* 0x000000020a897824 */ /* 0x002fe400078e00ff */
.L_x_1585:
[----:B------:R-:W-:Y:S01]  /*2080*/  USHF.R.S32.HI UR43, URZ, 0x1f, UR17 ;  /* 0x0000001f3f2b7899 */ /* 0x000fe20008011411 */
[----:B------:R-:W-:Y:S04]  /*2090*/  DEPBAR.LE SB0, 0x0 ;  /* 0x000080000000791a */ /* 0x000fe80000000000 */
[----:B------:R-:W-:Y:S01]  /*20a0*/  UIMAD UR42, UR27, UR17, URZ ;  /* 0x000000111b2a72a4 */ /* 0x000fe2000f8e023f */
[----:B------:R-:W-:Y:S01]  /*20b0*/  BAR.SYNC.DEFER_BLOCKING 0x0 ;  /* 0x0000000000007b1d */ /* 0x000fe20000010000 */
[----:B------:R-:W-:Y:S01]  /*20c0*/  UIMAD.WIDE.U32 UR52, UR31, UR17, URZ ;  /* 0x000000111f3472a5 */ /* 0x000fe2000f8e003f */
[----:B------:R-:W-:Y:S01]  /*20d0*/  ISETP.GE.AND P0, PT, R176, 0x1, PT ;  /* 0x00000001b000780c */ /* 0x000fe20003f06270 */
[----:B------:R-:W-:Y:S04]  /*20e0*/  UIMAD UR42, UR43, UR31, UR42 ;  /* 0x0000001f2b2a72a4 */ /* 0x000fe8000f8e022a */
[----:B------:R-:W-:Y:S01]  /*20f0*/  UIADD3 UR42, UR53, UR42, URZ ;  /* 0x0000002a352a7290 */ /* 0x000fe2000fffe03f */
[----:B------:R-:W-:Y:S07]  /*2100*/  BSSY B2, `(.L_x_1539) ;  /* 0x000053c000027945 */ /* 0x000fee0003800000 */
[----:B--2---:R-:W-:-:S05]  /*2110*/  @!P0 BRA `(.L_x_1540) ;  /* 0x00004e9000008947 */ /* 0x004fca0003800000 */
[----:B------:R-:W-:Y:S01]  /*2120*/  UIMAD UR41, UR35, UR17, URZ ;  /* 0x00000011232972a4 */ /* 0x000fe2000f8e023f */
[----:B------:R-:W-:Y:S01]  /*2130*/  ISETP.NE.AND P0, PT, R152, RZ, PT ;  /* 0x000000ff9800720c */ /* 0x000fe20003f05270 */
[----:B------:R-:W-:Y:S02]  /*2140*/  UIMAD UR9, UR37, UR17, URZ ;  /* 0x00000011250972a4 */ /* 0x000fe4000f8e023f */
[----:B------:R-:W-:Y:S02]  /*2150*/  UIMAD UR8, UR17, -0x40, UR23 ;  /* 0xffffffc0110878a4 */ /* 0x000fe4000f8e0217 */
[----:B------:R-:W-:Y:S02]  /*2160*/  UIMAD.WIDE.U32 UR50, UR36, UR17, URZ ;  /* 0x00000011243272a5 */ /* 0x000fe4000f8e003f */
[----:B------:R-:W-:Y:S02]  /*2170*/  UIMAD.WIDE.U32 UR48, UR38, UR17, URZ ;  /* 0x00000011263072a5 */ /* 0x000fe4000f8e003f */
[----:B------:R-:W-:Y:S02]  /*2180*/  UIMAD UR41, UR43, UR36, UR41 ;  /* 0x000000242b2972a4 */ /* 0x000fe4000f8e0229 */
[----:B------:R-:W-:Y:S02]  /*2190*/  UIMAD UR9, UR43, UR38, UR9 ;  /* 0x000000262b0972a4 */ /* 0x000fe4000f8e0209 */
[----:B------:R-:W-:Y:S02]  /*21a0*/  UISETP.LT.AND UP0, UPT, UR8, 0x40, UPT ;  /* 0x000000400800788c */ /* 0x000fe4000bf01270 */
[----:B------:R-:W-:Y:S02]  /*21b0*/  UIADD3 UR41, UR51, UR41, URZ ;  /* 0x0000002933297290 */ /* 0x000fe4000fffe03f */
[----:B------:R-:W-:Y:S02]  /*21c0*/  UIADD3 UR9, UR49, UR9, URZ ;  /* 0x0000000931097290 */ /* 0x000fe4000fffe03f */
[----:B------:R-:W-:Y:S01]  /*21d0*/  USEL UR8, UR8, 0x40, UP0 ;  /* 0x0000004008087887 */ /* 0x000fe20008000000 */
[----:B------:R-:W-:-:S05]  /*21e0*/  @!P0 BRA `(.L_x_1541) ;  /* 0x0000299000008947 */ /* 0x000fca0003800000 */
[----:B------:R-:W-:Y:S01]  /*21f0*/  ISETP.GE.AND P2, PT, R93, UR8, PT ;  /* 0x000000085d007c0c */ /* 0x000fe2000bf46270 */
[----:B------:R-:W-:Y:S01]  /*2200*/  BSSY B0, `(.L_x_1542) ;  /* 0x000001b000007945 */ /* 0x000fe20003800000 */
[----:B------:R-:W-:Y:S01]  /*2210*/  CS2R R48, SRZ ;  /* 0x0000000000307805 */ /* 0x000fe2000001ff00 */
[----:B------:R-:W-:Y:S01]  /*2220*/  CS2R R44, SRZ ;  /* 0x00000000002c7805 */ /* 0x000fe2000001ff00 */
[----:B------:R-:W-:Y:S01]  /*2230*/  CS2R R38, SRZ ;  /* 0x0000000000267805 */ /* 0x000fe2000001ff00 */
[----:B------:R-:W-:Y:S01]  /*2240*/  CS2R R12, SRZ ;  /* 0x00000000000c7805 */ /* 0x000fe2000001ff00 */
[----:B------:R-:W-:Y:S07]  /*2250*/  CS2R R2, SRZ ;  /* 0x0000000000027805 */ /* 0x000fee000001ff00 */
[----:B------:R-:W-:-:S05]  /*2260*/  @P2 BRA `(.L_x_1543) ;  /* 0x0000014000002947 */ /* 0x000fca0003800000 */
[----:B------:R-:W-:Y:S01]  /*2270*/  IADD3 R0, P0, R104, UR50, RZ ;  /* 0x0000003268007c10 */ /* 0x000fe2000ff1e0ff */
[----:B------:R-:W-:Y:S01]  /*2280*/  CS2R R38, SRZ ;  /* 0x0000000000267805 */ /* 0x000fe2000001ff00 */
[----:B------:R-:W-:Y:S01]  /*2290*/  CS2R R44, SRZ ;  /* 0x00000000002c7805 */ /* 0x000fe2000001ff00 */
[----:B------:R-:W-:Y:S01]  /*22a0*/  CS2R R12, SRZ ;  /* 0x00000000000c7805 */ /* 0x000fe2000001ff00 */
[----:B------:R-:W-:Y:S02]  /*22b0*/  IADD3.X R3, R118, UR41, RZ, P0, !PT ;  /* 0x0000002976037c10 */ /* 0x000fe400087fe4ff */
[----:B------:R-:W-:Y:S04]  /*22c0*/  IADD3 R2, P0, R102, UR48, RZ ;  /* 0x0000003066027c10 */ /* 0x000fe8000ff1e0ff */
[----:B------:R-:W-:Y:S02]  /*22d0*/  IADD3.X R5, R117, UR9, RZ, P0, !PT ;  /* 0x0000000975057c10 */ /* 0x000fe400087fe4ff */
        /* <DEDUP_REMOVED lines=13> */
.L_x_1543:
[----:B------:R-:W-:Y:S05]  /*23b0*/  BSYNC B0 ;  /* 0x0000000000007941 */ /* 0x000fea0003800000 */
.L_x_1542:
[----:B------:R-:W-:Y:S01]  /*23c0*/  ISETP.GE.AND P3, PT, R158, UR8, PT ;  /* 0x000000089e007c0c */ /* 0x000fe2000bf66270 */
        /* <DEDUP_REMOVED lines=19> */
[----:B------:R-:W-:Y:S01]  /*2500*/  IMAD.U32 R4, RZ, RZ, UR50 ;  /* 0x00000032ff047e24 */ /* 0x000fe2000f8e00ff */
[----:B------:R-:W-:Y:S01]  /*2510*/  CS2R R46, SRZ ;  /* 0x00000000002e7805 */ /* 0x000fe2000001ff00 */
[----:B------:R-:W-:Y:S01]  /*2520*/  CS2R R14, SRZ ;  /* 0x00000000000e7805 */ /* 0x000fe2000001ff00 */
[----:B------:R-:W-:Y:S01]  /*2530*/  CS2R R48, SRZ ;  /* 0x0000000000307805 */ /* 0x000fe2000001ff00 */
[----:B------:R-:W-:Y:S01]  /*2540*/  CS2R R16, SRZ ;  /* 0x0000000000107805 */ /* 0x000fe2000001ff00 */
[----:B------:R-:W-:Y:S01]  /*2550*/  IADD3 R0, P1, P0, R104, UR39, R4 ;  /* 0x0000002768007c10 */ /* 0x000fe2000f83e004 */
[----:B------:R-:W-:Y:S02]  /*2560*/  IMAD.U32 R4, RZ, RZ, UR48 ;  /* 0x00000030ff047e24 */ /* 0x000fe4000f8e00ff */
[----:B------:R-:W-:Y:S01]  /*2570*/  IMAD.U32 R5, RZ, RZ, UR51 ;  /* 0x00000033ff057e24 */ /* 0x000fe2000f8e00ff */
[----:B------:R-:W-:Y:S01]  /*2580*/  IADD3.X R6, R118, UR41, R164, P1, P0 ;  /* 0x0000002976067c10 */ /* 0x000fe20008fe04a4 */
[----:B------:R-:W-:Y:S01]  /*2590*/  IMAD.U32 R5, RZ, RZ, UR49 ;  /* 0x00000031ff057e24 */ /* 0x000fe2000f8e00ff */
        /* <DEDUP_REMOVED lines=14> */
.L_x_1545:
[----:B------:R-:W-:Y:S05]  /*2680*/  BSYNC B0 ;  /* 0x0000000000007941 */ /* 0x000fea0003800000 */
.L_x_1544:
[----:B------:R-:W-:Y:S01]  /*2690*/  ISETP.GE.AND P6, PT, R157, UR8, PT ;  /* 0x000000089d007c0c */ /* 0x000fe2000bfc6270 */
        /* <DEDUP_REMOVED lines=43> */
.L_x_1547:
[----:B------:R-:W-:Y:S05]  /*2950*/  BSYNC B0 ;  /* 0x0000000000007941 */ /* 0x000fea0003800000 */
.L_x_1546:
        /* <DEDUP_REMOVED lines=18> */
[----:B------:R-:W-:Y:S01]  /*2a80*/  IMAD.U32 R4, RZ, RZ, UR50 ;  /* 0x00000032ff047e24 */ /* 0x000fe2000f8e00ff */
[----:B------:R-:W-:Y:S01]  /*2a90*/  CS2R R54, SRZ ;  /* 0x0000000000367805 */ /* 0x000fe2000001ff00 */
[----:B------:R-:W-:Y:S01]  /*2aa0*/  IMAD.U32 R5, RZ, RZ, UR51 ;  /* 0x00000033ff057e24 */ /* 0x000fe2000f8e00ff */
[----:B------:R-:W-:Y:S01]  /*2ab0*/  CS2R R22, SRZ ;  /* 0x0000000000167805 */ /* 0x000fe2000001ff00 */
[----:B------:R-:W-:Y:S01]  /*2ac0*/  IMAD.U32 R5, RZ, RZ, UR41 ;  /* 0x00000029ff057e24 */ /* 0x000fe2000f8e00ff */
[----:B------:R-:W-:Y:S01]  /*2ad0*/  IADD3 R0, P1, P0, R104, UR46, R4 ;  /* 0x0000002e68007c10 */ /* 0x000fe2000f83e004 */
[----:B------:R-:W-:Y:S01]  /*2ae0*/  IMAD.U32 R4, RZ, RZ, UR48 ;  /* 0x00000030ff047e24 */ /* 0x000fe2000f8e00ff */
[----:B------:R-:W-:Y:S01]  /*2af0*/  CS2R R56, SRZ ;  /* 0x0000000000387805 */ /* 0x000fe2000001ff00 */
[----:B------:R-:W-:Y:S01]  /*2b00*/  CS2R R24, SRZ ;  /* 0x0000000000187805 */ /* 0x000fe2000001ff00 */
[----:B------:R-:W-:Y:S01]  /*2b10*/  IADD3.X R9, R118, UR7, R5, P1, P0 ;  /* 0x0000000776097c10 */ /* 0x000fe20008fe0405 */
[----:B------:R-:W-:Y:S01]  /*2b20*/  IMAD.U32 R5, RZ, RZ, UR49 ;  /* 0x00000031ff057e24 */ /* 0x000fe2000f8e00ff */
[----:B------:R-:W-:Y:S01]  /*2b30*/  IADD3 R5, P1, P0, R102, UR44, R4 ;  /* 0x0000002c66057c10 */ /* 0x000fe2000f83e004 */
[----:B------:R-:W-:Y:S05]  /*2b40*/  IMAD.U32 R6, RZ, RZ, UR9 ;  /* 0x00000009ff067e24 */ /* 0x000fea000f8e00ff */
        /* <DEDUP_REMOVED lines=13> */
.L_x_1549:
[----:B------:R-:W-:Y:S05]  /*2c20*/  BSYNC B0 ;  /* 0x0000000000007941 */ /* 0x000fea0003800000 */
.L_x_1548:
        /* <DEDUP_REMOVED lines=14> */
[----:B------:R-:W-:Y:S01]  /*2d10*/  IADD3 R65, P0, R134, UR52, RZ ;  /* 0x0000003486417c10 */ /* 0x000fe2000ff1e0ff */
[----:B------:R-:W-:Y:S03]  /*2d20*/  BSSY B0, `(.L_x_1552) ;  /* 0x000003b000007945 */ /* 0x000fe60003800000 */
[----:B------:R-:W-:Y:S01]  /*2d30*/  IADD3.X R68, R130, UR42, RZ, P0, !PT ;  /* 0x0000002a82447c10 */ /* 0x000fe200087fe4ff */
        /* <DEDUP_REMOVED lines=57> */
.L_x_1553:
[----:B------:R-:W-:Y:S05]  /*30d0*/  BSYNC B0 ;  /* 0x0000000000007941 */ /* 0x000fea0003800000 */
.L_x_1552:
        /* <DEDUP_REMOVED lines=59> */
.L_x_1551:
[----:B------:R-:W-:Y:S05]  /*3490*/  BSYNC B1 ;  /* 0x0000000000017941 */ /* 0x000fea0003800000 */
.L_x_1550:
[----:B------:R-:W-:Y:S01]  /*34a0*/  BSSY B1, `(.L_x_1554) ;  /* 0x000007a000017945 */ /* 0x000fe20003800000 */
[----:B------:R-:W-:-:S05]  /*34b0*/  @P3 BRA `(.L_x_1555) ;  /* 0x0000078000003947 */ /* 0x000fca0003800000 */
[----:B------:R-:W-:Y:S01]  /*34c0*/  IADD3 R40, P1, P0, R124, UR52, R32 ;  /* 0x000000347c287c10 */ /* 0x000fe2000f83e020 */
[----:B------:R-:W-:Y:S03]  /*34d0*/  BSSY B0, `(.L_x_1556) ;  /* 0x000003b000007945 */ /* 0x000fe60003800000 */
[----:B-1----:R-:W-:Y:S01]  /*34e0*/  IADD3.X R42, R132, UR42, R33, P1, P0 ;  /* 0x0000002a842a7c10 */ /* 0x002fe20008fe0421 */
        /* <DEDUP_REMOVED lines=57> */
.L_x_1557:
[----:B------:R-:W-:Y:S05]  /*3880*/  BSYNC B0 ;  /* 0x0000000000007941 */ /* 0x000fea0003800000 */
.L_x_1556:
        /* <DEDUP_REMOVED lines=59> */
.L_x_1555:
[----:B------:R-:W-:Y:S05]  /*3c40*/  BSYNC B1 ;  /* 0x0000000000017941 */ /* 0x000fea0003800000 */
.L_x_1554:
        /* <DEDUP_REMOVED lines=62> */
.L_x_1561:
[----:B------:R-:W-:Y:S05]  /*4030*/  BSYNC B0 ;  /* 0x0000000000007941 */ /* 0x000fea0003800000 */
.L_x_1560:
        /* <DEDUP_REMOVED lines=59> */
.L_x_1559:
[----:B------:R-:W-:Y:S05]  /*43f0*/  BSYNC B1 ;  /* 0x0000000000017941 */ /* 0x000fea0003800000 */
.L_x_1558:
[----:B------:R-:W-:-:S05]  /*4400*/  @P4 BRA `(.L_x_1562) ;  /* 0x000030b000004947 */ /* 0x000fca0003800000 */
[----:B-1----:R-:W-:Y:S01]  /*4410*/  IADD3 R26, P1, P0, R149, UR52, R32 ;  /* 0x00000034951a7c10 */ /* 0x002fe2000f83e020 */
[----:B------:R-:W-:Y:S03]  /*4420*/  BSSY B0, `(.L_x_1563) ;  /* 0x000003a000007945 */ /* 0x000fe60003800000 */
[----:B------:R-:W-:Y:S01]  /*4430*/  IADD3.X R27, R146, UR42, R33, P1, P0 ;  /* 0x0000002a921b7c10 */ /* 0x000fe20008fe0421 */
        /* <DEDUP_REMOVED lines=56> */
.L_x_1564:
[----:B------:R-:W-:Y:S05]  /*47c0*/  BSYNC B0 ;  /* 0x0000000000007941 */ /* 0x000fea0003800000 */
.L_x_1563:
        /* <DEDUP_REMOVED lines=59> */
.L_x_1541:
[----:B------:R-:W-:Y:S01]  /*4b80*/  ISETP.GE.AND P0, PT, R156, UR8, PT ;  /* 0x000000089c007c0c */ /* 0x000fe2000bf06270 */
[----:B------:R-:W-:Y:S01]  /*4b90*/  CS2R R18, SRZ ;  /* 0x0000000000127805 */ /* 0x000fe2000001ff00 */
[----:B------:R-:W-:Y:S01]  /*4ba0*/  CS2R R16, SRZ ;  /* 0x0000000000107805 */ /* 0x000fe2000001ff00 */
[----:B------:R-:W-:Y:S01]  /*4bb0*/  CS2R R62, SRZ ;  /* 0x00000000003e7805 */ /* 0x000fe2000001ff00 */
[----:B------:R-:W-:Y:S01]  /*4bc0*/  ISETP.GE.OR P4, PT, R32, c[0x0][0x27c], P0 ;  /* 0x00009f0020007a0c */ /* 0x000fe20000786670 */
[----:B------:R-:W-:Y:S01]  /*4bd0*/  IMAD.U32 R4, RZ, RZ, UR50 ;  /* 0x00000032ff047e24 */ /* 0x000fe2000f8e00ff */
[----:B------:R-:W-:Y:S01]  /*4be0*/  CS2R R60, SRZ ;  /* 0x00000000003c7805 */ /* 0x000fe2000001ff00 */
[----:B------:R-:W-:Y:S01]  /*4bf0*/  IMAD.U32 R0, RZ, RZ, UR41 ;  /* 0x00000029ff007e24 */ /* 0x000fe2000f8e00ff */
        /* <DEDUP_REMOVED lines=9> */
[----:B------:R-:W-:Y:S01]  /*4c90*/  @!P4 IADD3 R11, P1, P0, R100, UR46, R4 ;  /* 0x0000002e640bcc10 */ /* 0x000fe2000f83e004 */
[----:B------:R-:W-:Y:S01]  /*4ca0*/  IMAD.U32 R2, RZ, RZ, UR48 ;  /* 0x00000030ff027e24 */ /* 0x000fe2000f8e00ff */
[----:B------:R-:W-:Y:S01]  /*4cb0*/  CS2R R40, SRZ ;  /* 0x0000000000287805 */ /* 0x000fe2000001ff00 */
[----:B------:R-:W-:Y:S01]  /*4cc0*/  IMAD.U32 R5, RZ, RZ, UR51 ;  /* 0x00000033ff057e24 */ /* 0x000fe2000f8e00ff */
[----:B------:R-:W-:Y:S01]  /*4cd0*/  @!P4 IADD3.X R12, R116, UR7, R0, P1, P0 ;  /* 0x00000007740ccc10 */ /* 0x000fe20008fe0400 */
[----:B------:R-:W-:Y:S01]  /*4ce0*/  IMAD.U32 R0, RZ, RZ, UR9 ;  /* 0x00000009ff007e24 */ /* 0x000fe2000f8e00ff */
[----:B------:R-:W-:Y:S01]  /*4cf0*/  @!P4 IADD3 R13, P1, P0, R98, UR44, R2 ;  /* 0x0000002c620dcc10 */ /* 0x000fe2000f83e002 */
[----:B------:R-:W-:Y:S01]  /*4d00*/  IMAD.U32 R3, RZ, RZ, UR49 ;  /* 0x00000031ff037e24 */ /* 0x000fe2000f8e00ff */
[----:B------:R-:W-:Y:S02]  /*4d10*/  BSSY B0, `(.L_x_1565) ;  /* 0x00000cd000007945 */ /* 0x000fe40003800000 */
[C---:B------:R-:W-:Y:S02]  /*4d20*/  @!P4 IADD3.X R14, R115.reuse, UR34, R0, P1, P0 ;  /* 0x00000022730ecc10 */ /* 0x040fe40008fe0400 */
[----:B------:R-:W-:Y:S04]  /*4d30*/  ISETP.GE.AND P0, PT, R158, UR8, PT ;  /* 0x000000089e007c0c */ /* 0x000fe8000bf06270 */
[----:B------:R-:W-:Y:S11]  /*4d40*/  ISETP.GE.OR P3, PT, R32, c[0x0][0x27c], P0 ;  /* 0x00009f0020007a0c */ /* 0x000ff60000766670 */
[----:B------:R-:W-:Y:S02]  /*4d50*/  @!UPT UIADD3 URZ, URZ, URZ, URZ ;  /* 0x0000003f3f3ff290 */ /* 0x000fe4000fffe03f */
[----:B------:R-:W-:Y:S04]  /*4d60*/  @!P3 IADD3 R0, P1, P0, R100, UR39, R4 ;  /* 0x000000276400bc10 */ /* 0x000fe8000f83e004 */
[----:B------:R-:W-:Y:S02]  /*4d70*/  @!P3 IADD3.X R5, R116, UR41, R164, P1, P0 ;  /* 0x000000297405bc10 */ /* 0x000fe40008fe04a4 */
[----:B------:R-:W-:Y:S04]  /*4d80*/  @!P3 IADD3 R3, P1, P0, R98, UR40, R2 ;  /* 0x000000286203bc10 */ /* 0x000fe8000f83e002 */
[----:B------:R-:W-:Y:S02]  /*4d90*/  @!P3 IADD3.X R6, R115, UR9, R162, P1, P0 ;  /* 0x000000097306bc10 */ /* 0x000fe40008fe04a2 */
[----:B------:R-:W-:Y:S04]  /*4da0*/  ISETP.GE.AND P0, PT, R157, UR8, PT ;  /* 0x000000089d007c0c */ /* 0x000fe8000bf06270 */
        /* <DEDUP_REMOVED lines=23> */
[----:B------:R-:W-:Y:S04]  /*4f20*/  ISETP.GE.AND P0, PT, R93, UR8, PT ;  /* 0x000000085d007c0c */ /* 0x000fe8000bf06270 */
[----:B------:R-:W-:Y:S01]  /*4f30*/  ISETP.GE.OR P0, PT, R32, c[0x0][0x27c], P0 ;  /* 0x00009f0020007a0c */ /* 0x000fe20000706670 */
[----:B------:R-:W4:Y:S08]  /*4f40*/  @!P4 LDG.E.128 R68, [R10.64] ;  /* 0x0000001c0a44c981 */ /* 0x000f30000c1e1d00 */
[----:B------:R-:W4:Y:S01]  /*4f50*/  @!P4 LDG.E.128 R24, [R12.64] ;  /* 0x0000001c0c18c981 */ /* 0x000f22000c1e1d00 */
[----:B---3--:R-:W-:Y:S03]  /*4f60*/  CS2R R6, SRZ ;  /* 0x0000000000067805 */ /* 0x008fe6000001ff00 */
[----:B------:R-:W-:Y:S04]  /*4f70*/  @!P0 IADD3 R0, P1, R100, UR50, RZ ;  /* 0x0000003264008c10 */ /* 0x000fe8000ff3e0ff */
[----:B------:R-:W-:Y:S02]  /*4f80*/  @!P0 IADD3.X R2, R116, UR41, RZ, P1, !PT ;  /* 0x0000002974028c10 */ /* 0x000fe40008ffe4ff */
[C---:B------:R-:W-:Y:S04]  /*4f90*/  @!P0 LEA R14, P1, R0.reuse, c[0x0][0x270], 0x1 ;  /* 0x00009c00000e8a11 */ /* 0x040fe800078208ff */
[----:B------:R-:W-:Y:S02]  /*4fa0*/  @!P0 LEA.HI.X R15, R0, c[0x0][0x274], R2, 0x1, P1 ;  /* 0x00009d00000f8a11 */ /* 0x000fe400008f0c02 */
[----:B------:R-:W-:Y:S03]  /*4fb0*/  @!P0 IADD3 R0, P1, R98, UR48, RZ ;  /* 0x0000003062008c10 */ /* 0x000fe6000ff3e0ff */
[----:B------:R1:W5:Y:S01]  /*4fc0*/  @!P0 LDG.E.128 R40, [R14.64] ;  /* 0x0000001c0e288981 */ /* 0x000362000c1e1d00 */
[----:B------:R-:W-:Y:S02]  /*4fd0*/  @!P0 IADD3.X R3, R115, UR9, RZ, P1, !PT ;  /* 0x0000000973038c10 */ /* 0x000fe40008ffe4ff */
[C---:B------:R-:W-:Y:S04]  /*4fe0*/  @!P0 LEA R2, P1, R0.reuse, c[0x0][0x288], 0x1 ;  /* 0x0000a20000028a11 */ /* 0x040fe800078208ff */
[----:B------:R-:W-:Y:S02]  /*4ff0*/  @!P0 LEA.HI.X R3, R0, c[0x0][0x28c], R3, 0x1, P1 ;  /* 0x0000a30000038a11 */ /* 0x000fe400008f0c03 */
[----:B------:R-:W-:Y:S03]  /*5000*/  ISETP.GE.OR P1, PT, R93, UR8, P5 ;  /* 0x000000085d007c0c */ /* 0x000fe6000af26670 */
        /* <DEDUP_REMOVED lines=40> */
[----:B------:R-:W-:Y:S01]  /*5290*/  IADD3 R0, P1, R166, UR52, RZ ;  /* 0x00000034a6007c10 */ /* 0x000fe2000ff3e0ff */
[----:B------:R-:W1:Y:S01]  /*52a0*/  LDS.128 R56, [R139+0x4100] ;  /* 0x004100008b387984 */ /* 0x000e620000000c00 */
[----:B------:R-:W-:Y:S01]  /*52b0*/  @!P0 SHF.R.U32.HI R9, RZ, 0x10, R5 ;  /* 0x00000010ff098819 */ /* 0x000fe20000011605 */
[----:B------:R-:W-:Y:S01]  /*52c0*/  IMAD.MOV.U32 R50, RZ, RZ, R42 ;  /* 0x000000ffff327224 */ /* 0x000fe200078e002a */
[----:B------:R-:W-:Y:S02]  /*52d0*/  IADD3.X R2, R133, UR42, RZ, P1, !PT ;  /* 0x0000002a85027c10 */ /* 0x000fe40008ffe4ff */
[----:B------:R-:W-:Y:S02]  /*52e0*/  IADD3 R3, P2, P1, R88, R0, R110 ;  /* 0x0000000058037210 */ /* 0x000fe4000795e06e */
[--C-:B------:R-:W-:Y:S01]  /*52f0*/  @!P0 SHF.R.U64 R10, R6, 0x10, R7.reuse ;  /* 0x00000010060a8819 */ /* 0x100fe20000001207 */
[----:B------:R-:W2:Y:S01]  /*5300*/  LDS.128 R12, [R144+0x4100] ;  /* 0x00410000900c7984 */ /* 0x000ea20000000c00 */
[C---:B------:R-:W-:Y:S02]  /*5310*/  IADD3.X R8, R91.reuse, R2, R120, P2, P1 ;  /* 0x000000025b087210 */ /* 0x040fe400017e2478 */
[----:B------:R-:W-:Y:S02]  /*5320*/  ISETP.GE.AND P1, PT, R92, c[0x0][0x1d4], PT ;  /* 0x000075005c007a0c */ /* 0x000fe40003f26270 */
[----:B------:R-:W-:Y:S02]  /*5330*/  MOV R11, R7 ;  /* 0x00000007000b7202 */ /* 0x000fe40000000f00 */
[----:B------:R-:W-:Y:S02]  /*5340*/  @!P0 SHF.R.U32.HI R30, RZ, 0x10, R7 ;  /* 0x00000010ff1e8819 */ /* 0x000fe40000011607 */
[--C-:B------:R-:W-:Y:S02]  /*5350*/  @!P0 SHF.R.U64 R48, R40, 0x10, R41.reuse ;  /* 0x0000001028308819 */ /* 0x100fe40000001229 */
[----:B------:R-:W-:Y:S02]  /*5360*/  @!P0 SHF.R.U32.HI R47, RZ, 0x10, R41 ;  /* 0x00000010ff2f8819 */ /* 0x000fe40000011629 */
[--C-:B------:R-:W-:Y:S02]  /*5370*/  @!P0 SHF.R.U64 R49, R42, 0x10, R43.reuse ;  /* 0x000000102a318819 */ /* 0x100fe4000000122b */
[----:B------:R-:W-:Y:S02]  /*5380*/  MOV R51, R43 ;  /* 0x0000002b00337202 */ /* 0x000fe40000000f00 */
[----:B------:R-:W-:Y:S01]  /*5390*/  @!P1 IADD3 R0, P3, P2, R88, R0, R92 ;  /* 0x0000000058009210 */ /* 0x000fe20007a7e05c */
[----:B------:R-:W-:Y:S01]  /*53a0*/  @!P0 HADD2.F32 R49, -RZ, R49.H0_H0 ;  /* 0x20000031ff318230 */ /* 0x000fe20000004100 */
[----:B------:R-:W-:Y:S01]  /*53b0*/  @!P0 SHF.R.U32.HI R52, RZ, 0x10, R43 ;  /* 0x00000010ff348819 */ /* 0x000fe2000001162b */
[----:B------:R-:W-:Y:S01]  /*53c0*/  @!P0 HADD2.F32 R43, -RZ, R45.H0_H0 ;  /* 0x2000002dff2b8230 */ /* 0x000fe20000004100 */
[----:B------:R-:W-:Y:S02]  /*53d0*/  @!P1 IADD3.X R2, R91, R2, R119, P3, P2 ;  /* 0x000000025b029210 */ /* 0x000fe40001fe4477 */
[C---:B------:R-:W-:Y:S01]  /*53e0*/  LEA R80, P2, R3.reuse, c[0x0][0x1c8], 0x1 ;  /* 0x0000720003507a11 */ /* 0x040fe200078408ff */
[----:B------:R-:W-:Y:S03]  /*53f0*/  @!P0 HADD2.F32 R52, -RZ, R52.H0_H0 ;  /* 0x20000034ff348230 */ /* 0x000fe60000004100 */
[----:B------:R-:W-:Y:S01]  /*5400*/  LEA.HI.X R81, R3, c[0x0][0x1cc], R8, 0x1, P2 ;  /* 0x0000730003517a11 */ /* 0x000fe200010f0c08 */
[--C-:B------:R-:W-:Y:S01]  /*5410*/  IMAD.MOV.U32 R3, RZ, RZ, R5.reuse ;  /* 0x000000ffff037224 */ /* 0x100fe200078e0005 */
[----:B------:R-:W-:Y:S02]  /*5420*/  @!P1 LEA R78, P2, R0, c[0x0][0x1c8], 0x1 ;  /* 0x00007200004e9a11 */ /* 0x000fe400078408ff */
[----:B------:R-:W-:Y:S01]  /*5430*/  @!P0 SHF.R.U64 R5, R4, 0x10, R5 ;  /* 0x0000001004058819 */ /* 0x000fe20000001205 */
[----:B-1----:R-:W-:Y:S01]  /*5440*/  @!P0 IMAD.MOV.U32 R46, RZ, RZ, R56 ;  /* 0x000000ffff2e8224 */ /* 0x002fe200078e0038 */
[----:B------:R-:W-:Y:S01]  /*5450*/  @!P1 LEA.HI.X R79, R0, c[0x0][0x1cc], R2, 0x1, P2 ;  /* 0x00007300004f9a11 */ /* 0x000fe200010f0c02 */
[----:B------:R-:W-:Y:S01]  /*5460*/  @!P0 IMAD.MOV.U32 R44, RZ, RZ, R57 ;  /* 0x000000ffff2c8224 */ /* 0x000fe200078e0039 */
[----:B------:R-:W-:Y:S01]  /*5470*/  MOV R0, R4 ;  /* 0x0000000400007202 */ /* 0x000fe20000000f00 */
[----:B------:R-:W-:Y:S01]  /*5480*/  @!P0 HADD2.F32 R3, -RZ, R3.H0_H0 ;  /* 0x20000003ff038230 */ /* 0x000fe20000004100 */
[----:B------:R-:W-:Y:S01]  /*5490*/  MOV R4, R40 ;  /* 0x0000002800047202 */ /* 0x000fe20000000f00 */
[----:B------:R-:W-:Y:S01]  /*54a0*/  @!P0 HADD2.F32 R40, -RZ, R46.H0_H0 ;  /* 0x2000002eff288230 */ /* 0x000fe20000004100 */
[----:B--2---:R-:W-:Y:S01]  /*54b0*/  @!P0 MOV R8, R12 ;  /* 0x0000000c00088202 */ /* 0x004fe20000000f00 */
[----:B------:R-:W-:Y:S01]  /*54c0*/  @!P0 HADD2.F32 R0, -RZ, R0.H0_H0 ;  /* 0x20000000ff008230 */ /* 0x000fe20000004100 */
[----:B------:R-:W-:Y:S01]  /*54d0*/  @!P0 MOV R7, R13 ;  /* 0x0000000d00078202 */ /* 0x000fe20000000f00 */
[----:B------:R-:W-:Y:S02]  /*54e0*/  @!P0 HADD2.F32 R41, -RZ, R4.H0_H0 ;  /* 0x20000004ff298230 */ /* 0x000fe40000004100 */
[----:B------:R-:W-:Y:S01]  /*54f0*/  @!P0 HADD2.F32 R2, -RZ, R8.H0_H0 ;  /* 0x20000008ff028230 */ /* 0x000fe20000004100 */
[-C--:B------:R-:W-:Y:S01]  /*5500*/  @!P0 FMUL.FTZ R76, R40, R0.reuse ;  /* 0x00000000284c8220 */ /* 0x080fe20000410000 */
[--C-:B------:R-:W-:Y:S02]  /*5510*/  @!P0 HADD2.F32 R42, -RZ, R44.reuse.H0_H0 ;  /* 0x2000002cff2a8230 */ /* 0x100fe40000004100 */
        /* <DEDUP_REMOVED lines=12> */
[----:B------:R-:W-:Y:S01]  /*55e0*/  @!P0 HADD2.F32 R5, -RZ, R5.H0_H0 ;  /* 0x20000005ff058230 */ /* 0x000fe20000004100 */
[----:B------:R-:W-:Y:S01]  /*55f0*/  @!P0 IMAD.MOV.U32 R46, RZ, RZ, R58 ;  /* 0x000000ffff2e8224 */ /* 0x000fe200078e003a */
[----:B------:R-:W-:Y:S01]  /*5600*/  @!P0 HADD2.F32 R8, -RZ, R8.H1_H1 ;  /* 0x30000008ff088230 */ /* 0x000fe20000004100 */
[----:B------:R-:W-:Y:S01]  /*5610*/  @!P0 FMUL.FTZ R3, R4, R3 ;  /* 0x0000000304038220 */ /* 0x000fe20000410000 */
[----:B------:R-:W-:Y:S01]  /*5620*/  @!P0 HADD2.F32 R41, -RZ, R48.H0_H0 ;  /* 0x20000030ff298230 */ /* 0x000fe20000004100 */
        /* <DEDUP_REMOVED lines=40> */
[C---:B------:R-:W-:Y:S02]  /*58b0*/  @!P0 FFMA.FTZ R76, R10.reuse, R52, -R76 ;  /* 0x000000340a4c8223 */ /* 0x040fe4000001084c */
[C---:B------:R-:W-:Y:S02]  /*58c0*/  @!P0 FFMA.FTZ R77, R11.reuse, R50, -R8 ;  /* 0x000000320b4d8223 */ /* 0x040fe40000010808 */
        /* <DEDUP_REMOVED lines=17> */
.L_x_1566:
[----:B-1----:R-:W-:Y:S05]  /*59e0*/  BSYNC B0 ;  /* 0x0000000000007941 */ /* 0x002fea0003800000 */
.L_x_1565:
[----:B------:R-:W-:Y:S01]  /*59f0*/  ISETP.GE.OR P1, PT, R158, UR8, P5 ;  /* 0x000000089e007c0c */ /* 0x000fe2000af26670 */
[----:B------:R-:W-:Y:S01]  /*5a00*/  @!UPT UIADD3 URZ, URZ, URZ, URZ ;  /* 0x0000003f3f3ff290 */ /* 0x000fe2000fffe03f */
[----:B------:R-:W-:Y:S11]  /*5a10*/  BSSY B0, `(.L_x_1567) ;  /* 0x0000071000007945 */ /* 0x000ff60003800000 */
[----:B------:R-:W-:-:S05]  /*5a20*/  @P1 BRA `(.L_x_1568) ;  /* 0x000006f000001947 */ /* 0x000fca0003800000 */
[----:B------:R-:W-:Y:S01]  /*5a30*/  IADD3 R0, P1, R172, UR52, RZ ;  /* 0x00000034ac007c10 */ /* 0x000fe2000ff3e0ff */
[----:B------:R-:W1:Y:S01]  /*5a40*/  LDS.128 R48, [R138+0x4100] ;  /* 0x004100008a307984 */ /* 0x000e620000000c00 */
[--C-:B------:R-:W-:Y:S01]  /*5a50*/  @!P0 SHF.R.U32.HI R8, RZ, 0x10, R17.reuse ;  /* 0x00000010ff088819 */ /* 0x100fe20000011611 */
[----:B------:R-:W-:Y:S01]  /*5a60*/  @!P0 HADD2.F32 R44, -RZ, R54.H0_H0 ;  /* 0x20000036ff2c8230 */ /* 0x000fe20000004100 */
[----:B------:R-:W-:Y:S02]  /*5a70*/  IADD3.X R2, R148, UR42, RZ, P1, !PT ;  /* 0x0000002a94027c10 */ /* 0x000fe40008ffe4ff */
[----:B------:R-:W-:Y:S02]  /*5a80*/  IADD3 R3, P2, P1, R88, R0, R110 ;  /* 0x0000000058037210 */ /* 0x000fe4000795e06e */
[----:B-----5:R-:W-:Y:S01]  /*5a90*/  @!P0 SHF.R.U64 R5, R16, 0x10, R17 ;  /* 0x0000001010058819 */ /* 0x020fe20000001211 */
[----:B------:R-:W2:Y:S01]  /*5aa0*/  LDS.128 R12, [R143+0x4100] ;  /* 0x004100008f0c7984 */ /* 0x000ea20000000c00 */
[C---:B------:R-:W-:Y:S01]  /*5ab0*/  IADD3.X R4, R91.reuse, R2, R120, P2, P1 ;  /* 0x000000025b047210 */ /* 0x040fe200017e2478 */
        /* <DEDUP_REMOVED lines=16> */
[C---:B------:R-:W-:Y:S01]  /*5bc0*/  @!P1 LEA R56, P2, R0.reuse, c[0x0][0x1c8], 0x1 ;  /* 0x0000720000389a11 */ /* 0x040fe200078408ff */
[----:B-1----:R-:W-:Y:S01]  /*5bd0*/  @!P0 IMAD.MOV.U32 R17, RZ, RZ, R49 ;  /* 0x000000ffff118224 */ /* 0x002fe200078e0031 */
[----:B------:R-:W-:Y:S02]  /*5be0*/  @!P0 MOV R40, R48 ;  /* 0x0000003000288202 */ /* 0x000fe40000000f00 */
[----:B------:R-:W-:Y:S01]  /*5bf0*/  @!P1 LEA.HI.X R57, R0, c[0x0][0x1cc], R2, 0x1, P2 ;  /* 0x0000730000399a11 */ /* 0x000fe200010f0c02 */
[----:B------:R-:W-:Y:S02]  /*5c00*/  @!P0 HADD2.F32 R0, -RZ, R34.H0_H0 ;  /* 0x20000022ff008230 */ /* 0x000fe40000004100 */
[----:B------:R-:W-:Y:S01]  /*5c10*/  @!P0 HADD2.F32 R11, -RZ, R40.H0_H0 ;  /* 0x20000028ff0b8230 */ /* 0x000fe20000004100 */
[----:B--2---:R-:W-:Y:S01]  /*5c20*/  @!P0 MOV R7, R12 ;  /* 0x0000000c00078202 */ /* 0x004fe20000000f00 */
[----:B------:R-:W-:Y:S01]  /*5c30*/  @!P0 HADD2.F32 R18, -RZ, R17.H0_H0 ;  /* 0x20000011ff128230 */ /* 0x000fe20000004100 */
[----:B------:R-:W-:Y:S02]  /*5c40*/  @!P0 MOV R6, R13 ;  /* 0x0000000d00068202 */ /* 0x000fe40000000f00 */
[CC--:B------:R-:W-:Y:S01]  /*5c50*/  @!P0 FMUL.FTZ R34, R11.reuse, R0.reuse ;  /* 0x000000000b228220 */ /* 0x0c0fe20000410000 */
[--C-:B------:R-:W-:Y:S01]  /*5c60*/  @!P0 HADD2.F32 R2, -RZ, R7.reuse.H0_H0 ;  /* 0x20000007ff028230 */ /* 0x100fe20000004100 */
[----:B------:R-:W-:Y:S01]  /*5c70*/  @!P0 FMUL.FTZ R30, R18, R3 ;  /* 0x00000003121e8220 */ /* 0x000fe20000410000 */
[--C-:B------:R-:W-:Y:S02]  /*5c80*/  @!P0 HADD2.F32 R4, -RZ, R6.reuse.H0_H0 ;  /* 0x20000006ff048230 */ /* 0x100fe40000004100 */
[----:B------:R-:W-:Y:S01]  /*5c90*/  @!P0 HADD2.F32 R6, -RZ, R6.H1_H1 ;  /* 0x30000006ff068230 */ /* 0x000fe20000004100 */
[C---:B------:R-:W-:Y:S01]  /*5ca0*/  @!P0 FMUL.FTZ R0, R2.reuse, R0 ;  /* 0x0000000002008220 */ /* 0x040fe20000410000 */
[----:B------:R-:W-:Y:S01]  /*5cb0*/  @!P0 HADD2.F32 R7, -RZ, R7.H1_H1 ;  /* 0x30000007ff078230 */ /* 0x000fe20000004100 */
        /* <DEDUP_REMOVED lines=70> */
.L_x_1568:
[----:B------:R-:W-:Y:S05]  /*6120*/  BSYNC B0 ;  /* 0x0000000000007941 */ /* 0x000fea0003800000 */
.L_x_1567:
[----:B------:R-:W-:Y:S01]  /*6130*/  ISETP.GE.OR P1, PT, R157, UR8, P5 ;  /* 0x000000089d007c0c */ /* 0x000fe2000af26670 */
[----:B------:R-:W-:Y:S01]  /*6140*/  @!UPT UIADD3 URZ, URZ, URZ, URZ ;  /* 0x0000003f3f3ff290 */ /* 0x000fe2000fffe03f */
[----:B------:R-:W-:Y:S11]  /*6150*/  BSSY B0, `(.L_x_1569) ;  /* 0x0000071000007945 */ /* 0x000ff60003800000 */
[----:B------:R-:W-:-:S05]  /*6160*/  @P1 BRA `(.L_x_1570) ;  /* 0x000006f000001947 */ /* 0x000fca0003800000 */
[----:B------:R-:W-:Y:S01]  /*6170*/  IADD3 R0, P1, R170, UR52, RZ ;  /* 0x00000034aa007c10 */ /* 0x000fe2000ff3e0ff */
[----:B------:R-:W2:Y:S01]  /*6180*/  LDS.128 R44, [R137+0x4100] ;  /* 0x00410000892c7984 */ /* 0x000ea20000000c00 */
[----:B------:R-:W-:Y:S01]  /*6190*/  @!P0 SHF.R.U64 R10, R22, 0x10, R23 ;  /* 0x00000010160a8819 */ /* 0x000fe20000001217 */
[--C-:B------:R-:W-:Y:S01]  /*61a0*/  @!P0 HADD2.F32 R16, -RZ, R55.reuse.H0_H0 ;  /* 0x20000037ff108230 */ /* 0x100fe20000004100 */
[----:B------:R-:W-:Y:S01]  /*61b0*/  IADD3.X R2, R147, UR42, RZ, P1, !PT ;  /* 0x0000002a93027c10 */ /* 0x000fe20008ffe4ff */
[----:B------:R-:W-:Y:S01]  /*61c0*/  @!P0 HADD2.F32 R19, -RZ, R55.H1_H1 ;  /* 0x30000037ff138230 */ /* 0x000fe20000004100 */
[----:B------:R-:W-:Y:S02]  /*61d0*/  IADD3 R3, P2, P1, R88, R0, R110 ;  /* 0x0000000058037210 */ /* 0x000fe4000795e06e */
[--C-:B-----5:R-:W-:Y:S01]  /*61e0*/  @!P0 SHF.R.U32.HI R5, RZ, 0x10, R21.reuse ;  /* 0x00000010ff058819 */ /* 0x120fe20000011615 */
[----:B-1----:R-:W1:Y:S01]  /*61f0*/  LDS.128 R12, [R142+0x4100] ;  /* 0x004100008e0c7984 */ /* 0x002e620000000c00 */
[C---:B------:R-:W-:Y:S02]  /*6200*/  IADD3.X R4, R91.reuse, R2, R120, P2, P1 ;  /* 0x000000025b047210 */ /* 0x040fe400017e2478 */
        /* <DEDUP_REMOVED lines=16> */
[C---:B------:R-:W-:Y:S01]  /*6310*/  @!P1 LEA R50, P2, R0.reuse, c[0x0][0x1c8], 0x1 ;  /* 0x0000720000329a11 */ /* 0x040fe200078408ff */
[----:B--2---:R-:W-:Y:S01]  /*6320*/  @!P0 IMAD.MOV.U32 R17, RZ, RZ, R45 ;  /* 0x000000ffff118224 */ /* 0x004fe200078e002d */
[----:B------:R-:W-:Y:S02]  /*6330*/  @!P0 MOV R22, R44 ;  /* 0x0000002c00168202 */ /* 0x000fe40000000f00 */
[----:B------:R-:W-:Y:S01]  /*6340*/  @!P1 LEA.HI.X R51, R0, c[0x0][0x1cc], R2, 0x1, P2 ;  /* 0x0000730000339a11 */ /* 0x000fe200010f0c02 */
[----:B------:R-:W-:Y:S02]  /*6350*/  @!P0 HADD2.F32 R0, -RZ, R36.H0_H0 ;  /* 0x20000024ff008230 */ /* 0x000fe40000004100 */
[----:B------:R-:W-:Y:S01]  /*6360*/  @!P0 HADD2.F32 R11, -RZ, R22.H0_H0 ;  /* 0x20000016ff0b8230 */ /* 0x000fe20000004100 */
[----:B-1----:R-:W-:Y:S01]  /*6370*/  @!P0 MOV R7, R12 ;  /* 0x0000000c00078202 */ /* 0x002fe20000000f00 */
[----:B------:R-:W-:Y:S01]  /*6380*/  @!P0 HADD2.F32 R18, -RZ, R17.H0_H0 ;  /* 0x20000011ff128230 */ /* 0x000fe20000004100 */
[----:B------:R-:W-:Y:S02]  /*6390*/  @!P0 MOV R6, R13 ;  /* 0x0000000d00068202 */ /* 0x000fe40000000f00 */
[CC--:B------:R-:W-:Y:S01]  /*63a0*/  @!P0 FMUL.FTZ R35, R11.reuse, R0.reuse ;  /* 0x000000000b238220 */ /* 0x0c0fe20000410000 */
[----:B------:R-:W-:Y:S01]  /*63b0*/  @!P0 HADD2.F32 R36, -RZ, R72.H0_H0 ;  /* 0x20000048ff248230 */ /* 0x000fe20000004100 */
[----:B------:R-:W-:Y:S01]  /*63c0*/  @!P0 FMUL.FTZ R20, R18, R3 ;  /* 0x0000000312148220 */ /* 0x000fe20000410000 */
[--C-:B------:R-:W-:Y:S02]  /*63d0*/  @!P0 HADD2.F32 R2, -RZ, R7.reuse.H0_H0 ;  /* 0x20000007ff028230 */ /* 0x100fe40000004100 */
[--C-:B------:R-:W-:Y:S02]  /*63e0*/  @!P0 HADD2.F32 R4, -RZ, R6.reuse.H0_H0 ;  /* 0x20000006ff048230 */ /* 0x100fe40000004100 */
[----:B------:R-:W-:Y:S01]  /*63f0*/  @!P0 HADD2.F32 R6, -RZ, R6.H1_H1 ;  /* 0x30000006ff068230 */ /* 0x000fe20000004100 */
[C---:B------:R-:W-:Y:S01]  /*6400*/  @!P0 FMUL.FTZ R0, R2.reuse, R0 ;  /* 0x0000000002008220 */ /* 0x040fe20000410000 */
[----:B------:R-:W-:Y:S01]  /*6410*/  @!P0 HADD2.F32 R7, -RZ, R7.H1_H1 ;  /* 0x30000007ff078230 */ /* 0x000fe20000004100 */
        /* <DEDUP_REMOVED lines=68> */
.L_x_1570:
[----:B------:R-:W-:Y:S05]  /*6860*/  BSYNC B0 ;  /* 0x0000000000007941 */ /* 0x000fea0003800000 */
.L_x_1569:
[----:B-1----:R-:W-:Y:S04]  /*6870*/  IADD3 R53, P1, R168, UR52, RZ ;  /* 0x00000034a8357c10 */ /* 0x002fe8000ff3e0ff */
[----:B------:R-:W-:Y:S02]  /*6880*/  IADD3.X R54, R145, UR42, RZ, P1, !PT ;  /* 0x0000002a91367c10 */ /* 0x000fe40008ffe4ff */
[----:B------:R-:W-:Y:S11]  /*6890*/  ISETP.GE.OR P1, PT, R156, UR8, P5 ;  /* 0x000000089c007c0c */ /* 0x000ff6000af26670 */
[----:B------:R-:W-:Y:S02]  /*68a0*/  @!UPT UIADD3 URZ, URZ, URZ, URZ ;  /* 0x0000003f3f3ff290 */ /* 0x000fe4000fffe03f */
[----:B------:R-:W-:-:S05]  /*68b0*/  @P1 BRA `(.L_x_1562) ;  /* 0x00000c0000001947 */ /* 0x000fca0003800000 */
[----:B------:R-:W-:Y:S01]  /*68c0*/  IADD3 R0, P2, P1, R88, R53, R110 ;  /* 0x0000003558007210 */ /* 0x000fe2000795e06e */
[----:B-----5:R-:W1:Y:S01]  /*68d0*/  LDS.128 R40, [R136+0x4100] ;  /* 0x0041000088287984 */ /* 0x020e620000000c00 */
[----:B------:R-:W-:Y:S01]  /*68e0*/  @!P0 SHF.R.U32.HI R2, RZ, 0x10, R25 ;  /* 0x00000010ff028819 */ /* 0x000fe20000011619 */
[--C-:B------:R-:W-:Y:S01]  /*68f0*/  @!P0 HADD2.F32 R22, -RZ, R73.reuse.H0_H0 ;  /* 0x20000049ff168230 */ /* 0x100fe20000004100 */
[----:B------:R-:W-:Y:S01]  /*6900*/  IADD3.X R3, R91, R54, R120, P2, P1 ;  /* 0x000000365b037210 */ /* 0x000fe200017e2478 */
[----:B------:R-:W-:Y:S01]  /*6910*/  @!P0 HADD2.F32 R18, -RZ, R73.H1_H1 ;  /* 0x30000049ff128230 */ /* 0x000fe20000004100 */
[C---:B------:R-:W-:Y:S01]  /*6920*/  LEA R48, P1, R0.reuse, c[0x0][0x1c8], 0x1 ;  /* 0x0000720000307a11 */ /* 0x040fe200078208ff */
[----:B------:R-:W-:Y:S01]  /*6930*/  @!P0 HADD2.F32 R2, -RZ, R2.H0_H0 ;  /* 0x20000002ff028230 */ /* 0x000fe20000004100 */
[----:B------:R-:W-:Y:S01]  /*6940*/  @!P0 SHF.R.U32.HI R7, RZ, 0x10, R69 ;  /* 0x00000010ff078819 */ /* 0x000fe20000011645 */
[----:B------:R-:W2:Y:S01]  /*6950*/  LDS.128 R12, [R141+0x4100] ;  /* 0x004100008d0c7984 */ /* 0x000ea20000000c00 */
[----:B------:R-:W-:Y:S01]  /*6960*/  LEA.HI.X R49, R0, c[0x0][0x1cc], R3, 0x1, P1 ;  /* 0x0000730000317a11 */ /* 0x000fe200008f0c03 */
[----:B------:R-:W-:Y:S01]  /*6970*/  @!P0 HADD2.F32 R3, -RZ, R38.H0_H0 ;  /* 0x20000026ff038230 */ /* 0x000fe20000004100 */
[----:B------:R-:W-:Y:S01]  /*6980*/  @!P0 SHF.R.U64 R5, R24, 0x10, R25 ;  /* 0x0000001018058819 */ /* 0x000fe20000001219 */
[----:B------:R-:W-:Y:S01]  /*6990*/  @!P0 HADD2.F32 R24, -RZ, R7.H0_H0 ;  /* 0x20000007ff188230 */ /* 0x000fe20000004100 */
[----:B------:R-:W-:Y:S01]  /*69a0*/  @!P0 SHF.R.U64 R20, R68, 0x10, R69 ;  /* 0x0000001044148819 */ /* 0x000fe20000001245 */
[----:B------:R-:W-:Y:S01]  /*69b0*/  @!P0 HADD2.F32 R35, -RZ, R74.H0_H0 ;  /* 0x2000004aff238230 */ /* 0x000fe20000004100 */
[--C-:B------:R-:W-:Y:S01]  /*69c0*/  @!P0 SHF.R.U32.HI R8, RZ, 0x10, R27.reuse ;  /* 0x00000010ff088819 */ /* 0x100fe2000001161b */
[----:B------:R-:W-:Y:S01]  /*69d0*/  @!P0 HADD2.F32 R5, -RZ, R5.H0_H0 ;  /* 0x20000005ff058230 */ /* 0x000fe20000004100 */
[----:B------:R-:W-:Y:S01]  /*69e0*/  @!P0 SHF.R.U64 R10, R26, 0x10, R27 ;  /* 0x000000101a0a8819 */ /* 0x000fe2000000121b */
[----:B------:R-:W-:Y:S01]  /*69f0*/  @!P0 HADD2.F32 R20, -RZ, R20.H0_H0 ;  /* 0x20000014ff148230 */ /* 0x000fe20000004100 */
[--C-:B------:R-:W-:Y:S01]  /*6a00*/  @!P0 SHF.R.U32.HI R37, RZ, 0x10, R71.reuse ;  /* 0x00000010ff258819 */ /* 0x100fe20000011647 */
[----:B------:R-:W-:Y:S01]  /*6a10*/  @!P0 HADD2.F32 R26, -RZ, R74.H1_H1 ;  /* 0x3000004aff1a8230 */ /* 0x000fe20000004100 */
[----:B------:R-:W-:Y:S01]  /*6a20*/  @!P0 SHF.R.U64 R30, R70, 0x10, R71 ;  /* 0x00000010461e8819 */ /* 0x000fe20000001247 */
[----:B------:R-:W-:Y:S01]  /*6a30*/  @!P0 HADD2.F32 R16, -RZ, R8.H0_H0 ;  /* 0x20000008ff108230 */ /* 0x000fe20000004100 */
[----:B------:R-:W-:Y:S01]  /*6a40*/  ISETP.GE.AND P1, PT, R92, c[0x0][0x1d4], PT ;  /* 0x000075005c007a0c */ /* 0x000fe20003f26270 */
[----:B------:R-:W-:Y:S02]  /*6a50*/  @!P0 HADD2.F32 R8, -RZ, R10.H0_H0 ;  /* 0x2000000aff088230 */ /* 0x000fe40000004100 */
[----:B------:R-:W-:Y:S02]  /*6a60*/  @!P0 HADD2.F32 R37, -RZ, R37.H0_H0 ;  /* 0x20000025ff258230 */ /* 0x000fe40000004100 */
[----:B------:R-:W-:Y:S01]  /*6a70*/  @!P0 HADD2.F32 R30, -RZ, R30.H0_H0 ;  /* 0x2000001eff1e8230 */ /* 0x000fe20000004100 */
[----:B-1----:R-:W-:Y:S01]  /*6a80*/  @!P0 IMAD.MOV.U32 R27, RZ, RZ, R42 ;  /* 0x000000ffff1b8224 */ /* 0x002fe200078e002a */
[----:B------:R-:W-:Y:S02]  /*6a90*/  @!P0 MOV R6, R41 ;  /* 0x0000002900068202 */ /* 0x000fe40000000f00 */
[----:B------:R-:W-:Y:S03]  /*6aa0*/  @!P0 MOV R25, R43 ;  /* 0x0000002b00198202 */ /* 0x000fe60000000f00 */
[--C-:B------:R-:W-:Y:S01]  /*6ab0*/  @!P0 HADD2.F32 R21, -RZ, R6.reuse.H0_H0 ;  /* 0x20000006ff158230 */ /* 0x100fe20000004100 */
[----:B--2---:R-:W-:Y:S01]  /*6ac0*/  @!P0 MOV R0, R13 ;  /* 0x0000000d00008202 */ /* 0x004fe20000000f00 */
[----:B------:R-:W-:Y:S03]  /*6ad0*/  @!P0 HADD2.F32 R23, -RZ, R6.H1_H1 ;  /* 0x30000006ff178230 */ /* 0x000fe60000004100 */
[-C--:B------:R-:W-:Y:S01]  /*6ae0*/  @!P0 FMUL.FTZ R6, R21, R3.reuse ;  /* 0x0000000315068220 */ /* 0x080fe20000410000 */
[--C-:B------:R-:W-:Y:S01]  /*6af0*/  @!P0 HADD2.F32 R34, -RZ, R25.reuse.H0_H0 ;  /* 0x20000019ff228230 */ /* 0x100fe20000004100 */
[----:B------:R-:W-:Y:S01]  /*6b00*/  @!P0 FMUL.FTZ R7, R23, R2 ;  /* 0x0000000217078220 */ /* 0x000fe20000410000 */
[--C-:B------:R-:W-:Y:S02]  /*6b10*/  @!P0 HADD2.F32 R4, -RZ, R0.reuse.H0_H0 ;  /* 0x20000000ff048230 */ /* 0x100fe40000004100 */
[----:B------:R-:W-:Y:S02]  /*6b20*/  @!P0 HADD2.F32 R0, -RZ, R0.H1_H1 ;  /* 0x30000000ff008230 */ /* 0x000fe40000004100 */
[----:B------:R-:W-:Y:S01]  /*6b30*/  @!P0 HADD2.F32 R36, -RZ, R25.H1_H1 ;  /* 0x30000019ff248230 */ /* 0x000fe20000004100 */
[C---:B------:R-:W-:Y:S01]  /*6b40*/  @!P0 FFMA.FTZ R55, R4.reuse, R22, -R6 ;  /* 0x0000001604378223 */ /* 0x040fe20000010806 */
[----:B------:R-:W-:Y:S01]  /*6b50*/  @!P0 MOV R6, R40 ;  /* 0x0000002800068202 */ /* 0x000fe20000000f00 */
[----:B------:R-:W-:Y:S01]  /*6b60*/  @!P0 FMUL.FTZ R3, R4, R3 ;  /* 0x0000000304038220 */ /* 0x000fe20000410000 */
[--C-:B------:R-:W-:Y:S01]  /*6b70*/  @!P0 HADD2.F32 R25, -RZ, R27.reuse.H0_H0 ;  /* 0x2000001bff198230 */ /* 0x100fe20000004100 */
[C---:B------:R-:W-:Y:S01]  /*6b80*/  @!P0 FMUL.FTZ R4, R0.reuse, R2 ;  /* 0x0000000200048220 */ /* 0x040fe20000410000 */
[----:B------:R-:W-:Y:S01]  /*6b90*/  @!P0 MOV R2, R12 ;  /* 0x0000000c00028202 */ /* 0x000fe20000000f00 */
[----:B------:R-:W-:Y:S01]  /*6ba0*/  @!P0 FFMA.FTZ R52, R0, R24, -R7 ;  /* 0x0000001800348223 */ /* 0x000fe20000010807 */
[----:B------:R-:W-:Y:S02]  /*6bb0*/  @!P0 HADD2.F32 R17, -RZ, R6.H0_H0 ;  /* 0x20000006ff118230 */ /* 0x000fe40000004100 */
[----:B------:R-:W-:Y:S01]  /*6bc0*/  @!P0 HADD2.F32 R0, -RZ, R38.H1_H1 ;  /* 0x30000026ff008230 */ /* 0x000fe20000004100 */
[----:B------:R-:W-:Y:S01]  /*6bd0*/  @!P0 FMUL.FTZ R38, R36, R16 ;  /* 0x0000001024268220 */ /* 0x000fe20000410000 */
[----:B------:R-:W-:Y:S02]  /*6be0*/  @!P0 HADD2.F32 R19, -RZ, R6.H1_H1 ;  /* 0x30000006ff138230 */ /* 0x000fe40000004100 */
[--C-:B------:R-:W-:Y:S02]  /*6bf0*/  @!P0 HADD2.F32 R6, -RZ, R2.reuse.H1_H1 ;  /* 0x30000002ff068230 */ /* 0x100fe40000004100 */
[----:B------:R-:W-:Y:S01]  /*6c00*/  @!P0 HADD2.F32 R7, -RZ, R2.H0_H0 ;  /* 0x20000002ff078230 */ /* 0x000fe20000004100 */
[----:B------:R-:W-:Y:S01]  /*6c10*/  @!P0 FMUL.FTZ R2, R17, R0 ;  /* 0x0000000011028220 */ /* 0x000fe20000410000 */
[----:B------:R-:W-:Y:S01]  /*6c20*/  @!P0 HADD2.F32 R27, -RZ, R27.H1_H1 ;  /* 0x3000001bff1b8230 */ /* 0x000fe20000004100 */
[-C--:B------:R-:W-:Y:S02]  /*6c30*/  @!P0 FMUL.FTZ R9, R19, R5.reuse ;  /* 0x0000000513098220 */ /* 0x080fe40000410000 */
[C---:B------:R-:W-:Y:S02]  /*6c40*/  @!P0 FFMA.FTZ R51, R7.reuse, R18, -R2 ;  /* 0x0000001207338223 */ /* 0x040fe40000010802 */
[C---:B------:R-:W-:Y:S01]  /*6c50*/  @!P0 FMUL.FTZ R2, R6.reuse, R5 ;  /* 0x0000000506028220 */ /* 0x040fe20000410000 */
[----:B------:R-:W-:Y:S01]  /*6c60*/  @!P0 MOV R5, R15 ;  /* 0x0000000f00058202 */ /* 0x000fe20000000f00 */
[----:B------:R-:W-:Y:S01]  /*6c70*/  @!P0 FFMA.FTZ R50, R6, R20, -R9 ;  /* 0x0000001406328223 */ /* 0x000fe20000010809 */
[----:B------:R-:W-:Y:S01]  /*6c80*/  @!P0 MOV R6, R14 ;  /* 0x0000000e00068202 */ /* 0x000fe20000000f00 */
[----:B------:R-:W-:Y:S01]  /*6c90*/  @!P0 FMUL.FTZ R0, R7, R0 ;  /* 0x0000000007008220 */ /* 0x000fe20000410000 */
[--C-:B------:R-:W-:Y:S01]  /*6ca0*/  @!P0 HADD2.F32 R9, -RZ, R39.reuse.H0_H0 ;  /* 0x20000027ff098230 */ /* 0x100fe20000004100 */
[----:B------:R-:W-:Y:S01]  /*6cb0*/  @!P0 FMUL.FTZ R44, R27, R8 ;  /* 0x000000081b2c8220 */ /* 0x000fe20000410000 */
[----:B------:R-:W-:Y:S01]  /*6cc0*/  @!P0 HADD2.F32 R7, -RZ, R39.H1_H1 ;  /* 0x30000027ff078230 */ /* 0x000fe20000004100 */
[----:B------:R-:W-:Y:S01]  /*6cd0*/  @!P0 FFMA.FTZ R0, R17, R18, R0 ;  /* 0x0000001211008223 */ /* 0x000fe20000010000 */
[--C-:B------:R-:W-:Y:S01]  /*6ce0*/  @!P0 HADD2.F32 R11, -RZ, R5.reuse.H0_H0 ;  /* 0x20000005ff0b8230 */ /* 0x100fe20000004100 */
[----:B------:R-:W-:Y:S01]  /*6cf0*/  @!P0 FMUL.FTZ R39, R34, R9 ;  /* 0x0000000922278220 */ /* 0x000fe20000410000 */
[----:B------:R-:W-:Y:S01]  /*6d00*/  @!P0 HADD2.F32 R10, -RZ, R5.H1_H1 ;  /* 0x30000005ff0a8230 */ /* 0x000fe20000004100 */
[----:B------:R-:W-:Y:S01]  /*6d10*/  @!P0 FMUL.FTZ R45, R25, R7 ;  /* 0x00000007192d8220 */ /* 0x000fe20000410000 */
[--C-:B------:R-:W-:Y:S01]  /*6d20*/  @!P0 HADD2.F32 R5, -RZ, R6.reuse.H0_H0 ;  /* 0x20000006ff058230 */ /* 0x100fe20000004100 */
[----:B------:R-:W-:Y:S01]  /*6d30*/  @!P0 FFMA.FTZ R39, R11, R35, -R39 ;  /* 0x000000230b278223 */ /* 0x000fe20000010827 */
[----:B------:R-:W-:Y:S01]  /*6d40*/  @!P0 HADD2.F32 R6, -RZ, R6.H1_H1 ;  /* 0x30000006ff068230 */ /* 0x000fe20000004100 */
[----:B------:R-:W-:Y:S02]  /*6d50*/  @!P0 FFMA.FTZ R38, R10, R37, -R38 ;  /* 0x000000250a268223 */ /* 0x000fe40000010826 */
[----:B------:R-:W-:Y:S01]  /*6d60*/  @!P0 FFMA.FTZ R47, R5, R26, -R45 ;  /* 0x0000001a052f8223 */ /* 0x000fe2000001082d */
[----:B------:R-:W-:Y:S01]  /*6d70*/  @!P0 F2FP.PACK_AB R45, R52, R55 ;  /* 0x00000037342d823e */ /* 0x000fe200000000ff */
[----:B------:R-:W-:Y:S01]  /*6d80*/  @!P0 FFMA.FTZ R46, R6, R30, -R44 ;  /* 0x0000001e062e8223 */ /* 0x000fe2000001082c */
[----:B------:R-:W-:Y:S01]  /*6d90*/  @!P0 F2FP.PACK_AB R39, R38, R39 ;  /* 0x000000272627823e */ /* 0x000fe200000000ff */
[----:B------:R-:W-:Y:S01]  /*6da0*/  @!P0 FFMA.FTZ R2, R19, R20, R2 ;  /* 0x0000001413028223 */ /* 0x000fe20000010002 */
[----:B------:R-:W-:Y:S01]  /*6db0*/  @!P0 F2FP.PACK_AB R44, R50, R51 ;  /* 0x00000033322c823e */ /* 0x000fe200000000ff */
[----:B------:R-:W-:Y:S01]  /*6dc0*/  @!P0 FMUL.FTZ R5, R5, R7 ;  /* 0x0000000705058220 */ /* 0x000fe20000410000 */
[----:B------:R-:W-:Y:S01]  /*6dd0*/  @!P0 F2FP.PACK_AB R38, R46, R47 ;  /* 0x0000002f2e26823e */ /* 0x000fe200000000ff */
[----:B------:R-:W-:Y:S01]  /*6de0*/  @!P0 IMAD.MOV.U32 R15, RZ, RZ, R39 ;  /* 0x000000ffff0f8224 */ /* 0x000fe200078e0027 */
[----:B------:R-:W-:Y:S01]  /*6df0*/  @!P0 MOV R12, R44 ;  /* 0x0000002c000c8202 */ /* 0x000fe20000000f00 */
[----:B------:R-:W-:Y:S01]  /*6e00*/  @!P0 FFMA.FTZ R3, R21, R22, R3 ;  /* 0x0000001615038223 */ /* 0x000fe20000010003 */
[----:B------:R-:W-:Y:S01]  /*6e10*/  @!P0 MOV R13, R45 ;  /* 0x0000002d000d8202 */ /* 0x000fe20000000f00 */
[----:B------:R-:W-:Y:S01]  /*6e20*/  @!P0 FMUL.FTZ R6, R6, R8 ;  /* 0x0000000806068220 */ /* 0x000fe20000410000 */
[----:B------:R-:W-:Y:S01]  /*6e30*/  @!P0 MOV R14, R38 ;  /* 0x00000026000e8202 */ /* 0x000fe20000000f00 */
[----:B------:R-:W-:Y:S01]  /*6e40*/  @!P0 FFMA.FTZ R4, R23, R24, R4 ;  /* 0x0000001817048223 */ /* 0x000fe20000010004 */
[----:B------:R-:W-:Y:S01]  /*6e50*/  @!P0 F2FP.PACK_AB R0, R2, R0 ;  /* 0x000000000200823e */ /* 0x000fe200000000ff */
[----:B------:R-:W-:Y:S02]  /*6e60*/  @!P0 FMUL.FTZ R7, R11, R9 ;  /* 0x000000090b078220 */ /* 0x000fe40000410000 */
[----:B------:R1:W-:Y:S01]  /*6e70*/  STG.E.128 [R48.64], R12 ;  /* 0x0000000c30007986 */ /* 0x0003e2000c101d1c */
[----:B------:R-:W-:Y:S01]  /*6e80*/  @!P0 F2FP.PACK_AB R3, R4, R3 ;  /* 0x000000030403823e */ /* 0x000fe200000000ff */
[----:B------:R-:W-:Y:S01]  /*6e90*/  @!P0 FFMA.FTZ R5, R25, R26, R5 ;  /* 0x0000001a19058223 */ /* 0x000fe20000010005 */
[----:B------:R-:W-:Y:S01]  /*6ea0*/  @!P0 MOV R40, R0 ;  /* 0x0000000000288202 */ /* 0x000fe20000000f00 */
[----:B------:R-:W-:Y:S01]  /*6eb0*/  @!P0 FMUL.FTZ R8, R10, R16 ;  /* 0x000000100a088220 */ /* 0x000fe20000410000 */
[----:B------:R-:W-:Y:S01]  /*6ec0*/  @!P0 MOV R41, R3 ;  /* 0x0000000300298202 */ /* 0x000fe20000000f00 */
[----:B------:R-:W-:Y:S02]  /*6ed0*/  @!P0 FFMA.FTZ R6, R27, R30, R6 ;  /* 0x0000001e1b068223 */ /* 0x000fe40000010006 */
[----:B------:R-:W-:Y:S02]  /*6ee0*/  @!P0 FFMA.FTZ R7, R34, R35, R7 ;  /* 0x0000002322078223 */ /* 0x000fe40000010007 */
[----:B------:R-:W-:Y:S01]  /*6ef0*/  @!P0 FFMA.FTZ R8, R36, R37, R8 ;  /* 0x0000002524088223 */ /* 0x000fe20000010008 */
[----:B------:R-:W-:Y:S04]  /*6f00*/  @!P0 F2FP.PACK_AB R5, R6, R5 ;  /* 0x000000050605823e */ /* 0x000fe800000000ff */
        /* <DEDUP_REMOVED lines=10> */
.L_x_1540:
[----:B------:R-:W-:Y:S01]  /*6fb0*/  UIMAD UR8, UR17, -0x40, UR23 ;  /* 0xffffffc0110878a4 */ /* 0x000fe2000f8e0217 */
[----:B------:R-:W-:Y:S03]  /*6fc0*/  BSSY B0, `(.L_x_1571) ;  /* 0x0000013000007945 */ /* 0x000fe60003800000 */
[----:B------:R-:W-:Y:S04]  /*6fd0*/  UISETP.LT.AND UP0, UPT, UR8, 0x40, UPT ;  /* 0x000000400800788c */ /* 0x000fe8000bf01270 */
[----:B------:R-:W-:Y:S06]  /*6fe0*/  USEL UR8, UR8, 0x40, UP0 ;  /* 0x0000004008087887 */ /* 0x000fec0008000000 */
[----:B------:R-:W-:Y:S11]  /*6ff0*/  ISETP.GE.AND P0, PT, R93, UR8, PT ;  /* 0x000000085d007c0c */ /* 0x000ff6000bf06270 */
[----:B------:R-:W-:Y:S02]  /*7000*/  @!UPT UIADD3 URZ, URZ, URZ, URZ ;  /* 0x0000003f3f3ff290 */ /* 0x000fe4000fffe03f */
[----:B------:R-:W-:-:S05]  /*7010*/  @P0 BRA `(.L_x_1572) ;  /* 0x000000d000000947 */ /* 0x000fca0003800000 */
[----:B------:R-:W-:Y:S01]  /*7020*/  ISETP.GE.AND P1, PT, R90, c[0x0][0x1d4], PT ;  /* 0x000075005a007a0c */ /* 0x000fe20003f26270 */
[----:B------:R-:W1:Y:S01]  /*7030*/  @!P5 LDS.128 R12, [R75+0x4100] ;  /* 0x004100004b0cd984 */ /* 0x000e620000000c00 */
[----:B------:R-:W-:Y:S04]  /*7040*/  @!P5 IADD3 R0, P0, R109, UR52, RZ ;  /* 0x000000346d00dc10 */ /* 0x000fe8000ff1e0ff */
[----:B------:R-:W-:Y:S02]  /*7050*/  @!P5 IADD3.X R2, R108, UR42, RZ, P0, !PT ;  /* 0x0000002a6c02dc10 */ /* 0x000fe400087fe4ff */
[C---:B------:R-:W-:Y:S04]  /*7060*/  @!P5 LEA R4, P0, R0.reuse, c[0x0][0x1c8], 0x1 ;  /* 0x000072000004da11 */ /* 0x040fe800078008ff */
[----:B------:R-:W-:Y:S01]  /*7070*/  @!P5 LEA.HI.X R5, R0, c[0x0][0x1cc], R2, 0x1, P0 ;  /* 0x000073000005da11 */ /* 0x000fe200000f0c02 */
[----:B------:R-:W2:Y:S01]  /*7080*/  @!P1 LDS.128 R8, [R75+0x6100] ;  /* 0x006100004b089984 */ /* 0x000ea20000000c00 */
[----:B------:R-:W-:Y:S04]  /*7090*/  @!P1 IADD3 R0, P0, R114, UR52, RZ ;  /* 0x0000003472009c10 */ /* 0x000fe8000ff1e0ff */
[----:B------:R-:W-:Y:S02]  /*70a0*/  @!P1 IADD3.X R3, R113, UR42, RZ, P0, !PT ;  /* 0x0000002a71039c10 */ /* 0x000fe400087fe4ff */
[C---:B------:R-:W-:Y:S04]  /*70b0*/  @!P1 LEA R2, P0, R0.reuse, c[0x0][0x1c8], 0x1 ;  /* 0x0000720000029a11 */ /* 0x040fe800078008ff */
[----:B------:R-:W-:Y:S01]  /*70c0*/  @!P1 LEA.HI.X R3, R0, c[0x0][0x1cc], R3, 0x1, P0 ;  /* 0x0000730000039a11 */ /* 0x000fe200000f0c03 */
[----:B-1----:R1:W-:Y:S04]  /*70d0*/  @!P5 STG.E.128 [R4.64], R12 ;  /* 0x0000000c0400d986 */ /* 0x0023e8000c101d1c */
[----:B--2---:R1:W-:Y:S04]  /*70e0*/  @!P1 STG.E.128 [R2.64], R8 ;  /* 0x0000000802009986 */ /* 0x0043e8000c101d1c */
.L_x_1572:
[----:B------:R-:W-:Y:S05]  /*70f0*/  BSYNC B0 ;  /* 0x0000000000007941 */ /* 0x000fea0003800000 */
.L_x_1571:
[----:B------:R-:W-:Y:S01]  /*7100*/  ISETP.GE.AND P0, PT, R158, UR8, PT ;  /* 0x000000089e007c0c */ /* 0x000fe2000bf06270 */
[----:B------:R-:W-:Y:S01]  /*7110*/  @!UPT UIADD3 URZ, URZ, URZ, URZ ;  /* 0x0000003f3f3ff290 */ /* 0x000fe2000fffe03f */
[----:B------:R-:W-:Y:S11]  /*7120*/  BSSY B0, `(.L_x_1573) ;  /* 0x0000012000007945 */ /* 0x000ff60003800000 */
[----:B------:R-:W-:-:S05]  /*7130*/  @P0 BRA `(.L_x_1574) ;  /* 0x0000010000000947 */ /* 0x000fca0003800000 */
[----:B------:R-:W-:Y:S01]  /*7140*/  ISETP.GE.AND P1, PT, R90, c[0x0][0x1d4], PT ;  /* 0x000075005a007a0c */ /* 0x000fe20003f26270 */
[----:B-1----:R-:W1:Y:S01]  /*7150*/  @!P5 LDS.128 R12, [R75+0x4900] ;  /* 0x004900004b0cd984 */ /* 0x002e620000000c00 */
[----:B------:R-:W-:Y:S06]  /*7160*/  UIADD3 UR9, UP0, UR30, UR52, URZ ;  /* 0x000000341e097290 */ /* 0x000fec000ff1e03f */
[----:B------:R-:W-:Y:S04]  /*7170*/  PLOP3.LUT P0, PT, PT, PT, UP0, 0x80, 0x0 ;  /* 0x000000000000781c */ /* 0x000fe80003f0f008 */
[----:B------:R-:W-:Y:S01]  /*7180*/  IADD3.X R0, R165, UR42, RZ, P0, !PT ;  /* 0x0000002aa5007c10 */ /* 0x000fe200087fe4ff */
[----:B------:R-:W2:Y:S01]  /*7190*/  @!P1 LDS.128 R8, [R75+0x6900] ;  /* 0x006900004b089984 */ /* 0x000ea20000000c00 */
[----:B------:R-:W-:Y:S05]  /*71a0*/  @!P5 IADD3 R2, P0, R109, UR9, RZ ;  /* 0x000000096d02dc10 */ /* 0x000fea000ff1e0ff */
[----:B------:R-:W-:Y:S01]  /*71b0*/  @!P5 IMAD.X R3, R108, 0x1, R0, P0 ;  /* 0x000000016c03d824 */ /* 0x000fe200000e0600 */
[C---:B------:R-:W-:Y:S04]  /*71c0*/  @!P5 LEA R4, P0, R2.reuse, c[0x0][0x1c8], 0x1 ;  /* 0x000072000204da11 */ /* 0x040fe800078008ff */
[----:B------:R-:W-:Y:S02]  /*71d0*/  @!P5 LEA.HI.X R5, R2, c[0x0][0x1cc], R3, 0x1, P0 ;  /* 0x000073000205da11 */ /* 0x000fe400000f0c03 */
[----:B------:R-:W-:Y:S05]  /*71e0*/  @!P1 IADD3 R3, P0, R114, UR9, RZ ;  /* 0x0000000972039c10 */ /* 0x000fea000ff1e0ff */
[----:B------:R-:W-:Y:S01]  /*71f0*/  @!P1 IMAD.X R0, R0, 0x1, R113, P0 ;  /* 0x0000000100009824 */ /* 0x000fe200000e0671 */
[C---:B------:R-:W-:Y:S04]  /*7200*/  @!P1 LEA R2, P0, R3.reuse, c[0x0][0x1c8], 0x1 ;  /* 0x0000720003029a11 */ /* 0x040fe800078008ff */
[----:B------:R-:W-:Y:S01]  /*7210*/  @!P1 LEA.HI.X R3, R3, c[0x0][0x1cc], R0, 0x1, P0 ;  /* 0x0000730003039a11 */ /* 0x000fe200000f0c00 */
[----:B-1----:R1:W-:Y:S04]  /*7220*/  @!P5 STG.E.128 [R4.64], R12 ;  /* 0x0000000c0400d986 */ /* 0x0023e8000c101d1c */
[----:B--2---:R1:W-:Y:S04]  /*7230*/  @!P1 STG.E.128 [R2.64], R8 ;  /* 0x0000000802009986 */ /* 0x0043e8000c101d1c */
.L_x_1574:
[----:B------:R-:W-:Y:S05]  /*7240*/  BSYNC B0 ;  /* 0x0000000000007941 */ /* 0x000fea0003800000 */
.L_x_1573:
        /* <DEDUP_REMOVED lines=20> */
.L_x_1576:
[----:B------:R-:W-:Y:S05]  /*7390*/  BSYNC B0 ;  /* 0x0000000000007941 */ /* 0x000fea0003800000 */
.L_x_1575:
[----:B------:R-:W-:Y:S11]  /*73a0*/  ISETP.GE.AND P0, PT, R156, UR8, PT ;  /* 0x000000089c007c0c */ /* 0x000ff6000bf06270 */
[----:B------:R-:W-:Y:S02]  /*73b0*/  @!UPT UIADD3 URZ, URZ, URZ, URZ ;  /* 0x0000003f3f3ff290 */ /* 0x000fe4000fffe03f */
[----:B------:R-:W-:-:S05]  /*73c0*/  @P0 BRA `(.L_x_1562) ;  /* 0x000000f000000947 */ /* 0x000fca0003800000 */
[----:B------:R-:W-:Y:S01]  /*73d0*/  ISETP.GE.AND P1, PT, R90, c[0x0][0x1d4], PT ;  /* 0x000075005a007a0c */ /* 0x000fe20003f26270 */
[----:B-1----:R-:W1:Y:S01]  /*73e0*/  @!P5 LDS.128 R12, [R75+0x5900] ;  /* 0x005900004b0cd984 */ /* 0x002e620000000c00 */
[----:B------:R-:W-:Y:S04]  /*73f0*/  UIADD3 UR9, UP0, UR32, UR52, URZ ;  /* 0x0000003420097290 */ /* 0x000fe8000ff1e03f */
[----:B------:R-:W-:Y:S02]  /*7400*/  UIADD3.X UR8, UR42, UR4, URZ, UP0, !UPT ;  /* 0x000000042a087290 */ /* 0x000fe400087fe43f */
[----:B------:R-:W-:Y:S04]  /*7410*/  @!P5 IADD3 R0, P0, R109, UR9, RZ ;  /* 0x000000096d00dc10 */ /* 0x000fe8000ff1e0ff */
[----:B------:R-:W-:Y:S01]  /*7420*/  @!P5 IADD3.X R2, R108, UR8, RZ, P0, !PT ;  /* 0x000000086c02dc10 */ /* 0x000fe200087fe4ff */
[----:B------:R-:W2:Y:S01]  /*7430*/  @!P1 LDS.128 R8, [R75+0x7900] ;  /* 0x007900004b089984 */ /* 0x000ea20000000c00 */
[C---:B------:R-:W-:Y:S04]  /*7440*/  @!P5 LEA R4, P0, R0.reuse, c[0x0][0x1c8], 0x1 ;  /* 0x000072000004da11 */ /* 0x040fe800078008ff */
[----:B------:R-:W-:Y:S02]  /*7450*/  @!P5 LEA.HI.X R5, R0, c[0x0][0x1cc], R2, 0x1, P0 ;  /* 0x000073000005da11 */ /* 0x000fe400000f0c02 */
[----:B------:R-:W-:Y:S04]  /*7460*/  @!P1 IADD3 R0, P0, R114, UR9, RZ ;  /* 0x0000000972009c10 */ /* 0x000fe8000ff1e0ff */
[----:B------:R-:W-:Y:S02]  /*7470*/  @!P1 IADD3.X R3, R113, UR8, RZ, P0, !PT ;  /* 0x0000000871039c10 */ /* 0x000fe400087fe4ff */
[C---:B------:R-:W-:Y:S04]  /*7480*/  @!P1 LEA R2, P0, R0.reuse, c[0x0][0x1c8], 0x1 ;  /* 0x0000720000029a11 */ /* 0x040fe800078008ff */
[----:B------:R-:W-:Y:S01]  /*7490*/  @!P1 LEA.HI.X R3, R0, c[0x0][0x1cc], R3, 0x1, P0 ;  /* 0x0000730000039a11 */ /* 0x000fe200000f0c03 */
[----:B-1----:R1:W-:Y:S04]  /*74a0*/  @!P5 STG.E.128 [R4.64], R12 ;  /* 0x0000000c0400d986 */ /* 0x0023e8000c101d1c */
[----:B--2---:R1:W-:Y:S04]  /*74b0*/  @!P1 STG.E.128 [R2.64], R8 ;  /* 0x0000000802009986 */ /* 0x0043e8000c101d1c */
.L_x_1562:
[----:B------:R-:W-:Y:S05]  /*74c0*/  BSYNC B2 ;  /* 0x0000000000027941 */ /* 0x000fea0003800000 */
.L_x_1539:
[----:B------:R-:W-:Y:S01]  /*74d0*/  USHF.L.U32 UR8, UR17, 0x6, URZ ;  /* 0x0000000611087899 */ /* 0x000fe2000800063f */
[----:B------:R-:W-:Y:S01]  /*74e0*/  ISETP.NE.AND P6, PT, R154, RZ, PT ;  /* 0x000000ff9a00720c */ /* 0x000fe20003fc5270 */
[----:B------:R-:W-:Y:S01]  /*74f0*/  USHF.L.U64.HI UR43, UR17, 0x6, UR43 ;  /* 0x00000006112b7899 */ /* 0x000fe2000801022b */
[----:B------:R-:W-:Y:S01]  /*7500*/  BSSY B0, `(.L_x_1577) ;  /* 0x0000052000007945 */ /* 0x000fe20003800000 */
[----:B------:R-:W-:Y:S02]  /*7510*/  UIADD3 UR9, -UR8, UR23, URZ ;  /* 0x0000001708097290 */ /* 0x000fe4000fffe13f */
[----:B-1---5:R-:W-:Y:S02]  /*7520*/  IADD3 R5, R123, -UR8, RZ ;  /* 0x800000087b057c10 */ /* 0x022fe4000fffe0ff */
[----:B------:R-:W-:Y:S01]  /*7530*/  IADD3 R0, P0, R140, UR8, RZ ;  /* 0x000000088c007c10 */ /* 0x000fe2000ff1e0ff */
[----:B------:R-:W-:Y:S01]  /*7540*/  UISETP.LT.AND UP0, UPT, UR9, 0x40, UPT ;  /* 0x000000400900788c */ /* 0x000fe2000bf01270 */
[C---:B------:R-:W-:Y:S02]  /*7550*/  ISETP.GE.AND P2, PT, R5.reuse, 0x11, PT ;  /* 0x000000110500780c */ /* 0x040fe40003f46270 */
[C---:B------:R-:W-:Y:S01]  /*7560*/  ISETP.GE.AND P3, PT, R5.reuse, 0x1, PT ;  /* 0x000000010500780c */ /* 0x040fe20003f66270 */
[----:B------:R-:W-:Y:S01]  /*7570*/  USEL UR9, UR9, 0x40, UP0 ;  /* 0x0000004009097887 */ /* 0x000fe20008000000 */
[----:B------:R-:W-:Y:S02]  /*7580*/  ISETP.GE.AND P1, PT, R5, 0x21, PT ;  /* 0x000000210500780c */ /* 0x000fe40003f26270 */
[----:B------:R-:W-:Y:S07]  /*7590*/  IADD3.X R4, R153, UR43, RZ, P0, !PT ;  /* 0x0000002b99047c10 */ /* 0x000fee00087fe4ff */
[----:B------:R-:W-:Y:S02]  /*75a0*/  @P2 IADD3 R7, P0, R0, 0x10, RZ ;  /* 0x0000001000072810 */ /* 0x000fe40007f1e0ff */
[----:B------:R-:W-:Y:S02]  /*75b0*/  @P3 IMAD R6, R4, c[0x0][0x258], RZ ;  /* 0x0000960004063a24 */ /* 0x000fe400078e02ff */
[----:B--2---:R-:W-:Y:S02]  /*75c0*/  @P3 IMAD.MOV.U32 R2, RZ, RZ, R96 ;  /* 0x000000ffff023224 */ /* 0x004fe400078e0060 */
[----:B------:R-:W-:Y:S02]  /*75d0*/  @P3 IMAD.MOV.U32 R3, RZ, RZ, R107 ;  /* 0x000000ffff033224 */ /* 0x000fe400078e006b */
[----:B------:R-:W-:Y:S01]  /*75e0*/  @P2 IMAD.X R8, RZ, RZ, R4, P0 ;  /* 0x000000ffff082224 */ /* 0x000fe200000e0604 */
[C---:B------:R-:W-:Y:S01]  /*75f0*/  @P1 IADD3 R12, P0, R0.reuse, 0x20, RZ ;  /* 0x00000020000c1810 */ /* 0x040fe20007f1e0ff */
[C---:B------:R-:W-:Y:S04]  /*7600*/  @P3 IMAD.WIDE.U32 R2, R0.reuse, c[0x0][0x258], R2 ;  /* 0x0000960000023a25 */ /* 0x040fe800078e0002 */
[----:B------:R-:W-:Y:S02]  /*7610*/  @P3 IMAD R6, R0, c[0x0][0x25c], R6 ;  /* 0x0000970000063a24 */ /* 0x000fe400078e0206 */
[----:B------:R-:W-:Y:S01]  /*7620*/  @P1 IMAD.X R13, RZ, RZ, R4, P0 ;  /* 0x000000ffff0d1224 */ /* 0x000fe200000e0604 */
[C---:B------:R-:W-:Y:S01]  /*7630*/  @P3 LEA R10, P0, R2.reuse, c[0x0][0x250], 0x1 ;  /* 0x00009400020a3a11 */ /* 0x040fe200078008ff */
[----:B------:R-:W-:Y:S02]  /*7640*/  @P3 IMAD.IADD R6, R3, 0x1, R6 ;  /* 0x0000000103063824 */ /* 0x000fe400078e0206 */
[----:B------:R-:W-:Y:S03]  /*7650*/  @P2 IMAD.MOV.U32 R3, RZ, RZ, R107 ;  /* 0x000000ffff032224 */ /* 0x000fe600078e006b */
[----:B------:R-:W-:Y:S01]  /*7660*/  @P3 LEA.HI.X R11, R2, c[0x0][0x254], R6, 0x1, P0 ;  /* 0x00009500020b3a11 */ /* 0x000fe200000f0c06 */
[----:B------:R-:W-:Y:S01]  /*7670*/  @P2 IMAD R6, R8, c[0x0][0x258], RZ ;  /* 0x0000960008062a24 */ /* 0x000fe200078e02ff */
[-C--:B------:R-:W-:Y:S03]  /*7680*/  @P2 MOV R2, R96.reuse ;  /* 0x0000006000022202 */ /* 0x080fe60000000f00 */
[C---:B------:R-:W-:Y:S02]  /*7690*/  @P2 IMAD R6, R7.reuse, c[0x0][0x25c], R6 ;  /* 0x0000970007062a24 */ /* 0x040fe400078e0206 */
[----:B------:R-:W-:Y:S04]  /*76a0*/  @P2 IMAD.WIDE.U32 R2, R7, c[0x0][0x258], R2 ;  /* 0x0000960007022a25 */ /* 0x000fe800078e0002 */
[----:B------:R-:W-:Y:S01]  /*76b0*/  @P2 IMAD.IADD R6, R3, 0x1, R6 ;  /* 0x0000000103062824 */ /* 0x000fe200078e0206 */
[C---:B------:R-:W-:Y:S01]  /*76c0*/  @P2 LEA R8, P0, R2.reuse, c[0x0][0x250], 0x1 ;  /* 0x0000940002082a11 */ /* 0x040fe200078008ff */
[----:B------:R-:W-:Y:S03]  /*76d0*/  @P1 IMAD.MOV.U32 R3, RZ, RZ, R107 ;  /* 0x000000ffff031224 */ /* 0x000fe600078e006b */
[----:B------:R-:W-:Y:S02]  /*76e0*/  @P2 LEA.HI.X R9, R2, c[0x0][0x254], R6, 0x1, P0 ;  /* 0x0000950002092a11 */ /* 0x000fe400000f0c06 */
[----:B------:R-:W-:Y:S02]  /*76f0*/  ISETP.GE.AND P0, PT, R5, 0x31, PT ;  /* 0x000000310500780c */ /* 0x000fe40003f06270 */
[----:B------:R-:W-:Y:S05]  /*7700*/  @P1 MOV R2, R96 ;  /* 0x0000006000021202 */ /* 0x000fea0000000f00 */
[----:B------:R-:W-:Y:S06]  /*7710*/  @P1 IMAD.WIDE.U32 R2, R12, c[0x0][0x258], R2 ;  /* 0x000096000c021a25 */ /* 0x000fec00078e0002 */
[----:B------:R-:W-:Y:S01]  /*7720*/  @P0 IADD3 R5, P4, R0, 0x30, RZ ;  /* 0x0000003000050810 */ /* 0x000fe20007f9e0ff */
[----:B------:R-:W-:Y:S04]  /*7730*/  @P1 IMAD R0, R13, c[0x0][0x258], RZ ;  /* 0x000096000d001a24 */ /* 0x000fe800078e02ff */
[----:B------:R-:W-:Y:S02]  /*7740*/  @P1 IMAD R0, R12, c[0x0][0x25c], R0 ;  /* 0x000097000c001a24 */ /* 0x000fe400078e0200 */
[----:B------:R-:W-:Y:S01]  /*7750*/  @P0 IMAD.X R4, RZ, RZ, R4, P4 ;  /* 0x000000ffff040224 */ /* 0x000fe200020e0604 */
[C---:B------:R-:W-:Y:S01]  /*7760*/  @P1 LEA R6, P4, R2.reuse, c[0x0][0x250], 0x1 ;  /* 0x0000940002061a11 */ /* 0x040fe200078808ff */
[----:B------:R-:W-:Y:S01]  /*7770*/  @P1 IMAD.IADD R0, R3, 0x1, R0 ;  /* 0x0000000103001824 */ /* 0x000fe200078e0200 */
[----:B------:R-:W-:Y:S04]  /*7780*/  @P0 MOV R3, R107 ;  /* 0x0000006b00030202 */ /* 0x000fe80000000f00 */
[----:B------:R-:W-:Y:S01]  /*7790*/  @P1 LEA.HI.X R7, R2, c[0x0][0x254], R0, 0x1, P4 ;  /* 0x0000950002071a11 */ /* 0x000fe200020f0c00 */
[----:B------:R-:W-:Y:S02]  /*77a0*/  @P0 IMAD R0, R4, c[0x0][0x258], RZ ;  /* 0x0000960004000a24 */ /* 0x000fe400078e02ff */
[----:B------:R-:W-:Y:S02]  /*77b0*/  @P0 IMAD.MOV.U32 R2, RZ, RZ, R96 ;  /* 0x000000ffff020224 */ /* 0x000fe400078e0060 */
[C---:B------:R-:W-:Y:S02]  /*77c0*/  @P0 IMAD R0, R5.reuse, c[0x0][0x25c], R0 ;  /* 0x0000970005000a24 */ /* 0x040fe400078e0200 */
[----:B------:R-:W-:Y:S04]  /*77d0*/  @P0 IMAD.WIDE.U32 R2, R5, c[0x0][0x258], R2 ;  /* 0x0000960005020a25 */ /* 0x000fe800078e0002 */
[----:B------:R-:W-:Y:S01]  /*77e0*/  @P0 IMAD.IADD R0, R3, 0x1, R0 ;  /* 0x0000000103000824 */ /* 0x000fe200078e0200 */
[C---:B------:R-:W-:Y:S04]  /*77f0*/  @P0 LEA R4, P4, R2.reuse, c[0x0][0x250], 0x1 ;  /* 0x0000940002040a11 */ /* 0x040fe800078808ff */
[----:B------:R-:W-:Y:S02]  /*7800*/  @P0 LEA.HI.X R5, R2, c[0x0][0x254], R0, 0x1, P4 ;  /* 0x0000950002050a11 */ /* 0x000fe400020f0c00 */
[----:B------:R-:W-:Y:S11]  /*7810*/  ISETP.NE.AND P4, PT, R155, RZ, PT ;  /* 0x000000ff9b00720c */ /* 0x000ff60003f85270 */
[----:B------:R-:W-:Y:S02]  /*7820*/  @!UPT UIADD3 URZ, URZ, URZ, URZ ;  /* 0x0000003f3f3ff290 */ /* 0x000fe4000fffe03f */
        /* <DEDUP_REMOVED lines=8> */
[----:B------:R2:W-:Y:S01]  /*78b0*/  @P1 LDGSTS.E.BYPASS.LTC128B.128 [R75+0x3100], [R6.64+0x80], !P6 ;  /* 0x03100080064b1fae */ /* 0x0005e2000f101d5c */
[----:B------:R-:W-:Y:S04]  /*78c0*/  ISETP.GE.AND P1, PT, R93, UR9, PT ;  /* 0x000000095d007c0c */ /* 0x000fe8000bf26270 */
[----:B------:R1:W-:Y:S05]  /*78d0*/  @P0 LDGSTS.E.BYPASS.LTC128B.128 [R75+0x1900], [R4.64], !P4 ;  /* 0x01900000044b0fae */ /* 0x0003ea000e101d5c */
[----:B------:R1:W-:Y:S05]  /*78e0*/  @P0 LDGSTS.E.BYPASS.LTC128B.128 [R75+0x3900], [R4.64+0x80], !P6 ;  /* 0x03900080044b0fae */ /* 0x0003ea000f101d5c */
[----:B------:R-:W0:Y:S01]  /*78f0*/  LDGDEPBAR ;  /* 0x00000000000079af */ /* 0x000e220000000000 */
[----:B--2---:R-:W-:Y:S04]  /*7900*/  IADD3 R6, P0, R151, UR8, RZ ;  /* 0x0000000897067c10 */ /* 0x004fe8000ff1e0ff */
[----:B------:R-:W-:Y:S01]  /*7910*/  IADD3.X R7, R150, UR43, RZ, P0, !PT ;  /* 0x0000002b96077c10 */ /* 0x000fe200087fe4ff */
        /* <DEDUP_REMOVED lines=16> */
.L_x_1578:
[----:B-1----:R-:W-:Y:S05]  /*7a20*/  BSYNC B0 ;  /* 0x0000000000007941 */ /* 0x002fea0003800000 */
.L_x_1577:
[----:B------:R-:W-:Y:S01]  /*7a30*/  ISETP.GE.AND P0, PT, R158, UR9, PT ;  /* 0x000000099e007c0c */ /* 0x000fe2000bf06270 */
        /* <DEDUP_REMOVED lines=18> */
.L_x_1580:
[----:B------:R-:W-:Y:S05]  /*7b60*/  BSYNC B0 ;  /* 0x0000000000007941 */ /* 0x000fea0003800000 */
.L_x_1579:
[----:B------:R-:W-:Y:S01]  /*7b70*/  ISETP.GE.AND P0, PT, R157, UR9, PT ;  /* 0x000000099d007c0c */ /* 0x000fe2000bf06270 */
        /* <DEDUP_REMOVED lines=18> */
.L_x_1582:
[----:B------:R-:W-:Y:S05]  /*7ca0*/  BSYNC B0 ;  /* 0x0000000000007941 */ /* 0x000fea0003800000 */
.L_x_1581:
        /* <DEDUP_REMOVED lines=19> */
.L_x_1584:
[----:B------:R-:W-:Y:S05]  /*7de0*/  BSYNC B0 ;  /* 0x0000000000007941 */ /* 0x000fea0003800000 */
.L_x_1583:
[----:B------:R-:W-:Y:S02]  /*7df0*/  UISETP.GT.AND UP0, UPT, UR17, UR10, UPT ;  /* 0x0000000a1100728c */ /* 0x000fe4000bf04270 */
[----:B------:R-:W-:Y:S04]  /*7e00*/  UIADD3 UR17, UR17, -0x1, URZ ;  /* 0xffffffff11117890 */ /* 0x000fe8000fffe03f */
[----:B------:R-:W-:Y:S02]  /*7e10*/  PLOP3.LUT P0, PT, PT, PT, UP0, 0x80, 0x0 ;  /* 0x000000000000781c */ /* 0x000fe40003f0f008 */
[----:B------:R-:W-:Y:S02]  /*7e20*/  PLOP3.LUT P1, PT, PT, PT, UP0, 0x80, 0x0 ;  /* 0x000000000000781c */ /* 0x000fe40003f2f008 */
[----:B------:R-:W-:Y:S01]  /*7e30*/  PLOP3.LUT P2, PT, PT, PT, UP0, 0x80, 0x0 ;  /* 0x000000000000781c */ /* 0x000fe20003f4f008 */
[----:B------:R-:W-:Y:S02]  /*7e40*/  @UP0 UIMAD UR8, UR14, UR17, URZ ;  /* 0x000000110e0802a4 */ /* 0x000fe4000f8e023f */
[----:B------:R-:W-:Y:S04]  /*7e50*/  @UP0 USHF.R.S32.HI UR9, URZ, 0x1f, UR17 ;  /* 0x0000001f3f090899 */ /* 0x000fe80008011411 */
[----:B------:R-:W-:Y:S02]  /*7e60*/  IMAD.U32 R0, RZ, RZ, UR8 ;  /* 0x00000008ff007e24 */ /* 0x000fe4000f8e00ff */
[----:B-1----:R-:W-:Y:S02]  /*7e70*/  @P0 IMAD.MOV.U32 R2, RZ, RZ, R128 ;  /* 0x000000ffff020224 */ /* 0x002fe400078e0080 */
[----:B------:R-:W-:Y:S01]  /*7e80*/  @P0 IMAD.MOV.U32 R3, RZ, RZ, R127 ;  /* 0x000000ffff030224 */ /* 0x000fe200078e007f */
[----:B------:R-:W-:Y:S03]  /*7e90*/  PLOP3.LUT P0, PT, PT, PT, UP0, 0x80, 0x0 ;  /* 0x000000000000781c */ /* 0x000fe60003f0f008 */
[C---:B------:R-:W-:Y:S01]  /*7ea0*/  @P1 IMAD.WIDE.U32 R2, R175.reuse, UR17, R2 ;  /* 0x00000011af021c25 */ /* 0x040fe2000f8e0002 */
[----:B------:R-:W-:Y:S09]  /*7eb0*/  PLOP3.LUT P1, PT, PT, PT, UP0, 0x80, 0x0 ;  /* 0x000000000000781c */ /* 0x000ff20003f2f008 */
[----:B------:R-:W-:Y:S01]  /*7ec0*/  @P0 IMAD R0, R175, UR9, R0 ;  /* 0x00000009af000c24 */ /* 0x000fe2000f8e0200 */
[----:B------:R-:W-:Y:S03]  /*7ed0*/  PLOP3.LUT P0, PT, PT, PT, UP0, 0x80, 0x0 ;  /* 0x000000000000781c */ /* 0x000fe60003f0f008 */
[----:B------:R-:W-:Y:S01]  /*7ee0*/  @P1 IMAD.IADD R3, R3, 0x1, R0 ;  /* 0x0000000103031824 */ /* 0x000fe200078e0200 */
[----:B------:R-:W-:Y:S09]  /*7ef0*/  PLOP3.LUT P1, PT, PT, PT, UP0, 0x80, 0x0 ;  /* 0x000000000000781c */ /* 0x000ff20003f2f008 */
[C---:B------:R-:W-:Y:S11]  /*7f00*/  @P0 LEA R0, P0, R2.reuse, c[0x0][0x220], 0x1 ;  /* 0x0000880002000a11 */ /* 0x040ff600078008ff */
[----:B------:R-:W-:Y:S02]  /*7f10*/  @!UPT UIADD3 URZ, URZ, URZ, URZ ;  /* 0x0000003f3f3ff290 */ /* 0x000fe4000fffe03f */
[----:B------:R-:W-:Y:S02]  /*7f20*/  @P1 LEA.HI.X R3, R2, c[0x0][0x224], R3, 0x1, P0 ;  /* 0x0000890002031a11 */ /* 0x000fe400000f0c03 */
[----:B------:R-:W-:Y:S11]  /*7f30*/  PLOP3.LUT P0, PT, PT, PT, UP0, 0x80, 0x0 ;  /* 0x000000000000781c */ /* 0x000ff60003f0f008 */
[----:B------:R-:W-:Y:S02]  /*7f40*/  @!UPT UIADD3 URZ, URZ, URZ, URZ ;  /* 0x0000003f3f3ff290 */ /* 0x000fe4000fffe03f */
[--C-:B------:R-:W-:Y:S11]  /*7f50*/  @P0 IADD3 R11, P1, P0, R160, 0x80, R0.reuse ;  /* 0x00000080a00b0810 */ /* 0x100ff6000783e000 */
[----:B------:R-:W-:Y:S02]  /*7f60*/  @!UPT UIADD3 URZ, URZ, URZ, URZ ;  /* 0x0000003f3f3ff290 */ /* 0x000fe4000fffe03f */
[----:B------:R-:W-:Y:S02]  /*7f70*/  @P2 IADD3.X R10, R159, RZ, R3, P1, P0 ;  /* 0x000000ff9f0a2210 */ /* 0x000fe40000fe0403 */
[----:B------:R-:W-:Y:S02]  /*7f80*/  PLOP3.LUT P0, PT, PT, PT, UP0, 0x80, 0x0 ;  /* 0x000000000000781c */ /* 0x000fe40003f0f008 */
[----:B------:R-:W-:Y:S11]  /*7f90*/  PLOP3.LUT P1, PT, PT, PT, UP0, 0x80, 0x0 ;  /* 0x000000000000781c */ /* 0x000ff60003f2f008 */
[-C--:B------:R-:W-:Y:S11]  /*7fa0*/  @P0 IADD3 R7, P0, R0, R160.reuse, RZ ;  /* 0x000000a000070210 */ /* 0x080ff60007f1e0ff */
[----:B------:R-:W-:Y:S02]  /*7fb0*/  @!UPT UIADD3 URZ, URZ, URZ, URZ ;  /* 0x0000003f3f3ff290 */ /* 0x000fe4000fffe03f */
[--C-:B------:R-:W-:Y:S01]  /*7fc0*/  @P1 IMAD.X R6, R3, 0x1, R159.reuse, P0 ;  /* 0x0000000103061824 */ /* 0x100fe200000e069f */
[----:B------:R-:W-:Y:S02]  /*7fd0*/  PLOP3.LUT P0, PT, PT, PT, UP0, 0x80, 0x0 ;  /* 0x000000000000781c */ /* 0x000fe40003f0f008 */
[----:B------:R-:W-:Y:S11]  /*7fe0*/  PLOP3.LUT P1, PT, PT, PT, UP0, 0x80, 0x0 ;  /* 0x000000000000781c */ /* 0x000ff60003f2f008 */
[C---:B------:R-:W-:Y:S11]  /*7ff0*/  @P0 IADD3 R9, P0, R7.reuse, R160, RZ ;  /* 0x000000a007090210 */ /* 0x040ff60007f1e0ff */
[----:B------:R-:W-:Y:S02]  /*8000*/  @!UPT UIADD3 URZ, URZ, URZ, URZ ;  /* 0x0000003f3f3ff290 */ /* 0x000fe4000fffe03f */
[C---:B------:R-:W-:Y:S01]  /*8010*/  @P1 IMAD.X R8, R6.reuse, 0x1, R159, P0 ;  /* 0x0000000106081824 */ /* 0x040fe200000e069f */
[----:B------:R-:W-:Y:S02]  /*8020*/  PLOP3.LUT P0, PT, PT, PT, UP0, 0x80, 0x0 ;  /* 0x000000000000781c */ /* 0x000fe40003f0f008 */
[----:B------:R-:W-:Y:S11]  /*8030*/  PLOP3.LUT P1, PT, PT, PT, UP0, 0x80, 0x0 ;  /* 0x000000000000781c */ /* 0x000ff60003f2f008 */
[----:B------:R-:W-:Y:S11]  /*8040*/  @P0 IADD3 R13, P0, R7, R122, RZ ;  /* 0x0000007a070d0210 */ /* 0x000ff60007f1e0ff */
[----:B------:R-:W-:Y:S02]  /*8050*/  @!UPT UIADD3 URZ, URZ, URZ, URZ ;  /* 0x0000003f3f3ff290 */ /* 0x000fe4000fffe03f */
[----:B------:R-:W-:Y:S01]  /*8060*/  @P1 IMAD.X R12, R6, 0x1, R121, P0 ;  /* 0x00000001060c1824 */ /* 0x000fe200000e0679 */
        /* <DEDUP_REMOVED lines=12> */
[----:B------:R-:W-:Y:S01]  /*8130*/  @P0 IMAD.MOV.U32 R2, RZ, RZ, R0 ;  /* 0x000000ffff020224 */ /* 0x000fe200078e0000 */
[----:B------:R-:W-:Y:S04]  /*8140*/  PLOP3.LUT P0, PT, PT, PT, UP0, 0x80, 0x0 ;  /* 0x000000000000781c */ /* 0x000fe80003f0f008 */
[----:B------:R-:W-:Y:S01]  /*8150*/  @!PT LDS RZ, [RZ] ;  /* 0x00000000fffff984 */ /* 0x000fe20000000800 */
[----:B------:R-:W-:Y:S01]  /*8160*/  @!PT LDS RZ, [RZ] ;  /* 0x00000000fffff984 */ /* 0x000fe20000000800 */
[----:B------:R-:W-:Y:S01]  /*8170*/  @!PT LDS RZ, [RZ] ;  /* 0x00000000fffff984 */ /* 0x000fe20000000800 */
[----:B------:R1:W-:Y:S01]  /*8180*/  @P1 LDGSTS.E.BYPASS.LTC128B.128 [R75+0x4100], [R2.64], !P4 ;  /* 0x04100000024b1fae */ /* 0x0003e2000e101d5c */
[----:B------:R-:W-:Y:S08]  /*8190*/  PLOP3.LUT P1, PT, PT, PT, UP0, 0x80, 0x0 ;  /* 0x000000000000781c */ /* 0x000ff00003f2f008 */
[----:B------:R1:W-:Y:S01]  /*81a0*/  @P0 LDGSTS.E.BYPASS.LTC128B.128 [R75+0x6100], [R2.64+0x80], !P6 ;  /* 0x06100080024b0fae */ /* 0x0003e2000f101d5c */
[----:B------:R-:W-:Y:S04]  /*81b0*/  PLOP3.LUT P0, PT, PT, PT, UP0, 0x80, 0x0 ;  /* 0x000000000000781c */ /* 0x000fe80003f0f008 */
[----:B-1----:R-:W-:Y:S02]  /*81c0*/  @P1 IMAD.MOV.U32 R2, RZ, RZ, R7 ;  /* 0x000000ffff021224 */ /* 0x002fe400078e0007 */
[----:B------:R-:W-:Y:S01]  /*81d0*/  @P1 IMAD.MOV.U32 R3, RZ, RZ, R6 ;  /* 0x000000ffff031224 */ /* 0x000fe200078e0006 */
[----:B------:R-:W-:Y:S06]  /*81e0*/  PLOP3.LUT P1, PT, PT, PT, UP0, 0x80, 0x0 ;  /* 0x000000000000781c */ /* 0x000fec0003f2f008 */
[----:B------:R1:W-:Y:S01]  /*81f0*/  @P0 LDGSTS.E.BYPASS.LTC128B.128 [R75+0x4900], [R2.64], !P4 ;  /* 0x04900000024b0fae */ /* 0x0003e2000e101d5c */
[----:B------:R-:W-:Y:S06]  /*8200*/  PLOP3.LUT P0, PT, PT, PT, UP0, 0x80, 0x0 ;  /* 0x000000000000781c */ /* 0x000fec0003f0f008 */
[----:B-1----:R-:W-:Y:S02]  /*8210*/  @P1 IMAD.MOV.U32 R2, RZ, RZ, R11 ;  /* 0x000000ffff021224 */ /* 0x002fe400078e000b */
[----:B------:R-:W-:Y:S01]  /*8220*/  @P1 IMAD.MOV.U32 R3, RZ, RZ, R10 ;  /* 0x000000ffff031224 */ /* 0x000fe200078e000a */
[----:B------:R-:W-:Y:S04]  /*8230*/  PLOP3.LUT P1, PT, PT, PT, UP0, 0x80, 0x0 ;  /* 0x000000000000781c */ /* 0x000fe80003f2f008 */
[----:B------:R1:W-:Y:S01]  /*8240*/  @P0 LDGSTS.E.BYPASS.LTC128B.128 [R75+0x6900], [R2.64], !P6 ;  /* 0x06900000024b0fae */ /* 0x0003e2000f101d5c */
[----:B------:R-:W-:Y:S08]  /*8250*/  PLOP3.LUT P0, PT, PT, PT, UP0, 0x80, 0x0 ;  /* 0x000000000000781c */ /* 0x000ff00003f0f008 */
[----:B-1----:R-:W-:Y:S02]  /*8260*/  @P1 IMAD.MOV.U32 R2, RZ, RZ, R9 ;  /* 0x000000ffff021224 */ /* 0x002fe400078e0009 */
[----:B------:R-:W-:Y:S01]  /*8270*/  @P1 IMAD.MOV.U32 R3, RZ, RZ, R8 ;  /* 0x000000ffff031224 */ /* 0x000fe200078e0008 */
[----:B------:R-:W-:Y:S04]  /*8280*/  PLOP3.LUT P1, PT, PT, PT, UP0, 0x80, 0x0 ;  /* 0x000000000000781c */ /* 0x000fe80003f2f008 */
[----:B------:R1:W-:Y:S01]  /*8290*/  @P0 LDGSTS.E.BYPASS.LTC128B.128 [R75+0x5100], [R2.64], !P4 ;  /* 0x05100000024b0fae */ /* 0x0003e2000e101d5c */
[----:B------:R-:W-:Y:S08]  /*82a0*/  PLOP3.LUT P0, PT, PT, PT, UP0, 0x80, 0x0 ;  /* 0x000000000000781c */ /* 0x000ff00003f0f008 */
[----:B-1----:R-:W-:Y:S02]  /*82b0*/  @P1 IMAD.MOV.U32 R2, RZ, RZ, R13 ;  /* 0x000000ffff021224 */ /* 0x002fe400078e000d */
[----:B------:R-:W-:Y:S01]  /*82c0*/  @P1 IMAD.MOV.U32 R3, RZ, RZ, R12 ;  /* 0x000000ffff031224 */ /* 0x000fe200078e000c */
[----:B------:R-:W-:Y:S02]  /*82d0*/  PLOP3.LUT P1, PT, PT, PT, UP0, 0x80, 0x0 ;  /* 0x000000000000781c */ /* 0x000fe40003f2f008 */
[----:B------:R-:W-:Y:S02]  /*82e0*/  PLOP3.LUT P1, PT, PT, PT, UP0, 0x80, 0x0 ;  /* 0x000000000000781c */ /* 0x000fe40003f2f008 */
[----:B------:R1:W-:Y:S01]  /*82f0*/  @P0 LDGSTS.E.BYPASS.LTC128B.128 [R75+0x7100], [R2.64], !P6 ;  /* 0x07100000024b0fae */ /* 0x0003e2000f101d5c */
[----:B------:R-:W-:Y:S10]  /*8300*/  PLOP3.LUT P0, PT, PT, PT, UP0, 0x80, 0x0 ;  /* 0x000000000000781c */ /* 0x000ff40003f0f008 */
[----:B------:R2:W-:Y:S03]  /*8310*/  @P1 LDGSTS.E.BYPASS.LTC128B.128 [R75+0x5900], [R4.64], !P4 ;  /* 0x05900000044b1fae */ /* 0x0005e6000e101d5c */
[----:B-1----:R-:W-:Y:S02]  /*8320*/  @P0 IMAD.MOV.U32 R2, RZ, RZ, R15 ;  /* 0x000000ffff020224 */ /* 0x002fe400078e000f */
[----:B------:R-:W-:Y:S01]  /*8330*/  @P0 IMAD.MOV.U32 R3, RZ, RZ, R14 ;  /* 0x000000ffff030224 */ /* 0x000fe200078e000e */
[----:B------:R-:W-:Y:S11]  /*8340*/  PLOP3.LUT P0, PT, PT, PT, UP0, 0x80, 0x0 ;  /* 0x000000000000781c */ /* 0x000ff60003f0f008 */
[----:B------:R-:W-:Y:S02]  /*8350*/  @!UPT UIADD3 URZ, URZ, URZ, URZ ;  /* 0x0000003f3f3ff290 */ /* 0x000fe4000fffe03f */
[----:B------:R2:W-:Y:S01]  /*8360*/  @P0 LDGSTS.E.BYPASS.LTC128B.128 [R75+0x7900], [R2.64], !P6 ;  /* 0x07900000024b0fae */ /* 0x0005e2000f101d5c */
[----:B------:R-:W-:Y:S05]  /*8370*/  PLOP3.LUT P0, PT, PT, PT, UP0, 0x80, 0x0 ;  /* 0x000000000000781c */ /* 0x000fea0003f0f008 */
[----:B------:R-:W0:Y:S08]  /*8380*/  LDGDEPBAR ;  /* 0x00000000000079af */ /* 0x000e300000000000 */
[----:B------:R-:W-:-:S05]  /*8390*/  @P0 BRA `(.L_x_1585) ;  /* 0xffff9ce000000947 */ /* 0x000fca000383ffff */
[----:B------:R-:W-:Y:S06]  /*83a0*/  BAR.SYNC.DEFER_BLOCKING 0x0 ;  /* 0x0000000000007b1d */ /* 0x000fec0000010000 */
.L_x_1538:
[----:B--23--:R-:W-:Y:S01]  /*83b0*/  UIADD3 UR6, UR18, 0x7f, URZ ;  /* 0x0000007f12067890 */ /* 0x00cfe2000fffe03f */
[----:B------:R-:W-:Y:S01]  /*83c0*/  PLOP3.LUT P4, PT, PT, PT, PT, 0x80, 0x0 ;  /* 0x000000000000781c */ /* 0x000fe20003f8f070 */
[----:B------:R-:W-:Y:S01]  /*83d0*/  ULDC.64 UR4, c[0x0][0x2c8] ;  /* 0x0000b20000047ab9 */ /* 0x000fe20000000a00 */
[----:B------:R-:W-:Y:S01]  /*83e0*/  CS2R R126, SRZ ;  /* 0x00000000007e7805 */ /* 0x000fe2000001ff00 */
[----:B------:R-:W-:Y:S01]  /*83f0*/  UIMAD.WIDE.U32 UR8, UR6, UR4, URZ ;  /* 0x00000004060872a5 */ /* 0x000fe2000f8e003f */
[----:B------:R-:W-:Y:S01]  /*8400*/  CS2R R124, SRZ ;  /* 0x00000000007c7805 */ /* 0x000fe2000001ff00 */
[----:B------:R-:W-:Y:S01]  /*8410*/  UIADD3 UR20, UR20, UR21, URZ ;  /* 0x0000001514147290 */ /* 0x000fe2000fffe03f */
[----:B------:R-:W-:Y:S01]  /*8420*/  IMAD.MOV.U32 R11, RZ, RZ, RZ ;  /* 0x000000ffff0b7224 */ /* 0x000fe200078e00ff */
[----:B------:R-:W-:Y:S01]  /*8430*/  @UP2 USHF.R.U32.HI UR6, URZ, UR5, UR9 ;  /* 0x000000053f062299 */ /* 0x000fe20008011609 */
[----:B------:R-:W-:Y:S01]  /*8440*/  IMAD.MOV.U32 R130, RZ, RZ, RZ ;  /* 0x000000ffff827224 */ /* 0x000fe200078e00ff */
[----:B------:R-:W-:Y:S01]  /*8450*/  CS2R R12, SRZ ;  /* 0x00000000000c7805 */ /* 0x000fe2000001ff00 */
[----:B------:R-:W-:Y:S01]  /*8460*/  MOV R128, RZ ;  /* 0x000000ff00807202 */ /* 0x000fe20000000f00 */
[----:B------:R-:W-:Y:S01]  /*8470*/  UIADD3 UR6, UR11, UR6, URZ ;  /* 0x000000060b067290 */ /* 0x000fe2000fffe03f */
[----:B------:R-:W-:Y:S01]  /*8480*/  IMAD.MOV.U32 R122, RZ, RZ, RZ ;  /* 0x000000ffff7a7224 */ /* 0x000fe200078e00ff */
[----:B------:R-:W-:Y:S01]  /*8490*/  CS2R R14, SRZ ;  /* 0x00000000000e7805 */ /* 0x000fe2000001ff00 */
[----:B------:R-:W-:Y:S01]  /*84a0*/  MOV R120, RZ ;  /* 0x000000ff00787202 */ /* 0x000fe20000000f00 */
[----:B------:R-:W-:Y:S01]  /*84b0*/  USHF.R.S32.HI UR4, URZ, 0x1f, UR6 ;  /* 0x0000001f3f047899 */ /* 0x000fe20008011406 */
[----:B------:R-:W-:Y:S01]  /*84c0*/  IMAD.MOV.U32 R118, RZ, RZ, RZ ;  /* 0x000000ffff767224 */ /* 0x000fe200078e00ff */
[----:B------:R-:W-:Y:S01]  /*84d0*/  CS2R R16, SRZ ;  /* 0x0000000000107805 */ /* 0x000fe2000001ff00 */
[----:B------:R-:W-:Y:S01]  /*84e0*/  MOV R116, RZ ;  /* 0x000000ff00747202 */ /* 0x000fe20000000f00 */
[----:B------:R-:W-:Y:S01]  /*84f0*/  ULEA.HI UR4, UR4, UR6, URZ, 0x6 ;  /* 0x0000000604047291 */ /* 0x000fe2000f8f303f */
[----:B------:R-:W-:Y:S01]  /*8500*/  IMAD.MOV.U32 R110, RZ, RZ, RZ ;  /* 0x000000ffff6e7224 */ /* 0x000fe200078e00ff */
[----:B------:R-:W-:Y:S01]  /*8510*/  CS2R R18, SRZ ;  /* 0x0000000000127805 */ /* 0x000fe2000001ff00 */
[----:B------:R-:W-:Y:S01]  /*8520*/  MOV R108, RZ ;  /* 0x000000ff006c7202 */ /* 0x000fe20000000f00 */
[----:B------:R-:W-:Y:S01]  /*8530*/  USHF.R.S32.HI UR4, URZ, 0x6, UR4 ;  /* 0x000000063f047899 */ /* 0x000fe20008011404 */
[----:B------:R-:W-:Y:S01]  /*8540*/  IMAD.MOV.U32 R114, RZ, RZ, RZ ;  /* 0x000000ffff727224 */ /* 0x000fe200078e00ff */
[----:B------:R-:W-:Y:S01]  /*8550*/  CS2R R20, SRZ ;  /* 0x0000000000147805 */ /* 0x000fe2000001ff00 */
[----:B------:R-:W-:Y:S01]  /*8560*/  MOV R112, RZ ;  /* 0x000000ff00707202 */ /* 0x000fe20000000f00 */
[----:B------:R-:W-:Y:S01]  /*8570*/  UISETP.LT.AND UP0, UPT, UR12, UR4, UPT ;  /* 0x000000040c00728c */ /* 0x000fe2000bf01270 */
[----:B------:R-:W-:Y:S01]  /*8580*/  IMAD.MOV.U32 R106, RZ, RZ, RZ ;  /* 0x000000ffff6a7224 */ /* 0x000fe200078e00ff */
[----:B------:R-:W-:Y:S01]  /*8590*/  CS2R R22, SRZ ;  /* 0x0000000000167805 */ /* 0x000fe2000001ff00 */
[----:B------:R-:W-:Y:S01]  /*85a0*/  MOV R104, RZ ;  /* 0x000000ff00687202 */ /* 0x000fe20000000f00 */
[----:B------:R-:W-:Y:S01]  /*85b0*/  USEL UR12, UR12, UR4, UP0 ;  /* 0x000000040c0c7287 */ /* 0x000fe20008000000 */
[----:B------:R-:W-:Y:S01]  /*85c0*/  IMAD.MOV.U32 R102, RZ, RZ, RZ ;  /* 0x000000ffff667224 */ /* 0x000fe200078e00ff */
[----:B------:R-:W-:Y:S01]  /*85d0*/  CS2R R24, SRZ ;  /* 0x0000000000187805 */ /* 0x000fe2000001ff00 */
[----:B------:R-:W-:Y:S01]  /*85e0*/  MOV R100, RZ ;  /* 0x000000ff00647202 */ /* 0x000fe20000000f00 */
[----:B------:R-:W-:Y:S01]  /*85f0*/  UISETP.GE.AND UP0, UPT, UR12, 0x1, UPT ;  /* 0x000000010c00788c */ /* 0x000fe2000bf06270 */
[----:B------:R-:W-:Y:S01]  /*8600*/  IMAD.MOV.U32 R94, RZ, RZ, RZ ;  /* 0x000000ffff5e7224 */ /* 0x000fe200078e00ff */
[----:B------:R-:W-:Y:S01]  /*8610*/  CS2R R26, SRZ ;  /* 0x00000000001a7805 */ /* 0x000fe2000001ff00 */
[----:B------:R-:W-:Y:S01]  /*8620*/  MOV R92, RZ ;  /* 0x000000ff005c7202 */ /* 0x000fe20000000f00 */
[----:B------:R-:W-:Y:S01]  /*8630*/  IMAD.MOV.U32 R98, RZ, RZ, RZ ;  /* 0x000000ffff627224 */ /* 0x000fe200078e00ff */
[----:B------:R-:W-:Y:S01]  /*8640*/  CS2R R28, SRZ ;  /* 0x00000000001c7805 */ /* 0x000fe2000001ff00 */
[----:B------:R-:W-:Y:S01]  /*8650*/  PLOP3.LUT P0, PT, PT, PT, UP0, 0x80, 0x0 ;  /* 0x000000000000781c */ /* 0x000fe20003f0f008 */
        /* <DEDUP_REMOVED lines=64> */
[----:B------:R-:W2:Y:S01]  /*8a60*/  LDL.LU R161, [R1+0x38] ;  /* 0x0000380001a17983 */ /* 0x000ea20000300800 */
[----:B------:R-:W-:-:S02]  /*8a70*/  ULDC.64 UR4, c[0x0][0x340] ;  /* 0x0000d00000047ab9 */ /* 0x000fc40000000a00 */
[----:B------:R-:W-:Y:S02]  /*8a80*/  UISETP.NE.U32.AND UP1, UPT, URZ, UR4, UPT ;  /* 0x000000043f00728c */ /* 0x000fe4000bf25070 */
[----:B------:R-:W-:Y:S02]  /*8a90*/  ULDC.64 UR6, c[0x0][0x340] ;  /* 0x0000d00000067ab9 */ /* 0x000fe40000000a00 */
[----:B------:R-:W-:-:S06]  /*8aa0*/  UISETP.NE.AND.EX UP1, UPT, URZ, UR5, UPT, UP1 ;  /* 0x000000053f00728c */ /* 0x000fcc000bf25310 */
[----:B------:R-:W-:-:S05]  /*8ab0*/  PLOP3.LUT P0, PT, PT, PT, UP1, 0x80, 0x0 ;  /* 0x000000000000781c */ /* 0x000fca0003f0f018 */
[----:B------:R-:W-:Y:S02]  /*8ac0*/  @UP1 UMOV UR4, 0x4 ;  /* 0x0000000400041882 */ /* 0x000fe40000000000 */
[----:B------:R-:W-:-:S06]  /*8ad0*/  @UP1 UIMAD.WIDE UR4, UR26, UR4, UR6 ;  /* 0x000000041a0412a5 */ /* 0x000fcc000f8e0206 */
[----:B------:R-:W-:Y:S02]  /*8ae0*/  IMAD.U32 R2, RZ, RZ, UR4 ;  /* 0x00000004ff027e24 */ /* 0x000fe4000f8e00ff */
[----:B------:R-:W-:Y:S01]  /*8af0*/  IMAD.U32 R3, RZ, RZ, UR5 ;  /* 0x00000005ff037e24 */ /* 0x000fe2000f8e00ff */
[----:B------:R-:W-:Y:S01]  /*8b00*/  SHF.R.S32.HI R157, RZ, 0x1f, R177 ;  /* 0x0000001fff9d7819 */ /* 0x000fe200000114b1 */
[----:B------:R-:W-:Y:S01]  /*8b10*/  USHF.R.S32.HI UR6, URZ, 0x1f, UR22 ;  /* 0x0000001f3f067899 */ /* 0x000fe20008011416 */
[----:B------:R-:W-:Y:S01]  /*8b20*/  PLOP3.LUT P2, PT, PT, PT, UP2, 0x80, 0x0 ;  /* 0x000000000000781c */ /* 0x000fe20003f4f028 */
[----:B------:R-:W-:Y:S01]  /*8b30*/  ULDC.64 UR4, c[0x0][0x178] ;  /* 0x00005e0000047ab9 */ /* 0x000fe20000000a00 */
[----:B------:R1:W3:Y:S01]  /*8b40*/  @P0 LDG.E R13, [R2.64] ;  /* 0x0000001c020d0981 */ /* 0x0002e2000c1e1900 */
[----:B------:R-:W-:Y:S01]  /*8b50*/  UIMAD UR6, UR6, UR4, URZ ;  /* 0x00000004060672a4 */ /* 0x000fe2000f8e023f */
[----:B------:R-:W-:Y:S01]  /*8b60*/  LEA.HI R134, R157, R177, RZ, 0x4 ;  /* 0x000000b19d867211 */ /* 0x000fe200078f20ff */
[----:B------:R-:W-:Y:S01]  /*8b70*/  UIMAD.WIDE.U32 UR8, UR22, UR4, URZ ;  /* 0x00000004160872a5 */ /* 0x000fe2000f8e003f */
[----:B------:R-:W-:Y:S01]  /*8b80*/  IMAD.MOV.U32 R20, RZ, RZ, 0x10 ;  /* 0x00000010ff147424 */ /* 0x000fe200078e00ff */
[----:B------:R-:W-:Y:S01]  /*8b90*/  UIMAD UR22, UR22, UR5, UR6 ;  /* 0x00000005161672a4 */ /* 0x000fe2000f8e0206 */
[----:B------:R-:W-:Y:S01]  /*8ba0*/  IMAD.MOV.U32 R18, RZ, RZ, 0x20 ;  /* 0x00000020ff127424 */ /* 0x000fe200078e00ff */
[----:B------:R-:W-:Y:S01]  /*8bb0*/  USHF.R.S32.HI UR10, URZ, 0x1f, UR20 ;  /* 0x0000001f3f0a7899 */ /* 0x000fe20008011414 */
[----:B------:R-:W-:Y:S01]  /*8bc0*/  BSSY B0, `(.L_x_1587) ;  /* 0x000008b000007945 */ /* 0x000fe20003800000 */
[----:B------:R-:W-:-:S02]  /*8bd0*/  ULDC.64 UR6, c[0x0][0x348] ;  /* 0x0000d20000067ab9 */ /* 0x000fc40000000a00 */
[----:B------:R-:W-:Y:S02]  /*8be0*/  UISETP.NE.U32.AND UP0, UPT, URZ, UR6, UPT ;  /* 0x000000063f00728c */ /* 0x000fe4000bf05070 */
[----:B------:R-:W-:Y:S02]  /*8bf0*/  ULDC.64 UR4, c[0x0][0x1b8] ;  /* 0x00006e0000047ab9 */ /* 0x000fe40000000a00 */
[----:B------:R-:W-:Y:S02]  /*8c00*/  UIADD3 UR23, UR9, UR22, URZ ;  /* 0x0000001609177290 */ /* 0x000fe4000fffe03f */
[----:B------:R-:W-:Y:S02]  /*8c10*/  UIMAD UR6, UR15, UR4, URZ ;  /* 0x000000040f0672a4 */ /* 0x000fe4000f8e023f */
[----:B------:R-:W-:Y:S02]  /*8c20*/  UISETP.NE.AND.EX UP0, UPT, URZ, UR7, UPT, UP0 ;  /* 0x000000073f00728c */ /* 0x000fe4000bf05300 */
[----:B------:R-:W-:-:S02]  /*8c30*/  USHF.R.S32.HI UR9, URZ, 0x1f, UR26 ;  /* 0x0000001f3f097899 */ /* 0x000fc4000801141a */
[----:B------:R-:W-:Y:S01]  /*8c40*/  UMOV UR22, UR8 ;  /* 0x0000000800167c82 */ /* 0x000fe20008000000 */
[----:B-1----:R-:W-:Y:S01]  /*8c50*/  LEA.HI R2, R157, R177, RZ, 0x3 ;  /* 0x000000b19d027211 */ /* 0x002fe200078f18ff */
[----:B------:R-:W-:Y:S02]  /*8c60*/  UIMAD UR6, UR16, UR5, UR6 ;  /* 0x00000005100672a4 */ /* 0x000fe4000f8e0206 */
[----:B------:R-:W-:Y:S01]  /*8c70*/  UIMAD.WIDE.U32 UR22, UR16, UR4, UR22 ;  /* 0x00000004101672a5 */ /* 0x000fe2000f8e0016 */
[----:B------:R-:W-:Y:S01]  /*8c80*/  LOP3.LUT R0, R2, 0xfffffff8, RZ, 0xc0, !PT ;  /* 0xfffffff802007812 */ /* 0x000fe200078ec0ff */
[----:B------:R-:W-:Y:S01]  /*8c90*/  USEL UR7, UR9, URZ, !UP0 ;  /* 0x0000003f09077287 */ /* 0x000fe2000c000000 */
[----:B------:R-:W-:Y:S01]  /*8ca0*/  SHF.R.S32.HI R76, RZ, 0x3, R2 ;  /* 0x00000003ff4c7819 */ /* 0x000fe20000011402 */
[----:B------:R-:W-:Y:S02]  /*8cb0*/  ULDC.64 UR4, c[0x0][0x1c0] ;  /* 0x0000700000047ab9 */ /* 0x000fe40000000a00 */
[----:B------:R-:W-:Y:S01]  /*8cc0*/  IMAD.IADD R53, R177, 0x1, -R0 ;  /* 0x00000001b1357824 */ /* 0x000fe200078e0a00 */
[C---:B------:R-:W-:Y:S01]  /*8cd0*/  IADD3 R2, P3, R76.reuse, UR20, RZ ;  /* 0x000000144c027c10 */ /* 0x040fe2000ff7e0ff */
[----:B------:R-:W-:Y:S01]  /*8ce0*/  USEL UR8, UR26, URZ, !UP0 ;  /* 0x0000003f1a087287 */ /* 0x000fe2000c000000 */
[----:B------:R-:W-:Y:S01]  /*8cf0*/  IADD3 R14, R76, UR18, RZ ;  /* 0x000000124c0e7c10 */ /* 0x000fe2000fffe0ff */
[C---:B------:R-:W-:Y:S01]  /*8d00*/  IMAD.SHL.U32 R38, R53.reuse, 0x8, RZ ;  /* 0x0000000835267824 */ /* 0x040fe200078e00ff */
[----:B------:R-:W-:Y:S01]  /*8d10*/  UIMAD UR7, UR7, UR4, URZ ;  /* 0x00000004070772a4 */ /* 0x000fe2000f8e023f */
[----:B------:R-:W-:Y:S01]  /*8d20*/  IMAD.SHL.U32 R16, R53, 0x8, RZ ;  /* 0x0000000835107824 */ /* 0x000fe200078e00ff */
[----:B------:R-:W-:-:S02]  /*8d30*/  UIADD3 UR23, UR23, UR6, URZ ;  /* 0x0000000617177290 */ /* 0x000fc4000fffe03f */
[----:B------:R-:W-:Y:S01]  /*8d40*/  IADD3 R0, R38, 0x40, RZ ;  /* 0x0000004026007810 */ /* 0x000fe20007ffe0ff */
[----:B------:R-:W-:Y:S01]  /*8d50*/  UIMAD UR5, UR8, UR5, UR7 ;  /* 0x00000005080572a4 */ /* 0x000fe2000f8e0207 */
[----:B------:R-:W-:Y:S01]  /*8d60*/  SHF.R.S32.HI R39, RZ, 0x1f, R38 ;  /* 0x0000001fff277819 */ /* 0x000fe20000011426 */
[----:B------:R-:W-:Y:S01]  /*8d70*/  UIMAD.WIDE.U32 UR22, UR8, UR4, UR22 ;  /* 0x00000004081672a5 */ /* 0x000fe2000f8e0016 */
[----:B------:R-:W-:Y:S01]  /*8d80*/  ISETP.GE.AND P1, PT, R0, c[0x0][0x1d4], PT ;  /* 0x0000750000007a0c */ /* 0x000fe20003f26270 */
[----:B------:R-:W-:Y:S01]  /*8d90*/  IMAD R0, R53, 0x10, R76 ;  /* 0x0000001035007824 */ /* 0x000fe200078e024c */
[----:B------:R-:W-:Y:S01]  /*8da0*/  ULDC.64 UR6, c[0x0][0x1e8] ;  /* 0x00007a0000067ab9 */ /* 0x000fe20000000a00 */
[----:B------:R-:W-:Y:S01]  /*8db0*/  IADD3 R15, R16, 0x40, RZ ;  /* 0x00000040100f7810 */ /* 0x000fe20007ffe0ff */
[----:B------:R-:W-:Y:S01]  /*8dc0*/  UIADD3 UR5, UR23, UR5, URZ ;  /* 0x0000000517057290 */ /* 0x000fe2000fffe03f */
[----:B------:R-:W-:Y:S01]  /*8dd0*/  ISETP.GE.AND P6, PT, R38, c[0x0][0x1d4], PT ;  /* 0x0000750026007a0c */ /* 0x000fe20003fc6270 */
[----:B------:R-:W-:Y:S01]  /*8de0*/  UIMAD UR6, UR15, UR6, URZ ;  /* 0x000000060f0672a4 */ /* 0x000fe2000f8e023f */
[----:B------:R-:W-:Y:S01]  /*8df0*/  IADD3 R7, R0, UR18, RZ ;  /* 0x0000001200077c10 */ /* 0x000fe2000fffe0ff */
[----:B------:R-:W-:Y:S01]  /*8e00*/  @!UP1 UMOV UR8, UR26 ;  /* 0x0000001a00089c82 */ /* 0x000fe20008000000 */
[----:B------:R-:W-:Y:S01]  /*8e10*/  LOP3.LUT R0, R134, 0xfffffff0, RZ, 0xc0, !PT ;  /* 0xfffffff086007812 */ /* 0x000fe200078ec0ff */
[----:B------:R-:W-:Y:S01]  /*8e20*/  UIMAD UR6, UR16, UR7, UR6 ;  /* 0x00000007100672a4 */ /* 0x000fe2000f8e0206 */
[----:B------:R-:W-:Y:S01]  /*8e30*/  ISETP.GE.AND P4, PT, R15, c[0x0][0x198], PT ;  /* 0x000066000f007a0c */ /* 0x000fe20003f86270 */
[----:B------:R-:W-:Y:S01]  /*8e40*/  @P2 IMAD.HI.U32 R3, R7, c[0x0][0x2c8], RZ ;  /* 0x0000b20007032a27 */ /* 0x000fe200078e00ff */
[----:B------:R-:W-:Y:S01]  /*8e50*/  ISETP.NE.U32.AND P2, PT, RZ, c[0x0][0x350], PT ;  /* 0x0000d400ff007a0c */ /* 0x000fe20003f45070 */
[----:B------:R-:W-:-:S02]  /*8e60*/  ULDC UR20, c[0x0][0x2c4] ;  /* 0x0000b10000147ab9 */ /* 0x000fc40000000800 */
[----:B------:R-:W-:Y:S01]  /*8e70*/  IMAD.IADD R6, R177, 0x1, -R0 ;  /* 0x00000001b1067824 */ /* 0x000fe200078e0a00 */
[----:B------:R-:W-:Y:S01]  /*8e80*/  LEA.HI.X.SX32 R0, R76, UR10, 0x1, P3 ;  /* 0x0000000a4c007c11 */ /* 0x000fe200098f0eff */
[----:B-----5:R-:W-:Y:S01]  /*8e90*/  IMAD.MOV.U32 R10, RZ, RZ, R7 ;  /* 0x000000ffff0a7224 */ /* 0x020fe200078e0007 */
[----:B------:R-:W-:Y:S01]  /*8ea0*/  ISETP.NE.AND.EX P2, PT, RZ, c[0x0][0x354], PT, P2 ;  /* 0x0000d500ff007a0c */ /* 0x000fe20003f45320 */
[----:B------:R-:W-:Y:S01]  /*8eb0*/  UIMAD UR20, UR24, UR20, URZ ;  /* 0x00000014181472a4 */ /* 0x000fe2000f8e023f */
[----:B------:R-:W-:Y:S02]  /*8ec0*/  SHF.R.S32.HI R4, RZ, 0x1f, R6 ;  /* 0x0000001fff047819 */ /* 0x000fe40000011406 */
[----:B------:R-:W-:Y:S02]  /*8ed0*/  ISETP.GE.AND P3, PT, R16, c[0x0][0x198], PT ;  /* 0x0000660010007a0c */ /* 0x000fe40003f66270 */
[----:B------:R-:W-:Y:S01]  /*8ee0*/  LEA.HI R133, R4, R6, RZ, 0x3 ;  /* 0x0000000604857211 */ /* 0x000fe200078f18ff */
[----:B------:R-:W-:Y:S01]  /*8ef0*/  IMAD.WIDE.U32 R4, R2, c[0x0][0x1e0], R38 ;  /* 0x0000780002047a25 */ /* 0x000fe200078e0026 */
[----:B------:R-:W-:-:S02]  /*8f00*/  ISETP.GE.AND P5, PT, R14, UR20, PT ;  /* 0x000000140e007c0c */ /* 0x000fc4000bfa6270 */
[----:B------:R-:W-:Y:S02]  /*8f10*/  LOP3.LUT R8, R133, 0xfffffff8, RZ, 0xc0, !PT ;  /* 0xfffffff885087812 */ /* 0x000fe400078ec0ff */
[----:B------:R-:W-:-:S03]  /*8f20*/  P2R R17, PR, RZ, 0x20 ;  /* 0x00000020ff117803 */ /* 0x000fc60000000000 */
[----:B------:R-:W-:Y:S01]  /*8f30*/  IMAD.IADD R132, R6, 0x1, -R8 ;  /* 0x0000000106847824 */ /* 0x000fe200078e0a08 */
[----:B------:R-:W-:Y:S01]  /*8f40*/  MOV R6, R4 ;  /* 0x0000000400067202 */ /* 0x000fe20000000f00 */
[----:B------:R-:W-:Y:S01]  /*8f50*/  IMAD.U32 R8, RZ, RZ, UR22 ;  /* 0x00000016ff087e24 */ /* 0x000fe2000f8e00ff */
[----:B--2---:R-:W-:-:S04]  /*8f60*/  LOP3.LUT R161, R161, 0xfffffffe, RZ, 0xc0, !PT ;  /* 0xfffffffea1a17812 */ /* 0x004fc800078ec0ff */
[----:B------:R-:W-:Y:S02]  /*8f70*/  @P1 LOP3.LUT R161, R161, 0x1, RZ, 0xfc, !PT ;  /* 0x00000001a1a11812 */ /* 0x000fe400078efcff */
[----:B------:R-:W-:-:S03]  /*8f80*/  PLOP3.LUT P1, PT, PT, PT, UP2, 0x80, 0x0 ;  /* 0x000000000000781c */ /* 0x000fc60003f2f028 */
[----:B------:R1:W-:Y:S10]  /*8f90*/  STL [R1+0x38], R161 ;  /* 0x000038a101007387 */ /* 0x0003f40000100800 */
[----:B------:R-:W-:Y:S01]  /*8fa0*/  @P1 SHF.R.U32.HI R10, RZ, c[0x0][0x2cc], R3 ;  /* 0x0000b300ff0a1a19 */ /* 0x000fe20000011603 */
[----:B------:R-:W-:-:S02]  /*8fb0*/  IMAD R3, R0, c[0x0][0x1e0], RZ ;  /* 0x0000780000037a24 */ /* 0x000fc400078e02ff */
[----:B------:R-:W-:Y:S02]  /*8fc0*/  IMAD R0, R0, c[0x0][0x208], RZ ;  /* 0x0000820000007a24 */ /* 0x000fe400078e02ff */
[C---:B------:R-:W-:Y:S02]  /*8fd0*/  IMAD R9, R2.reuse, c[0x0][0x1e4], R3 ;  /* 0x0000790002097a24 */ /* 0x040fe400078e0203 */
[----:B------:R-:W-:Y:S01]  /*8fe0*/  IMAD R11, R2, c[0x0][0x20c], R0 ;  /* 0x00008300020b7a24 */ /* 0x000fe200078e0200 */
[----:B------:R-:W-:Y:S01]  /*8ff0*/  IADD3 R0, -R10, RZ, RZ ;  /* 0x000000ff0a007210 */ /* 0x000fe20007ffe1ff */
[----:B------:R-:W-:-:S04]  /*9000*/  IMAD.WIDE.U32 R2, R2, c[0x0][0x208], R38 ;  /* 0x0000820002027a25 */ /* 0x000fc800078e0026 */
[----:B------:R-:W-:Y:S01]  /*9010*/  IMAD R12, R0, c[0x0][0x2c4], R7 ;  /* 0x0000b100000c7a24 */ /* 0x000fe200078e0207 */
[----:B------:R-:W-:Y:S01]  /*9020*/  SHF.R.S32.HI R0, RZ, 0x1f, R10 ;  /* 0x0000001fff007819 */ /* 0x000fe2000001140a */
[----:B------:R-:W-:Y:S02]  /*9030*/  IMAD.IADD R7, R5, 0x1, R9 ;  /* 0x0000000105077824 */ /* 0x000fe400078e0209 */
[----:B------:R-:W-:Y:S02]  /*9040*/  IMAD.IADD R5, R3, 0x1, R11 ;  /* 0x0000000103057824 */ /* 0x000fe400078e020b */
[----:B------:R-:W-:Y:S02]  /*9050*/  IMAD.MOV.U32 R4, RZ, RZ, R2 ;  /* 0x000000ffff047224 */ /* 0x000fe400078e0002 */
[----:B------:R-:W-:Y:S01]  /*9060*/  IMAD.U32 R3, RZ, RZ, UR5 ;  /* 0x00000005ff037e24 */ /* 0x000fe2000f8e00ff */
[----:B------:R-:W-:Y:S01]  /*9070*/  ULDC.64 UR4, c[0x0][0x210] ;  /* 0x0000840000047ab9 */ /* 0x000fe20000000a00 */
[----:B------:R-:W-:Y:S01]  /*9080*/  IMAD R0, R0, c[0x0][0x1b0], RZ ;  /* 0x00006c0000007a24 */ /* 0x000fe200078e02ff */
[----:B------:R-:W-:Y:S01]  /*9090*/  UIMAD UR4, UR15, UR4, URZ ;  /* 0x000000040f0472a4 */ /* 0x000fe2000f8e023f */
[----:B------:R-:W-:-:S02]  /*90a0*/  IMAD.MOV.U32 R2, RZ, RZ, R8 ;  /* 0x000000ffff027224 */ /* 0x000fc400078e0008 */
[C---:B------:R-:W-:Y:S01]  /*90b0*/  IMAD R0, R10.reuse, c[0x0][0x1b4], R0 ;  /* 0x00006d000a007a24 */ /* 0x040fe200078e0200 */
[----:B------:R-:W-:Y:S01]  /*90c0*/  UIMAD UR4, UR16, UR5, UR4 ;  /* 0x00000005100472a4 */ /* 0x000fe2000f8e0204 */
[----:B------:R-:W-:-:S04]  /*90d0*/  IMAD.WIDE.U32 R2, R10, c[0x0][0x1b0], R2 ;  /* 0x00006c000a027a25 */ /* 0x000fc800078e0002 */
[----:B------:R-:W-:Y:S01]  /*90e0*/  IMAD.IADD R3, R3, 0x1, R0 ;  /* 0x0000000103037824 */ /* 0x000fe200078e0200 */
[----:B------:R-:W-:Y:S01]  /*90f0*/  SHF.R.S32.HI R0, RZ, 0x1f, R12 ;  /* 0x0000001fff007819 */ /* 0x000fe2000001140c */
[----:B------:R-:W-:Y:S02]  /*9100*/  IMAD.U32 R9, RZ, RZ, UR23 ;  /* 0x00000017ff097e24 */ /* 0x000fe4000f8e00ff */
[----:B------:R-:W-:Y:S02]  /*9110*/  IMAD.U32 R9, RZ, RZ, UR16 ;  /* 0x00000010ff097e24 */ /* 0x000fe4000f8e00ff */
[----:B------:R-:W-:Y:S02]  /*9120*/  IMAD R0, R0, c[0x0][0x1a8], RZ ;  /* 0x00006a0000007a24 */ /* 0x000fe400078e02ff */
[----:B------:R-:W-:-:S04]  /*9130*/  IMAD.WIDE.U32 R8, R9, c[0x0][0x1e8], R6 ;  /* 0x00007a0009087a25 */ /* 0x000fc800078e0006 */
[----:B------:R-:W-:Y:S01]  /*9140*/  IMAD.U32 R6, RZ, RZ, UR16 ;  /* 0x00000010ff067e24 */ /* 0x000fe2000f8e00ff */
[----:B------:R-:W-:Y:S01]  /*9150*/  IADD3 R9, R9, UR6, RZ ;  /* 0x0000000609097c10 */ /* 0x000fe2000fffe0ff */
[C---:B------:R-:W-:Y:S02]  /*9160*/  IMAD R0, R12.reuse, c[0x0][0x1ac], R0 ;  /* 0x00006b000c007a24 */ /* 0x040fe400078e0200 */
[----:B------:R-:W-:-:S04]  /*9170*/  IMAD.WIDE.U32 R2, R12, c[0x0][0x1a8], R2 ;  /* 0x00006a000c027a25 */ /* 0x000fc800078e0002 */
[----:B------:R-:W-:Y:S01]  /*9180*/  IMAD.WIDE.U32 R6, R6, c[0x0][0x210], R4 ;  /* 0x0000840006067a25 */ /* 0x000fe200078e0004 */
[----:B---3--:R-:W-:Y:S02]  /*9190*/  @P0 SHF.R.S32.HI R5, RZ, 0x1f, R13 ;  /* 0x0000001fff050819 */ /* 0x008fe4000001140d */
[----:B------:R-:W-:Y:S01]  /*91a0*/  @P0 MOV R4, R13 ;  /* 0x0000000d00040202 */ /* 0x000fe20000000f00 */
[----:B------:R-:W-:Y:S01]  /*91b0*/  IMAD.IADD R0, R3, 0x1, R0 ;  /* 0x0000000103007824 */ /* 0x000fe200078e0200 */
[C---:B------:R-:W-:Y:S01]  /*91c0*/  LEA R13, P1, R2.reuse, c[0x0][0x160], 0x1 ;  /* 0x00005800020d7a11 */ /* 0x040fe200078208ff */
[----:B------:R-:W-:Y:S01]  /*91d0*/  @!P0 IMAD.U32 R5, RZ, RZ, UR9 ;  /* 0x00000009ff058e24 */ /* 0x000fe2000f8e00ff */
[----:B------:R-:W-:Y:S01]  /*91e0*/  IADD3 R7, R7, UR4, RZ ;  /* 0x0000000407077c10 */ /* 0x000fe2000fffe0ff */
[----:B------:R-:W-:Y:S01]  /*91f0*/  @!P0 IMAD.U32 R4, RZ, RZ, UR8 ;  /* 0x00000008ff048e24 */ /* 0x000fe2000f8e00ff */
[----:B------:R-:W-:Y:S02]  /*9200*/  LEA.HI.X R12, R2, c[0x0][0x164], R0, 0x1, P1 ;  /* 0x00005900020c7a11 */ /* 0x000fe400008f0c00 */
[----:B------:R-:W-:-:S02]  /*9210*/  LEA.HI R2, R157, R177, RZ, 0x6 ;  /* 0x000000b19d027211 */ /* 0x000fc400078f30ff */
[----:B------:R-:W-:Y:S02]  /*9220*/  SEL R0, R5, RZ, !P2 ;  /* 0x000000ff05007207 */ /* 0x000fe40005000000 */
[----:B------:R-:W-:Y:S01]  /*9230*/  SEL R10, R4, RZ, !P2 ;  /* 0x000000ff040a7207 */ /* 0x000fe20005000000 */
[----:B------:R-:W-:Y:S01]  /*9240*/  IMAD.SHL.U32 R2, R2, 0x8, RZ ;  /* 0x0000000802027824 */ /* 0x000fe200078e00ff */
[----:B------:R-:W-:Y:S01]  /*9250*/  SHF.L.U32 R3, R76, 0x6, RZ ;  /* 0x000000064c037819 */ /* 0x000fe200000006ff */
[----:B------:R1:W2:Y:S01]  /*9260*/  SHFL.IDX PT, R4, R13, RZ, 0x181f ;  /* 0x00181fff0d047589 */ /* 0x0002a200000e0000 */
[----:B------:R-:W-:Y:S01]  /*9270*/  R2P PR, R132, 0x6 ;  /* 0x0000000684007804 */ /* 0x000fe20000000000 */
[----:B------:R-:W-:Y:S01]  /*9280*/  IMAD.WIDE.U32 R138, R10, c[0x0][0x218], R6 ;  /* 0x000086000a8a7a25 */ /* 0x000fe200078e0006 */
[----:B------:R-:W-:Y:S01]  /*9290*/  LOP3.LUT R29, R2, 0xfffffe00, RZ, 0xc0, !PT ;  /* 0xfffffe00021d7812 */ /* 0x000fe200078ec0ff */
[----:B------:R1:W3:Y:S01]  /*92a0*/  SHFL.IDX PT, R5, R12, RZ, 0x181f ;  /* 0x00181fff0c057589 */ /* 0x0002e200000e0000 */
[----:B------:R-:W-:Y:S01]  /*92b0*/  LOP3.LUT R19, R3, 0x1c0, RZ, 0xc0, !PT ;  /* 0x000001c003137812 */ /* 0x000fe200078ec0ff */
[----:B------:R-:W-:-:S02]  /*92c0*/  IMAD R2, R0, c[0x0][0x1f0], RZ ;  /* 0x00007c0000027a24 */ /* 0x000fc400078e02ff */
[----:B------:R-:W-:Y:S01]  /*92d0*/  IMAD R0, R0, c[0x0][0x218], RZ ;  /* 0x0000860000007a24 */ /* 0x000fe200078e02ff */
[----:B------:R-:W-:Y:S01]  /*92e0*/  LOP3.LUT R3, R19, 0x38, R38, 0xf8, !PT ;  /* 0x0000003813037812 */ /* 0x000fe200078ef826 */
[C---:B------:R-:W-:Y:S01]  /*92f0*/  IMAD R11, R10.reuse, c[0x0][0x1f4], R2 ;  /* 0x00007d000a0b7a24 */ /* 0x040fe200078e0202 */
[----:B------:R-:W-:Y:S01]  /*9300*/  SHF.R.U32.HI R30, RZ, 0x3, R19 ;  /* 0x00000003ff1e7819 */ /* 0x000fe20000011613 */
[----:B------:R-:W-:Y:S01]  /*9310*/  IMAD R2, R10, c[0x0][0x21c], R0 ;  /* 0x000087000a027a24 */ /* 0x000fe200078e0200 */
[----:B------:R-:W-:Y:S01]  /*9320*/  SEL R0, R18, 0xffffffe0, !P2 ;  /* 0xffffffe012007807 */ /* 0x000fe20005000000 */
[----:B------:R-:W-:Y:S01]  /*9330*/  IMAD.WIDE.U32 R22, R10, c[0x0][0x1f0], R8 ;  /* 0x00007c000a167a25 */ /* 0x000fe200078e0008 */
[----:B------:R-:W-:Y:S02]  /*9340*/  LOP3.LUT R244, R29, R3, R30, 0xf6, !PT ;  /* 0x000000031df47212 */ /* 0x000fe400078ef61e */
[----:B------:R-:W-:Y:S01]  /*9350*/  SEL R3, R20, 0xfffffff0, !P1 ;  /* 0xfffffff014037807 */ /* 0x000fe20004800000 */
[----:B------:R-:W-:Y:S01]  /*9360*/  IMAD.IADD R137, R139, 0x1, R2 ;  /* 0x000000018b897824 */ /* 0x000fe200078e0202 */
[----:B------:R1:W-:Y:S01]  /*9370*/  STL.64 [R1+0x48], R22 ;  /* 0x0000481601007387 */ /* 0x0003e20000100a00 */
[----:B------:R-:W-:-:S03]  /*9380*/  IMAD.IADD R25, R23, 0x1, R11 ;  /* 0x0000000117197824 */ /* 0x000fc600078e020b */
[----:B------:R1:W-:Y:S04]  /*9390*/  STL.64 [R1+0x58], R138 ;  /* 0x0000588a01007387 */ /* 0x0003e80000100a00 */
[----:B------:R1:W-:Y:S04]  /*93a0*/  STL [R1+0x54], R137 ;  /* 0x0000548901007387 */ /* 0x0003e80000100800 */
[----:B------:R1:W-:Y:S01]  /*93b0*/  STL [R1+0x44], R25 ;  /* 0x0000441901007387 */ /* 0x0003e20000100800 */
[----:B------:R-:W-:Y:S05]  /*93c0*/  @P5 BRA `(.L_x_1588) ;  /* 0x000000a000005947 */ /* 0x000fea0003800000 */
[----:B--23--:R-:W-:Y:S02]  /*93d0*/  SHF.R.S32.HI R2, RZ, 0x1f, R15 ;  /* 0x0000001fff027819 */ /* 0x00cfe4000001140f */
        /* <DEDUP_REMOVED lines=9> */
.L_x_1588:
[----:B--23--:R-:W-:Y:S05]  /*9470*/  BSYNC B0 ;  /* 0x0000000000007941 */ /* 0x00cfea0003800000 */
.L_x_1587:
[----:B------:R-:W-:Y:S01]  /*9480*/  IADD3 R2, R14, 0x10, RZ ;  /* 0x000000100e027810 */ /* 0x000fe20007ffe0ff */
[----:B------:R2:W3:Y:S01]  /*9490*/  SHFL.IDX PT, R5, R12, 0x1, 0x181f ;  /* 0x00381f000c057f89 */ /* 0x0004e200000e0000 */
[----:B------:R-:W-:Y:S02]  /*94a0*/  BSSY B0, `(.L_x_1589) ;  /* 0x000000f000007945 */ /* 0x000fe40003800000 */
[----:B------:R-:W-:Y:S01]  /*94b0*/  ISETP.GE.AND P0, PT, R2, UR20, PT ;  /* 0x0000001402007c0c */ /* 0x000fe2000bf06270 */
[----:B------:R2:W4:Y:S03]  /*94c0*/  SHFL.IDX PT, R4, R13, 0x1, 0x181f ;  /* 0x00381f000d047f89 */ /* 0x00052600000e0000 */
[----:B------:R-:W-:-:S09]  /*94d0*/  P2R R18, PR, RZ, 0x1 ;  /* 0x00000001ff127803 */ /* 0x000fd20000000000 */
        /* <DEDUP_REMOVED lines=11> */
.L_x_1590:
[----:B------:R-:W-:Y:S05]  /*9590*/  BSYNC B0 ;  /* 0x0000000000007941 */ /* 0x000fea0003800000 */
.L_x_1589:
[----:B---3--:R-:W-:Y:S01]  /*95a0*/  IADD3 R2, R14, 0x20, RZ ;  /* 0x000000200e027810 */ /* 0x008fe20007ffe0ff */
[----:B------:R3:W1:Y:S01]  /*95b0*/  SHFL.IDX PT, R5, R12, 0x2, 0x181f ;  /* 0x00581f000c057f89 */ /* 0x00066200000e0000 */
[----:B------:R-:W-:Y:S02]  /*95c0*/  BSSY B0, `(.L_x_1591) ;  /* 0x000000f000007945 */ /* 0x000fe40003800000 */
[----:B------:R-:W-:Y:S01]  /*95d0*/  ISETP.GE.AND P0, PT, R2, UR20, PT ;  /* 0x0000001402007c0c */ /* 0x000fe2000bf06270 */
[----:B----4-:R3:W4:Y:S03]  /*95e0*/  SHFL.IDX PT, R4, R13, 0x2, 0x181f ;  /* 0x00581f000d047f89 */ /* 0x01072600000e0000 */
[----:B------:R-:W-:-:S09]  /*95f0*/  P2R R48, PR, RZ, 0x1 ;  /* 0x00000001ff307803 */ /* 0x000fd20000000000 */
        /* <DEDUP_REMOVED lines=11> */
.L_x_1592:
[----:B------:R-:W-:Y:S05]  /*96b0*/  BSYNC B0 ;  /* 0x0000000000007941 */ /* 0x000fea0003800000 */
.L_x_1591:
[----:B-1----:R-:W-:Y:S01]  /*96c0*/  IADD3 R2, R14, 0x30, RZ ;  /* 0x000000300e027810 */ /* 0x002fe20007ffe0ff */
[----:B------:R1:W2:Y:S01]  /*96d0*/  SHFL.IDX PT, R5, R12, 0x3, 0x181f ;  /* 0x00781f000c057f89 */ /* 0x0002a200000e0000 */
        /* <DEDUP_REMOVED lines=15> */
.L_x_1594:
[----:B------:R-:W-:Y:S05]  /*97d0*/  BSYNC B0 ;  /* 0x0000000000007941 */ /* 0x000fea0003800000 */
.L_x_1593:
[----:B--2---:R-:W-:Y:S01]  /*97e0*/  IADD3 R2, R14, 0x40, RZ ;  /* 0x000000400e027810 */ /* 0x004fe20007ffe0ff */
        /* <DEDUP_REMOVED lines=16> */
.L_x_1596:
[----:B------:R-:W-:Y:S05]  /*98f0*/  BSYNC B0 ;  /* 0x0000000000007941 */ /* 0x000fea0003800000 */
.L_x_1595:
        /* <DEDUP_REMOVED lines=17> */
.L_x_1598:
[----:B------:R-:W-:Y:S05]  /*9a10*/  BSYNC B0 ;  /* 0x0000000000007941 */ /* 0x000fea0003800000 */
.L_x_1597:
        /* <DEDUP_REMOVED lines=17> */
.L_x_1600:
[----:B------:R-:W-:Y:S05]  /*9b30*/  BSYNC B0 ;  /* 0x0000000000007941 */ /* 0x000fea0003800000 */
.L_x_1599:
[----:B-1----:R-:W1:Y:S01]  /*9b40*/  SHFL.IDX PT, R6, R13, 0x7, 0x181f ;  /* 0x00f81f000d067f89 */ /* 0x002e6200000e0000 */
[----:B------:R-:W-:Y:S01]  /*9b50*/  IADD3 R2, R14, 0x70, RZ ;  /* 0x000000700e027810 */ /* 0x000fe20007ffe0ff */
[----:B------:R-:W-:Y:S01]  /*9b60*/  UIADD3 UR15, UR12, -0x1, URZ ;  /* 0xffffffff0c0f7890 */ /* 0x000fe2000fffe03f */
[----:B------:R-:W-:Y:S01]  /*9b70*/  IADD3 R8, -R76, UR13, RZ ;  /* 0x0000000d4c087c10 */ /* 0x000fe2000fffe1ff */
[----:B------:R5:W2:Y:S01]  /*9b80*/  SHFL.IDX PT, R7, R12, 0x7, 0x181f ;  /* 0x00f81f000c077f89 */ /* 0x000aa200000e0000 */
[----:B------:R-:W-:Y:S01]  /*9b90*/  ISETP.GE.AND P5, PT, R2, UR20, PT ;  /* 0x0000001402007c0c */ /* 0x000fe2000bfa6270 */
[----:B------:R-:W-:Y:S01]  /*9ba0*/  ULDC.64 UR8, c[0x0][0x1e0] ;  /* 0x0000780000087ab9 */ /* 0x000fe20000000a00 */
[----:B------:R-:W-:Y:S01]  /*9bb0*/  IMAD.MOV.U32 R158, RZ, RZ, R24 ;  /* 0x000000ffff9e7224 */ /* 0x000fe200078e0018 */
[----:B------:R-:W-:Y:S01]  /*9bc0*/  UMOV UR11, 0x6 ;  /* 0x00000006000b7882 */ /* 0x000fe20000000000 */
[----:B------:R-:W-:Y:S01]  /*9bd0*/  IMAD.U32 R2, RZ, RZ, UR15 ;  /* 0x0000000fff027e24 */ /* 0x000fe2000f8e00ff */
[----:B------:R-:W-:Y:S01]  /*9be0*/  USHF.L.U32 UR10, UR8, 0x6, URZ ;  /* 0x00000006080a7899 */ /* 0x000fe2000800063f */
[----:B------:R-:W-:Y:S01]  /*9bf0*/  IMAD.MOV.U32 R159, RZ, RZ, R25 ;  /* 0x000000ffff9f7224 */ /* 0x000fe200078e0019 */
[----:B------:R-:W-:Y:S01]  /*9c00*/  USHF.L.U64.HI UR11, UR8, UR11, UR9 ;  /* 0x0000000b080b7299 */ /* 0x000fe20008010209 */
[----:B------:R-:W-:Y:S01]  /*9c10*/  IMAD R2, R2, -0x40, R8 ;  /* 0xffffffc002027824 */ /* 0x000fe200078e0208 */
[----:B------:R-:W-:Y:S01]  /*9c20*/  USHF.R.S32.HI UR14, URZ, 0x1f, UR15 ;  /* 0x0000001f3f0e7899 */ /* 0x000fe2000801140f */
[----:B------:R-:W-:Y:S01]  /*9c30*/  IMAD.MOV.U32 R158, RZ, RZ, R22 ;  /* 0x000000ffff9e7224 */ /* 0x000fe200078e0016 */
[----:B------:R-:W-:Y:S01]  /*9c40*/  UIMAD UR4, UR11, UR15, URZ ;  /* 0x0000000f0b0472a4 */ /* 0x000fe2000f8e023f */
[----:B------:R-:W-:Y:S01]  /*9c50*/  IMAD.U32 R154, RZ, RZ, UR10 ;  /* 0x0000000aff9a7e24 */ /* 0x000fe2000f8e00ff */
[----:B------:R-:W-:Y:S01]  /*9c60*/  ISETP.GE.AND P2, PT, R2, 0x11, PT ;  /* 0x000000110200780c */ /* 0x000fe20003f46270 */
[----:B------:R-:W-:Y:S01]  /*9c70*/  @!P5 IMAD.SHL.U32 R10, R244, 0x2, RZ ;  /* 0x00000002f40ad824 */ /* 0x000fe200078e00ff */
[----:B------:R-:W-:Y:S01]  /*9c80*/  ISETP.GE.AND P1, PT, R2, 0x21, PT ;  /* 0x000000210200780c */ /* 0x000fe20003f26270 */
[----:B------:R-:W-:Y:S01]  /*9c90*/  UIMAD UR4, UR14, UR10, UR4 ;  /* 0x0000000a0e0472a4 */ /* 0x000fe2000f8e0204 */
[----:B------:R-:W-:Y:S01]  /*9ca0*/  IMAD.MOV.U32 R20, RZ, RZ, c[0x0][0x1e0] ;  /* 0x00007800ff147624 */ /* 0x000fe200078e00ff */
[----:B------:R-:W-:Y:S01]  /*9cb0*/  @!P5 SHF.R.S32.HI R8, RZ, 0x1f, R15 ;  /* 0x0000001fff08d819 */ /* 0x000fe2000001140f */
[----:B------:R-:W-:Y:S01]  /*9cc0*/  UIMAD.WIDE.U32 UR22, UR8, 0x20, URZ ;  /* 0x00000020081678a5 */ /* 0x000fe2000f8e003f */
[----:B-1--4-:R-:W-:Y:S01]  /*9cd0*/  @!P5 LEA R4, P0, R16, R6, 0x1 ;  /* 0x000000061004d211 */ /* 0x012fe200078008ff */
[----:B------:R-:W-:Y:S01]  /*9ce0*/  USHF.L.U32 UR17, UR9, 0x5, URZ ;  /* 0x0000000509117899 */ /* 0x000fe2000800063f */
[----:B--23-5:R-:W-:Y:S01]  /*9cf0*/  IMAD.U32 R12, RZ, RZ, UR9 ;  /* 0x00000009ff0c7e24 */ /* 0x02cfe2000f8e00ff */
[----:B------:R-:W-:Y:S01]  /*9d00*/  @!P5 LEA.HI R8, R8, R15, RZ, 0x3 ;  /* 0x0000000f0808d211 */ /* 0x000fe200078f18ff */
[----:B------:R1:W-:Y:S01]  /*9d10*/  STL.64 [R1+0x40], R158 ;  /* 0x0000409e01007387 */ /* 0x0003e20000100a00 */
[----:B------:R-:W-:Y:S01]  /*9d20*/  @!P5 LEA.HI.X R5, R16, R7, R39, 0x1, P0 ;  /* 0x000000071005d211 */ /* 0x000fe200000f0c27 */
[----:B------:R-:W-:Y:S01]  /*9d30*/  UIADD3 UR17, UR23, UR17, URZ ;  /* 0x0000001117117290 */ /* 0x000fe2000fffe03f */
[----:B------:R-:W-:-:S02]  /*9d40*/  @!P5 LOP3.LUT R8, R8, 0xfffffff8, RZ, 0xc0, !PT ;  /* 0xfffffff80808d812 */ /* 0x000fc400078ec0ff */
[----:B------:R-:W-:Y:S01]  /*9d50*/  LEA.HI R155, R157, R177, RZ, 0x5 ;  /* 0x000000b19d9b7211 */ /* 0x000fe200078f28ff */
[----:B------:R-:W-:Y:S01]  /*9d60*/  @!PT LDS RZ, [RZ] ;  /* 0x00000000fffff984 */ /* 0x000fe20000000800 */
[----:B------:R2:W-:Y:S01]  /*9d70*/  @!P5 LDGSTS.E.BYPASS.LTC128B.128 [R10+0xb900], [R4.64], !P3 ;  /* 0x0b900000040adfae */ /* 0x0005e2000d901d5c */
[----:B------:R-:W-:Y:S01]  /*9d80*/  ISETP.GE.AND P3, PT, R2, 0x1, PT ;  /* 0x000000010200780c */ /* 0x000fe20003f66270 */
[----:B------:R-:W-:Y:S01]  /*9d90*/  @!P5 IMAD.WIDE R6, R8, 0x2, R6 ;  /* 0x000000020806d825 */ /* 0x000fe200078e0206 */
[----:B------:R-:W-:-:S04]  /*9da0*/  SHF.R.S32.HI R156, RZ, 0x5, R155 ;  /* 0x00000005ff9c7819 */ /* 0x000fc8000001149b */
[----:B------:R3:W-:Y:S04]  /*9db0*/  @!P5 LDGSTS.E.BYPASS.LTC128B.128 [R10+0xf900], [R6.64], !P4 ;  /* 0x0f900000060adfae */ /* 0x0007e8000e101d5c */
[----:B------:R-:W0:Y:S01]  /*9dc0*/  LDGDEPBAR ;  /* 0x00000000000079af */ /* 0x000e220000000000 */
[----:B--2---:R-:W-:-:S05]  /*9dd0*/  IMAD.WIDE.U32 R4, R154, UR15, R158 ;  /* 0x0000000f9a047c25 */ /* 0x004fca000f8e009e */
[----:B------:R-:W-:Y:S01]  /*9de0*/  IADD3 R5, R5, UR4, RZ ;  /* 0x0000000405057c10 */ /* 0x000fe2000fffe0ff */
[----:B------:R-:W-:Y:S01]  /*9df0*/  BAR.SYNC.DEFER_BLOCKING 0x0 ;  /* 0x0000000000007b1d */ /* 0x000fe20000010000 */
[----:B------:R-:W-:-:S04]  /*9e00*/  @P2 LEA R9, P0, R20, R4, 0x4 ;  /* 0x0000000414092211 */ /* 0x000fc800078020ff */
[----:B------:R-:W-:Y:S02]  /*9e10*/  @P2 LEA.HI.X R12, R20, R5, R12, 0x4, P0 ;  /* 0x00000005140c2211 */ /* 0x000fe400000f240c */
[----:B------:R-:W-:-:S04]  /*9e20*/  @P1 IADD3 R11, P0, R4, UR22, RZ ;  /* 0x00000016040b1c10 */ /* 0x000fc8000ff1e0ff */
[----:B------:R-:W-:Y:S02]  /*9e30*/  @P1 IADD3.X R13, R5, UR17, RZ, P0, !PT ;  /* 0x00000011050d1c10 */ /* 0x000fe400087fe4ff */
[----:B------:R-:W-:-:S04]  /*9e40*/  @P2 LEA R8, P0, R9, c[0x0][0x1c8], 0x1 ;  /* 0x0000720009082a11 */ /* 0x000fc800078008ff */
[----:B------:R-:W-:Y:S02]  /*9e50*/  @P2 LEA.HI.X R9, R9, c[0x0][0x1cc], R12, 0x1, P0 ;  /* 0x0000730009092a11 */ /* 0x000fe400000f0c0c */
[----:B------:R-:W-:-:S04]  /*9e60*/  @P1 LEA R12, P0, R11, c[0x0][0x1c8], 0x1 ;  /* 0x000072000b0c1a11 */ /* 0x000fc800078008ff */
[----:B------:R-:W-:Y:S02]  /*9e70*/  @P1 LEA.HI.X R13, R11, c[0x0][0x1cc], R13, 0x1, P0 ;  /* 0x000073000b0d1a11 */ /* 0x000fe400000f0c0d */
[----:B---3--:R-:W-:-:S04]  /*9e80*/  @P3 LEA R10, P0, R4, c[0x0][0x1c8], 0x1 ;  /* 0x00007200040a3a11 */ /* 0x008fc800078008ff */
[----:B------:R-:W-:Y:S02]  /*9e90*/  @P3 LEA.HI.X R11, R4, c[0x0][0x1cc], R5, 0x1, P0 ;  /* 0x00007300040b3a11 */ /* 0x000fe400000f0c05 */
[----:B------:R-:W-:-:S13]  /*9ea0*/  ISETP.GE.AND P0, PT, R2, 0x31, PT ;  /* 0x000000310200780c */ /* 0x000fda0003f06270 */
[----:B------:R-:W-:Y:S01]  /*9eb0*/  VOTEU.ANY UP0, P0 ;  /* 0x00000000003f7886 */ /* 0x000fe20000000100 */
[----:B------:R-:W-:-:S04]  /*9ec0*/  @P0 IMAD.WIDE.U32 R4, R20, 0x30, R4 ;  /* 0x0000003014040825 */ /* 0x000fc800078e0004 */
[----:B------:R-:W-:Y:S01]  /*9ed0*/  @UP0 UIMAD UR9, UR9, 0x30, URZ ;  /* 0x00000030090908a4 */ /* 0x000fe2000f8e023f */
[----:B------:R-:W-:-:S05]  /*9ee0*/  @P0 LEA R6, P4, R4, c[0x0][0x1c8], 0x1 ;  /* 0x0000720004060a11 */ /* 0x000fca00078808ff */
[----:B------:R-:W-:-:S04]  /*9ef0*/  @P0 IADD3 R2, R5, UR9, RZ ;  /* 0x0000000905020c10 */ /* 0x000fc8000fffe0ff */
[----:B------:R-:W-:Y:S01]  /*9f00*/  @P0 LEA.HI.X R7, R4, c[0x0][0x1cc], R2, 0x1, P4 ;  /* 0x0000730004070a11 */ /* 0x000fe200020f0c02 */
[----:B------:R-:W-:Y:S01]  /*9f10*/  @P3 IMAD.SHL.U32 R2, R244, 0x2, RZ ;  /* 0x00000002f4023824 */ /* 0x000fe200078e00ff */
[----:B------:R-:W-:-:S04]  /*9f20*/  LOP3.LUT P4, RZ, R161, 0x1, RZ, 0xc0, !PT ;  /* 0x00000001a1ff7812 */ /* 0x000fc8000788c0ff */
[----:B------:R-:W-:Y:S01]  /*9f30*/  @!PT LDS RZ, [RZ] ;  /* 0x00000000fffff984 */ /* 0x000fe20000000800 */
[----:B------:R-:W-:Y:S01]  /*9f40*/  @!PT LDS RZ, [RZ] ;  /* 0x00000000fffff984 */ /* 0x000fe20000000800 */
[----:B------:R-:W-:Y:S01]  /*9f50*/  @!PT LDS RZ, [RZ] ;  /* 0x00000000fffff984 */ /* 0x000fe20000000800 */
[----:B------:R2:W-:Y:S09]  /*9f60*/  @P3 LDGSTS.E.BYPASS.LTC128B.128 [R2+0x4100], [R10.64], !P6 ;  /* 0x041000000a023fae */ /* 0x0005f2000f101d5c */
[----:B------:R2:W-:Y:S02]  /*9f70*/  @P3 LDGSTS.E.BYPASS.LTC128B.128 [R2+0x6100], [R10.64+0x80], !P4 ;  /* 0x061000800a023fae */ /* 0x0005e4000e101d5c */
[----:B--2---:R-:W-:-:S05]  /*9f80*/  @P2 IMAD.SHL.U32 R2, R244, 0x2, RZ ;  /* 0x00000002f4022824 */ /* 0x004fca00078e00ff */
[----:B------:R2:W-:Y:S04]  /*9f90*/  @P2 LDGSTS.E.BYPASS.LTC128B.128 [R2+0x4900], [R8.64], !P6 ;  /* 0x0490000008022fae */ /* 0x0005e8000f101d5c */
[----:B------:R2:W-:Y:S02]  /*9fa0*/  @P2 LDGSTS.E.BYPASS.LTC128B.128 [R2+0x6900], [R8.64+0x80], !P4 ;  /* 0x0690008008022fae */ /* 0x0005e4000e101d5c */
[----:B--2---:R-:W-:-:S05]  /*9fb0*/  @P1 IMAD.SHL.U32 R2, R244, 0x2, RZ ;  /* 0x00000002f4021824 */ /* 0x004fca00078e00ff */
[----:B------:R2:W-:Y:S04]  /*9fc0*/  @P1 LDGSTS.E.BYPASS.LTC128B.128 [R2+0x5100], [R12.64], !P6 ;  /* 0x051000000c021fae */ /* 0x0005e8000f101d5c */
[----:B------:R2:W-:Y:S02]  /*9fd0*/  @P1 LDGSTS.E.BYPASS.LTC128B.128 [R2+0x7100], [R12.64+0x80], !P4 ;  /* 0x071000800c021fae */ /* 0x0005e4000e101d5c */
[----:B--2---:R-:W-:-:S05]  /*9fe0*/  @P0 IMAD.SHL.U32 R2, R244, 0x2, RZ ;  /* 0x00000002f4020824 */ /* 0x004fca00078e00ff */
[----:B------:R1:W-:Y:S04]  /*9ff0*/  @P0 LDGSTS.E.BYPASS.LTC128B.128 [R2+0x5900], [R6.64], !P6 ;  /* 0x0590000006020fae */ /* 0x0003e8000f101d5c */
[----:B------:R1:W-:Y:S01]  /*a000*/  @P0 LDGSTS.E.BYPASS.LTC128B.128 [R2+0x7900], [R6.64+0x80], !P4 ;  /* 0x0790008006020fae */ /* 0x0003e2000e101d5c */
[----:B------:R-:W-:-:S03]  /*a010*/  ISETP.LT.AND P0, PT, RZ, c[0x0][0x27c], PT ;  /* 0x00009f00ff007a0c */ /* 0x000fc60003f01270 */
[----:B------:R-:W0:Y:S10]  /*a020*/  LDGDEPBAR ;  /* 0x00000000000079af */ /* 0x000e340000000000 */
[----:B------:R-:W-:Y:S05]  /*a030*/  @P0 BRA `(.L_x_1601) ;  /* 0x0000002000000947 */ /* 0x000fea0003800000 */
[----:B------:R-:W-:-:S04]  /*a040*/  DEPBAR.LE SB0, 0x1 ;  /* 0x000080400000791a */ /* 0x000fc80000000000 */
[----:B------:R-:W-:Y:S05]  /*a050*/  BRA `(.L_x_1602) ;  /* 0x0000944000007947 */ /* 0x000fea0003800000 */
.L_x_1601:
[----:B------:R-:W-:Y:S01]  /*a060*/  USHF.R.S32.HI UR9, URZ, 0x1f, UR19 ;  /* 0x0000001f3f097899 */ /* 0x000fe20008011413 */
[----:B------:R-:W-:Y:S01]  /*a070*/  BSSY B2, `(.L_x_1602) ;  /* 0x0000942000027945 */ /* 0x000fe20003800000 */
[----:B------:R-:W-:Y:S01]  /*a080*/  ULDC.64 UR6, c[0x0][0x280] ;  /* 0x0000a00000067ab9 */ /* 0x000fe20000000a00 */
[----:B-1----:R-:W-:Y:S01]  /*a090*/  IMAD R2, R53, 0x10, R14 ;  /* 0x0000001035027824 */ /* 0x002fe200078e020e */
[----:B------:R-:W-:Y:S01]  /*a0a0*/  ULDC.64 UR4, c[0x0][0x290] ;  /* 0x0000a40000047ab9 */ /* 0x000fe20000000a00 */
[----:B------:R-:W-:Y:S01]  /*a0b0*/  SHF.L.U32 R36, R244, 0x1, RZ ;  /* 0x00000001f4247819 */ /* 0x000fe200000006ff */
[----:B------:R-:W-:Y:S02]  /*a0c0*/  UIMAD.WIDE.U32 UR30, UR19, UR6, URZ ;  /* 0x00000006131e72a5 */ /* 0x000fe4000f8e003f */
[----:B------:R-:W-:Y:S02]  /*a0d0*/  UIMAD UR6, UR9, UR6, URZ ;  /* 0x00000006090672a4 */ /* 0x000fe4000f8e023f */
[----:B------:R-:W-:-:S02]  /*a0e0*/  UIMAD UR9, UR9, UR4, URZ ;  /* 0x00000004090972a4 */ /* 0x000fc4000f8e023f */
[----:B------:R-:W-:Y:S02]  /*a0f0*/  UIMAD.WIDE.U32 UR32, UR19, UR4, URZ ;  /* 0x00000004132072a5 */ /* 0x000fe4000f8e003f */
[----:B------:R-:W-:Y:S02]  /*a100*/  UIMAD UR6, UR19, UR7, UR6 ;  /* 0x00000007130672a4 */ /* 0x000fe4000f8e0206 */
[----:B------:R-:W-:Y:S02]  /*a110*/  ULDC.U8 UR4, c[0x0][0x298] ;  /* 0x0000a60000047ab9 */ /* 0x000fe40000000000 */
[----:B------:R-:W-:Y:S01]  /*a120*/  ISETP.NE.AND P0, PT, RZ, UR4, PT ;  /* 0x00000004ff007c0c */ /* 0x000fe2000bf05270 */
[----:B------:R-:W-:Y:S02]  /*a130*/  UIMAD UR5, UR19, UR5, UR9 ;  /* 0x00000005130572a4 */ /* 0x000fe4000f8e0209 */
[----:B------:R-:W-:Y:S02]  /*a140*/  UIADD3 UR6, UR6, UR31, URZ ;  /* 0x0000001f06067290 */ /* 0x000fe4000fffe03f */
[----:B------:R-:W-:-:S08]  /*a150*/  UIADD3 UR5, UR5, UR33, URZ ;  /* 0x0000002105057290 */ /* 0x000fd0000fffe03f */
[----:B------:R-:W-:Y:S05]  /*a160*/  @!P0 BRA `(.L_x_1603) ;  /* 0x000048b000008947 */ /* 0x000fea0003800000 */
[----:B------:R-:W-:Y:S01]  /*a170*/  PLOP3.LUT P0, PT, PT, PT, UP2, 0x80, 0x0 ;  /* 0x000000000000781c */ /* 0x000fe20003f0f028 */
[----:B------:R-:W-:Y:S01]  /*a180*/  IMAD.U32 R6, RZ, RZ, UR30 ;  /* 0x0000001eff067e24 */ /* 0x000fe2000f8e00ff */
[----:B------:R-:W-:Y:S01]  /*a190*/  ISETP.NE.AND P1, PT, R17, RZ, PT ;  /* 0x000000ff1100720c */ /* 0x000fe20003f25270 */
[----:B------:R-:W-:Y:S01]  /*a1a0*/  IMAD.SHL.U32 R37, R53, 0x4, RZ ;  /* 0x0000000435257824 */ /* 0x000fe200078e00ff */
[----:B------:R-:W-:Y:S01]  /*a1b0*/  BSSY B0, `(.L_x_1604) ;  /* 0x000003b000007945 */ /* 0x000fe20003800000 */
[----:B------:R-:W-:Y:S01]  /*a1c0*/  IMAD.U32 R7, RZ, RZ, UR31 ;  /* 0x0000001fff077e24 */ /* 0x000fe2000f8e00ff */
[----:B------:R-:W-:Y:S01]  /*a1d0*/  CS2R R34, SRZ ;  /* 0x0000000000227805 */ /* 0x000fe2000001ff00 */
[----:B------:R-:W-:Y:S01]  /*a1e0*/  IMAD.U32 R5, RZ, RZ, UR6 ;  /* 0x00000006ff057e24 */ /* 0x000fe2000f8e00ff */
[----:B------:R-:W-:Y:S01]  /*a1f0*/  IADD3 R90, R37, 0x20, RZ ;  /* 0x00000020255a7810 */ /* 0x000fe20007ffe0ff */
[----:B------:R-:W-:Y:S01]  /*a200*/  CS2R R24, SRZ ;  /* 0x0000000000187805 */ /* 0x000fe2000001ff00 */
[----:B------:R-:W-:Y:S01]  /*a210*/  CS2R R20, SRZ ;  /* 0x0000000000147805 */ /* 0x000fe2000001ff00 */
[----:B------:R-:W-:Y:S01]  /*a220*/  CS2R R26, SRZ ;  /* 0x00000000001a7805 */ /* 0x000fe2000001ff00 */
[----:B------:R-:W-:Y:S01]  /*a230*/  CS2R R22, SRZ ;  /* 0x0000000000167805 */ /* 0x000fe2000001ff00 */
[----:B------:R-:W-:Y:S01]  /*a240*/  @P0 IMAD.HI.U32 R4, R2, c[0x0][0x2c8], RZ ;  /* 0x0000b20002040a27 */ /* 0x000fe200078e00ff */
[----:B------:R-:W-:-:S13]  /*a250*/  PLOP3.LUT P0, PT, PT, PT, UP2, 0x80, 0x0 ;  /* 0x000000000000781c */ /* 0x000fda0003f0f028 */
[----:B------:R-:W-:Y:S02]  /*a260*/  @P0 SHF.R.U32.HI R2, RZ, c[0x0][0x2cc], R4 ;  /* 0x0000b300ff020a19 */ /* 0x000fe40000011604 */
[----:B------:R-:W-:Y:S02]  /*a270*/  MOV R4, R6 ;  /* 0x0000000600047202 */ /* 0x000fe40000000f00 */
[----:B------:R-:W-:Y:S02]  /*a280*/  SHF.R.S32.HI R8, RZ, 0x1f, R2 ;  /* 0x0000001fff087819 */ /* 0x000fe40000011402 */
[----:B------:R-:W-:Y:S01]  /*a290*/  ISETP.GE.AND P0, PT, R37, c[0x0][0x27c], PT ;  /* 0x00009f0025007a0c */ /* 0x000fe20003f06270 */
[----:B------:R-:W-:-:S03]  /*a2a0*/  IMAD.WIDE.U32 R4, R2, c[0x0][0x280], R4 ;  /* 0x0000a00002047a25 */ /* 0x000fc600078e0004 */
[----:B------:R-:W-:Y:S01]  /*a2b0*/  SEL R12, RZ, 0x1, P0 ;  /* 0x00000001ff0c7807 */ /* 0x000fe20000000000 */
[----:B------:R-:W-:Y:S01]  /*a2c0*/  IMAD R7, R8, c[0x0][0x280], RZ ;  /* 0x0000a00008077a24 */ /* 0x000fe200078e02ff */
[----:B------:R-:W-:-:S03]  /*a2d0*/  LEA R16, P0, R4, c[0x0][0x270], 0x1 ;  /* 0x00009c0004107a11 */ /* 0x000fc600078008ff */
[----:B------:R-:W-:Y:S02]  /*a2e0*/  IMAD R6, R2, c[0x0][0x284], R7 ;  /* 0x0000a10002067a24 */ /* 0x000fe400078e0207 */
[----:B------:R-:W-:Y:S02]  /*a2f0*/  IMAD.U32 R7, RZ, RZ, UR33 ;  /* 0x00000021ff077e24 */ /* 0x000fe4000f8e00ff */
[----:B------:R-:W-:Y:S02]  /*a300*/  IMAD.IADD R6, R5, 0x1, R6 ;  /* 0x0000000105067824 */ /* 0x000fe400078e0206 */
[----:B------:R-:W-:Y:S02]  /*a310*/  IMAD.U32 R5, RZ, RZ, UR5 ;  /* 0x00000005ff057e24 */ /* 0x000fe4000f8e00ff */
[----:B------:R-:W-:Y:S01]  /*a320*/  IMAD R7, R8, c[0x0][0x290], RZ ;  /* 0x0000a40008077a24 */ /* 0x000fe200078e02ff */
[----:B------:R-:W-:Y:S02]  /*a330*/  LEA.HI.X R15, R4, c[0x0][0x274], R6, 0x1, P0 ;  /* 0x00009d00040f7a11 */ /* 0x000fe400000f0c06 */
[----:B------:R-:W-:-:S05]  /*a340*/  MOV R6, UR32 ;  /* 0x0000002000067c02 */ /* 0x000fca0008000f00 */
[----:B------:R-:W-:Y:S02]  /*a350*/  IMAD.MOV.U32 R4, RZ, RZ, R6 ;  /* 0x000000ffff047224 */ /* 0x000fe400078e0006 */
[----:B------:R1:W2:Y:S02]  /*a360*/  SHFL.IDX PT, R6, R16, RZ, 0x181f ;  /* 0x00181fff10067589 */ /* 0x0002a400000e0000 */
[----:B------:R-:W-:-:S04]  /*a370*/  IMAD.WIDE.U32 R4, R2, c[0x0][0x290], R4 ;  /* 0x0000a40002047a25 */ /* 0x000fc800078e0004 */
[----:B------:R-:W-:Y:S01]  /*a380*/  IMAD R2, R2, c[0x0][0x294], R7 ;  /* 0x0000a50002027a24 */ /* 0x000fe200078e0207 */
[----:B------:R-:W-:Y:S01]  /*a390*/  LEA R14, P0, R4, c[0x0][0x288], 0x1 ;  /* 0x0000a200040e7a11 */ /* 0x000fe200078008ff */
[----:B------:R1:W3:Y:S03]  /*a3a0*/  SHFL.IDX PT, R7, R15, RZ, 0x181f ;  /* 0x00181fff0f077589 */ /* 0x0002e600000e0000 */
[----:B------:R-:W-:-:S04]  /*a3b0*/  IADD3 R2, R5, R2, RZ ;  /* 0x0000000205027210 */ /* 0x000fc80007ffe0ff */
        /* <DEDUP_REMOVED lines=26> */
.L_x_1605:
[----:B--23--:R-:W-:Y:S05]  /*a560*/  BSYNC B0 ;  /* 0x0000000000007941 */ /* 0x00cfea0003800000 */
.L_x_1604:
[----:B------:R-:W-:Y:S01]  /*a570*/  ISETP.NE.AND P0, PT, R18, RZ, PT ;  /* 0x000000ff1200720c */ /* 0x000fe20003f05270 */
        /* <DEDUP_REMOVED lines=43> */
.L_x_1607:
[----:B------:R-:W-:Y:S05]  /*a830*/  BSYNC B0 ;  /* 0x0000000000007941 */ /* 0x000fea0003800000 */
.L_x_1606:
        /* <DEDUP_REMOVED lines=46> */
.L_x_1609:
[----:B-1----:R-:W-:Y:S05]  /*ab20*/  BSYNC B0 ;  /* 0x0000000000007941 */ /* 0x002fea0003800000 */
.L_x_1608:
        /* <DEDUP_REMOVED lines=44> */
.L_x_1611:
[----:B------:R-:W-:Y:S05]  /*adf0*/  BSYNC B0 ;  /* 0x0000000000007941 */ /* 0x000fea0003800000 */
.L_x_1610:
        /* <DEDUP_REMOVED lines=46> */
.L_x_1613:
[----:B-1----:R-:W-:Y:S05]  /*b0e0*/  BSYNC B0 ;  /* 0x0000000000007941 */ /* 0x002fea0003800000 */
.L_x_1612:
        /* <DEDUP_REMOVED lines=44> */
.L_x_1615:
[----:B------:R-:W-:Y:S05]  /*b3b0*/  BSYNC B0 ;  /* 0x0000000000007941 */ /* 0x000fea0003800000 */
.L_x_1614:
        /* <DEDUP_REMOVED lines=46> */
.L_x_1617:
[----:B-1----:R-:W-:Y:S05]  /*b6a0*/  BSYNC B0 ;  /* 0x0000000000007941 */ /* 0x002fea0003800000 */
.L_x_1616:
        /* <DEDUP_REMOVED lines=43> */
.L_x_1619:
[----:B------:R-:W-:Y:S05]  /*b960*/  BSYNC B0 ;  /* 0x0000000000007941 */ /* 0x000fea0003800000 */
.L_x_1618:
[----:B------:R-:W-:Y:S01]  /*b970*/  UIADD3 UR4, -UR18, UR20, URZ ;  /* 0x0000001412047290 */ /* 0x000fe2000fffe13f */
[----:B-----5:R-:W-:Y:S01]  /*b980*/  IMAD.MOV.U32 R2, RZ, RZ, R88 ;  /* 0x000000ffff027224 */ /* 0x020fe200078e0058 */
[----:B------:R-:W-:-:S04]  /*b990*/  DEPBAR.LE SB0, 0x1 ;  /* 0x000080400000791a */ /* 0x000fc80000000000 */
[----:B------:R-:W-:Y:S01]  /*b9a0*/  UISETP.LT.AND UP0, UPT, UR4, 0x80, UPT ;  /* 0x000000800400788c */ /* 0x000fe2000bf01270 */
[----:B------:R-:W-:Y:S01]  /*b9b0*/  PRMT R118, R118, 0x5410, R2 ;  /* 0x0000541076767816 */ /* 0x000fe20000000002 */
[----:B--2---:R-:W-:Y:S01]  /*b9c0*/  IMAD.MOV.U32 R5, RZ, RZ, R89 ;  /* 0x000000ffff057224 */ /* 0x004fe200078e0059 */
[----:B------:R-:W-:Y:S01]  /*b9d0*/  BSSY B1, `(.L_x_1620) ;  /* 0x000006c000017945 */ /* 0x000fe20003800000 */
[----:B------:R-:W-:Y:S01]  /*b9e0*/  USEL UR4, UR4, 0x80, UP0 ;  /* 0x0000008004047887 */ /* 0x000fe20008000000 */
[----:B----4-:R-:W-:Y:S02]  /*b9f0*/  IMAD.MOV.U32 R4, RZ, RZ, R82 ;  /* 0x000000ffff047224 */ /* 0x010fe400078e0052 */
[----:B------:R-:W-:Y:S01]  /*ba00*/  IMAD.MOV.U32 R2, RZ, RZ, R83 ;  /* 0x000000ffff027224 */ /* 0x000fe200078e0053 */
[----:B------:R-:W-:Y:S01]  /*ba10*/  PRMT R119, R119, 0x5410, R5 ;  /* 0x0000541077777816 */ /* 0x000fe20000000005 */
[----:B---3--:R-:W-:Y:S01]  /*ba20*/  IMAD.MOV.U32 R6, RZ, RZ, R86 ;  /* 0x000000ffff067224 */ /* 0x008fe200078e0056 */
[----:B------:R-:W-:Y:S01]  /*ba30*/  BAR.SYNC.DEFER_BLOCKING 0x0 ;  /* 0x0000000000007b1d */ /* 0x000fe20000010000 */
[----:B------:R-:W-:Y:S01]  /*ba40*/  ISETP.GE.AND P0, PT, R76, UR4, PT ;  /* 0x000000044c007c0c */ /* 0x000fe2000bf06270 */
[----:B------:R-:W-:Y:S01]  /*ba50*/  IMAD.MOV.U32 R5, RZ, RZ, R87 ;  /* 0x000000ffff057224 */ /* 0x000fe200078e0057 */
[----:B------:R-:W-:Y:S01]  /*ba60*/  PRMT R116, R116, 0x5410, R4 ;  /* 0x0000541074747816 */ /* 0x000fe20000000004 */
[----:B------:R-:W-:Y:S01]  /*ba70*/  IMAD.MOV.U32 R4, RZ, RZ, R84 ;  /* 0x000000ffff047224 */ /* 0x000fe200078e0054 */
[----:B------:R-:W-:Y:S01]  /*ba80*/  PRMT R117, R117, 0x5410, R2 ;  /* 0x0000541075757816 */ /* 0x000fe20000000002 */
[----:B------:R-:W-:Y:S01]  /*ba90*/  IMAD.MOV.U32 R2, RZ, RZ, R85 ;  /* 0x000000ffff027224 */ /* 0x000fe200078e0055 */
[----:B------:R-:W-:-:S02]  /*baa0*/  PRMT R118, R6, 0x7610, R118 ;  /* 0x0000761006767816 */ /* 0x000fc40000000076 */
        /* <DEDUP_REMOVED lines=21> */
[-C--:B------:R-:W-:Y:S01]  /*bc00*/  FMUL.FTZ R5, R7, R6.reuse ;  /* 0x0000000607057220 */ /* 0x080fe20000410000 */
[--C-:B------:R-:W-:Y:S01]  /*bc10*/  HADD2.F32 R10, -RZ, R4.reuse.H0_H0 ;  /* 0x20000004ff0a7230 */ /* 0x100fe20000004100 */
[C---:B------:R-:W-:Y:S01]  /*bc20*/  FMUL.FTZ R6, R8.reuse, R6 ;  /* 0x0000000608067220 */ /* 0x040fe20000410000 */
[----:B------:R-:W-:Y:S02]  /*bc30*/  HADD2.F32 R9, -RZ, R4.H1_H1 ;  /* 0x30000004ff097230 */ /* 0x000fe40000004100 */
[--C-:B------:R-:W-:Y:S02]  /*bc40*/  HADD2.F32 R2, -RZ, R18.reuse.H0_H0 ;  /* 0x20000012ff027230 */ /* 0x100fe40000004100 */
[----:B------:R-:W-:Y:S01]  /*bc50*/  HADD2.F32 R4, -RZ, R18.H1_H1 ;  /* 0x30000012ff047230 */ /* 0x000fe20000004100 */
[----:B------:R-:W-:-:S02]  /*bc60*/  FFMA.FTZ R18, R8, R16, -R5 ;  /* 0x0000001008127223 */ /* 0x000fc40000010805 */
[-C--:B------:R-:W-:Y:S02]  /*bc70*/  FMUL.FTZ R11, R9, R2.reuse ;  /* 0x00000002090b7220 */ /* 0x080fe40000410000 */
[C---:B------:R-:W-:Y:S01]  /*bc80*/  FMUL.FTZ R5, R10.reuse, R2 ;  /* 0x000000020a057220 */ /* 0x040fe20000410000 */
[----:B------:R-:W-:Y:S01]  /*bc90*/  HADD2.F32 R2, -RZ, R77.H0_H0 ;  /* 0x2000004dff027230 */ /* 0x000fe20000004100 */
[----:B------:R-:W-:Y:S01]  /*bca0*/  FFMA.FTZ R16, R7, R16, R6 ;  /* 0x0000001007107223 */ /* 0x000fe20000010006 */
[----:B------:R-:W-:Y:S01]  /*bcb0*/  HADD2.F32 R6, -RZ, R17.H0_H0 ;  /* 0x20000011ff067230 */ /* 0x000fe20000004100 */
[-C--:B------:R-:W-:Y:S02]  /*bcc0*/  FFMA.FTZ R11, R10, R4.reuse, -R11 ;  /* 0x000000040a0b7223 */ /* 0x080fe4000001080b */
[----:B------:R-:W-:Y:S01]  /*bcd0*/  FFMA.FTZ R9, R9, R4, R5 ;  /* 0x0000000409097223 */ /* 0x000fe20000010005 */
[----:B------:R-:W-:Y:S01]  /*bce0*/  HADD2.F32 R4, -RZ, R77.H1_H1 ;  /* 0x3000004dff047230 */ /* 0x000fe20000004100 */
[----:B------:R-:W-:-:S02]  /*bcf0*/  FMUL.FTZ R5, R12, R2 ;  /* 0x000000020c057220 */ /* 0x000fc40000410000 */
[----:B------:R-:W-:Y:S02]  /*bd00*/  FMUL.FTZ R2, R13, R2 ;  /* 0x000000020d027220 */ /* 0x000fe40000410000 */
        /* <DEDUP_REMOVED lines=11> */
.L_x_1623:
[----:B------:R-:W-:Y:S05]  /*bdc0*/  BSYNC B0 ;  /* 0x0000000000007941 */ /* 0x000fea0003800000 */
.L_x_1622:
        /* <DEDUP_REMOVED lines=44> */
.L_x_1621:
[----:B------:R-:W-:Y:S05]  /*c090*/  BSYNC B1 ;  /* 0x0000000000017941 */ /* 0x000fea0003800000 */
.L_x_1620:
[----:B------:R-:W-:Y:S01]  /*c0a0*/  IADD3 R2, R76, 0x10, RZ ;  /* 0x000000104c027810 */ /* 0x000fe20007ffe0ff */
[----:B------:R-:W-:Y:S03]  /*c0b0*/  BSSY B1, `(.L_x_1624) ;  /* 0x000005d000017945 */ /* 0x000fe60003800000 */
[----:B------:R-:W-:-:S13]  /*c0c0*/  ISETP.GE.AND P0, PT, R2, UR4, PT ;  /* 0x0000000402007c0c */ /* 0x000fda000bf06270 */
        /* <DEDUP_REMOVED lines=46> */
.L_x_1627:
[----:B------:R-:W-:Y:S05]  /*c3b0*/  BSYNC B0 ;  /* 0x0000000000007941 */ /* 0x000fea0003800000 */
.L_x_1626:
        /* <DEDUP_REMOVED lines=44> */
.L_x_1625:
[----:B------:R-:W-:Y:S05]  /*c680*/  BSYNC B1 ;  /* 0x0000000000017941 */ /* 0x000fea0003800000 */
.L_x_1624:
        /* <DEDUP_REMOVED lines=49> */
.L_x_1631:
[----:B------:R-:W-:Y:S05]  /*c9a0*/  BSYNC B0 ;  /* 0x0000000000007941 */ /* 0x000fea0003800000 */
.L_x_1630:
        /* <DEDUP_REMOVED lines=44> */
.L_x_1629:
[----:B------:R-:W-:Y:S05]  /*cc70*/  BSYNC B1 ;  /* 0x0000000000017941 */ /* 0x000fea0003800000 */
.L_x_1628:
        /* <DEDUP_REMOVED lines=49> */
.L_x_1635:
[----:B------:R-:W-:Y:S05]  /*cf90*/  BSYNC B0 ;  /* 0x0000000000007941 */ /* 0x000fea0003800000 */
.L_x_1634:
        /* <DEDUP_REMOVED lines=44> */
.L_x_1633:
[----:B------:R-:W-:Y:S05]  /*d260*/  BSYNC B1 ;  /* 0x0000000000017941 */ /* 0x000fea0003800000 */
.L_x_1632:
        /* <DEDUP_REMOVED lines=49> */
.L_x_1639:
[----:B------:R-:W-:Y:S05]  /*d580*/  BSYNC B0 ;  /* 0x0000000000007941 */ /* 0x000fea0003800000 */
.L_x_1638:
        /* <DEDUP_REMOVED lines=44> */
.L_x_1637:
[----:B------:R-:W-:Y:S05]  /*d850*/  BSYNC B1 ;  /* 0x0000000000017941 */ /* 0x000fea0003800000 */
.L_x_1636:
        /* <DEDUP_REMOVED lines=49> */
.L_x_1643:
[----:B------:R-:W-:Y:S05]  /*db70*/  BSYNC B0 ;  /* 0x0000000000007941 */ /* 0x000fea0003800000 */
.L_x_1642:
        /* <DEDUP_REMOVED lines=44> */
.L_x_1641:
[----:B------:R-:W-:Y:S05]  /*de40*/  BSYNC B1 ;  /* 0x0000000000017941 */ /* 0x000fea0003800000 */
.L_x_1640:
        /* <DEDUP_REMOVED lines=49> */
.L_x_1647:
[----:B------:R-:W-:Y:S05]  /*e160*/  BSYNC B0 ;  /* 0x0000000000007941 */ /* 0x000fea0003800000 */
.L_x_1646:
        /* <DEDUP_REMOVED lines=44> */
.L_x_1645:
[----:B------:R-:W-:Y:S05]  /*e430*/  BSYNC B1 ;  /* 0x0000000000017941 */ /* 0x000fea0003800000 */
.L_x_1644:
[----:B------:R-:W-:-:S04]  /*e440*/  IADD3 R2, R76, 0x70, RZ ;  /* 0x000000704c027810 */ /* 0x000fc80007ffe0ff */
        /* <DEDUP_REMOVED lines=47> */
.L_x_1650:
[----:B------:R-:W-:Y:S05]  /*e740*/  BSYNC B0 ;  /* 0x0000000000007941 */ /* 0x000fea0003800000 */
.L_x_1649:
        /* <DEDUP_REMOVED lines=45> */
.L_x_1603:
[----:B------:R-:W-:Y:S01]  /*ea20*/  PLOP3.LUT P0, PT, PT, PT, UP2, 0x80, 0x0 ;  /* 0x000000000000781c */ /* 0x000fe20003f0f028 */
[----:B------:R-:W-:Y:S01]  /*ea30*/  IMAD.U32 R6, RZ, RZ, UR30 ;  /* 0x0000001eff067e24 */ /* 0x000fe2000f8e00ff */
[----:B------:R-:W-:Y:S01]  /*ea40*/  ISETP.NE.AND P1, PT, R17, RZ, PT ;  /* 0x000000ff1100720c */ /* 0x000fe20003f25270 */
[----:B------:R-:W-:Y:S01]  /*ea50*/  IMAD.U32 R7, RZ, RZ, UR31 ;  /* 0x0000001fff077e24 */ /* 0x000fe2000f8e00ff */
[----:B------:R-:W-:Y:S01]  /*ea60*/  CS2R R26, SRZ ;  /* 0x00000000001a7805 */ /* 0x000fe2000001ff00 */
[----:B------:R-:W-:Y:S01]  /*ea70*/  IMAD.U32 R5, RZ, RZ, UR6 ;  /* 0x00000006ff057e24 */ /* 0x000fe2000f8e00ff */
[----:B------:R-:W-:Y:S01]  /*ea80*/  CS2R R24, SRZ ;  /* 0x0000000000187805 */ /* 0x000fe2000001ff00 */
[----:B------:R-:W-:-:S06]  /*ea90*/  ISETP.NE.AND P3, PT, R18, RZ, PT ;  /* 0x000000ff1200720c */ /* 0x000fcc0003f65270 */
[----:B------:R-:W-:Y:S01]  /*eaa0*/  @P0 IMAD.HI.U32 R4, R2, c[0x0][0x2c8], RZ ;  /* 0x0000b20002040a27 */ /* 0x000fe200078e00ff */
[----:B------:R-:W-:-:S13]  /*eab0*/  PLOP3.LUT P0, PT, PT, PT, UP2, 0x80, 0x0 ;  /* 0x000000000000781c */ /* 0x000fda0003f0f028 */
[----:B------:R-:W-:Y:S01]  /*eac0*/  @P0 SHF.R.U32.HI R2, RZ, c[0x0][0x2cc], R4 ;  /* 0x0000b300ff020a19 */ /* 0x000fe20000011604 */
[----:B------:R-:W-:-:S03]  /*ead0*/  IMAD.MOV.U32 R4, RZ, RZ, R6 ;  /* 0x000000ffff047224 */ /* 0x000fc600078e0006 */
[----:B------:R-:W-:Y:S01]  /*eae0*/  SHF.R.S32.HI R8, RZ, 0x1f, R2 ;  /* 0x0000001fff087819 */ /* 0x000fe20000011402 */
[----:B------:R-:W-:-:S04]  /*eaf0*/  IMAD.WIDE.U32 R4, R2, c[0x0][0x280], R4 ;  /* 0x0000a00002047a25 */ /* 0x000fc800078e0004 */
[----:B------:R-:W-:Y:S01]  /*eb00*/  IMAD R7, R8, c[0x0][0x280], RZ ;  /* 0x0000a00008077a24 */ /* 0x000fe200078e02ff */
[----:B------:R-:W-:-:S03]  /*eb10*/  LEA R14, P0, R4, c[0x0][0x270], 0x1 ;  /* 0x00009c00040e7a11 */ /* 0x000fc600078008ff */
[----:B------:R-:W-:Y:S02]  /*eb20*/  IMAD R6, R2, c[0x0][0x284], R7 ;  /* 0x0000a10002067a24 */ /* 0x000fe400078e0207 */
[----:B------:R-:W-:Y:S02]  /*eb30*/  IMAD.U32 R7, RZ, RZ, UR33 ;  /* 0x00000021ff077e24 */ /* 0x000fe4000f8e00ff */
[----:B------:R-:W-:Y:S02]  /*eb40*/  IMAD.IADD R5, R5, 0x1, R6 ;  /* 0x0000000105057824 */ /* 0x000fe400078e0206 */
[----:B------:R-:W-:Y:S02]  /*eb50*/  IMAD.U32 R6, RZ, RZ, UR32 ;  /* 0x00000020ff067e24 */ /* 0x000fe4000f8e00ff */
[----:B------:R-:W-:Y:S01]  /*eb60*/  IMAD R7, R8, c[0x0][0x290], RZ ;  /* 0x0000a40008077a24 */ /* 0x000fe200078e02ff */
[----:B------:R-:W-:Y:S01]  /*eb70*/  LEA.HI.X R13, R4, c[0x0][0x274], R5, 0x1, P0 ;  /* 0x00009d00040d7a11 */ /* 0x000fe200000f0c05 */
[----:B------:R-:W-:Y:S01]  /*eb80*/  IMAD.MOV.U32 R4, RZ, RZ, R6 ;  /* 0x000000ffff047224 */ /* 0x000fe200078e0006 */
[----:B------:R-:W-:Y:S01]  /*eb90*/  MOV R5, UR5 ;  /* 0x0000000500057c02 */ /* 0x000fe20008000f00 */
[----:B------:R-:W1:Y:S04]  /*eba0*/  SHFL.IDX PT, R6, R14, RZ, 0x181f ;  /* 0x00181fff0e067589 */ /* 0x000e6800000e0000 */
        /* <DEDUP_REMOVED lines=8> */
[----:B------:R-:W-:-:S02]  /*ec30*/  @!P0 SHF.L.U32 R4, R16, 0x1, RZ ;  /* 0x0000000110048819 */ /* 0x000fc400000006ff */
[----:B------:R-:W-:Y:S02]  /*ec40*/  @!P0 SHF.L.U64.HI R2, R16, 0x1, R39 ;  /* 0x0000000110028819 */ /* 0x000fe40000010227 */
        /* <DEDUP_REMOVED lines=10> */
[----:B--2---:R2:W1:Y:S01]  /*ecf0*/  SHFL.IDX PT, R7, R14, 0x1, 0x181f ;  /* 0x00381f000e077f89 */ /* 0x00446200000e0000 */
        /* <DEDUP_REMOVED lines=8> */
[----:B---3--:R-:W-:Y:S02]  /*ed80*/  IMAD.MOV.U32 R6, RZ, RZ, R26 ;  /* 0x000000ffff067224 */ /* 0x008fe400078e001a */
[----:B-1----:R-:W-:Y:S02]  /*ed90*/  IMAD.MOV.U32 R4, RZ, RZ, R24 ;  /* 0x000000ffff047224 */ /* 0x002fe400078e0018 */
[----:B------:R-:W-:Y:S01]  /*eda0*/  IMAD.MOV.U32 R2, RZ, RZ, R25 ;  /* 0x000000ffff027224 */ /* 0x000fe200078e0019 */
[----:B------:R-:W-:Y:S02]  /*edb0*/  MOV R5, R27 ;  /* 0x0000001b00057202 */ /* 0x000fe40000000f00 */
[----:B------:R-:W-:-:S02]  /*edc0*/  PRMT R51, R6, 0x7610, R51 ;  /* 0x0000761006337816 */ /* 0x000fc40000000033 */
[----:B------:R-:W-:Y:S02]  /*edd0*/  PRMT R31, R4, 0x7610, R31 ;  /* 0x00007610041f7816 */ /* 0x000fe4000000001f */
[----:B------:R-:W-:Y:S02]  /*ede0*/  PRMT R28, R28, 0x5410, R2 ;  /* 0x000054101c1c7816 */ /* 0x000fe40000000002 */
[----:B------:R-:W-:Y:S01]  /*edf0*/  PRMT R32, R32, 0x5410, R5 ;  /* 0x0000541020207816 */ /* 0x000fe20000000005 */
[----:B----4-:R-:W-:Y:S01]  /*ee00*/  IMAD.MOV.U32 R6, RZ, RZ, R22 ;  /* 0x000000ffff067224 */ /* 0x010fe200078e0016 */
[----:B------:R-:W-:Y:S01]  /*ee10*/  MOV R5, R23 ;  /* 0x0000001700057202 */ /* 0x000fe20000000f00 */
[----:B------:R-:W-:Y:S02]  /*ee20*/  IMAD.MOV.U32 R4, RZ, RZ, R20 ;  /* 0x000000ffff047224 */ /* 0x000fe400078e0014 */
[----:B------:R-:W-:Y:S01]  /*ee30*/  IMAD.MOV.U32 R2, RZ, RZ, R21 ;  /* 0x000000ffff027224 */ /* 0x000fe200078e0015 */
[----:B------:R-:W-:-:S02]  /*ee40*/  PRMT R31, R31, 0x5410, R6 ;  /* 0x000054101f1f7816 */ /* 0x000fc40000000006 */
[----:B------:R-:W-:Y:S02]  /*ee50*/  PRMT R32, R5, 0x7610, R32 ;  /* 0x0000761005207816 */ /* 0x000fe40000000020 */
[----:B------:R-:W-:Y:S02]  /*ee60*/  PRMT R28, R4, 0x7610, R28 ;  /* 0x00007610041c7816 */ /* 0x000fe4000000001c */
[----:B------:R-:W-:Y:S01]  /*ee70*/  PRMT R15, R2, 0x7610, R15 ;  /* 0x00007610020f7816 */ /* 0x000fe2000000000f */
[----:B------:R-:W-:Y:S05]  /*ee80*/  @P3 BRA `(.L_x_1652) ;  /* 0x000000c000003947 */ /* 0x000fea0003800000 */
[----:B--2---:R-:W-:Y:S01]  /*ee90*/  CS2R R44, SRZ ;  /* 0x00000000002c7805 */ /* 0x004fe2000001ff00 */
        /* <DEDUP_REMOVED lines=11> */
.L_x_1652:
[----:B--2---:R-:W-:Y:S05]  /*ef50*/  BSYNC B0 ;  /* 0x0000000000007941 */ /* 0x004fea0003800000 */
.L_x_1651:
[----:B-1----:R-:W1:Y:S01]  /*ef60*/  SHFL.IDX PT, R6, R14, 0x2, 0x181f ;  /* 0x00581f000e067f89 */ /* 0x002e6200000e0000 */
        /* <DEDUP_REMOVED lines=72> */
.L_x_1654:
[----:B-12---:R-:W-:Y:S05]  /*f3f0*/  BSYNC B0 ;  /* 0x0000000000007941 */ /* 0x006fea0003800000 */
.L_x_1653:
[----:B------:R-:W1:Y:S01]  /*f400*/  SHFL.IDX PT, R6, R14, 0x4, 0x181f ;  /* 0x00981f000e067f89 */ /* 0x000e6200000e0000 */
[----:B------:R-:W-:Y:S01]  /*f410*/  ISETP.NE.AND P0, PT, R52, RZ, PT ;  /* 0x000000ff3400720c */ /* 0x000fe20003f05270 */
[----:B------:R-:W-:Y:S01]  /*f420*/  CS2R R82, SRZ ;  /* 0x0000000000527805 */ /* 0x000fe2000001ff00 */
[----:B------:R-:W-:Y:S01]  /*f430*/  CS2R R80, SRZ ;  /* 0x0000000000507805 */ /* 0x000fe2000001ff00 */
[----:B------:R-:W2:Y:S01]  /*f440*/  SHFL.IDX PT, R4, R13, 0x4, 0x181f ;  /* 0x00981f000d047f89 */ /* 0x000ea200000e0000 */
[----:B------:R-:W-:Y:S02]  /*f450*/  ISETP.GE.OR P0, PT, R16, c[0x0][0x27c], P0 ;  /* 0x00009f0010007a0c */ /* 0x000fe40000706670 */
        /* <DEDUP_REMOVED lines=67> */
.L_x_1656:
[----:B-12---:R-:W-:Y:S05]  /*f890*/  BSYNC B0 ;  /* 0x0000000000007941 */ /* 0x006fea0003800000 */
.L_x_1655:
[----:B------:R-:W1:Y:S01]  /*f8a0*/  SHFL.IDX PT, R6, R14, 0x6, 0x181f ;  /* 0x00d81f000e067f89 */ /* 0x000e6200000e0000 */
[----:B------:R-:W-:Y:S01]  /*f8b0*/  ISETP.NE.AND P0, PT, R78, RZ, PT ;  /* 0x000000ff4e00720c */ /* 0x000fe20003f05270 */
[----:B------:R-:W-:Y:S01]  /*f8c0*/  CS2R R102, SRZ ;  /* 0x0000000000667805 */ /* 0x000fe2000001ff00 */
[----:B------:R-:W-:Y:S01]  /*f8d0*/  CS2R R100, SRZ ;  /* 0x0000000000647805 */ /* 0x000fe2000001ff00 */
[----:B------:R-:W2:Y:S01]  /*f8e0*/  SHFL.IDX PT, R7, R13, 0x6, 0x181f ;  /* 0x00d81f000d077f89 */ /* 0x000ea200000e0000 */
[----:B------:R-:W-:-:S03]  /*f8f0*/  ISETP.GE.OR P0, PT, R16, c[0x0][0x27c], P0 ;  /* 0x00009f0010007a0c */ /* 0x000fc60000706670 */
[----:B------:R-:W3:Y:S04]  /*f900*/  SHFL.IDX PT, R4, R12, 0x6, 0x181f ;  /* 0x00d81f000c047f89 */ /* 0x000ee800000e0000 */
[----:B------:R-:W4:Y:S06]  /*f910*/  SHFL.IDX PT, R8, R11, 0x6, 0x181f ;  /* 0x00d81f000b087f89 */ /* 0x000f2c00000e0000 */
        /* <DEDUP_REMOVED lines=12> */
[----:B------:R-:W-:Y:S01]  /*f9e0*/  CS2R R106, SRZ ;  /* 0x00000000006a7805 */ /* 0x000fe2000001ff00 */
[----:B------:R2:W2:Y:S01]  /*f9f0*/  SHFL.IDX PT, R10, R13, 0x7, 0x181f ;  /* 0x00f81f000d0a7f89 */ /* 0x0004a200000e0000 */
[----:B------:R-:W-:Y:S01]  /*fa00*/  CS2R R104, SRZ ;  /* 0x0000000000687805 */ /* 0x000fe2000001ff00 */
[----:B------:R-:W-:Y:S01]  /*fa10*/  PRMT R78, R78, 0x5410, R2 ;  /* 0x000054104e4e7816 */ /* 0x000fe20000000002 */
[----:B------:R-:W-:Y:S01]  /*fa20*/  IMAD.MOV.U32 R2, RZ, RZ, R73 ;  /* 0x000000ffff027224 */ /* 0x000fe200078e0049 */
[----:B------:R2:W2:Y:S01]  /*fa30*/  SHFL.IDX PT, R8, R12, 0x7, 0x181f ;  /* 0x00f81f000c087f89 */ /* 0x0004a200000e0000 */
[----:B------:R-:W-:Y:S01]  /*fa40*/  CS2R R94, SRZ ;  /* 0x00000000005e7805 */ /* 0x000fe2000001ff00 */
[----:B------:R-:W-:-:S02]  /*fa50*/  CS2R R92, SRZ ;  /* 0x00000000005c7805 */ /* 0x000fc4000001ff00 */
[----:B------:R-:W-:Y:S01]  /*fa60*/  PRMT R78, R2, 0x7610, R78 ;  /* 0x00007610024e7816 */ /* 0x000fe2000000004e */
[----:B------:R2:W2:Y:S01]  /*fa70*/  SHFL.IDX PT, R9, R11, 0x7, 0x181f ;  /* 0x00f81f000b097f89 */ /* 0x0004a200000e0000 */
[----:B-1----:R-:W-:-:S03]  /*fa80*/  IMAD.MOV.U32 R6, RZ, RZ, R90 ;  /* 0x000000ffff067224 */ /* 0x002fc600078e005a */
[----:B------:R1:W1:Y:S02]  /*fa90*/  SHFL.IDX PT, R7, R14, 0x7, 0x181f ;  /* 0x00f81f000e077f89 */ /* 0x00026400000e0000 */
[----:B------:R-:W-:Y:S01]  /*faa0*/  PRMT R123, R123, 0x5410, R6 ;  /* 0x000054107b7b7816 */ /* 0x000fe20000000006 */
[----:B------:R-:W-:Y:S02]  /*fab0*/  IMAD.MOV.U32 R6, RZ, RZ, R74 ;  /* 0x000000ffff067224 */ /* 0x000fe400078e004a */
[----:B---3--:R-:W-:Y:S02]  /*fac0*/  IMAD.MOV.U32 R5, RZ, RZ, R91 ;  /* 0x000000ffff057224 */ /* 0x008fe400078e005b */
[----:B------:R-:W-:Y:S01]  /*fad0*/  IMAD.MOV.U32 R4, RZ, RZ, R88 ;  /* 0x000000ffff047224 */ /* 0x000fe200078e0058 */
[----:B------:R-:W-:Y:S02]  /*fae0*/  PRMT R123, R6, 0x7610, R123 ;  /* 0x00007610067b7816 */ /* 0x000fe4000000007b */
        /* <DEDUP_REMOVED lines=35> */
.L_x_1658:
[----:B-1----:R-:W-:Y:S05]  /*fd20*/  BSYNC B0 ;  /* 0x0000000000007941 */ /* 0x002fea0003800000 */
.L_x_1657:
[----:B------:R-:W-:Y:S01]  /*fd30*/  UIADD3 UR4, -UR18, UR20, URZ ;  /* 0x0000001412047290 */ /* 0x000fe2000fffe13f */
[----:B-----5:R-:W-:Y:S01]  /*fd40*/  IMAD.MOV.U32 R2, RZ, RZ, R106 ;  /* 0x000000ffff027224 */ /* 0x020fe200078e006a */
[----:B------:R-:W-:-:S04]  /*fd50*/  DEPBAR.LE SB0, 0x1 ;  /* 0x000080400000791a */ /* 0x000fc80000000000 */
[----:B------:R-:W-:Y:S01]  /*fd60*/  UISETP.LT.AND UP0, UPT, UR4, 0x80, UPT ;  /* 0x000000800400788c */ /* 0x000fe2000bf01270 */
[----:B------:R-:W-:Y:S01]  /*fd70*/  PRMT R131, R131, 0x5410, R2 ;  /* 0x0000541083837816 */ /* 0x000fe20000000002 */
[----:B------:R-:W-:Y:S01]  /*fd80*/  IMAD.MOV.U32 R5, RZ, RZ, R107 ;  /* 0x000000ffff057224 */ /* 0x000fe200078e006b */
[----:B------:R-:W-:Y:S01]  /*fd90*/  MOV R6, R94 ;  /* 0x0000005e00067202 */ /* 0x000fe20000000f00 */
[----:B------:R-:W-:Y:S01]  /*fda0*/  USEL UR4, UR4, 0x80, UP0 ;  /* 0x0000008004047887 */ /* 0x000fe20008000000 */
[----:B------:R-:W-:Y:S01]  /*fdb0*/  IMAD.MOV.U32 R4, RZ, RZ, R104 ;  /* 0x000000ffff047224 */ /* 0x000fe200078e0068 */
[----:B------:R-:W-:Y:S01]  /*fdc0*/  BSSY B0, `(.L_x_1659) ;  /* 0x000006c000007945 */ /* 0x000fe20003800000 */
[----:B------:R-:W-:Y:S01]  /*fdd0*/  IMAD.MOV.U32 R2, RZ, RZ, R105 ;  /* 0x000000ffff027224 */ /* 0x000fe200078e0069 */
[----:B------:R-:W-:Y:S01]  /*fde0*/  PRMT R131, R6, 0x7610, R131 ;  /* 0x0000761006837816 */ /* 0x000fe20000000083 */
[----:B------:R-:W-:Y:S01]  /*fdf0*/  BAR.SYNC.DEFER_BLOCKING 0x0 ;  /* 0x0000000000007b1d */ /* 0x000fe20000010000 */
[----:B------:R-:W-:-:S02]  /*fe00*/  ISETP.GE.OR P0, PT, R76, UR4, P2 ;  /* 0x000000044c007c0c */ /* 0x000fc40009706670 */
[----:B------:R-:W-:Y:S01]  /*fe10*/  PRMT R129, R5, 0x5410, R2 ;  /* 0x0000541005817816 */ /* 0x000fe20000000002 */
[----:B------:R-:W-:Y:S01]  /*fe20*/  IMAD.MOV.U32 R5, RZ, RZ, R95 ;  /* 0x000000ffff057224 */ /* 0x000fe200078e005f */
[----:B------:R-:W-:Y:S01]  /*fe30*/  PRMT R130, R130, 0x5410, R4 ;  /* 0x0000541082827816 */ /* 0x000fe20000000004 */
[----:B------:R-:W-:Y:S01]  /*fe40*/  IMAD.MOV.U32 R4, RZ, RZ, R92 ;  /* 0x000000ffff047224 */ /* 0x000fe200078e005c */
[----:B------:R-:W-:-:S04]  /*fe50*/  MOV R2, R93 ;  /* 0x0000005d00027202 */ /* 0x000fc80000000f00 */
        /* <DEDUP_REMOVED lines=98> */
.L_x_1660:
[----:B------:R-:W-:Y:S05]  /*10480*/  BSYNC B0 ;  /* 0x0000000000007941 */ /* 0x000fea0003800000 */
.L_x_1659:
[----:B------:R-:W-:Y:S01]  /*10490*/  IADD3 R2, R76, 0x10, RZ ;  /* 0x000000104c027810 */ /* 0x000fe20007ffe0ff */
[----:B------:R-:W-:Y:S03]  /*104a0*/  BSSY B0, `(.L_x_1661) ;  /* 0x000006c000007945 */ /* 0x000fe60003800000 */
[----:B------:R-:W-:-:S13]  /*104b0*/  ISETP.GE.OR P0, PT, R2, UR4, P2 ;  /* 0x0000000402007c0c */ /* 0x000fda0009706670 */
        /* <DEDUP_REMOVED lines=106> */
.L_x_1662:
[----:B------:R-:W-:Y:S05]  /*10b60*/  BSYNC B0 ;  /* 0x0000000000007941 */ /* 0x000fea0003800000 */
.L_x_1661:
        /* <DEDUP_REMOVED lines=109> */
.L_x_1664:
[----:B------:R-:W-:Y:S05]  /*11240*/  BSYNC B0 ;  /* 0x0000000000007941 */ /* 0x000fea0003800000 */
.L_x_1663:
        /* <DEDUP_REMOVED lines=109> */
.L_x_1666:
[----:B------:R-:W-:Y:S05]  /*11920*/  BSYNC B0 ;  /* 0x0000000000007941 */ /* 0x000fea0003800000 */
.L_x_1665:
[----:B------:R-:W-:Y:S01]  /*11930*/  IADD3 R2, R76, 0x40, RZ ;  /* 0x000000404c027810 */ /* 0x000fe20007ffe0ff */
[----:B------:R-:W-:Y:S03]  /*11940*/  BSSY B0, `(.L_x_1667) ;  /* 0x000006c000007945 */ /* 0x000fe60003800000 */
[----:B------:R-:W-:-:S13]  /*11950*/  ISETP.GE.OR P0, PT, R2, UR4, P2 ;  /* 0x0000000402007c0c */ /* 0x000fda0009706670 */
        /* <DEDUP_REMOVED lines=106> */
.L_x_1668:
[----:B------:R-:W-:Y:S05]  /*12000*/  BSYNC B0 ;  /* 0x0000000000007941 */ /* 0x000fea0003800000 */
.L_x_1667:
        /* <DEDUP_REMOVED lines=109> */
.L_x_1670:
[----:B------:R-:W-:Y:S05]  /*126e0*/  BSYNC B0 ;  /* 0x0000000000007941 */ /* 0x000fea0003800000 */
.L_x_1669:
        /* <DEDUP_REMOVED lines=109> */
.L_x_1672:
[----:B------:R-:W-:Y:S05]  /*12dc0*/  BSYNC B0 ;  /* 0x0000000000007941 */ /* 0x000fea0003800000 */
.L_x_1671:
[----:B-1----:R-:W-:-:S04]  /*12dd0*/  IADD3 R4, R76, 0x70, RZ ;  /* 0x000000704c047810 */ /* 0x002fc80007ffe0ff */
[----:B------:R-:W-:-:S13]  /*12de0*/  ISETP.GE.OR P0, PT, R4, UR4, P2 ;  /* 0x0000000404007c0c */ /* 0x000fda0009706670 */
        /* <DEDUP_REMOVED lines=69> */
[----:B------:R-:W-:Y:S01]  /*13240*/  HADD2.F32 R7, -RZ, R130.H1_H1 ;  /* 0x30000082ff077230 */ /* 0x000fe20000004100 */
[-C--:B------:R-:W-:Y:S01]  /*13250*/  FMUL.FTZ R6, R24, R4.reuse ;  /* 0x0000000418067220 */ /* 0x080fe20000410000 */
[----:B------:R-:W-:Y:S01]  /*13260*/  HADD2.F32 R2, -RZ, R131.H0_H0 ;  /* 0x20000083ff027230 */ /* 0x000fe20000004100 */
        /* <DEDUP_REMOVED lines=34> */
.L_x_1648:
[----:B------:R-:W-:Y:S05]  /*13490*/  BSYNC B2 ;  /* 0x0000000000027941 */ /* 0x000fea0003800000 */
.L_x_1602:
[----:B-1----:R-:W-:Y:S01]  /*134a0*/  SHF.R.S32.HI R7, RZ, 0x4, R134 ;  /* 0x00000004ff077819 */ /* 0x002fe20000011486 */
[----:B------:R-:W-:Y:S01]  /*134b0*/  IMAD.SHL.U32 R6, R53, 0x40, RZ ;  /* 0x0000004035067824 */ /* 0x000fe200078e00ff */
[----:B------:R-:W-:-:S04]  /*134c0*/  DEPBAR.LE SB0, 0x0 ;  /* 0x000080000000791a */ /* 0x000fc80000000000 */
[----:B------:R-:W-:Y:S01]  /*134d0*/  LEA.HI R2, R134, R7, RZ, 0x1 ;  /* 0x0000000786027211 */ /* 0x000fe200078f08ff */
[----:B------:R-:W-:Y:S01]  /*134e0*/  IMAD.SHL.U32 R4, R132, 0x40, RZ ;  /* 0x0000004084047824 */ /* 0x000fe200078e00ff */
[----:B------:R-:W-:Y:S01]  /*134f0*/  ULDC.64 UR4, c[0x0][0x208] ;  /* 0x0000820000047ab9 */ /* 0x000fe20000000a00 */
[----:B------:R-:W-:Y:S01]  /*13500*/  IMAD.SHL.U32 R5, R133, 0x40, RZ ;  /* 0x0000004085057824 */ /* 0x000fe200078e00ff */
[----:B------:R-:W-:Y:S01]  /*13510*/  LOP3.LUT R2, R2, 0xfffffffe, RZ, 0xc0, !PT ;  /* 0xfffffffe02027812 */ /* 0x000fe200078ec0ff */
[----:B------:R-:W-:Y:S01]  /*13520*/  IMAD.SHL.U32 R8, R76, 0x8, RZ ;  /* 0x000000084c087824 */ /* 0x000fe200078e00ff */
[----:B------:R-:W-:Y:S01]  /*13530*/  LOP3.LUT R4, R4, 0x1c0, RZ, 0xc0, !PT ;  /* 0x000001c004047812 */ /* 0x000fe200078ec0ff */
[----:B------:R-:W-:Y:S01]  /*13540*/  UIMAD UR6, UR14, UR4, URZ ;  /* 0x000000040e0672a4 */ /* 0x000fe2000f8e023f */
[----:B------:R-:W-:Y:S01]  /*13550*/  LOP3.LUT R153, R5, 0xfffffe00, RZ, 0xc0, !PT ;  /* 0xfffffe0005997812 */ /* 0x000fe200078ec0ff */
[----:B------:R-:W-:Y:S01]  /*13560*/  IMAD.IADD R7, R7, 0x1, -R2 ;  /* 0x0000000107077824 */ /* 0x000fe200078e0a02 */
[----:B------:R-:W-:Y:S01]  /*13570*/  LOP3.LUT R2, R6, 0x1c0, RZ, 0xc0, !PT ;  /* 0x000001c006027812 */ /* 0x000fe200078ec0ff */
[----:B------:R-:W-:Y:S01]  /*13580*/  UIMAD.WIDE.U32 UR20, UR15, UR4, URZ ;  /* 0x000000040f1472a5 */ /* 0x000fe2000f8e003f */
[----:B------:R-:W-:Y:S01]  /*13590*/  LOP3.LUT P1, RZ, R53, 0x2, RZ, 0xc0, !PT ;  /* 0x0000000235ff7812 */ /* 0x000fe2000782c0ff */
[----:B------:R-:W-:Y:S01]  /*135a0*/  IMAD.SHL.U32 R6, R7, 0x8, RZ ;  /* 0x0000000807067824 */ /* 0x000fe200078e00ff */
[----:B------:R-:W-:Y:S01]  /*135b0*/  LOP3.LUT R5, R2, 0x8, R8, 0xf8, !PT ;  /* 0x0000000802057812 */ /* 0x000fe200078ef808 */
[----:B------:R-:W-:Y:S01]  /*135c0*/  UIMAD UR6, UR15, UR5, UR6 ;  /* 0x000000050f0672a4 */ /* 0x000fe2000f8e0206 */
[----:B------:R-:W-:Y:S01]  /*135d0*/  SHF.R.U32.HI R2, RZ, 0x3, R2 ;  /* 0x00000003ff027819 */ /* 0x000fe20000011602 */
[----:B------:R-:W-:Y:S01]  /*135e0*/  UIMAD UR19, UR15, -0x40, UR13 ;  /* 0xffffffc00f1378a4 */ /* 0x000fe2000f8e020d */
[----:B------:R-:W-:Y:S01]  /*135f0*/  LOP3.LUT R8, R4, 0x8, R6, 0xf8, !PT ;  /* 0x0000000804087812 */ /* 0x000fe200078ef806 */
[----:B------:R-:W-:Y:S01]  /*13600*/  UMOV UR9, 0x5 ;  /* 0x0000000500097882 */ /* 0x000fe20000000000 */
[----:B------:R-:W-:Y:S01]  /*13610*/  SHF.R.U32.HI R6, RZ, 0x3, R4 ;  /* 0x00000003ff067819 */ /* 0x000fe20000011604 */
[----:B------:R-:W-:Y:S01]  /*13620*/  IMAD R4, R156, 0x400, R153 ;  /* 0x000004009c047824 */ /* 0x000fe200078e0299 */
[----:B------:R-:W-:Y:S01]  /*13630*/  LOP3.LUT R2, R5, R2, RZ, 0x3c, !PT ;  /* 0x0000000205027212 */ /* 0x000fe200078e3cff */
[----:B------:R-:W-:Y:S01]  /*13640*/  USHF.L.U64.HI UR7, UR4, UR9, UR5 ;  /* 0x0000000904077299 */ /* 0x000fe20008010205 */
[----:B------:R-:W-:Y:S01]  /*13650*/  LOP3.LUT R152, R8, R6, RZ, 0x3c, !PT ;  /* 0x0000000608987212 */ /* 0x000fe200078e3cff */
[----:B------:R-:W-:Y:S01]  /*13660*/  IMAD.SHL.U32 R244, R244, 0x2, RZ ;  /* 0x00000002f4f47824 */ /* 0x000fe200078e00ff */
[----:B------:R-:W-:Y:S01]  /*13670*/  BAR.SYNC.DEFER_BLOCKING 0x0 ;  /* 0x0000000000007b1d */ /* 0x000fe20000010000 */
[----:B------:R-:W-:Y:S01]  /*13680*/  IMAD R2, R7, 0x200, R2 ;  /* 0x0000020007027824 */ /* 0x000fe200078e0202 */
[----:B------:R-:W-:Y:S01]  /*13690*/  LOP3.LUT P2, RZ, R161, 0x1, RZ, 0xc0, !PT ;  /* 0x00000001a1ff7812 */ /* 0x000fe2000784c0ff */
[----:B------:R-:W-:-:S02]  /*136a0*/  IMAD.IADD R4, R152, 0x1, R4 ;  /* 0x0000000198047824 */ /* 0x000fc400078e0204 */
[----:B------:R-:W-:Y:S02]  /*136b0*/  IMAD.SHL.U32 R224, R2, 0x2, RZ ;  /* 0x0000000202e07824 */ /* 0x000fe400078e00ff */
[----:B------:R-:W-:-:S03]  /*136c0*/  IMAD.SHL.U32 R231, R4, 0x2, RZ ;  /* 0x0000000204e77824 */ /* 0x000fc600078e00ff */
[----:B------:R-:W-:Y:S01]  /*136d0*/  IADD3 R235, R224, 0x4120, RZ ;  /* 0x00004120e0eb7810 */ /* 0x000fe20007ffe0ff */
[C-C-:B------:R-:W-:Y:S02]  /*136e0*/  IMAD R233, R3.reuse, 0x2, R231.reuse ;  /* 0x0000000203e97824 */ /* 0x140fe400078e02e7 */
[C---:B------:R-:W-:Y:S02]  /*136f0*/  IMAD R232, R0.reuse, 0x2, R231 ;  /* 0x0000000200e87824 */ /* 0x040fe400078e02e7 */
[----:B------:R-:W-:Y:S02]  /*13700*/  IMAD R234, R0, 0x2, R233 ;  /* 0x0000000200ea7824 */ /* 0x000fe400078e02e9 */
[----:B------:R-:W-:Y:S01]  /*13710*/  IMAD R236, R3, 0x2, R232 ;  /* 0x0000000203ec7824 */ /* 0x000fe200078e02e8 */
[----:B------:R-:W-:Y:S04]  /*13720*/  LDSM.16.M88.4 R16, [R224+0x4100] ;  /* 0x00410000e010783b */ /* 0x000fe80000000200 */
[----:B------:R-:W1:Y:S04]  /*13730*/  LDSM.16.M88.4 R4, [R231+0xa100] ;  /* 0x00a10000e704783b */ /* 0x000e680000000200 */
[----:B------:R-:W2:Y:S04]  /*13740*/  LDSM.16.M88.4 R12, [R224+0x4900] ;  /* 0x00490000e00c783b */ /* 0x000ea80000000200 */
[----:B------:R-:W3:Y:S04]  /*13750*/  LDSM.16.M88.4 R20, [R224+0x5100] ;  /* 0x00510000e014783b */ /* 0x000ee80000000200 */
[----:B------:R-:W4:Y:S04]  /*13760*/  LDSM.16.M88.4 R24, [R224+0x5900] ;  /* 0x00590000e018783b */ /* 0x000f280000000200 */
[----:B------:R-:W5:Y:S01]  /*13770*/  LDSM.16.M88.4 R8, [R231+0x8100] ;  /* 0x00810000e708783b */ /* 0x000f620000000200 */
[C---:B-1----:R-:W-:Y:S08]  /*13780*/  HMMA.16816.F32 R36, R4.reuse, R16, RZ ;  /* 0x000000100424723c */ /* 0x042ff000000018ff */
[C---:B--2---:R-:W-:Y:S08]  /*13790*/  HMMA.16816.F32 R56, R4.reuse, R12, RZ ;  /* 0x0000000c0438723c */ /* 0x044ff000000018ff */
[C---:B---3--:R-:W-:Y:S08]  /*137a0*/  HMMA.16816.F32 R60, R4.reuse, R20, RZ ;  /* 0x00000014043c723c */ /* 0x048ff000000018ff */
[C---:B----4-:R-:W-:Y:S08]  /*137b0*/  HMMA.16816.F32 R64, R4.reuse, R24, RZ ;  /* 0x000000180440723c */ /* 0x050ff000000018ff */
[C---:B------:R-:W-:Y:S08]  /*137c0*/  HMMA.16816.F32 R40, R4.reuse, R18, RZ ;  /* 0x000000120428723c */ /* 0x040ff000000018ff */
[C---:B------:R-:W-:Y:S08]  /*137d0*/  HMMA.16816.F32 R80, R4.reuse, R14, RZ ;  /* 0x0000000e0450723c */ /* 0x040ff000000018ff */
[C---:B------:R-:W-:Y:S08]  /*137e0*/  HMMA.16816.F32 R84, R4.reuse, R22, RZ ;  /* 0x000000160454723c */ /* 0x040ff000000018ff */
[----:B------:R-:W-:Y:S07]  /*137f0*/  HMMA.16816.F32 R96, R4, R26, RZ ;  /* 0x0000001a0460723c */ /* 0x000fee00000018ff */
[----:B------:R-:W-:Y:S01]  /*13800*/  IMAD.U32 R5, RZ, RZ, UR21 ;  /* 0x00000015ff057e24 */ /* 0x000fe2000f8e00ff */
[----:B------:R-:W-:Y:S01]  /*13810*/  IADD3 R6, R224, 0x4100, RZ ;  /* 0x00004100e0067810 */ /* 0x000fe20007ffe0ff */
[----:B------:R-:W-:Y:S01]  /*13820*/  IMAD.U32 R4, RZ, RZ, UR20 ;  /* 0x00000014ff047e24 */ /* 0x000fe2000f8e00ff */
[----:B-----5:R-:W-:Y:S01]  /*13830*/  HMMA.16816.F32 R108, R8, R16, RZ ;  /* 0x00000010086c723c */ /* 0x020fe200000018ff */
[----:B------:R-:W-:Y:S01]  /*13840*/  IMAD.U32 R5, RZ, RZ, UR6 ;  /* 0x00000006ff057e24 */ /* 0x000fe2000f8e00ff */
[----:B------:R-:W-:Y:S01]  /*13850*/  USHF.L.U32 UR6, UR4, 0x5, URZ ;  /* 0x0000000504067899 */ /* 0x000fe2000800063f */
[----:B------:R-:W-:-:S02]  /*13860*/  @P1 IADD3 R235, R6, -0x20, RZ ;  /* 0xffffffe006eb1810 */ /* 0x000fc40007ffe0ff */
[C---:B------:R-:W-:Y:S01]  /*13870*/  LEA R2, P0, R4.reuse, R138, 0x6 ;  /* 0x0000008a04027211 */ /* 0x040fe200078030ff */
[----:B------:R-:W-:Y:S01]  /*13880*/  UIADD3 UR4, UP0, UR6, 0x80, URZ ;  /* 0x0000008006047890 */ /* 0x000fe2000ff1e03f */
[----:B------:R-:W-:Y:S01]  /*13890*/  IADD3 R5, R5, UR21, RZ ;  /* 0x0000001505057c10 */ /* 0x000fe2000fffe0ff */
[C---:B------:R-:W-:Y:S01]  /*138a0*/  HMMA.16816.F32 R112, R8.reuse, R18, RZ ;  /* 0x000000120870723c */ /* 0x040fe200000018ff */
[----:B------:R-:W-:Y:S01]  /*138b0*/  LDSM.16.M88.4 R32, [R235] ;  /* 0x00000000eb20783b */ /* 0x000fe20000000200 */
[----:B------:R-:W-:Y:S01]  /*138c0*/  UIADD3.X UR14, URZ, UR7, URZ, UP0, !UPT ;  /* 0x000000073f0e7290 */ /* 0x000fe200087fe43f */
[----:B------:R-:W-:Y:S01]  /*138d0*/  LEA.HI.X R5, R4, R137, R5, 0x6, P0 ;  /* 0x0000008904057211 */ /* 0x000fe200000f3405 */
[----:B------:R-:W-:Y:S01]  /*138e0*/  UISETP.GE.AND UP0, UPT, UR12, 0x2, UPT ;  /* 0x000000020c00788c */ /* 0x000fe2000bf06270 */
[C---:B------:R-:W-:Y:S01]  /*138f0*/  LEA R4, P0, R2.reuse, c[0x0][0x1f8], 0x1 ;  /* 0x00007e0002047a11 */ /* 0x040fe200078008ff */
[----:B------:R-:W-:Y:S01]  /*13900*/  LDSM.16.M88.4 R28, [R235+0x800] ;  /* 0x00080000eb1c783b */ /* 0x000fe20000000200 */
[----:B------:R-:W-:Y:S01]  /*13910*/  IADD3 R243, R235, 0x800, RZ ;  /* 0x00000800ebf37810 */ /* 0x000fe20007ffe0ff */
[----:B------:R-:W-:Y:S01]  /*13920*/  HMMA.16816.F32 R92, R8, R12, RZ ;  /* 0x0000000c085c723c */ /* 0x000fe200000018ff */
[----:B------:R-:W-:-:S02]  /*13930*/  LEA.HI.X R5, R2, c[0x0][0x1fc], R5, 0x1, P0 ;  /* 0x00007f0002057a11 */ /* 0x000fc400000f0c05 */
[----:B------:R-:W-:Y:S02]  /*13940*/  IADD3 R2, -R76, UR19, RZ ;  /* 0x000000134c027c10 */ /* 0x000fe4000fffe1ff */
[----:B------:R-:W-:Y:S02]  /*13950*/  IADD3 R6, P0, R4, UR6, RZ ;  /* 0x0000000604067c10 */ /* 0x000fe4000ff1e0ff */
[C---:B------:R-:W-:Y:S01]  /*13960*/  ISETP.LT.OR P3, PT, R2.reuse, 0x1, P6 ;  /* 0x000000010200780c */ /* 0x040fe20003761670 */
[----:B------:R-:W-:Y:S01]  /*13970*/  HMMA.16816.F32 R100, R8, R14, RZ ;  /* 0x0000000e0864723c */ /* 0x000fe200000018ff */
[C---:B------:R-:W-:Y:S01]  /*13980*/  ISETP.LT.OR P2, PT, R2.reuse, 0x1, P2 ;  /* 0x000000010200780c */ /* 0x040fe20001741670 */
[----:B------:R-:W1:Y:S01]  /*13990*/  LDSM.16.M88.4 R12, [R233+0xa100] ;  /* 0x00a10000e90c783b */ /* 0x000e620000000200 */
[----:B------:R-:W-:Y:S02]  /*139a0*/  ISETP.LT.OR P1, PT, R2, 0x11, P6 ;  /* 0x000000110200780c */ /* 0x000fe40003721670 */
[----:B------:R-:W-:-:S02]  /*139b0*/  IADD3.X R7, R5, UR7, RZ, P0, !PT ;  /* 0x0000000705077c10 */ /* 0x000fc400087fe4ff */
[----:B------:R-:W-:Y:S01]  /*139c0*/  LOP3.LUT P0, RZ, R161, 0x1, RZ, 0xc0, !PT ;  /* 0x00000001a1ff7812 */ /* 0x000fe2000780c0ff */
[C---:B------:R-:W-:Y:S01]  /*139d0*/  HMMA.16816.F32 R88, R8.reuse, R20, RZ ;  /* 0x000000140858723c */ /* 0x040fe200000018ff */
[C---:B------:R-:W-:Y:S02]  /*139e0*/  IADD3 R242, R235.reuse, 0x1000, RZ ;  /* 0x00001000ebf27810 */ /* 0x040fe40007ffe0ff */
[C---:B------:R-:W-:Y:S02]  /*139f0*/  IADD3 R241, R235.reuse, 0x1800, RZ ;  /* 0x00001800ebf17810 */ /* 0x040fe40007ffe0ff */
[C---:B------:R-:W-:Y:S02]  /*13a00*/  IADD3 R240, R235.reuse, 0x2000, RZ ;  /* 0x00002000ebf07810 */ /* 0x040fe40007ffe0ff */
[C---:B------:R-:W-:Y:S01]  /*13a10*/  IADD3 R239, R235.reuse, 0x2800, RZ ;  /* 0x00002800ebef7810 */ /* 0x040fe20007ffe0ff */
[----:B------:R-:W-:Y:S01]  /*13a20*/  HMMA.16816.F32 R104, R8, R22, RZ ;  /* 0x000000160868723c */ /* 0x000fe200000018ff */
[----:B------:R-:W-:Y:S01]  /*13a30*/  LDSM.16.M88.4 R20, [R235+0x1800] ;  /* 0x00180000eb14783b */ /* 0x000fe20000000200 */
[----:B------:R-:W-:-:S02]  /*13a40*/  IADD3 R238, R235, 0x3000, RZ ;  /* 0x00003000ebee7810 */ /* 0x000fc40007ffe0ff */
[----:B------:R-:W-:-:S04]  /*13a50*/  IADD3 R237, R235, 0x3800, RZ ;  /* 0x00003800ebed7810 */ /* 0x000fc80007ffe0ff */
[C---:B------:R-:W-:Y:S08]  /*13a60*/  HMMA.16816.F32 R72, R8.reuse, R24, RZ ;  /* 0x000000180848723c */ /* 0x040ff000000018ff */
[----:B------:R-:W-:Y:S01]  /*13a70*/  HMMA.16816.F32 R68, R8, R26, RZ ;  /* 0x0000001a0844723c */ /* 0x000fe200000018ff */
[----:B------:R-:W2:Y:S06]  /*13a80*/  LDSM.16.M88.4 R24, [R235+0x1000] ;  /* 0x00100000eb18783b */ /* 0x000eac0000000200 */
[----:B------:R-:W-:Y:S01]  /*13a90*/  IMAD.U32 R8, RZ, RZ, UR6 ;  /* 0x00000006ff087e24 */ /* 0x000fe2000f8e00ff */
[----:B-1----:R-:W-:Y:S04]  /*13aa0*/  HMMA.16816.F32 R76, R12, R30, R80 ;  /* 0x0000001e0c4c723c */ /* 0x002fe80000001850 */
[----:B------:R-:W-:-:S02]  /*13ab0*/  IADD3 R18, P5, P4, R8, 0x80, R4 ;  /* 0x0000008008127810 */ /* 0x000fc40007cbe004 */
[----:B------:R-:W1:Y:S02]  /*13ac0*/  LDSM.16.M88.4 R8, [R233+0x8100] ;  /* 0x00810000e908783b */ /* 0x000e640000000200 */
[----:B------:R-:W-:Y:S02]  /*13ad0*/  IADD3.X R19, RZ, UR7, R5, P5, P4 ;  /* 0x00000007ff137c10 */ /* 0x000fe4000afe8405 */
[----:B------:R-:W-:Y:S01]  /*13ae0*/  @!PT LDS RZ, [RZ] ;  /* 0x00000000fffff984 */ /* 0x000fe20000000800 */
[----:B------:R-:W-:Y:S01]  /*13af0*/  @!PT LDS RZ, [RZ] ;  /* 0x00000000fffff984 */ /* 0x000fe20000000800 */
[----:B------:R-:W-:Y:S01]  /*13b00*/  @!PT LDS RZ, [RZ] ;  /* 0x00000000fffff984 */ /* 0x000fe20000000800 */
[----:B------:R3:W-:Y:S01]  /*13b10*/  LDGSTS.E.BYPASS.LTC128B.128 [R244+0x100], [R4.64], !P3 ;  /* 0x0010000004f47fae */ /* 0x0007e2000d901d5c */
[C---:B------:R-:W-:Y:S01]  /*13b20*/  ISETP.LT.OR P5, PT, R2.reuse, 0x21, P6 ;  /* 0x000000210200780c */ /* 0x040fe200037a1670 */
[----:B------:R-:W-:Y:S01]  /*13b30*/  HMMA.16816.F32 R36, R12, R32, R36 ;  /* 0x000000200c24723c */ /* 0x000fe20000001824 */
[----:B------:R-:W-:Y:S01]  /*13b40*/  LOP3.LUT P3, RZ, R53, 0x4, RZ, 0xc0, !PT ;  /* 0x0000000435ff7812 */ /* 0x000fe2000786c0ff */
[----:B------:R3:W-:Y:S01]  /*13b50*/  LDGSTS.E.BYPASS.LTC128B.128 [R244+0x2100], [R4.64+0x80], !P2 ;  /* 0x0210008004f47fae */ /* 0x0007e2000d101d5c */
[----:B------:R-:W-:-:S03]  /*13b60*/  ISETP.LT.OR P2, PT, R2, 0x11, P0 ;  /* 0x000000110200780c */ /* 0x000fc60000741670 */
[----:B------:R4:W-:Y:S02]  /*13b70*/  LDGSTS.E.BYPASS.LTC128B.128 [R244+0x900], [R6.64], !P1 ;  /* 0x0090000006f47fae */ /* 0x0009e4000c901d5c */
[C---:B------:R-:W-:Y:S08]  /*13b80*/  HMMA.16816.F32 R124, R12.reuse, R34, R40 ;  /* 0x000000220c7c723c */ /* 0x040ff00000001828 */
[----:B------:R5:W-:Y:S01]  /*13b90*/  LDGSTS.E.BYPASS.LTC128B.128 [R244+0x2900], [R18.64], !P2 ;  /* 0x0290000012f47fae */ /* 0x000be2000d101d5c */
[----:B------:R-:W-:Y:S01]  /*13ba0*/  ISETP.LT.OR P2, PT, R2, 0x31, P6 ;  /* 0x000000310200780c */ /* 0x000fe20003741670 */
[C---:B------:R-:W-:Y:S08]  /*13bb0*/  HMMA.16816.F32 R56, R12.reuse, R28, R56 ;  /* 0x0000001c0c38723c */ /* 0x040ff00000001838 */
[----:B--2---:R-:W-:Y:S01]  /*13bc0*/  HMMA.16816.F32 R84, R12, R26, R84 ;  /* 0x0000001a0c54723c */ /* 0x004fe20000001854 */
[----:B---3--:R-:W-:-:S04]  /*13bd0*/  IADD3 R4, P1, R6, UR6, RZ ;  /* 0x0000000606047c10 */ /* 0x008fc8000ff3e0ff */
[----:B------:R-:W-:-:S03]  /*13be0*/  IADD3.X R5, R7, UR7, RZ, P1, !PT ;  /* 0x0000000707057c10 */ /* 0x000fc60008ffe4ff */
[C---:B-1----:R-:W-:Y:S01]  /*13bf0*/  HMMA.16816.F32 R108, R8.reuse, R32, R108 ;  /* 0x00000020086c723c */ /* 0x042fe2000000186c */
[----:B------:R-:W-:Y:S02]  /*13c00*/  LOP3.LUT P1, RZ, R161, 0x1, RZ, 0xc0, !PT ;  /* 0x00000001a1ff7812 */ /* 0x000fe4000782c0ff */
[----:B----4-:R-:W-:Y:S01]  /*13c10*/  IADD3 R6, P0, R6, UR4, RZ ;  /* 0x0000000406067c10 */ /* 0x010fe2000ff1e0ff */
[----:B------:R1:W-:Y:S01]  /*13c20*/  LDGSTS.E.BYPASS.LTC128B.128 [R244+0x1100], [R4.64], !P5 ;  /* 0x0110000004f47fae */ /* 0x0003e2000e901d5c */
[C---:B------:R-:W-:Y:S02]  /*13c30*/  ISETP.LT.OR P4, PT, R2.reuse, 0x21, P1 ;  /* 0x000000210200780c */ /* 0x040fe40000f81670 */
[----:B------:R-:W-:Y:S01]  /*13c40*/  IADD3.X R7, R7, UR14, RZ, P0, !PT ;  /* 0x0000000e07077c10 */ /* 0x000fe200087fe4ff */
[----:B------:R-:W-:Y:S01]  /*13c50*/  HMMA.16816.F32 R80, R8, R34, R112 ;  /* 0x000000220850723c */ /* 0x000fe20000001870 */
[----:B------:R-:W-:Y:S01]  /*13c60*/  ISETP.LT.OR P1, PT, R2, 0x31, P1 ;  /* 0x000000310200780c */ /* 0x000fe20000f21670 */
[----:B------:R-:W-:Y:S01]  /*13c70*/  IMAD.MOV.U32 R2, RZ, RZ, 0x40 ;  /* 0x00000040ff027424 */ /* 0x000fe200078e00ff */
[----:B------:R-:W-:-:S04]  /*13c80*/  IADD3 R16, P0, R4, UR6, RZ ;  /* 0x0000000604107c10 */ /* 0x000fc8000ff1e0ff */
[----:B------:R-:W-:Y:S01]  /*13c90*/  IADD3.X R17, R5, UR7, RZ, P0, !PT ;  /* 0x0000000705117c10 */ /* 0x000fe200087fe4ff */
[C---:B------:R-:W-:Y:S01]  /*13ca0*/  HMMA.16816.F32 R32, R8.reuse, R30, R100 ;  /* 0x0000001e0820723c */ /* 0x040fe20000001864 */
[----:B------:R-:W-:Y:S01]  /*13cb0*/  SEL R2, R2, 0xffffffc0, !P3 ;  /* 0xffffffc002027807 */ /* 0x000fe20005800000 */
[----:B------:R2:W-:Y:S04]  /*13cc0*/  LDGSTS.E.BYPASS.LTC128B.128 [R244+0x3100], [R6.64], !P4 ;  /* 0x0310000006f47fae */ /* 0x0005e8000e101d5c */
[----:B------:R-:W-:Y:S01]  /*13cd0*/  IMAD.IADD R230, R224, 0x1, R2 ;  /* 0x00000001e0e67824 */ /* 0x000fe200078e0202 */
[----:B------:R5:W-:Y:S01]  /*13ce0*/  LDGSTS.E.BYPASS.LTC128B.128 [R244+0x1900], [R16.64], !P2 ;  /* 0x0190000010f47fae */ /* 0x000be2000d101d5c */
[----:B------:R-:W-:Y:S01]  /*13cf0*/  HMMA.16816.F32 R120, R8, R28, R92 ;  /* 0x0000001c0878723c */ /* 0x000fe2000000185c */
[----:B------:R-:W-:Y:S01]  /*13d00*/  IMAD.IADD R229, R2, 0x1, R235 ;  /* 0x0000000102e57824 */ /* 0x000fe200078e02eb */
[----:B------:R-:W-:-:S02]  /*13d10*/  LOP3.LUT R2, R152, R153, RZ, 0xfc, !PT ;  /* 0x0000009998027212 */ /* 0x000fc400078efcff */
[----:B-1----:R-:W-:-:S04]  /*13d20*/  IADD3 R4, P0, R4, UR4, RZ ;  /* 0x0000000404047c10 */ /* 0x002fc8000ff1e0ff */
[----:B------:R-:W-:Y:S01]  /*13d30*/  HMMA.16816.F32 R128, R8, R24, R88 ;  /* 0x000000180880723c */ /* 0x000fe20000001858 */
[----:B------:R-:W-:Y:S02]  /*13d40*/  IADD3.X R5, R5, UR14, RZ, P0, !PT ;  /* 0x0000000e05057c10 */ /* 0x000fe400087fe4ff */
[----:B------:R-:W-:-:S03]  /*13d50*/  PLOP3.LUT P0, PT, PT, PT, UP0, 0x80, 0x0 ;  /* 0x000000000000781c */ /* 0x000fc60003f0f008 */
[----:B------:R2:W-:Y:S02]  /*13d60*/  LDGSTS.E.BYPASS.LTC128B.128 [R244+0x3900], [R4.64], !P1 ;  /* 0x0390000004f47fae */ /* 0x0005e4000c901d5c */
[C---:B------:R-:W-:Y:S02]  /*13d70*/  HMMA.16816.F32 R132, R8.reuse, R20, R72 ;  /* 0x000000140884723c */ /* 0x040fe40000001848 */
[----:B------:R-:W-:Y:S04]  /*13d80*/  LDSM.16.M88.4 R52, [R230+0x4100] ;  /* 0x00410000e634783b */ /* 0x000fe80000000200 */
[----:B------:R-:W-:Y:S02]  /*13d90*/  LDSM.16.M88.4 R44, [R230+0x5100] ;  /* 0x00510000e62c783b */ /* 0x000fe40000000200 */
[C---:B------:R-:W-:Y:S02]  /*13da0*/  HMMA.16816.F32 R104, R8.reuse, R26, R104 ;  /* 0x0000001a0868723c */ /* 0x040fe40000001868 */
[----:B-----5:R-:W1:Y:S04]  /*13db0*/  LDSM.16.M88.4 R16, [R232+0xa100] ;  /* 0x00a10000e810783b */ /* 0x020e680000000200 */
[----:B------:R-:W3:Y:S02]  /*13dc0*/  LDSM.16.M88.4 R48, [R230+0x4900] ;  /* 0x00490000e630783b */ /* 0x000ee40000000200 */
[----:B------:R-:W-:Y:S02]  /*13dd0*/  HMMA.16816.F32 R100, R8, R22, R68 ;  /* 0x000000160864723c */ /* 0x000fe40000001844 */
[----:B------:R-:W4:Y:S04]  /*13de0*/  LDSM.16.M88.4 R8, [R232+0x8100] ;  /* 0x00810000e808783b */ /* 0x000f280000000200 */
[----:B------:R-:W5:Y:S02]  /*13df0*/  LDSM.16.M88.4 R40, [R230+0x5900] ;  /* 0x00590000e628783b */ /* 0x000f640000000200 */
[C---:B------:R-:W-:Y:S02]  /*13e00*/  HMMA.16816.F32 R60, R12.reuse, R24, R60 ;  /* 0x000000180c3c723c */ /* 0x040fe4000000183c */
[----:B--2---:R-:W-:Y:S04]  /*13e10*/  LDSM.16.M88.4 R4, [R234+0xa100] ;  /* 0x00a10000ea04783b */ /* 0x004fe80000000200 */
[----:B------:R-:W2:Y:S02]  /*13e20*/  LDSM.16.M88.4 R28, [R229] ;  /* 0x00000000e51c783b */ /* 0x000ea40000000200 */
[C---:B------:R-:W-:Y:S02]  /*13e30*/  HMMA.16816.F32 R64, R12.reuse, R20, R64 ;  /* 0x000000140c40723c */ /* 0x040fe40000001840 */
[----:B------:R-:W2:Y:S04]  /*13e40*/  LDSM.16.M88.4 R24, [R229+0x800] ;  /* 0x00080000e518783b */ /* 0x000ea80000000200 */
[----:B------:R-:W0:Y:S02]  /*13e50*/  LDGDEPBAR ;  /* 0x00000000000079af */ /* 0x000e240000000000 */
[----:B------:R-:W-:Y:S02]  /*13e60*/  HMMA.16816.F32 R96, R12, R22, R96 ;  /* 0x000000160c60723c */ /* 0x000fe40000001860 */
[----:B------:R-:W2:Y:S04]  /*13e70*/  LDSM.16.M88.4 R20, [R229+0x1000] ;  /* 0x00100000e514783b */ /* 0x000ea80000000200 */
[----:B------:R-:W2:Y:S02]  /*13e80*/  LDSM.16.M88.4 R12, [R234+0x8100] ;  /* 0x00810000ea0c783b */ /* 0x000ea40000000200 */
[C---:B-1----:R-:W-:Y:S02]  /*13e90*/  HMMA.16816.F32 R72, R16.reuse, R52, R36 ;  /* 0x000000341048723c */ /* 0x042fe40000001824 */
[----:B------:R-:W1:Y:S06]  /*13ea0*/  LDSM.16.M88.4 R36, [R229+0x1800] ;  /* 0x00180000e524783b */ /* 0x000e6c0000000200 */
[C---:B------:R-:W-:Y:S08]  /*13eb0*/  HMMA.16816.F32 R68, R16.reuse, R46, R84 ;  /* 0x0000002e1044723c */ /* 0x040ff00000001854 */
[C---:B---3--:R-:W-:Y:S08]  /*13ec0*/  HMMA.16816.F32 R112, R16.reuse, R48, R56 ;  /* 0x000000301070723c */ /* 0x048ff00000001838 */
[C---:B------:R-:W-:Y:S08]  /*13ed0*/  HMMA.16816.F32 R116, R16.reuse, R44, R60 ;  /* 0x0000002c1074723c */ /* 0x040ff0000000183c */
[----:B------:R-:W-:Y:S08]  /*13ee0*/  HMMA.16816.F32 R92, R16, R54, R124 ;  /* 0x00000036105c723c */ /* 0x000ff0000000187c */
[C---:B----4-:R-:W-:Y:S08]  /*13ef0*/  HMMA.16816.F32 R84, R8.reuse, R52, R108 ;  /* 0x000000340854723c */ /* 0x050ff0000000186c */
[----:B------:R-:W-:Y:S08]  /*13f00*/  HMMA.16816.F32 R80, R8, R54, R80 ;  /* 0x000000360850723c */ /* 0x000ff00000001850 */
[C---:B-----5:R-:W-:Y:S08]  /*13f10*/  HMMA.16816.F32 R88, R16.reuse, R40, R64 ;  /* 0x000000281058723c */ /* 0x060ff00000001840 */
        /* <DEDUP_REMOVED lines=10> */
[----:B------:R-:W3:Y:S03]  /*13fc0*/  LDSM.16.M88.4 R40, [R224+0x6900] ;  /* 0x00690000e028783b */ /* 0x000ee60000000200 */
[C---:B--2---:R-:W-:Y:S08]  /*13fd0*/  HMMA.16816.F32 R96, R4.reuse, R30, R92 ;  /* 0x0000001e0460723c */ /* 0x044ff0000000185c */
[C---:B------:R-:W-:Y:S08]  /*13fe0*/  HMMA.16816.F32 R100, R4.reuse, R24, R112 ;  /* 0x000000180464723c */ /* 0x040ff00000001870 */
[----:B------:R-:W-:Y:S08]  /*13ff0*/  HMMA.16816.F32 R140, R4, R20, R116 ;  /* 0x00000014048c723c */ /* 0x000ff00000001874 */
        /* <DEDUP_REMOVED lines=12> */
[----:B------:R-:W2:Y:S03]  /*140c0*/  LDSM.16.M88.4 R16, [R224+0x7900] ;  /* 0x00790000e010783b */ /* 0x000ea60000000200 */
[C---:B------:R-:W-:Y:S01]  /*140d0*/  HMMA.16816.F32 R76, R4.reuse, R26, R76 ;  /* 0x0000001a044c723c */ /* 0x040fe2000000184c */
[----:B------:R-:W-:Y:S07]  /*140e0*/  LDSM.16.M88.4 R24, [R235+0x2800] ;  /* 0x00280000eb18783b */ /* 0x000fee0000000200 */
[C---:B------:R-:W-:Y:S01]  /*140f0*/  HMMA.16816.F32 R104, R4.reuse, R22, R68 ;  /* 0x000000160468723c */ /* 0x040fe20000001844 */
[----:B------:R-:W4:Y:S07]  /*14100*/  LDSM.16.M88.4 R20, [R233+0xc100] ;  /* 0x00c10000e914783b */ /* 0x000f2e0000000200 */
[C---:B------:R-:W-:Y:S01]  /*14110*/  HMMA.16816.F32 R72, R4.reuse, R28, R72 ;  /* 0x0000001c0448723c */ /* 0x040fe20000001848 */
[----:B------:R-:W-:Y:S07]  /*14120*/  LDSM.16.M88.4 R28, [R235+0x2000] ;  /* 0x00200000eb1c783b */ /* 0x000fee0000000200 */
[C---:B------:R-:W-:Y:S08]  /*14130*/  HMMA.16816.F32 R136, R4.reuse, R36, R88 ;  /* 0x000000240488723c */ /* 0x040ff00000001858 */
[----:B------:R-:W-:Y:S01]  /*14140*/  HMMA.16816.F32 R132, R4, R38, R56 ;  /* 0x000000260484723c */ /* 0x000fe20000001838 */
[----:B------:R-:W5:Y:S07]  /*14150*/  LDSM.16.M88.4 R4, [R233+0xe100] ;  /* 0x00e10000e904783b */ /* 0x000f6e0000000200 */
[C---:B---3--:R-:W-:Y:S08]  /*14160*/  HMMA.16816.F32 R60, R8.reuse, R40, R100 ;  /* 0x00000028083c723c */ /* 0x048ff00000001864 */
[----:B------:R-:W-:Y:S08]  /*14170*/  HMMA.16816.F32 R56, R8, R42, R76 ;  /* 0x0000002a0838723c */ /* 0x000ff0000000184c */
[C---:B-1----:R-:W-:Y:S08]  /*14180*/  HMMA.16816.F32 R36, R12.reuse, R40, R120 ;  /* 0x000000280c24723c */ /* 0x042ff00000001878 */
[----:B------:R-:W-:Y:S08]  /*14190*/  HMMA.16816.F32 R40, R12, R42, R116 ;  /* 0x0000002a0c28723c */ /* 0x000ff00000001874 */
[C---:B------:R-:W-:Y:S08]  /*141a0*/  HMMA.16816.F32 R72, R8.reuse, R48, R72 ;  /* 0x000000300848723c */ /* 0x040ff00000001848 */
[----:B------:R-:W-:Y:S08]  /*141b0*/  HMMA.16816.F32 R68, R8, R50, R96 ;  /* 0x000000320844723c */ /* 0x000ff00000001860 */
[C---:B------:R-:W-:Y:S08]  /*141c0*/  HMMA.16816.F32 R76, R12.reuse, R48, R128 ;  /* 0x000000300c4c723c */ /* 0x040ff00000001880 */
[----:B------:R-:W-:Y:S01]  /*141d0*/  HMMA.16816.F32 R64, R12, R50, R124 ;  /* 0x000000320c40723c */ /* 0x000fe2000000187c */
[----:B------:R-:W-:Y:S07]  /*141e0*/  LDSM.16.M88.4 R48, [R230+0x6100] ;  /* 0x00610000e630783b */ /* 0x000fee0000000200 */
[C---:B------:R-:W-:Y:S08]  /*141f0*/  HMMA.16816.F32 R88, R8.reuse, R32, R140 ;  /* 0x000000200858723c */ /* 0x040ff0000000188c */
[C---:B------:R-:W-:Y:S08]  /*14200*/  HMMA.16816.F32 R104, R8.reuse, R34, R104 ;  /* 0x000000220868723c */ /* 0x040ff00000001868 */
[C---:B--2---:R-:W-:Y:S08]  /*14210*/  HMMA.16816.F32 R100, R8.reuse, R16, R136 ;  /* 0x000000100864723c */ /* 0x044ff00000001888 */
        /* <DEDUP_REMOVED lines=67> */
[----:B------:R-:W-:Y:S01]  /*14650*/  UIADD3 UR5, UR12, -0x2, URZ ;  /* 0xfffffffe0c057890 */ /* 0x000fe2000fffe03f */
[----:B------:R-:W-:Y:S01]  /*14660*/  LOP3.LUT P5, RZ, R161, 0x1, RZ, 0xc0, !PT ;  /* 0x00000001a1ff7812 */ /* 0x000fe200078ac0ff */
[----:B------:R-:W-:-:S02]  /*14670*/  UIADD3 UR22, UP0, UR22, 0x80, URZ ;  /* 0x0000008016167890 */ /* 0x000fc4000ff1e03f */
[----:B------:R-:W-:Y:S02]  /*14680*/  USHF.R.S32.HI UR4, URZ, 0x1f, UR5 ;  /* 0x0000001f3f047899 */ /* 0x000fe40008011405 */
[----:B------:R-:W-:Y:S01]  /*14690*/  UIMAD UR11, UR11, UR5, URZ ;  /* 0x000000050b0b72a4 */ /* 0x000fe2000f8e023f */
[----:B------:R-:W-:Y:S01]  /*146a0*/  IMAD.WIDE.U32 R6, R154, UR5, R158 ;  /* 0x000000059a067c25 */ /* 0x000fe2000f8e009e */
[----:B------:R-:W-:Y:S02]  /*146b0*/  USHF.L.U32 UR5, UR8, 0x5, URZ ;  /* 0x0000000508057899 */ /* 0x000fe4000800063f */
[----:B------:R-:W-:Y:S02]  /*146c0*/  UIMAD UR11, UR4, UR10, UR11 ;  /* 0x0000000a040b72a4 */ /* 0x000fe4000f8e020b */
[----:B------:R-:W-:Y:S01]  /*146d0*/  LEA R4, P0, R6, c[0x0][0x1c8], 0x1 ;  /* 0x0000720006047a11 */ /* 0x000fe200078008ff */
[----:B------:R-:W-:Y:S02]  /*146e0*/  ULDC UR4, c[0x0][0x1e4] ;  /* 0x0000790000047ab9 */ /* 0x000fe40000000800 */
[----:B------:R-:W-:Y:S01]  /*146f0*/  USHF.L.U64.HI UR4, UR8, UR9, UR4 ;  /* 0x0000000908047299 */ /* 0x000fe20008010204 */
[----:B------:R-:W-:Y:S01]  /*14700*/  IADD3 R5, R7, UR11, RZ ;  /* 0x0000000b07057c10 */ /* 0x000fe2000fffe0ff */
[----:B------:R-:W-:Y:S01]  /*14710*/  IMAD.U32 R7, RZ, RZ, UR5 ;  /* 0x00000005ff077e24 */ /* 0x000fe2000f8e00ff */
[----:B------:R-:W-:-:S02]  /*14720*/  UIADD3.X UR8, URZ, UR17, URZ, UP0, !UPT ;  /* 0x000000113f087290 */ /* 0x000fc400087fe43f */
        /* <DEDUP_REMOVED lines=24> */
.L_x_1673:
[----:B---3--:R-:W-:Y:S01]  /*148b0*/  LOP3.LUT R4, R155, 0xffffffe0, RZ, 0xc0, !PT ;  /* 0xffffffe09b047812 */ /* 0x008fe200078ec0ff */
[----:B------:R-:W-:Y:S01]  /*148c0*/  UMOV UR4, 0xffffffc0 ;  /* 0xffffffc000047882 */ /* 0x000fe20000000000 */
[----:B------:R-:W-:Y:S01]  /*148d0*/  LEA.HI R6, R157, R177, RZ, 0x2 ;  /* 0x000000b19d067211 */ /* 0x000fe200078f10ff */
[----:B------:R-:W-:Y:S01]  /*148e0*/  UIMAD UR4, UR15, UR4, 0x1 ;  /* 0x000000010f0474a4 */ /* 0x000fe2000f8e0204 */
[----:B------:R-:W-:Y:S01]  /*148f0*/  SHF.R.S32.HI R5, RZ, 0x1f, R156 ;  /* 0x0000001fff057819 */ /* 0x000fe2000001149c */
[----:B------:R-:W-:Y:S01]  /*14900*/  IMAD.IADD R4, R177, 0x1, -R4 ;  /* 0x00000001b1047824 */ /* 0x000fe200078e0a04 */
[----:B------:R-:W-:Y:S01]  /*14910*/  LOP3.LUT R6, R6, 0xfffffffc, RZ, 0xc0, !PT ;  /* 0xfffffffc06067812 */ /* 0x000fe200078ec0ff */
[----:B------:R-:W-:Y:S01]  /*14920*/  STL [R1+0x98], R242 ;  /* 0x000098f201007387 */ /* 0x000fe20000100800 */
[----:B------:R-:W-:Y:S01]  /*14930*/  LEA.HI R5, R5, R156, RZ, 0x2 ;  /* 0x0000009c05057211 */ /* 0x000fe200078f10ff */
[----:B------:R-:W-:Y:S01]  /*14940*/  IMAD.SHL.U32 R225, R2, 0x2, RZ ;  /* 0x0000000202e17824 */ /* 0x000fe200078e00ff */
[----:B------:R-:W-:Y:S01]  /*14950*/  SHF.R.S32.HI R7, RZ, 0x1f, R4 ;  /* 0x0000001fff077819 */ /* 0x000fe20000011404 */
[----:B------:R-:W-:Y:S01]  /*14960*/  IMAD.IADD R6, R177, 0x1, -R6 ;  /* 0x00000001b1067824 */ /* 0x000fe200078e0a06 */
[----:B------:R-:W-:Y:S01]  /*14970*/  LOP3.LUT R8, R5, 0xffffffc, RZ, 0xc0, !PT ;  /* 0x0ffffffc05087812 */ /* 0x000fe200078ec0ff */
[----:B------:R-:W-:Y:S01]  /*14980*/  STL [R1+0x94], R241 ;  /* 0x000094f101007387 */ /* 0x000fe20000100800 */
[----:B------:R-:W-:Y:S01]  /*14990*/  LEA.HI R7, R7, R4, RZ, 0x2 ;  /* 0x0000000407077211 */ /* 0x000fe200078f10ff */
[--C-:B------:R-:W-:Y:S01]  /*149a0*/  IMAD R226, R3, 0x2, R225.reuse ;  /* 0x0000000203e27824 */ /* 0x100fe200078e02e1 */
[----:B------:R-:W-:Y:S01]  /*149b0*/  LEA.HI R5, R6, R6, RZ, 0x1 ;  /* 0x0000000606057211 */ /* 0x000fe200078f08ff */
[----:B------:R-:W-:Y:S01]  /*149c0*/  IMAD.IADD R9, R156, 0x1, -R8 ;  /* 0x000000019c097824 */ /* 0x000fe200078e0a08 */
[----:B------:R-:W-:Y:S01]  /*149d0*/  LEA.HI.SX32 R8, R7, UR18, 0x1e ;  /* 0x0000001207087c11 */ /* 0x000fe2000f8ff2ff */
[----:B------:R-:W-:Y:S01]  /*149e0*/  STL [R1+0x90], R240 ;  /* 0x000090f001007387 */ /* 0x000fe20000100800 */
[C---:B------:R-:W-:Y:S01]  /*149f0*/  SHF.L.U32 R10, R5.reuse, 0x5, RZ ;  /* 0x00000005050a7819 */ /* 0x040fe200000006ff */
[----:B------:R-:W-:Y:S01]  /*14a00*/  IMAD R228, R0, 0x2, R225 ;  /* 0x0000000200e47824 */ /* 0x000fe200078e02e1 */
[----:B------:R-:W-:Y:S01]  /*14a10*/  LOP3.LUT R5, R5, 0x1ffffffe, RZ, 0xc0, !PT ;  /* 0x1ffffffe05057812 */ /* 0x000fe200078ec0ff */
[----:B------:R-:W-:Y:S01]  /*14a20*/  IMAD R9, R9, 0x10, R8 ;  /* 0x0000001009097824 */ /* 0x000fe200078e0208 */
[----:B------:R-:W-:Y:S01]  /*14a30*/  LOP3.LUT R8, R10, 0xffffffc0, RZ, 0xc0, !PT ;  /* 0xffffffc00a087812 */ /* 0x000fe200078ec0ff */
[----:B------:R-:W-:Y:S01]  /*14a40*/  STL [R1+0x8c], R239 ;  /* 0x00008cef01007387 */ /* 0x000fe20000100800 */
[----:B------:R-:W-:Y:S01]  /*14a50*/  PLOP3.LUT P1, PT, PT, PT, UP2, 0x80, 0x0 ;  /* 0x000000000000781c */ /* 0x000fe20003f2f028 */
[----:B------:R-:W-:Y:S01]  /*14a60*/  IMAD.IADD R6, R6, 0x1, -R5 ;  /* 0x0000000106067824 */ /* 0x000fe200078e0a05 */
[----:B------:R-:W-:Y:S01]  /*14a70*/  PLOP3.LUT P0, PT, PT, PT, UP2, 0x80, 0x0 ;  /* 0x000000000000781c */ /* 0x000fe20003f0f028 */
[----:B------:R-:W-:Y:S01]  /*14a80*/  IMAD.IADD R5, R8, 0x1, R9 ;  /* 0x0000000108057824 */ /* 0x000fe200078e0209 */
[----:B------:R-:W-:Y:S01]  /*14a90*/  LOP3.LUT R7, R7, 0x7ffffffc, RZ, 0xc0, !PT ;  /* 0x7ffffffc07077812 */ /* 0x000fe200078ec0ff */
[----:B------:R-:W-:Y:S01]  /*14aa0*/  STL [R1+0x88], R238 ;  /* 0x000088ee01007387 */ /* 0x000fe20000100800 */
[----:B------:R-:W-:-:S02]  /*14ab0*/  LEA R227, R0, R226, 0x1 ;  /* 0x000000e200e37211 */ /* 0x000fc400078e08ff */
[----:B------:R-:W-:Y:S01]  /*14ac0*/  LEA R11, R6, R5, 0x3 ;  /* 0x00000005060b7211 */ /* 0x000fe200078e18ff */
[----:B------:R-:W-:Y:S01]  /*14ad0*/  IMAD.IADD R4, R4, 0x1, -R7 ;  /* 0x0000000104047824 */ /* 0x000fe200078e0a07 */
[----:B------:R-:W-:Y:S01]  /*14ae0*/  STL [R1+0x84], R237 ;  /* 0x000084ed01007387 */ /* 0x000fe20000100800 */
[----:B------:R-:W-:Y:S01]  /*14af0*/  IMAD.U32 R7, RZ, RZ, UR4 ;  /* 0x00000004ff077e24 */ /* 0x000fe2000f8e00ff */
[----:B------:R-:W-:Y:S01]  /*14b00*/  ULDC.64 UR4, c[0x0][0x2c8] ;  /* 0x0000b20000047ab9 */ /* 0x000fe20000000a00 */
[----:B------:R-:W-:Y:S01]  /*14b10*/  @P1 IMAD.HI.U32 R5, R11, c[0x0][0x2c8], RZ ;  /* 0x0000b2000b051a27 */ /* 0x000fe200078e00ff */
[----:B------:R-:W-:Y:S01]  /*14b20*/  SHF.L.U32 R10, R4, 0x1, RZ ;  /* 0x00000001040a7819 */ /* 0x000fe200000006ff */
[----:B------:R-:W-:Y:S02]  /*14b30*/  STL [R1+0x80], R236 ;  /* 0x000080ec01007387 */ /* 0x000fe40000100800 */
[----:B------:R-:W-:Y:S01]  /*14b40*/  IMAD.MOV.U32 R6, RZ, RZ, R11 ;  /* 0x000000ffff067224 */ /* 0x000fe200078e000b */
[----:B------:R-:W-:Y:S01]  /*14b50*/  @P0 SHF.R.U32.HI R6, RZ, c[0x0][0x2cc], R5 ;  /* 0x0000b300ff060a19 */ /* 0x000fe20000011605 */
[----:B------:R-:W-:Y:S01]  /*14b60*/  STL [R1+0x7c], R235 ;  /* 0x00007ceb01007387 */ /* 0x000fe20000100800 */
[----:B------:R-:W-:-:S03]  /*14b70*/  IADD3 R4, -R10, UR13, R7 ;  /* 0x0000000d0a047c10 */ /* 0x000fc6000fffe107 */
[----:B------:R-:W1:Y:S01]  /*14b80*/  SHFL.IDX PT, R5, R6, 0x2, 0x1c1f ;  /* 0x005c1f0006057f89 */ /* 0x000e6200000e0000 */
[----:B------:R-:W-:-:S03]  /*14b90*/  IADD3 R9, R4, -UR24, RZ ;  /* 0x8000001804097c10 */ /* 0x000fc6000fffe0ff */
[----:B------:R-:W-:Y:S04]  /*14ba0*/  STL [R1+0x78], R234 ;  /* 0x000078ea01007387 */ /* 0x000fe80000100800 */
[----:B------:R-:W2:Y:S04]  /*14bb0*/  SHFL.IDX PT, R8, R6, 0x3, 0x1c1f ;  /* 0x007c1f0006087f89 */ /* 0x000ea800000e0000 */
[----:B------:R-:W-:Y:S04]  /*14bc0*/  STL [R1+0x74], R233 ;  /* 0x000074e901007387 */ /* 0x000fe80000100800 */
[----:B------:R-:W-:Y:S04]  /*14bd0*/  STL [R1+0x70], R232 ;  /* 0x000070e801007387 */ /* 0x000fe80000100800 */
[----:B------:R-:W-:Y:S04]  /*14be0*/  STL [R1+0x6c], R231 ;  /* 0x00006ce701007387 */ /* 0x000fe80000100800 */
[----:B------:R-:W-:Y:S01]  /*14bf0*/  STL [R1+0x68], R230 ;  /* 0x000068e601007387 */ /* 0x000fe20000100800 */
[----:B-1----:R-:W-:-:S03]  /*14c00*/  IMAD.IADD R5, R9, 0x1, R5 ;  /* 0x0000000109057824 */ /* 0x002fc600078e0205 */
[----:B------:R-:W-:Y:S04]  /*14c10*/  STL [R1+0x64], R229 ;  /* 0x000064e501007387 */ /* 0x000fe80000100800 */
[----:B------:R-:W-:Y:S01]  /*14c20*/  STL [R1+0x60], R224 ;  /* 0x000060e001007387 */ /* 0x000fe20000100800 */
[----:B--2---:R-:W-:-:S03]  /*14c30*/  IMAD.IADD R4, R9, 0x1, R8 ;  /* 0x0000000109047824 */ /* 0x004fc600078e0208 */
[----:B------:R1:W-:Y:S04]  /*14c40*/  STL [R1+0x20], R11 ;  /* 0x0000200b01007387 */ /* 0x0003e80000100800 */
[----:B------:R-:W-:Y:S04]  /*14c50*/  STL [R1+0x3c], R10 ;  /* 0x00003c0a01007387 */ /* 0x000fe80000100800 */
[----:B------:R-:W-:Y:S04]  /*14c60*/  LDSM.16.MT88.4 R104, [R226+0x2100] ;  /* 0x00210000e268783b */ /* 0x000fe80000004200 */
[----:B------:R-:W-:Y:S04]  /*14c70*/  LDSM.16.MT88.4 R112, [R228+0x2100] ;  /* 0x00210000e470783b */ /* 0x000fe80000004200 */
[----:B------:R-:W-:Y:S04]  /*14c80*/  LDSM.16.MT88.4 R116, [R227+0x2100] ;  /* 0x00210000e374783b */ /* 0x000fe80000004200 */
[----:B------:R-:W0:Y:S01]  /*14c90*/  LDGDEPBAR ;  /* 0x00000000000079af */ /* 0x000e220000000000 */
[----:B-1----:R-:W-:-:S04]  /*14ca0*/  IADD3 R11, -R10, UR19, RZ ;  /* 0x000000130a0b7c10 */ /* 0x002fc8000fffe1ff */
        /* <DEDUP_REMOVED lines=22> */
[----:B------:R-:W-:Y:S02]  /*14e10*/  ISETP.GT.AND P1, PT, R4, 0x8, PT ;  /* 0x000000080400780c */ /* 0x000fe40003f24270 */
[----:B------:R-:W-:-:S02]  /*14e20*/  FSEL R18, R103, -INF , P0 ;  /* 0xff80000067127808 */ /* 0x000fc40000000000 */
[----:B------:R-:W-:Y:S01]  /*14e30*/  ISETP.GT.AND P2, PT, R5, 0x19, PT ;  /* 0x000000190500780c */ /* 0x000fe20003f44270 */
[----:B------:R-:W-:Y:S01]  /*14e40*/  LDSM.16.MT88.4 R100, [R225+0x2100] ;  /* 0x00210000e164783b */ /* 0x000fe20000004200 */
[----:B------:R-:W-:Y:S02]  /*14e50*/  FSEL R23, R88, -INF , P3 ;  /* 0xff80000058177808 */ /* 0x000fe40001800000 */
[----:B------:R-:W-:Y:S02]  /*14e60*/  FMNMX.FTZ R7, R22, R7, !PT ;  /* 0x0000000716077209 */ /* 0x000fe40007810000 */
[----:B------:R-:W-:Y:S02]  /*14e70*/  ISETP.GT.AND P0, PT, R4, 0x9, PT ;  /* 0x000000090400780c */ /* 0x000fe40003f04270 */
[----:B------:R-:W-:Y:S02]  /*14e80*/  FSEL R19, R98, -INF , P1 ;  /* 0xff80000062137808 */ /* 0x000fe40000800000 */
[----:B------:R-:W-:-:S02]  /*14e90*/  ISETP.GT.AND P1, PT, R4, 0x10, PT ;  /* 0x000000100400780c */ /* 0x000fc40003f24270 */
        /* <DEDUP_REMOVED lines=8> */
[----:B------:R-:W-:Y:S02]  /*14f20*/  ISETP.GT.AND P1, PT, R4, 0x18, PT ;  /* 0x000000180400780c */ /* 0x000fe40003f24270 */
        /* <DEDUP_REMOVED lines=19> */
[C---:B------:R-:W-:Y:S02]  /*15060*/  ISETP.GT.AND P4, PT, R5.reuse, 0x31, PT ;  /* 0x000000310500780c */ /* 0x040fe40003f84270 */
[C---:B------:R-:W-:Y:S02]  /*15070*/  ISETP.GT.AND P3, PT, R5.reuse, 0x38, PT ;  /* 0x000000380500780c */ /* 0x040fe40003f64270 */
[----:B------:R-:W-:Y:S02]  /*15080*/  ISETP.GT.AND P2, PT, R5, 0x39, PT ;  /* 0x000000390500780c */ /* 0x000fe40003f44270 */
[----:B------:R-:W-:Y:S02]  /*15090*/  FSEL R179, R81, -INF , P0 ;  /* 0xff80000051b37808 */ /* 0x000fe40000000000 */
[----:B------:R-:W-:Y:S02]  /*150a0*/  FMNMX.FTZ R5, R38, R8, !PT ;  /* 0x0000000826057209 */ /* 0x000fe40007810000 */
[----:B------:R-:W-:-:S02]  /*150b0*/  FMNMX.FTZ R7, R176, R7, !PT ;  /* 0x00000007b0077209 */ /* 0x000fc40007810000 */
[----:B------:R-:W-:Y:S02]  /*150c0*/  ISETP.GT.AND P1, PT, R4, 0x20, PT ;  /* 0x000000200400780c */ /* 0x000fe40003f24270 */
[----:B------:R-:W-:Y:S02]  /*150d0*/  FSEL R238, R76, -INF , P5 ;  /* 0xff8000004cee7808 */ /* 0x000fe40002800000 */
[----:B------:R-:W-:Y:S02]  /*150e0*/  FMNMX.FTZ R5, R39, R5, !PT ;  /* 0x0000000527057209 */ /* 0x000fe40007810000 */
[----:B------:R-:W-:Y:S02]  /*150f0*/  FMNMX.FTZ R7, R179, R7, !PT ;  /* 0x00000007b3077209 */ /* 0x000fe40007810000 */
[----:B------:R-:W-:Y:S02]  /*15100*/  ISETP.GT.AND P0, PT, R4, 0x21, PT ;  /* 0x000000210400780c */ /* 0x000fe40003f04270 */
[----:B------:R-:W-:-:S02]  /*15110*/  FSEL R171, R86, -INF , P1 ;  /* 0xff80000056ab7808 */ /* 0x000fc40000800000 */
        /* <DEDUP_REMOVED lines=8> */
[----:B------:R-:W-:Y:S02]  /*151a0*/  ISETP.GT.AND P0, PT, R4, 0x29, PT ;  /* 0x000000290400780c */ /* 0x000fe40003f04270 */
[----:B------:R-:W-:Y:S02]  /*151b0*/  FSEL R237, R65, -INF , P2 ;  /* 0xff80000041ed7808 */ /* 0x000fe40001000000 */
[----:B------:R-:W-:Y:S02]  /*151c0*/  FSEL R169, R82, -INF , P1 ;  /* 0xff80000052a97808 */ /* 0x000fe40000800000 */
[----:B------:R-:W-:-:S02]  /*151d0*/  FMNMX.FTZ R5, R170, R5, !PT ;  /* 0x00000005aa057209 */ /* 0x000fc40007810000 */
[----:B------:R-:W-:Y:S02]  /*151e0*/  FMNMX.FTZ R7, R189, R7, !PT ;  /* 0x00000007bd077209 */ /* 0x000fe40007810000 */
[----:B------:R-:W-:Y:S02]  /*151f0*/  FSEL R168, R83, -INF , P0 ;  /* 0xff80000053a87808 */ /* 0x000fe40000000000 */
[C---:B------:R-:W-:Y:S01]  /*15200*/  ISETP.GT.AND P1, PT, R4.reuse, 0x30, PT ;  /* 0x000000300400780c */ /* 0x040fe20003f24270 */
[----:B------:R-:W-:Y:S01]  /*15210*/  LDSM.16.MT88.4 R80, [R225+0x100] ;  /* 0x00010000e150783b */ /* 0x000fe20000004200 */
[----:B------:R-:W-:Y:S02]  /*15220*/  FMNMX.FTZ R5, R169, R5, !PT ;  /* 0x00000005a9057209 */ /* 0x000fe40007810000 */
[----:B------:R-:W-:Y:S02]  /*15230*/  FMNMX.FTZ R7, R237, R7, !PT ;  /* 0x00000007ed077209 */ /* 0x000fe40007810000 */
[----:B------:R-:W-:-:S02]  /*15240*/  ISETP.GT.AND P0, PT, R4, 0x31, PT ;  /* 0x000000310400780c */ /* 0x000fc40003f04270 */
[----:B------:R-:W-:Y:S01]  /*15250*/  FSEL R229, R78, -INF , P1 ;  /* 0xff8000004ee57808 */ /* 0x000fe20000800000 */
[----:B------:R-:W1:Y:S01]  /*15260*/  SHFL.BFLY PT, R10, R7, 0x2, 0x1f ;  /* 0x0c401f00070a7f89 */ /* 0x000e6200000e0000 */
[----:B------:R-:W-:Y:S02]  /*15270*/  FMNMX.FTZ R5, R168, R5, !PT ;  /* 0x00000005a8057209 */ /* 0x000fe40007810000 */
[----:B------:R-:W-:Y:S02]  /*15280*/  FSEL R224, R79, -INF , P0 ;  /* 0xff8000004fe07808 */ /* 0x000fe40000000000 */
[C---:B------:R-:W-:Y:S02]  /*15290*/  ISETP.GT.AND P1, PT, R4.reuse, 0x38, PT ;  /* 0x000000380400780c */ /* 0x040fe40003f24270 */
[----:B------:R-:W-:Y:S02]  /*152a0*/  FMNMX.FTZ R5, R229, R5, !PT ;  /* 0x00000005e5057209 */ /* 0x000fe40007810000 */
[----:B------:R-:W-:-:S02]  /*152b0*/  ISETP.GT.AND P0, PT, R4, 0x39, PT ;  /* 0x000000390400780c */ /* 0x000fc40003f04270 */
[----:B------:R-:W-:Y:S02]  /*152c0*/  FSEL R236, R66, -INF , P1 ;  /* 0xff80000042ec7808 */ /* 0x000fe40000800000 */
[----:B------:R-:W-:Y:S02]  /*152d0*/  FMNMX.FTZ R5, R224, R5, !PT ;  /* 0x00000005e0057209 */ /* 0x000fe40007810000 */
[----:B------:R-:W-:Y:S02]  /*152e0*/  FSEL R181, R67, -INF , P0 ;  /* 0xff80000043b57808 */ /* 0x000fe40000000000 */
[----:B------:R-:W-:Y:S01]  /*152f0*/  FMNMX.FTZ R5, R236, R5, !PT ;  /* 0x00000005ec057209 */ /* 0x000fe20007810000 */
[----:B------:R-:W-:Y:S03]  /*15300*/  LDSM.16.MT88.4 R64, [R226+0x2900] ;  /* 0x00290000e240783b */ /* 0x000fe60000004200 */
[----:B------:R-:W-:-:S02]  /*15310*/  FMNMX.FTZ R5, R181, R5, !PT ;  /* 0x00000005b5057209 */ /* 0x000fc40007810000 */
        /* <DEDUP_REMOVED lines=10> */
[----:B------:R-:W-:-:S05]  /*153c0*/  FSEL R13, R4, RZ, P0 ;  /* 0x000000ff040d7208 */ /* 0x000fca0000000000 */
[----:B------:R-:W-:-:S04]  /*153d0*/  FFMA.FTZ R4, R12, c[0x0][0x2d0], -R13 ;  /* 0x0000b4000c047a23 */ /* 0x000fc8000001080d */
[----:B------:R4:W-:Y:S01]  /*153e0*/  MUFU.EX2 R234, R4 ;  /* 0x0000000400ea7308 */ /* 0x0009e20000000800 */
[----:B-1----:R-:W-:Y:S01]  /*153f0*/  FMNMX.FTZ R182, R5, R8, !PT ;  /* 0x0000000805b67209 */ /* 0x002fe20007810000 */
[----:B------:R-:W-:Y:S01]  /*15400*/  FFMA.FTZ R5, R15, c[0x0][0x2d0], -R13 ;  /* 0x0000b4000f057a23 */ /* 0x000fe2000001080d */
[----:B--2---:R-:W-:-:S05]  /*15410*/  IADD3 R2, R9, R7, RZ ;  /* 0x0000000709027210 */ /* 0x004fca0007ffe0ff */
[----:B------:R3:W-:Y:S01]  /*15420*/  MUFU.EX2 R192, R5 ;  /* 0x0000000500c07308 */ /* 0x0007e20000000800 */
[----:B------:R-:W-:Y:S02]  /*15430*/  FSETP.NEU.FTZ.AND P0, PT, R182, -INF , PT ;  /* 0xff800000b600780b */ /* 0x000fe40003f1d000 */
[----:B------:R-:W-:Y:S01]  /*15440*/  IMNMX R3, R11, R2, PT ;  /* 0x000000020b037217 */ /* 0x000fe20003800200 */
[----:B----4-:R-:W-:-:S03]  /*15450*/  FFMA.FTZ R4, R14, c[0x0][0x2d0], -R13 ;  /* 0x0000b4000e047a23 */ /* 0x010fc6000001080d */
[C---:B------:R-:W-:Y:S02]  /*15460*/  ISETP.GT.AND P3, PT, R3.reuse, RZ, PT ;  /* 0x000000ff0300720c */ /* 0x040fe40003f64270 */
[C---:B------:R-:W-:Y:S01]  /*15470*/  ISETP.GT.AND P2, PT, R3.reuse, 0x1, PT ;  /* 0x000000010300780c */ /* 0x040fe20003f44270 */
[----:B------:R1:W2:Y:S01]  /*15480*/  MUFU.EX2 R233, R4 ;  /* 0x0000000400e97308 */ /* 0x0002a20000000800 */
[----:B------:R-:W-:Y:S02]  /*15490*/  ISETP.GT.AND P5, PT, R3, 0x30, PT ;  /* 0x000000300300780c */ /* 0x000fe40003fa4270 */
[----:B------:R-:W-:Y:S02]  /*154a0*/  FSEL R24, R61, -INF , P2 ;  /* 0xff8000003d187808 */ /* 0x000fe40001000000 */
[----:B------:R-:W-:Y:S01]  /*154b0*/  ISETP.GT.AND P2, PT, R3, 0x9, PT ;  /* 0x000000090300780c */ /* 0x000fe20003f44270 */
[----:B---3--:R-:W-:Y:S01]  /*154c0*/  IMAD.IADD R5, R9, 0x1, R6 ;  /* 0x0000000109057824 */ /* 0x008fe200078e0206 */
[----:B------:R-:W-:-:S02]  /*154d0*/  ISETP.GT.AND P4, PT, R3, 0x31, PT ;  /* 0x000000310300780c */ /* 0x000fc40003f84270 */
[----:B------:R-:W-:Y:S02]  /*154e0*/  FSEL R246, R164, -INF , P5 ;  /* 0xff800000a4f67808 */ /* 0x000fe40002800000 */
[----:B------:R-:W-:Y:S02]  /*154f0*/  IMNMX R2, R11, R5, PT ;  /* 0x000000050b027217 */ /* 0x000fe40003800200 */
[----:B------:R-:W-:Y:S02]  /*15500*/  FSEL R245, R165, -INF , P4 ;  /* 0xff800000a5f57808 */ /* 0x000fe40002000000 */
[----:B------:R-:W-:Y:S01]  /*15510*/  ISETP.GT.AND P1, PT, R2, RZ, PT ;  /* 0x000000ff0200720c */ /* 0x000fe20003f24270 */
[----:B-1----:R-:W-:Y:S01]  /*15520*/  FMUL.FTZ R4, R182, c[0x0][0x2d0] ;  /* 0x0000b400b6047a20 */ /* 0x002fe20000410000 */
[----:B------:R-:W-:Y:S02]  /*15530*/  ISETP.GT.AND P5, PT, R2, 0x28, PT ;  /* 0x000000280200780c */ /* 0x000fe40003fa4270 */
[----:B------:R-:W-:-:S02]  /*15540*/  FSEL R30, R62, -INF , P1 ;  /* 0xff8000003e1e7808 */ /* 0x000fc40000800000 */
[----:B------:R-:W-:Y:S01]  /*15550*/  FSEL R12, R4, RZ, P0 ;  /* 0x000000ff040c7208 */ /* 0x000fe20000000000 */
[----:B------:R-:W-:Y:S01]  /*15560*/  FFMA.FTZ R4, R16, c[0x0][0x2d0], -R13 ;  /* 0x0000b40010047a23 */ /* 0x000fe2000001080d */
[C---:B------:R-:W-:Y:S02]  /*15570*/  ISETP.GT.AND P0, PT, R2.reuse, 0x1, PT ;  /* 0x000000010200780c */ /* 0x040fe40003f04270 */
[----:B------:R-:W-:Y:S01]  /*15580*/  ISETP.GT.AND P1, PT, R2, 0x8, PT ;  /* 0x000000080200780c */ /* 0x000fe20003f24270 */
[----:B------:R1:W3:Y:S01]  /*15590*/  MUFU.EX2 R183, R4 ;  /* 0x0000000400b77308 */ /* 0x0002e20000000800 */
[----:B------:R-:W-:Y:S01]  /*155a0*/  FFMA.FTZ R0, R20, c[0x0][0x2d0], -R12 ;  /* 0x0000b40014007a23 */ /* 0x000fe2000001080c */
[----:B------:R-:W-:Y:S02]  /*155b0*/  FSEL R32, R63, -INF , P0 ;  /* 0xff8000003f207808 */ /* 0x000fe40000000000 */
[----:B------:R-:W-:Y:S02]  /*155c0*/  ISETP.GT.AND P0, PT, R2, 0x9, PT ;  /* 0x000000090200780c */ /* 0x000fe40003f04270 */
[----:B------:R-:W-:-:S02]  /*155d0*/  FSEL R28, R58, -INF , P1 ;  /* 0xff8000003a1c7808 */ /* 0x000fc40000800000 */
[----:B------:R4:W-:Y:S01]  /*155e0*/  MUFU.EX2 R191, R0 ;  /* 0x0000000000bf7308 */ /* 0x0009e20000000800 */
[----:B------:R-:W-:Y:S02]  /*155f0*/  FSEL R29, R59, -INF , P0 ;  /* 0xff8000003b1d7808 */ /* 0x000fe40000000000 */
[C---:B------:R-:W-:Y:S02]  /*15600*/  ISETP.GT.AND P0, PT, R2.reuse, 0x11, PT ;  /* 0x000000110200780c */ /* 0x040fe40003f04270 */
[----:B------:R-:W-:Y:S02]  /*15610*/  ISETP.GT.AND P1, PT, R2, 0x10, PT ;  /* 0x000000100200780c */ /* 0x000fe40003f24270 */
[----:B------:R-:W-:Y:S01]  /*15620*/  FSEL R33, R55, -INF , P0 ;  /* 0xff80000037217808 */ /* 0x000fe20000000000 */
[----:B-1----:R-:W-:Y:S01]  /*15630*/  FFMA.FTZ R4, R17, c[0x0][0x2d0], -R12 ;  /* 0x0000b40011047a23 */ /* 0x002fe2000001080c */
[----:B------:R-:W-:Y:S02]  /*15640*/  FSEL R17, R60, -INF , P3 ;  /* 0xff8000003c117808 */ /* 0x000fe40001800000 */
[----:B------:R-:W-:Y:S01]  /*15650*/  ISETP.GT.AND P3, PT, R3, 0x8, PT ;  /* 0x000000080300780c */ /* 0x000fe20003f64270 */
[----:B------:R1:W-:Y:S01]  /*15660*/  MUFU.EX2 R235, R4 ;  /* 0x0000000400eb7308 */ /* 0x0003e20000000800 */
[----:B------:R-:W-:Y:S01]  /*15670*/  ISETP.GT.AND P0, PT, R2, 0x19, PT ;  /* 0x000000190200780c */ /* 0x000fe20003f04270 */
[----:B------:R-:W-:Y:S01]  /*15680*/  LDSM.16.MT88.4 R60, [R225+0x900] ;  /* 0x00090000e13c783b */ /* 0x000fe20000004200 */
[----:B------:R-:W-:-:S02]  /*15690*/  FSEL R16, R56, -INF , P3 ;  /* 0xff80000038107808 */ /* 0x000fc40001800000 */
[----:B----4-:R-:W-:Y:S02]  /*156a0*/  FMNMX.FTZ R0, R17, R24, !PT ;  /* 0x0000001811007209 */ /* 0x010fe40007810000 */
[----:B------:R-:W-:Y:S02]  /*156b0*/  ISETP.GT.AND P3, PT, R3, 0x10, PT ;  /* 0x000000100300780c */ /* 0x000fe40003f64270 */
[----:B------:R-:W-:Y:S02]  /*156c0*/  FMNMX.FTZ R0, R16, R0, !PT ;  /* 0x0000000010007209 */ /* 0x000fe40007810000 */
[----:B------:R-:W-:Y:S02]  /*156d0*/  FSEL R35, R47, -INF , P0 ;  /* 0xff8000002f237808 */ /* 0x000fe40000000000 */
[----:B------:R-:W-:Y:S02]  /*156e0*/  FSEL R31, R54, -INF , P1 ;  /* 0xff800000361f7808 */ /* 0x000fe40000800000 */
[----:B------:R-:W-:Y:S01]  /*156f0*/  ISETP.GT.AND P0, PT, R3, 0x28, PT ;  /* 0x000000280300780c */ /* 0x000fe20003f04270 */
[----:B-1----:R-:W-:Y:S01]  /*15700*/  FFMA.FTZ R4, R18, c[0x0][0x2d0], -R12 ;  /* 0x0000b40012047a23 */ /* 0x002fe2000001080c */
[----:B------:R-:W-:-:S02]  /*15710*/  FSEL R18, R57, -INF , P2 ;  /* 0xff80000039127808 */ /* 0x000fc40001000000 */
[----:B------:R-:W-:Y:S01]  /*15720*/  ISETP.GT.AND P2, PT, R3, 0x11, PT ;  /* 0x000000110300780c */ /* 0x000fe20003f44270 */
[----:B------:R1:W4:Y:S01]  /*15730*/  MUFU.EX2 R188, R4 ;  /* 0x0000000400bc7308 */ /* 0x0003220000000800 */
[----:B------:R-:W-:Y:S01]  /*15740*/  FMNMX.FTZ R0, R18, R0, !PT ;  /* 0x0000000012007209 */ /* 0x000fe20007810000 */
[----:B------:R-:W-:Y:S01]  /*15750*/  LDSM.16.MT88.4 R56, [R227+0x900] ;  /* 0x00090000e338783b */ /* 0x000fe20000004200 */
[----:B------:R-:W-:Y:S02]  /*15760*/  FSEL R25, R53, -INF , P2 ;  /* 0xff80000035197808 */ /* 0x000fe40001000000 */
[----:B------:R-:W-:Y:S02]  /*15770*/  ISETP.GT.AND P2, PT, R3, 0x19, PT ;  /* 0x000000190300780c */ /* 0x000fe40003f44270 */
[----:B------:R-:W-:Y:S02]  /*15780*/  ISETP.GT.AND P1, PT, R2, 0x18, PT ;  /* 0x000000180200780c */ /* 0x000fe40003f24270 */
[----:B------:R-:W-:-:S02]  /*15790*/  FSEL R27, R45, -INF , P2 ;  /* 0xff8000002d1b7808 */ /* 0x000fc40001000000 */
[----:B------:R-:W-:Y:S02]  /*157a0*/  ISETP.GT.AND P2, PT, R3, 0x20, PT ;  /* 0x000000200300780c */ /* 0x000fe40003f44270 */
[----:B------:R-:W-:Y:S02]  /*157b0*/  FSEL R160, R72, -INF , P0 ;  /* 0xff80000048a07808 */ /* 0x000fe40000000000 */
[----:B------:R-:W-:Y:S01]  /*157c0*/  FSEL R34, R46, -INF , P1 ;  /* 0xff8000002e227808 */ /* 0x000fe20000800000 */
[----:B-1----:R-:W-:Y:S01]  /*157d0*/  FFMA.FTZ R4, R19, c[0x0][0x2d0], -R12 ;  /* 0x0000b40013047a23 */ /* 0x002fe2000001080c */
[----:B------:R-:W-:Y:S02]  /*157e0*/  FSEL R19, R52, -INF , P3 ;  /* 0xff80000034137808 */ /* 0x000fe40001800000 */
[----:B------:R-:W-:Y:S01]  /*157f0*/  ISETP.GT.AND P3, PT, R3, 0x18, PT ;  /* 0x000000180300780c */ /* 0x000fe20003f64270 */
[----:B------:R1:W1:Y:S01]  /*15800*/  MUFU.EX2 R230, R4 ;  /* 0x0000000400e67308 */ /* 0x0002620000000800 */
[----:B------:R-:W-:Y:S01]  /*15810*/  FMNMX.FTZ R0, R19, R0, !PT ;  /* 0x0000000013007209 */ /* 0x000fe20007810000 */
[----:B------:R-:W-:Y:S01]  /*15820*/  LDSM.16.MT88.4 R52, [R228+0x2900] ;  /* 0x00290000e434783b */ /* 0x000fe20000004200 */
[----:B------:R-:W-:-:S02]  /*15830*/  FSEL R26, R44, -INF , P3 ;  /* 0xff8000002c1a7808 */ /* 0x000fc40001800000 */
[----:B------:R-:W-:Y:S01]  /*15840*/  FMNMX.FTZ R0, R25, R0, !PT ;  /* 0x0000000019007209 */ /* 0x000fe20007810000 */
[----:B------:R-:W-:Y:S01]  /*15850*/  LDSM.16.MT88.4 R44, [R226+0x900] ;  /* 0x00090000e22c783b */ /* 0x000fe20000004200 */
[----:B------:R-:W-:Y:S02]  /*15860*/  ISETP.GT.AND P0, PT, R2, 0x20, PT ;  /* 0x000000200200780c */ /* 0x000fe40003f04270 */
[----:B------:R-:W-:Y:S02]  /*15870*/  FMNMX.FTZ R0, R26, R0, !PT ;  /* 0x000000001a007209 */ /* 0x000fe40007810000 */
[----:B------:R-:W-:Y:S02]  /*15880*/  ISETP.GT.AND P1, PT, R3, 0x21, PT ;  /* 0x000000210300780c */ /* 0x000fe40003f24270 */
[----:B------:R-:W-:Y:S02]  /*15890*/  FSEL R162, R68, -INF , P2 ;  /* 0xff80000044a27808 */ /* 0x000fe40001000000 */
[----:B------:R-:W-:Y:S01]  /*158a0*/  FMNMX.FTZ R0, R27, R0, !PT ;  /* 0x000000001b007209 */ /* 0x000fe20007810000 */
[----:B-1----:R-:W-:Y:S01]  /*158b0*/  FFMA.FTZ R4, R22, c[0x0][0x2d0], -R13 ;  /* 0x0000b40016047a23 */ /* 0x002fe2000001080d */
[----:B------:R-:W-:-:S02]  /*158c0*/  FSEL R139, R70, -INF , P0 ;  /* 0xff800000468b7808 */ /* 0x000fc40000000000 */
[----:B------:R-:W-:Y:S01]  /*158d0*/  ISETP.GT.AND P3, PT, R3, 0x29, PT ;  /* 0x000000290300780c */ /* 0x000fe20003f64270 */
[----:B------:R-:W-:Y:S01]  /*158e0*/  MUFU.EX2 R252, R4 ;  /* 0x0000000400fc7308 */ /* 0x000fe20000000800 */
[----:B------:R-:W-:Y:S02]  /*158f0*/  FSEL R161, R69, -INF , P1 ;  /* 0xff80000045a17808 */ /* 0x000fe40000800000 */
[----:B------:R-:W-:Y:S02]  /*15900*/  FMNMX.FTZ R0, R162, R0, !PT ;  /* 0x00000000a2007209 */ /* 0x000fe40007810000 */
[C---:B------:R-:W-:Y:S02]  /*15910*/  ISETP.GT.AND P2, PT, R3.reuse, 0x38, PT ;  /* 0x000000380300780c */ /* 0x040fe40003f44270 */
[----:B------:R-:W-:Y:S01]  /*15920*/  ISETP.GT.AND P0, PT, R3, 0x39, PT ;  /* 0x000000390300780c */ /* 0x000fe20003f04270 */
[----:B------:R-:W-:Y:S01]  /*15930*/  FFMA.FTZ R3, R21, c[0x0][0x2d0], -R13 ;  /* 0x0000b40015037a23 */ /* 0x000fe2000001080d */
[----:B------:R-:W-:-:S02]  /*15940*/  FMNMX.FTZ R0, R161, R0, !PT ;  /* 0x00000000a1007209 */ /* 0x000fc40007810000 */
[----:B------:R-:W-:Y:S01]  /*15950*/  FSEL R163, R73, -INF , P3 ;  /* 0xff80000049a37808 */ /* 0x000fe20001800000 */
[----:B------:R1:W1:Y:S01]  /*15960*/  MUFU.EX2 R240, R3 ;  /* 0x0000000300f07308 */ /* 0x0002620000000800 */
[----:B------:R-:W-:Y:S02]  /*15970*/  FMNMX.FTZ R0, R160, R0, !PT ;  /* 0x00000000a0007209 */ /* 0x000fe40007810000 */
[----:B------:R-:W-:Y:S02]  /*15980*/  FSEL R215, R172, -INF , P2 ;  /* 0xff800000acd77808 */ /* 0x000fe40001000000 */
[----:B------:R-:W-:Y:S02]  /*15990*/  FMNMX.FTZ R0, R163, R0, !PT ;  /* 0x00000000a3007209 */ /* 0x000fe40007810000 */
[----:B------:R-:W-:Y:S02]  /*159a0*/  FSEL R214, R173, -INF , P0 ;  /* 0xff800000add67808 */ /* 0x000fe40000000000 */
[----:B------:R-:W-:-:S02]  /*159b0*/  FMNMX.FTZ R0, R246, R0, !PT ;  /* 0x00000000f6007209 */ /* 0x000fc40007810000 */
[----:B------:R-:W-:Y:S02]  /*159c0*/  ISETP.GT.AND P1, PT, R2, 0x21, PT ;  /* 0x000000210200780c */ /* 0x000fe40003f24270 */
[----:B------:R-:W-:Y:S02]  /*159d0*/  FMNMX.FTZ R0, R245, R0, !PT ;  /* 0x00000000f5007209 */ /* 0x000fe40007810000 */
[----:B------:R-:W-:Y:S02]  /*159e0*/  FSEL R138, R71, -INF , P1 ;  /* 0xff800000478a7808 */ /* 0x000fe40000800000 */
[----:B-1----:R-:W-:Y:S01]  /*159f0*/  FMNMX.FTZ R3, R30, R32, !PT ;  /* 0x000000201e037209 */ /* 0x002fe20007810000 */
[----:B------:R-:W-:Y:S01]  /*15a00*/  LDSM.16.MT88.4 R68, [R225+0x2900] ;  /* 0x00290000e144783b */ /* 0x000fe20000004200 */
[----:B------:R-:W-:Y:S02]  /*15a10*/  FMNMX.FTZ R0, R215, R0, !PT ;  /* 0x00000000d7007209 */ /* 0x000fe40007810000 */
[----:B------:R-:W-:-:S02]  /*15a20*/  FMNMX.FTZ R3, R28, R3, !PT ;  /* 0x000000031c037209 */ /* 0x000fc40007810000 */
[----:B------:R-:W-:Y:S02]  /*15a30*/  FMNMX.FTZ R0, R214, R0, !PT ;  /* 0x00000000d6007209 */ /* 0x000fe40007810000 */
[----:B------:R-:W-:Y:S01]  /*15a40*/  FMNMX.FTZ R4, R29, R3, !PT ;  /* 0x000000031d047209 */ /* 0x000fe20007810000 */
[----:B------:R-:W-:Y:S01]  /*15a50*/  FFMA.FTZ R3, R23, c[0x0][0x2d0], -R13 ;  /* 0x0000b40017037a23 */ /* 0x000fe2000001080d */
[----:B------:R-:W-:Y:S01]  /*15a60*/  ISETP.GT.AND P4, PT, R2, 0x29, PT ;  /* 0x000000290200780c */ /* 0x000fe20003f84270 */
[----:B------:R-:W1:Y:S01]  /*15a70*/  SHFL.BFLY PT, R5, R0, 0x2, 0x1f ;  /* 0x0c401f0000057f89 */ /* 0x000e6200000e0000 */
[----:B------:R-:W-:Y:S01]  /*15a80*/  FMNMX.FTZ R4, R31, R4, !PT ;  /* 0x000000041f047209 */ /* 0x000fe20007810000 */
[----:B------:R2:W-:Y:S01]  /*15a90*/  MUFU.EX2 R180, R3 ;  /* 0x0000000300b47308 */ /* 0x0005e20000000800 */
[----:B------:R-:W-:Y:S02]  /*15aa0*/  FSEL R137, R74, -INF , P5 ;  /* 0xff8000004a897808 */ /* 0x000fe40002800000 */
[----:B------:R-:W-:-:S02]  /*15ab0*/  ISETP.GT.AND P3, PT, R2, 0x30, PT ;  /* 0x000000300200780c */ /* 0x000fc40003f64270 */
[----:B------:R-:W-:Y:S02]  /*15ac0*/  FSEL R136, R75, -INF , P4 ;  /* 0xff8000004b887808 */ /* 0x000fe40002000000 */
[----:B------:R-:W-:Y:S01]  /*15ad0*/  ISETP.GT.AND P2, PT, R2, 0x31, PT ;  /* 0x000000310200780c */ /* 0x000fe20003f44270 */
[----:B------:R-:W-:Y:S01]  /*15ae0*/  LDSM.16.MT88.4 R72, [R228+0x900] ;  /* 0x00090000e448783b */ /* 0x000fe20000004200 */
[----:B------:R-:W-:Y:S02]  /*15af0*/  FSEL R207, R166, -INF , P3 ;  /* 0xff800000a6cf7808 */ /* 0x000fe40001800000 */
[C---:B------:R-:W-:Y:S02]  /*15b00*/  ISETP.GT.AND P1, PT, R2.reuse, 0x38, PT ;  /* 0x000000380200780c */ /* 0x040fe40003f24270 */
[----:B------:R-:W-:Y:S02]  /*15b10*/  FSEL R206, R167, -INF , P2 ;  /* 0xff800000a7ce7808 */ /* 0x000fe40001000000 */
[----:B------:R-:W-:Y:S01]  /*15b20*/  ISETP.GT.AND P0, PT, R2, 0x39, PT ;  /* 0x000000390200780c */ /* 0x000fe20003f04270 */
[----:B------:R-:W-:Y:S01]  /*15b30*/  FFMA.FTZ R2, R37, c[0x0][0x2d0], -R12 ;  /* 0x0000b40025027a23 */ /* 0x000fe2000001080c */
[----:B--2---:R-:W-:Y:S01]  /*15b40*/  FMNMX.FTZ R3, R33, R4, !PT ;  /* 0x0000000421037209 */ /* 0x004fe20007810000 */
[----:B------:R-:W-:Y:S01]  /*15b50*/  FFMA.FTZ R4, R36, c[0x0][0x2d0], -R13 ;  /* 0x0000b40024047a23 */ /* 0x000fe2000001080d */
[----:B------:R-:W-:Y:S01]  /*15b60*/  FSEL R205, R174, -INF , P1 ;  /* 0xff800000aecd7808 */ /* 0x000fe20000800000 */
[----:B------:R2:W-:Y:S01]  /*15b70*/  MUFU.EX2 R193, R2 ;  /* 0x0000000200c17308 */ /* 0x0005e20000000800 */
[----:B------:R-:W-:-:S02]  /*15b80*/  FMNMX.FTZ R3, R34, R3, !PT ;  /* 0x0000000322037209 */ /* 0x000fc40007810000 */
[----:B-1----:R-:W-:Y:S02]  /*15b90*/  FMNMX.FTZ R0, R0, R5, !PT ;  /* 0x0000000500007209 */ /* 0x002fe40007810000 */
[----:B------:R-:W-:Y:S02]  /*15ba0*/  FMNMX.FTZ R3, R35, R3, !PT ;  /* 0x0000000323037209 */ /* 0x000fe40007810000 */
[----:B------:R-:W-:Y:S01]  /*15bb0*/  FSEL R204, R175, -INF , P0 ;  /* 0xff800000afcc7808 */ /* 0x000fe20000000000 */
[----:B------:R-:W1:Y:S01]  /*15bc0*/  SHFL.BFLY PT, R15, R0, 0x1, 0x1f ;  /* 0x0c201f00000f7f89 */ /* 0x000e6200000e0000 */
[----:B------:R-:W-:Y:S01]  /*15bd0*/  FMNMX.FTZ R3, R139, R3, !PT ;  /* 0x000000038b037209 */ /* 0x000fe20007810000 */
[----:B------:R1:W1:Y:S01]  /*15be0*/  MUFU.EX2 R187, R4 ;  /* 0x0000000400bb7308 */ /* 0x0002620000000800 */
[----:B------:R-:W-:Y:S02]  /*15bf0*/  F2FP.PACK_AB R8, R233, R234 ;  /* 0x000000eae908723e */ /* 0x000fe400000000ff */
[----:B------:R-:W-:-:S02]  /*15c00*/  FMNMX.FTZ R3, R138, R3, !PT ;  /* 0x000000038a037209 */ /* 0x000fc40007810000 */
[----:B---3--:R-:W-:Y:S01]  /*15c10*/  F2FP.PACK_AB R10, R183, R192 ;  /* 0x000000c0b70a723e */ /* 0x008fe200000000ff */
[----:B--2---:R-:W-:Y:S01]  /*15c20*/  FFMA.FTZ R2, R38, c[0x0][0x2d0], -R12 ;  /* 0x0000b40026027a23 */ /* 0x004fe2000001080c */
[----:B------:R-:W-:Y:S02]  /*15c30*/  FMNMX.FTZ R3, R137, R3, !PT ;  /* 0x0000000389037209 */ /* 0x000fe40007810000 */
[----:B----4-:R-:W-:Y:S01]  /*15c40*/  F2FP.PACK_AB R9, R188, R235 ;  /* 0x000000ebbc09723e */ /* 0x010fe200000000ff */
[----:B------:R2:W3:Y:S01]  /*15c50*/  MUFU.EX2 R194, R2 ;  /* 0x0000000200c27308 */ /* 0x0004e20000000800 */
[----:B------:R-:W-:Y:S02]  /*15c60*/  FMNMX.FTZ R3, R136, R3, !PT ;  /* 0x0000000388037209 */ /* 0x000fe40007810000 */
[----:B------:R-:W-:Y:S02]  /*15c70*/  F2FP.PACK_AB R11, R191, R230 ;  /* 0x000000e6bf0b723e */ /* 0x000fe400000000ff */
[----:B------:R-:W-:-:S02]  /*15c80*/  FMNMX.FTZ R3, R207, R3, !PT ;  /* 0x00000003cf037209 */ /* 0x000fc40007810000 */
[----:B-1----:R-:W-:Y:S02]  /*15c90*/  F2FP.PACK_AB R4, R252, R240 ;  /* 0x000000f0fc04723e */ /* 0x002fe400000000ff */
[----:B------:R-:W-:Y:S01]  /*15ca0*/  FMNMX.FTZ R3, R206, R3, !PT ;  /* 0x00000003ce037209 */ /* 0x000fe20007810000 */
[C---:B------:R-:W-:Y:S01]  /*15cb0*/  HMMA.16816.F32 R148, R8.reuse, R88, RZ ;  /* 0x000000580894723c */ /* 0x040fe200000018ff */
[----:B------:R-:W-:Y:S02]  /*15cc0*/  F2FP.PACK_AB R6, R187, R180 ;  /* 0x000000b4bb06723e */ /* 0x000fe400000000ff */
[----:B------:R-:W-:Y:S02]  /*15cd0*/  FMNMX.FTZ R3, R205, R3, !PT ;  /* 0x00000003cd037209 */ /* 0x000fe40007810000 */
[----:B------:R-:W-:Y:S01]  /*15ce0*/  FMNMX.FTZ R186, R0, R15, !PT ;  /* 0x0000000f00ba7209 */ /* 0x000fe20007810000 */
[----:B--2---:R-:W-:Y:S01]  /*15cf0*/  FFMA.FTZ R2, R39, c[0x0][0x2d0], -R12 ;  /* 0x0000b40027027a23 */ /* 0x004fe2000001080c */
[----:B------:R-:W-:Y:S01]  /*15d00*/  FMNMX.FTZ R3, R204, R3, !PT ;  /* 0x00000003cc037209 */ /* 0x000fe20007810000 */
[----:B------:R-:W-:Y:S01]  /*15d10*/  HMMA.16816.F32 R144, R8, R100, RZ ;  /* 0x000000640890723c */ /* 0x000fe200000018ff */
[----:B---3--:R-:W-:Y:S01]  /*15d20*/  F2FP.PACK_AB R5, R194, R193 ;  /* 0x000000c1c205723e */ /* 0x008fe200000000ff */
[----:B------:R1:W-:Y:S01]  /*15d30*/  MUFU.EX2 R242, R2 ;  /* 0x0000000200f27308 */ /* 0x0003e20000000800 */
[----:B------:R-:W-:Y:S01]  /*15d40*/  FSETP.NEU.FTZ.AND P0, PT, R186, -INF , PT ;  /* 0xff800000ba00780b */ /* 0x000fe20003f1d000 */
[----:B------:R-:W2:Y:S01]  /*15d50*/  SHFL.BFLY PT, R14, R3, 0x2, 0x1f ;  /* 0x0c401f00030e7f89 */ /* 0x000ea200000e0000 */
[----:B------:R-:W-:-:S03]  /*15d60*/  IMAD.MOV.U32 R15, RZ, RZ, R191 ;  /* 0x000000ffff0f7224 */ /* 0x000fc600078e00bf */
[C---:B------:R-:W-:Y:S08]  /*15d70*/  HMMA.16816.F32 R140, R8.reuse, R104, RZ ;  /* 0x00000068088c723c */ /* 0x040ff000000018ff */
[----:B------:R-:W-:Y:S01]  /*15d80*/  HMMA.16816.F32 R48, R8, R80, RZ ;  /* 0x000000500830723c */ /* 0x000fe200000018ff */
[----:B-1----:R-:W-:-:S04]  /*15d90*/  FFMA.FTZ R2, R40, c[0x0][0x2d0], -R12 ;  /* 0x0000b40028027a23 */ /* 0x002fc8000001080c */
[----:B------:R-:W1:Y:S03]  /*15da0*/  MUFU.EX2 R241, R2 ;  /* 0x0000000200f17308 */ /* 0x000e660000000800 */
[----:B------:R-:W-:Y:S01]  /*15db0*/  HMMA.16816.F32 R156, R8, R92, RZ ;  /* 0x0000005c089c723c */ /* 0x000fe200000018ff */
[----:B--2---:R-:W-:-:S07]  /*15dc0*/  FMNMX.FTZ R0, R3, R14, !PT ;  /* 0x0000000e03007209 */ /* 0x004fce0007810000 */
[----:B------:R-:W-:Y:S01]  /*15dd0*/  HMMA.16816.F32 R152, R8, R96, RZ ;  /* 0x000000600898723c */ /* 0x000fe200000018ff */
[----:B-1----:R-:W-:Y:S01]  /*15de0*/  F2FP.PACK_AB R7, R241, R242 ;  /* 0x000000f2f107723e */ /* 0x002fe200000000ff */
[----:B------:R-:W-:-:S06]  /*15df0*/  FMUL.FTZ R2, R186, c[0x0][0x2d0] ;  /* 0x0000b400ba027a20 */ /* 0x000fcc0000410000 */
[----:B------:R-:W-:Y:S01]  /*15e00*/  HMMA.16816.F32 R132, R8, R112, RZ ;  /* 0x000000700884723c */ /* 0x000fe200000018ff */
[----:B------:R-:W-:-:S07]  /*15e10*/  FSEL R2, R2, RZ, P0 ;  /* 0x000000ff02027208 */ /* 0x000fce0000000000 */
        /* <DEDUP_REMOVED lines=10> */
[----:B-1----:R-:W-:-:S07]  /*15ec0*/  FFMA.FTZ R3, R16, c[0x0][0x2d0], -R2 ;  /* 0x0000b40010037a23 */ /* 0x002fce0000010802 */
[C---:B------:R-:W-:Y:S08]  /*15ed0*/  HMMA.16816.F32 R40, R8.reuse, R106, RZ ;  /* 0x0000006a0828723c */ /* 0x040ff000000018ff */
[C---:B------:R-:W-:Y:S08]  /*15ee0*/  HMMA.16816.F32 R36, R8.reuse, R114, RZ ;  /* 0x000000720824723c */ /* 0x040ff000000018ff */
[----:B------:R-:W-:Y:S01]  /*15ef0*/  HMMA.16816.F32 R20, R8, R118, RZ ;  /* 0x000000760814723c */ /* 0x000fe200000018ff */
[----:B------:R-:W1:Y:S01]  /*15f00*/  SHFL.BFLY PT, R8, R0, 0x1, 0x1f ;  /* 0x0c201f0000087f89 */ /* 0x000e6200000e0000 */
[----:B------:R2:W3:Y:S06]  /*15f10*/  MUFU.EX2 R10, R3 ;  /* 0x00000003000a7308 */ /* 0x0004ec0000000800 */
[C---:B------:R-:W-:Y:S08]  /*15f20*/  HMMA.16816.F32 R220, R4.reuse, R44, R148 ;  /* 0x0000002c04dc723c */ /* 0x040ff00000001894 */
[----:B------:R-:W-:Y:S01]  /*15f30*/  HMMA.16816.F32 R148, R4, R68, R144 ;  /* 0x000000440494723c */ /* 0x000fe20000001890 */
[----:B--2---:R-:W-:-:S04]  /*15f40*/  FFMA.FTZ R3, R18, c[0x0][0x2d0], -R2 ;  /* 0x0000b40012037a23 */ /* 0x004fc80000010802 */
[----:B------:R2:W4:Y:S02]  /*15f50*/  MUFU.EX2 R231, R3 ;  /* 0x0000000300e77308 */ /* 0x0005240000000800 */
[----:B------:R-:W-:Y:S01]  /*15f60*/  IMAD.MOV.U32 R147, RZ, RZ, R190 ;  /* 0x000000ffff937224 */ /* 0x000fe200078e00be */
[----:B------:R-:W-:Y:S01]  /*15f70*/  HMMA.16816.F32 R140, R4, R64, R140 ;  /* 0x00000040048c723c */ /* 0x000fe2000000188c */
[----:B-1----:R-:W-:Y:S01]  /*15f80*/  FMNMX.FTZ R185, R0, R8, !PT ;  /* 0x0000000800b97209 */ /* 0x002fe20007810000 */
[----:B------:R-:W-:-:S03]  /*15f90*/  FFMA.FTZ R0, R25, c[0x0][0x2d0], -R2 ;  /* 0x0000b40019007a23 */ /* 0x000fc60000010802 */
[----:B------:R-:W-:Y:S01]  /*15fa0*/  FSETP.NEU.FTZ.AND P0, PT, R185, -INF , PT ;  /* 0xff800000b900780b */ /* 0x000fe20003f1d000 */
[----:B------:R1:W1:Y:S02]  /*15fb0*/  MUFU.EX2 R9, R0 ;  /* 0x0000000000097308 */ /* 0x0002640000000800 */
[----:B------:R-:W-:Y:S01]  /*15fc0*/  HMMA.16816.F32 R196, R4, R60, R48 ;  /* 0x0000003c04c4723c */ /* 0x000fe20000001830 */
[----:B------:R-:W4:Y:S01]  /*15fd0*/  LDSM.16.MT88.4 R48, [R227+0x2900] ;  /* 0x00290000e330783b */ /* 0x000f220000004200 */
[----:B--2---:R-:W-:-:S06]  /*15fe0*/  FFMA.FTZ R3, R19, c[0x0][0x2d0], -R2 ;  /* 0x0000b40013037a23 */ /* 0x004fcc0000010802 */
[----:B------:R-:W-:Y:S01]  /*15ff0*/  IMAD.MOV.U32 R17, RZ, RZ, R149 ;  /* 0x000000ffff117224 */ /* 0x000fe200078e0095 */
[----:B------:R-:W-:Y:S01]  /*16000*/  MOV R144, R148 ;  /* 0x0000009400907202 */ /* 0x000fe20000000f00 */
[----:B------:R2:W-:Y:S01]  /*16010*/  MUFU.EX2 R14, R3 ;  /* 0x00000003000e7308 */ /* 0x0005e20000000800 */
[C---:B------:R-:W-:Y:S01]  /*16020*/  HMMA.16816.F32 R248, R4.reuse, R72, R156 ;  /* 0x0000004804f8723c */ /* 0x040fe2000000189c */
[----:B------:R-:W-:Y:S01]  /*16030*/  IMAD.MOV.U32 R145, RZ, RZ, R150 ;  /* 0x000000ffff917224 */ /* 0x000fe200078e0096 */
[----:B------:R-:W-:Y:S01]  /*16040*/  MOV R150, R189 ;  /* 0x000000bd00967202 */ /* 0x000fe20000000f00 */
[----:B-1----:R-:W-:Y:S02]  /*16050*/  FMUL.FTZ R0, R185, c[0x0][0x2d0] ;  /* 0x0000b400b9007a20 */ /* 0x002fe40000410000 */
[----:B------:R-:W-:Y:S01]  /*16060*/  IMAD.MOV.U32 R195, RZ, RZ, R141 ;  /* 0x000000ffffc37224 */ /* 0x000fe200078e008d */
[----:B------:R-:W-:Y:S01]  /*16070*/  MOV R18, R140 ;  /* 0x0000008c00127202 */ /* 0x000fe20000000f00 */
[----:B------:R-:W-:Y:S01]  /*16080*/  IMAD.MOV.U32 R149, RZ, RZ, R142 ;  /* 0x000000ffff957224 */ /* 0x000fe200078e008e */
[----:B------:R-:W-:Y:S01]  /*16090*/  FSEL R0, R0, RZ, P0 ;  /* 0x000000ff00007208 */ /* 0x000fe20000000000 */
[----:B------:R-:W-:Y:S01]  /*160a0*/  IMAD.MOV.U32 R148, RZ, RZ, R143 ;  /* 0x000000ffff947224 */ /* 0x000fe200078e008f */
[----:B------:R-:W-:Y:S01]  /*160b0*/  HMMA.16816.F32 R156, R4, R74, R108 ;  /* 0x0000004a049c723c */ /* 0x000fe2000000186c */
[----:B------:R-:W-:-:S02]  /*160c0*/  IMAD.MOV.U32 R16, RZ, RZ, R151 ;  /* 0x000000ffff107224 */ /* 0x000fc400078e0097 */
[----:B------:R-:W-:Y:S02]  /*160d0*/  IMAD.MOV.U32 R146, RZ, RZ, R150 ;  /* 0x000000ffff927224 */ /* 0x000fe400078e0096 */
[----:B--2---:R-:W-:Y:S02]  /*160e0*/  FFMA.FTZ R3, R26, c[0x0][0x2d0], -R2 ;  /* 0x0000b4001a037a23 */ /* 0x004fe40000010802 */
[----:B---3--:R-:W-:Y:S01]  /*160f0*/  IMAD.MOV.U32 R111, RZ, RZ, R10 ;  /* 0x000000ffff6f7224 */ /* 0x008fe200078e000a */
[----:B------:R-:W-:Y:S01]  /*16100*/  HMMA.16816.F32 R140, R4, R52, R132 ;  /* 0x00000034048c723c */ /* 0x000fe20000001884 */
[----:B------:R1:W-:Y:S01]  /*16110*/  MUFU.EX2 R239, R3 ;  /* 0x0000000300ef7308 */ /* 0x0003e20000000800 */
[----:B------:R-:W-:Y:S02]  /*16120*/  IMAD.MOV.U32 R150, RZ, RZ, R252 ;  /* 0x000000ffff967224 */ /* 0x000fe400078e00fc */
[----:B----4-:R-:W-:Y:S01]  /*16130*/  F2FP.PACK_AB R10, R231, R111 ;  /* 0x0000006fe70a723e */ /* 0x010fe200000000ff */
[----:B------:R-:W-:-:S03]  /*16140*/  IMAD.MOV.U32 R151, RZ, RZ, R188 ;  /* 0x000000ffff977224 */ /* 0x000fc600078e00bc */
[C---:B------:R-:W-:Y:S07]  /*16150*/  HMMA.16816.F32 R172, R4.reuse, R58, R84 ;  /* 0x0000003a04ac723c */ /* 0x040fee0000001854 */
[----:B------:R-:W-:Y:S01]  /*16160*/  IMAD.MOV.U32 R86, RZ, RZ, R9 ;  /* 0x000000ffff567224 */ /* 0x000fe200078e0009 */
[----:B------:R-:W-:Y:S01]  /*16170*/  HMMA.16816.F32 R200, R4, R56, R152 ;  /* 0x0000003804c8723c */ /* 0x000fe20000001898 */
[----:B-1----:R-:W-:-:S04]  /*16180*/  FFMA.FTZ R3, R27, c[0x0][0x2d0], -R2 ;  /* 0x0000b4001b037a23 */ /* 0x002fc80000010802 */
[----:B------:R1:W2:Y:S03]  /*16190*/  MUFU.EX2 R8, R3 ;  /* 0x0000000300087308 */ /* 0x0002a60000000800 */
[----:B------:R-:W-:Y:S01]  /*161a0*/  IMAD.MOV.U32 R134, RZ, RZ, R141 ;  /* 0x000000ffff867224 */ /* 0x000fe200078e008d */
[----:B------:R-:W-:Y:S01]  /*161b0*/  MOV R19, R140 ;  /* 0x0000008c00137202 */ /* 0x000fe20000000f00 */
[----:B------:R-:W-:Y:S01]  /*161c0*/  IMAD.MOV.U32 R133, RZ, RZ, R143 ;  /* 0x000000ffff857224 */ /* 0x000fe200078e008f */
[----:B------:R-:W-:Y:S01]  /*161d0*/  HMMA.16816.F32 R208, R4, R50, R20 ;  /* 0x0000003204d0723c */ /* 0x000fe20000001814 */
[----:B------:R-:W-:-:S07]  /*161e0*/  IMAD.MOV.U32 R132, RZ, RZ, R142 ;  /* 0x000000ffff847224 */ /* 0x000fce00078e008e */
[C---:B------:R-:W-:Y:S01]  /*161f0*/  HMMA.16816.F32 R140, R4.reuse, R48, R128 ;  /* 0x00000030048c723c */ /* 0x040fe20000001880 */
[----:B-1----:R-:W-:Y:S02]  /*16200*/  FFMA.FTZ R3, R30, c[0x0][0x2d0], -R0 ;  /* 0x0000b4001e037a23 */ /* 0x002fe40000010800 */
[----:B--2---:R-:W-:Y:S01]  /*16210*/  IMAD.MOV.U32 R85, RZ, RZ, R8 ;  /* 0x000000ffff557224 */ /* 0x004fe200078e0008 */
[----:B------:R-:W-:Y:S01]  /*16220*/  F2FP.PACK_AB R8, R212, R213 ;  /* 0x000000d5d408723e */ /* 0x000fe200000000ff */
[----:B------:R1:W-:Y:S01]  /*16230*/  MUFU.EX2 R108, R3 ;  /* 0x00000003006c7308 */ /* 0x0003e20000000800 */
[----:B------:R-:W-:Y:S01]  /*16240*/  IMAD.MOV.U32 R155, RZ, RZ, R200 ;  /* 0x000000ffff9b7224 */ /* 0x000fe200078e00c8 */
[----:B------:R-:W-:Y:S01]  /*16250*/  MOV R152, R203 ;  /* 0x000000cb00987202 */ /* 0x000fe20000000f00 */
[----:B------:R-:W-:Y:S01]  /*16260*/  IMAD.MOV.U32 R154, RZ, RZ, R201 ;  /* 0x000000ffff9a7224 */ /* 0x000fe200078e00c9 */
[----:B------:R-:W-:Y:S01]  /*16270*/  HMMA.16816.F32 R164, R4, R54, R36 ;  /* 0x0000003604a4723c */ /* 0x000fe20000001824 */
[----:B------:R-:W-:-:S02]  /*16280*/  IMAD.MOV.U32 R153, RZ, RZ, R202 ;  /* 0x000000ffff997224 */ /* 0x000fc400078e00ca */
[----:B------:R-:W-:Y:S02]  /*16290*/  IMAD.MOV.U32 R130, RZ, RZ, R16 ;  /* 0x000000ffff827224 */ /* 0x000fe400078e0010 */
[----:B------:R-:W-:-:S03]  /*162a0*/  IMAD.MOV.U32 R131, RZ, RZ, R193 ;  /* 0x000000ffff837224 */ /* 0x000fc600078e00c1 */
[----:B------:R-:W-:Y:S01]  /*162b0*/  HMMA.16816.F32 R200, R4, R62, R124 ;  /* 0x0000003e04c8723c */ /* 0x000fe2000000187c */
[----:B-1----:R-:W-:-:S06]  /*162c0*/  FFMA.FTZ R3, R32, c[0x0][0x2d0], -R0 ;  /* 0x0000b40020037a23 */ /* 0x002fcc0000010800 */
[----:B------:R-:W-:Y:S01]  /*162d0*/  IMAD.MOV.U32 R129, RZ, RZ, R141 ;  /* 0x000000ffff817224 */ /* 0x000fe200078e008d */
[----:B------:R-:W-:Y:S01]  /*162e0*/  MOV R24, R143 ;  /* 0x0000008f00187202 */ /* 0x000fe20000000f00 */
[----:B------:R1:W2:Y:S01]  /*162f0*/  MUFU.EX2 R84, R3 ;  /* 0x0000000300547308 */ /* 0x0002a20000000800 */
[----:B------:R-:W-:Y:S01]  /*16300*/  IMAD.MOV.U32 R128, RZ, RZ, R140 ;  /* 0x000000ffff807224 */ /* 0x000fe200078e008c */
[C---:B------:R-:W-:Y:S01]  /*16310*/  HMMA.16816.F32 R216, R4.reuse, R70, R76 ;  /* 0x0000004604d8723c */ /* 0x040fe2000000184c */
[----:B------:R-:W-:Y:S01]  /*16320*/  IMAD.MOV.U32 R25, RZ, RZ, R142 ;  /* 0x000000ffff197224 */ /* 0x000fe200078e008e */
[----:B------:R-:W-:Y:S01]  /*16330*/  MOV R110, R129 ;  /* 0x00000081006e7202 */ /* 0x000fe20000000f00 */
[----:B------:R-:W-:Y:S01]  /*16340*/  IMAD.MOV.U32 R124, RZ, RZ, R19 ;  /* 0x000000ffff7c7224 */ /* 0x000fe200078e0013 */
[----:B------:R-:W-:Y:S01]  /*16350*/  MOV R127, R148 ;  /* 0x00000094007f7202 */ /* 0x000fe20000000f00 */
[----:B------:R-:W-:Y:S02]  /*16360*/  IMAD.MOV.U32 R129, RZ, RZ, R17 ;  /* 0x000000ffff817224 */ /* 0x000fe400078e0011 */
[----:B------:R-:W-:Y:S01]  /*16370*/  IMAD.MOV.U32 R126, RZ, RZ, R149 ;  /* 0x000000ffff7e7224 */ /* 0x000fe200078e0095 */
[----:B------:R-:W-:Y:S01]  /*16380*/  HMMA.16816.F32 R140, R4, R46, R120 ;  /* 0x0000002e048c723c */ /* 0x000fe20000001878 */
[----:B------:R-:W-:Y:S01]  /*16390*/  MOV R149, R194 ;  /* 0x000000c200957202 */ /* 0x000fe20000000f00 */
[----:B------:R-:W-:-:S02]  /*163a0*/  IMAD.MOV.U32 R125, RZ, RZ, R195 ;  /* 0x000000ffff7d7224 */ /* 0x000fc400078e00c3 */
[----:B------:R-:W-:Y:S02]  /*163b0*/  IMAD.MOV.U32 R148, RZ, RZ, R192 ;  /* 0x000000ffff947224 */ /* 0x000fe400078e00c0 */
[----:B-1----:R-:W-:Y:S01]  /*163c0*/  FFMA.FTZ R3, R28, c[0x0][0x2d0], -R0 ;  /* 0x0000b4001c037a23 */ /* 0x002fe20000010800 */
[----:B--2---:R-:W-:Y:S01]  /*163d0*/  F2FP.PACK_AB R9, R84, R108 ;  /* 0x0000006c5409723e */ /* 0x004fe200000000ff */
[----:B------:R-:W-:Y:S01]  /*163e0*/  IMAD.MOV.U32 R120, RZ, RZ, R128 ;  /* 0x000000ffff787224 */ /* 0x000fe200078e0080 */
[----:B------:R-:W-:Y:S01]  /*163f0*/  HMMA.16816.F32 R188, R4, R66, R40 ;  /* 0x0000004204bc723c */ /* 0x000fe20000001828 */
[----:B------:R1:W-:Y:S01]  /*16400*/  MUFU.EX2 R109, R3 ;  /* 0x00000003006d7308 */ /* 0x0003e20000000800 */
[----:B------:R-:W-:Y:S01]  /*16410*/  IMAD.MOV.U32 R128, RZ, RZ, R18 ;  /* 0x000000ffff807224 */ /* 0x000fe200078e0012 */
[----:B------:R-:W-:Y:S01]  /*16420*/  MOV R123, R132 ;  /* 0x00000084007b7202 */ /* 0x000fe20000000f00 */
[----:B------:R-:W-:Y:S02]  /*16430*/  IMAD.MOV.U32 R121, RZ, RZ, R134 ;  /* 0x000000ffff797224 */ /* 0x000fe400078e0086 */
[----:B------:R-:W-:Y:S01]  /*16440*/  IMAD.MOV.U32 R122, RZ, RZ, R133 ;  /* 0x000000ffff7a7224 */ /* 0x000fe200078e0085 */
[----:B------:R-:W-:Y:S01]  /*16450*/  F2FP.PACK_AB R4, R86, R14 ;  /* 0x0000000e5604723e */ /* 0x000fe200000000ff */
[----:B------:R-:W-:Y:S01]  /*16460*/  IMAD.MOV.U32 R87, RZ, RZ, R149 ;  /* 0x000000ffff577224 */ /* 0x000fe200078e0095 */
[----:B------:R-:W-:Y:S01]  /*16470*/  F2FP.PACK_AB R6, R85, R239 ;  /* 0x000000ef5506723e */ /* 0x000fe200000000ff */
[----:B-1----:R-:W-:-:S04]  /*16480*/  FFMA.FTZ R3, R29, c[0x0][0x2d0], -R0 ;  /* 0x0000b4001d037a23 */ /* 0x002fc80000010800 */
[----:B------:R1:W2:Y:S02]  /*16490*/  MUFU.EX2 R232, R3 ;  /* 0x0000000300e87308 */ /* 0x0002a40000000800 */
[----:B-1----:R-:W-:Y:S01]  /*164a0*/  FFMA.FTZ R3, R31, c[0x0][0x2d0], -R0 ;  /* 0x0000b4001f037a23 */ /* 0x002fe20000010800 */
[----:B--2---:R-:W-:-:S05]  /*164b0*/  F2FP.PACK_AB R11, R232, R109 ;  /* 0x0000006de80b723e */ /* 0x004fca00000000ff */
[----:B------:R1:W2:Y:S02]  /*164c0*/  MUFU.EX2 R27, R3 ;  /* 0x00000003001b7308 */ /* 0x0002a40000000800 */
[C---:B------:R-:W-:Y:S08]  /*164d0*/  HMMA.16816.F32 R20, R8.reuse, R80, RZ ;  /* 0x000000500814723c */ /* 0x040ff000000018ff */
[----:B------:R-:W-:Y:S01]  /*164e0*/  HMMA.16816.F32 R16, R8, R88, RZ ;  /* 0x000000580810723c */ /* 0x000fe200000018ff */
[----:B-1----:R-:W-:Y:S01]  /*164f0*/  FFMA.FTZ R3, R33, c[0x0][0x2d0], -R0 ;  /* 0x0000b40021037a23 */ /* 0x002fe20000010800 */
[----:B--2---:R-:W-:-:S05]  /*16500*/  MOV R81, R27 ;  /* 0x0000001b00517202 */ /* 0x004fca0000000f00 */
[----:B------:R-:W-:Y:S01]  /*16510*/  IMAD.MOV.U32 R88, RZ, RZ, R128 ;  /* 0x000000ffff587224 */ /* 0x000fe200078e0080 */
[----:B------:R1:W2:Y:S01]  /*16520*/  MUFU.EX2 R247, R3 ;  /* 0x0000000300f77308 */ /* 0x0002a20000000800 */
[----:B------:R-:W-:Y:S01]  /*16530*/  HMMA.16816.F32 R36, R8, R92, RZ ;  /* 0x0000005c0824723c */ /* 0x000fe200000018ff */
[----:B------:R-:W-:-:S06]  /*16540*/  IMAD.MOV.U32 R89, RZ, RZ, R125 ;  /* 0x000000ffff597224 */ /* 0x000fcc00078e007d */
[----:B------:R-:W-:Y:S01]  /*16550*/  IMAD.MOV.U32 R93, RZ, RZ, R151 ;  /* 0x000000ffff5d7224 */ /* 0x000fe200078e0097 */
[----:B------:R-:W-:Y:S01]  /*16560*/  HMMA.16816.F32 R28, R8, R100, RZ ;  /* 0x00000064081c723c */ /* 0x000fe200000018ff */
[----:B------:R-:W-:Y:S01]  /*16570*/  MOV R92, R126 ;  /* 0x0000007e005c7202 */ /* 0x000fe20000000f00 */
[----:B-1----:R-:W-:-:S05]  /*16580*/  FFMA.FTZ R3, R34, c[0x0][0x2d0], -R0 ;  /* 0x0000b40022037a23 */ /* 0x002fca0000010800 */
[----:B------:R-:W-:Y:S01]  /*16590*/  MOV R101, R24 ;  /* 0x0000001800657202 */ /* 0x000fe20000000f00 */
[----:B------:R-:W-:Y:S01]  /*165a0*/  IMAD.MOV.U32 R100, RZ, RZ, R25 ;  /* 0x000000ffff647224 */ /* 0x000fe200078e0019 */
[----:B--2---:R-:W-:Y:S01]  /*165b0*/  F2FP.PACK_AB R5, R247, R81 ;  /* 0x00000051f705723e */ /* 0x004fe200000000ff */
[----:B------:R1:W2:Y:S01]  /*165c0*/  MUFU.EX2 R26, R3 ;  /* 0x00000003001a7308 */ /* 0x0002a20000000800 */
[----:B------:R-:W-:Y:S01]  /*165d0*/  HMMA.16816.F32 R40, R8, R82, RZ ;  /* 0x000000520828723c */ /* 0x000fe200000018ff */
[----:B-1----:R-:W-:-:S07]  /*165e0*/  FFMA.FTZ R3, R35, c[0x0][0x2d0], -R0 ;  /* 0x0000b40023037a23 */ /* 0x002fce0000010800 */
[C---:B------:R-:W-:Y:S01]  /*165f0*/  HMMA.16816.F32 R32, R8.reuse, R96, RZ ;  /* 0x000000600820723c */ /* 0x040fe200000018ff */
[----:B--2---:R-:W-:Y:S01]  /*16600*/  IMAD.MOV.U32 R80, RZ, RZ, R26 ;  /* 0x000000ffff507224 */ /* 0x004fe200078e001a */
[----:B------:R-:W1:Y:S05]  /*16610*/  MUFU.EX2 R252, R3 ;  /* 0x0000000300fc7308 */ /* 0x000e6a0000000800 */
[----:B------:R-:W-:Y:S01]  /*16620*/  IMAD.MOV.U32 R97, RZ, RZ, R124 ;  /* 0x000000ffff617224 */ /* 0x000fe200078e007c */
[----:B------:R-:W-:Y:S01]  /*16630*/  HMMA.16816.F32 R24, R8, R104, RZ ;  /* 0x000000680818723c */ /* 0x000fe200000018ff */
[----:B------:R-:W-:-:S06]  /*16640*/  IMAD.MOV.U32 R96, RZ, RZ, R123 ;  /* 0x000000ffff607224 */ /* 0x000fcc00078e007b */
[----:B------:R-:W-:Y:S01]  /*16650*/  MOV R104, R122 ;  /* 0x0000007a00687202 */ /* 0x000fe20000000f00 */
[----:B------:R-:W-:Y:S01]  /*16660*/  IMAD.MOV.U32 R105, RZ, RZ, R121 ;  /* 0x000000ffff697224 */ /* 0x000fe200078e0079 */
[----:B-1----:R-:W-:Y:S02]  /*16670*/  F2FP.PACK_AB R7, R252, R80 ;  /* 0x00000050fc07723e */ /* 0x002fe400000000ff */
[----:B------:R-:W-:-:S05]  /*16680*/  MOV R3, R144 ;  /* 0x0000009000037202 */ /* 0x000fca0000000f00 */
[C---:B------:R-:W-:Y:S07]  /*16690*/  HMMA.16816.F32 R192, R4.reuse, R60, R20 ;  /* 0x0000003c04c0723c */ /* 0x040fee0000001814 */
[----:B------:R-:W-:Y:S01]  /*166a0*/  MOV R60, R130 ;  /* 0x00000082003c7202 */ /* 0x000fe20000000f00 */
[----:B------:R-:W-:Y:S01]  /*166b0*/  HMMA.16816.F32 R132, R4, R44, R16 ;  /* 0x0000002c0484723c */ /* 0x000fe20000001810 */
[----:B------:R-:W-:-:S06]  /*166c0*/  IMAD.MOV.U32 R61, RZ, RZ, R145 ;  /* 0x000000ffff3d7224 */ /* 0x000fcc00078e0091 */
[----:B------:R-:W-:Y:S01]  /*166d0*/  IMAD.MOV.U32 R45, RZ, RZ, R129 ;  /* 0x000000ffff2d7224 */ /* 0x000fe200078e0081 */
[----:B------:R-:W-:Y:S01]  /*166e0*/  HMMA.16816.F32 R20, R8, R112, RZ ;  /* 0x000000700814723c */ /* 0x000fe200000018ff */
[----:B------:R-:W-:-:S06]  /*166f0*/  IMAD.MOV.U32 R44, RZ, RZ, R127 ;  /* 0x000000ffff2c7224 */ /* 0x000fcc00078e007f */
[----:B------:R-:W-:Y:S01]  /*16700*/  IMAD.MOV.U32 R113, RZ, RZ, R110 ;  /* 0x000000ffff717224 */ /* 0x000fe200078e006e */
[----:B------:R-:W-:Y:S01]  /*16710*/  HMMA.16816.F32 R16, R8, R116, RZ ;  /* 0x000000740810723c */ /* 0x000fe200000018ff */
[----:B------:R-:W-:Y:S02]  /*16720*/  IMAD.MOV.U32 R110, RZ, RZ, R150 ;  /* 0x000000ffff6e7224 */ /* 0x000fe400078e0096 */
[----:B------:R-:W-:-:S04]  /*16730*/  IMAD.MOV.U32 R112, RZ, RZ, R120 ;  /* 0x000000ffff707224 */ /* 0x000fc800078e0078 */
[----:B------:R-:W-:Y:S01]  /*16740*/  IMAD.MOV.U32 R117, RZ, RZ, R148 ;  /* 0x000000ffff757224 */ /* 0x000fe200078e0094 */
[----:B------:R-:W-:Y:S01]  /*16750*/  HMMA.16816.F32 R76, R4, R56, R32 ;  /* 0x00000038044c723c */ /* 0x000fe20000001820 */
[----:B------:R-:W-:-:S07]  /*16760*/  IMAD.MOV.U32 R116, RZ, RZ, R131 ;  /* 0x000000ffff747224 */ /* 0x000fce00078e0083 */
[----:B------:R-:W-:Y:S07]  /*16770*/  HMMA.16816.F32 R148, R4, R72, R36 ;  /* 0x000000480494723c */ /* 0x000fee0000001824 */
[----:B------:R-:W-:Y:S01]  /*16780*/  MOV R72, R146 ;  /* 0x0000009200487202 */ /* 0x000fe20000000f00 */
[----:B------:R-:W-:Y:S01]  /*16790*/  HMMA.16816.F32 R32, R8, R94, RZ ;  /* 0x0000005e0820723c */ /* 0x000fe200000018ff */
[----:B------:R-:W-:-:S06]  /*167a0*/  IMAD.MOV.U32 R73, RZ, RZ, R147 ;  /* 0x000000ffff497224 */ /* 0x000fcc00078e0093 */
[----:B------:R-:W-:Y:S01]  /*167b0*/  IMAD.MOV.U32 R94, RZ, RZ, R72 ;  /* 0x000000ffff5e7224 */ /* 0x000fe200078e0048 */
[----:B------:R-:W-:Y:S01]  /*167c0*/  HMMA.16816.F32 R128, R4, R68, R28 ;  /* 0x000000440480723c */ /* 0x000fe2000000181c */
[----:B------:R-:W-:Y:S02]  /*167d0*/  IMAD.MOV.U32 R72, RZ, RZ, R3 ;  /* 0x000000ffff487224 */ /* 0x000fe400078e0003 */
[----:B------:R-:W-:Y:S02]  /*167e0*/  FFMA.FTZ R3, R162, c[0x0][0x2d0], -R2 ;  /* 0x0000b400a2037a23 */ /* 0x000fe40000010802 */
[----:B------:R-:W-:Y:S02]  /*167f0*/  IMAD.MOV.U32 R95, RZ, RZ, R183 ;  /* 0x000000ffff5f7224 */ /* 0x000fe400078e00b7 */
[----:B------:R-:W-:Y:S01]  /*16800*/  IMAD.MOV.U32 R162, RZ, RZ, R153 ;  /* 0x000000ffffa27224 */ /* 0x000fe200078e0099 */
[C---:B------:R-:W-:Y:S07]  /*16810*/  HMMA.16816.F32 R28, R8.reuse, R98, RZ ;  /* 0x00000062081c723c */ /* 0x040fee00000018ff */
[----:B------:R-:W-:Y:S01]  /*16820*/  IMAD.MOV.U32 R99, RZ, RZ, R73 ;  /* 0x000000ffff637224 */ /* 0x000fe200078e0049 */
[----:B------:R-:W-:Y:S01]  /*16830*/  HMMA.16816.F32 R36, R8, R90, RZ ;  /* 0x0000005a0824723c */ /* 0x000fe200000018ff */
[----:B------:R-:W-:-:S06]  /*16840*/  IMAD.MOV.U32 R73, RZ, RZ, R45 ;  /* 0x000000ffff497224 */ /* 0x000fcc00078e002d */
[----:B------:R-:W-:Y:S01]  /*16850*/  MOV R90, R92 ;  /* 0x0000005c005a7202 */ /* 0x000fe20000000f00 */
[----:B------:R-:W-:Y:S01]  /*16860*/  IMAD.MOV.U32 R92, RZ, RZ, R110 ;  /* 0x000000ffff5c7224 */ /* 0x000fe200078e006e */
[----:B------:R-:W-:Y:S01]  /*16870*/  HMMA.16816.F32 R124, R4, R64, R24 ;  /* 0x00000040047c723c */ /* 0x000fe20000001818 */
[----:B------:R-:W-:Y:S02]  /*16880*/  IMAD.MOV.U32 R110, RZ, RZ, R180 ;  /* 0x000000ffff6e7224 */ /* 0x000fe400078e00b4 */
[----:B------:R1:W-:Y:S01]  /*16890*/  MUFU.EX2 R180, R3 ;  /* 0x0000000300b47308 */ /* 0x0003e20000000800 */
[----:B------:R-:W-:-:S04]  /*168a0*/  IMAD.MOV.U32 R91, RZ, RZ, R44 ;  /* 0x000000ffff5b7224 */ /* 0x000fc800078e002c */
[----:B------:R-:W-:Y:S07]  /*168b0*/  HMMA.16816.F32 R24, R8, R102, RZ ;  /* 0x000000660818723c */ /* 0x000fee00000018ff */
[----:B------:R-:W-:Y:S01]  /*168c0*/  IMAD.MOV.U32 R102, RZ, RZ, R104 ;  /* 0x000000ffff667224 */ /* 0x000fe200078e0068 */
[----:B------:R-:W-:Y:S01]  /*168d0*/  MOV R103, R116 ;  /* 0x0000007400677202 */ /* 0x000fe20000000f00 */
[----:B------:R-:W-:Y:S01]  /*168e0*/  IMAD.MOV.U32 R104, RZ, RZ, R97 ;  /* 0x000000ffff687224 */ /* 0x000fe200078e0061 */
[----:B------:R-:W-:Y:S01]  /*168f0*/  HMMA.16816.F32 R28, R4, R58, R28 ;  /* 0x0000003a041c723c */ /* 0x000fe2000000181c */
[----:B-1----:R-:W-:-:S02]  /*16900*/  FFMA.FTZ R3, R161, c[0x0][0x2d0], -R2 ;  /* 0x0000b400a1037a23 */ /* 0x002fc40000010802 */
[----:B------:R-:W-:Y:S02]  /*16910*/  IMAD.MOV.U32 R97, RZ, RZ, R181 ;  /* 0x000000ffff617224 */ /* 0x000fe400078e00b5 */
[----:B------:R1:W2:Y:S01]  /*16920*/  MUFU.EX2 R181, R3 ;  /* 0x0000000300b57308 */ /* 0x0002a20000000800 */
[----:B------:R-:W-:Y:S01]  /*16930*/  IMAD.MOV.U32 R116, RZ, RZ, R87 ;  /* 0x000000ffff747224 */ /* 0x000fe200078e0057 */
[----:B------:R-:W-:Y:S01]  /*16940*/  MOV R87, R187 ;  /* 0x000000bb00577202 */ /* 0x000fe20000000f00 */
[----:B------:R-:W-:Y:S01]  /*16950*/  HMMA.16816.F32 R120, R4, R52, R20 ;  /* 0x000000340478723c */ /* 0x000fe20000001814 */
[----:B------:R-:W-:-:S07]  /*16960*/  IMAD.MOV.U32 R161, RZ, RZ, R154 ;  /* 0x000000ffffa17224 */ /* 0x000fce00078e009a */
[----:B------:R-:W-:Y:S01]  /*16970*/  HMMA.16816.F32 R20, R8, R106, RZ ;  /* 0x0000006a0814723c */ /* 0x000fe200000018ff */
[----:B-1----:R-:W-:Y:S01]  /*16980*/  FFMA.FTZ R3, R160, c[0x0][0x2d0], -R2 ;  /* 0x0000b400a0037a23 */ /* 0x002fe20000010802 */
[----:B------:R-:W-:-:S05]  /*16990*/  MOV R160, R155 ;  /* 0x0000009b00a07202 */ /* 0x000fca0000000f00 */
[----:B------:R-:W-:Y:S01]  /*169a0*/  IMAD.MOV.U32 R106, RZ, RZ, R60 ;  /* 0x000000ffff6a7224 */ /* 0x000fe200078e003c */
[----:B------:R-:W-:Y:S01]  /*169b0*/  HMMA.16816.F32 R144, R4, R48, R16 ;  /* 0x000000300490723c */ /* 0x000fe20000001810 */
[----:B------:R1:W-:Y:S01]  /*169c0*/  MUFU.EX2 R183, R3 ;  /* 0x0000000300b77308 */ /* 0x0003e20000000800 */
[----:B------:R-:W-:-:S06]  /*169d0*/  IMAD.MOV.U32 R107, RZ, RZ, R96 ;  /* 0x000000ffff6b7224 */ /* 0x000fcc00078e0060 */
[----:B------:R-:W-:Y:S07]  /*169e0*/  HMMA.16816.F32 R16, R8, R114, RZ ;  /* 0x000000720810723c */ /* 0x000fee00000018ff */
[----:B------:R-:W-:Y:S01]  /*169f0*/  MOV R115, R61 ;  /* 0x0000003d00737202 */ /* 0x000fe20000000f00 */
[----:B------:R-:W-:Y:S01]  /*16a00*/  HMMA.16816.F32 R40, R4, R62, R40 ;  /* 0x0000003e0428723c */ /* 0x000fe20000001828 */
[----:B-1----:R-:W-:Y:S02]  /*16a10*/  FFMA.FTZ R3, R163, c[0x0][0x2d0], -R2 ;  /* 0x0000b400a3037a23 */ /* 0x002fe40000010802 */
[----:B------:R-:W-:-:S02]  /*16a20*/  IMAD.MOV.U32 R163, RZ, RZ, R152 ;  /* 0x000000ffffa37224 */ /* 0x000fc400078e0098 */
[----:B------:R1:W-:Y:S03]  /*16a30*/  MUFU.EX2 R187, R3 ;  /* 0x0000000300bb7308 */ /* 0x0003e60000000800 */
[----:B------:R-:W-:Y:S08]  /*16a40*/  HMMA.16816.F32 R36, R4, R46, R36 ;  /* 0x0000002e0424723c */ /* 0x000ff00000001824 */
[----:B------:R-:W-:Y:S01]  /*16a50*/  HMMA.16816.F32 R8, R8, R118, RZ ;  /* 0x000000760808723c */ /* 0x000fe200000018ff */
[----:B-1----:R-:W-:-:S06]  /*16a60*/  FFMA.FTZ R3, R139, c[0x0][0x2d0], -R0 ;  /* 0x0000b4008b037a23 */ /* 0x002fcc0000010800 */
[----:B------:R-:W-:Y:S01]  /*16a70*/  IMAD.MOV.U32 R118, RZ, RZ, R106 ;  /* 0x000000ffff767224 */ /* 0x000fe200078e006a */
[C---:B------:R-:W-:Y:S01]  /*16a80*/  HMMA.16816.F32 R52, R4.reuse, R54, R16 ;  /* 0x000000360434723c */ /* 0x040fe20000001810 */
[----:B------:R1:W-:Y:S01]  /*16a90*/  MUFU.EX2 R59, R3 ;  /* 0x00000003003b7308 */ /* 0x0003e20000000800 */
[----:B------:R-:W3:Y:S01]  /*16aa0*/  LDSM.16.MT88.4 R16, [R225+0x1100] ;  /* 0x00110000e110783b */ /* 0x000ee20000004200 */
[----:B------:R-:W-:Y:S01]  /*16ab0*/  IMAD.MOV.U32 R106, RZ, RZ, R107 ;  /* 0x000000ffff6a7224 */ /* 0x000fe200078e006b */
[----:B------:R-:W-:Y:S01]  /*16ac0*/  MOV R119, R103 ;  /* 0x0000006700777202 */ /* 0x000fe20000000f00 */
[----:B------:R-:W-:Y:S02]  /*16ad0*/  IMAD.MOV.U32 R107, RZ, RZ, R102 ;  /* 0x000000ffff6b7224 */ /* 0x000fe400078e0066 */
[----:B------:R-:W-:Y:S01]  /*16ae0*/  IMAD.MOV.U32 R102, RZ, RZ, R94 ;  /* 0x000000ffff667224 */ /* 0x000fe200078e005e */
[----:B------:R-:W-:Y:S01]  /*16af0*/  HMMA.16816.F32 R32, R4, R74, R32 ;  /* 0x0000004a0420723c */ /* 0x000fe20000001820 */
[----:B------:R-:W-:Y:S01]  /*16b00*/  IMAD.MOV.U32 R103, RZ, RZ, R112 ;  /* 0x000000ffff677224 */ /* 0x000fe200078e0070 */
[----:B------:R-:W-:-:S05]  /*16b10*/  MOV R94, R113 ;  /* 0x00000071005e7202 */ /* 0x000fca0000000f00 */
[----:B------:R-:W-:Y:S01]  /*16b20*/  MOV R75, R115 ;  /* 0x00000073004b7202 */ /* 0x000fe20000000f00 */
[C---:B------:R-:W-:Y:S01]  /*16b30*/  HMMA.16816.F32 R68, R4.reuse, R70, R24 ;  /* 0x000000460444723c */ /* 0x040fe20000001818 */
[----:B-1----:R-:W-:Y:S01]  /*16b40*/  FFMA.FTZ R3, R138, c[0x0][0x2d0], -R0 ;  /* 0x0000b4008a037a23 */ /* 0x002fe20000010800 */
[----:B------:R-:W-:Y:S01]  /*16b50*/  LDSM.16.MT88.4 R24, [R226+0x1100] ;  /* 0x00110000e218783b */ /* 0x000fe20000004200 */
[----:B------:R-:W-:Y:S02]  /*16b60*/  IMAD.MOV.U32 R115, RZ, RZ, R99 ;  /* 0x000000ffff737224 */ /* 0x000fe400078e0063 */
[----:B------:R1:W4:Y:S01]  /*16b70*/  MUFU.EX2 R60, R3 ;  /* 0x00000003003c7308 */ /* 0x0003220000000800 */
[----:B------:R-:W-:Y:S02]  /*16b80*/  IMAD.MOV.U32 R74, RZ, RZ, R75 ;  /* 0x000000ffff4a7224 */ /* 0x000fe400078e004b */
[----:B------:R-:W-:Y:S01]  /*16b90*/  HMMA.16816.F32 R64, R4, R66, R20 ;  /* 0x000000420440723c */ /* 0x000fe20000001814 */
[----:B------:R-:W3:Y:S01]  /*16ba0*/  LDSM.16.MT88.4 R20, [R228+0x1100] ;  /* 0x00110000e414783b */ /* 0x000ee20000004200 */
[----:B------:R-:W-:Y:S01]  /*16bb0*/  IMAD.MOV.U32 R75, RZ, RZ, R118 ;  /* 0x000000ffff4b7224 */ /* 0x000fe200078e0076 */
[----:B------:R-:W-:-:S05]  /*16bc0*/  MOV R118, R95 ;  /* 0x0000005f00767202 */ /* 0x000fca0000000f00 */
[----:B------:R-:W-:Y:S01]  /*16bd0*/  HMMA.16816.F32 R48, R4, R50, R8 ;  /* 0x000000320430723c */ /* 0x000fe20000001808 */
[----:B-1----:R-:W-:-:S06]  /*16be0*/  FFMA.FTZ R3, R137, c[0x0][0x2d0], -R0 ;  /* 0x0000b40089037a23 */ /* 0x002fcc0000010800 */
[----:B------:R-:W-:Y:S01]  /*16bf0*/  FFMA.FTZ R4, R176, c[0x0][0x2d0], -R13 ;  /* 0x0000b400b0047a23 */ /* 0x000fe2000001080d */
[----:B--2---:R-:W-:Y:S01]  /*16c00*/  F2FP.PACK_AB R8, R181, R180 ;  /* 0x000000b4b508723e */ /* 0x004fe200000000ff */
[----:B------:R1:W-:Y:S01]  /*16c10*/  MUFU.EX2 R62, R3 ;  /* 0x00000003003e7308 */ /* 0x0003e20000000800 */
[----:B----4-:R-:W-:Y:S02]  /*16c20*/  F2FP.PACK_AB R9, R60, R59 ;  /* 0x0000003b3c09723e */ /* 0x010fe400000000ff */
[----:B------:R-:W-:-:S05]  /*16c30*/  F2FP.PACK_AB R10, R187, R183 ;  /* 0x000000b7bb0a723e */ /* 0x000fca00000000ff */
[----:B------:R-:W-:Y:S01]  /*16c40*/  MUFU.EX2 R58, R4 ;  /* 0x00000004003a7308 */ /* 0x000fe20000000800 */
[----:B-1----:R-:W-:-:S07]  /*16c50*/  FFMA.FTZ R3, R136, c[0x0][0x2d0], -R0 ;  /* 0x0000b40088037a23 */ /* 0x002fce0000010800 */
        /* <DEDUP_REMOVED lines=13> */
[----:B------:R1:W2:Y:S07]  /*16d30*/  MUFU.EX2 R61, R3 ;  /* 0x00000003003d7308 */ /* 0x0002ae0000000800 */
[----:B------:R-:W-:Y:S01]  /*16d40*/  HMMA.16816.F32 R36, R8, R26, R36 ;  /* 0x0000001a0824723c */ /* 0x000fe20000001824 */
[----:B-1----:R-:W-:Y:S01]  /*16d50*/  FFMA.FTZ R3, R171, c[0x0][0x2d0], -R12 ;  /* 0x0000b400ab037a23 */ /* 0x002fe2000001080c */
[----:B--2---:R-:W-:-:S03]  /*16d60*/  F2FP.PACK_AB R6, R61, R58 ;  /* 0x0000003a3d06723e */ /* 0x004fc600000000ff */
        /* <DEDUP_REMOVED lines=17> */
[C---:B-1----:R-:W-:Y:S01]  /*16e80*/  HMMA.16816.F32 R20, R8.reuse, R18, R28 ;  /* 0x000000120814723c */ /* 0x042fe2000000181c */
[----:B------:R-:W-:Y:S07]  /*16e90*/  LDSM.16.MT88.4 R28, [R227+0x3100] ;  /* 0x00310000e31c783b */ /* 0x000fee0000004200 */
[-C--:B------:R-:W-:Y:S08]  /*16ea0*/  HMMA.16816.F32 R76, R8, R16.reuse, R76 ;  /* 0x00000010084c723c */ /* 0x080ff0000000184c */
[----:B------:R-:W-:Y:S01]  /*16eb0*/  HMMA.16816.F32 R168, R4, R16, R160 ;  /* 0x0000001004a8723c */ /* 0x000fe200000018a0 */
[----:B------:R-:W-:-:S06]  /*16ec0*/  MOV R95, R239 ;  /* 0x000000ef005f7202 */ /* 0x000fcc0000000f00 */
[----:B------:R-:W-:Y:S01]  /*16ed0*/  IMAD.MOV.U32 R162, RZ, RZ, R102 ;  /* 0x000000ffffa27224 */ /* 0x000fe200078e0066 */
[----:B------:R-:W-:Y:S01]  /*16ee0*/  MOV R99, R23 ;  /* 0x0000001700637202 */ /* 0x000fe20000000f00 */
[----:B------:R-:W-:Y:S01]  /*16ef0*/  IMAD.MOV.U32 R114, RZ, RZ, R20 ;  /* 0x000000ffff727224 */ /* 0x000fe200078e0014 */
[----:B------:R-:W-:Y:S01]  /*16f00*/  HMMA.16816.F32 R172, R4, R18, R172 ;  /* 0x0000001204ac723c */ /* 0x000fe200000018ac */
[----:B------:R-:W-:Y:S01]  /*16f10*/  IMAD.MOV.U32 R113, RZ, RZ, R21 ;  /* 0x000000ffff717224 */ /* 0x000fe200078e0015 */
[----:B------:R-:W-:Y:S01]  /*16f20*/  LDSM.16.MT88.4 R16, [R228+0x3100] ;  /* 0x00310000e410783b */ /* 0x000fe20000004200 */
[----:B------:R-:W-:Y:S01]  /*16f30*/  IMAD.MOV.U32 R112, RZ, RZ, R22 ;  /* 0x000000ffff707224 */ /* 0x000fe200078e0016 */
[----:B------:R-:W-:Y:S01]  /*16f40*/  MOV R161, R115 ;  /* 0x0000007300a17202 */ /* 0x000fe20000000f00 */
[----:B------:R-:W-:Y:S01]  /*16f50*/  IMAD.MOV.U32 R102, RZ, RZ, R103 ;  /* 0x000000ffff667224 */ /* 0x000fe200078e0067 */
[----:B------:R-:W1:Y:S01]  /*16f60*/  LDSM.16.MT88.4 R20, [R226+0x3100] ;  /* 0x00310000e214783b */ /* 0x000e620000004200 */
[----:B------:R-:W-:Y:S01]  /*16f70*/  IMAD.MOV.U32 R160, RZ, RZ, R119 ;  /* 0x000000ffffa07224 */ /* 0x000fe200078e0077 */
[----:B------:R-:W-:Y:S01]  /*16f80*/  MOV R98, R76 ;  /* 0x0000004c00627202 */ /* 0x000fe20000000f00 */
[----:B------:R-:W-:-:S02]  /*16f90*/  IMAD.MOV.U32 R103, RZ, RZ, R94 ;  /* 0x000000ffff677224 */ /* 0x000fc400078e005e */
[----:B------:R-:W-:Y:S02]  /*16fa0*/  IMAD.MOV.U32 R119, RZ, RZ, R97 ;  /* 0x000000ffff777224 */ /* 0x000fe400078e0061 */
[----:B------:R-:W-:Y:S02]  /*16fb0*/  IMAD.MOV.U32 R115, RZ, RZ, R81 ;  /* 0x000000ffff737224 */ /* 0x000fe400078e0051 */
[----:B------:R-:W-:Y:S02]  /*16fc0*/  IMAD.MOV.U32 R220, RZ, RZ, R229 ;  /* 0x000000ffffdc7224 */ /* 0x000fe400078e00e5 */
[----:B------:R-:W-:Y:S01]  /*16fd0*/  IMAD.MOV.U32 R251, RZ, RZ, R224 ;  /* 0x000000fffffb7224 */ /* 0x000fe200078e00e0 */
[----:B--2---:R-:W-:Y:S01]  /*16fe0*/  HMMA.16816.F32 R72, R4, R24, R72 ;  /* 0x000000180448723c */ /* 0x004fe20000001848 */
        /* <DEDUP_REMOVED lines=36> */
[----:B------:R-:W-:-:S02]  /*17230*/  IMAD.MOV.U32 R179, RZ, RZ, R94 ;  /* 0x000000ffffb37224 */ /* 0x000fc400078e005e */
[----:B------:R-:W-:Y:S01]  /*17240*/  IMAD.MOV.U32 R176, RZ, RZ, R95 ;  /* 0x000000ffffb07224 */ /* 0x000fe200078e005f */
[----:B------:R-:W-:Y:S01]  /*17250*/  MOV R219, R93 ;  /* 0x0000005d00db7202 */ /* 0x000fe20000000f00 */
[----:B------:R-:W-:Y:S01]  /*17260*/  IMAD.MOV.U32 R118, RZ, RZ, R116 ;  /* 0x000000ffff767224 */ /* 0x000fe200078e0074 */
[----:B-1----:R-:W-:Y:S01]  /*17270*/  HMMA.16816.F32 R92, R4, R22, R188 ;  /* 0x00000016045c723c */ /* 0x002fe200000018bc */
[----:B------:R-:W-:Y:S02]  /*17280*/  IMAD.MOV.U32 R97, RZ, RZ, R86 ;  /* 0x000000ffff617224 */ /* 0x000fe400078e0056 */
[----:B------:R-:W-:Y:S02]  /*17290*/  IMAD.MOV.U32 R250, RZ, RZ, R118 ;  /* 0x000000fffffa7224 */ /* 0x000fe400078e0076 */
[----:B------:R-:W-:Y:S02]  /*172a0*/  IMAD.MOV.U32 R216, RZ, RZ, R219 ;  /* 0x000000ffffd87224 */ /* 0x000fe400078e00db */
[----:B------:R-:W-:Y:S01]  /*172b0*/  IMAD.MOV.U32 R188, RZ, RZ, R102 ;  /* 0x000000ffffbc7224 */ /* 0x000fe200078e0066 */
[----:B------:R-:W-:Y:S01]  /*172c0*/  MOV R191, R101 ;  /* 0x0000006500bf7202 */ /* 0x000fe20000000f00 */
[----:B------:R-:W-:-:S02]  /*172d0*/  IMAD.MOV.U32 R189, RZ, RZ, R103 ;  /* 0x000000ffffbd7224 */ /* 0x000fc400078e0067 */
[----:B------:R-:W-:Y:S01]  /*172e0*/  IMAD.MOV.U32 R190, RZ, RZ, R100 ;  /* 0x000000ffffbe7224 */ /* 0x000fe200078e0064 */
[----:B------:R-:W-:Y:S01]  /*172f0*/  HMMA.16816.F32 R88, R4, R20, R88 ;  /* 0x000000140458723c */ /* 0x000fe20000001858 */
[----:B------:R-:W-:Y:S01]  /*17300*/  IMAD.MOV.U32 R217, RZ, RZ, R248 ;  /* 0x000000ffffd97224 */ /* 0x000fe200078e00f8 */
[----:B------:R-:W-:Y:S01]  /*17310*/  MOV R219, R250 ;  /* 0x000000fa00db7202 */ /* 0x000fe20000000f00 */
[----:B------:R-:W-:-:S05]  /*17320*/  IMAD.MOV.U32 R218, RZ, RZ, R249 ;  /* 0x000000ffffda7224 */ /* 0x000fca00078e00f9 */
[----:B------:R-:W-:Y:S08]  /*17330*/  HMMA.16816.F32 R104, R4, R16, R104 ;  /* 0x000000100468723c */ /* 0x000ff00000001868 */
[----:B------:R-:W-:Y:S01]  /*17340*/  HMMA.16816.F32 R52, R8, R18, R52 ;  /* 0x000000120834723c */ /* 0x000fe20000001834 */
[----:B------:R-:W-:Y:S02]  /*17350*/  IMAD.MOV.U32 R116, RZ, RZ, R232 ;  /* 0x000000ffff747224 */ /* 0x000fe400078e00e8 */
[----:B------:R-:W-:-:S05]  /*17360*/  IMAD.MOV.U32 R86, RZ, RZ, R242 ;  /* 0x000000ffff567224 */ /* 0x000fca00078e00f2 */
[C---:B------:R-:W-:Y:S08]  /*17370*/  HMMA.16816.F32 R100, R4.reuse, R18, R164 ;  /* 0x000000120464723c */ /* 0x040ff000000018a4 */
[----:B------:R-:W-:Y:S01]  /*17380*/  HMMA.16816.F32 R188, R4, R28, R188 ;  /* 0x0000001c04bc723c */ /* 0x000fe200000018bc */
[----:B------:R-:W-:Y:S01]  /*17390*/  IMAD.MOV.U32 R118, RZ, RZ, R116 ;  /* 0x000000ffff767224 */ /* 0x000fe200078e0074 */
[----:B------:R-:W-:-:S06]  /*173a0*/  UIMAD.WIDE.U32 UR8, UR18, UR4, URZ ;  /* 0x00000004120872a5 */ /* 0x000fcc000f8e003f */
[-C--:B------:R-:W-:Y:S01]  /*173b0*/  HMMA.16816.F32 R48, R8, R30.reuse, R48 ;  /* 0x0000001e0830723c */ /* 0x080fe20000001830 */
[----:B------:R-:W-:Y:S01]  /*173c0*/  IMAD.MOV.U32 R110, RZ, RZ, R241 ;  /* 0x000000ffff6e7224 */ /* 0x000fe200078e00f1 */
[----:B------:R1:W5:Y:S06]  /*173d0*/  LDL.LU R242, [R1+0x98] ;  /* 0x0000980001f27983 */ /* 0x00036c0000300800 */
[----:B------:R-:W-:Y:S01]  /*173e0*/  HMMA.16816.F32 R164, R4, R30, R208 ;  /* 0x0000001e04a4723c */ /* 0x000fe200000018d0 */
[----:B------:R-:W-:Y:S01]  /*173f0*/  IMAD.MOV.U32 R116, RZ, RZ, R230 ;  /* 0x000000ffff747224 */ /* 0x000fe200078e00e6 */
[----:B------:R-:W-:Y:S01]  /*17400*/  @UP2 USHF.R.U32.HI UR18, URZ, UR5, UR9 ;  /* 0x000000053f122299 */ /* 0x000fe20008011609 */
[----:B------:R1:W5:Y:S04]  /*17410*/  LDL.LU R241, [R1+0x94] ;  /* 0x0000940001f17983 */ /* 0x0003680000300800 */
[----:B------:R-:W-:Y:S01]  /*17420*/  IMAD.MOV.U32 R7, RZ, RZ, R251 ;  /* 0x000000ffff077224 */ /* 0x000fe200078e00fb */
[----:B------:R-:W-:Y:S01]  /*17430*/  MOV R210, R222 ;  /* 0x000000de00d27202 */ /* 0x000fe20000000f00 */
[----:B------:R-:W-:Y:S01]  /*17440*/  IMAD.MOV.U32 R208, RZ, RZ, R220 ;  /* 0x000000ffffd07224 */ /* 0x000fe200078e00dc */
[----:B------:R-:W-:Y:S01]  /*17450*/  HMMA.16816.F32 R248, R8, R24, R128 ;  /* 0x0000001808f8723c */ /* 0x000fe20000001880 */
[----:B------:R-:W-:-:S02]  /*17460*/  IMAD.MOV.U32 R211, RZ, RZ, R223 ;  /* 0x000000ffffd37224 */ /* 0x000fc400078e00df */
[----:B------:R-:W-:Y:S02]  /*17470*/  IMAD.MOV.U32 R209, RZ, RZ, R221 ;  /* 0x000000ffffd17224 */ /* 0x000fe400078e00dd */
[----:B------:R-:W-:Y:S02]  /*17480*/  IMAD.MOV.U32 R4, RZ, RZ, R216 ;  /* 0x000000ffff047224 */ /* 0x000fe400078e00d8 */
[----:B------:R-:W-:Y:S01]  /*17490*/  IMAD.MOV.U32 R6, RZ, RZ, R118 ;  /* 0x000000ffff067224 */ /* 0x000fe200078e0076 */
[----:B------:R-:W-:Y:S01]  /*174a0*/  MOV R30, R83 ;  /* 0x00000053001e7202 */ /* 0x000fe20000000f00 */
[----:B------:R-:W-:Y:S01]  /*174b0*/  IMAD.MOV.U32 R129, RZ, RZ, R3 ;  /* 0x000000ffff817224 */ /* 0x000fe200078e0003 */
[----:B------:R-:W-:Y:S01]  /*174c0*/  HMMA.16816.F32 R220, R8, R26, R68 ;  /* 0x0000001a08dc723c */ /* 0x000fe20000001844 */
[----:B------:R-:W-:Y:S01]  /*174d0*/  FFMA.FTZ R3, R246, c[0x0][0x2d0], -R2 ;  /* 0x0000b400f6037a23 */ /* 0x000fe20000010802 */
[----:B------:R-:W-:Y:S01]  /*174e0*/  MOV R5, R211 ;  /* 0x000000d300057202 */ /* 0x000fe20000000f00 */
[----:B------:R-:W-:Y:S01]  /*174f0*/  IMAD.MOV.U32 R31, RZ, RZ, R82 ;  /* 0x000000ffff1f7224 */ /* 0x000fe200078e0052 */
[----:B------:R-:W-:Y:S01]  /*17500*/  UIADD3 UR18, UR18, UR13, -UR24 ;  /* 0x0000000d12127290 */ /* 0x000fe2000fffe818 */
[----:B------:R1:W5:Y:S02]  /*17510*/  LDL.LU R240, [R1+0x90] ;  /* 0x0000900001f07983 */ /* 0x0003640000300800 */
[----:B------:R-:W-:Y:S01]  /*17520*/  MOV R68, R208 ;  /* 0x000000d000447202 */ /* 0x000fe20000000f00 */
[----:B------:R-:W-:-:S02]  /*17530*/  IMAD.MOV.U32 R27, RZ, RZ, R209 ;  /* 0x000000ffff1b7224 */ /* 0x000fc400078e00d1 */
[----:B------:R-:W-:Y:S01]  /*17540*/  IMAD.MOV.U32 R26, RZ, RZ, R210 ;  /* 0x000000ffff1a7224 */ /* 0x000fe200078e00d2 */
[----:B------:R-:W-:Y:S01]  /*17550*/  MOV R71, R218 ;  /* 0x000000da00477202 */ /* 0x000fe20000000f00 */
[----:B------:R-:W-:Y:S01]  /*17560*/  HMMA.16816.F32 R208, R8, R22, R64 ;  /* 0x0000001608d0723c */ /* 0x000fe20000001840 */
[----:B------:R2:W-:Y:S01]  /*17570*/  MUFU.EX2 R22, R3 ;  /* 0x0000000300167308 */ /* 0x0005e20000000800 */
[----:B------:R-:W-:Y:S02]  /*17580*/  IMAD.MOV.U32 R70, RZ, RZ, R217 ;  /* 0x000000ffff467224 */ /* 0x000fe400078e00d9 */
[----:B------:R-:W-:Y:S01]  /*17590*/  IMAD.MOV.U32 R128, RZ, RZ, R219 ;  /* 0x000000ffff807224 */ /* 0x000fe200078e00db */
[----:B------:R-:W-:Y:S01]  /*175a0*/  MOV R130, R179 ;  /* 0x000000b300827202 */ /* 0x000fe20000000f00 */
[----:B------:R-:W-:Y:S02]  /*175b0*/  IMAD.MOV.U32 R131, RZ, RZ, R176 ;  /* 0x000000ffff837224 */ /* 0x000fe400078e00b0 */
[----:B------:R-:W-:-:S02]  /*175c0*/  IMAD.MOV.U32 R69, RZ, RZ, R7 ;  /* 0x000000ffff457224 */ /* 0x000fc400078e0007 */
[----:B------:R-:W-:Y:S01]  /*175d0*/  IMAD.MOV.U32 R246, RZ, RZ, R97 ;  /* 0x000000fffff67224 */ /* 0x000fe200078e0061 */
[----:B------:R-:W-:Y:S01]  /*175e0*/  USHF.R.S32.HI UR4, URZ, 0x1f, UR18 ;  /* 0x0000001f3f047899 */ /* 0x000fe20008011412 */
[----:B------:R1:W5:Y:S01]  /*175f0*/  LDL.LU R239, [R1+0x8c] ;  /* 0x00008c0001ef7983 */ /* 0x0003620000300800 */
[----:B--2---:R-:W-:Y:S01]  /*17600*/  FFMA.FTZ R3, R245, c[0x0][0x2d0], -R2 ;  /* 0x0000b400f5037a23 */ /* 0x004fe20000010802 */
[C---:B------:R-:W-:Y:S08]  /*17610*/  HMMA.16816.F32 R216, R8.reuse, R20, R124 ;  /* 0x0000001408d8723c */ /* 0x040ff0000000187c */
[----:B------:R-:W-:Y:S01]  /*17620*/  HMMA.16816.F32 R64, R8, R16, R120 ;  /* 0x000000100840723c */ /* 0x000fe20000001878 */
[----:B------:R2:W-:Y:S01]  /*17630*/  MUFU.EX2 R24, R3 ;  /* 0x0000000300187308 */ /* 0x0005e20000000800 */
[----:B------:R-:W-:Y:S01]  /*17640*/  MOV R7, R119 ;  /* 0x0000007700077202 */ /* 0x000fe20000000f00 */
[----:B------:R-:W-:-:S02]  /*17650*/  IMAD.MOV.U32 R179, RZ, RZ, R116 ;  /* 0x000000ffffb37224 */ /* 0x000fc400078e0074 */
[----:B------:R-:W-:Y:S01]  /*17660*/  IMAD.MOV.U32 R176, RZ, RZ, R117 ;  /* 0x000000ffffb07224 */ /* 0x000fe200078e0075 */
[----:B------:R-:W-:Y:S01]  /*17670*/  ULEA.HI UR4, UR4, UR18, URZ, 0x6 ;  /* 0x0000001204047291 */ /* 0x000fe2000f8f303f */
[----:B------:R1:W5:Y:S01]  /*17680*/  LDL.LU R238, [R1+0x88] ;  /* 0x0000880001ee7983 */ /* 0x0003620000300800 */
[--C-:B--2---:R-:W-:Y:S01]  /*17690*/  FFMA.FTZ R3, R215, c[0x0][0x2d0], -R2.reuse ;  /* 0x0000b400d7037a23 */ /* 0x104fe20000010802 */
[----:B------:R-:W-:Y:S01]  /*176a0*/  HMMA.16816.F32 R116, R8, R28, R144 ;  /* 0x0000001c0874723c */ /* 0x000fe20000001890 */
[----:B------:R-:W-:Y:S01]  /*176b0*/  FFMA.FTZ R2, R214, c[0x0][0x2d0], -R2 ;  /* 0x0000b400d6027a23 */ /* 0x000fe20000010802 */
[----:B------:R-:W-:Y:S03]  /*176c0*/  LDSM.16.MT88.4 R144, [R226+0x1900] ;  /* 0x00190000e290783b */ /* 0x000fe60000004200 */
[----:B------:R2:W-:Y:S01]  /*176d0*/  MUFU.EX2 R23, R2 ;  /* 0x0000000200177308 */ /* 0x0005e20000000800 */
[----:B------:R-:W-:Y:S01]  /*176e0*/  MOV R120, R114 ;  /* 0x0000007200787202 */ /* 0x000fe20000000f00 */
[----:B------:R-:W-:-:S02]  /*176f0*/  IMAD.MOV.U32 R121, RZ, RZ, R113 ;  /* 0x000000ffff797224 */ /* 0x000fc400078e0071 */
[----:B------:R-:W-:Y:S01]  /*17700*/  IMAD.MOV.U32 R122, RZ, RZ, R112 ;  /* 0x000000ffff7a7224 */ /* 0x000fe200078e0070 */
[----:B------:R-:W-:Y:S01]  /*17710*/  MOV R123, R99 ;  /* 0x00000063007b7202 */ /* 0x000fe20000000f00 */
[----:B------:R-:W-:Y:S01]  /*17720*/  USHF.R.S32.HI UR4, URZ, 0x6, UR4 ;  /* 0x000000063f047899 */ /* 0x000fe20008011404 */
[----:B------:R1:W5:Y:S01]  /*17730*/  LDL.LU R237, [R1+0x84] ;  /* 0x0000840001ed7983 */ /* 0x0003620000300800 */
[----:B------:R3:W-:Y:S01]  /*17740*/  MUFU.EX2 R25, R3 ;  /* 0x0000000300197308 */ /* 0x0007e20000000800 */
[----:B------:R-:W-:Y:S02]  /*17750*/  IMAD.MOV.U32 R28, RZ, RZ, R98 ;  /* 0x000000ffff1c7224 */ /* 0x000fe400078e0062 */
[----:B------:R-:W-:Y:S01]  /*17760*/  IMAD.MOV.U32 R29, RZ, RZ, R96 ;  /* 0x000000ffff1d7224 */ /* 0x000fe200078e0060 */
[----:B------:R1:W5:Y:S01]  /*17770*/  LDL.LU R236, [R1+0x80] ;  /* 0x0000800001ec7983 */ /* 0x0003620000300800 */
[----:B--2---:R-:W-:-:S03]  /*17780*/  FFMA.FTZ R2, R207, c[0x0][0x2d0], -R0 ;  /* 0x0000b400cf027a23 */ /* 0x004fc60000010800 */
[----:B------:R-:W-:Y:S01]  /*17790*/  LDSM.16.MT88.4 R96, [R226+0x3900] ;  /* 0x00390000e260783b */ /* 0x000fe20000004200 */
[----:B------:R2:W-:Y:S03]  /*177a0*/  MUFU.EX2 R18, R2 ;  /* 0x0000000200127308 */ /* 0x0005e60000000800 */
[----:B------:R1:W5:Y:S01]  /*177b0*/  LDL.LU R235, [R1+0x7c] ;  /* 0x00007c0001eb7983 */ /* 0x0003620000300800 */
[----:B---3--:R-:W-:-:S03]  /*177c0*/  FADD.FTZ R3, R108, R84 ;  /* 0x000000546c037221 */ /* 0x008fc60000010000 */
[----:B------:R1:W5:Y:S01]  /*177d0*/  LDL.LU R234, [R1+0x78] ;  /* 0x0000780001ea7983 */ /* 0x0003620000300800 */
[----:B------:R-:W-:-:S03]  /*177e0*/  UIADD3 UR21, UR12, -0x2, URZ ;  /* 0xfffffffe0c157890 */ /* 0x000fc6000fffe03f */
[----:B------:R1:W5:Y:S04]  /*177f0*/  LDL.LU R233, [R1+0x74] ;  /* 0x0000740001e97983 */ /* 0x0003680000300800 */
[----:B------:R1:W5:Y:S01]  /*17800*/  LDL.LU R232, [R1+0x70] ;  /* 0x0000700001e87983 */ /* 0x0003620000300800 */
[----:B--2---:R-:W-:-:S03]  /*17810*/  FFMA.FTZ R2, R206, c[0x0][0x2d0], -R0 ;  /* 0x0000b400ce027a23 */ /* 0x004fc60000010800 */
[----:B------:R1:W5:Y:S01]  /*17820*/  LDL.LU R231, [R1+0x6c] ;  /* 0x00006c0001e77983 */ /* 0x0003620000300800 */
[----:B------:R2:W-:Y:S03]  /*17830*/  MUFU.EX2 R19, R2 ;  /* 0x0000000200137308 */ /* 0x0005e60000000800 */
[----:B------:R1:W5:Y:S04]  /*17840*/  LDL.LU R230, [R1+0x68] ;  /* 0x0000680001e67983 */ /* 0x0003680000300800 */
[----:B------:R1:W5:Y:S04]  /*17850*/  LDL.LU R229, [R1+0x64] ;  /* 0x0000640001e57983 */ /* 0x0003680000300800 */
[----:B------:R1:W5:Y:S01]  /*17860*/  LDL.LU R224, [R1+0x60] ;  /* 0x0000600001e07983 */ /* 0x0003620000300800 */
[----:B--2---:R-:W-:-:S02]  /*17870*/  FFMA.FTZ R2, R205, c[0x0][0x2d0], -R0 ;  /* 0x0000b400cd027a23 */ /* 0x004fc40000010800 */
[----:B------:R-:W-:Y:S02]  /*17880*/  FFMA.FTZ R0, R204, c[0x0][0x2d0], -R0 ;  /* 0x0000b400cc007a23 */ /* 0x000fe40000010800 */
[----:B------:R-:W2:Y:S01]  /*17890*/  LDSM.16.MT88.4 R204, [R225+0x1900] ;  /* 0x00190000e1cc783b */ /* 0x000ea20000004200 */
[----:B------:R-:W-:Y:S08]  /*178a0*/  MUFU.EX2 R21, R2 ;  /* 0x0000000200157308 */ /* 0x000ff00000000800 */
[----:B------:R3:W-:Y:S02]  /*178b0*/  MUFU.EX2 R20, R0 ;  /* 0x0000000000147308 */ /* 0x0007e40000000800 */
[----:B---3--:R-:W-:Y:S01]  /*178c0*/  FFMA.FTZ R0, R70, c[0x0][0x2d0], -R13 ;  /* 0x0000b40046007a23 */ /* 0x008fe2000001080d */
[----:B------:R-:W-:Y:S01]  /*178d0*/  MOV R70, R71 ;  /* 0x0000004700467202 */ /* 0x000fe20000000f00 */
[----:B------:R-:W-:-:S02]  /*178e0*/  IMAD.MOV.U32 R71, RZ, RZ, R128 ;  /* 0x000000ffff477224 */ /* 0x000fc400078e0080 */
[----:B------:R-:W-:Y:S01]  /*178f0*/  IMAD.MOV.U32 R128, RZ, RZ, R129 ;  /* 0x000000ffff807224 */ /* 0x000fe200078e0081 */
[----:B------:R-:W-:Y:S01]  /*17900*/  MOV R129, R130 ;  /* 0x0000008200817202 */ /* 0x000fe20000000f00 */
[----:B------:R-:W-:Y:S02]  /*17910*/  IMAD.MOV.U32 R130, RZ, RZ, R131 ;  /* 0x000000ffff827224 */ /* 0x000fe400078e0083 */
[----:B------:R-:W-:Y:S01]  /*17920*/  IMAD.MOV.U32 R131, RZ, RZ, R4 ;  /* 0x000000ffff837224 */ /* 0x000fe200078e0004 */
[----:B------:R-:W-:Y:S01]  /*17930*/  MOV R4, R5 ;  /* 0x0000000500047202 */ /* 0x000fe20000000f00 */
[----:B------:R-:W-:Y:S02]  /*17940*/  IMAD.MOV.U32 R5, RZ, RZ, R163 ;  /* 0x000000ffff057224 */ /* 0x000fe400078e00a3 */
[----:B------:R-:W-:Y:S01]  /*17950*/  IMAD.MOV.U32 R163, RZ, RZ, R160 ;  /* 0x000000ffffa37224 */ /* 0x000fe200078e00a0 */
[----:B------:R-:W-:Y:S01]  /*17960*/  MOV R160, R161 ;  /* 0x000000a100a07202 */ /* 0x000fe20000000f00 */
[----:B------:R-:W-:-:S02]  /*17970*/  IMAD.MOV.U32 R161, RZ, RZ, R15 ;  /* 0x000000ffffa17224 */ /* 0x000fc400078e000f */
[----:B------:R3:W-:Y:S02]  /*17980*/  MUFU.EX2 R15, R0 ;  /* 0x00000000000f7308 */ /* 0x0007e40000000800 */
[----:B---3--:R-:W-:-:S06]  /*17990*/  FFMA.FTZ R0, R26, c[0x0][0x2d0], -R13 ;  /* 0x0000b4001a007a23 */ /* 0x008fcc000001080d */
[----:B------:R3:W4:Y:S02]  /*179a0*/  MUFU.EX2 R16, R0 ;  /* 0x0000000000107308 */ /* 0x0007240000000800 */
[----:B---3--:R-:W-:Y:S01]  /*179b0*/  FFMA.FTZ R0, R27, c[0x0][0x2d0], -R13 ;  /* 0x0000b4001b007a23 */ /* 0x008fe2000001080d */
[----:B----4-:R-:W-:-:S05]  /*179c0*/  F2FP.PACK_AB R124, R16, R15 ;  /* 0x0000000f107c723e */ /* 0x010fca00000000ff */
[----:B------:R3:W-:Y:S02]  /*179d0*/  MUFU.EX2 R17, R0 ;  /* 0x0000000000117308 */ /* 0x0007e40000000800 */
[----:B---3--:R-:W-:Y:S02]  /*179e0*/  FFMA.FTZ R0, R70, c[0x0][0x2d0], -R13 ;  /* 0x0000b40046007a23 */ /* 0x008fe4000001080d */
[----:B------:R-:W-:Y:S01]  /*179f0*/  IMAD.MOV.U32 R70, RZ, RZ, R71 ;  /* 0x000000ffff467224 */ /* 0x000fe200078e0047 */
[----:B------:R-:W-:Y:S01]  /*17a00*/  MOV R71, R128 ;  /* 0x0000008000477202 */ /* 0x000fe20000000f00 */
[----:B------:R-:W-:Y:S02]  /*17a10*/  IMAD.MOV.U32 R128, RZ, RZ, R129 ;  /* 0x000000ffff807224 */ /* 0x000fe400078e0081 */
        /* <DEDUP_REMOVED lines=9> */
[----:B------:R-:W-:Y:S01]  /*17ab0*/  FFMA.FTZ R2, R70, c[0x0][0x2d0], -R12 ;  /* 0x0000b40046027a23 */ /* 0x000fe2000001080c */
[----:B------:R3:W4:Y:S01]  /*17ac0*/  MUFU.EX2 R14, R0 ;  /* 0x00000000000e7308 */ /* 0x0007220000000800 */
[----:B------:R-:W-:Y:S01]  /*17ad0*/  IMAD.MOV.U32 R127, RZ, RZ, R128 ;  /* 0x000000ffff7f7224 */ /* 0x000fe200078e0080 */
[----:B------:R-:W-:Y:S01]  /*17ae0*/  F2FP.PACK_AB R128, R24, R22 ;  /* 0x000000161880723e */ /* 0x000fe200000000ff */
[----:B------:R-:W-:Y:S01]  /*17af0*/  IMAD.MOV.U32 R26, RZ, RZ, R130 ;  /* 0x000000ffff1a7224 */ /* 0x000fe200078e0082 */
[----:B------:R-:W-:Y:S01]  /*17b00*/  F2FP.PACK_AB R129, R19, R18 ;  /* 0x000000121381723e */ /* 0x000fe200000000ff */
[----:B------:R-:W-:Y:S01]  /*17b10*/  FADD.FTZ R8, R127, R126 ;  /* 0x0000007e7f087221 */ /* 0x000fe20000010000 */
[----:B------:R-:W-:Y:S01]  /*17b20*/  F2FP.PACK_AB R130, R23, R25 ;  /* 0x000000191782723e */ /* 0x000fe200000000ff */
[----:B------:R-:W-:Y:S01]  /*17b30*/  IMAD.MOV.U32 R27, RZ, RZ, R71 ;  /* 0x000000ffff1b7224 */ /* 0x000fe200078e0047 */
[----:B------:R-:W-:Y:S01]  /*17b40*/  MOV R71, R161 ;  /* 0x000000a100477202 */ /* 0x000fe20000000f00 */
[----:B------:R-:W-:-:S02]  /*17b50*/  IMAD.MOV.U32 R70, RZ, RZ, R162 ;  /* 0x000000ffff467224 */ /* 0x000fc400078e00a2 */
[----:B------:R-:W-:Y:S01]  /*17b60*/  FADD.FTZ R9, R27, R26 ;  /* 0x0000001a1b097221 */ /* 0x000fe20000010000 */
[----:B------:R-:W-:Y:S01]  /*17b70*/  MOV R26, R177 ;  /* 0x000000b1001a7202 */ /* 0x000fe20000000f00 */
[----:B------:R-:W-:Y:S02]  /*17b80*/  IMAD.MOV.U32 R27, RZ, RZ, R178 ;  /* 0x000000ffff1b7224 */ /* 0x000fe400078e00b2 */
[--C-:B---3--:R-:W-:Y:S01]  /*17b90*/  FFMA.FTZ R0, R68, c[0x0][0x2d0], -R12.reuse ;  /* 0x0000b40044007a23 */ /* 0x108fe2000001080c */
[----:B----4-:R-:W-:Y:S01]  /*17ba0*/  F2FP.PACK_AB R126, R14, R17 ;  /* 0x000000110e7e723e */ /* 0x010fe200000000ff */
[----:B------:R-:W-:Y:S01]  /*17bb0*/  IMAD.MOV.U32 R68, RZ, RZ, R131 ;  /* 0x000000ffff447224 */ /* 0x000fe200078e0083 */
[----:B------:R-:W-:Y:S01]  /*17bc0*/  F2FP.PACK_AB R131, R20, R21 ;  /* 0x000000151483723e */ /* 0x000fe200000000ff */
[----:B------:R3:W-:Y:S06]  /*17bd0*/  MUFU.EX2 R10, R0 ;  /* 0x00000000000a7308 */ /* 0x0007ec0000000800 */
[C---:B--2---:R-:W-:Y:S08]  /*17be0*/  HMMA.16816.F32 R192, R128.reuse, R204, R192 ;  /* 0x000000cc80c0723c */ /* 0x044ff000000018c0 */
[----:B------:R-:W-:Y:S01]  /*17bf0*/  HMMA.16816.F32 R132, R128, R144, R132 ;  /* 0x000000908084723c */ /* 0x000fe20000001884 */
[----:B---3--:R-:W-:Y:S01]  /*17c00*/  FFMA.FTZ R0, R69, c[0x0][0x2d0], -R12 ;  /* 0x0000b40045007a23 */ /* 0x008fe2000001080c */
[----:B------:R-:W-:Y:S01]  /*17c10*/  MOV R69, R4 ;  /* 0x0000000400457202 */ /* 0x000fe20000000f00 */
[----:B------:R-:W-:-:S02]  /*17c20*/  IMAD.MOV.U32 R4, RZ, RZ, R160 ;  /* 0x000000ffff047224 */ /* 0x000fc400078e00a0 */
[----:B------:R2:W3:Y:S02]  /*17c30*/  MUFU.EX2 R11, R0 ;  /* 0x00000000000b7308 */ /* 0x0004e40000000800 */
[----:B--2---:R-:W-:Y:S01]  /*17c40*/  FFMA.FTZ R0, R5, c[0x0][0x2d0], -R12 ;  /* 0x0000b40005007a23 */ /* 0x004fe2000001080c */
[----:B---3--:R-:W-:-:S05]  /*17c50*/  F2FP.PACK_AB R125, R11, R10 ;  /* 0x0000000a0b7d723e */ /* 0x008fca00000000ff */
[----:B------:R2:W-:Y:S01]  /*17c60*/  MUFU.EX2 R12, R2 ;  /* 0x00000002000c7308 */ /* 0x0005e20000000800 */
[----:B------:R-:W-:Y:S02]  /*17c70*/  IMAD.MOV.U32 R5, RZ, RZ, R163 ;  /* 0x000000ffff057224 */ /* 0x000fe400078e00a3 */
[----:B------:R-:W3:Y:S05]  /*17c80*/  LDSM.16.MT88.4 R160, [R228+0x1900] ;  /* 0x00190000e4a0783b */ /* 0x000eea0000004200 */
[----:B------:R-:W4:Y:S01]  /*17c90*/  MUFU.EX2 R13, R0 ;  /* 0x00000000000d7308 */ /* 0x000f220000000800 */
[----:B--2---:R-:W-:Y:S01]  /*17ca0*/  FADD.FTZ R2, R213, R212 ;  /* 0x000000d4d5027221 */ /* 0x004fe20000010000 */
[----:B------:R-:W-:Y:S01]  /*17cb0*/  MOV R213, R69 ;  /* 0x0000004500d57202 */ /* 0x000fe20000000f00 */
[----:B------:R-:W-:Y:S01]  /*17cc0*/  IMAD.MOV.U32 R212, RZ, RZ, R68 ;  /* 0x000000ffffd47224 */ /* 0x000fe200078e0044 */
[----:B------:R-:W-:Y:S01]  /*17cd0*/  MOV R69, R80 ;  /* 0x0000005000457202 */ /* 0x000fe20000000f00 */
[----:B------:R-:W-:-:S02]  /*17ce0*/  IMAD.MOV.U32 R68, RZ, RZ, R115 ;  /* 0x000000ffff447224 */ /* 0x000fc400078e0073 */
[----:B------:R-:W-:Y:S01]  /*17cf0*/  LDSM.16.MT88.4 R112, [R228+0x3900] ;  /* 0x00390000e470783b */ /* 0x000fe20000004200 */
[----:B----4-:R-:W-:Y:S01]  /*17d00*/  F2FP.PACK_AB R127, R13, R12 ;  /* 0x0000000c0d7f723e */ /* 0x010fe200000000ff */
[----:B------:R-:W-:Y:S02]  /*17d10*/  IMAD.MOV.U32 R0, RZ, RZ, R111 ;  /* 0x000000ffff007224 */ /* 0x000fe400078e006f */
[----:B------:R-:W-:Y:S02]  /*17d20*/  IMAD.MOV.U32 R214, RZ, RZ, R69 ;  /* 0x000000ffffd67224 */ /* 0x000fe400078e0045 */
[----:B------:R-:W-:Y:S02]  /*17d30*/  FADD.FTZ R0, R0, R2 ;  /* 0x0000000200007221 */ /* 0x000fe40000010000 */
[C---:B------:R-:W-:Y:S08]  /*17d40*/  HMMA.16816.F32 R196, R124.reuse, R204, R196 ;  /* 0x000000cc7cc4723c */ /* 0x040ff000000018c4 */
[-C--:B------:R-:W-:Y:S08]  /*17d50*/  HMMA.16816.F32 R200, R124, R206.reuse, R200 ;  /* 0x000000ce7cc8723c */ /* 0x080ff000000018c8 */
[----:B------:R-:W-:Y:S07]  /*17d60*/  HMMA.16816.F32 R204, R128, R206, R40 ;  /* 0x000000ce80cc723c */ /* 0x000fee0000001828 */
[----:B------:R-:W-:Y:S01]  /*17d70*/  IMAD.MOV.U32 R43, RZ, RZ, R70 ;  /* 0x000000ffff2b7224 */ /* 0x000fe200078e0046 */
[----:B------:R-:W-:Y:S01]  /*17d80*/  HMMA.16816.F32 R136, R124, R144, R136 ;  /* 0x000000907c88723c */ /* 0x000fe20000001888 */
[----:B------:R-:W-:Y:S01]  /*17d90*/  MOV R41, R4 ;  /* 0x0000000400297202 */ /* 0x000fe20000000f00 */
[----:B------:R-:W-:-:S02]  /*17da0*/  IMAD.MOV.U32 R40, RZ, RZ, R5 ;  /* 0x000000ffff287224 */ /* 0x000fc400078e0005 */
[----:B------:R-:W-:Y:S02]  /*17db0*/  IMAD.MOV.U32 R70, RZ, RZ, R81 ;  /* 0x000000ffff467224 */ /* 0x000fe400078e0051 */
[----:B------:R-:W2:Y:S01]  /*17dc0*/  LDSM.16.MT88.4 R80, [R225+0x3900] ;  /* 0x00390000e150783b */ /* 0x000ea20000004200 */
[----:B------:R-:W-:Y:S01]  /*17dd0*/  IMAD.MOV.U32 R42, RZ, RZ, R71 ;  /* 0x000000ffff2a7224 */ /* 0x000fe200078e0047 */
[----:B------:R-:W-:Y:S01]  /*17de0*/  HMMA.16816.F32 R140, R124, R146, R140 ;  /* 0x000000927c8c723c */ /* 0x000fe2000000188c */
[----:B------:R-:W-:Y:S01]  /*17df0*/  IMAD.MOV.U32 R71, RZ, RZ, R86 ;  /* 0x000000ffff477224 */ /* 0x000fe200078e0056 */
[----:B------:R-:W-:Y:S02]  /*17e00*/  MOV R86, R110 ;  /* 0x0000006e00567202 */ /* 0x000fe40000000f00 */
[----:B------:R-:W-:Y:S01]  /*17e10*/  MOV R215, R70 ;  /* 0x0000004600d77202 */ /* 0x000fe20000000f00 */
[----:B------:R-:W-:-:S03]  /*17e20*/  IMAD.MOV.U32 R245, RZ, RZ, R71 ;  /* 0x000000fffff57224 */ /* 0x000fc600078e0047 */
[C---:B------:R-:W-:Y:S07]  /*17e30*/  HMMA.16816.F32 R144, R128.reuse, R146, R36 ;  /* 0x000000928090723c */ /* 0x040fee0000001824 */
[----:B------:R-:W-:Y:S01]  /*17e40*/  IMAD.MOV.U32 R39, RZ, RZ, R6 ;  /* 0x000000ffff277224 */ /* 0x000fe200078e0006 */
[----:B------:R-:W-:Y:S01]  /*17e50*/  MOV R38, R7 ;  /* 0x0000000700267202 */ /* 0x000fe20000000f00 */
[----:B------:R-:W-:Y:S01]  /*17e60*/  IMAD.MOV.U32 R37, RZ, RZ, R179 ;  /* 0x000000ffff257224 */ /* 0x000fe200078e00b3 */
[----:B------:R-:W-:Y:S01]  /*17e70*/  LDSM.16.MT88.4 R4, [R227+0x3900] ;  /* 0x00390000e304783b */ /* 0x000fe20000004200 */
[----:B------:R-:W-:Y:S01]  /*17e80*/  IMAD.MOV.U32 R36, RZ, RZ, R176 ;  /* 0x000000ffff247224 */ /* 0x000fe200078e00b0 */
[----:B---3--:R-:W-:Y:S01]  /*17e90*/  HMMA.16816.F32 R148, R128, R160, R148 ;  /* 0x000000a08094723c */ /* 0x008fe20000001894 */
[----:B------:R-:W-:Y:S01]  /*17ea0*/  FADD.FTZ R9, R37, R9 ;  /* 0x0000000925097221 */ /* 0x000fe20000010000 */
[----:B------:R-:W3:Y:S01]  /*17eb0*/  LDSM.16.MT88.4 R176, [R227+0x1900] ;  /* 0x00190000e3b0783b */ /* 0x000ee20000004200 */
[----:B------:R-:W-:-:S02]  /*17ec0*/  FADD.FTZ R2, R36, R8 ;  /* 0x0000000824027221 */ /* 0x000fc40000010000 */
[----:B------:R-:W-:Y:S02]  /*17ed0*/  FADD.FTZ R8, R38, R0 ;  /* 0x0000000026087221 */ /* 0x000fe40000010000 */
[----:B------:R-:W-:Y:S01]  /*17ee0*/  FADD.FTZ R0, R41, R9 ;  /* 0x0000000929007221 */ /* 0x000fe20000010000 */
[----:B------:R-:W-:Y:S01]  /*17ef0*/  HMMA.16816.F32 R152, R124, R160, R152 ;  /* 0x000000a07c98723c */ /* 0x000fe20000001898 */
[----:B------:R-:W-:Y:S02]  /*17f00*/  FADD.FTZ R8, R42, R8 ;  /* 0x000000082a087221 */ /* 0x000fe40000010000 */
[----:B------:R-:W-:-:S05]  /*17f10*/  FADD.FTZ R2, R40, R2 ;  /* 0x0000000228027221 */ /* 0x000fca0000010000 */
[-C--:B------:R-:W-:Y:S08]  /*17f20*/  HMMA.16816.F32 R156, R124, R162.reuse, R156 ;  /* 0x000000a27c9c723c */ /* 0x080ff0000000189c */
[----:B------:R-:W-:Y:S07]  /*17f30*/  HMMA.16816.F32 R160, R128, R162, R32 ;  /* 0x000000a280a0723c */ /* 0x000fee0000001820 */
[----:B------:R-:W-:Y:S01]  /*17f40*/  IMAD.MOV.U32 R35, RZ, RZ, R109 ;  /* 0x000000ffff237224 */ /* 0x000fe200078e006d */
[----:B--2---:R-:W-:Y:S03]  /*17f50*/  HMMA.16816.F32 R72, R124, R80, R72 ;  /* 0x000000507c48723c */ /* 0x004fe60000001848 */
[----:B------:R-:W-:-:S04]  /*17f60*/  FADD.FTZ R3, R35, R3 ;  /* 0x0000000323037221 */ /* 0x000fc80000010000 */
[----:B------:R-:W-:Y:S01]  /*17f70*/  FADD.FTZ R3, R39, R3 ;  /* 0x0000000327037221 */ /* 0x000fe20000010000 */
[C---:B------:R-:W-:Y:S07]  /*17f80*/  HMMA.16816.F32 R108, R124.reuse, R114, R100 ;  /* 0x000000727c6c723c */ /* 0x040fee0000001864 */
[----:B------:R-:W-:Y:S01]  /*17f90*/  MOV R100, R120 ;  /* 0x0000007800647202 */ /* 0x000fe20000000f00 */
[----:B------:R-:W-:Y:S01]  /*17fa0*/  IMAD.MOV.U32 R101, RZ, RZ, R121 ;  /* 0x000000ffff657224 */ /* 0x000fe200078e0079 */
[----:B------:R-:W-:Y:S01]  /*17fb0*/  MOV R103, R123 ;  /* 0x0000007b00677202 */ /* 0x000fe20000000f00 */
[----:B------:R-:W-:Y:S01]  /*17fc0*/  IMAD.MOV.U32 R102, RZ, RZ, R122 ;  /* 0x000000ffff667224 */ /* 0x000fe200078e007a */
[C---:B---3--:R-:W-:Y:S08]  /*17fd0*/  HMMA.16816.F32 R168, R124.reuse, R176, R168 ;  /* 0x000000b07ca8723c */ /* 0x048ff000000018a8 */
[C---:B------:R-:W-:Y:S08]  /*17fe0*/  HMMA.16816.F32 R172, R124.reuse, R178, R172 ;  /* 0x000000b27cac723c */ /* 0x040ff000000018ac */
[C---:B------:R-:W-:Y:S08]  /*17ff0*/  HMMA.16816.F32 R76, R124.reuse, R82, R76 ;  /* 0x000000527c4c723c */ /* 0x040ff0000000184c */
[C---:B------:R-:W-:Y:S08]  /*18000*/  HMMA.16816.F32 R88, R124.reuse, R96, R88 ;  /* 0x000000607c58723c */ /* 0x040ff00000001858 */
[C---:B------:R-:W-:Y:S08]  /*18010*/  HMMA.16816.F32 R92, R124.reuse, R98, R92 ;  /* 0x000000627c5c723c */ /* 0x040ff0000000185c */
[C---:B------:R-:W-:Y:S08]  /*18020*/  HMMA.16816.F32 R104, R124.reuse, R112, R104 ;  /* 0x000000707c68723c */ /* 0x040ff00000001868 */
[C---:B------:R-:W-:Y:S08]  /*18030*/  HMMA.16816.F32 R120, R124.reuse, R4, R188 ;  /* 0x000000047c78723c */ /* 0x040ff000000018bc */
[----:B------:R-:W-:Y:S08]  /*18040*/  HMMA.16816.F32 R124, R124, R6, R164 ;  /* 0x000000067c7c723c */ /* 0x000ff000000018a4 */
[C---:B------:R-:W-:Y:S07]  /*18050*/  HMMA.16816.F32 R164, R128.reuse, R176, R28 ;  /* 0x000000b080a4723c */ /* 0x040fee000000181c */
[----:B------:R-:W-:Y:S01]  /*18060*/  IMAD.MOV.U32 R30, RZ, RZ, R246 ;  /* 0x000000ffff1e7224 */ /* 0x000fe200078e00f6 */
[----:B------:R-:W-:Y:S01]  /*18070*/  HMMA.16816.F32 R116, R128, R4, R116 ;  /* 0x000000048074723c */ /* 0x000fe20000001874 */
[----:B------:R-:W-:Y:S01]  /*18080*/  IMAD.MOV.U32 R29, RZ, RZ, R68 ;  /* 0x000000ffff1d7224 */ /* 0x000fe200078e0044 */
[----:B------:R-:W-:Y:S01]  /*18090*/  MOV R28, R27 ;  /* 0x0000001b001c7202 */ /* 0x000fe20000000f00 */
[----:B------:R-:W-:Y:S01]  /*180a0*/  IMAD.MOV.U32 R31, RZ, RZ, R26 ;  /* 0x000000ffff1f7224 */ /* 0x000fe200078e001a */
[----:B------:R-:W-:Y:S01]  /*180b0*/  MOV R27, R86 ;  /* 0x00000056001b7202 */ /* 0x000fe20000000f00 */
[----:B------:R-:W-:-:S02]  /*180c0*/  IMAD.MOV.U32 R246, RZ, RZ, R85 ;  /* 0x000000fffff67224 */ /* 0x000fc400078e0055 */
[----:B------:R-:W-:Y:S01]  /*180d0*/  FADD.FTZ R4, R212, R0 ;  /* 0x00000000d4047221 */ /* 0x000fe20000010000 */
[C---:B------:R-:W-:Y:S01]  /*180e0*/  HMMA.16816.F32 R176, R128.reuse, R178, R100 ;  /* 0x000000b280b0723c */ /* 0x040fe20000001864 */
[----:B------:R-:W-:Y:S02]  /*180f0*/  FADD.FTZ R0, R30, R8 ;  /* 0x000000081e007221 */ /* 0x000fe40000010000 */
[----:B------:R-:W-:Y:S02]  /*18100*/  FADD.FTZ R5, R43, R3 ;  /* 0x000000032b057221 */ /* 0x000fe40000010000 */
[----:B------:R-:W-:Y:S02]  /*18110*/  FADD.FTZ R3, R213, R2 ;  /* 0x00000002d5037221 */ /* 0x000fe40000010000 */
[----:B------:R-:W-:Y:S01]  /*18120*/  FADD.FTZ R0, R29, R0 ;  /* 0x000000001d007221 */ /* 0x000fe20000010000 */
[----:B------:R-:W-:Y:S01]  /*18130*/  HMMA.16816.F32 R68, R128, R80, R248 ;  /* 0x000000508044723c */ /* 0x000fe200000018f8 */
[----:B------:R-:W-:Y:S01]  /*18140*/  FADD.FTZ R2, R247, R5 ;  /* 0x00000005f7027221 */ /* 0x000fe20000010000 */
[----:B------:R-:W-:Y:S01]  /*18150*/  IMNMX R5, RZ, UR4, !PT ;  /* 0x00000004ff057c17 */ /* 0x000fe2000f800200 */
[----:B------:R-:W-:-:S02]  /*18160*/  FADD.FTZ R4, R28, R4 ;  /* 0x000000041c047221 */ /* 0x000fc40000010000 */
[----:B------:R-:W-:Y:S01]  /*18170*/  FADD.FTZ R3, R31, R3 ;  /* 0x000000031f037221 */ /* 0x000fe20000010000 */
[----:B------:R-:W-:Y:S01]  /*18180*/  ISETP.LE.AND P0, PT, R5, UR21, PT ;  /* 0x0000001505007c0c */ /* 0x000fe2000bf03270 */
[----:B------:R-:W-:Y:S01]  /*18190*/  FADD.FTZ R0, R246, R0 ;  /* 0x00000000f6007221 */ /* 0x000fe20000010000 */
[----:B------:R2:W-:Y:S01]  /*181a0*/  STL [R1+0x24], R5 ;  /* 0x0000240501007387 */ /* 0x0005e20000100800 */
[----:B------:R-:W-:Y:S01]  /*181b0*/  FADD.FTZ R2, R214, R2 ;  /* 0x00000002d6027221 */ /* 0x000fe20000010000 */
[----:B------:R-:W-:Y:S01]  /*181c0*/  HMMA.16816.F32 R100, R128, R112, R64 ;  /* 0x000000708064723c */ /* 0x000fe20000001840 */
[----:B------:R-:W-:Y:S02]  /*181d0*/  FADD.FTZ R4, R245, R4 ;  /* 0x00000004f5047221 */ /* 0x000fe40000010000 */
[----:B------:R-:W-:Y:S02]  /*181e0*/  IMAD.MOV.U32 R26, RZ, RZ, R87 ;  /* 0x000000ffff1a7224 */ /* 0x000fe400078e0057 */
        /* <DEDUP_REMOVED lines=37> */
[----:B------:R3:W-:Y:S01]  /*18440*/  STL [R1], R0 ;  /* 0x0000000001007387 */ /* 0x0007e20000100800 */
[----:B------:R-:W-:Y:S02]  /*18450*/  FADD.FTZ R3, R17, R3 ;  /* 0x0000000311037221 */ /* 0x000fe40000010000 */
[----:B--2---:R-:W-:Y:S02]  /*18460*/  FADD.FTZ R5, R20, R2 ;  /* 0x0000000214057221 */ /* 0x004fe40000010000 */
[----:B------:R-:W-:-:S03]  /*18470*/  FADD.FTZ R2, R14, R3 ;  /* 0x000000030e027221 */ /* 0x000fc60000010000 */
[----:B------:R1:W-:Y:S01]  /*18480*/  STL [R1+0x4], R5 ;  /* 0x0000040501007387 */ /* 0x0003e20000100800 */
[----:B---3--:R-:W-:-:S05]  /*18490*/  FADD.FTZ R0, R13, R4 ;  /* 0x000000040d007221 */ /* 0x008fca0000010000 */
[----:B------:R1:W-:Y:S04]  /*184a0*/  STL [R1+0x8], R0 ;  /* 0x0000080001007387 */ /* 0x0003e80000100800 */
[----:B------:R1:W-:Y:S01]  /*184b0*/  STL [R1+0x1c], R2 ;  /* 0x00001c0201007387 */ /* 0x0003e20000100800 */
[----:B------:R-:W-:Y:S05]  /*184c0*/  @!P0 BRA `(.L_x_1674) ;  /* 0x00004ec000008947 */ /* 0x000fea0003800000 */
[----:B------:R-:W2:Y:S04]  /*184d0*/  LDL.64 R214, [R1+0x58] ;  /* 0x0000580001d67983 */ /* 0x000ea80000100a00 */
[----:B------:R-:W3:Y:S04]  /*184e0*/  LDL.64 R30, [R1+0x48] ;  /* 0x00004800011e7983 */ /* 0x000ee80000100a00 */
[----:B------:R-:W4:Y:S01]  /*184f0*/  LDL.64 R26, [R1+0x40] ;  /* 0x00004000011a7983 */ /* 0x000f220000100a00 */
[----:B------:R-:W-:Y:S01]  /*18500*/  MOV R181, R185 ;  /* 0x000000b900b57202 */ /* 0x000fe20000000f00 */
[----:B------:R-:W-:Y:S01]  /*18510*/  IMAD.MOV.U32 R180, RZ, RZ, R186 ;  /* 0x000000ffffb47224 */ /* 0x000fe200078e00ba */
[----:B------:R-:W-:Y:S01]  /*18520*/  MOV R188, R182 ;  /* 0x000000b600bc7202 */ /* 0x000fe20000000f00 */
[----:B------:R-:W-:Y:S01]  /*18530*/  IMAD.MOV.U32 R187, RZ, RZ, R184 ;  /* 0x000000ffffbb7224 */ /* 0x000fe200078e00b8 */
[----:B------:R-:W-:-:S02]  /*18540*/  ULDC.64 UR8, c[0x0][0x1e0] ;  /* 0x0000780000087ab9 */ /* 0x000fc40000000a00 */
[----:B------:R-:W-:Y:S02]  /*18550*/  UIADD3 UR11, UR6, 0x80, URZ ;  /* 0x00000080060b7890 */ /* 0x000fe4000fffe03f */
[----:B------:R-:W-:Y:S02]  /*18560*/  UMOV UR22, UR21 ;  /* 0x0000001500167c82 */ /* 0x000fe40008000000 */
[----:B------:R-:W-:Y:S02]  /*18570*/  UMOV UR12, 0xffffffc0 ;  /* 0xffffffc0000c7882 */ /* 0x000fe40000000000 */
[----:B------:R-:W-:Y:S01]  /*18580*/  ULDC.64 UR4, c[0x0][0x208] ;  /* 0x0000820000047ab9 */ /* 0x000fe20000000a00 */
[----:B--2---:R-:W-:Y:S02]  /*18590*/  IMAD.MOV.U32 R28, RZ, RZ, R214 ;  /* 0x000000ffff1c7224 */ /* 0x004fe400078e00d6 */
[----:B------:R-:W-:Y:S02]  /*185a0*/  IMAD.MOV.U32 R29, RZ, RZ, R215 ;  /* 0x000000ffff1d7224 */ /* 0x000fe400078e00d7 */
[----:B------:R-:W2:Y:S01]  /*185b0*/  LDL.64 R214, [R1+0x50] ;  /* 0x0000500001d67983 */ /* 0x000ea20000100a00 */
[----:B-1-3--:R-:W-:-:S02]  /*185c0*/  IADD3 R0, R30, 0x40, RZ ;  /* 0x000000401e007810 */ /* 0x00afc40007ffe0ff */
[----:B------:R-:W-:Y:S02]  /*185d0*/  IADD3 RZ, P0, R30, 0x40, RZ ;  /* 0x000000401eff7810 */ /* 0x000fe40007f1e0ff */
[----:B------:R-:W-:Y:S01]  /*185e0*/  IADD3 R3, P1, R28, 0x40, RZ ;  /* 0x000000401c037810 */ /* 0x000fe20007f3e0ff */
[----:B------:R4:W-:Y:S04]  /*185f0*/  STL [R1+0x34], R0 ;  /* 0x0000340001007387 */ /* 0x0009e80000100800 */
[----:B------:R1:W-:Y:S01]  /*18600*/  STL [R1+0x30], R3 ;  /* 0x0000300301007387 */ /* 0x0003e20000100800 */
[----:B----4-:R-:W-:-:S05]  /*18610*/  IMAD.X R0, RZ, RZ, R27, P0 ;  /* 0x000000ffff007224 */ /* 0x010fca00000e061b */
[----:B------:R1:W-:Y:S01]  /*18620*/  STL [R1+0x28], R0 ;  /* 0x0000280001007387 */ /* 0x0003e20000100800 */
[----:B------:R-:W-:Y:S01]  /*18630*/  USHF.L.U32 UR10, UR8, 0x5, URZ ;  /* 0x00000005080a7899 */ /* 0x000fe2000800063f */
[----:B--2---:R-:W-:-:S05]  /*18640*/  IADD3.X R2, RZ, R215, RZ, P1, !PT ;  /* 0x000000d7ff027210 */ /* 0x004fca0000ffe4ff */
[----:B------:R1:W-:Y:S04]  /*18650*/  STL [R1+0x2c], R2 ;  /* 0x00002c0201007387 */ /* 0x0003e80000100800 */
.L_x_1675:
[----:B-1----:R-:W2:Y:S01]  /*18660*/  LDL.64 R2, [R1+0x58] ;  /* 0x0000580001027983 */ /* 0x002ea20000100a00 */
[----:B------:R-:W-:Y:S04]  /*18670*/  DEPBAR.LE SB0, 0x0 ;  /* 0x000080000000791a */ /* 0x000fe80000000000 */
[----:B------:R-:W-:Y:S01]  /*18680*/  UISETP.GE.AND UP0, UPT, UR22, URZ, UPT ;  /* 0x0000003f1600728c */ /* 0x000fe2000bf06270 */
[----:B------:R-:W3:Y:S01]  /*18690*/  LDL.64 R190, [R1+0x50] ;  /* 0x0000500001be7983 */ /* 0x000ee20000100a00 */
[----:B------:R-:W-:Y:S05]  /*186a0*/  UISETP.GE.AND UP1, UPT, UR22, 0x1, UPT ;  /* 0x000000011600788c */ /* 0x000fea000bf26270 */
[----:B------:R-:W-:Y:S01]  /*186b0*/  BAR.SYNC.DEFER_BLOCKING 0x0 ;  /* 0x0000000000007b1d */ /* 0x000fe20000010000 */
[----:B------:R-:W-:Y:S03]  /*186c0*/  PLOP3.LUT P0, PT, PT, PT, UP0, 0x80, 0x0 ;  /* 0x000000000000781c */ /* 0x000fe60003f0f008 */
[----:B------:R-:W-:Y:S02]  /*186d0*/  @UP0 USHF.R.S32.HI UR15, URZ, 0x1f, UR22 ;  /* 0x0000001f3f0f0899 */ /* 0x000fe40008011416 */
[----:B------:R-:W-:Y:S02]  /*186e0*/  @UP0 UIMAD.WIDE.U32 UR20, UR22, UR4, URZ ;  /* 0x00000004161402a5 */ /* 0x000fe4000f8e003f */
[----:B------:R-:W-:Y:S02]  /*186f0*/  @UP0 UIMAD UR15, UR15, UR4, URZ ;  /* 0x000000040f0f02a4 */ /* 0x000fe4000f8e023f */
[----:B------:R-:W-:Y:S02]  /*18700*/  @UP0 USHF.L.U32 UR18, UR20, 0x6, URZ ;  /* 0x0000000614120899 */ /* 0x000fe4000800063f */
[----:B------:R-:W-:Y:S02]  /*18710*/  @UP0 UIMAD UR15, UR22, UR5, UR15 ;  /* 0x00000005160f02a4 */ /* 0x000fe4000f8e020f */
[----:B------:R-:W-:Y:S02]  /*18720*/  @UP1 USHF.L.U32 UR19, UR8, 0x5, URZ ;  /* 0x0000000508131899 */ /* 0x000fe4000800063f */
[----:B------:R-:W-:Y:S02]  /*18730*/  @UP0 UIADD3 UR15, UR21, UR15, URZ ;  /* 0x0000000f150f0290 */ /* 0x000fe4000fffe03f */
[----:B------:R-:W-:Y:S02]  /*18740*/  UIADD3 UR21, UR22, -0x1, URZ ;  /* 0xffffffff16157890 */ /* 0x000fe4000fffe03f */
[----:B------:R-:W-:Y:S02]  /*18750*/  @UP0 USHF.L.U64.HI UR15, UR20, 0x6, UR15 ;  /* 0x00000006140f0899 */ /* 0x000fe4000801020f */
[----:B------:R-:W-:Y:S01]  /*18760*/  @UP1 UIMAD.WIDE.U32 UR30, UR21, UR8, URZ ;  /* 0x00000008151e12a5 */ /* 0x000fe2000f8e003f */
[----:B-----5:R-:W-:Y:S01]  /*18770*/  LDSM.16.M88.4 R64, [R231+0x8100] ;  /* 0x00810000e740783b */ /* 0x020fe20000000200 */
[----:B------:R-:W-:Y:S02]  /*18780*/  @UP1 UMOV UR20, 0x5 ;  /* 0x0000000500141882 */ /* 0x000fe40000000000 */
[----:B------:R-:W-:Y:S05]  /*18790*/  @UP1 USHF.L.U64.HI UR20, UR8, UR20, UR9 ;  /* 0x0000001408141299 */ /* 0x000fea0008010209 */
[----:B------:R-:W4:Y:S04]  /*187a0*/  LDL R182, [R1+0x30] ;  /* 0x0000300001b67983 */ /* 0x000f280000100800 */
[----:B------:R-:W4:Y:S04]  /*187b0*/  LDL R248, [R1+0x38] ;  /* 0x0000380001f87983 */ /* 0x000f280000100800 */
        /* <DEDUP_REMOVED lines=13> */
[----:B------:R-:W-:Y:S04]  /*18890*/  STL [R1+0x60], R235 ;  /* 0x000060eb01007387 */ /* 0x000fe80000100800 */
[----:B------:R-:W-:Y:S01]  /*188a0*/  STL [R1+0x64], R243 ;  /* 0x000064f301007387 */ /* 0x000fe20000100800 */
[-C--:B------:R-:W-:Y:S03]  /*188b0*/  HMMA.16816.F32 R20, R64, R32.reuse, RZ ;  /* 0x000000204014723c */ /* 0x080fe600000018ff */
[----:B------:R-:W-:Y:S04]  /*188c0*/  STL [R1+0x68], R242 ;  /* 0x000068f201007387 */ /* 0x000fe80000100800 */
[----:B------:R-:W-:Y:S01]  /*188d0*/  STL [R1+0x6c], R241 ;  /* 0x00006cf101007387 */ /* 0x000fe20000100800 */
[C---:B------:R-:W-:Y:S03]  /*188e0*/  HMMA.16816.F32 R24, R60.reuse, R32, RZ ;  /* 0x000000203c18723c */ /* 0x040fe600000018ff */
[----:B------:R-:W4:Y:S04]  /*188f0*/  LDL R189, [R1+0x20] ;  /* 0x0000200001bd7983 */ /* 0x000f280000100800 */
[----:B------:R-:W4:Y:S01]  /*18900*/  LDL R186, [R1+0x3c] ;  /* 0x00003c0001ba7983 */ /* 0x000f220000100800 */
[-C--:B------:R-:W-:Y:S03]  /*18910*/  HMMA.16816.F32 R28, R60, R34.reuse, RZ ;  /* 0x000000223c1c723c */ /* 0x080fe600000018ff */
[----:B------:R-:W-:Y:S04]  /*18920*/  STL [R1+0x70], R231 ;  /* 0x000070e701007387 */ /* 0x000fe80000100800 */
[----:B------:R-:W-:Y:S01]  /*18930*/  STL [R1+0x74], R224 ;  /* 0x000074e001007387 */ /* 0x000fe20000100800 */
[C---:B------:R-:W-:Y:S03]  /*18940*/  HMMA.16816.F32 R32, R64.reuse, R34, RZ ;  /* 0x000000224020723c */ /* 0x040fe600000018ff */
[----:B------:R-:W-:Y:S04]  /*18950*/  STL [R1+0x78], R240 ;  /* 0x000078f001007387 */ /* 0x000fe80000100800 */
[----:B------:R-:W-:Y:S01]  /*18960*/  STL [R1+0x7c], R233 ;  /* 0x00007ce901007387 */ /* 0x000fe20000100800 */
[-C--:B------:R-:W-:Y:S03]  /*18970*/  HMMA.16816.F32 R36, R64, R48.reuse, RZ ;  /* 0x000000304024723c */ /* 0x080fe600000018ff */
[----:B------:R-:W-:Y:S04]  /*18980*/  STL [R1+0x80], R239 ;  /* 0x000080ef01007387 */ /* 0x000fe80000100800 */
[----:B------:R-:W-:Y:S01]  /*18990*/  STL [R1+0x84], R238 ;  /* 0x000084ee01007387 */ /* 0x000fe20000100800 */
[C---:B------:R-:W-:Y:S03]  /*189a0*/  HMMA.16816.F32 R40, R60.reuse, R48, RZ ;  /* 0x000000303c28723c */ /* 0x040fe600000018ff */
[----:B------:R-:W-:Y:S05]  /*189b0*/  STL [R1+0x88], R237 ;  /* 0x000088ed01007387 */ /* 0x000fea0000100800 */
        /* <DEDUP_REMOVED lines=16> */
[----:B------:R-:W3:Y:S07]  /*18ac0*/  LDSM.16.M88.4 R208, [R241] ;  /* 0x00000000f1d0783b */ /* 0x000eee0000000200 */
[-C--:B-1----:R-:W-:Y:S08]  /*18ad0*/  HMMA.16816.F32 R36, R212, R216.reuse, R36 ;  /* 0x000000d8d424723c */ /* 0x082ff00000001824 */
[C---:B------:R-:W-:Y:S04]  /*18ae0*/  HMMA.16816.F32 R40, R220.reuse, R216, R40 ;  /* 0x000000d8dc28723c */ /* 0x040fe80000001828 */
[----:B--2---:R-:W-:Y:S04]  /*18af0*/  @P0 IADD3 R0, P2, R2, UR18, RZ ;  /* 0x0000001202000c10 */ /* 0x004fe8000ff5e0ff */
[-C--:B------:R-:W-:Y:S04]  /*18b00*/  HMMA.16816.F32 R44, R220, R218.reuse, R44 ;  /* 0x000000dadc2c723c */ /* 0x080fe8000000182c */
[C---:B------:R-:W-:Y:S02]  /*18b10*/  @P0 LEA R2, P1, R0.reuse, c[0x0][0x1f8], 0x1 ;  /* 0x00007e0000020a11 */ /* 0x040fe400078208ff */
[----:B---3--:R-:W-:Y:S02]  /*18b20*/  @P0 IADD3.X R3, R191, UR15, RZ, P2, !PT ;  /* 0x0000000fbf030c10 */ /* 0x008fe400097fe4ff */
[C---:B------:R-:W-:Y:S04]  /*18b30*/  HMMA.16816.F32 R48, R212.reuse, R218, R48 ;  /* 0x000000dad430723c */ /* 0x040fe80000001830 */
[----:B------:R-:W-:Y:S04]  /*18b40*/  @P0 LEA.HI.X R3, R0, c[0x0][0x1fc], R3, 0x1, P1 ;  /* 0x00007f0000030a11 */ /* 0x000fe800008f0c03 */
[-C--:B------:R-:W-:Y:S01]  /*18b50*/  HMMA.16816.F32 R52, R212, R208.reuse, R52 ;  /* 0x000000d0d434723c */ /* 0x080fe20000001834 */
[----:B------:R-:W-:Y:S01]  /*18b60*/  @!PT LDS RZ, [RZ] ;  /* 0x00000000fffff984 */ /* 0x000fe20000000800 */
[----:B------:R-:W-:Y:S01]  /*18b70*/  @!PT LDS RZ, [RZ] ;  /* 0x00000000fffff984 */ /* 0x000fe20000000800 */
[----:B------:R-:W-:Y:S01]  /*18b80*/  @!PT LDS RZ, [RZ] ;  /* 0x00000000fffff984 */ /* 0x000fe20000000800 */
[----:B------:R1:W-:Y:S07]  /*18b90*/  @P0 LDGSTS.E.BYPASS.LTC128B.128 [R244+0x100], [R2.64], !P6 ;  /* 0x0010000002f40fae */ /* 0x0003ee000f101d5c */
[C---:B------:R-:W-:Y:S08]  /*18ba0*/  HMMA.16816.F32 R56, R220.reuse, R208, R56 ;  /* 0x000000d0dc38723c */ /* 0x040ff00000001838 */
[-C--:B------:R-:W-:Y:S04]  /*18bb0*/  HMMA.16816.F32 R60, R220, R210.reuse, R60 ;  /* 0x000000d2dc3c723c */ /* 0x080fe8000000183c */
[----:B----4-:R-:W-:Y:S01]  /*18bc0*/  @P0 IADD3 R0, P1, R182, UR18, RZ ;  /* 0x00000012b6000c10 */ /* 0x010fe2000ff3e0ff */
[----:B------:R-:W-:Y:S03]  /*18bd0*/  @UP1 USHF.L.U32 UR18, UR30, 0x6, URZ ;  /* 0x000000061e121899 */ /* 0x000fe6000800063f */
[----:B------:R-:W-:Y:S04]  /*18be0*/  HMMA.16816.F32 R64, R212, R210, R64 ;  /* 0x000000d2d440723c */ /* 0x000fe80000001840 */
[----:B------:R-:W-:Y:S02]  /*18bf0*/  LOP3.LUT P4, RZ, R248, 0x1, RZ, 0xc0, !PT ;  /* 0x00000001f8ff7812 */ /* 0x000fe4000788c0ff */
[----:B------:R-:W-:Y:S02]  /*18c00*/  @P0 LEA R182, P2, R0, c[0x0][0x1f8], 0x1 ;  /* 0x00007e0000b60a11 */ /* 0x000fe400078408ff */
[----:B------:R-:W-:Y:S01]  /*18c10*/  @P0 IADD3.X R183, R184, UR15, RZ, P1, !PT ;  /* 0x0000000fb8b70c10 */ /* 0x000fe20008ffe4ff */
[----:B------:R-:W-:Y:S03]  /*18c20*/  UIMAD UR15, UR22, UR12, 0x1 ;  /* 0x00000001160f74a4 */ /* 0x000fe6000f8e020c */
[----:B------:R-:W-:Y:S02]  /*18c30*/  @P0 LEA.HI.X R183, R0, c[0x0][0x1fc], R183, 0x1, P2 ;  /* 0x00007f0000b70a11 */ /* 0x000fe400010f0cb7 */
[----:B-1----:R-:W-:Y:S03]  /*18c40*/  @P0 IADD3 R2, P1, R2, UR6, RZ ;  /* 0x0000000602020c10 */ /* 0x002fe6000ff3e0ff */
[----:B------:R1:W-:Y:S01]  /*18c50*/  @P0 LDGSTS.E.BYPASS.LTC128B.128 [R244+0x2100], [R182.64], !P4 ;  /* 0x02100000b6f40fae */ /* 0x0003e2000e101d5c */
[----:B------:R-:W-:Y:S02]  /*18c60*/  @P0 IADD3.X R3, R3, UR7, RZ, P1, !PT ;  /* 0x0000000703030c10 */ /* 0x000fe40008ffe4ff */
[C---:B------:R-:W-:Y:S04]  /*18c70*/  @P0 IADD3 R190, P3, R2.reuse, UR11, RZ ;  /* 0x0000000b02be0c10 */ /* 0x040fe8000ff7e0ff */
[C---:B------:R-:W-:Y:S01]  /*18c80*/  @P0 IADD3.X R191, R3.reuse, UR14, RZ, P3, !PT ;  /* 0x0000000e03bf0c10 */ /* 0x040fe20009ffe4ff */
[----:B------:R2:W-:Y:S08]  /*18c90*/  @P0 LDGSTS.E.BYPASS.LTC128B.128 [R244+0x900], [R2.64], !P6 ;  /* 0x0090000002f40fae */ /* 0x0005f0000f101d5c */
[----:B------:R2:W-:Y:S01]  /*18ca0*/  @P0 LDGSTS.E.BYPASS.LTC128B.128 [R244+0x2900], [R2.64+0x80], !P4 ;  /* 0x0290008002f40fae */ /* 0x0005e2000e101d5c */
[----:B-1----:R-:W-:Y:S04]  /*18cb0*/  @P0 IADD3 R182, P1, R2, UR6, RZ ;  /* 0x0000000602b60c10 */ /* 0x002fe8000ff3e0ff */
[----:B------:R-:W-:Y:S02]  /*18cc0*/  @P0 IADD3.X R183, R3, UR7, RZ, P1, !PT ;  /* 0x0000000703b70c10 */ /* 0x000fe40008ffe4ff */
[C---:B------:R-:W-:Y:S03]  /*18cd0*/  @P0 IADD3 R184, P2, R182.reuse, UR6, RZ ;  /* 0x00000006b6b80c10 */ /* 0x040fe6000ff5e0ff */
[----:B------:R1:W-:Y:S01]  /*18ce0*/  @P0 LDGSTS.E.BYPASS.LTC128B.128 [R244+0x1100], [R182.64], !P6 ;  /* 0x01100000b6f40fae */ /* 0x0003e2000f101d5c */
[C---:B------:R-:W-:Y:S02]  /*18cf0*/  @P0 IADD3.X R185, R183.reuse, UR7, RZ, P2, !PT ;  /* 0x00000007b7b90c10 */ /* 0x040fe400097fe4ff */
[----:B--2---:R-:W-:Y:S05]  /*18d00*/  @P0 IADD3 R2, P1, R182, UR11, RZ ;  /* 0x0000000bb6020c10 */ /* 0x004fea000ff3e0ff */
[----:B------:R2:W-:Y:S01]  /*18d10*/  @P0 LDGSTS.E.BYPASS.LTC128B.128 [R244+0x3100], [R190.64], !P4 ;  /* 0x03100000bef40fae */ /* 0x0005e2000e101d5c */
[----:B------:R-:W-:Y:S02]  /*18d20*/  @P0 IADD3.X R3, R183, UR14, RZ, P1, !PT ;  /* 0x0000000eb7030c10 */ /* 0x000fe40008ffe4ff */
[----:B------:R-:W-:Y:S05]  /*18d30*/  PLOP3.LUT P1, PT, PT, PT, UP2, 0x80, 0x0 ;  /* 0x000000000000781c */ /* 0x000fea0003f2f028 */
[----:B------:R3:W-:Y:S08]  /*18d40*/  @P0 LDGSTS.E.BYPASS.LTC128B.128 [R244+0x1900], [R184.64], !P6 ;  /* 0x01900000b8f40fae */ /* 0x0007f0000f101d5c */
[----:B------:R4:W-:Y:S01]  /*18d50*/  @P0 LDGSTS.E.BYPASS.LTC128B.128 [R244+0x3900], [R2.64], !P4 ;  /* 0x0390000002f40fae */ /* 0x0009e2000e101d5c */
[----:B------:R-:W-:Y:S07]  /*18d60*/  PLOP3.LUT P0, PT, PT, PT, UP2, 0x80, 0x0 ;  /* 0x000000000000781c */ /* 0x000fee0003f0f028 */
[----:B------:R-:W-:Y:S01]  /*18d70*/  LDSM.16.M88.4 R216, [R232+0x8100] ;  /* 0x00810000e8d8783b */ /* 0x000fe20000000200 */
[----:B------:R-:W-:Y:S07]  /*18d80*/  IMAD.MOV.U32 R0, RZ, RZ, R189 ;  /* 0x000000ffff007224 */ /* 0x000fee00078e00bd */
[----:B------:R-:W2:Y:S08]  /*18d90*/  LDSM.16.M88.4 R220, [R230+0x4100] ;  /* 0x00410000e6dc783b */ /* 0x000eb00000000200 */
[----:B------:R-:W3:Y:S01]  /*18da0*/  LDSM.16.M88.4 R208, [R232+0xa100] ;  /* 0x00a10000e8d0783b */ /* 0x000ee20000000200 */
[----:B----4-:R-:W-:Y:S07]  /*18db0*/  @P1 IMAD.HI.U32 R2, R189, c[0x0][0x2c8], RZ ;  /* 0x0000b200bd021a27 */ /* 0x010fee00078e00ff */
[----:B------:R-:W4:Y:S01]  /*18dc0*/  LDSM.16.M88.4 R212, [R230+0x4900] ;  /* 0x00490000e6d4783b */ /* 0x000f220000000200 */
[----:B------:R-:W-:Y:S07]  /*18dd0*/  @P0 SHF.R.U32.HI R0, RZ, c[0x0][0x2cc], R2 ;  /* 0x0000b300ff000a19 */ /* 0x000fee0000011602 */
[----:B------:R-:W0:Y:S08]  /*18de0*/  LDGDEPBAR ;  /* 0x00000000000079af */ /* 0x000e300000000000 */
[----:B-1----:R-:W-:Y:S01]  /*18df0*/  SHFL.IDX PT, R183, R0, 0x3, 0x1c1f ;  /* 0x007c1f0000b77f89 */ /* 0x002fe200000e0000 */
[-C--:B--2---:R-:W-:Y:S07]  /*18e00*/  HMMA.16816.F32 R4, R216, R220.reuse, R4 ;  /* 0x000000dcd804723c */ /* 0x084fee0000001804 */
[----:B------:R-:W1:Y:S01]  /*18e10*/  SHFL.IDX PT, R3, R0, RZ, 0x1c1f ;  /* 0x001c1fff00037589 */ /* 0x000e6200000e0000 */
[C---:B---3--:R-:W-:Y:S07]  /*18e20*/  HMMA.16816.F32 R8, R208.reuse, R220, R8 ;  /* 0x000000dcd008723c */ /* 0x048fee0000001808 */
[----:B------:R-:W-:Y:S01]  /*18e30*/  SHFL.IDX PT, R2, R0, 0x2, 0x1c1f ;  /* 0x005c1f0000027f89 */ /* 0x000fe200000e0000 */
[-C--:B------:R-:W-:Y:S07]  /*18e40*/  HMMA.16816.F32 R12, R208, R222.reuse, R12 ;  /* 0x000000ded00c723c */ /* 0x080fee000000180c */
[----:B------:R2:W3:Y:S01]  /*18e50*/  SHFL.IDX PT, R184, R0, 0x1, 0x1c1f ;  /* 0x003c1f0000b87f89 */ /* 0x0004e200000e0000 */
[C---:B------:R-:W-:Y:S07]  /*18e60*/  HMMA.16816.F32 R16, R216.reuse, R222, R16 ;  /* 0x000000ded810723c */ /* 0x040fee0000001810 */
[----:B------:R-:W3:Y:S01]  /*18e70*/  LDSM.16.M88.4 R220, [R230+0x5100] ;  /* 0x00510000e6dc783b */ /* 0x000ee20000000200 */
[-C--:B----4-:R-:W-:Y:S08]  /*18e80*/  HMMA.16816.F32 R20, R216, R212.reuse, R20 ;  /* 0x000000d4d814723c */ /* 0x090ff00000001814 */
[C---:B------:R-:W-:Y:S01]  /*18e90*/  HMMA.16816.F32 R24, R208.reuse, R212, R24 ;  /* 0x000000d4d018723c */ /* 0x040fe20000001818 */
[----:B--2---:R-:W-:Y:S05]  /*18ea0*/  IMAD.U32 R0, RZ, RZ, UR13 ;  /* 0x0000000dff007e24 */ /* 0x004fea000f8e00ff */
[----:B------:R-:W-:Y:S01]  /*18eb0*/  IADD3 R0, R0, UR15, -R186 ;  /* 0x0000000f00007c10 */ /* 0x000fe2000fffe8ba */
[----:B------:R-:W-:Y:S01]  /*18ec0*/  @UP1 USHF.R.S32.HI UR15, URZ, 0x1f, UR21 ;  /* 0x0000001f3f0f1899 */ /* 0x000fe20008011415 */
[-C--:B------:R-:W-:Y:S03]  /*18ed0*/  HMMA.16816.F32 R28, R208, R214.reuse, R28 ;  /* 0x000000d6d01c723c */ /* 0x080fe6000000181c */
[----:B------:R-:W-:Y:S01]  /*18ee0*/  @UP1 UIMAD UR15, UR15, UR8, URZ ;  /* 0x000000080f0f12a4 */ /* 0x000fe2000f8e023f */
[----:B------:R-:W-:Y:S03]  /*18ef0*/  IADD3 R182, R0, -UR24, RZ ;  /* 0x8000001800b67c10 */ /* 0x000fe6000fffe0ff */
[----:B------:R-:W-:Y:S01]  /*18f00*/  @UP1 UIMAD UR15, UR21, UR9, UR15 ;  /* 0x00000009150f12a4 */ /* 0x000fe2000f8e020f */
[C---:B------:R-:W-:Y:S01]  /*18f10*/  HMMA.16816.F32 R32, R216.reuse, R214, R32 ;  /* 0x000000d6d820723c */ /* 0x040fe20000001820 */
[----:B------:R-:W2:Y:S02]  /*18f20*/  LDSM.16.M88.4 R212, [R230+0x5900] ;  /* 0x00590000e6d4783b */ /* 0x000ea40000000200 */
[----:B------:R-:W-:Y:S01]  /*18f30*/  @UP1 UIADD3 UR15, UR31, UR15, URZ ;  /* 0x0000000f1f0f1290 */ /* 0x000fe2000fffe03f */
[C---:B-1----:R-:W-:Y:S01]  /*18f40*/  IADD3 R0, R182.reuse, R3, RZ ;  /* 0x00000003b6007210 */ /* 0x042fe20007ffe0ff */
[C---:B---3--:R-:W-:Y:S02]  /*18f50*/  IMAD.IADD R3, R182.reuse, 0x1, R184 ;  /* 0x00000001b6037824 */ /* 0x048fe400078e02b8 */
[----:B------:R-:W-:Y:S01]  /*18f60*/  IMAD.IADD R2, R182, 0x1, R2 ;  /* 0x00000001b6027824 */ /* 0x000fe200078e0202 */
[C---:B------:R-:W-:Y:S01]  /*18f70*/  ISETP.GT.AND P3, PT, R0.reuse, RZ, PT ;  /* 0x000000ff0000720c */ /* 0x040fe20003f64270 */
[-C--:B------:R-:W-:Y:S01]  /*18f80*/  HMMA.16816.F32 R36, R216, R220.reuse, R36 ;  /* 0x000000dcd824723c */ /* 0x080fe20000001824 */
[----:B------:R-:W-:Y:S02]  /*18f90*/  @UP1 USHF.L.U64.HI UR15, UR30, 0x6, UR15 ;  /* 0x000000061e0f1899 */ /* 0x000fe4000801020f */
[----:B------:R-:W-:Y:S02]  /*18fa0*/  ISETP.GT.AND P2, PT, R0, 0x1, PT ;  /* 0x000000010000780c */ /* 0x000fe40003f44270 */
[C---:B------:R-:W-:Y:S02]  /*18fb0*/  ISETP.GT.AND P1, PT, R3.reuse, RZ, PT ;  /* 0x000000ff0300720c */ /* 0x040fe40003f24270 */
[----:B------:R-:W-:Y:S01]  /*18fc0*/  ISETP.GT.AND P0, PT, R3, 0x1, PT ;  /* 0x000000010300780c */ /* 0x000fe20003f04270 */
[C---:B------:R-:W-:Y:S04]  /*18fd0*/  HMMA.16816.F32 R40, R208.reuse, R220, R40 ;  /* 0x000000dcd028723c */ /* 0x040fe80000001828 */
[----:B------:R-:W-:Y:S02]  /*18fe0*/  IADD3 R182, R182, R183, RZ ;  /* 0x000000b7b6b67210 */ /* 0x000fe40007ffe0ff */
[C---:B------:R-:W-:Y:S02]  /*18ff0*/  ISETP.GT.AND P4, PT, R0.reuse, 0x20, PT ;  /* 0x000000200000780c */ /* 0x040fe40003f84270 */
[-C--:B------:R-:W-:Y:S03]  /*19000*/  HMMA.16816.F32 R44, R208, R222.reuse, R44 ;  /* 0x000000ded02c723c */ /* 0x080fe6000000182c */
[----:B------:R-:W-:Y:S05]  /*19010*/  ISETP.GT.AND P5, PT, R0, 0x21, PT ;  /* 0x000000210000780c */ /* 0x000fea0003fa4270 */
[C---:B------:R-:W-:Y:S01]  /*19020*/  HMMA.16816.F32 R48, R216.reuse, R222, R48 ;  /* 0x000000ded830723c */ /* 0x040fe20000001830 */
[----:B------:R-:W-:Y:S07]  /*19030*/  LDSM.16.M88.4 R220, [R229] ;  /* 0x00000000e5dc783b */ /* 0x000fee0000000200 */
[-C--:B--2---:R-:W-:Y:S08]  /*19040*/  HMMA.16816.F32 R52, R216, R212.reuse, R52 ;  /* 0x000000d4d834723c */ /* 0x084ff00000001834 */
[C---:B------:R-:W-:Y:S08]  /*19050*/  HMMA.16816.F32 R56, R208.reuse, R212, R56 ;  /* 0x000000d4d038723c */ /* 0x040ff00000001838 */
[-C--:B------:R-:W-:Y:S01]  /*19060*/  HMMA.16816.F32 R60, R208, R214.reuse, R60 ;  /* 0x000000d6d03c723c */ /* 0x080fe2000000183c */
[----:B------:R-:W1:Y:S07]  /*19070*/  LDSM.16.M88.4 R208, [R234+0x8100] ;  /* 0x00810000ead0783b */ /* 0x000e6e0000000200 */
[----:B------:R-:W-:Y:S01]  /*19080*/  HMMA.16816.F32 R64, R216, R214, R64 ;  /* 0x000000d6d840723c */ /* 0x000fe20000001840 */
[----:B------:R-:W2:Y:S08]  /*19090*/  LDSM.16.M88.4 R212, [R234+0xa100] ;  /* 0x00a10000ead4783b */ /* 0x000eb00000000200 */
[----:B------:R-:W3:Y:S01]  /*190a0*/  LDSM.16.M88.4 R216, [R229+0x800] ;  /* 0x00080000e5d8783b */ /* 0x000ee20000000200 */
        /* <DEDUP_REMOVED lines=43> */
[----:B------:R-:W3:Y:S01]  /*19360*/  LDSM.16.M88.4 R216, [R239] ;  /* 0x00000000efd8783b */ /* 0x000ee20000000200 */
[-C--:B-1----:R-:W-:Y:S08]  /*19370*/  HMMA.16816.F32 R4, R208, R220.reuse, R4 ;  /* 0x000000dcd004723c */ /* 0x082ff00000001804 */
        /* <DEDUP_REMOVED lines=47> */
[----:B------:R-:W1:Y:S03]  /*19670*/  LDSM.16.M88.4 R220, [R229+0x3000] ;  /* 0x00300000e5dc783b */ /* 0x000e660000000200 */
[----:B------:R-:W-:Y:S02]  /*19680*/  FSEL R183, R4, -INF , P3 ;  /* 0xff80000004b77808 */ /* 0x000fe40001800000 */
[----:B------:R-:W-:Y:S02]  /*19690*/  FSEL R189, R5, -INF , P2 ;  /* 0xff80000005bd7808 */ /* 0x000fe40001000000 */
[-C--:B---3--:R-:W-:Y:S03]  /*196a0*/  HMMA.16816.F32 R20, R208, R216.reuse, R20 ;  /* 0x000000d8d014723c */ /* 0x088fe60000001814 */
[----:B------:R-:W-:Y:S02]  /*196b0*/  ISETP.GT.AND P3, PT, R2, RZ, PT ;  /* 0x000000ff0200720c */ /* 0x000fe40003f64270 */
[----:B------:R-:W-:Y:S02]  /*196c0*/  FSEL R190, R6, -INF , P1 ;  /* 0xff80000006be7808 */ /* 0x000fe40000800000 */
[----:B------:R-:W-:Y:S01]  /*196d0*/  FSEL R191, R7, -INF , P0 ;  /* 0xff80000007bf7808 */ /* 0x000fe20000000000 */
[C---:B------:R-:W-:Y:S01]  /*196e0*/  HMMA.16816.F32 R24, R212.reuse, R216, R24 ;  /* 0x000000d8d418723c */ /* 0x040fe20000001818 */
[----:B------:R-:W2:Y:S01]  /*196f0*/  LDSM.16.M88.4 R4, [R229+0x3800] ;  /* 0x00380000e504783b */ /* 0x000ea20000000200 */
[----:B------:R-:W-:Y:S07]  /*19700*/  DEPBAR.LE SB0, 0x0 ;  /* 0x000080000000791a */ /* 0x000fee0000000000 */
[----:B------:R-:W-:Y:S01]  /*19710*/  BAR.SYNC.DEFER_BLOCKING 0x0 ;  /* 0x0000000000007b1d */ /* 0x000fe20000010000 */
[-C--:B------:R-:W-:Y:S05]  /*19720*/  HMMA.16816.F32 R28, R212, R218.reuse, R28 ;  /* 0x000000dad41c723c */ /* 0x080fea000000181c */
[----:B------:R-:W-:Y:S02]  /*19730*/  ISETP.GT.AND P1, PT, R182, RZ, PT ;  /* 0x000000ffb600720c */ /* 0x000fe40003f24270 */
[----:B------:R-:W-:Y:S01]  /*19740*/  FSEL R216, R8, -INF , P3 ;  /* 0xff80000008d87808 */ /* 0x000fe20001800000 */
[C---:B------:R-:W-:Y:S04]  /*19750*/  HMMA.16816.F32 R32, R208.reuse, R218, R32 ;  /* 0x000000dad020723c */ /* 0x040fe80000001820 */
[----:B------:R-:W-:Y:S02]  /*19760*/  FSEL R247, R10, -INF , P1 ;  /* 0xff8000000af77808 */ /* 0x000fe40000800000 */
[----:B------:R-:W-:Y:S02]  /*19770*/  ISETP.GT.AND P1, PT, R182, 0x8, PT ;  /* 0x00000008b600780c */ /* 0x000fe40003f24270 */
[-C--:B-1----:R-:W-:Y:S03]  /*19780*/  HMMA.16816.F32 R36, R208, R220.reuse, R36 ;  /* 0x000000dcd024723c */ /* 0x082fe60000001824 */
[----:B------:R-:W-:Y:S02]  /*19790*/  ISETP.GT.AND P3, PT, R2, 0x8, PT ;  /* 0x000000080200780c */ /* 0x000fe40003f64270 */
[----:B------:R-:W-:Y:S02]  /*197a0*/  ISETP.GT.AND P0, PT, R182, 0x1, PT ;  /* 0x00000001b600780c */ /* 0x000fe40003f04270 */
[----:B------:R-:W-:Y:S01]  /*197b0*/  FSEL R217, R12, -INF , P3 ;  /* 0xff8000000cd97808 */ /* 0x000fe20001800000 */
[C---:B------:R-:W-:Y:S01]  /*197c0*/  HMMA.16816.F32 R40, R212.reuse, R220, R40 ;  /* 0x000000dcd428723c */ /* 0x040fe20000001828 */
[----:B------:R-:W3:Y:S03]  /*197d0*/  LDL R10, [R1+0x34] ;  /* 0x00003400010a7983 */ /* 0x000ee60000100800 */
[----:B------:R-:W-:Y:S02]  /*197e0*/  ISETP.GT.AND P2, PT, R2, 0x1, PT ;  /* 0x000000010200780c */ /* 0x000fe40003f44270 */
[----:B------:R-:W-:Y:S02]  /*197f0*/  FSEL R246, R11, -INF , P0 ;  /* 0xff8000000bf67808 */ /* 0x000fe40000000000 */
[-C--:B------:R-:W-:Y:S03]  /*19800*/  HMMA.16816.F32 R44, R212, R222.reuse, R44 ;  /* 0x000000ded42c723c */ /* 0x080fe6000000182c */
[----:B------:R-:W-:Y:S02]  /*19810*/  ISETP.GT.AND P0, PT, R182, 0x9, PT ;  /* 0x00000009b600780c */ /* 0x000fe40003f04270 */
[----:B------:R-:W-:Y:S02]  /*19820*/  FSEL R9, R9, -INF , P2 ;  /* 0xff80000009097808 */ /* 0x000fe40001000000 */
[----:B------:R-:W-:Y:S01]  /*19830*/  ISETP.GT.AND P2, PT, R2, 0x9, PT ;  /* 0x000000090200780c */ /* 0x000fe20003f44270 */
[C---:B------:R-:W-:Y:S04]  /*19840*/  HMMA.16816.F32 R48, R208.reuse, R222, R48 ;  /* 0x000000ded030723c */ /* 0x040fe80000001830 */
[----:B------:R-:W-:Y:S02]  /*19850*/  FSEL R218, R13, -INF , P2 ;  /* 0xff8000000dda7808 */ /* 0x000fe40001000000 */
[----:B------:R-:W4:Y:S01]  /*19860*/  LDL.64 R12, [R1+0x48] ;  /* 0x00004800010c7983 */ /* 0x000f220000100a00 */
[----:B------:R-:W-:Y:S01]  /*19870*/  FSEL R245, R15, -INF , P0 ;  /* 0xff8000000ff57808 */ /* 0x000fe20000000000 */
[-C--:B--2---:R-:W-:Y:S03]  /*19880*/  HMMA.16816.F32 R52, R208, R4.reuse, R52 ;  /* 0x00000004d034723c */ /* 0x084fe60000001834 */
[----:B------:R-:W-:Y:S02]  /*19890*/  ISETP.GT.AND P0, PT, R3, 0x9, PT ;  /* 0x000000090300780c */ /* 0x000fe40003f04270 */
[----:B------:R-:W-:Y:S02]  /*198a0*/  FSEL R220, R14, -INF , P1 ;  /* 0xff8000000edc7808 */ /* 0x000fe40000800000 */
[----:B------:R-:W2:Y:S01]  /*198b0*/  LDL.64 R14, [R1+0x40] ;  /* 0x00004000010e7983 */ /* 0x000ea20000100a00 */
[C---:B------:R-:W-:Y:S04]  /*198c0*/  HMMA.16816.F32 R56, R212.reuse, R4, R56 ;  /* 0x00000004d438723c */ /* 0x040fe80000001838 */
[----:B------:R-:W-:Y:S02]  /*198d0*/  FSEL R36, R36, -INF , P4 ;  /* 0xff80000024247808 */ /* 0x000fe40002000000 */
[----:B------:R-:W-:Y:S02]  /*198e0*/  FSEL R37, R37, -INF , P5 ;  /* 0xff80000025257808 */ /* 0x000fe40002800000 */
[-C--:B------:R-:W-:Y:S03]  /*198f0*/  HMMA.16816.F32 R60, R212, R6.reuse, R60 ;  /* 0x00000006d43c723c */ /* 0x080fe6000000183c */
[C---:B------:R-:W-:Y:S02]  /*19900*/  ISETP.GT.AND P2, PT, R0.reuse, 0x9, PT ;  /* 0x000000090000780c */ /* 0x040fe40003f44270 */
[----:B------:R-:W-:Y:S02]  /*19910*/  ISETP.GT.AND P1, PT, R3, 0x8, PT ;  /* 0x000000080300780c */ /* 0x000fe40003f24270 */
[----:B------:R-:W-:Y:S01]  /*19920*/  FSEL R17, R17, -INF , P2 ;  /* 0xff80000011117808 */ /* 0x000fe20001000000 */
[----:B------:R-:W-:Y:S01]  /*19930*/  HMMA.16816.F32 R64, R208, R6, R64 ;  /* 0x00000006d040723c */ /* 0x000fe20000001840 */
[----:B------:R-:W2:Y:S03]  /*19940*/  LDL R7, [R1+0x28] ;  /* 0x0000280001077983 */ /* 0x000ea60000100800 */
[C---:B------:R-:W-:Y:S02]  /*19950*/  ISETP.GT.AND P2, PT, R0.reuse, 0x11, PT ;  /* 0x000000110000780c */ /* 0x040fe40003f44270 */
[----:B------:R-:W-:Y:S02]  /*19960*/  ISETP.GT.AND P3, PT, R0, 0x8, PT ;  /* 0x000000080000780c */ /* 0x000fe40003f64270 */
[----:B------:R-:W-:Y:S02]  /*19970*/  FSEL R18, R18, -INF , P1 ;  /* 0xff80000012127808 */ /* 0x000fe40000800000 */
[----:B------:R-:W-:Y:S02]  /*19980*/  ISETP.GT.AND P1, PT, R3, 0x10, PT ;  /* 0x000000100300780c */ /* 0x000fe40003f24270 */
[----:B------:R-:W-:Y:S02]  /*19990*/  FSEL R19, R19, -INF , P0 ;  /* 0xff80000013137808 */ /* 0x000fe40000000000 */
        /* <DEDUP_REMOVED lines=15> */
[C---:B------:R-:W-:Y:S02]  /*19a90*/  ISETP.GT.AND P3, PT, R0.reuse, 0x28, PT ;  /* 0x000000280000780c */ /* 0x040fe40003f64270 */
[C---:B------:R-:W-:Y:S02]  /*19aa0*/  ISETP.GT.AND P1, PT, R0.reuse, 0x30, PT ;  /* 0x000000300000780c */ /* 0x040fe40003f24270 */
[C---:B------:R-:W-:Y:S02]  /*19ab0*/  ISETP.GT.AND P4, PT, R0.reuse, 0x31, PT ;  /* 0x000000310000780c */ /* 0x040fe40003f84270 */
[----:B------:R-:W-:Y:S02]  /*19ac0*/  ISETP.GT.AND P0, PT, R0, 0x29, PT ;  /* 0x000000290000780c */ /* 0x000fe40003f04270 */
[----:B------:R-:W-:Y:S02]  /*19ad0*/  FMNMX.FTZ R0, R183, R180, !PT ;  /* 0x000000b4b7007209 */ /* 0x000fe40007810000 */
[----:B------:R-:W-:Y:S02]  /*19ae0*/  FSEL R48, R48, -INF , P3 ;  /* 0xff80000030307808 */ /* 0x000fe40001800000 */
        /* <DEDUP_REMOVED lines=23> */
[----:B------:R-:W-:Y:S02]  /*19c60*/  ISETP.GT.AND P0, PT, R3, 0x19, PT ;  /* 0x000000190300780c */ /* 0x000fe40003f04270 */
[----:B------:R-:W-:Y:S02]  /*19c70*/  FMNMX.FTZ R186, R53, R186, !PT ;  /* 0x000000ba35ba7209 */ /* 0x000fe40007810000 */
[----:B------:R-:W-:Y:S02]  /*19c80*/  FSEL R35, R35, -INF , P0 ;  /* 0xff80000023237808 */ /* 0x000fe40000000000 */
[----:B------:R-:W-:Y:S02]  /*19c90*/  FMNMX.FTZ R186, R64, R186, !PT ;  /* 0x000000ba40ba7209 */ /* 0x000fe40007810000 */
[----:B------:R-:W-:Y:S02]  /*19ca0*/  ISETP.GT.AND P1, PT, R3, 0x20, PT ;  /* 0x000000200300780c */ /* 0x000fe40003f24270 */
[----:B------:R-:W-:Y:S02]  /*19cb0*/  FMNMX.FTZ R186, R65, R186, !PT ;  /* 0x000000ba41ba7209 */ /* 0x000fe40007810000 */
[----:B------:R-:W-:Y:S02]  /*19cc0*/  FMNMX.FTZ R185, R34, R185, !PT ;  /* 0x000000b922b97209 */ /* 0x000fe40007810000 */
[C---:B------:R-:W-:Y:S01]  /*19cd0*/  ISETP.GT.AND P3, PT, R3.reuse, 0x38, PT ;  /* 0x000000380300780c */ /* 0x040fe20003f64270 */
[----:B------:R-:W1:Y:S01]  /*19ce0*/  SHFL.BFLY PT, R4, R186, 0x2, 0x1f ;  /* 0x0c401f00ba047f89 */ /* 0x000e6200000e0000 */
[----:B------:R-:W-:Y:S02]  /*19cf0*/  ISETP.GT.AND P0, PT, R3, 0x21, PT ;  /* 0x000000210300780c */ /* 0x000fe40003f04270 */
[----:B------:R-:W-:Y:S02]  /*19d00*/  FSEL R38, R38, -INF , P1 ;  /* 0xff80000026267808 */ /* 0x000fe40000800000 */
[----:B------:R-:W-:Y:S02]  /*19d10*/  FMNMX.FTZ R185, R35, R185, !PT ;  /* 0x000000b923b97209 */ /* 0x000fe40007810000 */
[----:B------:R-:W-:Y:S02]  /*19d20*/  FSEL R66, R66, -INF , P3 ;  /* 0xff80000042427808 */ /* 0x000fe40001800000 */
[----:B------:R-:W-:Y:S02]  /*19d30*/  ISETP.GT.AND P3, PT, R2, 0x18, PT ;  /* 0x000000180200780c */ /* 0x000fe40003f64270 */
[----:B------:R-:W-:Y:S02]  /*19d40*/  FSEL R39, R39, -INF , P0 ;  /* 0xff80000027277808 */ /* 0x000fe40000000000 */
[C---:B------:R-:W-:Y:S02]  /*19d50*/  ISETP.GT.AND P1, PT, R3.reuse, 0x28, PT ;  /* 0x000000280300780c */ /* 0x040fe40003f24270 */
[----:B------:R-:W-:Y:S02]  /*19d60*/  ISETP.GT.AND P0, PT, R3, 0x29, PT ;  /* 0x000000290300780c */ /* 0x000fe40003f04270 */
[----:B------:R-:W-:Y:S02]  /*19d70*/  FMNMX.FTZ R185, R38, R185, !PT ;  /* 0x000000b926b97209 */ /* 0x000fe40007810000 */
[----:B------:R-:W-:Y:S02]  /*19d80*/  FSEL R28, R28, -INF , P3 ;  /* 0xff8000001c1c7808 */ /* 0x000fe40001800000 */
[----:B------:R-:W-:Y:S02]  /*19d90*/  ISETP.GT.AND P3, PT, R2, 0x20, PT ;  /* 0x000000200200780c */ /* 0x000fe40003f64270 */
[----:B------:R-:W-:Y:S02]  /*19da0*/  FSEL R50, R50, -INF , P1 ;  /* 0xff80000032327808 */ /* 0x000fe40000800000 */
[----:B-1----:R-:W-:Y:S02]  /*19db0*/  FMNMX.FTZ R186, R186, R4, !PT ;  /* 0x00000004baba7209 */ /* 0x002fe40007810000 */
[----:B------:R-:W-:Y:S02]  /*19dc0*/  FSEL R51, R51, -INF , P0 ;  /* 0xff80000033337808 */ /* 0x000fe40000000000 */
[----:B------:R-:W-:Y:S01]  /*19dd0*/  ISETP.GT.AND P2, PT, R182, 0x10, PT ;  /* 0x00000010b600780c */ /* 0x000fe20003f44270 */
[----:B------:R-:W1:Y:S01]  /*19de0*/  SHFL.BFLY PT, R5, R186, 0x1, 0x1f ;  /* 0x0c201f00ba057f89 */ /* 0x000e6200000e0000 */
[C---:B------:R-:W-:Y:S02]  /*19df0*/  ISETP.GT.AND P1, PT, R2.reuse, 0x10, PT ;  /* 0x000000100200780c */ /* 0x040fe40003f24270 */
[----:B------:R-:W-:Y:S02]  /*19e00*/  ISETP.GT.AND P0, PT, R2, 0x11, PT ;  /* 0x000000110200780c */ /* 0x000fe40003f04270 */
[----:B------:R-:W-:Y:S02]  /*19e10*/  FMNMX.FTZ R185, R39, R185, !PT ;  /* 0x000000b927b97209 */ /* 0x000fe40007810000 */
[----:B------:R-:W-:Y:S02]  /*19e20*/  FSEL R40, R40, -INF , P3 ;  /* 0xff80000028287808 */ /* 0x000fe40001800000 */
[----:B------:R-:W-:Y:S02]  /*19e30*/  ISETP.GT.AND P3, PT, R2, 0x31, PT ;  /* 0x000000310200780c */ /* 0x000fe40003f64270 */
[----:B------:R-:W-:Y:S02]  /*19e40*/  FSEL R26, R26, -INF , P2 ;  /* 0xff8000001a1a7808 */ /* 0x000fe40001000000 */
[----:B------:R-:W-:Y:S02]  /*19e50*/  FSEL R24, R24, -INF , P1 ;  /* 0xff80000018187808 */ /* 0x000fe40000800000 */
[----:B------:R-:W-:Y:S02]  /*19e60*/  FSEL R25, R25, -INF , P0 ;  /* 0xff80000019197808 */ /* 0x000fe40000000000 */
[----:B------:R-:W-:Y:S02]  /*19e70*/  ISETP.GT.AND P0, PT, R182, 0x11, PT ;  /* 0x00000011b600780c */ /* 0x000fe40003f04270 */
[C---:B------:R-:W-:Y:S02]  /*19e80*/  ISETP.GT.AND P1, PT, R3.reuse, 0x39, PT ;  /* 0x000000390300780c */ /* 0x040fe40003f24270 */
[----:B------:R-:W-:Y:S02]  /*19e90*/  ISETP.GT.AND P2, PT, R2, 0x19, PT ;  /* 0x000000190200780c */ /* 0x000fe40003f44270 */
[----:B------:R-:W-:Y:S02]  /*19ea0*/  ISETP.GT.AND P5, PT, R3, 0x30, PT ;  /* 0x000000300300780c */ /* 0x000fe40003fa4270 */
[----:B-1----:R-:W-:Y:S02]  /*19eb0*/  FMNMX.FTZ R186, R186, R5, !PT ;  /* 0x00000005baba7209 */ /* 0x002fe40007810000 */
[----:B------:R-:W-:Y:S02]  /*19ec0*/  FMNMX.FTZ R185, R50, R185, !PT ;  /* 0x000000b932b97209 */ /* 0x000fe40007810000 */
[----:B------:R-:W-:Y:S01]  /*19ed0*/  FSEL R57, R57, -INF , P3 ;  /* 0xff80000039397808 */ /* 0x000fe20001800000 */
[C---:B------:R-:W-:Y:S01]  /*19ee0*/  FMUL.FTZ R6, R186.reuse, c[0x0][0x2d0] ;  /* 0x0000b400ba067a20 */ /* 0x040fe20000410000 */
[----:B------:R-:W-:Y:S02]  /*19ef0*/  FSETP.NEU.FTZ.AND P3, PT, R186, -INF , PT ;  /* 0xff800000ba00780b */ /* 0x000fe40003f7d000 */
[----:B------:R-:W-:Y:S02]  /*19f00*/  FSEL R67, R67, -INF , P1 ;  /* 0xff80000043437808 */ /* 0x000fe40000800000 */
[----:B------:R-:W-:Y:S02]  /*19f10*/  FSEL R27, R27, -INF , P0 ;  /* 0xff8000001b1b7808 */ /* 0x000fe40000000000 */
[C---:B------:R-:W-:Y:S02]  /*19f20*/  ISETP.GT.AND P1, PT, R182.reuse, 0x18, PT ;  /* 0x00000018b600780c */ /* 0x040fe40003f24270 */
[----:B------:R-:W-:Y:S02]  /*19f30*/  FSEL R29, R29, -INF , P2 ;  /* 0xff8000001d1d7808 */ /* 0x000fe40001000000 */
[----:B------:R-:W-:Y:S02]  /*19f40*/  ISETP.GT.AND P0, PT, R182, 0x19, PT ;  /* 0x00000019b600780c */ /* 0x000fe40003f04270 */
[----:B------:R-:W-:Y:S02]  /*19f50*/  ISETP.GT.AND P2, PT, R2, 0x21, PT ;  /* 0x000000210200780c */ /* 0x000fe40003f44270 */
[----:B------:R-:W-:Y:S02]  /*19f60*/  FSEL R54, R54, -INF , P5 ;  /* 0xff80000036367808 */ /* 0x000fe40002800000 */
[----:B------:R-:W-:Y:S02]  /*19f70*/  ISETP.GT.AND P4, PT, R3, 0x31, PT ;  /* 0x000000310300780c */ /* 0x000fe40003f84270 */
[----:B------:R-:W-:Y:S02]  /*19f80*/  FMNMX.FTZ R185, R51, R185, !PT ;  /* 0x000000b933b97209 */ /* 0x000fe40007810000 */
[----:B------:R-:W-:Y:S02]  /*19f90*/  FSEL R6, R6, RZ, P3 ;  /* 0x000000ff06067208 */ /* 0x000fe40001800000 */
[----:B------:R-:W-:Y:S02]  /*19fa0*/  FSEL R209, R30, -INF , P1 ;  /* 0xff8000001ed17808 */ /* 0x000fe40000800000 */
[----:B------:R-:W-:Y:S01]  /*19fb0*/  FSEL R208, R31, -INF , P0 ;  /* 0xff8000001fd07808 */ /* 0x000fe20000000000 */
[----:B------:R-:W-:Y:S01]  /*19fc0*/  IMAD.MOV.U32 R31, RZ, RZ, R26 ;  /* 0x000000ffff1f7224 */ /* 0x000fe200078e001a */
[----:B------:R-:W-:Y:S01]  /*19fd0*/  ISETP.GT.AND P1, PT, R182, 0x20, PT ;  /* 0x00000020b600780c */ /* 0x000fe20003f24270 */
[--C-:B------:R-:W-:Y:S01]  /*19fe0*/  FFMA.FTZ R238, R65, c[0x0][0x2d0], -R6.reuse ;  /* 0x0000b40041ee7a23 */ /* 0x100fe20000010806 */
[----:B------:R-:W-:Y:S01]  /*19ff0*/  FMNMX.FTZ R3, R247, R188, !PT ;  /* 0x000000bcf7037209 */ /* 0x000fe20007810000 */
[--C-:B------:R-:W-:Y:S01]  /*1a000*/  FFMA.FTZ R36, R36, c[0x0][0x2d0], -R6.reuse ;  /* 0x0000b40024247a23 */ /* 0x100fe20000010806 */
[----:B------:R-:W-:Y:S01]  /*1a010*/  ISETP.GT.AND P0, PT, R182, 0x21, PT ;  /* 0x00000021b600780c */ /* 0x000fe20003f04270 */
[--C-:B------:R-:W-:Y:S01]  /*1a020*/  FFMA.FTZ R237, R64, c[0x0][0x2d0], -R6.reuse ;  /* 0x0000b40040ed7a23 */ /* 0x100fe20000010806 */
[----:B------:R-:W-:Y:S02]  /*1a030*/  FSEL R41, R41, -INF , P2 ;  /* 0xff80000029297808 */ /* 0x000fe40001000000 */
[----:B------:R-:W-:Y:S02]  /*1a040*/  ISETP.GT.AND P2, PT, R2, 0x28, PT ;  /* 0x000000280200780c */ /* 0x000fe40003f44270 */
[----:B------:R-:W-:Y:S02]  /*1a050*/  FSEL R55, R55, -INF , P4 ;  /* 0xff80000037377808 */ /* 0x000fe40002000000 */
[----:B------:R-:W-:Y:S02]  /*1a060*/  FMNMX.FTZ R185, R54, R185, !PT ;  /* 0x000000b936b97209 */ /* 0x000fe40007810000 */
[----:B------:R-:W-:Y:S01]  /*1a070*/  FSEL R22, R42, -INF , P1 ;  /* 0xff8000002a167808 */ /* 0x000fe20000800000 */
[----:B------:R-:W-:Y:S01]  /*1a080*/  FFMA.FTZ R42, R32, c[0x0][0x2d0], -R6 ;  /* 0x0000b400202a7a23 */ /* 0x000fe20000010806 */
[C---:B------:R-:W-:Y:S01]  /*1a090*/  ISETP.GT.AND P4, PT, R2.reuse, 0x38, PT ;  /* 0x000000380200780c */ /* 0x040fe20003f84270 */
[----:B------:R-:W-:Y:S01]  /*1a0a0*/  IMAD.MOV.U32 R32, RZ, RZ, R208 ;  /* 0x000000ffff207224 */ /* 0x000fe200078e00d0 */
[----:B------:R-:W-:Y:S02]  /*1a0b0*/  FSEL R30, R43, -INF , P0 ;  /* 0xff8000002b1e7808 */ /* 0x000fe40000000000 */
[----:B------:R-:W-:Y:S02]  /*1a0c0*/  ISETP.GT.AND P0, PT, R2, 0x30, PT ;  /* 0x000000300200780c */ /* 0x000fe40003f04270 */
[----:B------:R-:W-:Y:S02]  /*1a0d0*/  FSEL R44, R44, -INF , P2 ;  /* 0xff8000002c2c7808 */ /* 0x000fe40001000000 */
[C---:B------:R-:W-:Y:S02]  /*1a0e0*/  ISETP.GT.AND P2, PT, R2.reuse, 0x39, PT ;  /* 0x000000390200780c */ /* 0x040fe40003f44270 */
[----:B------:R-:W-:Y:S02]  /*1a0f0*/  ISETP.GT.AND P1, PT, R2, 0x29, PT ;  /* 0x000000290200780c */ /* 0x000fe40003f24270 */
[----:B------:R-:W-:Y:S01]  /*1a100*/  FMNMX.FTZ R2, R246, R3, !PT ;  /* 0x00000003f6027209 */ /* 0x000fe20007810000 */
[--C-:B------:R-:W-:Y:S01]  /*1a110*/  FFMA.FTZ R3, R183, c[0x0][0x2d0], -R6.reuse ;  /* 0x0000b400b7037a23 */ /* 0x100fe20000010806 */
[----:B------:R-:W-:Y:S02]  /*1a120*/  FMNMX.FTZ R185, R55, R185, !PT ;  /* 0x000000b937b97209 */ /* 0x000fe40007810000 */
[----:B------:R-:W-:Y:S01]  /*1a130*/  FMNMX.FTZ R2, R220, R2, !PT ;  /* 0x00000002dc027209 */ /* 0x000fe20007810000 */
[----:B------:R1:W-:Y:S01]  /*1a140*/  MUFU.EX2 R250, R3 ;  /* 0x0000000300fa7308 */ /* 0x0003e20000000800 */
        /* <DEDUP_REMOVED lines=12> */
[----:B------:R-:W-:Y:S02]  /*1a210*/  FSEL R45, R45, -INF , P1 ;  /* 0xff8000002d2d7808 */ /* 0x000fe40000800000 */
[----:B-1----:R-:W-:Y:S01]  /*1a220*/  FMNMX.FTZ R3, R22, R2, !PT ;  /* 0x0000000216037209 */ /* 0x002fe20007810000 */
[--C-:B------:R-:W-:Y:S01]  /*1a230*/  FFMA.FTZ R2, R189, c[0x0][0x2d0], -R6.reuse ;  /* 0x0000b400bd027a23 */ /* 0x100fe20000010806 */
[----:B------:R-:W-:Y:S02]  /*1a240*/  FMNMX.FTZ R0, R24, R0, !PT ;  /* 0x0000000018007209 */ /* 0x000fe40007810000 */
[----:B------:R-:W-:Y:S01]  /*1a250*/  ISETP.GT.AND P1, PT, R182, 0x28, PT ;  /* 0x00000028b600780c */ /* 0x000fe20003f24270 */
[----:B------:R1:W-:Y:S01]  /*1a260*/  MUFU.EX2 R252, R2 ;  /* 0x0000000200fc7308 */ /* 0x0003e20000000800 */
[----:B------:R-:W-:Y:S02]  /*1a270*/  FMNMX.FTZ R0, R25, R0, !PT ;  /* 0x0000000019007209 */ /* 0x000fe40007810000 */
[----:B------:R-:W-:Y:S02]  /*1a280*/  FSEL R251, R46, -INF , P1 ;  /* 0xff8000002efb7808 */ /* 0x000fe40000800000 */
[----:B---3--:R-:W-:Y:S02]  /*1a290*/  FMNMX.FTZ R185, R185, R4, !PT ;  /* 0x00000004b9b97209 */ /* 0x008fe40007810000 */
[----:B------:R-:W-:Y:S02]  /*1a2a0*/  FMNMX.FTZ R0, R28, R0, !PT ;  /* 0x000000001c007209 */ /* 0x000fe40007810000 */
[----:B------:R-:W-:Y:S01]  /*1a2b0*/  FMNMX.FTZ R3, R30, R3, !PT ;  /* 0x000000031e037209 */ /* 0x000fe20007810000 */
[----:B------:R-:W3:Y:S01]  /*1a2c0*/  SHFL.BFLY PT, R4, R185, 0x1, 0x1f ;  /* 0x0c201f00b9047f89 */ /* 0x000ee200000e0000 */
[----:B------:R-:W-:Y:S02]  /*1a2d0*/  FMNMX.FTZ R0, R29, R0, !PT ;  /* 0x000000001d007209 */ /* 0x000fe40007810000 */
[----:B------:R-:W-:Y:S02]  /*1a2e0*/  FSEL R56, R56, -INF , P0 ;  /* 0xff80000038387808 */ /* 0x000fe40000000000 */
[----:B------:R-:W-:Y:S02]  /*1a2f0*/  FMNMX.FTZ R0, R40, R0, !PT ;  /* 0x0000000028007209 */ /* 0x000fe40007810000 */
[----:B------:R-:W-:Y:S02]  /*1a300*/  FSEL R61, R61, -INF , P2 ;  /* 0xff8000003d3d7808 */ /* 0x000fe40001000000 */
[----:B------:R-:W-:Y:S02]  /*1a310*/  FMNMX.FTZ R0, R41, R0, !PT ;  /* 0x0000000029007209 */ /* 0x000fe40007810000 */
[----:B------:R-:W-:Y:S02]  /*1a320*/  ISETP.GT.AND P2, PT, R182, 0x31, PT ;  /* 0x00000031b600780c */ /* 0x000fe40003f44270 */
[----:B------:R-:W-:Y:S02]  /*1a330*/  FMNMX.FTZ R0, R44, R0, !PT ;  /* 0x000000002c007209 */ /* 0x000fe40007810000 */
[----:B-1----:R-:W-:Y:S01]  /*1a340*/  FMNMX.FTZ R2, R251, R3, !PT ;  /* 0x00000003fb027209 */ /* 0x002fe20007810000 */
[----:B------:R-:W-:Y:S01]  /*1a350*/  FFMA.FTZ R3, R16, c[0x0][0x2d0], -R6 ;  /* 0x0000b40010037a23 */ /* 0x000fe20000010806 */
[----:B------:R-:W-:Y:S02]  /*1a360*/  FMNMX.FTZ R0, R45, R0, !PT ;  /* 0x000000002d007209 */ /* 0x000fe40007810000 */
[----:B------:R-:W-:Y:S01]  /*1a370*/  LOP3.LUT P5, RZ, R248, 0x1, RZ, 0xc0, !PT ;  /* 0x00000001f8ff7812 */ /* 0x000fe200078ac0ff */
[----:B------:R1:W-:Y:S01]  /*1a380*/  MUFU.EX2 R46, R3 ;  /* 0x00000003002e7308 */ /* 0x0003e20000000800 */
[----:B------:R-:W-:Y:S02]  /*1a390*/  FMNMX.FTZ R0, R56, R0, !PT ;  /* 0x0000000038007209 */ /* 0x000fe40007810000 */
[----:B------:R-:W-:Y:S01]  /*1a3a0*/  FSEL R248, R59, -INF , P2 ;  /* 0xff8000003bf87808 */ /* 0x000fe20001000000 */
[----:B------:R-:W-:Y:S01]  /*1a3b0*/  IMAD.MOV.U32 R59, RZ, RZ, R22 ;  /* 0x000000ffff3b7224 */ /* 0x000fe200078e0016 */
[----:B---3--:R-:W-:Y:S02]  /*1a3c0*/  FMNMX.FTZ R185, R185, R4, !PT ;  /* 0x00000004b9b97209 */ /* 0x008fe40007810000 */
[----:B------:R-:W-:Y:S02]  /*1a3d0*/  FSEL R60, R60, -INF , P4 ;  /* 0xff8000003c3c7808 */ /* 0x000fe40002000000 */
[C---:B------:R-:W-:Y:S01]  /*1a3e0*/  FSETP.NEU.FTZ.AND P2, PT, R185.reuse, -INF , PT ;  /* 0xff800000b900780b */ /* 0x040fe20003f5d000 */
[----:B------:R-:W-:Y:S01]  /*1a3f0*/  FMUL.FTZ R8, R185, c[0x0][0x2d0] ;  /* 0x0000b400b9087a20 */ /* 0x000fe20000410000 */
        /* <DEDUP_REMOVED lines=8> */
[----:B------:R-:W-:Y:S01]  /*1a480*/  PLOP3.LUT P4, PT, PT, PT, UP1, 0x80, 0x0 ;  /* 0x000000000000781c */ /* 0x000fe20003f8f018 */
[--C-:B-1----:R-:W-:Y:S01]  /*1a490*/  FFMA.FTZ R3, R190, c[0x0][0x2d0], -R8.reuse ;  /* 0x0000b400be037a23 */ /* 0x102fe20000010808 */
[C---:B------:R-:W-:Y:S01]  /*1a4a0*/  ISETP.GT.AND P0, PT, R182.reuse, 0x29, PT ;  /* 0x00000029b600780c */ /* 0x040fe20003f04270 */
[----:B------:R-:W1:Y:S01]  /*1a4b0*/  SHFL.BFLY PT, R184, R0, 0x2, 0x1f ;  /* 0x0c401f0000b87f89 */ /* 0x000e6200000e0000 */
[----:B------:R-:W-:Y:S01]  /*1a4c0*/  MUFU.EX2 R190, R4 ;  /* 0x0000000400be7308 */ /* 0x000fe20000000800 */
[----:B------:R-:W-:Y:S01]  /*1a4d0*/  ISETP.GT.AND P1, PT, R182, 0x38, PT ;  /* 0x00000038b600780c */ /* 0x000fe20003f24270 */
[--C-:B------:R-:W-:Y:S01]  /*1a4e0*/  FFMA.FTZ R219, R219, c[0x0][0x2d0], -R8.reuse ;  /* 0x0000b400dbdb7a23 */ /* 0x100fe20000010808 */
[----:B------:R-:W-:Y:S01]  /*1a4f0*/  FSEL R249, R47, -INF , P0 ;  /* 0xff8000002ff97808 */ /* 0x000fe20000000000 */
[--C-:B------:R-:W-:Y:S01]  /*1a500*/  FFMA.FTZ R239, R66, c[0x0][0x2d0], -R8.reuse ;  /* 0x0000b40042ef7a23 */ /* 0x100fe20000010808 */
[----:B------:R-:W-:Y:S01]  /*1a510*/  ISETP.GT.AND P0, PT, R182, 0x39, PT ;  /* 0x00000039b600780c */ /* 0x000fe20003f04270 */
[--C-:B------:R-:W-:Y:S01]  /*1a520*/  FFMA.FTZ R233, R67, c[0x0][0x2d0], -R8.reuse ;  /* 0x0000b40043e97a23 */ /* 0x100fe20000010808 */
[----:B------:R-:W-:Y:S01]  /*1a530*/  FMNMX.FTZ R2, R249, R2, !PT ;  /* 0x00000002f9027209 */ /* 0x000fe20007810000 */
[--C-:B------:R-:W-:Y:S01]  /*1a540*/  FFMA.FTZ R221, R221, c[0x0][0x2d0], -R8.reuse ;  /* 0x0000b400dddd7a23 */ /* 0x100fe20000010808 */
[----:B------:R-:W-:Y:S01]  /*1a550*/  FSEL R222, R62, -INF , P1 ;  /* 0xff8000003ede7808 */ /* 0x000fe20000800000 */
[----:B------:R4:W-:Y:S01]  /*1a560*/  MUFU.EX2 R215, R3 ;  /* 0x0000000300d77308 */ /* 0x0009e20000000800 */
[----:B------:R-:W-:Y:S01]  /*1a570*/  FMNMX.FTZ R2, R223, R2, !PT ;  /* 0x00000002df027209 */ /* 0x000fe20007810000 */
[----:B------:R-:W-:Y:S01]  /*1a580*/  FFMA.FTZ R62, R55, c[0x0][0x2d0], -R8 ;  /* 0x0000b400373e7a23 */ /* 0x000fe20000010808 */
[----:B------:R-:W-:Y:S02]  /*1a590*/  FSEL R183, R63, -INF , P0 ;  /* 0xff8000003fb77808 */ /* 0x000fe40000000000 */
[----:B-1----:R-:W-:Y:S02]  /*1a5a0*/  FMNMX.FTZ R184, R0, R184, !PT ;  /* 0x000000b800b87209 */ /* 0x002fe40007810000 */
[----:B------:R-:W-:Y:S01]  /*1a5b0*/  FMNMX.FTZ R0, R248, R2, !PT ;  /* 0x00000002f8007209 */ /* 0x000fe20007810000 */
[----:B------:R-:W-:Y:S02]  /*1a5c0*/  FFMA.FTZ R2, R17, c[0x0][0x2d0], -R6 ;  /* 0x0000b40011027a23 */ /* 0x000fe40000010806 */
[----:B------:R-:W1:Y:S01]  /*1a5d0*/  SHFL.BFLY PT, R5, R184, 0x1, 0x1f ;  /* 0x0c201f00b8057f89 */ /* 0x000e6200000e0000 */
[----:B------:R-:W-:Y:S01]  /*1a5e0*/  FMNMX.FTZ R0, R222, R0, !PT ;  /* 0x00000000de007209 */ /* 0x000fe20007810000 */
[----:B------:R3:W-:Y:S03]  /*1a5f0*/  MUFU.EX2 R63, R2 ;  /* 0x00000002003f7308 */ /* 0x0007e60000000800 */
[----:B------:R-:W-:Y:S02]  /*1a600*/  FMNMX.FTZ R0, R183, R0, !PT ;  /* 0x00000000b7007209 */ /* 0x000fe40007810000 */
[----:B----4-:R-:W-:Y:S04]  /*1a610*/  @P4 IADD3 R3, P1, R12, UR18, RZ ;  /* 0x000000120c034c10 */ /* 0x010fe8000ff3e0ff */
[----:B------:R-:W-:Y:S02]  /*1a620*/  @P4 LEA R12, P0, R3, c[0x0][0x1c8], 0x1 ;  /* 0x00007200030c4a11 */ /* 0x000fe400078008ff */
[----:B--2---:R-:W-:Y:S04]  /*1a630*/  @P4 IADD3.X R4, R15, UR15, RZ, P1, !PT ;  /* 0x0000000f0f044c10 */ /* 0x004fe80008ffe4ff */
[----:B------:R-:W-:Y:S01]  /*1a640*/  @P4 LEA.HI.X R13, R3, c[0x0][0x1cc], R4, 0x1, P0 ;  /* 0x00007300030d4a11 */ /* 0x000fe200000f0c04 */
[----:B------:R-:W-:Y:S01]  /*1a650*/  FFMA.FTZ R4, R18, c[0x0][0x2d0], -R8 ;  /* 0x0000b40012047a23 */ /* 0x000fe20000010808 */
[----:B------:R-:W-:Y:S01]  /*1a660*/  @P4 IADD3 R3, P0, R10, UR18, RZ ;  /* 0x000000120a034c10 */ /* 0x000fe2000ff1e0ff */
[----:B------:R-:W-:Y:S01]  /*1a670*/  @UP1 UIADD3 UR18, UP0, UR10, 0x80, URZ ;  /* 0x000000800a121890 */ /* 0x000fe2000ff1e03f */
[--C-:B------:R-:W-:Y:S01]  /*1a680*/  FFMA.FTZ R18, R37, c[0x0][0x2d0], -R6.reuse ;  /* 0x0000b40025127a23 */ /* 0x100fe20000010806 */
[----:B------:R2:W-:Y:S01]  /*1a690*/  MUFU.EX2 R43, R4 ;  /* 0x00000004002b7308 */ /* 0x0005e20000000800 */
[----:B------:R4:W-:Y:S01]  /*1a6a0*/  @P4 LDGSTS.E.BYPASS.LTC128B.128 [R244+0x4100], [R12.64], !P6 ;  /* 0x041000000cf44fae */ /* 0x0009e2000f101d5c */
[----:B-1----:R-:W-:Y:S01]  /*1a6b0*/  FMNMX.FTZ R184, R184, R5, !PT ;  /* 0x00000005b8b87209 */ /* 0x002fe20007810000 */
[----:B------:R-:W-:Y:S03]  /*1a6c0*/  FFMA.FTZ R37, R48, c[0x0][0x2d0], -R6 ;  /* 0x0000b40030257a23 */ /* 0x000fe60000010806 */
[C---:B------:R-:W-:Y:S03]  /*1a6d0*/  FSETP.NEU.FTZ.AND P1, PT, R184.reuse, -INF , PT ;  /* 0xff800000b800780b */ /* 0x040fe60003f3d000 */
[----:B---3--:R-:W1:Y:S01]  /*1a6e0*/  SHFL.BFLY PT, R2, R0, 0x2, 0x1f ;  /* 0x0c401f0000027f89 */ /* 0x008e6200000e0000 */
[----:B--2---:R-:W-:Y:S01]  /*1a6f0*/  @P4 IADD3.X R4, R7, UR15, RZ, P0, !PT ;  /* 0x0000000f07044c10 */ /* 0x004fe200087fe4ff */
[----:B------:R-:W-:Y:S01]  /*1a700*/  FMUL.FTZ R7, R184, c[0x0][0x2d0] ;  /* 0x0000b400b8077a20 */ /* 0x000fe20000410000 */
[----:B------:R-:W-:Y:S01]  /*1a710*/  @P4 LEA R14, P0, R3, c[0x0][0x1c8], 0x1 ;  /* 0x00007200030e4a11 */ /* 0x000fe200078008ff */
[----:B------:R-:W-:Y:S03]  /*1a720*/  @UP1 UIADD3.X UR15, URZ, UR17, URZ, UP0, !UPT ;  /* 0x000000113f0f1290 */ /* 0x000fe600087fe43f */
[----:B------:R-:W-:Y:S02]  /*1a730*/  FSEL R7, R7, RZ, P1 ;  /* 0x000000ff07077208 */ /* 0x000fe40000800000 */
[----:B------:R-:W-:Y:S02]  /*1a740*/  @P4 LEA.HI.X R15, R3, c[0x0][0x1cc], R4, 0x1, P0 ;  /* 0x00007300030f4a11 */ /* 0x000fe400000f0c04 */
[----:B-1----:R-:W-:Y:S01]  /*1a750*/  FMNMX.FTZ R0, R0, R2, !PT ;  /* 0x0000000200007209 */ /* 0x002fe20007810000 */
[--C-:B------:R-:W-:Y:S01]  /*1a760*/  FFMA.FTZ R3, R216, c[0x0][0x2d0], -R7.reuse ;  /* 0x0000b400d8037a23 */ /* 0x100fe20000010807 */
[----:B------:R-:W-:Y:S01]  /*1a770*/  @P4 IADD3 R4, P0, R12, UR19, RZ ;  /* 0x000000130c044c10 */ /* 0x000fe2000ff1e0ff */
[--C-:B------:R-:W-:Y:S01]  /*1a780*/  FFMA.FTZ R2, R19, c[0x0][0x2d0], -R8.reuse ;  /* 0x0000b40013027a23 */ /* 0x100fe20000010808 */
[----:B------:R1:W-:Y:S01]  /*1a790*/  @P4 LDGSTS.E.BYPASS.LTC128B.128 [R244+0x6100], [R14.64], !P5 ;  /* 0x061000000ef44fae */ /* 0x0003e2000e901d5c */
[----:B------:R2:W-:Y:S01]  /*1a7a0*/  MUFU.EX2 R214, R3 ;  /* 0x0000000300d67308 */ /* 0x0005e20000000800 */
[----:B------:R-:W-:Y:S01]  /*1a7b0*/  @P4 IADD3.X R5, R13, UR20, RZ, P0, !PT ;  /* 0x000000140d054c10 */ /* 0x000fe200087fe4ff */
[----:B------:R-:W-:Y:S01]  /*1a7c0*/  FFMA.FTZ R216, R35, c[0x0][0x2d0], -R8 ;  /* 0x0000b40023d87a23 */ /* 0x000fe20000010808 */
[----:B------:R-:W-:Y:S01]  /*1a7d0*/  @P4 IADD3 R10, P0, R4, UR19, RZ ;  /* 0x00000013040a4c10 */ /* 0x000fe2000ff1e0ff */
[--C-:B------:R-:W-:Y:S02]  /*1a7e0*/  FFMA.FTZ R240, R56, c[0x0][0x2d0], -R7.reuse ;  /* 0x0000b40038f07a23 */ /* 0x100fe40000010807 */
[--C-:B------:R-:W-:Y:S01]  /*1a7f0*/  FFMA.FTZ R224, R57, c[0x0][0x2d0], -R7.reuse ;  /* 0x0000b40039e07a23 */ /* 0x100fe20000010807 */
[C---:B------:R-:W-:Y:S01]  /*1a800*/  @P4 IADD3.X R11, R5.reuse, UR20, RZ, P0, !PT ;  /* 0x00000014050b4c10 */ /* 0x040fe200087fe4ff */
[----:B------:R3:W-:Y:S01]  /*1a810*/  @P4 LDGSTS.E.BYPASS.LTC128B.128 [R244+0x4900], [R4.64], !P6 ;  /* 0x0490000004f44fae */ /* 0x0007e2000f101d5c */
[----:B------:R-:W-:Y:S01]  /*1a820*/  @P4 IADD3 R16, P0, R4, UR18, RZ ;  /* 0x0000001204104c10 */ /* 0x000fe2000ff1e0ff */
[----:B------:R-:W1:Y:S01]  /*1a830*/  MUFU.EX2 R242, R2 ;  /* 0x0000000200f27308 */ /* 0x000e620000000800 */
[--C-:B------:R-:W-:Y:S02]  /*1a840*/  FFMA.FTZ R231, R60, c[0x0][0x2d0], -R7.reuse ;  /* 0x0000b4003ce77a23 */ /* 0x100fe40000010807 */
[----:B------:R-:W-:Y:S01]  /*1a850*/  @P4 IADD3.X R17, R5, UR15, RZ, P0, !PT ;  /* 0x0000000f05114c10 */ /* 0x000fe200087fe4ff */
[--C-:B------:R-:W-:Y:S01]  /*1a860*/  FFMA.FTZ R241, R61, c[0x0][0x2d0], -R7.reuse ;  /* 0x0000b4003df17a23 */ /* 0x100fe20000010807 */
[----:B----4-:R-:W-:Y:S01]  /*1a870*/  @P4 IADD3 R12, P0, R10, UR19, RZ ;  /* 0x000000130a0c4c10 */ /* 0x010fe2000ff1e0ff */
[----:B------:R3:W-:Y:S01]  /*1a880*/  @P4 LDGSTS.E.BYPASS.LTC128B.128 [R244+0x6900], [R4.64+0x80], !P5 ;  /* 0x0690008004f44fae */ /* 0x0007e2000e901d5c */
[--C-:B------:R-:W-:Y:S02]  /*1a890*/  FFMA.FTZ R44, R44, c[0x0][0x2d0], -R7.reuse ;  /* 0x0000b4002c2c7a23 */ /* 0x100fe40000010807 */
[----:B------:R-:W-:Y:S01]  /*1a8a0*/  @P4 IADD3.X R13, R11, UR20, RZ, P0, !PT ;  /* 0x000000140b0d4c10 */ /* 0x000fe200087fe4ff */
[--C-:B------:R-:W-:Y:S02]  /*1a8b0*/  FFMA.FTZ R40, R40, c[0x0][0x2d0], -R7.reuse ;  /* 0x0000b40028287a23 */ /* 0x100fe40000010807 */
[--C-:B------:R-:W-:Y:S02]  /*1a8c0*/  FFMA.FTZ R41, R41, c[0x0][0x2d0], -R7.reuse ;  /* 0x0000b40029297a23 */ /* 0x100fe40000010807 */
[----:B--2---:R-:W-:Y:S01]  /*1a8d0*/  FFMA.FTZ R3, R9, c[0x0][0x2d0], -R7 ;  /* 0x0000b40009037a23 */ /* 0x004fe20000010807 */
[----:B------:R2:W-:Y:S01]  /*1a8e0*/  @P4 LDGSTS.E.BYPASS.LTC128B.128 [R244+0x5100], [R10.64], !P6 ;  /* 0x051000000af44fae */ /* 0x0005e2000f101d5c */
[----:B------:R-:W-:Y:S02]  /*1a8f0*/  FFMA.FTZ R9, R53, c[0x0][0x2d0], -R6 ;  /* 0x0000b40035097a23 */ /* 0x000fe40000010806 */
[----:B------:R4:W2:Y:S01]  /*1a900*/  MUFU.EX2 R189, R3 ;  /* 0x0000000300bd7308 */ /* 0x0008a20000000800 */
[--C-:B------:R-:W-:Y:S01]  /*1a910*/  FFMA.FTZ R19, R51, c[0x0][0x2d0], -R8.reuse ;  /* 0x0000b40033137a23 */ /* 0x100fe20000010808 */
[----:B------:R-:W-:Y:S01]  /*1a920*/  MOV R51, R27 ;  /* 0x0000001b00337202 */ /* 0x000fe20000000f00 */
[----:B------:R-:W-:Y:S02]  /*1a930*/  IMAD.MOV.U32 R65, RZ, RZ, R9 ;  /* 0x000000ffff417224 */ /* 0x000fe400078e0009 */
[----:B------:R2:W-:Y:S01]  /*1a940*/  @P4 LDGSTS.E.BYPASS.LTC128B.128 [R244+0x7100], [R16.64], !P5 ;  /* 0x0710000010f44fae */ /* 0x0005e2000e901d5c */
[----:B-1----:R-:W-:Y:S01]  /*1a950*/  F2FP.PACK_AB R191, R242, R43 ;  /* 0x0000002bf2bf723e */ /* 0x002fe200000000ff */
[----:B------:R-:W-:Y:S06]  /*1a960*/  IMAD.MOV.U32 R67, RZ, RZ, R19 ;  /* 0x000000ffff437224 */ /* 0x000fec00078e0013 */
[----:B------:R-:W1:Y:S01]  /*1a970*/  SHFL.BFLY PT, R2, R0, 0x1, 0x1f ;  /* 0x0c201f0000027f89 */ /* 0x000e6200000e0000 */
[----:B---3--:R-:W-:Y:S07]  /*1a980*/  FSEL R4, R186, RZ, P3 ;  /* 0x000000ffba047208 */ /* 0x008fee0001800000 */
[----:B------:R3:W-:Y:S01]  /*1a990*/  @P4 LDGSTS.E.BYPASS.LTC128B.128 [R244+0x5900], [R12.64], !P6 ;  /* 0x059000000cf44fae */ /* 0x0007e2000f101d5c */
[--C-:B----4-:R-:W-:Y:S02]  /*1a9a0*/  FFMA.FTZ R3, R217, c[0x0][0x2d0], -R7.reuse ;  /* 0x0000b400d9037a23 */ /* 0x110fe40000010807 */
[----:B------:R-:W-:Y:S02]  /*1a9b0*/  FFMA.FTZ R217, R34, c[0x0][0x2d0], -R8 ;  /* 0x0000b40022d97a23 */ /* 0x000fe40000010808 */
[----:B------:R4:W3:Y:S01]  /*1a9c0*/  MUFU.EX2 R26, R3 ;  /* 0x00000003001a7308 */ /* 0x0008e20000000800 */
[----:B------:R-:W-:Y:S01]  /*1a9d0*/  FFMA.FTZ R34, R45, c[0x0][0x2d0], -R7 ;  /* 0x0000b4002d227a23 */ /* 0x000fe20000010807 */
[----:B------:R-:W-:Y:S01]  /*1a9e0*/  MOV R45, R190 ;  /* 0x000000be002d7202 */ /* 0x000fe20000000f00 */
[----:B--2---:R-:W-:Y:S01]  /*1a9f0*/  IMAD.MOV.U32 R56, RZ, RZ, R189 ;  /* 0x000000ffff387224 */ /* 0x004fe200078e00bd */
[----:B------:R-:W-:Y:S02]  /*1aa00*/  F2FP.PACK_AB R190, R63, R46 ;  /* 0x0000002e3fbe723e */ /* 0x000fe400000000ff */
[----:B------:R-:W-:Y:S02]  /*1aa10*/  F2FP.PACK_AB R189, R45, R215 ;  /* 0x000000d72dbd723e */ /* 0x000fe400000000ff */
[----:B------:R-:W-:Y:S02]  /*1aa20*/  F2FP.PACK_AB R208, R56, R214 ;  /* 0x000000d638d0723e */ /* 0x000fe400000000ff */
[----:B-1----:R-:W-:Y:S01]  /*1aa30*/  FMNMX.FTZ R182, R0, R2, !PT ;  /* 0x0000000200b67209 */ /* 0x002fe20007810000 */
[--C-:B------:R-:W-:Y:S01]  /*1aa40*/  FFMA.FTZ R0, R218, c[0x0][0x2d0], -R7.reuse ;  /* 0x0000b400da007a23 */ /* 0x100fe20000010807 */
[----:B------:R-:W-:Y:S01]  /*1aa50*/  @P4 IADD3 R2, P0, R10, UR18, RZ ;  /* 0x000000120a024c10 */ /* 0x000fe2000ff1e0ff */
[--C-:B------:R-:W-:Y:S02]  /*1aa60*/  FFMA.FTZ R218, R28, c[0x0][0x2d0], -R7.reuse ;  /* 0x0000b4001cda7a23 */ /* 0x100fe40000010807 */
[----:B------:R-:W1:Y:S01]  /*1aa70*/  MUFU.EX2 R243, R0 ;  /* 0x0000000000f37308 */ /* 0x000e620000000800 */
[C---:B------:R-:W-:Y:S02]  /*1aa80*/  FMUL.FTZ R212, R182.reuse, c[0x0][0x2d0] ;  /* 0x0000b400b6d47a20 */ /* 0x040fe40000410000 */
[----:B------:R-:W-:Y:S05]  /*1aa90*/  FFMA.FTZ R10, R49, c[0x0][0x2d0], -R6 ;  /* 0x0000b400310a7a23 */ /* 0x000fea0000010806 */
[----:B------:R-:W-:Y:S02]  /*1aaa0*/  MOV R64, R10 ;  /* 0x0000000a00407202 */ /* 0x000fe40000000f00 */
[----:B----4-:R-:W-:Y:S02]  /*1aab0*/  @P4 IADD3.X R3, R11, UR15, RZ, P0, !PT ;  /* 0x0000000f0b034c10 */ /* 0x010fe400087fe4ff */
[----:B------:R-:W-:Y:S02]  /*1aac0*/  FSETP.NEU.FTZ.AND P0, PT, R182, -INF , PT ;  /* 0xff800000b600780b */ /* 0x000fe40003f1d000 */
[----:B---3--:R-:W-:Y:S01]  /*1aad0*/  MOV R49, R26 ;  /* 0x0000001a00317202 */ /* 0x008fe20000000f00 */
[----:B------:R2:W-:Y:S01]  /*1aae0*/  @P4 LDGSTS.E.BYPASS.LTC128B.128 [R244+0x7900], [R2.64], !P5 ;  /* 0x0790000002f44fae */ /* 0x0005e2000e901d5c */
[----:B------:R-:W-:Y:S01]  /*1aaf0*/  FSEL R212, R212, RZ, P0 ;  /* 0x000000ffd4d47208 */ /* 0x000fe20000000000 */
[----:B------:R-:W-:Y:S02]  /*1ab00*/  FFMA.FTZ R26, R50, c[0x0][0x2d0], -R8 ;  /* 0x0000b400321a7a23 */ /* 0x000fe40000010808 */
[----:B------:R-:W-:Y:S02]  /*1ab10*/  IMAD.MOV.U32 R50, RZ, RZ, R36 ;  /* 0x000000ffff327224 */ /* 0x000fe400078e0024 */
[--C-:B------:R-:W-:Y:S02]  /*1ab20*/  FFMA.FTZ R5, R245, c[0x0][0x2d0], -R212.reuse ;  /* 0x0000b400f5057a23 */ /* 0x100fe400000108d4 */
[----:B------:R-:W-:Y:S01]  /*1ab30*/  FFMA.FTZ R245, R29, c[0x0][0x2d0], -R7 ;  /* 0x0000b4001df57a23 */ /* 0x000fe20000010807 */
[----:B-1----:R-:W-:Y:S01]  /*1ab40*/  F2FP.PACK_AB R210, R243, R49 ;  /* 0x00000031f3d2723e */ /* 0x002fe200000000ff */
[----:B------:R-:W-:Y:S01]  /*1ab50*/  FFMA.FTZ R0, R247, c[0x0][0x2d0], -R212 ;  /* 0x0000b400f7007a23 */ /* 0x000fe200000108d4 */
[----:B------:R1:W-:Y:S01]  /*1ab60*/  MUFU.EX2 R235, R5 ;  /* 0x0000000500eb7308 */ /* 0x0003e20000000800 */
[----:B------:R-:W-:Y:S01]  /*1ab70*/  FFMA.FTZ R247, R20, c[0x0][0x2d0], -R6 ;  /* 0x0000b40014f77a23 */ /* 0x000fe20000010806 */
[----:B------:R-:W0:Y:S01]  /*1ab80*/  LDGDEPBAR ;  /* 0x00000000000079af */ /* 0x000e220000000000 */
[----:B------:R-:W-:Y:S02]  /*1ab90*/  IMAD.MOV.U32 R66, RZ, RZ, R26 ;  /* 0x000000ffff427224 */ /* 0x000fe400078e001a */
[----:B------:R-:W-:Y:S05]  /*1aba0*/  FFMA.FTZ R222, R222, c[0x0][0x2d0], -R212 ;  /* 0x0000b400dede7a23 */ /* 0x000fea00000108d4 */
[----:B------:R3:W-:Y:S01]  /*1abb0*/  MUFU.EX2 R213, R0 ;  /* 0x0000000000d57308 */ /* 0x0007e20000000800 */
[----:B--2---:R-:W-:Y:S02]  /*1abc0*/  FSEL R3, R185, RZ, P2 ;  /* 0x000000ffb9037208 */ /* 0x004fe40001000000 */
[----:B------:R-:W-:Y:S01]  /*1abd0*/  FSEL R2, R184, RZ, P1 ;  /* 0x000000ffb8027208 */ /* 0x000fe20000800000 */
[----:B-1----:R-:W-:Y:S02]  /*1abe0*/  FADD.FTZ R5, -R4, R180 ;  /* 0x000000b404057221 */ /* 0x002fe40000010100 */
[----:B------:R-:W-:Y:S02]  /*1abf0*/  FADD.FTZ R4, -R3, R181 ;  /* 0x000000b503047221 */ /* 0x000fe40000010100 */
[----:B------:R-:W-:Y:S02]  /*1ac00*/  FADD.FTZ R3, -R2, R187 ;  /* 0x000000bb02037221 */ /* 0x000fe40000010100 */
[----:B------:R-:W-:Y:S02]  /*1ac10*/  FFMA.FTZ R187, R24, c[0x0][0x2d0], -R7 ;  /* 0x0000b40018bb7a23 */ /* 0x000fe40000010807 */
[----:B---3--:R-:W-:Y:S02]  /*1ac20*/  FFMA.FTZ R0, R246, c[0x0][0x2d0], -R212 ;  /* 0x0000b400f6007a23 */ /* 0x008fe400000108d4 */
[----:B------:R-:W-:Y:S02]  /*1ac30*/  FFMA.FTZ R246, R33, c[0x0][0x2d0], -R6 ;  /* 0x0000b40021f67a23 */ /* 0x000fe40000010806 */
[----:B------:R1:W2:Y:S01]  /*1ac40*/  MUFU.EX2 R23, R0 ;  /* 0x0000000000177308 */ /* 0x0002a20000000800 */
[----:B------:R-:W-:Y:S02]  /*1ac50*/  FFMA.FTZ R33, R54, c[0x0][0x2d0], -R8 ;  /* 0x0000b40036217a23 */ /* 0x000fe40000010808 */
[----:B-1----:R-:W-:Y:S02]  /*1ac60*/  FFMA.FTZ R0, R220, c[0x0][0x2d0], -R212 ;  /* 0x0000b400dc007a23 */ /* 0x002fe400000108d4 */
[----:B------:R-:W-:Y:S05]  /*1ac70*/  FFMA.FTZ R220, R21, c[0x0][0x2d0], -R6 ;  /* 0x0000b40015dc7a23 */ /* 0x000fea0000010806 */
[----:B------:R1:W3:Y:S01]  /*1ac80*/  MUFU.EX2 R47, R0 ;  /* 0x00000000002f7308 */ /* 0x0002e20000000800 */
[----:B--2---:R-:W-:Y:S02]  /*1ac90*/  IMAD.MOV.U32 R53, RZ, RZ, R23 ;  /* 0x000000ffff357224 */ /* 0x004fe400078e0017 */
[----:B------:R-:W2:Y:S01]  /*1aca0*/  LDSM.16.MT88.4 R20, [R225+0x100] ;  /* 0x00010000e114783b */ /* 0x000ea20000004200 */
[----:B-1----:R-:W-:Y:S01]  /*1acb0*/  FSEL R0, R182, RZ, P0 ;  /* 0x000000ffb6007208 */ /* 0x002fe20000000000 */
[----:B---3--:R-:W-:Y:S02]  /*1acc0*/  IMAD.MOV.U32 R48, RZ, RZ, R47 ;  /* 0x000000ffff307224 */ /* 0x008fe400078e002f */
[----:B------:R-:W-:Y:S02]  /*1acd0*/  FFMA.FTZ R47, R39, c[0x0][0x2d0], -R8 ;  /* 0x0000b400272f7a23 */ /* 0x000fe40000010808 */
[----:B------:R-:W-:Y:S01]  /*1ace0*/  FADD.FTZ R2, -R0, R188 ;  /* 0x000000bc00027221 */ /* 0x000fe20000010100 */
[----:B------:R-:W-:Y:S01]  /*1acf0*/  F2FP.PACK_AB R188, R252, R250 ;  /* 0x000000fafcbc723e */ /* 0x000fe200000000ff */
[----:B------:R-:W-:Y:S01]  /*1ad00*/  FMUL.FTZ R0, R5, c[0x0][0x2d0] ;  /* 0x0000b40005007a20 */ /* 0x000fe20000410000 */
[----:B------:R-:W-:Y:S01]  /*1ad10*/  F2FP.PACK_AB R211, R235, R48 ;  /* 0x00000030ebd3723e */ /* 0x000fe200000000ff */
[----:B------:R-:W-:Y:S02]  /*1ad20*/  FFMA.FTZ R5, R52, c[0x0][0x2d0], -R6 ;  /* 0x0000b40034057a23 */ /* 0x000fe40000010806 */
[----:B------:R1:W3:Y:S01]  /*1ad30*/  MUFU.EX2 R181, R0 ;  /* 0x0000000000b57308 */ /* 0x0002e20000000800 */
[----:B------:R-:W-:Y:S01]  /*1ad40*/  IMAD.MOV.U32 R52, RZ, RZ, R209 ;  /* 0x000000ffff347224 */ /* 0x000fe200078e00d1 */
[----:B------:R-:W-:Y:S02]  /*1ad50*/  F2FP.PACK_AB R209, R53, R213 ;  /* 0x000000d535d1723e */ /* 0x000fe400000000ff */
[----:B------:R-:W-:Y:S01]  /*1ad60*/  MOV R35, R5 ;  /* 0x0000000500237202 */ /* 0x000fe20000000f00 */
[----:B-1----:R-:W-:Y:S02]  /*1ad70*/  FMUL.FTZ R0, R4, c[0x0][0x2d0] ;  /* 0x0000b40004007a20 */ /* 0x002fe40000410000 */
[C---:B---3--:R-:W-:Y:S03]  /*1ad80*/  FMUL.FTZ R4, R181.reuse, R192 ;  /* 0x000000c0b5047220 */ /* 0x048fe60000410000 */
[----:B------:R1:W3:Y:S01]  /*1ad90*/  MUFU.EX2 R180, R0 ;  /* 0x0000000000b47308 */ /* 0x0002e20000000800 */
[C---:B------:R-:W-:Y:S01]  /*1ada0*/  FMUL.FTZ R5, R181.reuse, R193 ;  /* 0x000000c1b5057220 */ /* 0x040fe20000410000 */
[----:B------:R-:W-:Y:S01]  /*1adb0*/  MOV R193, R50 ;  /* 0x0000003200c17202 */ /* 0x000fe20000000f00 */
[C---:B------:R-:W-:Y:S01]  /*1adc0*/  FMUL.FTZ R17, R181.reuse, R205 ;  /* 0x000000cdb5117220 */ /* 0x040fe20000410000 */
[----:B------:R-:W-:Y:S01]  /*1add0*/  MOV R205, R65 ;  /* 0x0000004100cd7202 */ /* 0x000fe20000000f00 */
[----:B------:R-:W-:Y:S02]  /*1ade0*/  IMAD.MOV.U32 R65, RZ, RZ, R37 ;  /* 0x000000ffff417224 */ /* 0x000fe400078e0025 */
[----:B------:R-:W4:Y:S01]  /*1adf0*/  LDSM.16.MT88.4 R36, [R226+0x100] ;  /* 0x00010000e224783b */ /* 0x000f220000004200 */
[C---:B------:R-:W-:Y:S02]  /*1ae00*/  FMUL.FTZ R16, R181.reuse, R204 ;  /* 0x000000ccb5107220 */ /* 0x040fe40000410000 */
[----:B------:R-:W-:Y:S01]  /*1ae10*/  IMAD.MOV.U32 R204, RZ, RZ, R33 ;  /* 0x000000ffffcc7224 */ /* 0x000fe200078e0021 */
[----:B------:R-:W-:Y:S01]  /*1ae20*/  MUFU.EX2 R193, R193 ;  /* 0x000000c100c17308 */ /* 0x000fe20000000800 */
[C---:B------:R-:W-:Y:S01]  /*1ae30*/  FMUL.FTZ R33, R181.reuse, R145 ;  /* 0x00000091b5217220 */ /* 0x040fe20000410000 */
[----:B------:R-:W-:Y:S01]  /*1ae40*/  MOV R145, R67 ;  /* 0x0000004300917202 */ /* 0x000fe20000000f00 */
[----:B------:R-:W-:Y:S02]  /*1ae50*/  IMAD.MOV.U32 R192, RZ, RZ, R66 ;  /* 0x000000ffffc07224 */ /* 0x000fe400078e0042 */
[C---:B------:R-:W-:Y:S02]  /*1ae60*/  FMUL.FTZ R68, R181.reuse, R68 ;  /* 0x00000044b5447220 */ /* 0x040fe40000410000 */
[C---:B------:R-:W-:Y:S02]  /*1ae70*/  FMUL.FTZ R69, R181.reuse, R69 ;  /* 0x00000045b5457220 */ /* 0x040fe40000410000 */
[C---:B------:R-:W-:Y:S02]  /*1ae80*/  FMUL.FTZ R80, R181.reuse, R80 ;  /* 0x00000050b5507220 */ /* 0x040fe40000410000 */
[----:B------:R-:W-:Y:S02]  /*1ae90*/  FMUL.FTZ R81, R181, R81 ;  /* 0x00000051b5517220 */ /* 0x000fe40000410000 */
[----:B-1----:R-:W-:Y:S02]  /*1aea0*/  FMUL.FTZ R0, R3, c[0x0][0x2d0] ;  /* 0x0000b40003007a20 */ /* 0x002fe40000410000 */
[C---:B---3--:R-:W-:Y:S01]  /*1aeb0*/  FMUL.FTZ R6, R180.reuse, R194 ;  /* 0x000000c2b4067220 */ /* 0x048fe20000410000 */
[----:B------:R-:W-:Y:S01]  /*1aec0*/  MOV R194, R52 ;  /* 0x0000003400c27202 */ /* 0x000fe20000000f00 */
[----:B------:R1:W3:Y:S01]  /*1aed0*/  MUFU.EX2 R3, R0 ;  /* 0x0000000000037308 */ /* 0x0002e20000000800 */
[C---:B------:R-:W-:Y:S02]  /*1aee0*/  FMUL.FTZ R19, R180.reuse, R207 ;  /* 0x000000cfb4137220 */ /* 0x040fe40000410000 */
[C---:B------:R-:W-:Y:S02]  /*1aef0*/  FMUL.FTZ R50, R180.reuse, R162 ;  /* 0x000000a2b4327220 */ /* 0x040fe40000410000 */
[----:B------:R-:W-:Y:S02]  /*1af00*/  IMAD.MOV.U32 R207, RZ, RZ, R64 ;  /* 0x000000ffffcf7224 */ /* 0x000fe400078e0040 */
        /* <DEDUP_REMOVED lines=11> */
[----:B-1----:R-:W-:Y:S02]  /*1afc0*/  FMUL.FTZ R0, R2, c[0x0][0x2d0] ;  /* 0x0000b40002007a20 */ /* 0x002fe40000410000 */
[----:B------:R-:W-:Y:S02]  /*1afd0*/  FFMA.FTZ R2, R25, c[0x0][0x2d0], -R7 ;  /* 0x0000b40019027a23 */ /* 0x000fe40000010807 */
[C---:B------:R-:W-:Y:S01]  /*1afe0*/  FMUL.FTZ R7, R180.reuse, R195 ;  /* 0x000000c3b4077220 */ /* 0x040fe20000410000 */
[----:B------:R-:W-:Y:S01]  /*1aff0*/  MUFU.EX2 R176, R245 ;  /* 0x000000f500b07308 */ /* 0x000fe20000000800 */
[C---:B---3--:R-:W-:Y:S02]  /*1b000*/  FMUL.FTZ R8, R3.reuse, R196 ;  /* 0x000000c403087220 */ /* 0x048fe40000410000 */
[C---:B------:R-:W-:Y:S02]  /*1b010*/  FMUL.FTZ R9, R3.reuse, R197 ;  /* 0x000000c503097220 */ /* 0x040fe40000410000 */
[C---:B------:R-:W-:Y:S01]  /*1b020*/  FMUL.FTZ R12, R3.reuse, R200 ;  /* 0x000000c8030c7220 */ /* 0x040fe20000410000 */
[-C--:B--2---:R-:W-:Y:S04]  /*1b030*/  HMMA.16816.F32 R4, R188, R20.reuse, R4 ;  /* 0x00000014bc04723c */ /* 0x084fe80000001804 */
[----:B------:R-:W1:Y:S01]  /*1b040*/  MUFU.EX2 R0, R0 ;  /* 0x0000000000007308 */ /* 0x000e620000000800 */
[C---:B------:R-:W-:Y:S01]  /*1b050*/  FMUL.FTZ R13, R3.reuse, R201 ;  /* 0x000000c9030d7220 */ /* 0x040fe20000410000 */
[----:B------:R-:W-:Y:S01]  /*1b060*/  MOV R200, R58 ;  /* 0x0000003a00c87202 */ /* 0x000fe20000000f00 */
[----:B------:R-:W-:Y:S02]  /*1b070*/  IMAD.MOV.U32 R196, RZ, RZ, R18 ;  /* 0x000000ffffc47224 */ /* 0x000fe400078e0012 */
[C---:B------:R-:W-:Y:S03]  /*1b080*/  FMUL.FTZ R18, R180.reuse, R206 ;  /* 0x000000ceb4127220 */ /* 0x040fe60000410000 */
[C---:B------:R-:W-:Y:S02]  /*1b090*/  FMUL.FTZ R29, R3.reuse, R141 ;  /* 0x0000008d031d7220 */ /* 0x040fe40000410000 */
[----:B------:R-:W-:Y:S01]  /*1b0a0*/  IMAD.MOV.U32 R141, RZ, RZ, R30 ;  /* 0x000000ffff8d7224 */ /* 0x000fe200078e001e */
[----:B------:R-:W-:Y:S01]  /*1b0b0*/  MUFU.EX2 R200, R200 ;  /* 0x000000c800c87308 */ /* 0x000fe20000000800 */
[C---:B------:R-:W-:Y:S02]  /*1b0c0*/  FMUL.FTZ R24, R3.reuse, R136 ;  /* 0x0000008803187220 */ /* 0x040fe40000410000 */
[C---:B------:R-:W-:Y:S01]  /*1b0d0*/  FMUL.FTZ R25, R3.reuse, R137 ;  /* 0x0000008903197220 */ /* 0x040fe20000410000 */
[----:B------:R-:W-:Y:S01]  /*1b0e0*/  MOV R137, R43 ;  /* 0x0000002b00897202 */ /* 0x000fe20000000f00 */
[----:B------:R-:W-:Y:S01]  /*1b0f0*/  FMUL.FTZ R28, R3, R140 ;  /* 0x0000008c031c7220 */ /* 0x000fe20000410000 */
[----:B------:R-:W-:Y:S01]  /*1b100*/  MOV R140, R34 ;  /* 0x00000022008c7202 */ /* 0x000fe20000000f00 */
[----:B------:R-:W-:Y:S02]  /*1b110*/  IMAD.MOV.U32 R206, RZ, RZ, R35 ;  /* 0x000000ffffce7224 */ /* 0x000fe400078e0023 */
[C---:B------:R-:W-:Y:S02]  /*1b120*/  FMUL.FTZ R34, R180.reuse, R146 ;  /* 0x00000092b4227220 */ /* 0x040fe40000410000 */
[----:B------:R-:W-:Y:S01]  /*1b130*/  FMUL.FTZ R35, R180, R147 ;  /* 0x00000093b4237220 */ /* 0x000fe20000410000 */
[----:B------:R-:W-:Y:S01]  /*1b140*/  MOV R147, R45 ;  /* 0x0000002d00937202 */ /* 0x000fe20000000f00 */
[C---:B-1----:R-:W-:Y:S01]  /*1b150*/  FMUL.FTZ R10, R0.reuse, R198 ;  /* 0x000000c6000a7220 */ /* 0x042fe20000410000 */
[----:B------:R-:W-:Y:S01]  /*1b160*/  MOV R198, R63 ;  /* 0x0000003f00c67202 */ /* 0x000fe20000000f00 */
[C---:B------:R-:W-:Y:S02]  /*1b170*/  FMUL.FTZ R11, R0.reuse, R199 ;  /* 0x000000c7000b7220 */ /* 0x040fe40000410000 */
[----:B------:R-:W-:Y:S02]  /*1b180*/  IMAD.MOV.U32 R136, RZ, RZ, R65 ;  /* 0x000000ffff887224 */ /* 0x000fe400078e0041 */
[----:B------:R-:W-:Y:S02]  /*1b190*/  FFMA.FTZ R246, R223, c[0x0][0x2d0], -R212 ;  /* 0x0000b400dff67a23 */ /* 0x000fe400000108d4 */
[C---:B------:R-:W-:Y:S01]  /*1b1a0*/  FMUL.FTZ R14, R0.reuse, R202 ;  /* 0x000000ca000e7220 */ /* 0x040fe20000410000 */
[C---:B------:R-:W-:Y:S03]  /*1b1b0*/  HMMA.16816.F32 R8, R208.reuse, R20, R8 ;  /* 0x00000014d008723c */ /* 0x040fe60000001808 */
[----:B------:R-:W-:Y:S01]  /*1b1c0*/  MUFU.EX2 R246, R246 ;  /* 0x000000f600f67308 */ /* 0x000fe20000000800 */
[C---:B------:R-:W-:Y:S01]  /*1b1d0*/  FMUL.FTZ R15, R0.reuse, R203 ;  /* 0x000000cb000f7220 */ /* 0x040fe20000410000 */
[----:B------:R-:W-:Y:S01]  /*1b1e0*/  MOV R203, R44 ;  /* 0x0000002c00cb7202 */ /* 0x000fe20000000f00 */
[----:B------:R-:W-:Y:S02]  /*1b1f0*/  FMUL.FTZ R44, R3, R156 ;  /* 0x0000009c032c7220 */ /* 0x000fe40000410000 */
[C---:B------:R-:W-:Y:S03]  /*1b200*/  FMUL.FTZ R20, R181.reuse, R132 ;  /* 0x00000084b5147220 */ /* 0x040fe60000410000 */
[-C--:B------:R-:W-:Y:S03]  /*1b210*/  HMMA.16816.F32 R12, R208, R22.reuse, R12 ;  /* 0x00000016d00c723c */ /* 0x080fe6000000180c */
[C---:B------:R-:W-:Y:S02]  /*1b220*/  FMUL.FTZ R21, R181.reuse, R133 ;  /* 0x00000085b5157220 */ /* 0x040fe40000410000 */
[C---:B------:R-:W-:Y:S02]  /*1b230*/  FMUL.FTZ R30, R0.reuse, R142 ;  /* 0x0000008e001e7220 */ /* 0x040fe40000410000 */
[C---:B------:R-:W-:Y:S01]  /*1b240*/  FMUL.FTZ R26, R0.reuse, R138 ;  /* 0x0000008a001a7220 */ /* 0x040fe20000410000 */
[C---:B------:R-:W-:Y:S04]  /*1b250*/  HMMA.16816.F32 R16, R188.reuse, R22, R16 ;  /* 0x00000016bc10723c */ /* 0x040fe80000001810 */
[----:B------:R-:W-:Y:S01]  /*1b260*/  IMAD.MOV.U32 R142, RZ, RZ, R59 ;  /* 0x000000ffff8e7224 */ /* 0x000fe200078e003b */
[----:B------:R-:W-:Y:S01]  /*1b270*/  MOV R59, R31 ;  /* 0x0000001f003b7202 */ /* 0x000fe20000000f00 */
[----:B------:R-:W-:Y:S02]  /*1b280*/  FMUL.FTZ R31, R0, R143 ;  /* 0x0000008f001f7220 */ /* 0x000fe40000410000 */
[C---:B------:R-:W-:Y:S04]  /*1b290*/  FMUL.FTZ R22, R180.reuse, R134 ;  /* 0x00000086b4167220 */ /* 0x040fe80000410000 */
[----:B------:R-:W-:Y:S02]  /*1b2a0*/  FMUL.FTZ R23, R180, R135 ;  /* 0x00000087b4177220 */ /* 0x000fe40000410000 */
[----:B------:R-:W-:Y:S01]  /*1b2b0*/  IMAD.MOV.U32 R143, RZ, RZ, R32 ;  /* 0x000000ffff8f7224 */ /* 0x000fe200078e0020 */
[----:B------:R-:W-:Y:S01]  /*1b2c0*/  LDSM.16.MT88.4 R132, [R227+0x100] ;  /* 0x00010000e384783b */ /* 0x000fe20000004200 */
[----:B------:R-:W-:Y:S02]  /*1b2d0*/  FMUL.FTZ R32, R181, R144 ;  /* 0x00000090b5207220 */ /* 0x000fe40000410000 */
[----:B------:R-:W-:Y:S01]  /*1b2e0*/  IMAD.MOV.U32 R144, RZ, RZ, R53 ;  /* 0x000000ffff907224 */ /* 0x000fe200078e0035 */
[-C--:B----4-:R-:W-:Y:S03]  /*1b2f0*/  HMMA.16816.F32 R20, R188, R36.reuse, R20 ;  /* 0x00000024bc14723c */ /* 0x090fe60000001814 */
[C---:B------:R-:W-:Y:S01]  /*1b300*/  FMUL.FTZ R27, R0.reuse, R139 ;  /* 0x0000008b001b7220 */ /* 0x040fe20000410000 */
[----:B------:R-:W1:Y:S01]  /*1b310*/  LDSM.16.MT88.4 R52, [R228+0x100] ;  /* 0x00010000e434783b */ /* 0x000e620000004200 */
[----:B------:R-:W-:Y:S02]  /*1b320*/  IMAD.MOV.U32 R139, RZ, RZ, R47 ;  /* 0x000000ffff8b7224 */ /* 0x000fe400078e002f */
[----:B------:R-:W-:Y:S02]  /*1b330*/  IMAD.MOV.U32 R138, RZ, RZ, R46 ;  /* 0x000000ffff8a7224 */ /* 0x000fe400078e002e */
[----:B------:R-:W-:Y:S01]  /*1b340*/  IMAD.MOV.U32 R146, RZ, RZ, R41 ;  /* 0x000000ffff927224 */ /* 0x000fe200078e0029 */
[C---:B------:R-:W-:Y:S04]  /*1b350*/  HMMA.16816.F32 R24, R208.reuse, R36, R24 ;  /* 0x00000024d018723c */ /* 0x040fe80000001818 */
[C---:B------:R-:W-:Y:S02]  /*1b360*/  FMUL.FTZ R41, R3.reuse, R153 ;  /* 0x0000009903297220 */ /* 0x040fe40000410000 */
[----:B------:R-:W-:Y:S02]  /*1b370*/  FMUL.FTZ R43, R0, R155 ;  /* 0x0000009b002b7220 */ /* 0x000fe40000410000 */
[-C--:B------:R-:W-:Y:S04]  /*1b380*/  HMMA.16816.F32 R28, R208, R38.reuse, R28 ;  /* 0x00000026d01c723c */ /* 0x080fe8000000181c */
[----:B------:R-:W-:Y:S02]  /*1b390*/  FMUL.FTZ R45, R3, R157 ;  /* 0x0000009d032d7220 */ /* 0x000fe40000410000 */
[----:B------:R-:W-:Y:S02]  /*1b3a0*/  FFMA.FTZ R157, R249, c[0x0][0x2d0], -R212 ;  /* 0x0000b400f99d7a23 */ /* 0x000fe400000108d4 */
[C---:B------:R-:W-:Y:S01]  /*1b3b0*/  HMMA.16816.F32 R32, R188.reuse, R38, R32 ;  /* 0x00000026bc20723c */ /* 0x040fe20000001820 */
[----:B------:R-:W-:Y:S03]  /*1b3c0*/  MUFU.EX2 R249, R233 ;  /* 0x000000e900f97308 */ /* 0x000fe60000000800 */
[C---:B------:R-:W-:Y:S02]  /*1b3d0*/  FMUL.FTZ R36, R181.reuse, R148 ;  /* 0x00000094b5247220 */ /* 0x040fe40000410000 */
[----:B------:R-:W-:Y:S02]  /*1b3e0*/  FMUL.FTZ R37, R181, R149 ;  /* 0x00000095b5257220 */ /* 0x000fe40000410000 */
[C---:B------:R-:W-:Y:S04]  /*1b3f0*/  FMUL.FTZ R38, R180.reuse, R150 ;  /* 0x00000096b4267220 */ /* 0x040fe80000410000 */
[----:B------:R-:W-:Y:S02]  /*1b400*/  FMUL.FTZ R39, R180, R151 ;  /* 0x00000097b4277220 */ /* 0x000fe40000410000 */
[C---:B------:R-:W-:Y:S02]  /*1b410*/  FMUL.FTZ R46, R0.reuse, R158 ;  /* 0x0000009e002e7220 */ /* 0x040fe40000410000 */
[C---:B------:R-:W-:Y:S02]  /*1b420*/  FMUL.FTZ R47, R0.reuse, R159 ;  /* 0x0000009f002f7220 */ /* 0x040fe40000410000 */
[----:B------:R-:W-:Y:S01]  /*1b430*/  IMAD.MOV.U32 R199, RZ, RZ, R49 ;  /* 0x000000ffffc77224 */ /* 0x000fe200078e0031 */
[-C--:B-1----:R-:W-:Y:S03]  /*1b440*/  HMMA.16816.F32 R36, R188, R52.reuse, R36 ;  /* 0x00000034bc24723c */ /* 0x082fe60000001824 */
[----:B------:R-:W-:Y:S02]  /*1b450*/  IMAD.MOV.U32 R201, RZ, RZ, R40 ;  /* 0x000000ffffc97224 */ /* 0x000fe400078e0028 */
[C---:B------:R-:W-:Y:S02]  /*1b460*/  FMUL.FTZ R40, R3.reuse, R152 ;  /* 0x0000009803287220 */ /* 0x040fe40000410000 */
[----:B------:R-:W-:Y:S02]  /*1b470*/  IMAD.MOV.U32 R197, RZ, RZ, R42 ;  /* 0x000000ffffc57224 */ /* 0x000fe400078e002a */
[C---:B------:R-:W-:Y:S01]  /*1b480*/  FMUL.FTZ R42, R0.reuse, R154 ;  /* 0x0000009a002a7220 */ /* 0x040fe20000410000 */
[----:B------:R-:W-:Y:S02]  /*1b490*/  MUFU.EX2 R201, R201 ;  /* 0x000000c900c97308 */ /* 0x000fe40000000800 */
[C---:B------:R-:W-:Y:S01]  /*1b4a0*/  FMUL.FTZ R57, R3.reuse, R169 ;  /* 0x000000a903397220 */ /* 0x040fe20000410000 */
[----:B------:R-:W-:Y:S01]  /*1b4b0*/  MOV R154, R203 ;  /* 0x000000cb009a7202 */ /* 0x000fe20000000f00 */
[----:B------:R-:W-:Y:S02]  /*1b4c0*/  FMUL.FTZ R58, R0, R170 ;  /* 0x000000aa003a7220 */ /* 0x000fe40000410000 */
[C---:B------:R-:W-:Y:S04]  /*1b4d0*/  HMMA.16816.F32 R40, R208.reuse, R52, R40 ;  /* 0x00000034d028723c */ /* 0x040fe80000001828 */
[----:B------:R-:W-:Y:S01]  /*1b4e0*/  IMAD.MOV.U32 R195, RZ, RZ, R62 ;  /* 0x000000ffffc37224 */ /* 0x000fe200078e003e */
[----:B------:R-:W-:Y:S01]  /*1b4f0*/  MUFU.EX2 R197, R197 ;  /* 0x000000c500c57308 */ /* 0x000fe20000000800 */
[----:B------:R-:W-:Y:S01]  /*1b500*/  FMUL.FTZ R60, R3, R172 ;  /* 0x000000ac033c7220 */ /* 0x000fe20000410000 */
[----:B------:R-:W-:Y:S01]  /*1b510*/  MOV R158, R154 ;  /* 0x0000009a009e7202 */ /* 0x000fe20000000f00 */
[-C--:B------:R-:W-:Y:S04]  /*1b520*/  HMMA.16816.F32 R44, R208, R54.reuse, R44 ;  /* 0x00000036d02c723c */ /* 0x080fe8000000182c */
[----:B------:R-:W-:Y:S02]  /*1b530*/  IMAD.MOV.U32 R149, RZ, RZ, R51 ;  /* 0x000000ffff957224 */ /* 0x000fe400078e0033 */
[C---:B------:R-:W-:Y:S02]  /*1b540*/  FMUL.FTZ R51, R180.reuse, R163 ;  /* 0x000000a3b4337220 */ /* 0x040fe40000410000 */
[----:B------:R-:W-:Y:S01]  /*1b550*/  IMAD.MOV.U32 R202, RZ, RZ, R48 ;  /* 0x000000ffffca7224 */ /* 0x000fe200078e0030 */
[----:B------:R-:W-:Y:S03]  /*1b560*/  MUFU.EX2 R163, R221 ;  /* 0x000000dd00a37308 */ /* 0x000fe60000000800 */
[C---:B------:R-:W-:Y:S02]  /*1b570*/  FMUL.FTZ R48, R181.reuse, R160 ;  /* 0x000000a0b5307220 */ /* 0x040fe40000410000 */
[----:B------:R-:W-:Y:S02]  /*1b580*/  FMUL.FTZ R49, R181, R161 ;  /* 0x000000a1b5317220 */ /* 0x000fe40000410000 */
[----:B------:R-:W-:Y:S02]  /*1b590*/  FFMA.FTZ R154, R251, c[0x0][0x2d0], -R212 ;  /* 0x0000b400fb9a7a23 */ /* 0x000fe400000108d4 */
[C---:B------:R-:W-:Y:S01]  /*1b5a0*/  FMUL.FTZ R52, R181.reuse, R164 ;  /* 0x000000a4b5347220 */ /* 0x040fe20000410000 */
[----:B------:R-:W-:Y:S01]  /*1b5b0*/  MUFU.EX2 R251, R239 ;  /* 0x000000ef00fb7308 */ /* 0x000fe20000000800 */
[----:B------:R-:W-:Y:S01]  /*1b5c0*/  FMUL.FTZ R53, R181, R165 ;  /* 0x000000a5b5357220 */ /* 0x000fe20000410000 */
[C---:B------:R-:W-:Y:S04]  /*1b5d0*/  HMMA.16816.F32 R48, R188.reuse, R54, R48 ;  /* 0x00000036bc30723c */ /* 0x040fe80000001830 */
[----:B------:R-:W-:Y:S02]  /*1b5e0*/  IMAD.MOV.U32 R148, RZ, RZ, R56 ;  /* 0x000000ffff947224 */ /* 0x000fe400078e0038 */
[C---:B------:R-:W-:Y:S02]  /*1b5f0*/  FMUL.FTZ R56, R3.reuse, R168 ;  /* 0x000000a803387220 */ /* 0x040fe40000410000 */
[C---:B------:R-:W-:Y:S01]  /*1b600*/  FMUL.FTZ R54, R180.reuse, R166 ;  /* 0x000000a6b4367220 */ /* 0x040fe20000410000 */
[----:B------:R1:W-:Y:S03]  /*1b610*/  MUFU.EX2 R168, R2 ;  /* 0x0000000200a87308 */ /* 0x0003e60000000800 */
[----:B------:R-:W-:Y:S02]  /*1b620*/  FMUL.FTZ R55, R180, R167 ;  /* 0x000000a7b4377220 */ /* 0x000fe40000410000 */
[----:B------:R-:W-:Y:S02]  /*1b630*/  FMUL.FTZ R61, R3, R173 ;  /* 0x000000ad033d7220 */ /* 0x000fe40000410000 */
[C---:B------:R-:W-:Y:S02]  /*1b640*/  FMUL.FTZ R62, R0.reuse, R174 ;  /* 0x000000ae003e7220 */ /* 0x040fe40000410000 */
[C---:B------:R-:W-:Y:S01]  /*1b650*/  FMUL.FTZ R63, R0.reuse, R175 ;  /* 0x000000af003f7220 */ /* 0x040fe20000410000 */
[-C--:B------:R-:W-:Y:S01]  /*1b660*/  HMMA.16816.F32 R52, R188, R132.reuse, R52 ;  /* 0x00000084bc34723c */ /* 0x080fe20000001834 */
[----:B------:R-:W-:Y:S02]  /*1b670*/  MUFU.EX2 R167, R219 ;  /* 0x000000db00a77308 */ /* 0x000fe40000000800 */
[----:B------:R-:W-:Y:S02]  /*1b680*/  IMAD.MOV.U32 R150, RZ, RZ, R59 ;  /* 0x000000ffff967224 */ /* 0x000fe400078e003b */
[C---:B------:R-:W-:Y:S02]  /*1b690*/  FMUL.FTZ R59, R0.reuse, R171 ;  /* 0x000000ab003b7220 */ /* 0x040fe40000410000 */
[----:B------:R-:W-:Y:S02]  /*1b6a0*/  FMUL.FTZ R65, R181, R177 ;  /* 0x000000b1b5417220 */ /* 0x000fe40000410000 */
[C---:B------:R-:W-:Y:S02]  /*1b6b0*/  FMUL.FTZ R72, R3.reuse, R72 ;  /* 0x0000004803487220 */ /* 0x040fe40000410000 */
[----:B------:R-:W-:Y:S01]  /*1b6c0*/  MUFU.EX2 R177, R216 ;  /* 0x000000d800b17308 */ /* 0x000fe20000000800 */
[C---:B------:R-:W-:Y:S04]  /*1b6d0*/  HMMA.16816.F32 R56, R208.reuse, R132, R56 ;  /* 0x00000084d038723c */ /* 0x040fe80000001838 */
[C---:B------:R-:W-:Y:S02]  /*1b6e0*/  FMUL.FTZ R73, R3.reuse, R73 ;  /* 0x0000004903497220 */ /* 0x040fe40000410000 */
[C---:B------:R-:W-:Y:S02]  /*1b6f0*/  FMUL.FTZ R74, R0.reuse, R74 ;  /* 0x0000004a004a7220 */ /* 0x040fe40000410000 */
[-C--:B------:R-:W-:Y:S01]  /*1b700*/  HMMA.16816.F32 R60, R208, R134.reuse, R60 ;  /* 0x00000086d03c723c */ /* 0x080fe2000000183c */
[----:B------:R-:W-:Y:S03]  /*1b710*/  MUFU.EX2 R166, R220 ;  /* 0x000000dc00a67308 */ /* 0x000fe60000000800 */
[C---:B------:R-:W-:Y:S02]  /*1b720*/  FMUL.FTZ R75, R0.reuse, R75 ;  /* 0x0000004b004b7220 */ /* 0x040fe40000410000 */
[C---:B------:R-:W-:Y:S02]  /*1b730*/  FMUL.FTZ R76, R3.reuse, R76 ;  /* 0x0000004c034c7220 */ /* 0x040fe40000410000 */
[C---:B------:R-:W-:Y:S01]  /*1b740*/  HMMA.16816.F32 R64, R188.reuse, R134, R64 ;  /* 0x00000086bc40723c */ /* 0x040fe20000001840 */
[----:B------:R-:W2:Y:S02]  /*1b750*/  LDSM.16.MT88.4 R132, [R225+0x2100] ;  /* 0x00210000e184783b */ /* 0x000ea40000004200 */
[----:B------:R-:W-:Y:S01]  /*1b760*/  MUFU.EX2 R165, R187 ;  /* 0x000000bb00a57308 */ /* 0x000fe20000000800 */
[C---:B------:R-:W-:Y:S02]  /*1b770*/  FMUL.FTZ R77, R3.reuse, R77 ;  /* 0x0000004d034d7220 */ /* 0x040fe40000410000 */
[C---:B------:R-:W-:Y:S02]  /*1b780*/  FMUL.FTZ R78, R0.reuse, R78 ;  /* 0x0000004e004e7220 */ /* 0x040fe40000410000 */
[----:B------:R-:W-:Y:S04]  /*1b790*/  FMUL.FTZ R79, R0, R79 ;  /* 0x0000004f004f7220 */ /* 0x000fe80000410000 */
[C---:B------:R-:W-:Y:S01]  /*1b7a0*/  FMUL.FTZ R86, R180.reuse, R86 ;  /* 0x00000056b4567220 */ /* 0x040fe20000410000 */
[----:B------:R-:W-:Y:S01]  /*1b7b0*/  MUFU.EX2 R187, R231 ;  /* 0x000000e700bb7308 */ /* 0x000fe20000000800 */
[----:B------:R-:W-:Y:S02]  /*1b7c0*/  FMUL.FTZ R87, R180, R87 ;  /* 0x00000057b4577220 */ /* 0x000fe40000410000 */
        /* <DEDUP_REMOVED lines=9> */
[C---:B------:R-:W-:Y:S02]  /*1b860*/  FMUL.FTZ R97, R181.reuse, R97 ;  /* 0x00000061b5617220 */ /* 0x040fe40000410000 */
[C---:B------:R-:W-:Y:S02]  /*1b870*/  FMUL.FTZ R98, R180.reuse, R98 ;  /* 0x00000062b4627220 */ /* 0x040fe40000410000 */
[C---:B------:R-:W-:Y:S02]  /*1b880*/  FMUL.FTZ R99, R180.reuse, R99 ;  /* 0x00000063b4637220 */ /* 0x040fe40000410000 */
[C---:B------:R-:W-:Y:S01]  /*1b890*/  FMUL.FTZ R100, R181.reuse, R100 ;  /* 0x00000064b5647220 */ /* 0x040fe20000410000 */
[-C--:B--2---:R-:W-:Y:S03]  /*1b8a0*/  HMMA.16816.F32 R68, R188, R132.reuse, R68 ;  /* 0x00000084bc44723c */ /* 0x084fe60000001844 */
        /* <DEDUP_REMOVED lines=12> */
[----:B------:R-:W-:Y:S02]  /*1b970*/  FMUL.FTZ R109, R3, R109 ;  /* 0x0000006d036d7220 */ /* 0x000fe40000410000 */
[C---:B------:R-:W-:Y:S04]  /*1b980*/  FMUL.FTZ R110, R0.reuse, R110 ;  /* 0x0000006e006e7220 */ /* 0x040fe80000410000 */
        /* <DEDUP_REMOVED lines=13> */
[----:B------:R-:W-:Y:S01]  /*1ba60*/  IMAD.MOV.U32 R151, RZ, RZ, R150 ;  /* 0x000000ffff977224 */ /* 0x000fe200078e0096 */
[----:B------:R-:W-:Y:S01]  /*1ba70*/  MOV R150, R149 ;  /* 0x0000009500967202 */ /* 0x000fe20000000f00 */
[----:B------:R-:W-:Y:S01]  /*1ba80*/  FMUL.FTZ R124, R3, R124 ;  /* 0x0000007c037c7220 */ /* 0x000fe20000410000 */
[-C--:B--2---:R-:W-:Y:S03]  /*1ba90*/  HMMA.16816.F32 R84, R188, R132.reuse, R84 ;  /* 0x00000084bc54723c */ /* 0x084fe60000001854 */
[----:B-1----:R-:W-:Y:S02]  /*1baa0*/  FFMA.FTZ R2, R151, c[0x0][0x2d0], -R212 ;  /* 0x0000b40097027a23 */ /* 0x002fe400000108d4 */
[----:B------:R-:W-:Y:S02]  /*1bab0*/  IMAD.MOV.U32 R151, RZ, RZ, R137 ;  /* 0x000000ffff977224 */ /* 0x000fe400078e0089 */
[----:B------:R1:W-:Y:S01]  /*1bac0*/  MUFU.EX2 R164, R2 ;  /* 0x0000000200a47308 */ /* 0x0003e20000000800 */
[C---:B------:R-:W-:Y:S04]  /*1bad0*/  HMMA.16816.F32 R88, R208.reuse, R132, R88 ;  /* 0x00000084d058723c */ /* 0x040fe80000001858 */
[----:B------:R-:W-:Y:S02]  /*1bae0*/  FMUL.FTZ R125, R3, R125 ;  /* 0x0000007d037d7220 */ /* 0x000fe40000410000 */
[C---:B------:R-:W-:Y:S02]  /*1baf0*/  FMUL.FTZ R126, R0.reuse, R126 ;  /* 0x0000007e007e7220 */ /* 0x040fe40000410000 */
[-C--:B------:R-:W-:Y:S04]  /*1bb00*/  HMMA.16816.F32 R92, R208, R134.reuse, R92 ;  /* 0x00000086d05c723c */ /* 0x080fe8000000185c */
[----:B------:R-:W-:Y:S02]  /*1bb10*/  FMUL.FTZ R127, R0, R127 ;  /* 0x0000007f007f7220 */ /* 0x000fe40000410000 */
[----:B------:R-:W-:Y:S02]  /*1bb20*/  IMAD.MOV.U32 R203, RZ, RZ, R202 ;  /* 0x000000ffffcb7224 */ /* 0x000fe400078e00ca */
[C---:B------:R-:W-:Y:S01]  /*1bb30*/  HMMA.16816.F32 R96, R188.reuse, R134, R96 ;  /* 0x00000086bc60723c */ /* 0x040fe20000001860 */
[----:B------:R-:W2:Y:S03]  /*1bb40*/  LDSM.16.MT88.4 R132, [R228+0x2100] ;  /* 0x00210000e484783b */ /* 0x000ea60000004200 */
[----:B------:R-:W-:Y:S02]  /*1bb50*/  IMAD.MOV.U32 R202, RZ, RZ, R195 ;  /* 0x000000ffffca7224 */ /* 0x000fe400078e00c3 */
[----:B------:R-:W3:Y:S01]  /*1bb60*/  MUFU.EX2 R195, R218 ;  /* 0x000000da00c37308 */ /* 0x000ee20000000800 */
[----:B-1----:R-:W-:Y:S01]  /*1bb70*/  FFMA.FTZ R2, R150, c[0x0][0x2d0], -R212 ;  /* 0x0000b40096027a23 */ /* 0x002fe200000108d4 */
[----:B------:R-:W-:Y:S01]  /*1bb80*/  MOV R150, R138 ;  /* 0x0000008a00967202 */ /* 0x000fe20000000f00 */
[C---:B------:R-:W-:Y:S03]  /*1bb90*/  FMUL.FTZ R130, R180.reuse, R130 ;  /* 0x00000082b4827220 */ /* 0x040fe60000410000 */
[----:B------:R-:W-:Y:S02]  /*1bba0*/  FMUL.FTZ R131, R180, R131 ;  /* 0x00000083b4837220 */ /* 0x000fe40000410000 */
[----:B------:R-:W-:Y:S02]  /*1bbb0*/  IMAD.MOV.U32 R169, RZ, RZ, R158 ;  /* 0x000000ffffa97224 */ /* 0x000fe400078e009e */
[----:B------:R-:W-:Y:S02]  /*1bbc0*/  FFMA.FTZ R245, R248, c[0x0][0x2d0], -R212 ;  /* 0x0000b400f8f57a23 */ /* 0x000fe400000108d4 */
[----:B------:R-:W-:Y:S01]  /*1bbd0*/  MUFU.EX2 R248, R240 ;  /* 0x000000f000f87308 */ /* 0x000fe20000000800 */
        /* <DEDUP_REMOVED lines=9> */
[----:B------:R1:W-:Y:S01]  /*1bc70*/  MUFU.EX2 R196, R217 ;  /* 0x000000d900c47308 */ /* 0x0003e20000000800 */
[----:B------:R-:W-:Y:S01]  /*1bc80*/  MOV R143, R136 ;  /* 0x00000088008f7202 */ /* 0x000fe20000000f00 */
[----:B------:R-:W-:Y:S01]  /*1bc90*/  FMUL.FTZ R128, R181, R128 ;  /* 0x00000080b5807220 */ /* 0x000fe20000410000 */
[----:B------:R-:W-:Y:S01]  /*1bca0*/  MOV R153, R142 ;  /* 0x0000008e00997202 */ /* 0x000fe20000000f00 */
[----:B------:R-:W-:Y:S01]  /*1bcb0*/  IMAD.MOV.U32 R142, RZ, RZ, R139 ;  /* 0x000000ffff8e7224 */ /* 0x000fe200078e008b */
[----:B------:R-:W-:Y:S01]  /*1bcc0*/  MOV R175, R143 ;  /* 0x0000008f00af7202 */ /* 0x000fe20000000f00 */
[----:B------:R-:W-:Y:S01]  /*1bcd0*/  LDSM.16.MT88.4 R136, [R225+0x900] ;  /* 0x00090000e188783b */ /* 0x000fe20000004200 */
[--C-:B------:R-:W-:Y:S01]  /*1bce0*/  FFMA.FTZ R152, R152, c[0x0][0x2d0], -R212.reuse ;  /* 0x0000b40098987a23 */ /* 0x100fe200000108d4 */
[----:B------:R-:W-:Y:S01]  /*1bcf0*/  MOV R178, R141 ;  /* 0x0000008d00b27202 */ /* 0x000fe20000000f00 */
[----:B------:R-:W-:Y:S01]  /*1bd00*/  FFMA.FTZ R153, R153, c[0x0][0x2d0], -R212 ;  /* 0x0000b40099997a23 */ /* 0x000fe200000108d4 */
[----:B------:R-:W4:Y:S01]  /*1bd10*/  MUFU.EX2 R198, R2 ;  /* 0x0000000200c67308 */ /* 0x000f220000000800 */
[----:B------:R-:W-:Y:S01]  /*1bd20*/  IMAD.MOV.U32 R247, RZ, RZ, R142 ;  /* 0x000000fffff77224 */ /* 0x000fe200078e008e */
[----:B---3--:R-:W-:Y:S01]  /*1bd30*/  F2FP.PACK_AB R142, R176, R195 ;  /* 0x000000c3b08e723e */ /* 0x008fe200000000ff */
[-C--:B--2---:R-:W-:Y:S03]  /*1bd40*/  HMMA.16816.F32 R100, R188, R132.reuse, R100 ;  /* 0x00000084bc64723c */ /* 0x084fe60000001864 */
[----:B------:R-:W-:Y:S04]  /*1bd50*/  FMUL.FTZ R129, R181, R129 ;  /* 0x00000081b5817220 */ /* 0x000fe80000410000 */
[----:B------:R-:W-:Y:S01]  /*1bd60*/  MUFU.EX2 R178, R178 ;  /* 0x000000b200b27308 */ /* 0x000fe20000000800 */
[C---:B------:R-:W-:Y:S01]  /*1bd70*/  HMMA.16816.F32 R104, R208.reuse, R132, R104 ;  /* 0x00000084d068723c */ /* 0x040fe20000001868 */
[----:B-1----:R-:W-:Y:S07]  /*1bd80*/  LDSM.16.MT88.4 R216, [R226+0x3900] ;  /* 0x00390000e2d8783b */ /* 0x002fee0000004200 */
[-C--:B------:R-:W-:Y:S01]  /*1bd90*/  HMMA.16816.F32 R108, R208, R134.reuse, R108 ;  /* 0x00000086d06c723c */ /* 0x080fe2000000186c */
[----:B------:R-:W-:Y:S03]  /*1bda0*/  MUFU.EX2 R245, R245 ;  /* 0x000000f500f57308 */ /* 0x000fe60000000800 */
[----:B----4-:R-:W-:Y:S01]  /*1bdb0*/  F2FP.PACK_AB R141, R198, R164 ;  /* 0x000000a4c68d723e */ /* 0x010fe200000000ff */
[--C-:B------:R-:W-:Y:S03]  /*1bdc0*/  FFMA.FTZ R2, R194, c[0x0][0x2d0], -R212.reuse ;  /* 0x0000b400c2027a23 */ /* 0x100fe600000108d4 */
[C---:B------:R-:W-:Y:S01]  /*1bdd0*/  HMMA.16816.F32 R112, R188.reuse, R134, R112 ;  /* 0x00000086bc70723c */ /* 0x040fe20000001870 */
[----:B------:R-:W1:Y:S02]  /*1bde0*/  LDSM.16.MT88.4 R132, [R227+0x2100] ;  /* 0x00210000e384783b */ /* 0x000e640000004200 */
[----:B------:R2:W-:Y:S10]  /*1bdf0*/  MUFU.EX2 R194, R2 ;  /* 0x0000000200c27308 */ /* 0x0005f40000000800 */
[----:B------:R-:W-:Y:S01]  /*1be00*/  MUFU.EX2 R175, R175 ;  /* 0x000000af00af7308 */ /* 0x000fe20000000800 */
[--C-:B--2---:R-:W-:Y:S02]  /*1be10*/  FFMA.FTZ R2, R155, c[0x0][0x2d0], -R212.reuse ;  /* 0x0000b4009b027a23 */ /* 0x104fe400000108d4 */
[----:B------:R-:W-:Y:S07]  /*1be20*/  FFMA.FTZ R212, R183, c[0x0][0x2d0], -R212 ;  /* 0x0000b400b7d47a23 */ /* 0x000fee00000108d4 */
        /* <DEDUP_REMOVED lines=10> */
[-C--:B-1----:R-:W-:Y:S01]  /*1bed0*/  HMMA.16816.F32 R116, R188, R132.reuse, R116 ;  /* 0x00000084bc74723c */ /* 0x082fe20000001874 */
[----:B------:R1:W2:Y:S02]  /*1bee0*/  MUFU.EX2 R192, R2 ;  /* 0x0000000200c07308 */ /* 0x0002a40000000800 */
[----:B------:R-:W-:Y:S01]  /*1bef0*/  IMAD.MOV.U32 R151, RZ, RZ, R147 ;  /* 0x000000ffff977224 */ /* 0x000fe200078e0093 */
[----:B------:R-:W-:Y:S01]  /*1bf00*/  MOV R158, R155 ;  /* 0x0000009b009e7202 */ /* 0x000fe20000000f00 */
[----:B------:R-:W-:Y:S01]  /*1bf10*/  IMAD.MOV.U32 R161, RZ, RZ, R149 ;  /* 0x000000ffffa17224 */ /* 0x000fe200078e0095 */
[----:B------:R-:W-:Y:S01]  /*1bf20*/  MOV R160, R150 ;  /* 0x0000009600a07202 */ /* 0x000fe20000000f00 */
[----:B------:R-:W-:Y:S01]  /*1bf30*/  IMAD.MOV.U32 R149, RZ, RZ, R145 ;  /* 0x000000ffff957224 */ /* 0x000fe200078e0091 */
[C---:B------:R-:W-:Y:S01]  /*1bf40*/  HMMA.16816.F32 R120, R208.reuse, R132, R120 ;  /* 0x00000084d078723c */ /* 0x040fe20000001878 */
[----:B------:R-:W3:Y:S03]  /*1bf50*/  LDL.LU R133, [R1] ;  /* 0x0000000001857983 */ /* 0x000ee60000300800 */
[----:B------:R-:W-:Y:S01]  /*1bf60*/  MOV R150, R146 ;  /* 0x0000009200967202 */ /* 0x000fe20000000f00 */
[----:B------:R-:W4:Y:S01]  /*1bf70*/  LDL.LU R132, [R1+0x4] ;  /* 0x0000040001847983 */ /* 0x000f220000300800 */
[----:B------:R-:W-:Y:S01]  /*1bf80*/  MOV R173, R151 ;  /* 0x0000009700ad7202 */ /* 0x000fe20000000f00 */
[----:B------:R-:W-:Y:S01]  /*1bf90*/  IMAD.MOV.U32 R220, RZ, RZ, R161 ;  /* 0x000000ffffdc7224 */ /* 0x000fe200078e00a1 */
[-C--:B------:R-:W-:Y:S01]  /*1bfa0*/  HMMA.16816.F32 R124, R208, R134.reuse, R124 ;  /* 0x00000086d07c723c */ /* 0x080fe2000000187c */
[----:B------:R-:W4:Y:S03]  /*1bfb0*/  LDL.LU R156, [R1+0x1c] ;  /* 0x00001c00019c7983 */ /* 0x000f260000300800 */
[----:B------:R-:W-:Y:S01]  /*1bfc0*/  IMAD.MOV.U32 R170, RZ, RZ, R150 ;  /* 0x000000ffffaa7224 */ /* 0x000fe200078e0096 */
[----:B------:R-:W-:Y:S01]  /*1bfd0*/  MOV R174, R149 ;  /* 0x0000009500ae7202 */ /* 0x000fe20000000f00 */
[----:B------:R-:W-:Y:S01]  /*1bfe0*/  IMAD.MOV.U32 R161, RZ, RZ, R159 ;  /* 0x000000ffffa17224 */ /* 0x000fe200078e009f */
[----:B------:R-:W-:Y:S01]  /*1bff0*/  MOV R159, R199 ;  /* 0x000000c7009f7202 */ /* 0x000fe20000000f00 */
[----:B------:R-:W-:Y:S01]  /*1c000*/  HMMA.16816.F32 R128, R188, R134, R128 ;  /* 0x00000086bc80723c */ /* 0x000fe20000001880 */
[----:B-1----:R-:W4:Y:S01]  /*1c010*/  LDL.LU R2, [R1+0x8] ;  /* 0x0000080001027983 */ /* 0x002f220000300800 */
[----:B------:R-:W-:Y:S02]  /*1c020*/  MUFU.EX2 R199, R153 ;  /* 0x0000009900c77308 */ /* 0x000fe40000000800 */
[----:B------:R-:W-:Y:S02]  /*1c030*/  MOV R155, R148 ;  /* 0x00000094009b7202 */ /* 0x000fe40000000f00 */
[----:B------:R-:W-:Y:S02]  /*1c040*/  MOV R148, R144 ;  /* 0x0000009000947202 */ /* 0x000fe40000000f00 */
[----:B------:R-:W1:Y:S01]  /*1c050*/  LDSM.16.MT88.4 R144, [R226+0x900] ;  /* 0x00090000e290783b */ /* 0x000e620000004200 */
[----:B------:R-:W-:Y:S03]  /*1c060*/  F2FP.PACK_AB R134, R179, R197 ;  /* 0x000000c5b386723e */ /* 0x000fe600000000ff */
[----:B------:R-:W-:Y:S01]  /*1c070*/  F2FP.PACK_AB R135, R177, R196 ;  /* 0x000000c4b187723e */ /* 0x000fe200000000ff */
[----:B------:R-:W-:Y:S01]  /*1c080*/  IMAD.MOV.U32 R172, RZ, RZ, R155 ;  /* 0x000000ffffac7224 */ /* 0x000fe200078e009b */
[----:B--2---:R-:W-:Y:S01]  /*1c090*/  F2FP.PACK_AB R143, R192, R194 ;  /* 0x000000c2c08f723e */ /* 0x004fe200000000ff */
[----:B------:R-:W-:Y:S01]  /*1c0a0*/  IMAD.MOV.U32 R155, RZ, RZ, R140 ;  /* 0x000000ffff9b7224 */ /* 0x000fe200078e008c */
[----:B------:R-:W-:Y:S01]  /*1c0b0*/  F2FP.PACK_AB R140, R168, R165 ;  /* 0x000000a5a88c723e */ /* 0x000fe200000000ff */
[----:B------:R-:W-:Y:S01]  /*1c0c0*/  IMAD.MOV.U32 R171, RZ, RZ, R148 ;  /* 0x000000ffffab7224 */ /* 0x000fe200078e0094 */
[----:B------:R-:W-:Y:S01]  /*1c0d0*/  MOV R221, R172 ;  /* 0x000000ac00dd7202 */ /* 0x000fe20000000f00 */
[----:B------:R-:W2:Y:S01]  /*1c0e0*/  LDSM.16.MT88.4 R148, [R228+0x900] ;  /* 0x00090000e494783b */ /* 0x000ea20000004200 */
[----:B------:R-:W-:Y:S01]  /*1c0f0*/  MUFU.EX2 R172, R154 ;  /* 0x0000009a00ac7308 */ /* 0x000fe20000000800 */
[----:B------:R-:W-:Y:S02]  /*1c100*/  F2FP.PACK_AB R209, R245, R246 ;  /* 0x000000f6f5d1723e */ /* 0x000fe400000000ff */
[----:B------:R-:W-:Y:S07]  /*1c110*/  F2FP.PACK_AB R210, R183, R187 ;  /* 0x000000bbb7d2723e */ /* 0x000fee00000000ff */
[----:B------:R-:W-:Y:S10]  /*1c120*/  MUFU.EX2 R190, R157 ;  /* 0x0000009d00be7308 */ /* 0x000ff40000000800 */
[----:B------:R-:W-:Y:S10]  /*1c130*/  MUFU.EX2 R189, R205 ;  /* 0x000000cd00bd7308 */ /* 0x000ff40000000800 */
[----:B------:R1:W-:Y:S10]  /*1c140*/  MUFU.EX2 R188, R247 ;  /* 0x000000f700bc7308 */ /* 0x0003f40000000800 */
[----:B------:R-:W-:Y:S10]  /*1c150*/  MUFU.EX2 R191, R173 ;  /* 0x000000ad00bf7308 */ /* 0x000ff40000000800 */
[----:B------:R-:W-:Y:S01]  /*1c160*/  MUFU.EX2 R173, R169 ;  /* 0x000000a900ad7308 */ /* 0x000fe20000000800 */
[----:B-1----:R-:W-:Y:S02]  /*1c170*/  MOV R247, R160 ;  /* 0x000000a000f77202 */ /* 0x002fe40000000f00 */
[----:B------:R-:W-:Y:S01]  /*1c180*/  MOV R160, R158 ;  /* 0x0000009e00a07202 */ /* 0x000fe20000000f00 */
[----:B------:R-:W-:Y:S06]  /*1c190*/  IMAD.MOV.U32 R158, RZ, RZ, R203 ;  /* 0x000000ffff9e7224 */ /* 0x000fec00078e00cb */
[----:B------:R-:W-:Y:S10]  /*1c1a0*/  MUFU.EX2 R203, R152 ;  /* 0x0000009800cb7308 */ /* 0x000ff40000000800 */
[----:B------:R1:W-:Y:S10]  /*1c1b0*/  MUFU.EX2 R169, R155 ;  /* 0x0000009b00a97308 */ /* 0x0003f40000000800 */
[----:B------:R-:W-:Y:S10]  /*1c1c0*/  MUFU.EX2 R171, R171 ;  /* 0x000000ab00ab7308 */ /* 0x000ff40000000800 */
[----:B------:R-:W-:Y:S01]  /*1c1d0*/  MUFU.EX2 R174, R174 ;  /* 0x000000ae00ae7308 */ /* 0x000fe20000000800 */
[----:B-1----:R-:W-:Y:S09]  /*1c1e0*/  LDSM.16.MT88.4 R152, [R226+0x1100] ;  /* 0x00110000e298783b */ /* 0x002ff20000004200 */
[----:B------:R-:W-:Y:S01]  /*1c1f0*/  MUFU.EX2 R170, R170 ;  /* 0x000000aa00aa7308 */ /* 0x000fe20000000800 */
[----:B---3--:R-:W-:Y:S01]  /*1c200*/  FFMA.FTZ R181, R181, R133, R250 ;  /* 0x00000085b5b57223 */ /* 0x008fe200000100fa */
[----:B------:R-:W-:Y:S08]  /*1c210*/  F2FP.PACK_AB R133, R167, R163 ;  /* 0x000000a3a785723e */ /* 0x000ff000000000ff */
[----:B------:R1:W-:Y:S01]  /*1c220*/  MUFU.EX2 R250, R237 ;  /* 0x000000ed00fa7308 */ /* 0x0003e20000000800 */
[----:B----4-:R-:W-:Y:S01]  /*1c230*/  FFMA.FTZ R180, R180, R132, R215 ;  /* 0x00000084b4b47223 */ /* 0x010fe200000100d7 */
[----:B------:R-:W-:Y:S01]  /*1c240*/  F2FP.PACK_AB R132, R166, R162 ;  /* 0x000000a2a684723e */ /* 0x000fe200000000ff */
[----:B------:R-:W-:Y:S06]  /*1c250*/  FFMA.FTZ R156, R3, R156, R214 ;  /* 0x0000009c039c7223 */ /* 0x000fec00000100d6 */
[-C--:B------:R-:W-:Y:S05]  /*1c260*/  HMMA.16816.F32 R4, R132, R136.reuse, R4 ;  /* 0x000000888404723c */ /* 0x080fea0000001804 */
[----:B------:R-:W-:Y:S02]  /*1c270*/  FFMA.FTZ R3, R0, R2, R213 ;  /* 0x0000000200037223 */ /* 0x000fe400000100d5 */
[----:B------:R-:W-:Y:S01]  /*1c280*/  FADD.FTZ R0, R221, R180 ;  /* 0x000000b4dd007221 */ /* 0x000fe20000010000 */
[C---:B------:R-:W-:Y:S01]  /*1c290*/  HMMA.16816.F32 R8, R140.reuse, R136, R8 ;  /* 0x000000888c08723c */ /* 0x040fe20000001808 */
[----:B------:R-:W-:Y:S03]  /*1c2a0*/  MUFU.EX2 R180, R206 ;  /* 0x000000ce00b47308 */ /* 0x000fe60000000800 */
[----:B------:R-:W-:Y:S01]  /*1c2b0*/  FADD.FTZ R0, R160, R0 ;  /* 0x00000000a0007221 */ /* 0x000fe20000010000 */
[----:B-1----:R1:W5:Y:S01]  /*1c2c0*/  LDL.LU R237, [R1+0x88] ;  /* 0x0000880001ed7983 */ /* 0x0023620000300800 */
[----:B------:R-:W-:Y:S02]  /*1c2d0*/  FADD.FTZ R2, R252, R181 ;  /* 0x000000b5fc027221 */ /* 0x000fe40000010000 */
[-C--:B------:R-:W-:Y:S03]  /*1c2e0*/  HMMA.16816.F32 R12, R140, R138.reuse, R12 ;  /* 0x0000008a8c0c723c */ /* 0x080fe6000000180c */
[----:B------:R-:W-:Y:S01]  /*1c2f0*/  MUFU.EX2 R181, R222 ;  /* 0x000000de00b57308 */ /* 0x000fe20000000800 */
[----:B------:R-:W-:Y:S02]  /*1c300*/  FADD.FTZ R0, R242, R0 ;  /* 0x00000000f2007221 */ /* 0x000fe40000010000 */
[----:B------:R-:W-:Y:S02]  /*1c310*/  FADD.FTZ R3, R247, R3 ;  /* 0x00000003f7037221 */ /* 0x000fe40000010000 */
[C---:B------:R-:W-:Y:S01]  /*1c320*/  HMMA.16816.F32 R16, R132.reuse, R138, R16 ;  /* 0x0000008a8410723c */ /* 0x040fe20000001810 */
[----:B------:R-:W3:Y:S03]  /*1c330*/  LDSM.16.MT88.4 R136, [R227+0x900] ;  /* 0x00090000e388783b */ /* 0x000ee60000004200 */
[----:B------:R-:W-:Y:S01]  /*1c340*/  FADD.FTZ R0, R163, R0 ;  /* 0x00000000a3007221 */ /* 0x000fe20000010000 */
[----:B------:R-:W4:Y:S01]  /*1c350*/  MUFU.EX2 R247, R224 ;  /* 0x000000e000f77308 */ /* 0x000f220000000800 */
[----:B------:R-:W-:Y:S02]  /*1c360*/  FADD.FTZ R2, R161, R2 ;  /* 0x00000002a1027221 */ /* 0x000fe40000010000 */
[-C--:B------:R-:W-:Y:S04]  /*1c370*/  HMMA.16816.F32 R20, R132, R144.reuse, R20 ;  /* 0x000000908414723c */ /* 0x080fe80000001814 */
[----:B------:R-:W-:Y:S02]  /*1c380*/  FADD.FTZ R161, R158, R3 ;  /* 0x000000039ea17221 */ /* 0x000fe40000010000 */
[----:B------:R-:W-:Y:S01]  /*1c390*/  FADD.FTZ R3, R207, R2 ;  /* 0x00000002cf037221 */ /* 0x000fe20000010000 */
[----:B------:R-:W-:Y:S01]  /*1c3a0*/  MUFU.EX2 R252, R202 ;  /* 0x000000ca00fc7308 */ /* 0x000fe20000000800 */
[C---:B------:R-:W-:Y:S04]  /*1c3b0*/  HMMA.16816.F32 R24, R140.reuse, R144, R24 ;  /* 0x000000908c18723c */ /* 0x040fe80000001818 */
[----:B------:R-:W-:Y:S04]  /*1c3c0*/  FADD.FTZ R3, R162, R3 ;  /* 0x00000003a2037221 */ /* 0x000fe80000010000 */
[-C--:B------:R-:W-:Y:S01]  /*1c3d0*/  HMMA.16816.F32 R28, R140, R146.reuse, R28 ;  /* 0x000000928c1c723c */ /* 0x080fe2000000181c */
[----:B------:R1:W-:Y:S03]  /*1c3e0*/  MUFU.EX2 R2, R204 ;  /* 0x000000cc00027308 */ /* 0x0003e60000000800 */
[----:B----4-:R-:W-:Y:S04]  /*1c3f0*/  F2FP.PACK_AB R208, R247, R248 ;  /* 0x000000f8f7d0723e */ /* 0x010fe800000000ff */
[C---:B------:R-:W-:Y:S01]  /*1c400*/  HMMA.16816.F32 R32, R132.reuse, R146, R32 ;  /* 0x000000928420723c */ /* 0x040fe20000001820 */
[----:B------:R-:W4:Y:S02]  /*1c410*/  LDSM.16.MT88.4 R144, [R225+0x2900] ;  /* 0x00290000e190783b */ /* 0x000f240000004200 */
[----:B------:R3:W3:Y:S05]  /*1c420*/  MUFU.EX2 R202, R238 ;  /* 0x000000ee00ca7308 */ /* 0x0006ea0000000800 */
[-C--:B--2---:R-:W-:Y:S08]  /*1c430*/  HMMA.16816.F32 R36, R132, R148.reuse, R36 ;  /* 0x000000948424723c */ /* 0x084ff00000001824 */
[C---:B------:R-:W-:Y:S01]  /*1c440*/  HMMA.16816.F32 R40, R140.reuse, R148, R40 ;  /* 0x000000948c28723c */ /* 0x040fe20000001828 */
[----:B-1----:R-:W-:Y:S07]  /*1c450*/  LDSM.16.MT88.4 R204, [R225+0x1900] ;  /* 0x00190000e1cc783b */ /* 0x002fee0000004200 */
[-C--:B------:R-:W-:Y:S01]  /*1c460*/  HMMA.16816.F32 R44, R140, R150.reuse, R44 ;  /* 0x000000968c2c723c */ /* 0x080fe2000000182c */
[----:B---3--:R1:W5:Y:S04]  /*1c470*/  LDL.LU R238, [R1+0x84] ;  /* 0x0000840001ee7983 */ /* 0x0083680000300800 */
[----:B------:R1:W5:Y:S03]  /*1c480*/  LDL.LU R239, [R1+0x80] ;  /* 0x0000800001ef7983 */ /* 0x0003660000300800 */
[C---:B------:R-:W-:Y:S01]  /*1c490*/  HMMA.16816.F32 R48, R132.reuse, R150, R48 ;  /* 0x000000968430723c */ /* 0x040fe20000001830 */
[----:B------:R-:W2:Y:S07]  /*1c4a0*/  LDSM.16.MT88.4 R148, [R226+0x2900] ;  /* 0x00290000e294783b */ /* 0x000eae0000004200 */
[-C--:B------:R-:W-:Y:S01]  /*1c4b0*/  HMMA.16816.F32 R52, R132, R136.reuse, R52 ;  /* 0x000000888434723c */ /* 0x080fe20000001834 */
[----:B------:R1:W5:Y:S04]  /*1c4c0*/  LDL.LU R233, [R1+0x7c] ;  /* 0x00007c0001e97983 */ /* 0x0003680000300800 */
[----:B------:R1:W5:Y:S03]  /*1c4d0*/  LDL.LU R240, [R1+0x78] ;  /* 0x0000780001f07983 */ /* 0x0003660000300800 */
[C---:B------:R-:W-:Y:S01]  /*1c4e0*/  HMMA.16816.F32 R56, R140.reuse, R136, R56 ;  /* 0x000000888c38723c */ /* 0x040fe20000001838 */
[----:B------:R1:W5:Y:S04]  /*1c4f0*/  LDL.LU R224, [R1+0x74] ;  /* 0x0000740001e07983 */ /* 0x0003680000300800 */
[----:B------:R1:W5:Y:S03]  /*1c500*/  LDL.LU R231, [R1+0x70] ;  /* 0x0000700001e77983 */ /* 0x0003660000300800 */
[-C--:B------:R-:W-:Y:S01]  /*1c510*/  HMMA.16816.F32 R60, R140, R138.reuse, R60 ;  /* 0x0000008a8c3c723c */ /* 0x080fe2000000183c */
[----:B------:R1:W5:Y:S04]  /*1c520*/  LDL.LU R241, [R1+0x6c] ;  /* 0x00006c0001f17983 */ /* 0x0003680000300800 */
[----:B------:R1:W5:Y:S03]  /*1c530*/  LDL.LU R242, [R1+0x68] ;  /* 0x0000680001f27983 */ /* 0x0003660000300800 */
[C---:B------:R-:W-:Y:S01]  /*1c540*/  HMMA.16816.F32 R64, R132.reuse, R138, R64 ;  /* 0x0000008a8440723c */ /* 0x040fe20000001840 */
[----:B------:R-:W3:Y:S07]  /*1c550*/  LDSM.16.MT88.4 R136, [R228+0x2900] ;  /* 0x00290000e488783b */ /* 0x000eee0000004200 */
[-C--:B----4-:R-:W-:Y:S08]  /*1c560*/  HMMA.16816.F32 R68, R132, R144.reuse, R68 ;  /* 0x000000908444723c */ /* 0x090ff00000001844 */
[C---:B------:R-:W-:Y:S08]  /*1c570*/  HMMA.16816.F32 R72, R140.reuse, R144, R72 ;  /* 0x000000908c48723c */ /* 0x040ff00000001848 */
[-C--:B------:R-:W-:Y:S08]  /*1c580*/  HMMA.16816.F32 R76, R140, R146.reuse, R76 ;  /* 0x000000928c4c723c */ /* 0x080ff0000000184c */
[C---:B------:R-:W-:Y:S01]  /*1c590*/  HMMA.16816.F32 R80, R132.reuse, R146, R80 ;  /* 0x000000928450723c */ /* 0x040fe20000001850 */
[----:B------:R-:W4:Y:S07]  /*1c5a0*/  LDSM.16.MT88.4 R144, [R227+0x2900] ;  /* 0x00290000e390783b */ /* 0x000f2e0000004200 */
[-C--:B--2---:R-:W-:Y:S08]  /*1c5b0*/  HMMA.16816.F32 R84, R132, R148.reuse, R84 ;  /* 0x000000948454723c */ /* 0x084ff00000001854 */
[C---:B------:R-:W-:Y:S08]  /*1c5c0*/  HMMA.16816.F32 R88, R140.reuse, R148, R88 ;  /* 0x000000948c58723c */ /* 0x040ff00000001858 */
[-C--:B------:R-:W-:Y:S08]  /*1c5d0*/  HMMA.16816.F32 R92, R140, R150.reuse, R92 ;  /* 0x000000968c5c723c */ /* 0x080ff0000000185c */
[C---:B------:R-:W-:Y:S01]  /*1c5e0*/  HMMA.16816.F32 R96, R132.reuse, R150, R96 ;  /* 0x000000968460723c */ /* 0x040fe20000001860 */
[----:B------:R-:W2:Y:S07]  /*1c5f0*/  LDSM.16.MT88.4 R148, [R225+0x1100] ;  /* 0x00110000e194783b */ /* 0x000eae0000004200 */
[-C--:B---3--:R-:W-:Y:S08]  /*1c600*/  HMMA.16816.F32 R100, R132, R136.reuse, R100 ;  /* 0x000000888464723c */ /* 0x088ff00000001864 */
[C---:B------:R-:W-:Y:S07]  /*1c610*/  HMMA.16816.F32 R104, R140.reuse, R136, R104 ;  /* 0x000000888c68723c */ /* 0x040fee0000001868 */
[----:B------:R-:W-:Y:S01]  /*1c620*/  FADD.FTZ R136, R220, R156 ;  /* 0x0000009cdc887221 */ /* 0x000fe20000010000 */
[-C--:B------:R-:W-:Y:S01]  /*1c630*/  HMMA.16816.F32 R108, R140, R138.reuse, R108 ;  /* 0x0000008a8c6c723c */ /* 0x080fe2000000186c */
[----:B------:R-:W-:Y:S03]  /*1c640*/  LDSM.16.MT88.4 R220, [R228+0x3900] ;  /* 0x00390000e4dc783b */ /* 0x000fe60000004200 */
[----:B------:R-:W-:Y:S01]  /*1c650*/  FADD.FTZ R160, R159, R136 ;  /* 0x000000889fa07221 */ /* 0x000fe20000010000 */
[----:B------:R-:W-:Y:S02]  /*1c660*/  F2FP.PACK_AB R136, R191, R201 ;  /* 0x000000c9bf88723e */ /* 0x000fe400000000ff */
[----:B------:R-:W-:Y:S01]  /*1c670*/  F2FP.PACK_AB R137, R199, R203 ;  /* 0x000000cbc789723e */ /* 0x000fe200000000ff */
[C---:B------:R-:W-:Y:S01]  /*1c680*/  HMMA.16816.F32 R112, R132.reuse, R138, R112 ;  /* 0x0000008a8470723c */ /* 0x040fe20000001870 */
[----:B------:R-:W-:Y:S06]  /*1c690*/  LDSM.16.MT88.4 R156, [R228+0x3100] ;  /* 0x00310000e49c783b */ /* 0x000fec0000004200 */
        /* <DEDUP_REMOVED lines=12> */
[-C--:B--2---:R-:W-:Y:S08]  /*1c760*/  HMMA.16816.F32 R4, R132, R148.reuse, R4 ;  /* 0x000000948404723c */ /* 0x084ff00000001804 */
        /* <DEDUP_REMOVED lines=20> */
[C---:B------:R-:W-:Y:S07]  /*1c8b0*/  HMMA.16816.F32 R72, R136.reuse, R148, R72 ;  /* 0x000000948848723c */ /* 0x040fee0000001848 */
[----:B------:R-:W-:Y:S01]  /*1c8c0*/  FADD.FTZ R148, R167, R0 ;  /* 0x00000000a7947221 */ /* 0x000fe20000010000 */
[-C--:B------:R-:W-:Y:S04]  /*1c8d0*/  HMMA.16816.F32 R76, R136, R150.reuse, R76 ;  /* 0x00000096884c723c */ /* 0x080fe8000000184c */
[----:B------:R-:W-:Y:S01]  /*1c8e0*/  IMAD.MOV.U32 R0, RZ, RZ, R177 ;  /* 0x000000ffff007224 */ /* 0x000fe200078e00b1 */
[----:B------:R-:W-:Y:S01]  /*1c8f0*/  MOV R167, R176 ;  /* 0x000000b000a77202 */ /* 0x000fe20000000f00 */
[----:B------:R-:W-:Y:S02]  /*1c900*/  IMAD.MOV.U32 R149, RZ, RZ, R199 ;  /* 0x000000ffff957224 */ /* 0x000fe400078e00c7 */
[C---:B------:R-:W-:Y:S07]  /*1c910*/  HMMA.16816.F32 R80, R132.reuse, R150, R80 ;  /* 0x000000968450723c */ /* 0x040fee0000001850 */
[----:B------:R-:W-:Y:S01]  /*1c920*/  MOV R151, R191 ;  /* 0x000000bf00977202 */ /* 0x000fe20000000f00 */
[-C--:B-1----:R-:W-:Y:S04]  /*1c930*/  HMMA.16816.F32 R84, R132, R152.reuse, R84 ;  /* 0x000000988454723c */ /* 0x082fe80000001854 */
[----:B------:R-:W-:Y:S01]  /*1c940*/  F2FP.PACK_AB R191, R249, R251 ;  /* 0x000000fbf9bf723e */ /* 0x000fe200000000ff */
[----:B------:R-:W-:Y:S03]  /*1c950*/  IMAD.MOV.U32 R150, RZ, RZ, R198 ;  /* 0x000000ffff967224 */ /* 0x000fe600078e00c6 */
[C---:B------:R-:W-:Y:S07]  /*1c960*/  HMMA.16816.F32 R88, R136.reuse, R152, R88 ;  /* 0x000000988858723c */ /* 0x040fee0000001858 */
[----:B------:R-:W-:Y:S01]  /*1c970*/  FADD.FTZ R152, R166, R3 ;  /* 0x00000003a6987221 */ /* 0x000fe20000010000 */
[-C--:B------:R-:W-:Y:S04]  /*1c980*/  HMMA.16816.F32 R92, R136, R154.reuse, R92 ;  /* 0x0000009a885c723c */ /* 0x080fe8000000185c */
[----:B------:R-:W-:Y:S04]  /*1c990*/  IMAD.MOV.U32 R166, RZ, RZ, R179 ;  /* 0x000000ffffa67224 */ /* 0x000fe800078e00b3 */
[C---:B------:R-:W-:Y:S07]  /*1c9a0*/  HMMA.16816.F32 R96, R132.reuse, R154, R96 ;  /* 0x0000009a8460723c */ /* 0x040fee0000001860 */
[----:B------:R-:W-:Y:S01]  /*1c9b0*/  MOV R155, R197 ;  /* 0x000000c5009b7202 */ /* 0x000fe20000000f00 */
[-C--:B------:R-:W-:Y:S04]  /*1c9c0*/  HMMA.16816.F32 R100, R132, R156.reuse, R100 ;  /* 0x0000009c8464723c */ /* 0x080fe80000001864 */
[----:B------:R-:W-:Y:S04]  /*1c9d0*/  IMAD.MOV.U32 R154, RZ, RZ, R196 ;  /* 0x000000ffff9a7224 */ /* 0x000fe800078e00c4 */
[C---:B------:R-:W-:Y:S07]  /*1c9e0*/  HMMA.16816.F32 R104, R136.reuse, R156, R104 ;  /* 0x0000009c8868723c */ /* 0x040fee0000001868 */
[----:B------:R-:W-:Y:S01]  /*1c9f0*/  IMAD.MOV.U32 R156, RZ, RZ, R180 ;  /* 0x000000ffff9c7224 */ /* 0x000fe200078e00b4 */
[-C--:B------:R-:W-:Y:S01]  /*1ca00*/  HMMA.16816.F32 R108, R136, R158.reuse, R108 ;  /* 0x0000009e886c723c */ /* 0x080fe2000000186c */
[----:B------:R1:W2:Y:S03]  /*1ca10*/  MUFU.EX2 R180, R212 ;  /* 0x000000d400b47308 */ /* 0x0002a60000000800 */
[----:B------:R-:W-:Y:S02]  /*1ca20*/  MOV R157, R190 ;  /* 0x000000be009d7202 */ /* 0x000fe40000000f00 */
[----:B------:R-:W-:Y:S02]  /*1ca30*/  F2FP.PACK_AB R190, R202, R250 ;  /* 0x000000facabe723e */ /* 0x000fe400000000ff */
[C---:B------:R-:W-:Y:S07]  /*1ca40*/  HMMA.16816.F32 R112, R132.reuse, R158, R112 ;  /* 0x0000009e8470723c */ /* 0x040fee0000001870 */
[----:B------:R-:W-:Y:S01]  /*1ca50*/  MOV R159, R2 ;  /* 0x00000002009f7202 */ /* 0x000fe20000000f00 */
[-C--:B---3--:R-:W-:Y:S04]  /*1ca60*/  HMMA.16816.F32 R116, R132, R140.reuse, R116 ;  /* 0x0000008c8474723c */ /* 0x088fe80000001874 */
[----:B------:R-:W-:Y:S02]  /*1ca70*/  FADD.FTZ R2, R243, R160 ;  /* 0x000000a0f3027221 */ /* 0x000fe40000010000 */
[----:B------:R3:W5:Y:S01]  /*1ca80*/  LDL.LU R243, [R1+0x64] ;  /* 0x0000640001f37983 */ /* 0x0007620000300800 */
[----:B------:R-:W-:Y:S01]  /*1ca90*/  IMAD.MOV.U32 R158, RZ, RZ, R195 ;  /* 0x000000ffff9e7224 */ /* 0x000fe200078e00c3 */
[C---:B------:R-:W-:Y:S02]  /*1caa0*/  HMMA.16816.F32 R120, R136.reuse, R140, R120 ;  /* 0x0000008c8878723c */ /* 0x040fe40000001878 */
[----:B-1----:R-:W-:Y:S02]  /*1cab0*/  LDSM.16.MT88.4 R212, [R225+0x3900] ;  /* 0x00390000e1d4783b */ /* 0x002fe40000004200 */
[----:B--2---:R-:W-:Y:S01]  /*1cac0*/  F2FP.PACK_AB R211, R180, R181 ;  /* 0x000000b5b4d3723e */ /* 0x004fe200000000ff */
[----:B------:R-:W-:Y:S01]  /*1cad0*/  FADD.FTZ R2, R165, R2 ;  /* 0x00000002a5027221 */ /* 0x000fe20000010000 */
[----:B------:R-:W-:Y:S01]  /*1cae0*/  MOV R165, R189 ;  /* 0x000000bd00a57202 */ /* 0x000fe20000000f00 */
[----:B------:R-:W-:Y:S01]  /*1caf0*/  FADD.FTZ R140, R235, R161 ;  /* 0x000000a1eb8c7221 */ /* 0x000fe20000010000 */
[-C--:B------:R-:W-:Y:S02]  /*1cb00*/  HMMA.16816.F32 R124, R136, R142.reuse, R124 ;  /* 0x0000008e887c723c */ /* 0x080fe4000000187c */
[----:B------:R-:W1:Y:S02]  /*1cb10*/  LDSM.16.MT88.4 R160, [R228+0x1900] ;  /* 0x00190000e4a0783b */ /* 0x000e640000004200 */
[----:B------:R-:W-:Y:S01]  /*1cb20*/  MOV R141, R178 ;  /* 0x000000b2008d7202 */ /* 0x000fe20000000f00 */
[----:B------:R-:W-:Y:S01]  /*1cb30*/  FADD.FTZ R153, R164, R140 ;  /* 0x0000008ca4997221 */ /* 0x000fe20000010000 */
[----:B------:R-:W-:Y:S01]  /*1cb40*/  F2FP.PACK_AB R189, R252, R159 ;  /* 0x0000009ffcbd723e */ /* 0x000fe200000000ff */
[----:B------:R-:W-:Y:S01]  /*1cb50*/  IMAD.MOV.U32 R139, RZ, RZ, R188 ;  /* 0x000000ffff8b7224 */ /* 0x000fe200078e00bc */
[----:B------:R-:W-:Y:S02]  /*1cb60*/  HMMA.16816.F32 R128, R132, R142, R128 ;  /* 0x0000008e8480723c */ /* 0x000fe40000001880 */
[----:B------:R3:W5:Y:S02]  /*1cb70*/  LDL.LU R235, [R1+0x60] ;  /* 0x0000600001eb7983 */ /* 0x0007640000300800 */
[----:B------:R-:W-:Y:S01]  /*1cb80*/  F2FP.PACK_AB R188, R165, R156 ;  /* 0x0000009ca5bc723e */ /* 0x000fe200000000ff */
[----:B------:R-:W-:Y:S01]  /*1cb90*/  FADD.FTZ R3, R168, R2 ;  /* 0x00000002a8037221 */ /* 0x000fe20000010000 */
[----:B------:R-:W-:Y:S01]  /*1cba0*/  MOV R164, R194 ;  /* 0x000000c200a47202 */ /* 0x000fe20000000f00 */
[----:B------:R-:W-:Y:S01]  /*1cbb0*/  IMAD.MOV.U32 R168, RZ, RZ, R193 ;  /* 0x000000ffffa87224 */ /* 0x000fe200078e00c1 */
[----:B------:R-:W-:Y:S01]  /*1cbc0*/  MOV R2, R192 ;  /* 0x000000c000027202 */ /* 0x000fe20000000f00 */
[----:B------:R-:W2:Y:S02]  /*1cbd0*/  LDSM.16.MT88.4 R176, [R227+0x1900] ;  /* 0x00190000e3b0783b */ /* 0x000ea40000004200 */
[-C--:B------:R-:W-:Y:S06]  /*1cbe0*/  HMMA.16816.F32 R192, R188, R204.reuse, R4 ;  /* 0x000000ccbcc0723c */ /* 0x080fec0000001804 */
[----:B------:R-:W1:Y:S02]  /*1cbf0*/  LDSM.16.MT88.4 R4, [R227+0x3900] ;  /* 0x00390000e304783b */ /* 0x000e640000004200 */
[C---:B------:R-:W-:Y:S07]  /*1cc00*/  HMMA.16816.F32 R196, R208.reuse, R204, R8 ;  /* 0x000000ccd0c4723c */ /* 0x040fee0000001808 */
[----:B------:R-:W-:Y:S01]  /*1cc10*/  IMAD.MOV.U32 R8, RZ, RZ, R203 ;  /* 0x000000ffff087224 */ /* 0x000fe200078e00cb */
[----:B------:R-:W-:Y:S01]  /*1cc20*/  MOV R9, R202 ;  /* 0x000000ca00097202 */ /* 0x000fe20000000f00 */
[----:B------:R-:W-:Y:S03]  /*1cc30*/  IMAD.MOV.U32 R10, RZ, RZ, R201 ;  /* 0x000000ffff0a7224 */ /* 0x000fe600078e00c9 */
[----:B------:R-:W-:Y:S02]  /*1cc40*/  MOV R11, R200 ;  /* 0x000000c8000b7202 */ /* 0x000fe40000000f00 */
[-C--:B------:R-:W-:Y:S07]  /*1cc50*/  HMMA.16816.F32 R200, R208, R206.reuse, R12 ;  /* 0x000000ced0c8723c */ /* 0x080fee000000180c */
[----:B------:R-:W-:Y:S01]  /*1cc60*/  IMAD.MOV.U32 R12, RZ, RZ, R139 ;  /* 0x000000ffff0c7224 */ /* 0x000fe200078e008b */
[C---:B------:R-:W-:Y:S04]  /*1cc70*/  HMMA.16816.F32 R204, R188.reuse, R206, R16 ;  /* 0x000000cebccc723c */ /* 0x040fe80000001810 */
[----:B------:R-:W-:Y:S01]  /*1cc80*/  MOV R15, R9 ;  /* 0x00000009000f7202 */ /* 0x000fe20000000f00 */
[----:B------:R-:W-:Y:S01]  /*1cc90*/  IMAD.MOV.U32 R14, RZ, RZ, R165 ;  /* 0x000000ffff0e7224 */ /* 0x000fe200078e00a5 */
[----:B------:R-:W-:Y:S01]  /*1cca0*/  MOV R9, R2 ;  /* 0x0000000200097202 */ /* 0x000fe20000000f00 */
[----:B------:R-:W-:Y:S01]  /*1ccb0*/  IMAD.MOV.U32 R13, RZ, RZ, R159 ;  /* 0x000000ffff0d7224 */ /* 0x000fe200078e009f */
[-C--:B----4-:R-:W-:Y:S04]  /*1ccc0*/  HMMA.16816.F32 R132, R188, R144.reuse, R20 ;  /* 0x00000090bc84723c */ /* 0x090fe80000001814 */
[----:B------:R-:W-:Y:S01]  /*1ccd0*/  MOV R2, R150 ;  /* 0x0000009600027202 */ /* 0x000fe20000000f00 */
[----:B------:R-:W-:Y:S01]  /*1cce0*/  IMAD.MOV.U32 R18, RZ, RZ, R157 ;  /* 0x000000ffff127224 */ /* 0x000fe200078e009d */
[----:B------:R-:W-:Y:S01]  /*1ccf0*/  MOV R19, R156 ;  /* 0x0000009c00137202 */ /* 0x000fe20000000f00 */
[----:B------:R-:W-:Y:S01]  /*1cd00*/  IMAD.MOV.U32 R17, RZ, RZ, R169 ;  /* 0x000000ffff117224 */ /* 0x000fe200078e00a9 */
[C---:B------:R-:W-:Y:S04]  /*1cd10*/  HMMA.16816.F32 R136, R208.reuse, R144, R24 ;  /* 0x00000090d088723c */ /* 0x040fe80000001818 */
[----:B------:R-:W-:Y:S01]  /*1cd20*/  MOV R16, R170 ;  /* 0x000000aa00107202 */ /* 0x000fe20000000f00 */
[----:B------:R-:W-:Y:S01]  /*1cd30*/  IMAD.MOV.U32 R23, RZ, RZ, R171 ;  /* 0x000000ffff177224 */ /* 0x000fe200078e00ab */
[----:B------:R-:W-:Y:S01]  /*1cd40*/  MOV R20, R174 ;  /* 0x000000ae00147202 */ /* 0x000fe20000000f00 */
[----:B------:R-:W-:Y:S01]  /*1cd50*/  IMAD.MOV.U32 R25, RZ, RZ, R151 ;  /* 0x000000ffff197224 */ /* 0x000fe200078e0097 */
[----:B------:R-:W-:Y:S01]  /*1cd60*/  MOV R24, R141 ;  /* 0x0000008d00187202 */ /* 0x000fe20000000f00 */
[----:B------:R-:W-:Y:S01]  /*1cd70*/  IMAD.MOV.U32 R27, RZ, RZ, R175 ;  /* 0x000000ffff1b7224 */ /* 0x000fe200078e00af */
[-C--:B------:R-:W-:Y:S03]  /*1cd80*/  HMMA.16816.F32 R140, R208, R146.reuse, R28 ;  /* 0x00000092d08c723c */ /* 0x080fe6000000181c */
[----:B------:R-:W-:Y:S01]  /*1cd90*/  IMAD.MOV.U32 R21, RZ, RZ, R173 ;  /* 0x000000ffff157224 */ /* 0x000fe200078e00ad */
[----:B------:R-:W-:Y:S02]  /*1cda0*/  MOV R22, R172 ;  /* 0x000000ac00167202 */ /* 0x000fe40000000f00 */
        /* <DEDUP_REMOVED lines=11> */
[----:B------:R-:W-:Y:S01]  /*1ce60*/  FADD.FTZ R11, R11, R32 ;  /* 0x000000200b0b7221 */ /* 0x000fe20000010000 */
[----:B------:R-:W-:Y:S01]  /*1ce70*/  MOV R33, R158 ;  /* 0x0000009e00217202 */ /* 0x000fe20000000f00 */
[----:B------:R-:W-:Y:S01]  /*1ce80*/  IMAD.MOV.U32 R0, RZ, RZ, R155 ;  /* 0x000000ffff007224 */ /* 0x000fe200078e009b */
[----:B------:R-:W-:Y:S01]  /*1ce90*/  MOV R34, R164 ;  /* 0x000000a400227202 */ /* 0x000fe20000000f00 */
[----:B------:R-:W-:Y:S01]  /*1cea0*/  IMAD.MOV.U32 R38, RZ, RZ, R153 ;  /* 0x000000ffff267224 */ /* 0x000fe200078e0099 */
[----:B------:R-:W-:Y:S02]  /*1ceb0*/  MOV R39, R152 ;  /* 0x0000009800277202 */ /* 0x000fe40000000f00 */
        /* <DEDUP_REMOVED lines=12> */
[----:B------:R-:W-:Y:S02]  /*1cf80*/  FADD.FTZ R10, R12, R3 ;  /* 0x000000030c0a7221 */ /* 0x000fe40000010000 */
[----:B------:R-:W2:Y:S02]  /*1cf90*/  LDL R12, [R1+0x24] ;  /* 0x00002400010c7983 */ /* 0x000ea40000100800 */
[----:B------:R-:W-:Y:S02]  /*1cfa0*/  IMAD.MOV.U32 R8, RZ, RZ, R168 ;  /* 0x000000ffff087224 */ /* 0x000fe400078e00a8 */
[C---:B------:R-:W-:Y:S04]  /*1cfb0*/  HMMA.16816.F32 R168, R208.reuse, R176, R56 ;  /* 0x000000b0d0a8723c */ /* 0x040fe80000001838 */
[----:B------:R-:W-:Y:S04]  /*1cfc0*/  FADD.FTZ R0, R0, R39 ;  /* 0x0000002700007221 */ /* 0x000fe80000010000 */
[-C--:B------:R-:W-:Y:S04]  /*1cfd0*/  HMMA.16816.F32 R172, R208, R178.reuse, R60 ;  /* 0x000000b2d0ac723c */ /* 0x080fe8000000183c */
[----:B------:R-:W-:Y:S04]  /*1cfe0*/  FADD.FTZ R0, R35, R0 ;  /* 0x0000000023007221 */ /* 0x000fe80000010000 */
        /* <DEDUP_REMOVED lines=41> */
[----:B------:R-:W-:Y:S01]  /*1d280*/  FADD.FTZ R2, R187, R0 ;  /* 0x00000000bb027221 */ /* 0x000fe20000010000 */
[----:B------:R-:W-:Y:S01]  /*1d290*/  MOV R187, R184 ;  /* 0x000000b800bb7202 */ /* 0x000fe20000000f00 */
[----:B------:R-:W-:Y:S01]  /*1d2a0*/  FADD.FTZ R0, R181, R3 ;  /* 0x00000003b5007221 */ /* 0x000fe20000010000 */
[----:B------:R3:W-:Y:S01]  /*1d2b0*/  STL [R1], R5 ;  /* 0x0000000501007387 */ /* 0x0007e20000100800 */
[----:B------:R-:W-:Y:S01]  /*1d2c0*/  FADD.FTZ R3, R249, R4 ;  /* 0x00000004f9037221 */ /* 0x000fe20000010000 */
[----:B------:R-:W-:Y:S01]  /*1d2d0*/  MOV R181, R185 ;  /* 0x000000b900b57202 */ /* 0x000fe20000000f00 */
[----:B------:R-:W-:Y:S02]  /*1d2e0*/  FADD.FTZ R2, R183, R2 ;  /* 0x00000002b7027221 */ /* 0x000fe40000010000 */
[----:B------:R-:W-:Y:S01]  /*1d2f0*/  FADD.FTZ R0, R180, R0 ;  /* 0x00000000b4007221 */ /* 0x000fe20000010000 */
[----:B------:R3:W-:Y:S01]  /*1d300*/  STL [R1+0x4], R3 ;  /* 0x0000040301007387 */ /* 0x0007e20000100800 */
[----:B------:R-:W-:Y:S02]  /*1d310*/  IMAD.MOV.U32 R188, RZ, RZ, R182 ;  /* 0x000000ffffbc7224 */ /* 0x000fe400078e00b6 */
[----:B------:R-:W-:Y:S01]  /*1d320*/  IMAD.MOV.U32 R180, RZ, RZ, R186 ;  /* 0x000000ffffb47224 */ /* 0x000fe200078e00ba */
[----:B------:R3:W-:Y:S04]  /*1d330*/  STL [R1+0x1c], R2 ;  /* 0x00001c0201007387 */ /* 0x0007e80000100800 */
[----:B------:R3:W-:Y:S01]  /*1d340*/  STL [R1+0x8], R0 ;  /* 0x0000080001007387 */ /* 0x0007e20000100800 */
[----:B--2---:R-:W-:Y:S01]  /*1d350*/  ISETP.LT.AND P0, PT, R12, UR22, PT ;  /* 0x000000160c007c0c */ /* 0x004fe2000bf01270 */
[----:B------:R-:W-:Y:S11]  /*1d360*/  UMOV UR22, UR21 ;  /* 0x0000001500167c82 */ /* 0x000ff60008000000 */
[----:B------:R-:W-:Y:S01]  /*1d370*/  @!UPT UIADD3 URZ, URZ, URZ, URZ ;  /* 0x0000003f3f3ff290 */ /* 0x000fe2000fffe03f */
[----:B---3--:R-:W-:-:S05]  /*1d380*/  @P0 BRA `(.L_x_1675) ;  /* 0xffffb2d000000947 */ /* 0x008fca000383ffff */
.L_x_1674:
[----:B------:R-:W-:-:S13]  /*1d390*/  ISETP.LE.AND P0, PT, RZ, UR21, PT ;  /* 0x00000015ff007c0c */ /* 0x000fda000bf03270 */
[----:B------:R-:W-:Y:S05]  /*1d3a0*/  @!P0 BRA `(.L_x_1676) ;  /* 0x00003b6000008947 */ /* 0x000fea0003800000 */
[----:B------:R-:W2:Y:S01]  /*1d3b0*/  LDL.64 R8, [R1+0x48] ;  /* 0x0000480001087983 */ /* 0x000ea20000100a00 */
[----:B------:R-:W-:-:S03]  /*1d3c0*/  ULDC.64 UR4, c[0x0][0x1e0] ;  /* 0x0000780000047ab9 */ /* 0x000fc60000000a00 */
[----:B------:R-:W3:Y:S04]  /*1d3d0*/  LDL.64 R12, [R1+0x40] ;  /* 0x00004000010c7983 */ /* 0x000ee80000100a00 */
[----:B------:R-:W4:Y:S04]  /*1d3e0*/  LDL.LU.64 R6, [R1+0x58] ;  /* 0x0000580001067983 */ /* 0x000f280000300a00 */
[----:B-1----:R-:W4:Y:S01]  /*1d3f0*/  LDL.LU.64 R4, [R1+0x50] ;  /* 0x0000500001047983 */ /* 0x002f220000300a00 */
[----:B------:R-:W-:Y:S02]  /*1d400*/  USHF.L.U32 UR12, UR4, 0x5, URZ ;  /* 0x00000005040c7899 */ /* 0x000fe4000800063f */
[----:B------:R-:W-:Y:S01]  /*1d410*/  UMOV UR8, 0x5 ;  /* 0x0000000500087882 */ /* 0x000fe20000000000 */
[----:B------:R-:W-:Y:S01]  /*1d420*/  IMAD.MOV.U32 R2, RZ, RZ, R185 ;  /* 0x000000ffff027224 */ /* 0x000fe200078e00b9 */
[----:B------:R-:W-:Y:S01]  /*1d430*/  USHF.L.U64.HI UR8, UR4, UR8, UR5 ;  /* 0x0000000804087299 */ /* 0x000fe20008010205 */
[----:B------:R-:W-:Y:S01]  /*1d440*/  IMAD.MOV.U32 R0, RZ, RZ, R186 ;  /* 0x000000ffff007224 */ /* 0x000fe200078e00ba */
[----:B------:R-:W-:Y:S01]  /*1d450*/  USHF.L.U32 UR9, UR4, 0x5, URZ ;  /* 0x0000000504097899 */ /* 0x000fe2000800063f */
[----:B------:R-:W-:Y:S01]  /*1d460*/  MOV R187, R182 ;  /* 0x000000b600bb7202 */ /* 0x000fe20000000f00 */
[----:B------:R-:W-:Y:S01]  /*1d470*/  UIADD3 UR12, UP0, UR12, 0x80, URZ ;  /* 0x000000800c0c7890 */ /* 0x000fe2000ff1e03f */
[----:B------:R-:W-:Y:S01]  /*1d480*/  IMAD.MOV.U32 R183, RZ, RZ, R184 ;  /* 0x000000ffffb77224 */ /* 0x000fe200078e00b8 */
[----:B------:R-:W-:-:S02]  /*1d490*/  UMOV UR10, 0x6 ;  /* 0x00000006000a7882 */ /* 0x000fc40000000000 */
[----:B------:R-:W-:Y:S02]  /*1d4a0*/  ULDC.64 UR4, c[0x0][0x208] ;  /* 0x0000820000047ab9 */ /* 0x000fe40000000a00 */
[----:B------:R-:W-:Y:S02]  /*1d4b0*/  USHF.L.U64.HI UR10, UR4, UR10, UR5 ;  /* 0x0000000a040a7299 */ /* 0x000fe40008010205 */
[----:B------:R-:W-:Y:S02]  /*1d4c0*/  USHF.L.U32 UR13, UR4, 0x6, URZ ;  /* 0x00000006040d7899 */ /* 0x000fe4000800063f */
[----:B------:R-:W-:Y:S02]  /*1d4d0*/  UIADD3 UR11, UR6, 0x80, URZ ;  /* 0x00000080060b7890 */ /* 0x000fe4000fffe03f */
[----:B------:R-:W-:Y:S02]  /*1d4e0*/  UIADD3.X UR17, URZ, UR17, URZ, UP0, !UPT ;  /* 0x000000113f117290 */ /* 0x000fe400087fe43f */
[----:B------:R-:W-:Y:S01]  /*1d4f0*/  ULDC.64 UR4, c[0x0][0x1e0] ;  /* 0x0000780000047ab9 */ /* 0x000fe20000000a00 */
[----:B--2---:R-:W-:-:S05]  /*1d500*/  IADD3 RZ, P0, R8, 0x40, RZ ;  /* 0x0000004008ff7810 */ /* 0x004fca0007f1e0ff */
[----:B---3--:R-:W-:Y:S01]  /*1d510*/  IMAD.X R3, RZ, RZ, R13, P0 ;  /* 0x000000ffff037224 */ /* 0x008fe200000e060d */
[C---:B----4-:R-:W-:Y:S02]  /*1d520*/  IADD3 RZ, P1, R6.reuse, 0x40, RZ ;  /* 0x0000004006ff7810 */ /* 0x050fe40007f3e0ff */
[----:B------:R-:W-:Y:S02]  /*1d530*/  IADD3 R10, R6, 0x40, RZ ;  /* 0x00000040060a7810 */ /* 0x000fe40007ffe0ff */
[----:B------:R1:W-:Y:S01]  /*1d540*/  STL [R1+0x18], R3 ;  /* 0x0000180301007387 */ /* 0x0003e20000100800 */
[----:B------:R-:W-:Y:S02]  /*1d550*/  MOV R4, R6 ;  /* 0x0000000600047202 */ /* 0x000fe40000000f00 */
[----:B------:R-:W-:-:S03]  /*1d560*/  IADD3.X R11, RZ, R5, RZ, P1, !PT ;  /* 0x00000005ff0b7210 */ /* 0x000fc60000ffe4ff */
[----:B------:R2:W-:Y:S04]  /*1d570*/  STL.64 [R1+0x50], R4 ;  /* 0x0000500401007387 */ /* 0x0005e80000100a00 */
[----:B------:R2:W-:Y:S01]  /*1d580*/  STL.64 [R1+0x10], R10 ;  /* 0x0000100a01007387 */ /* 0x0005e20000100a00 */
[----:B-1----:R-:W-:-:S05]  /*1d590*/  IADD3 R3, R8, 0x40, RZ ;  /* 0x0000004008037810 */ /* 0x002fca0007ffe0ff */
[----:B------:R2:W-:Y:S02]  /*1d5a0*/  STL [R1+0xc], R3 ;  /* 0x00000c0301007387 */ /* 0x0005e40000100800 */
.L_x_1677:
[----:B------:R-:W3:Y:S01]  /*1d5b0*/  LDL.64 R180, [R1+0x50] ;  /* 0x0000500001b47983 */ /* 0x000ee20000100a00 */
[----:B------:R-:W-:Y:S04]  /*1d5c0*/  DEPBAR.LE SB0, 0x0 ;  /* 0x000080000000791a */ /* 0x000fe80000000000 */
[----:B------:R-:W-:Y:S01]  /*1d5d0*/  MOV R182, UR13 ;  /* 0x0000000d00b67c02 */ /* 0x000fe20008000f00 */
[----:B--2---:R-:W2:Y:S01]  /*1d5e0*/  LDL R3, [R1+0x38] ;  /* 0x0000380001037983 */ /* 0x004ea20000100800 */
[----:B------:R-:W-:Y:S02]  /*1d5f0*/  USHF.R.S32.HI UR18, URZ, 0x1f, UR21 ;  /* 0x0000001f3f127899 */ /* 0x000fe40008011415 */
[----:B------:R-:W-:Y:S01]  /*1d600*/  UIMAD UR15, UR10, UR21, URZ ;  /* 0x000000150a0f72a4 */ /* 0x000fe2000f8e023f */
[----:B------:R-:W4:Y:S01]  /*1d610*/  LDL.64 R246, [R1+0x10] ;  /* 0x0000100001f67983 */ /* 0x000f220000100a00 */
[----:B------:R-:W-:Y:S02]  /*1d620*/  UISETP.GT.AND UP0, UPT, UR21, URZ, UPT ;  /* 0x0000003f1500728c */ /* 0x000fe4000bf04270 */
[----:B------:R-:W-:Y:S03]  /*1d630*/  UIMAD UR15, UR18, UR13, UR15 ;  /* 0x0000000d120f72a4 */ /* 0x000fe6000f8e020f */
[----:B------:R-:W-:Y:S08]  /*1d640*/  BAR.SYNC.DEFER_BLOCKING 0x0 ;  /* 0x0000000000007b1d */ /* 0x000ff00000010000 */
[----:B-----5:R-:W-:Y:S08]  /*1d650*/  LDSM.16.M88.4 R64, [R231+0x8100] ;  /* 0x00810000e740783b */ /* 0x020ff00000000200 */
[----:B------:R-:W1:Y:S08]  /*1d660*/  LDSM.16.M88.4 R16, [R224+0x4100] ;  /* 0x00410000e010783b */ /* 0x000e700000000200 */
[----:B------:R-:W1:Y:S08]  /*1d670*/  LDSM.16.M88.4 R60, [R231+0xa100] ;  /* 0x00a10000e73c783b */ /* 0x000e700000000200 */
[----:B------:R-:W1:Y:S08]  /*1d680*/  LDSM.16.M88.4 R32, [R224+0x4900] ;  /* 0x00490000e020783b */ /* 0x000e700000000200 */
[----:B------:R-:W4:Y:S04]  /*1d690*/  LDL R252, [R1+0xc] ;  /* 0x00000c0001fc7983 */ /* 0x000f280000100800 */
        /* <DEDUP_REMOVED lines=9> */
[----:B------:R-:W-:Y:S02]  /*1d730*/  LDSM.16.M88.4 R220, [R242] ;  /* 0x00000000f2dc783b */ /* 0x000fe40000000200 */
        /* <DEDUP_REMOVED lines=27> */
[----:B--2---:R-:W-:Y:S02]  /*1d8f0*/  LOP3.LUT P4, RZ, R3, 0x1, RZ, 0xc0, !PT ;  /* 0x0000000103ff7812 */ /* 0x004fe4000788c0ff */
[C---:B------:R-:W-:Y:S02]  /*1d900*/  LEA R180, P0, R184.reuse, c[0x0][0x1f8], 0x1 ;  /* 0x00007e00b8b47a11 */ /* 0x040fe400078008ff */
[----:B------:R-:W-:Y:S01]  /*1d910*/  IADD3 R3, R185, UR15, RZ ;  /* 0x0000000fb9037c10 */ /* 0x000fe2000fffe0ff */
[-C--:B-1----:R-:W-:Y:S03]  /*1d920*/  HMMA.16816.F32 R52, R208, R188.reuse, R52 ;  /* 0x000000bcd034723c */ /* 0x082fe60000001834 */
[----:B------:R-:W-:Y:S01]  /*1d930*/  LEA.HI.X R181, R184, c[0x0][0x1fc], R3, 0x1, P0 ;  /* 0x00007f00b8b57a11 */ /* 0x000fe200000f0c03 */
[----:B----4-:R-:W-:Y:S01]  /*1d940*/  IMAD.WIDE.U32 R184, R182, UR21, R246 ;  /* 0x00000015b6b87c25 */ /* 0x010fe2000f8e00f6 */
[----:B------:R-:W-:Y:S03]  /*1d950*/  UIADD3 UR21, UR21, -0x1, URZ ;  /* 0xffffffff15157890 */ /* 0x000fe6000fffe03f */
[C---:B------:R-:W-:Y:S01]  /*1d960*/  HMMA.16816.F32 R56, R216.reuse, R188, R56 ;  /* 0x000000bcd838723c */ /* 0x040fe20000001838 */
[----:B------:R-:W-:Y:S01]  /*1d970*/  @!PT LDS RZ, [RZ] ;  /* 0x00000000fffff984 */ /* 0x000fe20000000800 */
[----:B------:R-:W-:Y:S01]  /*1d980*/  @!PT LDS RZ, [RZ] ;  /* 0x00000000fffff984 */ /* 0x000fe20000000800 */
[----:B------:R-:W-:Y:S01]  /*1d990*/  @!PT LDS RZ, [RZ] ;  /* 0x00000000fffff984 */ /* 0x000fe20000000800 */
[----:B------:R1:W-:Y:S01]  /*1d9a0*/  LDGSTS.E.BYPASS.LTC128B.128 [R244+0x100], [R180.64], !P6 ;  /* 0x00100000b4f47fae */ /* 0x0003e2000f101d5c */
[----:B------:R-:W-:Y:S02]  /*1d9b0*/  @UP0 UIMAD.WIDE.U32 UR22, UR21, UR4, URZ ;  /* 0x00000004151602a5 */ /* 0x000fe4000f8e003f */
[C---:B------:R-:W-:Y:S02]  /*1d9c0*/  LEA R212, P0, R184.reuse, c[0x0][0x1f8], 0x1 ;  /* 0x00007e00b8d47a11 */ /* 0x040fe400078008ff */
[----:B------:R-:W-:Y:S01]  /*1d9d0*/  IADD3 R3, R185, UR15, RZ ;  /* 0x0000000fb9037c10 */ /* 0x000fe2000fffe0ff */
[----:B------:R-:W-:Y:S01]  /*1d9e0*/  @UP0 USHF.L.U32 UR18, UR22, 0x6, URZ ;  /* 0x0000000616120899 */ /* 0x000fe2000800063f */
[-C--:B------:R-:W-:Y:S01]  /*1d9f0*/  HMMA.16816.F32 R60, R216, R190.reuse, R60 ;  /* 0x000000bed83c723c */ /* 0x080fe2000000183c */
[----:B------:R-:W-:Y:S03]  /*1da00*/  @UP0 USHF.R.S32.HI UR15, URZ, 0x1f, UR21 ;  /* 0x0000001f3f0f0899 */ /* 0x000fe60008011415 */
[----:B------:R-:W-:Y:S01]  /*1da10*/  LEA.HI.X R213, R184, c[0x0][0x1fc], R3, 0x1, P0 ;  /* 0x00007f00b8d57a11 */ /* 0x000fe200000f0c03 */
[----:B------:R-:W-:Y:S03]  /*1da20*/  @UP0 UIMAD UR15, UR15, UR4, URZ ;  /* 0x000000040f0f02a4 */ /* 0x000fe6000f8e023f */
[----:B------:R-:W-:Y:S01]  /*1da30*/  HMMA.16816.F32 R64, R208, R190, R64 ;  /* 0x000000bed040723c */ /* 0x000fe20000001840 */
[----:B------:R2:W-:Y:S01]  /*1da40*/  LDGSTS.E.BYPASS.LTC128B.128 [R244+0x2100], [R212.64], !P4 ;  /* 0x02100000d4f47fae */ /* 0x0005e2000e101d5c */
[----:B------:R-:W-:Y:S04]  /*1da50*/  @UP0 UIMAD UR15, UR21, UR5, UR15 ;  /* 0x00000005150f02a4 */ /* 0x000fe8000f8e020f */
[----:B------:R-:W-:Y:S04]  /*1da60*/  @UP0 UIADD3 UR15, UR23, UR15, URZ ;  /* 0x0000000f170f0290 */ /* 0x000fe8000fffe03f */
[----:B------:R-:W-:Y:S02]  /*1da70*/  @UP0 USHF.L.U64.HI UR15, UR22, 0x6, UR15 ;  /* 0x00000006160f0899 */ /* 0x000fe4000801020f */
[----:B-1----:R-:W-:Y:S04]  /*1da80*/  IADD3 R180, P0, R180, UR6, RZ ;  /* 0x00000006b4b47c10 */ /* 0x002fe8000ff1e0ff */
[----:B------:R-:W-:Y:S02]  /*1da90*/  IADD3.X R181, R181, UR7, RZ, P0, !PT ;  /* 0x00000007b5b57c10 */ /* 0x000fe400087fe4ff */
[----:B------:R-:W-:Y:S03]  /*1daa0*/  IADD3 R184, P1, R180, UR6, RZ ;  /* 0x00000006b4b87c10 */ /* 0x000fe6000ff3e0ff */
[----:B------:R1:W-:Y:S01]  /*1dab0*/  LDGSTS.E.BYPASS.LTC128B.128 [R244+0x900], [R180.64], !P6 ;  /* 0x00900000b4f47fae */ /* 0x0003e2000f101d5c */
[----:B------:R-:W-:Y:S02]  /*1dac0*/  IADD3.X R185, R181, UR7, RZ, P1, !PT ;  /* 0x00000007b5b97c10 */ /* 0x000fe40008ffe4ff */
[----:B------:R-:W-:Y:S02]  /*1dad0*/  IADD3 R188, P1, R184, UR6, RZ ;  /* 0x00000006b8bc7c10 */ /* 0x000fe4000ff3e0ff */
[----:B--2---:R-:W-:Y:S03]  /*1dae0*/  IADD3 R212, P0, R180, UR11, RZ ;  /* 0x0000000bb4d47c10 */ /* 0x004fe6000ff1e0ff */
[----:B------:R1:W-:Y:S01]  /*1daf0*/  LDGSTS.E.BYPASS.LTC128B.128 [R244+0x2900], [R180.64+0x80], !P4 ;  /* 0x02900080b4f47fae */ /* 0x0003e2000e101d5c */
[----:B------:R-:W-:Y:S02]  /*1db00*/  IADD3.X R189, R185, UR7, RZ, P1, !PT ;  /* 0x00000007b9bd7c10 */ /* 0x000fe40008ffe4ff */
[----:B------:R-:W-:Y:S05]  /*1db10*/  IADD3.X R213, R181, UR14, RZ, P0, !PT ;  /* 0x0000000eb5d57c10 */ /* 0x000fea00087fe4ff */
[----:B------:R2:W-:Y:S08]  /*1db20*/  LDGSTS.E.BYPASS.LTC128B.128 [R244+0x1100], [R184.64], !P6 ;  /* 0x01100000b8f47fae */ /* 0x0005f0000f101d5c */
[----:B------:R3:W-:Y:S08]  /*1db30*/  LDGSTS.E.BYPASS.LTC128B.128 [R244+0x3100], [R212.64], !P4 ;  /* 0x03100000d4f47fae */ /* 0x0007f0000e101d5c */
[----:B------:R4:W-:Y:S01]  /*1db40*/  LDGSTS.E.BYPASS.LTC128B.128 [R244+0x1900], [R188.64], !P6 ;  /* 0x01900000bcf47fae */ /* 0x0009e2000f101d5c */
[----:B-1----:R-:W-:Y:S04]  /*1db50*/  IADD3 R180, P0, R184, UR11, RZ ;  /* 0x0000000bb8b47c10 */ /* 0x002fe8000ff1e0ff */
[----:B------:R-:W-:Y:S02]  /*1db60*/  IADD3.X R181, R185, UR14, RZ, P0, !PT ;  /* 0x0000000eb9b57c10 */ /* 0x000fe400087fe4ff */
[----:B------:R-:W-:Y:S03]  /*1db70*/  PLOP3.LUT P0, PT, PT, PT, UP0, 0x80, 0x0 ;  /* 0x000000000000781c */ /* 0x000fe60003f0f008 */
[----:B------:R1:W-:Y:S08]  /*1db80*/  LDGSTS.E.BYPASS.LTC128B.128 [R244+0x3900], [R180.64], !P4 ;  /* 0x03900000b4f47fae */ /* 0x0003f0000e101d5c */
[----:B---3--:R-:W-:Y:S08]  /*1db90*/  LDSM.16.M88.4 R212, [R232+0x8100] ;  /* 0x00810000e8d4783b */ /* 0x008ff00000000200 */
[----:B------:R-:W3:Y:S08]  /*1dba0*/  LDSM.16.M88.4 R216, [R230+0x4100] ;  /* 0x00410000e6d8783b */ /* 0x000ef00000000200 */
[----:B------:R-:W1:Y:S08]  /*1dbb0*/  LDSM.16.M88.4 R220, [R232+0xa100] ;  /* 0x00a10000e8dc783b */ /* 0x000e700000000200 */
[----:B----4-:R-:W4:Y:S08]  /*1dbc0*/  LDSM.16.M88.4 R188, [R230+0x4900] ;  /* 0x00490000e6bc783b */ /* 0x010f300000000200 */
[----:B------:R-:W0:Y:S08]  /*1dbd0*/  LDGDEPBAR ;  /* 0x00000000000079af */ /* 0x000e300000000000 */
[----:B------:R-:W2:Y:S01]  /*1dbe0*/  LDSM.16.M88.4 R208, [R230+0x5100] ;  /* 0x00510000e6d0783b */ /* 0x000ea20000000200 */
[-C--:B---3--:R-:W-:Y:S08]  /*1dbf0*/  HMMA.16816.F32 R4, R212, R216.reuse, R4 ;  /* 0x000000d8d404723c */ /* 0x088ff00000001804 */
[C---:B-1----:R-:W-:Y:S08]  /*1dc00*/  HMMA.16816.F32 R8, R220.reuse, R216, R8 ;  /* 0x000000d8dc08723c */ /* 0x042ff00000001808 */
[-C--:B------:R-:W-:Y:S08]  /*1dc10*/  HMMA.16816.F32 R12, R220, R218.reuse, R12 ;  /* 0x000000dadc0c723c */ /* 0x080ff0000000180c */
[C---:B------:R-:W-:Y:S01]  /*1dc20*/  HMMA.16816.F32 R16, R212.reuse, R218, R16 ;  /* 0x000000dad410723c */ /* 0x040fe20000001810 */
[----:B------:R-:W1:Y:S07]  /*1dc30*/  LDSM.16.M88.4 R216, [R230+0x5900] ;  /* 0x00590000e6d8783b */ /* 0x000e6e0000000200 */
[-C--:B----4-:R-:W-:Y:S08]  /*1dc40*/  HMMA.16816.F32 R20, R212, R188.reuse, R20 ;  /* 0x000000bcd414723c */ /* 0x090ff00000001814 */
        /* <DEDUP_REMOVED lines=8> */
[----:B------:R-:W2:Y:S07]  /*1dcd0*/  LDSM.16.M88.4 R208, [R229] ;  /* 0x00000000e5d0783b */ /* 0x000eae0000000200 */
[-C--:B-1----:R-:W-:Y:S08]  /*1dce0*/  HMMA.16816.F32 R52, R212, R216.reuse, R52 ;  /* 0x000000d8d434723c */ /* 0x082ff00000001834 */
[C---:B------:R-:W-:Y:S08]  /*1dcf0*/  HMMA.16816.F32 R56, R220.reuse, R216, R56 ;  /* 0x000000d8dc38723c */ /* 0x040ff00000001838 */
[-C--:B------:R-:W-:Y:S01]  /*1dd00*/  HMMA.16816.F32 R60, R220, R218.reuse, R60 ;  /* 0x000000dadc3c723c */ /* 0x080fe2000000183c */
[----:B------:R-:W1:Y:S07]  /*1dd10*/  LDSM.16.M88.4 R220, [R234+0xa100] ;  /* 0x00a10000eadc783b */ /* 0x000e6e0000000200 */
[----:B------:R-:W-:Y:S01]  /*1dd20*/  HMMA.16816.F32 R64, R212, R218, R64 ;  /* 0x000000dad440723c */ /* 0x000fe20000001840 */
[----:B------:R-:W3:Y:S07]  /*1dd30*/  LDSM.16.M88.4 R212, [R229+0x800] ;  /* 0x00080000e5d4783b */ /* 0x000eee0000000200 */
[-C--:B--2---:R-:W-:Y:S01]  /*1dd40*/  HMMA.16816.F32 R4, R188, R208.reuse, R4 ;  /* 0x000000d0bc04723c */ /* 0x084fe20000001804 */
[----:B------:R-:W-:Y:S07]  /*1dd50*/  LDSM.16.M88.4 R216, [R229+0x1800] ;  /* 0x00180000e5d8783b */ /* 0x000fee0000000200 */
[C---:B-1----:R-:W-:Y:S08]  /*1dd60*/  HMMA.16816.F32 R8, R220.reuse, R208, R8 ;  /* 0x000000d0dc08723c */ /* 0x042ff00000001808 */
        /* <DEDUP_REMOVED lines=108> */
[----:B------:R-:W-:Y:S01]  /*1e430*/  FMNMX.FTZ R3, R17, R3, !PT ;  /* 0x0000000311037209 */ /* 0x000fe20007810000 */
[----:B------:R-:W4:Y:S01]  /*1e440*/  LDL R209, [R1+0x18] ;  /* 0x0000180001d17983 */ /* 0x000f220000100800 */
[-C--:B-1----:R-:W-:Y:S04]  /*1e450*/  HMMA.16816.F32 R36, R188, R216.reuse, R36 ;  /* 0x000000d8bc24723c */ /* 0x082fe80000001824 */
[----:B------:R-:W-:Y:S02]  /*1e460*/  FMNMX.FTZ R3, R20, R3, !PT ;  /* 0x0000000314037209 */ /* 0x000fe40007810000 */
[----:B------:R-:W-:Y:S02]  /*1e470*/  FMNMX.FTZ R180, R18, R180, !PT ;  /* 0x000000b412b47209 */ /* 0x000fe40007810000 */
[C---:B------:R-:W-:Y:S01]  /*1e480*/  HMMA.16816.F32 R40, R220.reuse, R216, R40 ;  /* 0x000000d8dc28723c */ /* 0x040fe20000001828 */
[----:B------:R-:W3:Y:S03]  /*1e490*/  LDL.64 R216, [R1+0x48] ;  /* 0x0000480001d87983 */ /* 0x000ee60000100a00 */
        /* <DEDUP_REMOVED lines=8> */
[-C--:B--2---:R-:W-:Y:S04]  /*1e520*/  HMMA.16816.F32 R52, R188, R212.reuse, R52 ;  /* 0x000000d4bc34723c */ /* 0x084fe80000001834 */
        /* <DEDUP_REMOVED lines=39> */
[----:B------:R-:W2:Y:S01]  /*1e7a0*/  SHFL.BFLY PT, R185, R180, 0x2, 0x1f ;  /* 0x0c401f00b4b97f89 */ /* 0x000ea200000e0000 */
[----:B------:R-:W-:Y:S02]  /*1e7b0*/  FMNMX.FTZ R181, R26, R181, !PT ;  /* 0x000000b51ab57209 */ /* 0x000fe40007810000 */
[----:B-1----:R-:W-:Y:S02]  /*1e7c0*/  FMNMX.FTZ R186, R186, R184, !PT ;  /* 0x000000b8baba7209 */ /* 0x002fe40007810000 */
[----:B------:R-:W-:Y:S03]  /*1e7d0*/  FMNMX.FTZ R181, R27, R181, !PT ;  /* 0x000000b51bb57209 */ /* 0x000fe60007810000 */
[----:B------:R-:W1:Y:S01]  /*1e7e0*/  SHFL.BFLY PT, R188, R186, 0x1, 0x1f ;  /* 0x0c201f00babc7f89 */ /* 0x000e6200000e0000 */
[----:B--2---:R-:W-:Y:S07]  /*1e7f0*/  FMNMX.FTZ R3, R3, R182, !PT ;  /* 0x000000b603037209 */ /* 0x004fee0007810000 */
[----:B------:R-:W2:Y:S01]  /*1e800*/  SHFL.BFLY PT, R182, R3, 0x1, 0x1f ;  /* 0x0c201f0003b67f89 */ /* 0x000ea200000e0000 */
[----:B------:R-:W-:Y:S02]  /*1e810*/  FMNMX.FTZ R184, R180, R185, !PT ;  /* 0x000000b9b4b87209 */ /* 0x000fe40007810000 */
[----:B------:R-:W-:Y:S05]  /*1e820*/  FMNMX.FTZ R180, R30, R181, !PT ;  /* 0x000000b51eb47209 */ /* 0x000fea0007810000 */
[----:B------:R-:W2:Y:S01]  /*1e830*/  SHFL.BFLY PT, R181, R184, 0x1, 0x1f ;  /* 0x0c201f00b8b57f89 */ /* 0x000ea200000e0000 */
[----:B------:R-:W-:Y:S02]  /*1e840*/  FMNMX.FTZ R180, R31, R180, !PT ;  /* 0x000000b41fb47209 */ /* 0x000fe40007810000 */
[----:B-1----:R-:W-:Y:S02]  /*1e850*/  FMNMX.FTZ R186, R186, R188, !PT ;  /* 0x000000bcbaba7209 */ /* 0x002fe40007810000 */
[----:B------:R-:W-:Y:S03]  /*1e860*/  FMNMX.FTZ R180, R42, R180, !PT ;  /* 0x000000b42ab47209 */ /* 0x000fe60007810000 */
[C---:B------:R-:W-:Y:S01]  /*1e870*/  FADD.FTZ R0, -R186.reuse, R0 ;  /* 0x00000000ba007221 */ /* 0x040fe20000010100 */
[----:B------:R-:W-:Y:S01]  /*1e880*/  FMNMX.FTZ R180, R43, R180, !PT ;  /* 0x000000b42bb47209 */ /* 0x000fe20007810000 */
[----:B------:R-:W-:Y:S02]  /*1e890*/  FMUL.FTZ R214, R186, c[0x0][0x2d0] ;  /* 0x0000b400bad67a20 */ /* 0x000fe40000410000 */
[----:B------:R-:W-:Y:S01]  /*1e8a0*/  FMUL.FTZ R0, R0, c[0x0][0x2d0] ;  /* 0x0000b40000007a20 */ /* 0x000fe20000410000 */
[----:B------:R-:W-:Y:S01]  /*1e8b0*/  FMNMX.FTZ R180, R46, R180, !PT ;  /* 0x000000b42eb47209 */ /* 0x000fe20007810000 */
[--C-:B------:R-:W-:Y:S01]  /*1e8c0*/  FFMA.FTZ R4, R4, c[0x0][0x2d0], -R214.reuse ;  /* 0x0000b40004047a23 */ /* 0x100fe200000108d6 */
[----:B--2---:R-:W-:Y:S01]  /*1e8d0*/  FMNMX.FTZ R185, R3, R182, !PT ;  /* 0x000000b603b97209 */ /* 0x004fe20007810000 */
[--C-:B------:R-:W-:Y:S01]  /*1e8e0*/  FFMA.FTZ R5, R5, c[0x0][0x2d0], -R214.reuse ;  /* 0x0000b40005057a23 */ /* 0x100fe200000108d6 */
[----:B------:R-:W-:Y:S01]  /*1e8f0*/  FMNMX.FTZ R3, R47, R180, !PT ;  /* 0x000000b42f037209 */ /* 0x000fe20007810000 */
[----:B------:R-:W-:Y:S01]  /*1e900*/  MUFU.EX2 R245, R4 ;  /* 0x0000000400f57308 */ /* 0x000fe20000000800 */
[--C-:B------:R-:W-:Y:S02]  /*1e910*/  FFMA.FTZ R16, R16, c[0x0][0x2d0], -R214.reuse ;  /* 0x0000b40010107a23 */ /* 0x100fe400000108d6 */
[----:B------:R-:W-:Y:S01]  /*1e920*/  FMNMX.FTZ R3, R58, R3, !PT ;  /* 0x000000033a037209 */ /* 0x000fe20007810000 */
[----:B------:R-:W-:Y:S01]  /*1e930*/  FMUL.FTZ R213, R185, c[0x0][0x2d0] ;  /* 0x0000b400b9d57a20 */ /* 0x000fe20000410000 */
[----:B------:R-:W-:Y:S01]  /*1e940*/  FMNMX.FTZ R184, R184, R181, !PT ;  /* 0x000000b5b8b87209 */ /* 0x000fe20007810000 */
[----:B------:R-:W-:Y:S02]  /*1e950*/  FFMA.FTZ R17, R17, c[0x0][0x2d0], -R214 ;  /* 0x0000b40011117a23 */ /* 0x000fe400000108d6 */
[--C-:B------:R-:W-:Y:S02]  /*1e960*/  FFMA.FTZ R6, R6, c[0x0][0x2d0], -R213.reuse ;  /* 0x0000b40006067a23 */ /* 0x100fe400000108d5 */
[----:B------:R1:W2:Y:S01]  /*1e970*/  MUFU.EX2 R180, R0 ;  /* 0x0000000000b47308 */ /* 0x0002a20000000800 */
[--C-:B------:R-:W-:Y:S02]  /*1e980*/  FFMA.FTZ R7, R7, c[0x0][0x2d0], -R213.reuse ;  /* 0x0000b40007077a23 */ /* 0x100fe400000108d5 */
[----:B------:R-:W-:Y:S02]  /*1e990*/  FMUL.FTZ R212, R184, c[0x0][0x2d0] ;  /* 0x0000b400b8d47a20 */ /* 0x000fe40000410000 */
[--C-:B------:R-:W-:Y:S02]  /*1e9a0*/  FFMA.FTZ R18, R18, c[0x0][0x2d0], -R213.reuse ;  /* 0x0000b40012127a23 */ /* 0x100fe400000108d5 */
[--C-:B------:R-:W-:Y:S02]  /*1e9b0*/  FFMA.FTZ R8, R8, c[0x0][0x2d0], -R212.reuse ;  /* 0x0000b40008087a23 */ /* 0x100fe400000108d4 */
[----:B------:R-:W-:Y:S01]  /*1e9c0*/  FFMA.FTZ R12, R12, c[0x0][0x2d0], -R212 ;  /* 0x0000b4000c0c7a23 */ /* 0x000fe200000108d4 */
[----:B------:R-:W-:Y:S01]  /*1e9d0*/  MUFU.EX2 R246, R6 ;  /* 0x0000000600f67308 */ /* 0x000fe20000000800 */
[--C-:B------:R-:W-:Y:S02]  /*1e9e0*/  FFMA.FTZ R19, R19, c[0x0][0x2d0], -R213.reuse ;  /* 0x0000b40013137a23 */ /* 0x100fe400000108d5 */
[--C-:B------:R-:W-:Y:S02]  /*1e9f0*/  FFMA.FTZ R32, R32, c[0x0][0x2d0], -R214.reuse ;  /* 0x0000b40020207a23 */ /* 0x100fe400000108d6 */
[----:B------:R-:W-:Y:S02]  /*1ea00*/  FFMA.FTZ R33, R33, c[0x0][0x2d0], -R214 ;  /* 0x0000b40021217a23 */ /* 0x000fe400000108d6 */
[--C-:B------:R-:W-:Y:S02]  /*1ea10*/  FFMA.FTZ R34, R34, c[0x0][0x2d0], -R213.reuse ;  /* 0x0000b40022227a23 */ /* 0x100fe400000108d5 */
[--C-:B------:R-:W-:Y:S01]  /*1ea20*/  FFMA.FTZ R35, R35, c[0x0][0x2d0], -R213.reuse ;  /* 0x0000b40023237a23 */ /* 0x100fe200000108d5 */
[----:B------:R-:W2:Y:S01]  /*1ea30*/  MUFU.EX2 R223, R5 ;  /* 0x0000000500df7308 */ /* 0x000ea20000000800 */
[----:B------:R-:W-:Y:S02]  /*1ea40*/  FFMA.FTZ R28, R28, c[0x0][0x2d0], -R212 ;  /* 0x0000b4001c1c7a23 */ /* 0x000fe400000108d4 */
[----:B------:R-:W-:Y:S02]  /*1ea50*/  FFMA.FTZ R23, R23, c[0x0][0x2d0], -R213 ;  /* 0x0000b40017177a23 */ /* 0x000fe400000108d5 */
[----:B-1----:R-:W-:Y:S01]  /*1ea60*/  FADD.FTZ R0, -R185, R2 ;  /* 0x00000002b9007221 */ /* 0x002fe20000010100 */
[----:B------:R-:W-:Y:S01]  /*1ea70*/  FMNMX.FTZ R2, R59, R3, !PT ;  /* 0x000000033b027209 */ /* 0x000fe20007810000 */
[----:B--2---:R-:W-:Y:S02]  /*1ea80*/  FMUL.FTZ R132, R180, R132 ;  /* 0x00000084b4847220 */ /* 0x004fe40000410000 */
[----:B------:R-:W-:Y:S01]  /*1ea90*/  FMUL.FTZ R3, R0, c[0x0][0x2d0] ;  /* 0x0000b40000037a20 */ /* 0x000fe20000410000 */
[----:B------:R-:W-:Y:S01]  /*1eaa0*/  FMNMX.FTZ R0, R62, R2, !PT ;  /* 0x000000023e007209 */ /* 0x000fe20007810000 */
[----:B------:R-:W-:Y:S01]  /*1eab0*/  FADD.FTZ R2, -R184, R183 ;  /* 0x000000b7b8027221 */ /* 0x000fe20000010100 */
[----:B------:R-:W1:Y:S01]  /*1eac0*/  MUFU.EX2 R251, R7 ;  /* 0x0000000700fb7308 */ /* 0x000e620000000800 */
[C---:B------:R-:W-:Y:S01]  /*1ead0*/  FMUL.FTZ R133, R180.reuse, R133 ;  /* 0x00000085b4857220 */ /* 0x040fe20000410000 */
[----:B------:R-:W-:Y:S01]  /*1eae0*/  FMNMX.FTZ R0, R63, R0, !PT ;  /* 0x000000003f007209 */ /* 0x000fe20007810000 */
[C---:B------:R-:W-:Y:S02]  /*1eaf0*/  FMUL.FTZ R144, R180.reuse, R144 ;  /* 0x00000090b4907220 */ /* 0x040fe40000410000 */
[C---:B------:R-:W-:Y:S02]  /*1eb00*/  FMUL.FTZ R145, R180.reuse, R145 ;  /* 0x00000091b4917220 */ /* 0x040fe40000410000 */
[C---:B------:R-:W-:Y:S02]  /*1eb10*/  FMUL.FTZ R148, R180.reuse, R148 ;  /* 0x00000094b4947220 */ /* 0x040fe40000410000 */
[C---:B------:R-:W-:Y:S01]  /*1eb20*/  FMUL.FTZ R149, R180.reuse, R149 ;  /* 0x00000095b4957220 */ /* 0x040fe20000410000 */
[----:B------:R2:W2:Y:S01]  /*1eb30*/  MUFU.EX2 R181, R3 ;  /* 0x0000000300b57308 */ /* 0x0004a20000000800 */
[C---:B------:R-:W-:Y:S01]  /*1eb40*/  FMUL.FTZ R160, R180.reuse, R160 ;  /* 0x000000a0b4a07220 */ /* 0x040fe20000410000 */
[----:B------:R-:W-:Y:S01]  /*1eb50*/  F2FP.PACK_AB R188, R223, R245 ;  /* 0x000000f5dfbc723e */ /* 0x000fe200000000ff */
[C---:B------:R-:W-:Y:S02]  /*1eb60*/  FMUL.FTZ R161, R180.reuse, R161 ;  /* 0x000000a1b4a17220 */ /* 0x040fe40000410000 */
[C---:B------:R-:W-:Y:S02]  /*1eb70*/  FMUL.FTZ R164, R180.reuse, R164 ;  /* 0x000000a4b4a47220 */ /* 0x040fe40000410000 */
[C---:B------:R-:W-:Y:S02]  /*1eb80*/  FMUL.FTZ R165, R180.reuse, R165 ;  /* 0x000000a5b4a57220 */ /* 0x040fe40000410000 */
[C---:B------:R-:W-:Y:S01]  /*1eb90*/  FMUL.FTZ R176, R180.reuse, R176 ;  /* 0x000000b0b4b07220 */ /* 0x040fe20000410000 */
[----:B------:R-:W-:Y:S01]  /*1eba0*/  MUFU.EX2 R250, R16 ;  /* 0x0000001000fa7308 */ /* 0x000fe20000000800 */
[C---:B------:R-:W-:Y:S02]  /*1ebb0*/  FMUL.FTZ R177, R180.reuse, R177 ;  /* 0x000000b1b4b17220 */ /* 0x040fe40000410000 */
[C---:B------:R-:W-:Y:S01]  /*1ebc0*/  FMUL.FTZ R68, R180.reuse, R68 ;  /* 0x00000044b4447220 */ /* 0x040fe20000410000 */
[----:B-1----:R-:W-:Y:S01]  /*1ebd0*/  F2FP.PACK_AB R189, R251, R246 ;  /* 0x000000f6fbbd723e */ /* 0x002fe200000000ff */
[C---:B------:R-:W-:Y:S02]  /*1ebe0*/  FMUL.FTZ R69, R180.reuse, R69 ;  /* 0x00000045b4457220 */ /* 0x040fe40000410000 */
[C---:B------:R-:W-:Y:S02]  /*1ebf0*/  FMUL.FTZ R80, R180.reuse, R80 ;  /* 0x00000050b4507220 */ /* 0x040fe40000410000 */
[C---:B------:R-:W-:Y:S01]  /*1ec00*/  FMUL.FTZ R81, R180.reuse, R81 ;  /* 0x00000051b4517220 */ /* 0x040fe20000410000 */
[----:B------:R-:W1:Y:S01]  /*1ec10*/  MUFU.EX2 R248, R17 ;  /* 0x0000001100f87308 */ /* 0x000e620000000800 */
[C---:B------:R-:W-:Y:S02]  /*1ec20*/  FMUL.FTZ R84, R180.reuse, R84 ;  /* 0x00000054b4547220 */ /* 0x040fe40000410000 */
[----:B------:R-:W-:Y:S02]  /*1ec30*/  FMUL.FTZ R85, R180, R85 ;  /* 0x00000055b4557220 */ /* 0x000fe40000410000 */
[----:B--2---:R-:W-:Y:S02]  /*1ec40*/  FMUL.FTZ R3, R2, c[0x0][0x2d0] ;  /* 0x0000b40002037a20 */ /* 0x004fe40000410000 */
[----:B------:R-:W2:Y:S01]  /*1ec50*/  SHFL.BFLY PT, R2, R0, 0x2, 0x1f ;  /* 0x0c401f0000027f89 */ /* 0x000ea200000e0000 */
[C---:B------:R-:W-:Y:S02]  /*1ec60*/  FMUL.FTZ R134, R181.reuse, R134 ;  /* 0x00000086b5867220 */ /* 0x040fe40000410000 */
[----:B------:R2:W-:Y:S01]  /*1ec70*/  MUFU.EX2 R249, R18 ;  /* 0x0000001200f97308 */ /* 0x0005e20000000800 */
[C---:B------:R-:W-:Y:S02]  /*1ec80*/  FMUL.FTZ R135, R181.reuse, R135 ;  /* 0x00000087b5877220 */ /* 0x040fe40000410000 */
[C---:B------:R-:W-:Y:S02]  /*1ec90*/  FMUL.FTZ R146, R181.reuse, R146 ;  /* 0x00000092b5927220 */ /* 0x040fe40000410000 */
[C---:B------:R-:W-:Y:S02]  /*1eca0*/  FMUL.FTZ R147, R181.reuse, R147 ;  /* 0x00000093b5937220 */ /* 0x040fe40000410000 */
[C---:B------:R-:W-:Y:S02]  /*1ecb0*/  FMUL.FTZ R150, R181.reuse, R150 ;  /* 0x00000096b5967220 */ /* 0x040fe40000410000 */
[C---:B------:R-:W-:Y:S01]  /*1ecc0*/  FMUL.FTZ R151, R181.reuse, R151 ;  /* 0x00000097b5977220 */ /* 0x040fe20000410000 */
[----:B------:R-:W2:Y:S01]  /*1ecd0*/  MUFU.EX2 R3, R3 ;  /* 0x0000000300037308 */ /* 0x000ea20000000800 */
[C---:B------:R-:W-:Y:S02]  /*1ece0*/  FMUL.FTZ R162, R181.reuse, R162 ;  /* 0x000000a2b5a27220 */ /* 0x040fe40000410000 */
[C---:B------:R-:W-:Y:S01]  /*1ecf0*/  FMUL.FTZ R163, R181.reuse, R163 ;  /* 0x000000a3b5a37220 */ /* 0x040fe20000410000 */
[----:B-1----:R-:W-:Y:S01]  /*1ed00*/  F2FP.PACK_AB R190, R248, R250 ;  /* 0x000000faf8be723e */ /* 0x002fe200000000ff */
[----:B------:R-:W-:Y:S02]  /*1ed10*/  FMUL.FTZ R17, R180, R205 ;  /* 0x000000cdb4117220 */ /* 0x000fe40000410000 */
[C---:B------:R-:W-:Y:S02]  /*1ed20*/  FMUL.FTZ R166, R181.reuse, R166 ;  /* 0x000000a6b5a67220 */ /* 0x040fe40000410000 */
[C---:B------:R-:W-:Y:S01]  /*1ed30*/  FMUL.FTZ R167, R181.reuse, R167 ;  /* 0x000000a7b5a77220 */ /* 0x040fe20000410000 */
[----:B------:R-:W1:Y:S01]  /*1ed40*/  MUFU.EX2 R247, R19 ;  /* 0x0000001300f77308 */ /* 0x000e620000000800 */
[----:B--2---:R-:W-:Y:S01]  /*1ed50*/  FMNMX.FTZ R0, R0, R2, !PT ;  /* 0x0000000200007209 */ /* 0x004fe20007810000 */
[C---:B------:R-:W-:Y:S02]  /*1ed60*/  FMUL.FTZ R178, R181.reuse, R178 ;  /* 0x000000b2b5b27220 */ /* 0x040fe40000410000 */
[C---:B------:R-:W-:Y:S02]  /*1ed70*/  FMUL.FTZ R18, R181.reuse, R206 ;  /* 0x000000ceb5127220 */ /* 0x040fe40000410000 */
[----:B------:R-:W2:Y:S01]  /*1ed80*/  SHFL.BFLY PT, R2, R0, 0x1, 0x1f ;  /* 0x0c201f0000027f89 */ /* 0x000ea200000e0000 */
[C---:B------:R-:W-:Y:S02]  /*1ed90*/  FMUL.FTZ R179, R181.reuse, R179 ;  /* 0x000000b3b5b37220 */ /* 0x040fe40000410000 */
[C---:B------:R-:W-:Y:S01]  /*1eda0*/  FMUL.FTZ R70, R181.reuse, R70 ;  /* 0x00000046b5467220 */ /* 0x040fe20000410000 */
[----:B------:R-:W-:Y:S01]  /*1edb0*/  MUFU.EX2 R221, R32 ;  /* 0x0000002000dd7308 */ /* 0x000fe20000000800 */
[C---:B------:R-:W-:Y:S02]  /*1edc0*/  FMUL.FTZ R71, R181.reuse, R71 ;  /* 0x00000047b5477220 */ /* 0x040fe40000410000 */
[----:B------:R-:W-:Y:S02]  /*1edd0*/  FMUL.FTZ R82, R181, R82 ;  /* 0x00000052b5527220 */ /* 0x000fe40000410000 */
[C---:B------:R-:W-:Y:S02]  /*1ede0*/  FMUL.FTZ R136, R3.reuse, R136 ;  /* 0x0000008803887220 */ /* 0x040fe40000410000 */
[C---:B------:R-:W-:Y:S02]  /*1edf0*/  FMUL.FTZ R137, R3.reuse, R137 ;  /* 0x0000008903897220 */ /* 0x040fe40000410000 */
[C---:B------:R-:W-:Y:S01]  /*1ee00*/  FMUL.FTZ R140, R3.reuse, R140 ;  /* 0x0000008c038c7220 */ /* 0x040fe20000410000 */
[----:B------:R-:W-:Y:S01]  /*1ee10*/  MUFU.EX2 R222, R34 ;  /* 0x0000002200de7308 */ /* 0x000fe20000000800 */
[C---:B------:R-:W-:Y:S02]  /*1ee20*/  FMUL.FTZ R141, R3.reuse, R141 ;  /* 0x0000008d038d7220 */ /* 0x040fe40000410000 */
[----:B------:R-:W-:Y:S01]  /*1ee30*/  FMUL.FTZ R152, R3, R152 ;  /* 0x0000009803987220 */ /* 0x000fe20000410000 */
[----:B-1----:R-:W-:Y:S01]  /*1ee40*/  F2FP.PACK_AB R191, R247, R249 ;  /* 0x000000f9f7bf723e */ /* 0x002fe200000000ff */
[----:B------:R-:W-:Y:S01]  /*1ee50*/  FMUL.FTZ R19, R181, R207 ;  /* 0x000000cfb5137220 */ /* 0x000fe20000410000 */
[----:B------:R-:W-:Y:S01]  /*1ee60*/  MOV R207, R250 ;  /* 0x000000fa00cf7202 */ /* 0x000fe20000000f00 */
[C---:B------:R-:W-:Y:S02]  /*1ee70*/  FMUL.FTZ R153, R3.reuse, R153 ;  /* 0x0000009903997220 */ /* 0x040fe40000410000 */
[C---:B------:R-:W-:Y:S01]  /*1ee80*/  FMUL.FTZ R156, R3.reuse, R156 ;  /* 0x0000009c039c7220 */ /* 0x040fe20000410000 */
[----:B--2---:R-:W-:Y:S01]  /*1ee90*/  FMNMX.FTZ R182, R0, R2, !PT ;  /* 0x0000000200b67209 */ /* 0x004fe20007810000 */
[C---:B------:R-:W-:Y:S01]  /*1eea0*/  FMUL.FTZ R157, R3.reuse, R157 ;  /* 0x0000009d039d7220 */ /* 0x040fe20000410000 */
[----:B------:R-:W-:Y:S01]  /*1eeb0*/  @P0 IADD3 R2, P2, R252, UR18, RZ ;  /* 0x00000012fc020c10 */ /* 0x000fe2000ff5e0ff */
[----:B------:R-:W-:Y:S01]  /*1eec0*/  FMUL.FTZ R168, R3, R168 ;  /* 0x000000a803a87220 */ /* 0x000fe20000410000 */
[----:B------:R1:W-:Y:S01]  /*1eed0*/  MUFU.EX2 R252, R8 ;  /* 0x0000000800fc7308 */ /* 0x0003e20000000800 */
[----:B------:R-:W-:Y:S01]  /*1eee0*/  FADD.FTZ R0, -R182, R187 ;  /* 0x000000bbb6007221 */ /* 0x000fe20000010100 */
[----:B----4-:R-:W-:Y:S01]  /*1eef0*/  @P0 IADD3.X R16, R209, UR15, RZ, P2, !PT ;  /* 0x0000000fd1100c10 */ /* 0x010fe200097fe4ff */
[C---:B------:R-:W-:Y:S02]  /*1ef00*/  FMUL.FTZ R169, R3.reuse, R169 ;  /* 0x000000a903a97220 */ /* 0x040fe40000410000 */
[----:B------:R-:W-:Y:S01]  /*1ef10*/  FMUL.FTZ R0, R0, c[0x0][0x2d0] ;  /* 0x0000b40000007a20 */ /* 0x000fe20000410000 */
[----:B---3--:R-:W-:Y:S01]  /*1ef20*/  @P0 IADD3 R4, P1, R216, UR18, RZ ;  /* 0x00000012d8040c10 */ /* 0x008fe2000ff3e0ff */
[C---:B------:R-:W-:Y:S02]  /*1ef30*/  FMUL.FTZ R172, R3.reuse, R172 ;  /* 0x000000ac03ac7220 */ /* 0x040fe40000410000 */
[----:B------:R-:W-:Y:S01]  /*1ef40*/  FMUL.FTZ R173, R3, R173 ;  /* 0x000000ad03ad7220 */ /* 0x000fe20000410000 */
[----:B------:R-:W-:Y:S01]  /*1ef50*/  @P0 IADD3.X R5, R211, UR15, RZ, P1, !PT ;  /* 0x0000000fd3050c10 */ /* 0x000fe20008ffe4ff */
[----:B------:R-:W-:Y:S01]  /*1ef60*/  MUFU.EX2 R187, R12 ;  /* 0x0000000c00bb7308 */ /* 0x000fe20000000800 */
[C---:B------:R-:W-:Y:S01]  /*1ef70*/  @P0 LEA R6, P3, R4.reuse, c[0x0][0x1c8], 0x1 ;  /* 0x0000720004060a11 */ /* 0x040fe200078608ff */
[C---:B------:R-:W-:Y:S02]  /*1ef80*/  FMUL.FTZ R72, R3.reuse, R72 ;  /* 0x0000004803487220 */ /* 0x040fe40000410000 */
[----:B------:R-:W-:Y:S01]  /*1ef90*/  FMUL.FTZ R73, R3, R73 ;  /* 0x0000004903497220 */ /* 0x000fe20000410000 */
[----:B------:R-:W-:Y:S01]  /*1efa0*/  @P0 LEA.HI.X R7, R4, c[0x0][0x1cc], R5, 0x1, P3 ;  /* 0x0000730004070a11 */ /* 0x000fe200018f0c05 */
[----:B------:R-:W-:Y:S01]  /*1efb0*/  FFMA.FTZ R5, R9, c[0x0][0x2d0], -R212 ;  /* 0x0000b40009057a23 */ /* 0x000fe200000108d4 */
[----:B------:R-:W-:Y:S01]  /*1efc0*/  @P0 IADD3 R4, P2, R6, UR9, RZ ;  /* 0x0000000906040c10 */ /* 0x000fe2000ff5e0ff */
[C---:B------:R-:W-:Y:S02]  /*1efd0*/  FMUL.FTZ R76, R3.reuse, R76 ;  /* 0x0000004c034c7220 */ /* 0x040fe40000410000 */
[----:B------:R2:W3:Y:S01]  /*1efe0*/  MUFU.EX2 R219, R5 ;  /* 0x0000000500db7308 */ /* 0x0004e20000000800 */
[----:B------:R4:W-:Y:S01]  /*1eff0*/  @P0 LDGSTS.E.BYPASS.LTC128B.128 [R244+0x4100], [R6.64], !P6 ;  /* 0x0410000006f40fae */ /* 0x0009e2000f101d5c */
[----:B------:R-:W-:Y:S01]  /*1f000*/  FMUL.FTZ R77, R3, R77 ;  /* 0x0000004d034d7220 */ /* 0x000fe20000410000 */
[C---:B-1----:R-:W-:Y:S01]  /*1f010*/  @P0 LEA R8, P1, R2.reuse, c[0x0][0x1c8], 0x1 ;  /* 0x0000720002080a11 */ /* 0x042fe200078208ff */
[C---:B------:R-:W-:Y:S02]  /*1f020*/  FMUL.FTZ R83, R181.reuse, R83 ;  /* 0x00000053b5537220 */ /* 0x040fe40000410000 */
[----:B------:R-:W-:Y:S01]  /*1f030*/  FMUL.FTZ R86, R181, R86 ;  /* 0x00000056b5567220 */ /* 0x000fe20000410000 */
[----:B------:R-:W-:Y:S01]  /*1f040*/  @P0 LEA.HI.X R9, R2, c[0x0][0x1cc], R16, 0x1, P1 ;  /* 0x0000730002090a11 */ /* 0x000fe200008f0c10 */
[----:B------:R-:W-:Y:S02]  /*1f050*/  FFMA.FTZ R2, R13, c[0x0][0x2d0], -R212 ;  /* 0x0000b4000d027a23 */ /* 0x000fe400000108d4 */
[----:B------:R-:W1:Y:S01]  /*1f060*/  MUFU.EX2 R0, R0 ;  /* 0x0000000000007308 */ /* 0x000e620000000800 */
[C---:B------:R-:W-:Y:S01]  /*1f070*/  FMUL.FTZ R16, R180.reuse, R204 ;  /* 0x000000ccb4107220 */ /* 0x040fe20000410000 */
[----:B------:R1:W-:Y:S01]  /*1f080*/  @P0 LDGSTS.E.BYPASS.LTC128B.128 [R244+0x6100], [R8.64], !P4 ;  /* 0x0610000008f40fae */ /* 0x0003e2000e101d5c */
[----:B------:R-:W-:Y:S02]  /*1f090*/  FMUL.FTZ R87, R181, R87 ;  /* 0x00000057b5577220 */ /* 0x000fe40000410000 */
[C---:B------:R-:W-:Y:S02]  /*1f0a0*/  FMUL.FTZ R88, R3.reuse, R88 ;  /* 0x0000005803587220 */ /* 0x040fe40000410000 */
[C---:B------:R-:W-:Y:S02]  /*1f0b0*/  FMUL.FTZ R89, R3.reuse, R89 ;  /* 0x0000005903597220 */ /* 0x040fe40000410000 */
[C---:B------:R-:W-:Y:S01]  /*1f0c0*/  FMUL.FTZ R92, R3.reuse, R92 ;  /* 0x0000005c035c7220 */ /* 0x040fe20000410000 */
[----:B------:R1:W1:Y:S01]  /*1f0d0*/  MUFU.EX2 R183, R2 ;  /* 0x0000000200b77308 */ /* 0x0002620000000800 */
[----:B------:R-:W-:Y:S02]  /*1f0e0*/  FMUL.FTZ R93, R3, R93 ;  /* 0x0000005d035d7220 */ /* 0x000fe40000410000 */
[C---:B------:R-:W-:Y:S01]  /*1f0f0*/  FMUL.FTZ R96, R180.reuse, R96 ;  /* 0x00000060b4607220 */ /* 0x040fe20000410000 */
[----:B--2---:R-:W-:Y:S01]  /*1f100*/  @P0 IADD3.X R5, R7, UR8, RZ, P2, !PT ;  /* 0x0000000807050c10 */ /* 0x004fe200097fe4ff */
[----:B------:R-:W-:Y:S01]  /*1f110*/  FMUL.FTZ R97, R180, R97 ;  /* 0x00000061b4617220 */ /* 0x000fe20000410000 */
[----:B---3--:R-:W-:Y:S01]  /*1f120*/  MOV R206, R219 ;  /* 0x000000db00ce7202 */ /* 0x008fe20000000f00 */
[C---:B------:R-:W-:Y:S01]  /*1f130*/  FMUL.FTZ R98, R181.reuse, R98 ;  /* 0x00000062b5627220 */ /* 0x040fe20000410000 */
[----:B----4-:R-:W-:Y:S01]  /*1f140*/  @P0 IADD3 R6, P1, R4, UR9, RZ ;  /* 0x0000000904060c10 */ /* 0x010fe2000ff3e0ff */
[----:B------:R2:W-:Y:S01]  /*1f150*/  @P0 LDGSTS.E.BYPASS.LTC128B.128 [R244+0x4900], [R4.64], !P6 ;  /* 0x0490000004f40fae */ /* 0x0005e2000f101d5c */
[----:B------:R-:W-:Y:S01]  /*1f160*/  FMUL.FTZ R99, R181, R99 ;  /* 0x00000063b5637220 */ /* 0x000fe20000410000 */
[----:B------:R-:W-:Y:S01]  /*1f170*/  MUFU.EX2 R220, R35 ;  /* 0x0000002300dc7308 */ /* 0x000fe20000000800 */
[C---:B------:R-:W-:Y:S01]  /*1f180*/  @P0 IADD3.X R7, R5.reuse, UR8, RZ, P1, !PT ;  /* 0x0000000805070c10 */ /* 0x040fe20008ffe4ff */
[----:B------:R-:W-:Y:S01]  /*1f190*/  FMUL.FTZ R100, R180, R100 ;  /* 0x00000064b4647220 */ /* 0x000fe20000410000 */
[----:B------:R-:W-:Y:S01]  /*1f1a0*/  @P0 IADD3 R12, P1, R4, UR12, RZ ;  /* 0x0000000c040c0c10 */ /* 0x000fe2000ff3e0ff */
[C---:B-1----:R-:W-:Y:S02]  /*1f1b0*/  FMUL.FTZ R138, R0.reuse, R138 ;  /* 0x0000008a008a7220 */ /* 0x042fe40000410000 */
[----:B------:R2:W-:Y:S01]  /*1f1c0*/  @P0 LDGSTS.E.BYPASS.LTC128B.128 [R244+0x6900], [R4.64+0x80], !P4 ;  /* 0x0690008004f40fae */ /* 0x0005e2000e101d5c */
[----:B------:R-:W-:Y:S01]  /*1f1d0*/  @P0 IADD3.X R13, R5, UR17, RZ, P1, !PT ;  /* 0x00000011050d0c10 */ /* 0x000fe20008ffe4ff */
[----:B------:R-:W-:Y:S01]  /*1f1e0*/  FMUL.FTZ R139, R0, R139 ;  /* 0x0000008b008b7220 */ /* 0x000fe20000410000 */
[----:B------:R-:W-:Y:S01]  /*1f1f0*/  @P0 IADD3 R8, P2, R6, UR9, RZ ;  /* 0x0000000906080c10 */ /* 0x000fe2000ff5e0ff */
[C---:B------:R-:W-:Y:S01]  /*1f200*/  FMUL.FTZ R142, R0.reuse, R142 ;  /* 0x0000008e008e7220 */ /* 0x040fe20000410000 */
[----:B------:R-:W-:Y:S01]  /*1f210*/  MUFU.EX2 R204, R23 ;  /* 0x0000001700cc7308 */ /* 0x000fe20000000800 */
[----:B------:R-:W-:Y:S01]  /*1f220*/  FMUL.FTZ R143, R0, R143 ;  /* 0x0000008f008f7220 */ /* 0x000fe20000410000 */
[----:B------:R-:W-:Y:S01]  /*1f230*/  @P0 IADD3.X R9, R7, UR8, RZ, P2, !PT ;  /* 0x0000000807090c10 */ /* 0x000fe200097fe4ff */
[----:B------:R1:W-:Y:S01]  /*1f240*/  @P0 LDGSTS.E.BYPASS.LTC128B.128 [R244+0x5100], [R6.64], !P6 ;  /* 0x0510000006f40fae */ /* 0x0003e2000f101d5c */
[----:B------:R-:W-:Y:S02]  /*1f250*/  FMUL.FTZ R2, R182, c[0x0][0x2d0] ;  /* 0x0000b400b6027a20 */ /* 0x000fe40000410000 */
[----:B------:R-:W-:Y:S02]  /*1f260*/  FMUL.FTZ R154, R0, R154 ;  /* 0x0000009a009a7220 */ /* 0x000fe40000410000 */
[--C-:B------:R-:W-:Y:S02]  /*1f270*/  FFMA.FTZ R10, R10, c[0x0][0x2d0], -R2.reuse ;  /* 0x0000b4000a0a7a23 */ /* 0x100fe40000010802 */
[--C-:B------:R-:W-:Y:S01]  /*1f280*/  FFMA.FTZ R11, R11, c[0x0][0x2d0], -R2.reuse ;  /* 0x0000b4000b0b7a23 */ /* 0x100fe20000010802 */
[----:B------:R3:W-:Y:S01]  /*1f290*/  @P0 LDGSTS.E.BYPASS.LTC128B.128 [R244+0x7100], [R12.64], !P4 ;  /* 0x071000000cf40fae */ /* 0x0007e2000e101d5c */
[----:B------:R4:W-:Y:S01]  /*1f2a0*/  MUFU.EX2 R215, R10 ;  /* 0x0000000a00d77308 */ /* 0x0009e20000000800 */
[--C-:B------:R-:W-:Y:S02]  /*1f2b0*/  FFMA.FTZ R14, R14, c[0x0][0x2d0], -R2.reuse ;  /* 0x0000b4000e0e7a23 */ /* 0x100fe40000010802 */
[----:B------:R-:W-:Y:S02]  /*1f2c0*/  FFMA.FTZ R15, R15, c[0x0][0x2d0], -R2 ;  /* 0x0000b4000f0f7a23 */ /* 0x000fe40000010802 */
[C---:B------:R-:W-:Y:S02]  /*1f2d0*/  FMUL.FTZ R155, R0.reuse, R155 ;  /* 0x0000009b009b7220 */ /* 0x040fe40000410000 */
[----:B------:R3:W-:Y:S01]  /*1f2e0*/  @P0 LDGSTS.E.BYPASS.LTC128B.128 [R244+0x5900], [R8.64], !P6 ;  /* 0x0590000008f40fae */ /* 0x0007e2000f101d5c */
[----:B------:R-:W-:Y:S01]  /*1f2f0*/  FMUL.FTZ R158, R0, R158 ;  /* 0x0000009e009e7220 */ /* 0x000fe20000410000 */
[----:B--2---:R-:W-:Y:S01]  /*1f300*/  @P0 IADD3 R4, P1, R6, UR12, RZ ;  /* 0x0000000c06040c10 */ /* 0x004fe2000ff3e0ff */
[----:B------:R2:W2:Y:S01]  /*1f310*/  MUFU.EX2 R216, R11 ;  /* 0x0000000b00d87308 */ /* 0x0004a20000000800 */
[C---:B------:R-:W-:Y:S02]  /*1f320*/  FMUL.FTZ R159, R0.reuse, R159 ;  /* 0x0000009f009f7220 */ /* 0x040fe40000410000 */
[----:B------:R-:W-:Y:S01]  /*1f330*/  @P0 IADD3.X R5, R7, UR17, RZ, P1, !PT ;  /* 0x0000001107050c10 */ /* 0x000fe20008ffe4ff */
[C---:B------:R-:W-:Y:S02]  /*1f340*/  FMUL.FTZ R170, R0.reuse, R170 ;  /* 0x000000aa00aa7220 */ /* 0x040fe40000410000 */
[C---:B------:R-:W-:Y:S02]  /*1f350*/  FMUL.FTZ R171, R0.reuse, R171 ;  /* 0x000000ab00ab7220 */ /* 0x040fe40000410000 */
[----:B------:R2:W-:Y:S01]  /*1f360*/  @P0 LDGSTS.E.BYPASS.LTC128B.128 [R244+0x7900], [R4.64], !P4 ;  /* 0x0790000004f40fae */ /* 0x0005e2000e101d5c */
[C---:B-1----:R-:W-:Y:S01]  /*1f370*/  FMUL.FTZ R6, R181.reuse, R194 ;  /* 0x000000c2b5067220 */ /* 0x042fe20000410000 */
[----:B------:R-:W-:Y:S01]  /*1f380*/  MUFU.EX2 R217, R14 ;  /* 0x0000000e00d97308 */ /* 0x000fe20000000800 */
[----:B------:R-:W-:Y:S01]  /*1f390*/  FMUL.FTZ R7, R181, R195 ;  /* 0x000000c3b5077220 */ /* 0x000fe20000410000 */
[----:B------:R-:W-:Y:S01]  /*1f3a0*/  F2FP.PACK_AB R194, R183, R187 ;  /* 0x000000bbb7c2723e */ /* 0x000fe200000000ff */
[C---:B----4-:R-:W-:Y:S02]  /*1f3b0*/  FMUL.FTZ R10, R0.reuse, R198 ;  /* 0x000000c6000a7220 */ /* 0x050fe40000410000 */
[C---:B---3--:R-:W-:Y:S01]  /*1f3c0*/  FMUL.FTZ R12, R3.reuse, R200 ;  /* 0x000000c8030c7220 */ /* 0x048fe20000410000 */
[----:B------:R-:W1:Y:S01]  /*1f3d0*/  LDSM.16.MT88.4 R208, [R225+0x100] ;  /* 0x00010000e1d0783b */ /* 0x000e620000004200 */
[C---:B------:R-:W-:Y:S02]  /*1f3e0*/  FMUL.FTZ R13, R3.reuse, R201 ;  /* 0x000000c9030d7220 */ /* 0x040fe40000410000 */
[C---:B------:R-:W-:Y:S01]  /*1f3f0*/  FMUL.FTZ R174, R0.reuse, R174 ;  /* 0x000000ae00ae7220 */ /* 0x040fe20000410000 */
[----:B------:R-:W3:Y:S01]  /*1f400*/  MUFU.EX2 R218, R15 ;  /* 0x0000000f00da7308 */ /* 0x000ee20000000800 */
[C---:B------:R-:W-:Y:S02]  /*1f410*/  FMUL.FTZ R175, R0.reuse, R175 ;  /* 0x000000af00af7220 */ /* 0x040fe40000410000 */
[C---:B------:R-:W-:Y:S01]  /*1f420*/  FMUL.FTZ R8, R3.reuse, R196 ;  /* 0x000000c403087220 */ /* 0x040fe20000410000 */
[----:B------:R-:W0:Y:S01]  /*1f430*/  LDGDEPBAR ;  /* 0x00000000000079af */ /* 0x000e220000000000 */
[----:B------:R-:W-:Y:S02]  /*1f440*/  FMUL.FTZ R9, R3, R197 ;  /* 0x000000c503097220 */ /* 0x000fe40000410000 */
[C---:B--2---:R-:W-:Y:S02]  /*1f450*/  FMUL.FTZ R11, R0.reuse, R199 ;  /* 0x000000c7000b7220 */ /* 0x044fe40000410000 */
[C---:B------:R-:W-:Y:S02]  /*1f460*/  FMUL.FTZ R74, R0.reuse, R74 ;  /* 0x0000004a004a7220 */ /* 0x040fe40000410000 */
[C---:B------:R-:W-:Y:S01]  /*1f470*/  FMUL.FTZ R75, R0.reuse, R75 ;  /* 0x0000004b004b7220 */ /* 0x040fe20000410000 */
[----:B------:R-:W2:Y:S01]  /*1f480*/  LDSM.16.MT88.4 R196, [R226+0x100] ;  /* 0x00010000e2c4783b */ /* 0x000ea20000004200 */
[----:B------:R-:W-:Y:S02]  /*1f490*/  FMUL.FTZ R78, R0, R78 ;  /* 0x0000004e004e7220 */ /* 0x000fe40000410000 */
[C---:B------:R-:W-:Y:S01]  /*1f4a0*/  FMUL.FTZ R4, R180.reuse, R192 ;  /* 0x000000c0b4047220 */ /* 0x040fe20000410000 */
[----:B------:R-:W-:Y:S01]  /*1f4b0*/  F2FP.PACK_AB R192, R219, R252 ;  /* 0x000000fcdbc0723e */ /* 0x000fe200000000ff */
[----:B------:R-:W-:Y:S01]  /*1f4c0*/  FMUL.FTZ R5, R180, R193 ;  /* 0x000000c1b4057220 */ /* 0x000fe20000410000 */
[----:B------:R-:W-:Y:S01]  /*1f4d0*/  F2FP.PACK_AB R193, R216, R215 ;  /* 0x000000d7d8c1723e */ /* 0x000fe200000000ff */
[----:B------:R-:W-:Y:S02]  /*1f4e0*/  FFMA.FTZ R29, R29, c[0x0][0x2d0], -R212 ;  /* 0x0000b4001d1d7a23 */ /* 0x000fe400000108d4 */
[--C-:B------:R-:W-:Y:S02]  /*1f4f0*/  FFMA.FTZ R30, R30, c[0x0][0x2d0], -R2.reuse ;  /* 0x0000b4001e1e7a23 */ /* 0x100fe40000010802 */
[----:B------:R-:W-:Y:S01]  /*1f500*/  FFMA.FTZ R31, R31, c[0x0][0x2d0], -R2 ;  /* 0x0000b4001f1f7a23 */ /* 0x000fe20000010802 */
[----:B---3--:R-:W-:Y:S01]  /*1f510*/  F2FP.PACK_AB R195, R218, R217 ;  /* 0x000000d9dac3723e */ /* 0x008fe200000000ff */
[--C-:B------:R-:W-:Y:S02]  /*1f520*/  FFMA.FTZ R48, R48, c[0x0][0x2d0], -R214.reuse ;  /* 0x0000b40030307a23 */ /* 0x100fe400000108d6 */
[----:B------:R-:W-:Y:S02]  /*1f530*/  FFMA.FTZ R49, R49, c[0x0][0x2d0], -R214 ;  /* 0x0000b40031317a23 */ /* 0x000fe400000108d6 */
[--C-:B------:R-:W-:Y:S02]  /*1f540*/  FFMA.FTZ R38, R38, c[0x0][0x2d0], -R213.reuse ;  /* 0x0000b40026267a23 */ /* 0x100fe400000108d5 */
[--C-:B------:R-:W-:Y:S02]  /*1f550*/  FFMA.FTZ R40, R40, c[0x0][0x2d0], -R212.reuse ;  /* 0x0000b40028287a23 */ /* 0x100fe400000108d4 */
[----:B------:R-:W-:Y:S02]  /*1f560*/  FFMA.FTZ R41, R41, c[0x0][0x2d0], -R212 ;  /* 0x0000b40029297a23 */ /* 0x000fe400000108d4 */
[--C-:B------:R-:W-:Y:S01]  /*1f570*/  FFMA.FTZ R42, R42, c[0x0][0x2d0], -R2.reuse ;  /* 0x0000b4002a2a7a23 */ /* 0x100fe20000010802 */
[-C--:B-1----:R-:W-:Y:S01]  /*1f580*/  HMMA.16816.F32 R4, R188, R208.reuse, R4 ;  /* 0x000000d0bc04723c */ /* 0x082fe20000001804 */
[----:B------:R-:W-:Y:S02]  /*1f590*/  MUFU.EX2 R219, R40 ;  /* 0x0000002800db7308 */ /* 0x000fe40000000800 */
[----:B------:R-:W-:Y:S02]  /*1f5a0*/  FFMA.FTZ R43, R43, c[0x0][0x2d0], -R2 ;  /* 0x0000b4002b2b7a23 */ /* 0x000fe40000010802 */
[C---:B------:R-:W-:Y:S02]  /*1f5b0*/  FMUL.FTZ R79, R0.reuse, R79 ;  /* 0x0000004f004f7220 */ /* 0x040fe40000410000 */
[C---:B------:R-:W-:Y:S01]  /*1f5c0*/  FMUL.FTZ R90, R0.reuse, R90 ;  /* 0x0000005a005a7220 */ /* 0x040fe20000410000 */
[C---:B------:R-:W-:Y:S03]  /*1f5d0*/  HMMA.16816.F32 R8, R192.reuse, R208, R8 ;  /* 0x000000d0c008723c */ /* 0x040fe60000001808 */
[----:B------:R1:W-:Y:S01]  /*1f5e0*/  MUFU.EX2 R208, R33 ;  /* 0x0000002100d07308 */ /* 0x0003e20000000800 */
[C---:B------:R-:W-:Y:S02]  /*1f5f0*/  FMUL.FTZ R14, R0.reuse, R202 ;  /* 0x000000ca000e7220 */ /* 0x040fe40000410000 */
[C---:B------:R-:W-:Y:S02]  /*1f600*/  FMUL.FTZ R15, R0.reuse, R203 ;  /* 0x000000cb000f7220 */ /* 0x040fe40000410000 */
[C---:B------:R-:W-:Y:S04]  /*1f610*/  FMUL.FTZ R91, R0.reuse, R91 ;  /* 0x0000005b005b7220 */ /* 0x040fe80000410000 */
[C---:B------:R-:W-:Y:S01]  /*1f620*/  FMUL.FTZ R94, R0.reuse, R94 ;  /* 0x0000005e005e7220 */ /* 0x040fe20000410000 */
[-C--:B------:R-:W-:Y:S01]  /*1f630*/  HMMA.16816.F32 R12, R192, R210.reuse, R12 ;  /* 0x000000d2c00c723c */ /* 0x080fe2000000180c */
[----:B------:R-:W3:Y:S02]  /*1f640*/  MUFU.EX2 R209, R28 ;  /* 0x0000001c00d17308 */ /* 0x000ee40000000800 */
[----:B------:R-:W-:Y:S02]  /*1f650*/  FMUL.FTZ R95, R0, R95 ;  /* 0x0000005f005f7220 */ /* 0x000fe40000410000 */
[----:B------:R-:W-:Y:S02]  /*1f660*/  FMUL.FTZ R101, R180, R101 ;  /* 0x00000065b4657220 */ /* 0x000fe40000410000 */
[C---:B------:R-:W-:Y:S01]  /*1f670*/  FMUL.FTZ R102, R181.reuse, R102 ;  /* 0x00000066b5667220 */ /* 0x040fe20000410000 */
[C---:B------:R-:W-:Y:S03]  /*1f680*/  HMMA.16816.F32 R16, R188.reuse, R210, R16 ;  /* 0x000000d2bc10723c */ /* 0x040fe60000001810 */
[----:B------:R-:W-:Y:S01]  /*1f690*/  MUFU.EX2 R211, R31 ;  /* 0x0000001f00d37308 */ /* 0x000fe20000000800 */
[----:B------:R-:W-:Y:S01]  /*1f6a0*/  FMUL.FTZ R103, R181, R103 ;  /* 0x00000067b5677220 */ /* 0x000fe20000410000 */
[----:B-1----:R-:W-:Y:S01]  /*1f6b0*/  LDSM.16.MT88.4 R32, [R225+0x900] ;  /* 0x00090000e120783b */ /* 0x002fe20000004200 */
[C---:B------:R-:W-:Y:S02]  /*1f6c0*/  FMUL.FTZ R104, R3.reuse, R104 ;  /* 0x0000006803687220 */ /* 0x040fe40000410000 */
[-C--:B--2---:R-:W-:Y:S04]  /*1f6d0*/  HMMA.16816.F32 R132, R188, R196.reuse, R132 ;  /* 0x000000c4bc84723c */ /* 0x084fe80000001884 */
        /* <DEDUP_REMOVED lines=12> */
[C---:B------:R-:W-:Y:S04]  /*1f7a0*/  FMUL.FTZ R113, R180.reuse, R113 ;  /* 0x00000071b4717220 */ /* 0x040fe80000410000 */
[C---:B------:R-:W-:Y:S02]  /*1f7b0*/  FMUL.FTZ R114, R181.reuse, R114 ;  /* 0x00000072b5727220 */ /* 0x040fe40000410000 */
[C---:B------:R-:W-:Y:S02]  /*1f7c0*/  FMUL.FTZ R115, R181.reuse, R115 ;  /* 0x00000073b5737220 */ /* 0x040fe40000410000 */
[C---:B------:R-:W-:Y:S02]  /*1f7d0*/  FMUL.FTZ R116, R180.reuse, R116 ;  /* 0x00000074b4747220 */ /* 0x040fe40000410000 */
[----:B------:R-:W-:Y:S02]  /*1f7e0*/  FMUL.FTZ R117, R180, R117 ;  /* 0x00000075b4757220 */ /* 0x000fe40000410000 */
[C---:B------:R-:W-:Y:S02]  /*1f7f0*/  FMUL.FTZ R118, R181.reuse, R118 ;  /* 0x00000076b5767220 */ /* 0x040fe40000410000 */
[----:B------:R-:W-:Y:S02]  /*1f800*/  FMUL.FTZ R119, R181, R119 ;  /* 0x00000077b5777220 */ /* 0x000fe40000410000 */
[--C-:B------:R-:W-:Y:S02]  /*1f810*/  FFMA.FTZ R20, R20, c[0x0][0x2d0], -R214.reuse ;  /* 0x0000b40014147a23 */ /* 0x100fe400000108d6 */
[----:B------:R-:W-:Y:S02]  /*1f820*/  FFMA.FTZ R21, R21, c[0x0][0x2d0], -R214 ;  /* 0x0000b40015157a23 */ /* 0x000fe400000108d6 */
[--C-:B------:R-:W-:Y:S01]  /*1f830*/  FFMA.FTZ R22, R22, c[0x0][0x2d0], -R213.reuse ;  /* 0x0000b40016167a23 */ /* 0x100fe200000108d5 */
[----:B------:R-:W-:Y:S01]  /*1f840*/  MUFU.EX2 R202, R20 ;  /* 0x0000001400ca7308 */ /* 0x000fe20000000800 */
[--C-:B------:R-:W-:Y:S02]  /*1f850*/  FFMA.FTZ R25, R25, c[0x0][0x2d0], -R212.reuse ;  /* 0x0000b40019197a23 */ /* 0x100fe400000108d4 */
[----:B------:R-:W-:Y:S02]  /*1f860*/  FFMA.FTZ R24, R24, c[0x0][0x2d0], -R212 ;  /* 0x0000b40018187a23 */ /* 0x000fe400000108d4 */
[--C-:B------:R-:W-:Y:S02]  /*1f870*/  FFMA.FTZ R26, R26, c[0x0][0x2d0], -R2.reuse ;  /* 0x0000b4001a1a7a23 */ /* 0x100fe40000010802 */
[----:B------:R-:W-:Y:S02]  /*1f880*/  FFMA.FTZ R27, R27, c[0x0][0x2d0], -R2 ;  /* 0x0000b4001b1b7a23 */ /* 0x000fe40000010802 */
[C---:B------:R-:W-:Y:S01]  /*1f890*/  FMUL.FTZ R128, R180.reuse, R128 ;  /* 0x00000080b4807220 */ /* 0x040fe20000410000 */
[----:B------:R-:W2:Y:S01]  /*1f8a0*/  MUFU.EX2 R20, R29 ;  /* 0x0000001d00147308 */ /* 0x000ea20000000800 */
[----:B------:R-:W-:Y:S01]  /*1f8b0*/  FMUL.FTZ R129, R180, R129 ;  /* 0x00000081b4817220 */ /* 0x000fe20000410000 */
[-C--:B-1----:R-:W-:Y:S03]  /*1f8c0*/  HMMA.16816.F32 R148, R188, R196.reuse, R148 ;  /* 0x000000c4bc94723c */ /* 0x082fe60000001894 */
[C---:B------:R-:W-:Y:S02]  /*1f8d0*/  FMUL.FTZ R130, R181.reuse, R130 ;  /* 0x00000082b5827220 */ /* 0x040fe40000410000 */
[----:B------:R-:W-:Y:S02]  /*1f8e0*/  FMUL.FTZ R131, R181, R131 ;  /* 0x00000083b5837220 */ /* 0x000fe40000410000 */
[--C-:B------:R-:W-:Y:S01]  /*1f8f0*/  FFMA.FTZ R36, R36, c[0x0][0x2d0], -R214.reuse ;  /* 0x0000b40024247a23 */ /* 0x100fe200000108d6 */
[C---:B------:R-:W-:Y:S01]  /*1f900*/  HMMA.16816.F32 R152, R192.reuse, R196, R152 ;  /* 0x000000c4c098723c */ /* 0x040fe20000001898 */
[----:B------:R-:W-:Y:S03]  /*1f910*/  MUFU.EX2 R205, R25 ;  /* 0x0000001900cd7308 */ /* 0x000fe60000000800 */
[--C-:B------:R-:W-:Y:S02]  /*1f920*/  FFMA.FTZ R39, R39, c[0x0][0x2d0], -R213.reuse ;  /* 0x0000b40027277a23 */ /* 0x100fe400000108d5 */
[----:B------:R-:W-:Y:S02]  /*1f930*/  FFMA.FTZ R37, R37, c[0x0][0x2d0], -R214 ;  /* 0x0000b40025257a23 */ /* 0x000fe400000108d6 */
[-C--:B------:R-:W-:Y:S03]  /*1f940*/  HMMA.16816.F32 R156, R192, R198.reuse, R156 ;  /* 0x000000c6c09c723c */ /* 0x080fe6000000189c */
[----:B------:R-:W-:Y:S01]  /*1f950*/  MUFU.EX2 R201, R24 ;  /* 0x0000001800c97308 */ /* 0x000fe20000000800 */
[--C-:B------:R-:W-:Y:S02]  /*1f960*/  FFMA.FTZ R45, R45, c[0x0][0x2d0], -R212.reuse ;  /* 0x0000b4002d2d7a23 */ /* 0x100fe400000108d4 */
[--C-:B------:R-:W-:Y:S02]  /*1f970*/  FFMA.FTZ R50, R50, c[0x0][0x2d0], -R213.reuse ;  /* 0x0000b40032327a23 */ /* 0x100fe400000108d5 */
[C---:B------:R-:W-:Y:S01]  /*1f980*/  HMMA.16816.F32 R160, R188.reuse, R198, R160 ;  /* 0x000000c6bca0723c */ /* 0x040fe200000018a0 */
[----:B------:R-:W1:Y:S03]  /*1f990*/  LDSM.16.MT88.4 R196, [R227+0x100] ;  /* 0x00010000e3c4783b */ /* 0x000e660000004200 */
[--C-:B------:R-:W-:Y:S01]  /*1f9a0*/  FFMA.FTZ R51, R51, c[0x0][0x2d0], -R213.reuse ;  /* 0x0000b40033337a23 */ /* 0x100fe200000108d5 */
[----:B------:R-:W-:Y:S01]  /*1f9b0*/  MUFU.EX2 R210, R26 ;  /* 0x0000001a00d27308 */ /* 0x000fe20000000800 */
[----:B------:R-:W-:Y:S02]  /*1f9c0*/  FFMA.FTZ R44, R44, c[0x0][0x2d0], -R212 ;  /* 0x0000b4002c2c7a23 */ /* 0x000fe400000108d4 */
[--C-:B------:R-:W-:Y:S04]  /*1f9d0*/  FFMA.FTZ R46, R46, c[0x0][0x2d0], -R2.reuse ;  /* 0x0000b4002e2e7a23 */ /* 0x100fe80000010802 */
[----:B------:R-:W-:Y:S02]  /*1f9e0*/  FFMA.FTZ R47, R47, c[0x0][0x2d0], -R2 ;  /* 0x0000b4002f2f7a23 */ /* 0x000fe40000010802 */
[--C-:B------:R-:W-:Y:S01]  /*1f9f0*/  FFMA.FTZ R52, R52, c[0x0][0x2d0], -R214.reuse ;  /* 0x0000b40034347a23 */ /* 0x100fe200000108d6 */
[----:B------:R4:W-:Y:S01]  /*1fa00*/  MUFU.EX2 R250, R37 ;  /* 0x0000002500fa7308 */ /* 0x0009e20000000800 */
[--C-:B------:R-:W-:Y:S02]  /*1fa10*/  FFMA.FTZ R53, R53, c[0x0][0x2d0], -R214.reuse ;  /* 0x0000b40035357a23 */ /* 0x100fe400000108d6 */
[----:B------:R-:W-:Y:S02]  /*1fa20*/  FFMA.FTZ R65, R65, c[0x0][0x2d0], -R214 ;  /* 0x0000b40041417a23 */ /* 0x000fe400000108d6 */
[--C-:B------:R-:W-:Y:S02]  /*1fa30*/  FFMA.FTZ R54, R54, c[0x0][0x2d0], -R213.reuse ;  /* 0x0000b40036367a23 */ /* 0x100fe400000108d5 */
[--C-:B------:R-:W-:Y:S02]  /*1fa40*/  FFMA.FTZ R55, R55, c[0x0][0x2d0], -R213.reuse ;  /* 0x0000b40037377a23 */ /* 0x100fe400000108d5 */
[--C-:B------:R-:W-:Y:S01]  /*1fa50*/  FFMA.FTZ R66, R66, c[0x0][0x2d0], -R213.reuse ;  /* 0x0000b40042427a23 */ /* 0x100fe200000108d5 */
[----:B------:R-:W-:Y:S01]  /*1fa60*/  MUFU.EX2 R65, R65 ;  /* 0x0000004100417308 */ /* 0x000fe20000000800 */
[----:B------:R-:W-:Y:S02]  /*1fa70*/  FFMA.FTZ R67, R67, c[0x0][0x2d0], -R213 ;  /* 0x0000b40043437a23 */ /* 0x000fe400000108d5 */
[C---:B------:R-:W-:Y:S02]  /*1fa80*/  FMUL.FTZ R120, R3.reuse, R120 ;  /* 0x0000007803787220 */ /* 0x040fe40000410000 */
[C---:B------:R-:W-:Y:S02]  /*1fa90*/  FMUL.FTZ R121, R3.reuse, R121 ;  /* 0x0000007903797220 */ /* 0x040fe40000410000 */
[C---:B------:R-:W-:Y:S02]  /*1faa0*/  FMUL.FTZ R122, R0.reuse, R122 ;  /* 0x0000007a007a7220 */ /* 0x040fe40000410000 */
[C---:B------:R-:W-:Y:S01]  /*1fab0*/  FMUL.FTZ R123, R0.reuse, R123 ;  /* 0x0000007b007b7220 */ /* 0x040fe20000410000 */
[----:B------:R-:W-:Y:S01]  /*1fac0*/  MUFU.EX2 R67, R67 ;  /* 0x0000004300437308 */ /* 0x000fe20000000800 */
[C---:B------:R-:W-:Y:S02]  /*1fad0*/  FMUL.FTZ R124, R3.reuse, R124 ;  /* 0x0000007c037c7220 */ /* 0x040fe40000410000 */
[----:B------:R-:W-:Y:S01]  /*1fae0*/  FMUL.FTZ R125, R3, R125 ;  /* 0x0000007d037d7220 */ /* 0x000fe20000410000 */
[----:B----4-:R-:W-:Y:S01]  /*1faf0*/  MOV R37, R183 ;  /* 0x000000b700257202 */ /* 0x010fe20000000f00 */
[C---:B------:R-:W-:Y:S01]  /*1fb00*/  FMUL.FTZ R126, R0.reuse, R126 ;  /* 0x0000007e007e7220 */ /* 0x040fe20000410000 */
[-C--:B-1----:R-:W-:Y:S03]  /*1fb10*/  HMMA.16816.F32 R164, R188, R196.reuse, R164 ;  /* 0x000000c4bca4723c */ /* 0x082fe600000018a4 */
[----:B------:R-:W-:Y:S01]  /*1fb20*/  FMUL.FTZ R127, R0, R127 ;  /* 0x0000007f007f7220 */ /* 0x000fe20000410000 */
[----:B------:R-:W-:Y:S01]  /*1fb30*/  MUFU.EX2 R183, R43 ;  /* 0x0000002b00b77308 */ /* 0x000fe20000000800 */
[--C-:B------:R-:W-:Y:S02]  /*1fb40*/  FFMA.FTZ R58, R58, c[0x0][0x2d0], -R2.reuse ;  /* 0x0000b4003a3a7a23 */ /* 0x100fe40000010802 */
[--C-:B------:R-:W-:Y:S01]  /*1fb50*/  FFMA.FTZ R59, R59, c[0x0][0x2d0], -R2.reuse ;  /* 0x0000b4003b3b7a23 */ /* 0x100fe20000010802 */
[C---:B------:R-:W-:Y:S04]  /*1fb60*/  HMMA.16816.F32 R168, R192.reuse, R196, R168 ;  /* 0x000000c4c0a8723c */ /* 0x040fe800000018a8 */
[--C-:B------:R-:W-:Y:S02]  /*1fb70*/  FFMA.FTZ R62, R62, c[0x0][0x2d0], -R2.reuse ;  /* 0x0000b4003e3e7a23 */ /* 0x100fe40000010802 */
[----:B------:R-:W-:Y:S01]  /*1fb80*/  FFMA.FTZ R2, R63, c[0x0][0x2d0], -R2 ;  /* 0x0000b4003f027a23 */ /* 0x000fe20000010802 */
[----:B------:R-:W1:Y:S01]  /*1fb90*/  MUFU.EX2 R203, R21 ;  /* 0x0000001500cb7308 */ /* 0x000e620000000800 */
[-C--:B------:R-:W-:Y:S04]  /*1fba0*/  HMMA.16816.F32 R172, R192, R198.reuse, R172 ;  /* 0x000000c6c0ac723c */ /* 0x080fe800000018ac */
[--C-:B------:R-:W-:Y:S02]  /*1fbb0*/  FFMA.FTZ R56, R56, c[0x0][0x2d0], -R212.reuse ;  /* 0x0000b40038387a23 */ /* 0x100fe400000108d4 */
[--C-:B------:R-:W-:Y:S02]  /*1fbc0*/  FFMA.FTZ R57, R57, c[0x0][0x2d0], -R212.reuse ;  /* 0x0000b40039397a23 */ /* 0x100fe400000108d4 */
[C---:B------:R-:W-:Y:S01]  /*1fbd0*/  HMMA.16816.F32 R176, R188.reuse, R198, R176 ;  /* 0x000000c6bcb0723c */ /* 0x040fe200000018b0 */
[----:B------:R-:W4:Y:S01]  /*1fbe0*/  LDSM.16.MT88.4 R196, [R225+0x2100] ;  /* 0x00210000e1c4783b */ /* 0x000f220000004200 */
[----:B------:R1:W1:Y:S02]  /*1fbf0*/  MUFU.EX2 R200, R22 ;  /* 0x0000001600c87308 */ /* 0x0002640000000800 */
[--C-:B------:R-:W-:Y:S02]  /*1fc00*/  FFMA.FTZ R60, R60, c[0x0][0x2d0], -R212.reuse ;  /* 0x0000b4003c3c7a23 */ /* 0x100fe400000108d4 */
[----:B------:R-:W-:Y:S06]  /*1fc10*/  FFMA.FTZ R212, R61, c[0x0][0x2d0], -R212 ;  /* 0x0000b4003dd47a23 */ /* 0x000fec00000108d4 */
[----:B------:R-:W-:Y:S10]  /*1fc20*/  MUFU.EX2 R212, R212 ;  /* 0x000000d400d47308 */ /* 0x000ff40000000800 */
[----:B------:R-:W-:Y:S10]  /*1fc30*/  MUFU.EX2 R61, R54 ;  /* 0x00000036003d7308 */ /* 0x000ff40000000800 */
[----:B------:R-:W-:Y:S01]  /*1fc40*/  MUFU.EX2 R55, R55 ;  /* 0x0000003700377308 */ /* 0x000fe20000000800 */
[-C--:B----4-:R-:W-:Y:S09]  /*1fc50*/  HMMA.16816.F32 R68, R188, R196.reuse, R68 ;  /* 0x000000c4bc44723c */ /* 0x090ff20000001844 */
[----:B------:R-:W-:Y:S01]  /*1fc60*/  MUFU.EX2 R66, R66 ;  /* 0x0000004200427308 */ /* 0x000fe20000000800 */
[C---:B------:R-:W-:Y:S09]  /*1fc70*/  HMMA.16816.F32 R72, R192.reuse, R196, R72 ;  /* 0x000000c4c048723c */ /* 0x040ff20000001848 */
[----:B------:R-:W-:Y:S01]  /*1fc80*/  MUFU.EX2 R57, R57 ;  /* 0x0000003900397308 */ /* 0x000fe20000000800 */
[-C--:B------:R-:W-:Y:S09]  /*1fc90*/  HMMA.16816.F32 R76, R192, R198.reuse, R76 ;  /* 0x000000c6c04c723c */ /* 0x080ff2000000184c */
[----:B------:R-:W-:Y:S01]  /*1fca0*/  MUFU.EX2 R60, R60 ;  /* 0x0000003c003c7308 */ /* 0x000fe20000000800 */
[C---:B------:R-:W-:Y:S01]  /*1fcb0*/  HMMA.16816.F32 R80, R188.reuse, R198, R80 ;  /* 0x000000c6bc50723c */ /* 0x040fe20000001850 */
[----:B------:R-:W4:Y:S08]  /*1fcc0*/  LDSM.16.MT88.4 R196, [R226+0x2100] ;  /* 0x00210000e2c4783b */ /* 0x000f300000004200 */
[----:B------:R-:W-:Y:S10]  /*1fcd0*/  MUFU.EX2 R62, R62 ;  /* 0x0000003e003e7308 */ /* 0x000ff40000000800 */
[----:B------:R-:W-:Y:S10]  /*1fce0*/  MUFU.EX2 R56, R56 ;  /* 0x0000003800387308 */ /* 0x000ff40000000800 */
[----:B------:R-:W-:Y:S10]  /*1fcf0*/  MUFU.EX2 R58, R58 ;  /* 0x0000003a003a7308 */ /* 0x000ff40000000800 */
[----:B------:R-:W-:Y:S01]  /*1fd00*/  MUFU.EX2 R59, R59 ;  /* 0x0000003b003b7308 */ /* 0x000fe20000000800 */
[-C--:B----4-:R-:W-:Y:S08]  /*1fd10*/  HMMA.16816.F32 R84, R188, R196.reuse, R84 ;  /* 0x000000c4bc54723c */ /* 0x090ff00000001854 */
[C---:B------:R-:W-:Y:S08]  /*1fd20*/  HMMA.16816.F32 R88, R192.reuse, R196, R88 ;  /* 0x000000c4c058723c */ /* 0x040ff00000001858 */
[-C--:B------:R-:W-:Y:S08]  /*1fd30*/  HMMA.16816.F32 R92, R192, R198.reuse, R92 ;  /* 0x000000c6c05c723c */ /* 0x080ff0000000185c */
[C---:B------:R-:W-:Y:S01]  /*1fd40*/  HMMA.16816.F32 R96, R188.reuse, R198, R96 ;  /* 0x000000c6bc60723c */ /* 0x040fe20000001860 */
[----:B------:R-:W4:Y:S07]  /*1fd50*/  LDSM.16.MT88.4 R196, [R228+0x2100] ;  /* 0x00210000e4c4783b */ /* 0x000f2e0000004200 */
[-C--:B----4-:R-:W-:Y:S08]  /*1fd60*/  HMMA.16816.F32 R100, R188, R196.reuse, R100 ;  /* 0x000000c4bc64723c */ /* 0x090ff00000001864 */
[C---:B------:R-:W-:Y:S08]  /*1fd70*/  HMMA.16816.F32 R104, R192.reuse, R196, R104 ;  /* 0x000000c4c068723c */ /* 0x040ff00000001868 */
[-C--:B------:R-:W-:Y:S08]  /*1fd80*/  HMMA.16816.F32 R108, R192, R198.reuse, R108 ;  /* 0x000000c6c06c723c */ /* 0x080ff0000000186c */
[C---:B------:R-:W-:Y:S01]  /*1fd90*/  HMMA.16816.F32 R112, R188.reuse, R198, R112 ;  /* 0x000000c6bc70723c */ /* 0x040fe20000001870 */
[----:B------:R-:W4:Y:S07]  /*1fda0*/  LDSM.16.MT88.4 R196, [R227+0x2100] ;  /* 0x00210000e3c4783b */ /* 0x000f2e0000004200 */
[-C--:B----4-:R-:W-:Y:S08]  /*1fdb0*/  HMMA.16816.F32 R116, R188, R196.reuse, R116 ;  /* 0x000000c4bc74723c */ /* 0x090ff00000001874 */
[C---:B------:R-:W-:Y:S07]  /*1fdc0*/  HMMA.16816.F32 R120, R192.reuse, R196, R120 ;  /* 0x000000c4c078723c */ /* 0x040fee0000001878 */
[----:B------:R-:W-:Y:S01]  /*1fdd0*/  MOV R197, R204 ;  /* 0x000000cc00c57202 */ /* 0x000fe20000000f00 */
[-C--:B------:R-:W-:Y:S04]  /*1fde0*/  HMMA.16816.F32 R124, R192, R198.reuse, R124 ;  /* 0x000000c6c07c723c */ /* 0x080fe8000000187c */
[----:B------:R-:W-:Y:S02]  /*1fdf0*/  MOV R204, R223 ;  /* 0x000000df00cc7202 */ /* 0x000fe40000000f00 */
[----:B------:R-:W-:Y:S01]  /*1fe00*/  MUFU.EX2 R223, R39 ;  /* 0x0000002700df7308 */ /* 0x000fe20000000800 */
[----:B---3--:R-:W-:Y:S01]  /*1fe10*/  MOV R193, R209 ;  /* 0x000000d100c17202 */ /* 0x008fe20000000f00 */
[----:B------:R-:W-:Y:S04]  /*1fe20*/  HMMA.16816.F32 R128, R188, R198, R128 ;  /* 0x000000c6bc80723c */ /* 0x000fe80000001880 */
[----:B------:R-:W-:Y:S02]  /*1fe30*/  MOV R192, R208 ;  /* 0x000000d000c07202 */ /* 0x000fe40000000f00 */
[----:B------:R-:W-:Y:S02]  /*1fe40*/  MOV R194, R222 ;  /* 0x000000de00c27202 */ /* 0x000fe40000000f00 */
[----:B------:R3:W-:Y:S01]  /*1fe50*/  MUFU.EX2 R209, R30 ;  /* 0x0000001e00d17308 */ /* 0x0007e20000000800 */
[----:B------:R-:W-:Y:S03]  /*1fe60*/  MOV R195, R221 ;  /* 0x000000dd00c37202 */ /* 0x000fe60000000f00 */
[----:B------:R-:W-:Y:S02]  /*1fe70*/  MOV R199, R220 ;  /* 0x000000dc00c77202 */ /* 0x000fe40000000f00 */
[----:B--2---:R-:W-:Y:S02]  /*1fe80*/  MOV R198, R20 ;  /* 0x0000001400c67202 */ /* 0x004fe40000000f00 */
[----:B-1----:R-:W-:Y:S02]  /*1fe90*/  F2FP.PACK_AB R20, R203, R202 ;  /* 0x000000cacb14723e */ /* 0x002fe400000000ff */
[----:B------:R-:W1:Y:S01]  /*1fea0*/  MUFU.EX2 R208, R27 ;  /* 0x0000001b00d07308 */ /* 0x000e620000000800 */
[----:B------:R-:W-:Y:S02]  /*1feb0*/  F2FP.PACK_AB R22, R192, R195 ;  /* 0x000000c3c016723e */ /* 0x000fe400000000ff */
[----:B------:R-:W-:Y:S02]  /*1fec0*/  F2FP.PACK_AB R21, R197, R200 ;  /* 0x000000c8c515723e */ /* 0x000fe400000000ff */
[----:B------:R-:W-:Y:S02]  /*1fed0*/  F2FP.PACK_AB R23, R199, R194 ;  /* 0x000000c2c717723e */ /* 0x000fe400000000ff */
[----:B------:R-:W-:Y:S02]  /*1fee0*/  MOV R196, R205 ;  /* 0x000000cd00c47202 */ /* 0x000fe40000000f00 */
[----:B------:R-:W-:Y:S01]  /*1fef0*/  F2FP.PACK_AB R26, R198, R193 ;  /* 0x000000c1c61a723e */ /* 0x000fe200000000ff */
[----:B------:R-:W-:Y:S01]  /*1ff00*/  MUFU.EX2 R221, R38 ;  /* 0x0000002600dd7308 */ /* 0x000fe20000000800 */
[----:B------:R-:W-:Y:S01]  /*1ff10*/  F2FP.PACK_AB R24, R196, R201 ;  /* 0x000000c9c418723e */ /* 0x000fe200000000ff */
[-C--:B------:R-:W-:Y:S01]  /*1ff20*/  HMMA.16816.F32 R4, R20, R32.reuse, R4 ;  /* 0x000000201404723c */ /* 0x080fe20000001804 */
[----:B---3--:R-:W2:Y:S04]  /*1ff30*/  LDSM.16.MT88.4 R28, [R226+0x900] ;  /* 0x00090000e21c783b */ /* 0x008ea80000004200 */
[----:B------:R-:W-:Y:S02]  /*1ff40*/  MOV R191, R249 ;  /* 0x000000f900bf7202 */ /* 0x000fe40000000f00 */
[----:B------:R-:W-:Y:S01]  /*1ff50*/  MOV R189, R248 ;  /* 0x000000f800bd7202 */ /* 0x000fe20000000f00 */
[----:B------:R3:W-:Y:S01]  /*1ff60*/  MUFU.EX2 R249, R48 ;  /* 0x0000003000f97308 */ /* 0x0007e20000000800 */
[----:B------:R-:W-:Y:S03]  /*1ff70*/  MOV R205, R251 ;  /* 0x000000fb00cd7202 */ /* 0x000fe60000000f00 */
[----:B-1----:R-:W-:Y:S02]  /*1ff80*/  F2FP.PACK_AB R25, R208, R210 ;  /* 0x000000d2d019723e */ /* 0x002fe400000000ff */
[----:B------:R-:W-:Y:S02]  /*1ff90*/  F2FP.PACK_AB R27, R211, R209 ;  /* 0x000000d1d31b723e */ /* 0x000fe400000000ff */
[----:B------:R-:W-:Y:S02]  /*1ffa0*/  MOV R39, R246 ;  /* 0x000000f600277202 */ /* 0x000fe40000000f00 */
[----:B------:R1:W-:Y:S01]  /*1ffb0*/  MUFU.EX2 R248, R49 ;  /* 0x0000003100f87308 */ /* 0x0003e20000000800 */
[----:B------:R-:W-:Y:S02]  /*1ffc0*/  MOV R213, R205 ;  /* 0x000000cd00d57202 */ /* 0x000fe40000000f00 */
[C---:B------:R-:W-:Y:S04]  /*1ffd0*/  HMMA.16816.F32 R8, R24.reuse, R32, R8 ;  /* 0x000000201808723c */ /* 0x040fe80000001808 */
[----:B------:R-:W-:Y:S02]  /*1ffe0*/  MOV R190, R187 ;  /* 0x000000bb00be7202 */ /* 0x000fe40000000f00 */
[----:B------:R-:W-:Y:S01]  /*1fff0*/  MOV R63, R194 ;  /* 0x000000c2003f7202 */ /* 0x000fe20000000f00 */
[----:B------:R-:W4:Y:S01]  /*20000*/  MUFU.EX2 R220, R41 ;  /* 0x0000002900dc7308 */ /* 0x000f220000000800 */
[-C--:B------:R-:W-:Y:S01]  /*20010*/  HMMA.16816.F32 R12, R24, R34.reuse, R12 ;  /* 0x00000022180c723c */ /* 0x080fe2000000180c */
[----:B---3--:R-:W3:Y:S03]  /*20020*/  LDL.LU R48, [R1+0x8] ;  /* 0x0000080001307983 */ /* 0x008ee60000300800 */
[----:B------:R-:W-:Y:S04]  /*20030*/  MOV R33, R245 ;  /* 0x000000f500217202 */ /* 0x000fe80000000f00 */
[C---:B------:R-:W-:Y:S01]  /*20040*/  HMMA.16816.F32 R16, R20.reuse, R34, R16 ;  /* 0x000000221410723c */ /* 0x040fe20000001810 */
[----:B------:R4:W3:Y:S01]  /*20050*/  MUFU.EX2 R188, R42 ;  /* 0x0000002a00bc7308 */ /* 0x0008e20000000800 */
[----:B-1----:R-:W3:Y:S06]  /*20060*/  LDL.LU R49, [R1+0x1c] ;  /* 0x00001c0001317983 */ /* 0x002eec0000300800 */
[-C--:B--2---:R-:W-:Y:S01]  /*20070*/  HMMA.16816.F32 R132, R20, R28.reuse, R132 ;  /* 0x0000001c1484723c */ /* 0x084fe20000001884 */
[----:B------:R-:W2:Y:S02]  /*20080*/  LDL.LU R38, [R1+0x4] ;  /* 0x0000040001267983 */ /* 0x000ea40000300800 */
[----:B------:R1:W1:Y:S02]  /*20090*/  MUFU.EX2 R251, R36 ;  /* 0x0000002400fb7308 */ /* 0x0002640000000800 */
[----:B------:R-:W2:Y:S03]  /*200a0*/  LDL.LU R32, [R1] ;  /* 0x0000000001207983 */ /* 0x000ea60000300800 */
[C---:B------:R-:W-:Y:S05]  /*200b0*/  HMMA.16816.F32 R136, R24.reuse, R28, R136 ;  /* 0x0000001c1888723c */ /* 0x040fea0000001888 */
[----:B------:R1:W-:Y:S03]  /*200c0*/  MUFU.EX2 R245, R45 ;  /* 0x0000002d00f57308 */ /* 0x0003e60000000800 */
[-C--:B------:R-:W-:Y:S01]  /*200d0*/  HMMA.16816.F32 R140, R24, R30.reuse, R140 ;  /* 0x0000001e188c723c */ /* 0x080fe2000000188c */
[----:B----4-:R-:W-:Y:S06]  /*200e0*/  LDSM.16.MT88.4 R40, [R227+0x1100] ;  /* 0x00110000e328783b */ /* 0x010fec0000004200 */
[----:B------:R4:W-:Y:S01]  /*200f0*/  MUFU.EX2 R246, R50 ;  /* 0x0000003200f67308 */ /* 0x0009e20000000800 */
[C---:B------:R-:W-:Y:S01]  /*20100*/  HMMA.16816.F32 R144, R20.reuse, R30, R144 ;  /* 0x0000001e1490723c */ /* 0x040fe20000001890 */
[----:B------:R-:W4:Y:S03]  /*20110*/  LDSM.16.MT88.4 R28, [R228+0x900] ;  /* 0x00090000e41c783b */ /* 0x000f260000004200 */
[----:B-1----:R-:W-:Y:S05]  /*20120*/  MOV R36, R247 ;  /* 0x000000f700247202 */ /* 0x002fea0000000f00 */
[----:B------:R1:W1:Y:S03]  /*20130*/  MUFU.EX2 R247, R51 ;  /* 0x0000003300f77308 */ /* 0x0002660000000800 */
[----:B------:R-:W-:Y:S01]  /*20140*/  FFMA.FTZ R45, R64, c[0x0][0x2d0], -R214 ;  /* 0x0000b400402d7a23 */ /* 0x000fe200000108d6 */
[----:B------:R-:W-:Y:S06]  /*20150*/  MOV R214, R206 ;  /* 0x000000ce00d67202 */ /* 0x000fec0000000f00 */
[----:B------:R-:W2:Y:S01]  /*20160*/  MUFU.EX2 R222, R44 ;  /* 0x0000002c00de7308 */ /* 0x000ea20000000800 */
[----:B----4-:R-:W-:Y:S09]  /*20170*/  MOV R50, R189 ;  /* 0x000000bd00327202 */ /* 0x010ff20000000f00 */
[----:B------:R4:W-:Y:S01]  /*20180*/  MUFU.EX2 R187, R46 ;  /* 0x0000002e00bb7308 */ /* 0x0009e20000000800 */
[----:B-1----:R-:W-:Y:S09]  /*20190*/  MOV R51, R190 ;  /* 0x000000be00337202 */ /* 0x002ff20000000f00 */
[----:B------:R1:W1:Y:S01]  /*201a0*/  MUFU.EX2 R64, R47 ;  /* 0x0000002f00407308 */ /* 0x0002620000000800 */
[-C--:B------:R-:W-:Y:S08]  /*201b0*/  HMMA.16816.F32 R148, R20, R28.reuse, R148 ;  /* 0x0000001c1494723c */ /* 0x080ff00000001894 */
[C---:B------:R-:W-:Y:S01]  /*201c0*/  HMMA.16816.F32 R152, R24.reuse, R28, R152 ;  /* 0x0000001c1898723c */ /* 0x040fe20000001898 */
[----:B------:R-:W-:Y:S03]  /*201d0*/  MUFU.EX2 R189, R52 ;  /* 0x0000003400bd7308 */ /* 0x000fe60000000800 */
[----:B----4-:R-:W-:Y:S04]  /*201e0*/  MOV R46, R191 ;  /* 0x000000bf002e7202 */ /* 0x010fe80000000f00 */
[-C--:B------:R-:W-:Y:S03]  /*201f0*/  HMMA.16816.F32 R156, R24, R30.reuse, R156 ;  /* 0x0000001e189c723c */ /* 0x080fe6000000189c */
[----:B------:R-:W-:Y:S01]  /*20200*/  MUFU.EX2 R191, R45 ;  /* 0x0000002d00bf7308 */ /* 0x000fe20000000800 */
[----:B-1----:R-:W-:Y:S04]  /*20210*/  MOV R47, R207 ;  /* 0x000000cf002f7202 */ /* 0x002fe80000000f00 */
[C---:B------:R-:W-:Y:S01]  /*20220*/  HMMA.16816.F32 R160, R20.reuse, R30, R160 ;  /* 0x0000001e14a0723c */ /* 0x040fe200000018a0 */
[----:B------:R-:W1:Y:S04]  /*20230*/  LDSM.16.MT88.4 R28, [R227+0x900] ;  /* 0x00090000e31c783b */ /* 0x000e680000004200 */
[----:B------:R4:W1:Y:S10]  /*20240*/  MUFU.EX2 R52, R2 ;  /* 0x0000000200347308 */ /* 0x0008740000000800 */
[----:B------:R1:W1:Y:S02]  /*20250*/  MUFU.EX2 R190, R53 ;  /* 0x0000003500be7308 */ /* 0x0002640000000800 */
        /* <DEDUP_REMOVED lines=16> */
[----:B------:R-:W-:Y:S02]  /*20360*/  MOV R48, R37 ;  /* 0x0000002500307202 */ /* 0x000fe40000000f00 */
[----:B------:R-:W-:Y:S01]  /*20370*/  MOV R215, R193 ;  /* 0x000000c100d77202 */ /* 0x000fe20000000f00 */
[----:B------:R-:W-:Y:S01]  /*20380*/  FFMA.FTZ R3, R3, R49, R252 ;  /* 0x0000003103037223 */ /* 0x000fe200000100fc */
[----:B------:R-:W-:Y:S03]  /*20390*/  MOV R49, R36 ;  /* 0x0000002400317202 */ /* 0x000fe60000000f00 */
[----:B------:R-:W-:Y:S01]  /*203a0*/  MOV R252, R204 ;  /* 0x000000cc00fc7202 */ /* 0x000fe20000000f00 */
[----:B--2---:R-:W-:Y:S01]  /*203b0*/  FFMA.FTZ R181, R181, R38, R39 ;  /* 0x00000026b5b57223 */ /* 0x004fe20000010027 */
[----:B------:R-:W-:Y:S01]  /*203c0*/  LDSM.16.MT88.4 R204, [R225+0x1900] ;  /* 0x00190000e1cc783b */ /* 0x000fe20000004200 */
[----:B------:R-:W-:Y:S04]  /*203d0*/  FFMA.FTZ R180, R180, R32, R33 ;  /* 0x00000020b4b47223 */ /* 0x000fe80000010021 */
[----:B------:R-:W-:Y:S03]  /*203e0*/  FADD.FTZ R0, R252, R180 ;  /* 0x000000b4fc007221 */ /* 0x000fe60000010000 */
[----:B------:R-:W-:Y:S01]  /*203f0*/  LDSM.16.MT88.4 R32, [R226+0x1100] ;  /* 0x00110000e220783b */ /* 0x000fe20000004200 */
[----:B------:R-:W-:Y:S01]  /*20400*/  MOV R252, R192 ;  /* 0x000000c000fc7202 */ /* 0x000fe20000000f00 */
[----:B------:R-:W-:Y:S01]  /*20410*/  FADD.FTZ R0, R47, R0 ;  /* 0x000000002f007221 */ /* 0x000fe20000010000 */
[----:B------:R-:W-:Y:S03]  /*20420*/  MOV R180, R195 ;  /* 0x000000c300b47202 */ /* 0x000fe60000000f00 */
[----:B----4-:R-:W-:Y:S02]  /*20430*/  FADD.FTZ R2, R50, R0 ;  /* 0x0000000032027221 */ /* 0x010fe40000010000 */
[----:B------:R-:W-:Y:S01]  /*20440*/  LDSM.16.MT88.4 R36, [R228+0x1100] ;  /* 0x00110000e424783b */ /* 0x000fe20000004200 */
        /* <DEDUP_REMOVED lines=41> */
[-C--:B------:R-:W-:Y:S04]  /*206e0*/  HMMA.16816.F32 R76, R28, R26.reuse, R76 ;  /* 0x0000001a1c4c723c */ /* 0x080fe8000000184c */
[----:B------:R-:W-:Y:S01]  /*206f0*/  FADD.FTZ R25, R51, R25 ;  /* 0x0000001933197221 */ /* 0x000fe20000010000 */
[----:B------:R-:W-:Y:S01]  /*20700*/  MOV R214, R198 ;  /* 0x000000c600d67202 */ /* 0x000fe20000000f00 */
[----:B------:R-:W-:Y:S01]  /*20710*/  FADD.FTZ R3, R216, R44 ;  /* 0x0000002cd8037221 */ /* 0x000fe20000010000 */
[----:B------:R-:W-:Y:S01]  /*20720*/  MOV R216, R197 ;  /* 0x000000c500d87202 */ /* 0x000fe20000000f00 */
[C---:B------:R-:W-:Y:S04]  /*20730*/  HMMA.16816.F32 R80, R20.reuse, R26, R80 ;  /* 0x0000001a1450723c */ /* 0x040fe80000001850 */
[----:B------:R-:W-:Y:S02]  /*20740*/  FADD.FTZ R25, R48, R25 ;  /* 0x0000001930197221 */ /* 0x000fe40000010000 */
[----:B------:R-:W-:Y:S01]  /*20750*/  FADD.FTZ R24, R213, R181 ;  /* 0x000000b5d5187221 */ /* 0x000fe20000010000 */
[----:B------:R-:W-:Y:S01]  /*20760*/  F2FP.PACK_AB R26, R212, R60 ;  /* 0x0000003cd41a723e */ /* 0x000fe200000000ff */
[-C--:B--2---:R-:W-:Y:S04]  /*20770*/  HMMA.16816.F32 R84, R20, R32.reuse, R84 ;  /* 0x000000201454723c */ /* 0x084fe80000001854 */
[----:B------:R-:W-:Y:S01]  /*20780*/  FADD.FTZ R24, R46, R24 ;  /* 0x000000182e187221 */ /* 0x000fe20000010000 */
[----:B------:R-:W-:Y:S01]  /*20790*/  F2FP.PACK_AB R27, R52, R62 ;  /* 0x0000003e341b723e */ /* 0x000fe200000000ff */
[----:B------:R-:W-:Y:S01]  /*207a0*/  LDSM.16.MT88.4 R44, [R226+0x3900] ;  /* 0x00390000e22c783b */ /* 0x000fe20000004200 */
[----:B------:R-:W-:Y:S01]  /*207b0*/  FADD.FTZ R53, R201, R25 ;  /* 0x00000019c9357221 */ /* 0x000fe20000010000 */
[C---:B------:R-:W-:Y:S04]  /*207c0*/  HMMA.16816.F32 R88, R28.reuse, R32, R88 ;  /* 0x000000201c58723c */ /* 0x040fe80000001858 */
[----:B------:R-:W-:Y:S01]  /*207d0*/  FADD.FTZ R0, R49, R24 ;  /* 0x0000001831007221 */ /* 0x000fe20000010000 */
[----:B------:R-:W-:Y:S01]  /*207e0*/  F2FP.PACK_AB R24, R57, R56 ;  /* 0x000000383918723e */ /* 0x000fe200000000ff */
[----:B------:R-:W-:Y:S01]  /*207f0*/  LDSM.16.MT88.4 R48, [R228+0x3900] ;  /* 0x00390000e430783b */ /* 0x000fe20000004200 */
[----:B------:R-:W-:Y:S01]  /*20800*/  F2FP.PACK_AB R25, R59, R58 ;  /* 0x0000003a3b19723e */ /* 0x000fe200000000ff */
[-C--:B------:R-:W-:Y:S04]  /*20810*/  HMMA.16816.F32 R92, R28, R34.reuse, R92 ;  /* 0x000000221c5c723c */ /* 0x080fe8000000185c */
[----:B------:R-:W-:Y:S01]  /*20820*/  MOV R213, R199 ;  /* 0x000000c700d57202 */ /* 0x000fe20000000f00 */
[----:B------:R-:W-:Y:S01]  /*20830*/  FADD.FTZ R3, R217, R3 ;  /* 0x00000003d9037221 */ /* 0x000fe20000010000 */
[----:B------:R-:W-:Y:S02]  /*20840*/  MOV R181, R196 ;  /* 0x000000c400b57202 */ /* 0x000fe40000000f00 */
[C---:B------:R-:W-:Y:S01]  /*20850*/  HMMA.16816.F32 R96, R20.reuse, R34, R96 ;  /* 0x000000221460723c */ /* 0x040fe20000001860 */
[----:B------:R-:W1:Y:S03]  /*20860*/  LDSM.16.MT88.4 R32, [R226+0x1900] ;  /* 0x00190000e220783b */ /* 0x000e660000004200 */
[----:B------:R-:W-:Y:S01]  /*20870*/  MOV R217, R203 ;  /* 0x000000cb00d97202 */ /* 0x000fe20000000f00 */
[----:B------:R-:W-:Y:S02]  /*20880*/  FADD.FTZ R54, R218, R3 ;  /* 0x00000003da367221 */ /* 0x000fe40000010000 */
[----:B------:R-:W-:Y:S01]  /*20890*/  FADD.FTZ R3, R202, R2 ;  /* 0x00000002ca037221 */ /* 0x000fe20000010000 */
[-C--:B---3--:R-:W-:Y:S04]  /*208a0*/  HMMA.16816.F32 R100, R20, R36.reuse, R100 ;  /* 0x000000241464723c */ /* 0x088fe80000001864 */
[----:B------:R-:W-:Y:S02]  /*208b0*/  FADD.FTZ R3, R217, R3 ;  /* 0x00000003d9037221 */ /* 0x000fe40000010000 */
[----:B------:R-:W-:Y:S02]  /*208c0*/  FADD.FTZ R2, R200, R0 ;  /* 0x00000000c8027221 */ /* 0x000fe40000010000 */
[C---:B------:R-:W-:Y:S04]  /*208d0*/  HMMA.16816.F32 R104, R28.reuse, R36, R104 ;  /* 0x000000241c68723c */ /* 0x040fe80000001868 */
[----:B------:R-:W-:Y:S02]  /*208e0*/  FADD.FTZ R3, R180, R3 ;  /* 0x00000003b4037221 */ /* 0x000fe40000010000 */
[----:B------:R-:W-:Y:S02]  /*208f0*/  FADD.FTZ R0, R210, R54 ;  /* 0x00000036d2007221 */ /* 0x000fe40000010000 */
[-C--:B------:R-:W-:Y:S04]  /*20900*/  HMMA.16816.F32 R108, R28, R38.reuse, R108 ;  /* 0x000000261c6c723c */ /* 0x080fe8000000186c */
[----:B------:R-:W-:Y:S04]  /*20910*/  FADD.FTZ R2, R216, R2 ;  /* 0x00000002d8027221 */ /* 0x000fe80000010000 */
[C---:B------:R-:W-:Y:S01]  /*20920*/  HMMA.16816.F32 R112, R20.reuse, R38, R112 ;  /* 0x000000261470723c */ /* 0x040fe20000001870 */
[----:B------:R-:W-:Y:S03]  /*20930*/  LDSM.16.MT88.4 R36, [R227+0x1900] ;  /* 0x00190000e324783b */ /* 0x000fe60000004200 */
[----:B------:R-:W-:Y:S04]  /*20940*/  FADD.FTZ R2, R63, R2 ;  /* 0x000000023f027221 */ /* 0x000fe80000010000 */
[-C--:B----4-:R-:W-:Y:S08]  /*20950*/  HMMA.16816.F32 R116, R20, R40.reuse, R116 ;  /* 0x000000281474723c */ /* 0x090ff00000001874 */
        /* <DEDUP_REMOVED lines=42> */
[----:B------:R-:W-:Y:S04]  /*20c00*/  FADD.FTZ R8, R189, R8 ;  /* 0x00000008bd087221 */ /* 0x000fe80000010000 */
        /* <DEDUP_REMOVED lines=20> */
[----:B------:R-:W-:Y:S01]  /*20d50*/  FADD.FTZ R4, R187, R2 ;  /* 0x00000002bb047221 */ /* 0x000fe20000010000 */
[----:B------:R-:W-:Y:S01]  /*20d60*/  MOV R187, R182 ;  /* 0x000000b600bb7202 */ /* 0x000fe20000000f00 */
        /* <DEDUP_REMOVED lines=15> */
[----:B------:R-:W-:Y:S01]  /*20e60*/  STL [R1], R4 ;  /* 0x0000000401007387 */ /* 0x000fe20000100800 */
        /* <DEDUP_REMOVED lines=10> */
.L_x_1676:
[----:B-1----:R-:W2:Y:S04]  /*20f10*/  LDL.LU R5, [R1] ;  /* 0x0000000001057983 */ /* 0x002ea80000300800 */
        /* <DEDUP_REMOVED lines=182> */
[----:B------:R-:W-:Y:S02]  /*21a80*/  @P1 FFMA.FTZ R63, R2, R184, R6 ;  /* 0x000000b8023f1223 */ /* 0x000fe40000010006 */
[----:B------:R-:W-:Y:S02]  /*21a90*/  @P0 FFMA.FTZ R64, R0, R182, R3 ;  /* 0x000000b600400223 */ /* 0x000fe40000010003 */
.L_x_1586:
[----:B------:R-:W-:Y:S01]  /*21aa0*/  USHF.R.S32.HI UR8, URZ, 0x1f, UR16 ;  /* 0x0000001f3f087899 */ /* 0x000fe20008011410 */
[----:B------:R-:W-:Y:S05]  /*21ab0*/  @P4 BRA `(.L_x_1678) ;  /* 0x00001dc000004947 */ /* 0x000fea0003800000 */
[----:B------:R-:W1:Y:S01]  /*21ac0*/  S2R R66, SR_TID.X ;  /* 0x0000000000427919 */ /* 0x000e620000002100 */
[----:B------:R-:W-:Y:S01]  /*21ad0*/  F2FP.PACK_AB R57, R57, R192 ;  /* 0x000000c03939723e */ /* 0x000fe200000000ff */
[----:B------:R-:W-:Y:S01]  /*21ae0*/  ULDC.64 UR6, c[0x0][0x500] ;  /* 0x0001400000067ab9 */ /* 0x000fe20000000a00 */
[----:B------:R-:W-:Y:S01]  /*21af0*/  F2FP.PACK_AB R56, R56, R194 ;  /* 0x000000c23838723e */ /* 0x000fe200000000ff */
[----:B------:R-:W-:Y:S01]  /*21b00*/  UISETP.NE.U32.AND UP1, UPT, URZ, UR6, UPT ;  /* 0x000000063f00728c */ /* 0x000fe2000bf25070 */
[----:B------:R-:W-:Y:S01]  /*21b10*/  F2FP.PACK_AB R7, R205, R204 ;  /* 0x000000cccd07723e */ /* 0x000fe200000000ff */
[----:B------:R-:W-:Y:S01]  /*21b20*/  ULDC.64 UR4, c[0x0][0x508] ;  /* 0x0001420000047ab9 */ /* 0x000fe20000000a00 */
[----:B------:R-:W-:Y:S01]  /*21b30*/  F2FP.PACK_AB R52, R52, R206 ;  /* 0x000000ce3434723e */ /* 0x000fe200000000ff */
[----:B------:R-:W-:Y:S01]  /*21b40*/  UISETP.NE.AND.EX UP1, UPT, URZ, UR7, UPT, UP1 ;  /* 0x000000073f00728c */ /* 0x000fe2000bf25310 */
[----:B------:R-:W-:Y:S01]  /*21b50*/  F2FP.PACK_AB R58, R58, R196 ;  /* 0x000000c43a3a723e */ /* 0x000fe200000000ff */
[----:B------:R-:W-:Y:S01]  /*21b60*/  UISETP.NE.U32.AND UP0, UPT, URZ, UR4, UPT ;  /* 0x000000043f00728c */ /* 0x000fe2000bf05070 */
[----:B------:R-:W-:Y:S01]  /*21b70*/  F2FP.PACK_AB R198, R199, R198 ;  /* 0x000000c6c7c6723e */ /* 0x000fe200000000ff */
[----:B------:R-:W-:Y:S01]  /*21b80*/  ULDC.64 UR6, c[0x0][0x500] ;  /* 0x0001400000067ab9 */ /* 0x000fe20000000a00 */
[----:B------:R-:W-:Y:S01]  /*21b90*/  F2FP.PACK_AB R55, R55, R200 ;  /* 0x000000c83737723e */ /* 0x000fe200000000ff */
[----:B------:R-:W-:Y:S01]  /*21ba0*/  UMOV UR4, 0x4 ;  /* 0x0000000400047882 */ /* 0x000fe20000000000 */
[----:B------:R-:W-:Y:S01]  /*21bb0*/  F2FP.PACK_AB R202, R203, R202 ;  /* 0x000000cacbca723e */ /* 0x000fe200000000ff */
[----:B------:R-:W-:Y:S01]  /*21bc0*/  UIMAD.WIDE UR6, UR26, UR4, UR6 ;  /* 0x000000041a0672a5 */ /* 0x000fe2000f8e0206 */
[----:B------:R-:W-:Y:S01]  /*21bd0*/  F2FP.PACK_AB R51, R51, R132 ;  /* 0x000000843333723e */ /* 0x000fe200000000ff */
[----:B------:R-:W-:Y:S01]  /*21be0*/  UISETP.NE.AND.EX UP0, UPT, URZ, UR5, UPT, UP0 ;  /* 0x000000053f00728c */ /* 0x000fe2000bf05300 */
        /* <DEDUP_REMOVED lines=99> */
[----:B--2---:R-:W-:Y:S01]  /*22220*/  IMAD.IADD R8, R7, 0x1, R2 ;  /* 0x0000000107087824 */ /* 0x004fe200078e0202 */
[----:B------:R-:W-:Y:S01]  /*22230*/  STS [R6+0x80], R49 ;  /* 0x0000803106007388 */ /* 0x000fe20000000800 */
[----:B------:R-:W-:Y:S02]  /*22240*/  F2FP.PACK_AB R13, R13, R122 ;  /* 0x0000007a0d0d723e */ /* 0x000fe400000000ff */
[----:B-----5:R-:W-:Y:S01]  /*22250*/  F2FP.PACK_AB R10, R125, R124 ;  /* 0x0000007c7d0a723e */ /* 0x020fe200000000ff */
[----:B------:R-:W-:Y:S01]  /*22260*/  STS [R6+0x480], R48 ;  /* 0x0004803006007388 */ /* 0x000fe20000000800 */
[----:B------:R-:W-:-:S02]  /*22270*/  F2FP.PACK_AB R9, R127, R126 ;  /* 0x0000007e7f09723e */ /* 0x000fc400000000ff */
[----:B------:R-:W-:Y:S01]  /*22280*/  PLOP3.LUT P0, PT, PT, PT, UP1, 0x80, 0x0 ;  /* 0x000000000000781c */ /* 0x000fe20003f0f018 */
[----:B------:R1:W-:Y:S01]  /*22290*/  STS [R8+0x400], R5 ;  /* 0x0004000508007388 */ /* 0x0003e20000000800 */
[----:B------:R-:W-:-:S03]  /*222a0*/  PLOP3.LUT P1, PT, PT, PT, UP0, 0x80, 0x0 ;  /* 0x000000000000781c */ /* 0x000fc60003f2f008 */
        /* <DEDUP_REMOVED lines=37> */
[----:B-1----:R-:W-:-:S03]  /*22500*/  IMAD.U32 R4, RZ, RZ, UR6 ;  /* 0x00000006ff047e24 */ /* 0x002fc6000f8e00ff */
        /* <DEDUP_REMOVED lines=9> */
[----:B------:R2:W-:Y:S01]  /*225a0*/  STS [R7+0x6400], R9 ;  /* 0x0064000907007388 */ /* 0x0005e20000000800 */
[----:B-1----:R-:W-:-:S03]  /*225b0*/  IMAD.U32 R5, RZ, RZ, UR7 ;  /* 0x00000007ff057e24 */ /* 0x002fc6000f8e00ff */
[----:B------:R-:W-:Y:S06]  /*225c0*/  BAR.SYNC.DEFER_BLOCKING 0x1, 0x80 ;  /* 0x0042000000007b1d */ /* 0x000fec0000010000 */
[----:B------:R-:W-:Y:S02]  /*225d0*/  ULDC.64 UR6, c[0x0][0x508] ;  /* 0x0001420000067ab9 */ /* 0x000fe40000000a00 */
[----:B------:R-:W-:Y:S01]  /*225e0*/  @UP0 UIMAD.WIDE UR6, UR26, UR4, UR6 ;  /* 0x000000041a0602a5 */ /* 0x000fe2000f8e0206 */
[----:B------:R-:W3:Y:S01]  /*225f0*/  @P0 LDG.E R0, [R4.64] ;  /* 0x0000001c04000981 */ /* 0x000ee2000c1e1900 */
[----:B------:R-:W-:-:S04]  /*22600*/  IMAD.MOV.U32 R17, RZ, RZ, c[0x0][0x388] ;  /* 0x0000e200ff117624 */ /* 0x000fc800078e00ff */
[----:B------:R-:W-:Y:S02]  /*22610*/  IMAD.U32 R2, RZ, RZ, UR6 ;  /* 0x00000006ff027e24 */ /* 0x000fe4000f8e00ff */
[----:B------:R-:W-:-:S05]  /*22620*/  IMAD.U32 R3, RZ, RZ, UR7 ;  /* 0x00000007ff037e24 */ /* 0x000fca000f8e00ff */
[----:B------:R1:W5:Y:S02]  /*22630*/  @P1 LDG.E R17, [R2.64] ;  /* 0x0000001c02111981 */ /* 0x000364000c1e1900 */
[----:B-1----:R-:W-:Y:S02]  /*22640*/  CS2R R2, SRZ ;  /* 0x0000000000027805 */ /* 0x002fe4000001ff00 */
[--C-:B---3--:R-:W-:Y:S01]  /*22650*/  @P0 SHF.R.S32.HI R3, RZ, 0x1f, R0.reuse ;  /* 0x0000001fff030819 */ /* 0x108fe20000011400 */
[----:B------:R-:W-:Y:S01]  /*22660*/  @P0 IMAD.MOV.U32 R2, RZ, RZ, R0 ;  /* 0x000000ffff020224 */ /* 0x000fe200078e0000 */
[----:B------:R-:W-:Y:S05]  /*22670*/  @P1 BRA `(.L_x_1679) ;  /* 0x0000004000001947 */ /* 0x000fea0003800000 */
[----:B--2---:R-:W-:Y:S05]  /*22680*/  @!P0 BRA `(.L_x_1679) ;  /* 0x0000003000008947 */ /* 0x004fea0003800000 */
[----:B------:R1:W2:Y:S04]  /*22690*/  LDG.E R0, [R4.64] ;  /* 0x0000001c04007981 */ /* 0x0002a8000c1e1900 */
[----:B-1----:R-:W2:Y:S02]  /*226a0*/  LDG.E R4, [R4.64+0x4] ;  /* 0x0000041c04047981 */ /* 0x002ea4000c1e1900 */
[----:B--2--5:R-:W-:-:S02]  /*226b0*/  IADD3 R17, -R0, R4, RZ ;  /* 0x0000000400117210 */ /* 0x024fc40007ffe1ff */
.L_x_1679:
[----:B--2---:R-:W-:Y:S01]  /*226c0*/  LOP3.LUT R6, R60, 0xffffffe0, RZ, 0xc0, !PT ;  /* 0xffffffe03c067812 */ /* 0x004fe200078ec0ff */
[----:B------:R-:W1:Y:S01]  /*226d0*/  R2UR UR5, R3 ;  /* 0x00000000030573c2 */ /* 0x000e6200000e0000 */
[----:B------:R-:W-:Y:S01]  /*226e0*/  IMAD.MOV.U32 R5, RZ, RZ, c[0x0][0x4e8] ;  /* 0x00013a00ff057624 */ /* 0x000fe200078e00ff */
[----:B------:R-:W-:Y:S01]  /*226f0*/  SHF.R.S32.HI R4, RZ, 0x1f, R59 ;  /* 0x0000001fff047819 */ /* 0x000fe2000001143b */
[----:B------:R-:W2:Y:S01]  /*22700*/  S2R R76, SR_CTAID.X ;  /* 0x00000000004c7919 */ /* 0x000ea20000002500 */
[----:B------:R-:W-:Y:S01]  /*22710*/  IMAD.IADD R6, R66, 0x1, -R6 ;  /* 0x0000000142067824 */ /* 0x000fe200078e0a06 */
[----:B------:R-:W-:Y:S01]  /*22720*/  LEA.HI R0, R32, R32, RZ, 0x1 ;  /* 0x0000002020007211 */ /* 0x000fe200078f08ff */
[----:B------:R-:W-:Y:S01]  /*22730*/  ULDC.64 UR6, c[0x0][0x490] ;  /* 0x0001240000067ab9 */ /* 0x000fe20000000a00 */
[----:B------:R-:W-:Y:S01]  /*22740*/  LEA.HI R4, R4, R59, RZ, 0x2 ;  /* 0x0000003b04047211 */ /* 0x000fe200078f10ff */
[----:B------:R-:W3:Y:S01]  /*22750*/  R2UR UR10, R2 ;  /* 0x00000000020a73c2 */ /* 0x000ee200000e0000 */
[----:B------:R-:W-:Y:S01]  /*22760*/  SHF.R.S32.HI R8, RZ, 0x1f, R6 ;  /* 0x0000001fff087819 */ /* 0x000fe20000011406 */
[----:B------:R-:W-:Y:S01]  /*22770*/  ULDC UR9, c[0x0][0x3a4] ;  /* 0x0000e90000097ab9 */ /* 0x000fe20000000800 */
[----:B------:R-:W-:Y:S01]  /*22780*/  ISETP.NE.AND P1, PT, R5, 0x1, PT ;  /* 0x000000010500780c */ /* 0x000fe20003f25270 */
[----:B-----5:R-:W-:Y:S01]  /*22790*/  IMAD R17, R17, c[0x0][0x4e8], RZ ;  /* 0x00013a0011117a24 */ /* 0x020fe200078e02ff */
[C---:B------:R-:W-:Y:S01]  /*227a0*/  LOP3.LUT R5, R0.reuse, 0x1ffffffe, RZ, 0xc0, !PT ;  /* 0x1ffffffe00057812 */ /* 0x040fe200078ec0ff */
[----:B------:R-:W-:Y:S01]  /*227b0*/  IMAD.SHL.U32 R0, R0, 0x20, RZ ;  /* 0x0000002000007824 */ /* 0x000fe200078e00ff */
[----:B------:R-:W-:Y:S01]  /*227c0*/  LOP3.LUT R4, R4, 0xffffffc, RZ, 0xc0, !PT ;  /* 0x0ffffffc04047812 */ /* 0x000fe200078ec0ff */
[----:B------:R4:W1:Y:S01]  /*227d0*/  R2UR UR11, R3 ;  /* 0x00000000030b73c2 */ /* 0x00086200000e0000 */
[----:B------:R-:W-:Y:S01]  /*227e0*/  LEA.HI R8, R8, R6, RZ, 0x2 ;  /* 0x0000000608087211 */ /* 0x000fe200078f10ff */
[----:B------:R-:W-:Y:S01]  /*227f0*/  IMAD.IADD R7, R32, 0x1, -R5 ;  /* 0x0000000120077824 */ /* 0x000fe200078e0a05 */
[----:B------:R-:W-:Y:S01]  /*22800*/  LOP3.LUT R0, R0, 0xffffffc0, RZ, 0xc0, !PT ;  /* 0xffffffc000007812 */ /* 0x000fe200078ec0ff */
[----:B------:R-:W-:Y:S01]  /*22810*/  IMAD.IADD R4, R59, 0x1, -R4 ;  /* 0x000000013b047824 */ /* 0x000fe200078e0a04 */
[----:B------:R-:W-:Y:S01]  /*22820*/  SHF.R.S32.HI R5, RZ, 0x2, R8 ;  /* 0x00000002ff057819 */ /* 0x000fe20000011408 */
[----:B------:R-:W-:Y:S01]  /*22830*/  BSSY B0, `(.L_x_1680) ;  /* 0x000008d000007945 */ /* 0x000fe20003800000 */
[----:B------:R-:W-:Y:S01]  /*22840*/  LOP3.LUT P0, RZ, R6, 0x3, RZ, 0xc0, !PT ;  /* 0x0000000306ff7812 */ /* 0x000fe2000780c0ff */
[----:B------:R-:W-:Y:S01]  /*22850*/  IMAD R0, R7, 0x8, R0 ;  /* 0x0000000807007824 */ /* 0x000fe200078e0200 */
[----:B-1----:R-:W-:Y:S01]  /*22860*/  UMOV UR11, UR5 ;  /* 0x00000005000b7c82 */ /* 0x002fe20008000000 */
[----:B------:R-:W-:Y:S01]  /*22870*/  IMAD R15, R4, 0x10, R5 ;  /* 0x00000010040f7824 */ /* 0x000fe200078e0205 */
[----:B------:R1:W1:Y:S02]  /*22880*/  R2UR UR4, R2 ;  /* 0x00000000020473c2 */ /* 0x00026400000e0000 */
[----:B-1----:R-:W-:Y:S01]  /*22890*/  UIMAD UR4, UR8, UR6, URZ ;  /* 0x00000006080472a4 */ /* 0x002fe2000f8e023f */
[-C--:B------:R-:W-:Y:S01]  /*228a0*/  LEA.HI R5, R65, R66.reuse, RZ, 0x3 ;  /* 0x0000004241057211 */ /* 0x080fe200078f18ff */
[----:B------:R-:W-:Y:S01]  /*228b0*/  IMAD.IADD R4, R15, 0x1, R0 ;  /* 0x000000010f047824 */ /* 0x000fe200078e0200 */
[----:B------:R-:W-:Y:S01]  /*228c0*/  LEA.HI R21, R65, R66, RZ, 0x6 ;  /* 0x0000004241157211 */ /* 0x000fe200078f30ff */
[----:B---3--:R-:W-:Y:S01]  /*228d0*/  UIMAD.WIDE.U32 UR10, UR16, UR6, UR10 ;  /* 0x00000006100a72a5 */ /* 0x008fe2000f8e000a */
[----:B------:R-:W-:Y:S01]  /*228e0*/  LOP3.LUT R6, R5, 0xfffffff8, RZ, 0xc0, !PT ;  /* 0xfffffff805067812 */ /* 0x000fe200078ec0ff */
[----:B--2---:R-:W-:Y:S01]  /*228f0*/  IMAD R4, R76, 0x80, R4 ;  /* 0x000000804c047824 */ /* 0x004fe200078e0204 */
[----:B------:R-:W1:Y:S01]  /*22900*/  R2UR UR14, R2 ;  /* 0x00000000020e73c2 */ /* 0x000e6200000e0000 */
[----:B------:R-:W-:Y:S01]  /*22910*/  USHF.R.S32.HI UR6, URZ, 0x1f, UR26 ;  /* 0x0000001f3f067899 */ /* 0x000fe2000801141a */
[----:B------:R-:W-:Y:S01]  /*22920*/  SHF.R.S32.HI R19, RZ, 0x3, R5 ;  /* 0x00000003ff137819 */ /* 0x000fe20000011405 */
[----:B------:R-:W-:Y:S01]  /*22930*/  UIMAD UR7, UR16, UR7, UR4 ;  /* 0x00000007100772a4 */ /* 0x000fe2000f8e0204 */
[----:B------:R-:W-:Y:S01]  /*22940*/  IMAD.MOV.U32 R0, RZ, RZ, R4 ;  /* 0x000000ffff007224 */ /* 0x000fe200078e0004 */
[----:B------:R-:W-:Y:S01]  /*22950*/  USEL UR6, UR6, URZ, !UP1 ;  /* 0x0000003f06067287 */ /* 0x000fe2000c800000 */
[----:B------:R-:W-:Y:S01]  /*22960*/  IMAD.IADD R6, R66, 0x1, -R6 ;  /* 0x0000000142067824 */ /* 0x000fe200078e0a06 */
[----:B------:R-:W-:Y:S01]  /*22970*/  ULDC.64 UR4, c[0x0][0x498] ;  /* 0x0001260000047ab9 */ /* 0x000fe20000000a00 */
[----:B------:R-:W2:Y:S01]  /*22980*/  R2UR UR13, R3 ;  /* 0x00000000030d73c2 */ /* 0x000ea200000e0000 */
[----:B------:R-:W-:Y:S01]  /*22990*/  UIADD3 UR11, UR11, UR7, URZ ;  /* 0x000000070b0b7290 */ /* 0x000fe2000fffe03f */
[----:B------:R-:W-:Y:S01]  /*229a0*/  IMAD R15, R76, 0x80, R15 ;  /* 0x000000804c0f7824 */ /* 0x000fe200078e020f */
[----:B------:R-:W-:-:S02]  /*229b0*/  USEL UR26, UR26, URZ, !UP1 ;  /* 0x0000003f1a1a7287 */ /* 0x000fc4000c800000 */
[----:B------:R-:W-:Y:S02]  /*229c0*/  UIMAD UR7, UR6, UR4, URZ ;  /* 0x00000004060772a4 */ /* 0x000fe4000f8e023f */
[----:B------:R-:W-:Y:S01]  /*229d0*/  UIMAD.WIDE.U32 UR18, UR26, UR4, UR10 ;  /* 0x000000041a1272a5 */ /* 0x000fe2000f8e000a */
[----:B------:R3:W4:Y:S01]  /*229e0*/  R2UR UR12, R2 ;  /* 0x00000000020c73c2 */ /* 0x00072200000e0000 */
[----:B------:R-:W-:Y:S02]  /*229f0*/  UIMAD UR7, UR26, UR5, UR7 ;  /* 0x000000051a0772a4 */ /* 0x000fe4000f8e0207 */
[----:B------:R-:W-:Y:S02]  /*22a00*/  ULDC UR10, c[0x0][0x3a0] ;  /* 0x0000e800000a7ab9 */ /* 0x000fe40000000800 */
[----:B------:R-:W-:Y:S02]  /*22a10*/  ULDC.64 UR4, c[0x0][0x3e8] ;  /* 0x0000fa0000047ab9 */ /* 0x000fe40000000a00 */
[----:B------:R-:W-:Y:S01]  /*22a20*/  UIMAD UR8, UR8, UR4, URZ ;  /* 0x00000004080872a4 */ /* 0x000fe2000f8e023f */
[----:B------:R4:W1:Y:S02]  /*22a30*/  R2UR UR15, R3 ;  /* 0x00000000030f73c2 */ /* 0x00086400000e0000 */
[----:B-1----:R-:W-:-:S02]  /*22a40*/  UIMAD.WIDE.U32 UR14, UR14, UR10, URZ ;  /* 0x0000000a0e0e72a5 */ /* 0x002fc4000f8e003f */
[----:B------:R-:W-:Y:S02]  /*22a50*/  UIMAD UR5, UR16, UR5, UR8 ;  /* 0x00000005100572a4 */ /* 0x000fe4000f8e0208 */
[----:B--2---:R-:W-:Y:S01]  /*22a60*/  UIMAD UR10, UR13, UR10, URZ ;  /* 0x0000000a0d0a72a4 */ /* 0x004fe2000f8e023f */
[----:B---3--:R-:W-:-:S03]  /*22a70*/  @P1 IMAD.HI.U32 R2, R4, c[0x0][0x4ec], RZ ;  /* 0x00013b0004021a27 */ /* 0x008fc600078e00ff */
[----:B----4-:R-:W-:Y:S02]  /*22a80*/  UIMAD UR9, UR12, UR9, UR10 ;  /* 0x000000090c0972a4 */ /* 0x010fe4000f8e020a */
[----:B------:R-:W-:Y:S02]  /*22a90*/  @P1 SHF.R.U32.HI R0, RZ, c[0x0][0x4f0], R2 ;  /* 0x00013c00ff001a19 */ /* 0x000fe40000011602 */
[----:B------:R-:W-:Y:S02]  /*22aa0*/  UIADD3 UR15, UR15, UR9, URZ ;  /* 0x000000090f0f7290 */ /* 0x000fe4000fffe03f */
[--C-:B------:R-:W-:Y:S01]  /*22ab0*/  SHF.R.S32.HI R3, RZ, 0x1f, R0.reuse ;  /* 0x0000001fff037819 */ /* 0x100fe20000011400 */
[----:B------:R-:W-:Y:S01]  /*22ac0*/  IMAD.MOV R2, RZ, RZ, -R0 ;  /* 0x000000ffff027224 */ /* 0x000fe200078e0a00 */
[----:B------:R-:W-:Y:S01]  /*22ad0*/  IADD3 R8, P2, R0, UR18, RZ ;  /* 0x0000001200087c10 */ /* 0x000fe2000ff5e0ff */
[----:B------:R-:W-:Y:S01]  /*22ae0*/  IMAD.SHL.U32 R0, R19, 0x40, RZ ;  /* 0x0000004013007824 */ /* 0x000fe200078e00ff */
[----:B------:R-:W-:Y:S01]  /*22af0*/  UIMAD.WIDE.U32 UR16, UR16, UR4, UR14 ;  /* 0x00000004101072a5 */ /* 0x000fe2000f8e000e */
[----:B------:R-:W-:-:S02]  /*22b00*/  IMAD R4, R2, c[0x0][0x4e8], R4 ;  /* 0x00013a0002047a24 */ /* 0x000fc400078e0204 */
[----:B------:R-:W-:Y:S01]  /*22b10*/  IMAD.U32 R2, RZ, RZ, UR7 ;  /* 0x00000007ff027e24 */ /* 0x000fe2000f8e00ff */
[----:B------:R-:W-:Y:S01]  /*22b20*/  LOP3.LUT R0, R0, 0x1c0, RZ, 0xc0, !PT ;  /* 0x000001c000007812 */ /* 0x000fe200078ec0ff */
[----:B------:R-:W-:-:S03]  /*22b30*/  UIADD3 UR17, UR17, UR5, URZ ;  /* 0x0000000511117290 */ /* 0x000fc6000fffe03f */
[----:B------:R-:W-:Y:S01]  /*22b40*/  IADD3.X R9, R3, UR19, R2, P2, !PT ;  /* 0x0000001303097c10 */ /* 0x000fe200097fe402 */
[----:B------:R-:W-:Y:S01]  /*22b50*/  ULDC.64 UR4, c[0x0][0x3f0] ;  /* 0x0000fc0000047ab9 */ /* 0x000fe20000000a00 */
[C---:B------:R-:W-:Y:S01]  /*22b60*/  LEA R2, R6.reuse, R19, 0x4 ;  /* 0x0000001306027211 */ /* 0x040fe200078e20ff */
[----:B------:R-:W-:Y:S01]  /*22b70*/  IMAD.SHL.U32 R6, R6, 0x8, RZ ;  /* 0x0000000806067824 */ /* 0x000fe200078e00ff */
[----:B------:R-:W-:Y:S01]  /*22b80*/  SHF.R.U32.HI R7, RZ, 0x3, R0 ;  /* 0x00000003ff077819 */ /* 0x000fe20000011600 */
[----:B------:R-:W-:Y:S01]  /*22b90*/  UIMAD UR6, UR6, UR4, URZ ;  /* 0x00000004060672a4 */ /* 0x000fe2000f8e023f */
[----:B------:R-:W-:Y:S01]  /*22ba0*/  ISETP.GE.OR P2, PT, R15, R17, P0 ;  /* 0x000000110f00720c */ /* 0x000fe20000746670 */
[----:B------:R-:W-:Y:S01]  /*22bb0*/  IMAD R5, R76, 0x80, R2 ;  /* 0x000000804c057824 */ /* 0x000fe200078e0202 */
[----:B------:R-:W-:Y:S01]  /*22bc0*/  LOP3.LUT R0, R0, 0x38, R6, 0xf8, !PT ;  /* 0x0000003800007812 */ /* 0x000fe200078ef806 */
[----:B------:R-:W-:Y:S01]  /*22bd0*/  UIMAD.WIDE.U32 UR16, UR26, UR4, UR16 ;  /* 0x000000041a1072a5 */ /* 0x000fe2000f8e0010 */
[----:B------:R-:W-:Y:S01]  /*22be0*/  SHF.R.S32.HI R2, RZ, 0x1f, R4 ;  /* 0x0000001fff027819 */ /* 0x000fe20000011404 */
[----:B------:R-:W-:Y:S01]  /*22bf0*/  @P1 IMAD.HI.U32 R3, R5, c[0x0][0x4ec], RZ ;  /* 0x00013b0005031a27 */ /* 0x000fe200078e00ff */
[----:B------:R-:W-:Y:S01]  /*22c00*/  LOP3.LUT R20, R0, R7, RZ, 0x3c, !PT ;  /* 0x0000000700147212 */ /* 0x000fe200078e3cff */
[----:B------:R-:W-:-:S02]  /*22c10*/  UIMAD UR5, UR26, UR5, UR6 ;  /* 0x000000051a0572a4 */ /* 0x000fc4000f8e0206 */
[----:B------:R-:W-:Y:S02]  /*22c20*/  IMAD R0, R2, c[0x0][0x488], RZ ;  /* 0x0001220002007a24 */ /* 0x000fe400078e02ff */
[----:B------:R-:W-:Y:S01]  /*22c30*/  IMAD.MOV.U32 R14, RZ, RZ, R5 ;  /* 0x000000ffff0e7224 */ /* 0x000fe200078e0005 */
[----:B------:R-:W-:Y:S01]  /*22c40*/  @P1 SHF.R.U32.HI R14, RZ, c[0x0][0x4f0], R3 ;  /* 0x00013c00ff0e1a19 */ /* 0x000fe20000011603 */
[C---:B------:R-:W-:Y:S01]  /*22c50*/  IMAD.WIDE.U32 R2, R4.reuse, c[0x0][0x488], R8 ;  /* 0x0001220004027a25 */ /* 0x040fe200078e0008 */
[----:B------:R-:W-:Y:S01]  /*22c60*/  IADD3 R8, R15, 0x8, RZ ;  /* 0x000000080f087810 */ /* 0x000fe20007ffe0ff */
[----:B------:R-:W-:Y:S01]  /*22c70*/  UIADD3 UR5, UR17, UR5, URZ ;  /* 0x0000000511057290 */ /* 0x000fe2000fffe03f */
[----:B------:R-:W-:Y:S01]  /*22c80*/  SHF.R.S32.HI R9, RZ, 0x1f, R14 ;  /* 0x0000001fff097819 */ /* 0x000fe2000001140e */
[----:B------:R-:W-:Y:S01]  /*22c90*/  IMAD R0, R4, c[0x0][0x48c], R0 ;  /* 0x0001230004007a24 */ /* 0x000fe200078e0200 */
[----:B------:R-:W-:Y:S01]  /*22ca0*/  LEA R4, P1, R2, c[0x0][0x450], 0x2 ;  /* 0x0001140002047a11 */ /* 0x000fe200078210ff */
[----:B------:R-:W-:Y:S01]  /*22cb0*/  IMAD.MOV R7, RZ, RZ, -R14 ;  /* 0x000000ffff077224 */ /* 0x000fe200078e0a0e */
[----:B------:R-:W-:Y:S01]  /*22cc0*/  ISETP.GE.OR P3, PT, R8, R17, P0 ;  /* 0x000000110800720c */ /* 0x000fe20000766670 */
[----:B------:R-:W-:Y:S01]  /*22cd0*/  IMAD.IADD R0, R3, 0x1, R0 ;  /* 0x0000000103007824 */ /* 0x000fe200078e0200 */
[----:B------:R-:W-:Y:S01]  /*22ce0*/  MOV R3, UR17 ;  /* 0x0000001100037c02 */ /* 0x000fe20008000f00 */
[----:B------:R-:W-:Y:S01]  /*22cf0*/  IMAD R16, R9, c[0x0][0x3e0], RZ ;  /* 0x0000f80009107a24 */ /* 0x000fe200078e02ff */
[----:B------:R-:W-:Y:S01]  /*22d00*/  SHFL.IDX PT, R10, R4, RZ, 0x1c1f ;  /* 0x001c1fff040a7589 */ /* 0x000fe200000e0000 */
[----:B------:R-:W-:Y:S01]  /*22d10*/  IMAD R7, R7, c[0x0][0x4e8], R5 ;  /* 0x00013a0007077a24 */ /* 0x000fe200078e0205 */
[----:B------:R-:W-:Y:S01]  /*22d20*/  LEA.HI.X R0, R2, c[0x0][0x454], R0, 0x2, P1 ;  /* 0x0001150002007a11 */ /* 0x000fe200008f1400 */
[----:B------:R-:W-:Y:S01]  /*22d30*/  IMAD.U32 R2, RZ, RZ, UR16 ;  /* 0x00000010ff027e24 */ /* 0x000fe2000f8e00ff */
[----:B------:R-:W-:Y:S01]  /*22d40*/  SHFL.IDX PT, R8, R4, 0x1, 0x1c1f ;  /* 0x003c1f0004087f89 */ /* 0x000fe200000e0000 */
[----:B------:R-:W-:-:S02]  /*22d50*/  IMAD.U32 R3, RZ, RZ, UR5 ;  /* 0x00000005ff037e24 */ /* 0x000fc4000f8e00ff */
[C---:B------:R-:W-:Y:S01]  /*22d60*/  IMAD R18, R14.reuse, c[0x0][0x3e4], R16 ;  /* 0x0000f9000e127a24 */ /* 0x040fe200078e0210 */
[----:B------:R-:W1:Y:S01]  /*22d70*/  SHFL.IDX PT, R11, R0, RZ, 0x1c1f ;  /* 0x001c1fff000b7589 */ /* 0x000e6200000e0000 */
[----:B------:R-:W-:Y:S01]  /*22d80*/  IMAD.WIDE.U32 R2, R14, c[0x0][0x3e0], R2 ;  /* 0x0000f8000e027a25 */ /* 0x000fe200078e0002 */
[C---:B------:R-:W-:Y:S02]  /*22d90*/  IADD3 R14, R15.reuse, 0x40, RZ ;  /* 0x000000400f0e7810 */ /* 0x040fe40007ffe0ff */
[----:B------:R-:W2:Y:S01]  /*22da0*/  SHFL.IDX PT, R9, R0, 0x1, 0x1c1f ;  /* 0x003c1f0000097f89 */ /* 0x000ea200000e0000 */
[----:B------:R-:W-:Y:S01]  /*22db0*/  IADD3 R15, R15, 0x48, RZ ;  /* 0x000000480f0f7810 */ /* 0x000fe20007ffe0ff */
[----:B------:R-:W-:Y:S01]  /*22dc0*/  IMAD.SHL.U32 R16, R21, 0x8, RZ ;  /* 0x0000000815107824 */ /* 0x000fe200078e00ff */
[-C--:B------:R-:W-:Y:S01]  /*22dd0*/  ISETP.GE.OR P1, PT, R14, R17.reuse, P0 ;  /* 0x000000110e00720c */ /* 0x080fe20000726670 */
[----:B------:R-:W-:Y:S01]  /*22de0*/  SHFL.IDX PT, R12, R4, 0x2, 0x1c1f ;  /* 0x005c1f00040c7f89 */ /* 0x000fe200000e0000 */
[----:B------:R-:W-:Y:S01]  /*22df0*/  ISETP.GE.OR P0, PT, R15, R17, P0 ;  /* 0x000000110f00720c */ /* 0x000fe20000706670 */
[----:B------:R-:W-:Y:S01]  /*22e00*/  IMAD.IADD R3, R3, 0x1, R18 ;  /* 0x0000000103037824 */ /* 0x000fe200078e0212 */
[----:B------:R-:W-:Y:S01]  /*22e10*/  LOP3.LUT R15, R20, 0x7ffffe00, R16, 0xf8, !PT ;  /* 0x7ffffe00140f7812 */ /* 0x000fe200078ef810 */
[----:B------:R-:W3:Y:S02]  /*22e20*/  SHFL.IDX PT, R13, R0, 0x2, 0x1c1f ;  /* 0x005c1f00000d7f89 */ /* 0x000ee400000e0000 */
[----:B------:R-:W-:-:S02]  /*22e30*/  IMAD.WIDE.U32 R2, R7, c[0x0][0x3d8], R2 ;  /* 0x0000f60007027a25 */ /* 0x000fc400078e0002 */
[----:B------:R-:W-:Y:S04]  /*22e40*/  SHFL.IDX PT, R4, R4, 0x3, 0x1c1f ;  /* 0x007c1f0004047f89 */ /* 0x000fe800000e0000 */
[----:B------:R4:W4:Y:S04]  /*22e50*/  SHFL.IDX PT, R5, R0, 0x3, 0x1c1f ;  /* 0x007c1f0000057f89 */ /* 0x00092800000e0000 */
[----:B-1----:R1:W-:Y:S04]  /*22e60*/  @!P2 ST.E [R10.64], R61 ;  /* 0x0000003d0a00a985 */ /* 0x0023e8000c10191c */
[----:B--2---:R1:W-:Y:S04]  /*22e70*/  @!P3 ST.E [R8.64], R62 ;  /* 0x0000003e0800b985 */ /* 0x0043e8000c10191c */
[----:B---3--:R1:W-:Y:S01]  /*22e80*/  @!P1 ST.E [R12.64], R63 ;  /* 0x0000003f0c009985 */ /* 0x0083e2000c10191c */
[----:B----4-:R-:W-:-:S03]  /*22e90*/  SHF.R.S32.HI R0, RZ, 0x1f, R7 ;  /* 0x0000001fff007819 */ /* 0x010fc60000011407 */
[----:B------:R1:W-:Y:S01]  /*22ea0*/  @!P0 ST.E [R4.64], R64 ;  /* 0x0000004004008985 */ /* 0x0003e2000c10191c */
[----:B------:R-:W-:Y:S01]  /*22eb0*/  LEA R18, P0, R2, c[0x0][0x380], 0x1 ;  /* 0x0000e00002127a11 */ /* 0x000fe200078008ff */
[----:B------:R-:W-:-:S04]  /*22ec0*/  IMAD R0, R0, c[0x0][0x3d8], RZ ;  /* 0x0000f60000007a24 */ /* 0x000fc800078e02ff */
[----:B------:R-:W-:Y:S02]  /*22ed0*/  IMAD R14, R7, c[0x0][0x3dc], R0 ;  /* 0x0000f700070e7a24 */ /* 0x000fe400078e0200 */
[----:B------:R-:W-:Y:S02]  /*22ee0*/  IMAD.SHL.U32 R0, R15, 0x2, RZ ;  /* 0x000000020f007824 */ /* 0x000fe400078e00ff */
[----:B------:R-:W-:Y:S02]  /*22ef0*/  IMAD.IADD R3, R3, 0x1, R14 ;  /* 0x0000000103037824 */ /* 0x000fe400078e020e */
[----:B------:R-:W-:Y:S01]  /*22f00*/  IMAD R7, R76, 0x80, R19 ;  /* 0x000000804c077824 */ /* 0x000fe200078e0213 */
[----:B------:R1:W2:Y:S02]  /*22f10*/  LDS.128 R24, [R0+0x880] ;  /* 0x0008800000187984 */ /* 0x0002a40000000c00 */
[----:B------:R-:W-:Y:S02]  /*22f20*/  LEA.HI.X R16, R2, c[0x0][0x384], R3, 0x1, P0 ;  /* 0x0000e10002107a11 */ /* 0x000fe400000f0c03 */
[----:B------:R1:W3:Y:S01]  /*22f30*/  LDS.128 R32, [R0+0x1080] ;  /* 0x0010800000207984 */ /* 0x0002e20000000c00 */
[----:B------:R-:W-:-:S03]  /*22f40*/  ISETP.GE.AND P0, PT, R7, R17, PT ;  /* 0x000000110700720c */ /* 0x000fc60003f06270 */
        /* <DEDUP_REMOVED lines=15> */
[----:B-1234-:R-:W1:Y:S01]  /*23040*/  LDS.128 R12, [R0+0x80] ;  /* 0x00008000000c7984 */ /* 0x01ee620000000c00 */
[----:B------:R-:W-:-:S02]  /*23050*/  IADD3 R4, R6, 0x40, RZ ;  /* 0x0000004006047810 */ /* 0x000fc40007ffe0ff */
[----:B------:R-:W-:Y:S01]  /*23060*/  ISETP.GE.AND P1, PT, R6, c[0x0][0x3c8], PT ;  /* 0x0000f20006007a0c */ /* 0x000fe20003f26270 */
[----:B------:R2:W3:Y:S01]  /*23070*/  LDS.128 R8, [R0+0x4080] ;  /* 0x0040800000087984 */ /* 0x0004e20000000c00 */
[----:B------:R-:W-:-:S13]  /*23080*/  ISETP.GE.AND P0, PT, R4, c[0x0][0x3c8], PT ;  /* 0x0000f20004007a0c */ /* 0x000fda0003f06270 */
[----:B--2---:R-:W-:-:S04]  /*23090*/  @!P0 SHF.R.S32.HI R0, RZ, 0x1f, R4 ;  /* 0x0000001fff008819 */ /* 0x004fc80000011404 */
[----:B------:R-:W-:Y:S01]  /*230a0*/  @!P0 LEA.HI R0, R0, R4, RZ, 0x3 ;  /* 0x0000000400008211 */ /* 0x000fe200078f18ff */
[----:B------:R-:W-:-:S03]  /*230b0*/  @!P1 IMAD.WIDE R4, R6, 0x2, R2 ;  /* 0x0000000206049825 */ /* 0x000fc600078e0202 */
[----:B------:R-:W-:-:S05]  /*230c0*/  @!P0 LOP3.LUT R0, R0, 0xfffffff8, RZ, 0xc0, !PT ;  /* 0xfffffff800008812 */ /* 0x000fca00078ec0ff */
[----:B------:R-:W-:Y:S01]  /*230d0*/  @!P0 IMAD.WIDE R2, R0, 0x2, R2 ;  /* 0x0000000200028825 */ /* 0x000fe200078e0202 */
[----:B-1----:R1:W-:Y:S04]  /*230e0*/  @!P1 ST.E.128 [R4.64], R12 ;  /* 0x0000000c04009985 */ /* 0x0023e8000c101d1c */
[----:B---3--:R1:W-:Y:S02]  /*230f0*/  @!P0 ST.E.128 [R2.64], R8 ;  /* 0x0000000802008985 */ /* 0x0083e4000c101d1c */
.L_x_1681:
[----:B--234-:R-:W-:Y:S05]  /*23100*/  BSYNC B0 ;  /* 0x0000000000007941 */ /* 0x01cfea0003800000 */
.L_x_1680:
        /* <DEDUP_REMOVED lines=16> */
.L_x_1683:
[----:B------:R-:W-:Y:S05]  /*23210*/  BSYNC B0 ;  /* 0x0000000000007941 */ /* 0x000fea0003800000 */
.L_x_1682:
        /* <DEDUP_REMOVED lines=16> */
.L_x_1685:
[----:B------:R-:W-:Y:S05]  /*23320*/  BSYNC B0 ;  /* 0x0000000000007941 */ /* 0x000fea0003800000 */
.L_x_1684:
        /* <DEDUP_REMOVED lines=16> */
.L_x_1687:
[----:B------:R-:W-:Y:S05]  /*23430*/  BSYNC B0 ;  /* 0x0000000000007941 */ /* 0x000fea0003800000 */
.L_x_1686:
        /* <DEDUP_REMOVED lines=16> */
.L_x_1689:
[----:B------:R-:W-:Y:S05]  /*23540*/  BSYNC B0 ;  /* 0x0000000000007941 */ /* 0x000fea0003800000 */
.L_x_1688:
        /* <DEDUP_REMOVED lines=16> */
.L_x_1691:
[----:B------:R-:W-:Y:S05]  /*23650*/  BSYNC B0 ;  /* 0x0000000000007941 */ /* 0x000fea0003800000 */
.L_x_1690:
        /* <DEDUP_REMOVED lines=16> */
.L_x_1693:
[----:B------:R-:W-:Y:S05]  /*23760*/  BSYNC B0 ;  /* 0x0000000000007941 */ /* 0x000fea0003800000 */
.L_x_1692:
        /* <DEDUP_REMOVED lines=17> */
.L_x_1678:
[----:B------:R-:W-:Y:S02]  /*23880*/  ULDC.64 UR6, c[0x0][0x500] ;  /* 0x0001400000067ab9 */ /* 0x000fe40000000a00 */
[----:B------:R-:W-:Y:S02]  /*23890*/  UISETP.NE.U32.AND UP1, UPT, URZ, UR6, UPT ;  /* 0x000000063f00728c */ /* 0x000fe4000bf25070 */
[----:B------:R-:W-:Y:S02]  /*238a0*/  ULDC.64 UR4, c[0x0][0x508] ;  /* 0x0001420000047ab9 */ /* 0x000fe40000000a00 */
[----:B------:R-:W-:Y:S02]  /*238b0*/  UISETP.NE.AND.EX UP1, UPT, URZ, UR7, UPT, UP1 ;  /* 0x000000073f00728c */ /* 0x000fe4000bf25310 */
[----:B------:R-:W-:Y:S02]  /*238c0*/  UISETP.NE.U32.AND UP0, UPT, URZ, UR4, UPT ;  /* 0x000000043f00728c */ /* 0x000fe4000bf05070 */
[----:B------:R-:W-:-:S02]  /*238d0*/  ULDC.64 UR6, c[0x0][0x500] ;  /* 0x0001400000067ab9 */ /* 0x000fc40000000a00 */
[----:B------:R-:W-:Y:S01]  /*238e0*/  UMOV UR4, 0x4 ;  /* 0x0000000400047882 */ /* 0x000fe20000000000 */
[----:B------:R-:W-:Y:S01]  /*238f0*/  PLOP3.LUT P0, PT, PT, PT, UP1, 0x80, 0x0 ;  /* 0x000000000000781c */ /* 0x000fe20003f0f018 */
[----:B------:R-:W-:Y:S02]  /*23900*/  UIMAD.WIDE UR6, UR26, UR4, UR6 ;  /* 0x000000041a0672a5 */ /* 0x000fe4000f8e0206 */
[----:B------:R-:W-:-:S04]  /*23910*/  UISETP.NE.AND.EX UP0, UPT, URZ, UR5, UPT, UP0 ;  /* 0x000000053f00728c */ /* 0x000fc8000bf05300 */
[----:B------:R-:W-:Y:S02]  /*23920*/  IMAD.U32 R4, RZ, RZ, UR6 ;  /* 0x00000006ff047e24 */ /* 0x000fe4000f8e00ff */
[----:B------:R-:W-:Y:S01]  /*23930*/  IMAD.U32 R5, RZ, RZ, UR7 ;  /* 0x00000007ff057e24 */ /* 0x000fe2000f8e00ff */
[----:B------:R-:W-:Y:S01]  /*23940*/  ULDC.64 UR6, c[0x0][0x508] ;  /* 0x0001420000067ab9 */ /* 0x000fe20000000a00 */
[----:B------:R-:W-:-:S03]  /*23950*/  PLOP3.LUT P1, PT, PT, PT, UP0, 0x80, 0x0 ;  /* 0x000000000000781c */ /* 0x000fc60003f2f008 */
[----:B------:R-:W2:Y:S01]  /*23960*/  @P0 LDG.E R0, [R4.64] ;  /* 0x0000001c04000981 */ /* 0x000ea2000c1e1900 */
[----:B------:R-:W-:Y:S01]  /*23970*/  @UP0 UIMAD.WIDE UR6, UR26, UR4, UR6 ;  /* 0x000000041a0602a5 */ /* 0x000fe2000f8e0206 */
[----:B-----5:R-:W-:-:S05]  /*23980*/  MOV R10, c[0x0][0x388] ;  /* 0x0000e200000a7a02 */ /* 0x020fca0000000f00 */
[----:B------:R-:W-:Y:S01]  /*23990*/  IMAD.U32 R2, RZ, RZ, UR6 ;  /* 0x00000006ff027e24 */ /* 0x000fe2000f8e00ff */
[----:B------:R-:W-:-:S05]  /*239a0*/  MOV R3, UR7 ;  /* 0x0000000700037c02 */ /* 0x000fca0008000f00 */
[----:B------:R1:W5:Y:S02]  /*239b0*/  @P1 LDG.E R10, [R2.64] ;  /* 0x0000001c020a1981 */ /* 0x000364000c1e1900 */
[----:B-1----:R-:W-:Y:S02]  /*239c0*/  CS2R R2, SRZ ;  /* 0x0000000000027805 */ /* 0x002fe4000001ff00 */
[--C-:B--2---:R-:W-:Y:S01]  /*239d0*/  @P0 SHF.R.S32.HI R3, RZ, 0x1f, R0.reuse ;  /* 0x0000001fff030819 */ /* 0x104fe20000011400 */
[----:B------:R-:W-:Y:S01]  /*239e0*/  @P0 IMAD.MOV.U32 R2, RZ, RZ, R0 ;  /* 0x000000ffff020224 */ /* 0x000fe200078e0000 */
[----:B------:R-:W-:Y:S05]  /*239f0*/  @P1 BRA `(.L_x_1694) ;  /* 0x0000004000001947 */ /* 0x000fea0003800000 */
[----:B------:R-:W-:Y:S05]  /*23a00*/  @!P0 BRA `(.L_x_1694) ;  /* 0x0000003000008947 */ /* 0x000fea0003800000 */
[----:B------:R1:W2:Y:S04]  /*23a10*/  LDG.E R0, [R4.64] ;  /* 0x0000001c04007981 */ /* 0x0002a8000c1e1900 */
[----:B-1----:R-:W2:Y:S02]  /*23a20*/  LDG.E R4, [R4.64+0x4] ;  /* 0x0000041c04047981 */ /* 0x002ea4000c1e1900 */
[----:B--2--5:R-:W-:-:S02]  /*23a30*/  IADD3 R10, -R0, R4, RZ ;  /* 0x00000004000a7210 */ /* 0x024fc40007ffe1ff */
.L_x_1694:
[----:B------:R-:W1:Y:S01]  /*23a40*/  S2R R8, SR_TID.X ;  /* 0x0000000000087919 */ /* 0x000e620000002100 */
[----:B------:R-:W-:Y:S01]  /*23a50*/  USHF.R.S32.HI UR6, URZ, 0x1f, UR26 ;  /* 0x0000001f3f067899 */ /* 0x000fe2000801141a */
[----:B------:R-:W-:Y:S01]  /*23a60*/  BSSY B0, `(.L_x_1695) ;  /* 0x000002d000007945 */ /* 0x000fe20003800000 */
[----:B------:R-:W-:-:S02]  /*23a70*/  USEL UR26, UR26, URZ, !UP1 ;  /* 0x0000003f1a1a7287 */ /* 0x000fc4000c800000 */
[----:B------:R-:W-:Y:S01]  /*23a80*/  USEL UR6, UR6, URZ, !UP1 ;  /* 0x0000003f06067287 */ /* 0x000fe2000c800000 */
[----:B-1----:R-:W-:-:S13]  /*23a90*/  ISETP.GT.AND P0, PT, R8, 0x7f, PT ;  /* 0x0000007f0800780c */ /* 0x002fda0003f04270 */
[----:B------:R-:W-:Y:S05]  /*23aa0*/  @P0 BRA `(.L_x_1696) ;  /* 0x0000028000000947 */ /* 0x000fea0003800000 */
[----:B------:R-:W1:Y:S01]  /*23ab0*/  S2R R4, SR_CTAID.X ;  /* 0x0000000000047919 */ /* 0x000e620000002500 */
[----:B-----5:R-:W-:Y:S01]  /*23ac0*/  IMAD R0, R10, c[0x0][0x4e8], RZ ;  /* 0x00013a000a007a24 */ /* 0x020fe200078e02ff */
[----:B-1----:R-:W-:-:S04]  /*23ad0*/  LEA R4, R4, R8, 0x7 ;  /* 0x0000000804047211 */ /* 0x002fc800078e38ff */
[----:B------:R-:W-:-:S13]  /*23ae0*/  ISETP.GE.AND P0, PT, R4, R0, PT ;  /* 0x000000000400720c */ /* 0x000fda0003f06270 */
[----:B------:R-:W-:Y:S05]  /*23af0*/  @P0 BRA `(.L_x_1696) ;  /* 0x0000023000000947 */ /* 0x000fea0003800000 */
[----:B------:R-:W1:Y:S01]  /*23b00*/  R2UR UR12, R2 ;  /* 0x00000000020c73c2 */ /* 0x000e6200000e0000 */
[----:B------:R-:W-:Y:S01]  /*23b10*/  IMAD.MOV.U32 R0, RZ, RZ, c[0x0][0x4e8] ;  /* 0x00013a00ff007624 */ /* 0x000fe200078e00ff */
[----:B------:R-:W-:Y:S02]  /*23b20*/  ULDC.64 UR4, c[0x0][0x490] ;  /* 0x0001240000047ab9 */ /* 0x000fe40000000a00 */
[----:B------:R-:W-:Y:S02]  /*23b30*/  UIMAD UR7, UR8, UR4, URZ ;  /* 0x00000004080772a4 */ /* 0x000fe4000f8e023f */
[----:B------:R-:W-:Y:S01]  /*23b40*/  ISETP.NE.AND P0, PT, R0, 0x1, PT ;  /* 0x000000010000780c */ /* 0x000fe20003f05270 */
[----:B------:R-:W-:Y:S01]  /*23b50*/  IMAD.MOV.U32 R0, RZ, RZ, R4 ;  /* 0x000000ffff007224 */ /* 0x000fe200078e0004 */
[----:B------:R-:W2:Y:S01]  /*23b60*/  R2UR UR11, R3 ;  /* 0x00000000030b73c2 */ /* 0x000ea200000e0000 */
[----:B------:R-:W-:-:S07]  /*23b70*/  UIMAD UR7, UR16, UR5, UR7 ;  /* 0x00000005100772a4 */ /* 0x000fce000f8e0207 */
[----:B------:R3:W1:Y:S03]  /*23b80*/  R2UR UR10, R2 ;  /* 0x00000000020a73c2 */ /* 0x00066600000e0000 */
[----:B------:R-:W-:Y:S01]  /*23b90*/  @P0 IMAD.HI.U32 R5, R4, c[0x0][0x4ec], RZ ;  /* 0x00013b0004050a27 */ /* 0x000fe200078e00ff */
[----:B-1----:R-:W-:-:S04]  /*23ba0*/  UMOV UR10, UR12 ;  /* 0x0000000c000a7c82 */ /* 0x002fc80008000000 */
[----:B------:R-:W-:Y:S01]  /*23bb0*/  @P0 SHF.R.U32.HI R0, RZ, c[0x0][0x4f0], R5 ;  /* 0x00013c00ff000a19 */ /* 0x000fe20000011605 */
[----:B------:R3:W1:Y:S03]  /*23bc0*/  R2UR UR13, R3 ;  /* 0x00000000030d73c2 */ /* 0x00066600000e0000 */
[----:B------:R-:W-:Y:S02]  /*23bd0*/  IADD3 R6, -R0, RZ, RZ ;  /* 0x000000ff00067210 */ /* 0x000fe40007ffe1ff */
[----:B------:R-:W-:Y:S01]  /*23be0*/  SHF.R.S32.HI R5, RZ, 0x1f, R0 ;  /* 0x0000001fff057819 */ /* 0x000fe20000011400 */
[----:B--2---:R-:W-:Y:S02]  /*23bf0*/  UIMAD.WIDE.U32 UR10, UR16, UR4, UR10 ;  /* 0x00000004100a72a5 */ /* 0x004fe4000f8e000a */
[----:B------:R-:W-:Y:S01]  /*23c00*/  IMAD R6, R6, c[0x0][0x4e8], R4 ;  /* 0x00013a0006067a24 */ /* 0x000fe200078e0204 */
[----:B------:R-:W-:-:S02]  /*23c10*/  ULDC.64 UR4, c[0x0][0x498] ;  /* 0x0001260000047ab9 */ /* 0x000fc40000000a00 */
[----:B------:R-:W-:Y:S02]  /*23c20*/  UIADD3 UR11, UR7, UR11, URZ ;  /* 0x0000000b070b7290 */ /* 0x000fe4000fffe03f */
[----:B------:R-:W-:Y:S02]  /*23c30*/  UIMAD UR7, UR6, UR4, URZ ;  /* 0x00000004060772a4 */ /* 0x000fe4000f8e023f */
[----:B------:R-:W-:Y:S02]  /*23c40*/  UIMAD.WIDE.U32 UR10, UR26, UR4, UR10 ;  /* 0x000000041a0a72a5 */ /* 0x000fe4000f8e000a */
[----:B------:R-:W-:-:S04]  /*23c50*/  UIMAD UR5, UR26, UR5, UR7 ;  /* 0x000000051a0572a4 */ /* 0x000fc8000f8e0207 */
[----:B------:R-:W-:Y:S02]  /*23c60*/  IADD3 R4, P0, R0, UR10, RZ ;  /* 0x0000000a00047c10 */ /* 0x000fe4000ff1e0ff */
[----:B------:R-:W-:Y:S01]  /*23c70*/  IMAD.U32 R7, RZ, RZ, UR5 ;  /* 0x00000005ff077e24 */ /* 0x000fe2000f8e00ff */
[----:B------:R-:W-:-:S04]  /*23c80*/  SHF.R.S32.HI R0, RZ, 0x1f, R6 ;  /* 0x0000001fff007819 */ /* 0x000fc80000011406 */
[----:B------:R-:W-:Y:S01]  /*23c90*/  IADD3.X R5, R5, UR11, R7, P0, !PT ;  /* 0x0000000b05057c10 */ /* 0x000fe200087fe407 */
[----:B------:R-:W-:-:S04]  /*23ca0*/  IMAD R0, R0, c[0x0][0x488], RZ ;  /* 0x0001220000007a24 */ /* 0x000fc800078e02ff */
[C---:B------:R-:W-:Y:S02]  /*23cb0*/  IMAD R0, R6.reuse, c[0x0][0x48c], R0 ;  /* 0x0001230006007a24 */ /* 0x040fe400078e0200 */
[----:B------:R-:W-:-:S05]  /*23cc0*/  IMAD.WIDE.U32 R4, R6, c[0x0][0x488], R4 ;  /* 0x0001220006047a25 */ /* 0x000fca00078e0004 */
[----:B------:R-:W-:Y:S02]  /*23cd0*/  IADD3 R0, R5, R0, RZ ;  /* 0x0000000005007210 */ /* 0x000fe40007ffe0ff */
[----:B------:R-:W-:-:S04]  /*23ce0*/  LEA R6, P0, R4, c[0x0][0x450], 0x2 ;  /* 0x0001140004067a11 */ /* 0x000fc800078010ff */
[----:B------:R-:W-:Y:S01]  /*23cf0*/  LEA.HI.X R7, R4, c[0x0][0x454], R0, 0x2, P0 ;  /* 0x0001150004077a11 */ /* 0x000fe200000f1400 */
[----:B------:R-:W-:-:S05]  /*23d00*/  IMAD.MOV.U32 R0, RZ, RZ, -0x800000 ;  /* 0xff800000ff007424 */ /* 0x000fca00078e00ff */
[----:B------:R3:W-:Y:S01]  /*23d10*/  STG.E [R6.64], R0 ;  /* 0x0000000006007986 */ /* 0x0007e2000c10191c */
[----:B------:R-:W-:-:S04]  /*23d20*/  DEPBAR.LE SB1, 0x0, {3} ;  /* 0x000090080000791a */ /* 0x000fc80000000000 */
.L_x_1696:
[----:B------:R-:W-:Y:S05]  /*23d30*/  BSYNC B0 ;  /* 0x0000000000007941 */ /* 0x000fea0003800000 */
.L_x_1695:
[----:B------:R-:W1:Y:S01]  /*23d40*/  R2UR UR13, R3 ;  /* 0x00000000030d73c2 */ /* 0x000e6200000e0000 */
[----:B------:R-:W2:Y:S01]  /*23d50*/  S2R R12, SR_CTAID.X ;  /* 0x00000000000c7919 */ /* 0x000ea20000002500 */
[----:B------:R-:W-:Y:S01]  /*23d60*/  SHF.R.S32.HI R0, RZ, 0x1f, R8 ;  /* 0x0000001fff007819 */ /* 0x000fe20000011408 */
[----:B------:R-:W-:Y:S01]  /*23d70*/  ULDC UR10, c[0x0][0x3a0] ;  /* 0x0000e800000a7ab9 */ /* 0x000fe20000000800 */
[----:B-----5:R-:W-:Y:S01]  /*23d80*/  IMAD R10, R10, c[0x0][0x4e8], RZ ;  /* 0x00013a000a0a7a24 */ /* 0x020fe200078e02ff */
[----:B------:R-:W-:Y:S01]  /*23d90*/  ULDC UR7, c[0x0][0x3a4] ;  /* 0x0000e90000077ab9 */ /* 0x000fe20000000800 */
[----:B------:R-:W-:Y:S01]  /*23da0*/  LEA.HI R0, R0, R8, RZ, 0x3 ;  /* 0x0000000800007211 */ /* 0x000fe200078f18ff */
[----:B------:R-:W-:Y:S01]  /*23db0*/  BSSY B0, `(.L_x_1697) ;  /* 0x000003d000007945 */ /* 0x000fe20003800000 */
[----:B------:R-:W3:Y:S08]  /*23dc0*/  R2UR UR12, R2 ;  /* 0x00000000020c73c2 */ /* 0x000ef000000e0000 */
[----:B------:R4:W2:Y:S08]  /*23dd0*/  R2UR UR14, R2 ;  /* 0x00000000020e73c2 */ /* 0x0008b000000e0000 */
[----:B------:R2:W2:Y:S01]  /*23de0*/  R2UR UR15, R3 ;  /* 0x00000000030f73c2 */ /* 0x0004a200000e0000 */
[----:B-1----:R-:W-:-:S04]  /*23df0*/  UIMAD UR4, UR13, UR10, URZ ;  /* 0x0000000a0d0472a4 */ /* 0x002fc8000f8e023f */
[----:B---3--:R-:W-:-:S03]  /*23e00*/  UIMAD UR7, UR12, UR7, UR4 ;  /* 0x000000070c0772a4 */ /* 0x008fc6000f8e0204 */
[----:B------:R-:W-:Y:S01]  /*23e10*/  ULDC.64 UR4, c[0x0][0x3e8] ;  /* 0x0000fa0000047ab9 */ /* 0x000fe20000000a00 */
[----:B----4-:R-:W-:Y:S01]  /*23e20*/  LOP3.LUT R2, R0, 0xfffffff8, RZ, 0xc0, !PT ;  /* 0xfffffff800027812 */ /* 0x010fe200078ec0ff */
[----:B--2---:R-:W-:-:S04]  /*23e30*/  UIMAD.WIDE.U32 UR10, UR14, UR10, URZ ;  /* 0x0000000a0e0a72a5 */ /* 0x004fc8000f8e003f */
[----:B------:R-:W-:Y:S01]  /*23e40*/  IMAD.IADD R7, R8, 0x1, -R2 ;  /* 0x0000000108077824 */ /* 0x000fe200078e0a02 */
[----:B------:R-:W-:Y:S01]  /*23e50*/  SHF.R.S32.HI R8, RZ, 0x3, R0 ;  /* 0x00000003ff087819 */ /* 0x000fe20000011400 */
[----:B------:R-:W-:Y:S01]  /*23e60*/  UIADD3 UR11, UR11, UR7, URZ ;  /* 0x000000070b0b7290 */ /* 0x000fe2000fffe03f */
[----:B------:R-:W-:Y:S01]  /*23e70*/  IMAD.MOV.U32 R3, RZ, RZ, c[0x0][0x4e8] ;  /* 0x00013a00ff037624 */ /* 0x000fe200078e00ff */
[----:B------:R-:W-:Y:S01]  /*23e80*/  UIMAD UR7, UR8, UR4, URZ ;  /* 0x00000004080772a4 */ /* 0x000fe2000f8e023f */
[----:B------:R-:W-:Y:S01]  /*23e90*/  LEA R0, R7, R8, 0x4 ;  /* 0x0000000807007211 */ /* 0x000fe200078e20ff */
[----:B------:R-:W-:Y:S01]  /*23ea0*/  UIMAD.WIDE.U32 UR10, UR16, UR4, UR10 ;  /* 0x00000004100a72a5 */ /* 0x000fe2000f8e000a */
[C---:B------:R-:W-:Y:S01]  /*23eb0*/  IMAD R8, R12.reuse, 0x80, R8 ;  /* 0x000000800c087824 */ /* 0x040fe200078e0208 */
[----:B------:R-:W-:Y:S01]  /*23ec0*/  ISETP.NE.AND P0, PT, R3, 0x1, PT ;  /* 0x000000010300780c */ /* 0x000fe20003f05270 */
[----:B------:R-:W-:Y:S01]  /*23ed0*/  UIMAD UR7, UR16, UR5, UR7 ;  /* 0x00000005100772a4 */ /* 0x000fe2000f8e0207 */
[----:B------:R-:W-:-:S02]  /*23ee0*/  IMAD R0, R12, 0x80, R0 ;  /* 0x000000800c007824 */ /* 0x000fc400078e0200 */
[----:B------:R-:W-:Y:S02]  /*23ef0*/  ULDC.64 UR4, c[0x0][0x3f0] ;  /* 0x0000fc0000047ab9 */ /* 0x000fe40000000a00 */
[----:B------:R-:W-:Y:S01]  /*23f00*/  UIMAD UR6, UR6, UR4, URZ ;  /* 0x00000004060672a4 */ /* 0x000fe2000f8e023f */
[----:B------:R-:W-:Y:S01]  /*23f10*/  MOV R4, R0 ;  /* 0x0000000000047202 */ /* 0x000fe20000000f00 */
[----:B------:R-:W-:Y:S02]  /*23f20*/  UIADD3 UR11, UR7, UR11, URZ ;  /* 0x0000000b070b7290 */ /* 0x000fe4000fffe03f */
[----:B------:R-:W-:Y:S02]  /*23f30*/  UIMAD UR5, UR26, UR5, UR6 ;  /* 0x000000051a0572a4 */ /* 0x000fe4000f8e0206 */
[----:B------:R-:W-:Y:S01]  /*23f40*/  UIMAD.WIDE.U32 UR10, UR26, UR4, UR10 ;  /* 0x000000041a0a72a5 */ /* 0x000fe2000f8e000a */
[----:B------:R-:W-:-:S03]  /*23f50*/  @P0 IMAD.HI.U32 R2, R0, c[0x0][0x4ec], RZ ;  /* 0x00013b0000020a27 */ /* 0x000fc600078e00ff */
[----:B------:R-:W-:Y:S02]  /*23f60*/  UIADD3 UR5, UR11, UR5, URZ ;  /* 0x000000050b057290 */ /* 0x000fe4000fffe03f */
[----:B------:R-:W-:-:S04]  /*23f70*/  @P0 SHF.R.U32.HI R4, RZ, c[0x0][0x4f0], R2 ;  /* 0x00013c00ff040a19 */ /* 0x000fc80000011602 */
[--C-:B------:R-:W-:Y:S01]  /*23f80*/  SHF.R.S32.HI R3, RZ, 0x1f, R4.reuse ;  /* 0x0000001fff037819 */ /* 0x100fe20000011404 */
[----:B------:R-:W-:-:S04]  /*23f90*/  IMAD.MOV R2, RZ, RZ, -R4 ;  /* 0x000000ffff027224 */ /* 0x000fc800078e0a04 */
[----:B------:R-:W-:Y:S01]  /*23fa0*/  IMAD R5, R2, c[0x0][0x4e8], R0 ;  /* 0x00013a0002057a24 */ /* 0x000fe200078e0200 */
[----:B------:R-:W-:Y:S01]  /*23fb0*/  MOV R2, UR10 ;  /* 0x0000000a00027c02 */ /* 0x000fe20008000f00 */
[----:B------:R-:W-:Y:S02]  /*23fc0*/  IMAD R0, R3, c[0x0][0x3e0], RZ ;  /* 0x0000f80003007a24 */ /* 0x000fe400078e02ff */
[----:B------:R-:W-:Y:S01]  /*23fd0*/  IMAD.U32 R3, RZ, RZ, UR11 ;  /* 0x0000000bff037e24 */ /* 0x000fe2000f8e00ff */
[----:B------:R-:W-:Y:S01]  /*23fe0*/  MOV R3, UR5 ;  /* 0x0000000500037c02 */ /* 0x000fe20008000f00 */
[----:B------:R-:W-:Y:S01]  /*23ff0*/  IMAD R6, R4, c[0x0][0x3e4], R0 ;  /* 0x0000f90004067a24 */ /* 0x000fe200078e0200 */
[----:B------:R-:W-:-:S03]  /*24000*/  SHF.R.S32.HI R0, RZ, 0x1f, R5 ;  /* 0x0000001fff007819 */ /* 0x000fc60000011405 */
[----:B------:R-:W-:-:S04]  /*24010*/  IMAD.WIDE.U32 R2, R4, c[0x0][0x3e0], R2 ;  /* 0x0000f80004027a25 */ /* 0x000fc800078e0002 */
[----:B------:R-:W-:Y:S02]  /*24020*/  IMAD R0, R0, c[0x0][0x3d8], RZ ;  /* 0x0000f60000007a24 */ /* 0x000fe400078e02ff */
[----:B------:R-:W-:Y:S01]  /*24030*/  IMAD.IADD R3, R3, 0x1, R6 ;  /* 0x0000000103037824 */ /* 0x000fe200078e0206 */
[----:B------:R-:W-:Y:S01]  /*24040*/  SHF.L.U32 R6, R7, 0x3, RZ ;  /* 0x0000000307067819 */ /* 0x000fe200000006ff */
[C---:B------:R-:W-:Y:S02]  /*24050*/  IMAD R0, R5.reuse, c[0x0][0x3dc], R0 ;  /* 0x0000f70005007a24 */ /* 0x040fe400078e0200 */
[----:B------:R-:W-:Y:S01]  /*24060*/  IMAD.WIDE.U32 R2, R5, c[0x0][0x3d8], R2 ;  /* 0x0000f60005027a25 */ /* 0x000fe200078e0002 */
[----:B------:R-:W-:-:S04]  /*24070*/  IADD3 R7, R6, 0x40, RZ ;  /* 0x0000004006077810 */ /* 0x000fc80007ffe0ff */
[----:B------:R-:W-:Y:S02]  /*24080*/  IADD3 R0, R3, R0, RZ ;  /* 0x0000000003007210 */ /* 0x000fe40007ffe0ff */
        /* <DEDUP_REMOVED lines=15> */
.L_x_1698:
[----:B------:R-:W-:Y:S05]  /*24180*/  BSYNC B0 ;  /* 0x0000000000007941 */ /* 0x000fea0003800000 */
.L_x_1697:
        /* <DEDUP_REMOVED lines=15> */
.L_x_1700:
[----:B------:R-:W-:Y:S05]  /*24280*/  BSYNC B0 ;  /* 0x0000000000007941 */ /* 0x000fea0003800000 */
.L_x_1699:
        /* <DEDUP_REMOVED lines=15> */
.L_x_1702:
[----:B------:R-:W-:Y:S05]  /*24380*/  BSYNC B0 ;  /* 0x0000000000007941 */ /* 0x000fea0003800000 */
.L_x_1701:
        /* <DEDUP_REMOVED lines=15> */
.L_x_1704:
[----:B------:R-:W-:Y:S05]  /*24480*/  BSYNC B0 ;  /* 0x0000000000007941 */ /* 0x000fea0003800000 */
.L_x_1703:
        /* <DEDUP_REMOVED lines=15> */
.L_x_1706:
[----:B------:R-:W-:Y:S05]  /*24580*/  BSYNC B0 ;  /* 0x0000000000007941 */ /* 0x000fea0003800000 */
.L_x_1705:
        /* <DEDUP_REMOVED lines=15> */
.L_x_1708:
[----:B------:R-:W-:Y:S05]  /*24680*/  BSYNC B0 ;  /* 0x0000000000007941 */ /* 0x000fea0003800000 */
.L_x_1707:
        /* <DEDUP_REMOVED lines=15> */
.L_x_1710:
[----:B------:R-:W-:Y:S05]  /*24780*/  BSYNC B0 ;  /* 0x0000000000007941 */ /* 0x000fea0003800000 */
.L_x_1709:
        /* <DEDUP_REMOVED lines=16> */
.L_x_1711:
        /* <DEDUP_REMOVED lines=15> */
.L_x_1733:


//--------------------- .nv.shared._ZN7cutlass13device_kernelIN5flash19enable_sm80_to_sm89INS1_16FlashAttnFwdSm80INS1_25CollectiveMainloopFwdSm80ILi8ELi1ELb1EN4cute5tupleIJNS5_1CILi128EEES8_S8_EEELi128ENS_6half_tEfNS_4arch4Sm80ELb0ELb0ELb0ELb0ELb0ELb0ELb1ELb0EEENS1_21CollectiveEpilogueFwdIS9_NS6_IJNS7_ILi1EEESF_SF_EEESA_SC_Li256ELb0ELb1ELb0ELb0EEENS1_19SingleTileSchedulerILb0ELb0ELb1ELi128EEEEEEEEEvNT_6ParamsE --------------------------
	.section	.nv.shared._ZN7cutlass13device_kernelIN5flash19enable_sm80_to_sm89INS1_16FlashAttnFwdSm80INS1_25CollectiveMainloopFwdSm80ILi8ELi1ELb1EN4cute5tupleIJNS5_1CILi128EEES8_S8_EEELi128ENS_6half_tEfNS_4arch4Sm80ELb0ELb0ELb0ELb0ELb0ELb0ELb1ELb0EEENS1_21CollectiveEpilogueFwdIS9_NS6_IJNS7_ILi1EEESF_SF_EEESA_SC_Li256ELb0ELb1ELb0ELb0EEENS1_19SingleTileSchedulerILb0ELb0ELb1ELi128EEEEEEEEEvNT_6ParamsE,"aw",@nobits
	.sectionflags	@""
	.align	16


//--------------------- .nv.global                --------------------------
	.section	.nv.global,"aw",@nobits
.nv.global:
	.type		_ZN66_INTERNAL_06b178dd_30_flash_fwd_hdim128_fp16_sm80_cu_ee213261_30944cute1_E,@object
	.size		_ZN66_INTERNAL_06b178dd_30_flash_fwd_hdim128_fp16_sm80_cu_ee213261_30944cute1_E,(_ZN66_INTERNAL_06b178dd_30_flash_fwd_hdim128_fp16_sm80_cu_ee213261_30944cuda3std3__45__cpo6cbeginE - _ZN66_INTERNAL_06b178dd_30_flash_fwd_hdim128_fp16_sm80_cu_ee213261_30944cute1_E)
_ZN66_INTERNAL_06b178dd_30_flash_fwd_hdim128_fp16_sm80_cu_ee213261_30944cute1_E:
	.zero		1
	.type		_ZN66_INTERNAL_06b178dd_30_flash_fwd_hdim128_fp16_sm80_cu_ee213261_30944cuda3std3__45__cpo6cbeginE,@object
	.size		_ZN66_INTERNAL_06b178dd_30_flash_fwd_hdim128_fp16_sm80_cu_ee213261_30944cuda3std3__45__cpo6cbeginE,(_ZN66_INTERNAL_06b178dd_30_flash_fwd_hdim128_fp16_sm80_cu_ee213261_30944cuda3std3__48in_placeE - _ZN66_INTERNAL_06b178dd_30_flash_fwd_hdim128_fp16_sm80_cu_ee213261_30944cuda3std3__45__cpo6cbeginE)
_ZN66_INTERNAL_06b178dd_30_flash_fwd_hdim128_fp16_sm80_cu_ee213261_30944cuda3std3__45__cpo6cbeginE:
	.zero		1
	.type		_ZN66_INTERNAL_06b178dd_30_flash_fwd_hdim128_fp16_sm80_cu_ee213261_30944cuda3std3__48in_placeE,@object
	.size		_ZN66_INTERNAL_06b178dd_30_flash_fwd_hdim128_fp16_sm80_cu_ee213261_30944cuda3std3__48in_placeE,(_ZN66_INTERNAL_06b178dd_30_flash_fwd_hdim128_fp16_sm80_cu_ee213261_30944cuda3std6ranges3__45__cpo9iter_moveE - _ZN66_INTERNAL_06b178dd_30_flash_fwd_hdim128_fp16_sm80_cu_ee213261_30944cuda3std3__48in_placeE)
_ZN66_INTERNAL_06b178dd_30_flash_fwd_hdim128_fp16_sm80_cu_ee213261_30944cuda3std3__48in_placeE:
	.zero		1
	.type		_ZN66_INTERNAL_06b178dd_30_flash_fwd_hdim128_fp16_sm80_cu_ee213261_30944cuda3std6ranges3__45__cpo9iter_moveE,@object
	.size		_ZN66_INTERNAL_06b178dd_30_flash_fwd_hdim128_fp16_sm80_cu_ee213261_30944cuda3std6ranges3__45__cpo9iter_moveE,(_ZN66_INTERNAL_06b178dd_30_flash_fwd_hdim128_fp16_sm80_cu_ee213261_30944cuda3std3__45__cpo5beginE - _ZN66_INTERNAL_06b178dd_30_flash_fwd_hdim128_fp16_sm80_cu_ee213261_30944cuda3std6ranges3__45__cpo9iter_moveE)
_ZN66_INTERNAL_06b178dd_30_flash_fwd_hdim128_fp16_sm80_cu_ee213261_30944cuda3std6ranges3__45__cpo9iter_moveE:
	.zero		1
	.type		_ZN66_INTERNAL_06b178dd_30_flash_fwd_hdim128_fp16_sm80_cu_ee213261_30944cuda3std3__45__cpo5beginE,@object
	.size		_ZN66_INTERNAL_06b178dd_30_flash_fwd_hdim128_fp16_sm80_cu_ee213261_30944cuda3std3__45__cpo5beginE,(_ZN66_INTERNAL_06b178dd_30_flash_fwd_hdim128_fp16_sm80_cu_ee213261_30944cuda3std3__468_GLOBAL__N__06b178dd_30_flash_fwd_hdim128_fp16_sm80_cu_ee213261_30946ignoreE - _ZN66_INTERNAL_06b178dd_30_flash_fwd_hdim128_fp16_sm80_cu_ee213261_30944cuda3std3__45__cpo5beginE)
_ZN66_INTERNAL_06b178dd_30_flash_fwd_hdim128_fp16_sm80_cu_ee213261_30944cuda3std3__45__cpo5beginE:
	.zero		1
	.type		_ZN66_INTERNAL_06b178dd_30_flash_fwd_hdim128_fp16_sm80_cu_ee213261_30944cuda3std3__468_GLOBAL__N__06b178dd_30_flash_fwd_hdim128_fp16_sm80_cu_ee213261_30946ignoreE,@object
	.size		_ZN66_INTERNAL_06b178dd_30_flash_fwd_hdim128_fp16_sm80_cu_ee213261_30944cuda3std3__468_GLOBAL__N__06b178dd_30_flash_fwd_hdim128_fp16_sm80_cu_ee213261_30946ignoreE,(_ZN66_INTERNAL_06b178dd_30_flash_fwd_hdim128_fp16_sm80_cu_ee213261_30944cute7productE - _ZN66_INTERNAL_06b178dd_30_flash_fwd_hdim128_fp16_sm80_cu_ee213261_30944cuda3std3__468_GLOBAL__N__06b178dd_30_flash_fwd_hdim128_fp16_sm80_cu_ee213261_30946ignoreE)
_ZN66_INTERNAL_06b178dd_30_flash_fwd_hdim128_fp16_sm80_cu_ee213261_30944cuda3std3__468_GLOBAL__N__06b178dd_30_flash_fwd_hdim128_fp16_sm80_cu_ee213261_30946ignoreE:
	.zero		1
	.type		_ZN66_INTERNAL_06b178dd_30_flash_fwd_hdim128_fp16_sm80_cu_ee213261_30944cute7productE,@object
	.size		_ZN66_INTERNAL_06b178dd_30_flash_fwd_hdim128_fp16_sm80_cu_ee213261_30944cute7productE,(_ZN66_INTERNAL_06b178dd_30_flash_fwd_hdim128_fp16_sm80_cu_ee213261_30944cuda3std3__45__cpo3endE - _ZN66_INTERNAL_06b178dd_30_flash_fwd_hdim128_fp16_sm80_cu_ee213261_30944cute7productE)
_ZN66_INTERNAL_06b178dd_30_flash_fwd_hdim128_fp16_sm80_cu_ee213261_30944cute7productE:
	.zero		1
	.type		_ZN66_INTERNAL_06b178dd_30_flash_fwd_hdim128_fp16_sm80_cu_ee213261_30944cuda3std3__45__cpo3endE,@object
	.size		_ZN66_INTERNAL_06b178dd_30_flash_fwd_hdim128_fp16_sm80_cu_ee213261_30944cuda3std3__45__cpo3endE,(_ZN66_INTERNAL_06b178dd_30_flash_fwd_hdim128_fp16_sm80_cu_ee213261_30944cuda3std3__419piecewise_constructE - _ZN66_INTERNAL_06b178dd_30_flash_fwd_hdim128_fp16_sm80_cu_ee213261_30944cuda3std3__45__cpo3endE)
_ZN66_INTERNAL_06b178dd_30_flash_fwd_hdim128_fp16_sm80_cu_ee213261_30944cuda3std3__45__cpo3endE:
	.zero		1
	.type		_ZN66_INTERNAL_06b178dd_30_flash_fwd_hdim128_fp16_sm80_cu_ee213261_30944cuda3std3__419piecewise_constructE,@object
	.size		_ZN66_INTERNAL_06b178dd_30_flash_fwd_hdim128_fp16_sm80_cu_ee213261_30944cuda3std3__419piecewise_constructE,(_ZN66_INTERNAL_06b178dd_30_flash_fwd_hdim128_fp16_sm80_cu_ee213261_30944cuda3std3__45__cpo4cendE - _ZN66_INTERNAL_06b178dd_30_flash_fwd_hdim128_fp16_sm80_cu_ee213261_30944cuda3std3__419piecewise_constructE)
_ZN66_INTERNAL_06b178dd_30_flash_fwd_hdim128_fp16_sm80_cu_ee213261_30944cuda3std3__419piecewise_constructE:
	.zero		1
	.type		_ZN66_INTERNAL_06b178dd_30_flash_fwd_hdim128_fp16_sm80_cu_ee213261_30944cuda3std3__45__cpo4cendE,@object
	.size		_ZN66_INTERNAL_06b178dd_30_flash_fwd_hdim128_fp16_sm80_cu_ee213261_30944cuda3std3__45__cpo4cendE,(_ZN66_INTERNAL_06b178dd_30_flash_fwd_hdim128_fp16_sm80_cu_ee213261_30944cuda3std6ranges3__45__cpo4swapE - _ZN66_INTERNAL_06b178dd_30_flash_fwd_hdim128_fp16_sm80_cu_ee213261_30944cuda3std3__45__cpo4cendE)
_ZN66_INTERNAL_06b178dd_30_flash_fwd_hdim128_fp16_sm80_cu_ee213261_30944cuda3std3__45__cpo4cendE:
	.zero		1
	.type		_ZN66_INTERNAL_06b178dd_30_flash_fwd_hdim128_fp16_sm80_cu_ee213261_30944cuda3std6ranges3__45__cpo4swapE,@object
	.size		_ZN66_INTERNAL_06b178dd_30_flash_fwd_hdim128_fp16_sm80_cu_ee213261_30944cuda3std6ranges3__45__cpo4swapE,(.L_7 - _ZN66_INTERNAL_06b178dd_30_flash_fwd_hdim128_fp16_sm80_cu_ee213261_30944cuda3std6ranges3__45__cpo4swapE)
_ZN66_INTERNAL_06b178dd_30_flash_fwd_hdim128_fp16_sm80_cu_ee213261_30944cuda3std6ranges3__45__cpo4swapE:
	.zero		1
.L_7:


//--------------------- .nv.shared._ZN7cutlass13device_kernelIN5flash19enable_sm80_to_sm89INS1_16FlashAttnFwdSm80INS1_25CollectiveMainloopFwdSm80ILi8ELi1ELb1EN4cute5tupleIJNS5_1CILi128EEES8_S8_EEELi128ENS_6half_tEfNS_4arch4Sm80ELb0ELb0ELb0ELb1ELb0ELb0ELb1ELb0EEENS1_21CollectiveEpilogueFwdIS9_NS6_IJNS7_ILi1EEESF_SF_EEESA_SC_Li256ELb1ELb1ELb0ELb0EEENS1_19SingleTileSchedulerILb1ELb0ELb1ELi128EEEEEEEEEvNT_6ParamsE --------------------------
	.section	.nv.shared._ZN7cutlass13device_kernelIN5flash19enable_sm80_to_sm89INS1_16FlashAttnFwdSm80INS1_25CollectiveMainloopFwdSm80ILi8ELi1ELb1EN4cute5tupleIJNS5_1CILi128EEES8_S8_EEELi128ENS_6half_tEfNS_4arch4Sm80ELb0ELb0ELb0ELb1ELb0ELb0ELb1ELb0EEENS1_21CollectiveEpilogueFwdIS9_NS6_IJNS7_ILi1EEESF_SF_EEESA_SC_Li256ELb1ELb1ELb0ELb0EEENS1_19SingleTileSchedulerILb1ELb0ELb1ELi128EEEEEEEEEvNT_6ParamsE,"aw",@nobits
	.sectionflags	@""
	.align	16


//--------------------- .nv.shared._ZN7cutlass13device_kernelIN5flash19enable_sm80_to_sm89INS1_16FlashAttnFwdSm80INS1_25CollectiveMainloopFwdSm80ILi8ELi1ELb1EN4cute5tupleIJNS5_1CILi128EEES8_S8_EEELi128ENS_6half_tEfNS_4arch4Sm80ELb0ELb0ELb0ELb1ELb0ELb1ELb1ELb0EEENS1_21CollectiveEpilogueFwdIS9_NS6_IJNS7_ILi1EEESF_SF_EEESA_SC_Li256ELb1ELb1ELb0ELb0EEENS1_19SingleTileSchedulerILb1ELb0ELb1ELi128EEEEEEEEEvNT_6ParamsE --------------------------
	.section	.nv.shared._ZN7cutlass13device_kernelIN5flash19enable_sm80_to_sm89INS1_16FlashAttnFwdSm80INS1_25CollectiveMainloopFwdSm80ILi8ELi1ELb1EN4cute5tupleIJNS5_1CILi128EEES8_S8_EEELi128ENS_6half_tEfNS_4arch4Sm80ELb0ELb0ELb0ELb1ELb0ELb1ELb1ELb0EEENS1_21CollectiveEpilogueFwdIS9_NS6_IJNS7_ILi1EEESF_SF_EEESA_SC_Li256ELb1ELb1ELb0ELb0EEENS1_19SingleTileSchedulerILb1ELb0ELb1ELi128EEEEEEEEEvNT_6ParamsE,"aw",@nobits
	.sectionflags	@""
	.align	16


//--------------------- .nv.shared._ZN7cutlass13device_kernelIN5flash19enable_sm80_to_sm89INS1_16FlashAttnFwdSm80INS1_25CollectiveMainloopFwdSm80ILi8ELi1ELb1EN4cute5tupleIJNS5_1CILi128EEENS7_ILi96EEES8_EEELi128ENS_6half_tEfNS_4arch4Sm80ELb0ELb1ELb0ELb0ELb0ELb0ELb1ELb0EEENS1_21CollectiveEpilogueFwdINS6_IJS8_S8_S9_EEENS6_IJNS7_ILi1EEESH_SH_EEESB_SD_Li256ELb0ELb1ELb0ELb0EEENS1_19SingleTileSchedulerILb0ELb0ELb1ELi128EEEEEEEEEvNT_6ParamsE --------------------------
	.section	.nv.shared._ZN7cutlass13device_kernelIN5flash19enable_sm80_to_sm89INS1_16FlashAttnFwdSm80INS1_25CollectiveMainloopFwdSm80ILi8ELi1ELb1EN4cute5tupleIJNS5_1CILi128EEENS7_ILi96EEES8_EEELi128ENS_6half_tEfNS_4arch4Sm80ELb0ELb1ELb0ELb0ELb0ELb0ELb1ELb0EEENS1_21CollectiveEpilogueFwdINS6_IJS8_S8_S9_EEENS6_IJNS7_ILi1EEESH_SH_EEESB_SD_Li256ELb0ELb1ELb0ELb0EEENS1_19SingleTileSchedulerILb0ELb0ELb1ELi128EEEEEEEEEvNT_6ParamsE,"aw",@nobits
	.sectionflags	@""
	.align	16


//--------------------- .nv.shared._ZN7cutlass13device_kernelIN5flash19enable_sm80_to_sm89INS1_16FlashAttnFwdSm80INS1_25CollectiveMainloopFwdSm80ILi8ELi1ELb1EN4cute5tupleIJNS5_1CILi128EEENS7_ILi96EEES8_EEELi128ENS_6half_tEfNS_4arch4Sm80ELb0ELb1ELb0ELb1ELb0ELb0ELb1ELb0EEENS1_21CollectiveEpilogueFwdINS6_IJS8_S8_S9_EEENS6_IJNS7_ILi1EEESH_SH_EEESB_SD_Li256ELb1ELb1ELb0ELb0EEENS1_19SingleTileSchedulerILb1ELb0ELb1ELi128EEEEEEEEEvNT_6ParamsE --------------------------
	.section	.nv.shared._ZN7cutlass13device_kernelIN5flash19enable_sm80_to_sm89INS1_16FlashAttnFwdSm80INS1_25CollectiveMainloopFwdSm80ILi8ELi1ELb1EN4cute5tupleIJNS5_1CILi128EEENS7_ILi96EEES8_EEELi128ENS_6half_tEfNS_4arch4Sm80ELb0ELb1ELb0ELb1ELb0ELb0ELb1ELb0EEENS1_21CollectiveEpilogueFwdINS6_IJS8_S8_S9_EEENS6_IJNS7_ILi1EEESH_SH_EEESB_SD_Li256ELb1ELb1ELb0ELb0EEENS1_19SingleTileSchedulerILb1ELb0ELb1ELi128EEEEEEEEEvNT_6ParamsE,"aw",@nobits
	.sectionflags	@""
	.align	16


//--------------------- .nv.shared._ZN7cutlass13device_kernelIN5flash19enable_sm80_to_sm89INS1_16FlashAttnFwdSm80INS1_25CollectiveMainloopFwdSm80ILi8ELi1ELb1EN4cute5tupleIJNS5_1CILi128EEENS7_ILi96EEES8_EEELi128ENS_6half_tEfNS_4arch4Sm80ELb0ELb1ELb0ELb1ELb0ELb1ELb1ELb0EEENS1_21CollectiveEpilogueFwdINS6_IJS8_S8_S9_EEENS6_IJNS7_ILi1EEESH_SH_EEESB_SD_Li256ELb1ELb1ELb0ELb0EEENS1_19SingleTileSchedulerILb1ELb0ELb1ELi128EEEEEEEEEvNT_6ParamsE --------------------------
	.section	.nv.shared._ZN7cutlass13device_kernelIN5flash19enable_sm80_to_sm89INS1_16FlashAttnFwdSm80INS1_25CollectiveMainloopFwdSm80ILi8ELi1ELb1EN4cute5tupleIJNS5_1CILi128EEENS7_ILi96EEES8_EEELi128ENS_6half_tEfNS_4arch4Sm80ELb0ELb1ELb0ELb1ELb0ELb1ELb1ELb0EEENS1_21CollectiveEpilogueFwdINS6_IJS8_S8_S9_EEENS6_IJNS7_ILi1EEESH_SH_EEESB_SD_Li256ELb1ELb1ELb0ELb0EEENS1_19SingleTileSchedulerILb1ELb0ELb1ELi128EEEEEEEEEvNT_6ParamsE,"aw",@nobits
	.sectionflags	@""
	.align	16


//--------------------- .nv.shared._ZN7cutlass13device_kernelIN5flash19enable_sm80_to_sm89INS1_16FlashAttnFwdSm80INS1_25CollectiveMainloopFwdSm80ILi8ELi1ELb1EN4cute5tupleIJNS5_1CILi128EEES8_S8_EEELi128ENS_6half_tEfNS_4arch4Sm80ELb1ELb0ELb0ELb0ELb0ELb0ELb1ELb0EEENS1_21CollectiveEpilogueFwdIS9_NS6_IJNS7_ILi1EEESF_SF_EEESA_SC_Li256ELb0ELb1ELb0ELb0EEENS1_30DynamicPersistentTileSchedulerILi256ELi256ELb0ELb1ELb0EEEEEEEEEvNT_6ParamsE --------------------------
	.section	.nv.shared._ZN7cutlass13device_kernelIN5flash19enable_sm80_to_sm89INS1_16FlashAttnFwdSm80INS1_25CollectiveMainloopFwdSm80ILi8ELi1ELb1EN4cute5tupleIJNS5_1CILi128EEES8_S8_EEELi128ENS_6half_tEfNS_4arch4Sm80ELb1ELb0ELb0ELb0ELb0ELb0ELb1ELb0EEENS1_21CollectiveEpilogueFwdIS9_NS6_IJNS7_ILi1EEESF_SF_EEESA_SC_Li256ELb0ELb1ELb0ELb0EEENS1_30DynamicPersistentTileSchedulerILi256ELi256ELb0ELb1ELb0EEEEEEEEEvNT_6ParamsE,"aw",@nobits
	.sectionflags	@""
	.align	16


//--------------------- .nv.shared._ZN7cutlass13device_kernelIN5flash19enable_sm80_to_sm89INS1_16FlashAttnFwdSm80INS1_25CollectiveMainloopFwdSm80ILi8ELi1ELb1EN4cute5tupleIJNS5_1CILi128EEES8_S8_EEELi128ENS_6half_tEfNS_4arch4Sm80ELb1ELb0ELb0ELb1ELb0ELb0ELb1ELb0EEENS1_21CollectiveEpilogueFwdIS9_NS6_IJNS7_ILi1EEESF_SF_EEESA_SC_Li256ELb1ELb1ELb0ELb0EEENS1_19SingleTileSchedulerILb1ELb0ELb1ELi128EEEEEEEEEvNT_6ParamsE --------------------------
	.section	.nv.shared._ZN7cutlass13device_kernelIN5flash19enable_sm80_to_sm89INS1_16FlashAttnFwdSm80INS1_25CollectiveMainloopFwdSm80ILi8ELi1ELb1EN4cute5tupleIJNS5_1CILi128EEES8_S8_EEELi128ENS_6half_tEfNS_4arch4Sm80ELb1ELb0ELb0ELb1ELb0ELb0ELb1ELb0EEENS1_21CollectiveEpilogueFwdIS9_NS6_IJNS7_ILi1EEESF_SF_EEESA_SC_Li256ELb1ELb1ELb0ELb0EEENS1_19SingleTileSchedulerILb1ELb0ELb1ELi128EEEEEEEEEvNT_6ParamsE,"aw",@nobits
	.sectionflags	@""
	.align	16


//--------------------- .nv.shared._ZN7cutlass13device_kernelIN5flash19enable_sm80_to_sm89INS1_16FlashAttnFwdSm80INS1_25CollectiveMainloopFwdSm80ILi8ELi1ELb1EN4cute5tupleIJNS5_1CILi128EEES8_S8_EEELi128ENS_6half_tEfNS_4arch4Sm80ELb1ELb0ELb0ELb1ELb0ELb1ELb1ELb0EEENS1_21CollectiveEpilogueFwdIS9_NS6_IJNS7_ILi1EEESF_SF_EEESA_SC_Li256ELb1ELb1ELb0ELb0EEENS1_19SingleTileSchedulerILb1ELb0ELb1ELi128EEEEEEEEEvNT_6ParamsE --------------------------
	.section	.nv.shared._ZN7cutlass13device_kernelIN5flash19enable_sm80_to_sm89INS1_16FlashAttnFwdSm80INS1_25CollectiveMainloopFwdSm80ILi8ELi1ELb1EN4cute5tupleIJNS5_1CILi128EEES8_S8_EEELi128ENS_6half_tEfNS_4arch4Sm80ELb1ELb0ELb0ELb1ELb0ELb1ELb1ELb0EEENS1_21CollectiveEpilogueFwdIS9_NS6_IJNS7_ILi1EEESF_SF_EEESA_SC_Li256ELb1ELb1ELb0ELb0EEENS1_19SingleTileSchedulerILb1ELb0ELb1ELi128EEEEEEEEEvNT_6ParamsE,"aw",@nobits
	.sectionflags	@""
	.align	16


//--------------------- .nv.shared._ZN7cutlass13device_kernelIN5flash19enable_sm80_to_sm89INS1_16FlashAttnFwdSm80INS1_25CollectiveMainloopFwdSm80ILi4ELi1ELb0EN4cute5tupleIJNS5_1CILi128EEENS7_ILi64EEES8_EEELi128ENS_6half_tEfNS_4arch4Sm80ELb0ELb0ELb0ELb0ELb0ELb0ELb1ELb0EEENS1_21CollectiveEpilogueFwdINS6_IJS8_S8_S9_EEENS6_IJNS7_ILi1EEESH_SH_EEESB_SD_Li128ELb0ELb1ELb0ELb0EEENS1_19SingleTileSchedulerILb0ELb0ELb1ELi128EEEEEEEEEvNT_6ParamsE --------------------------
	.section	.nv.shared._ZN7cutlass13device_kernelIN5flash19enable_sm80_to_sm89INS1_16FlashAttnFwdSm80INS1_25CollectiveMainloopFwdSm80ILi4ELi1ELb0EN4cute5tupleIJNS5_1CILi128EEENS7_ILi64EEES8_EEELi128ENS_6half_tEfNS_4arch4Sm80ELb0ELb0ELb0ELb0ELb0ELb0ELb1ELb0EEENS1_21CollectiveEpilogueFwdINS6_IJS8_S8_S9_EEENS6_IJNS7_ILi1EEESH_SH_EEESB_SD_Li128ELb0ELb1ELb0ELb0EEENS1_19SingleTileSchedulerILb0ELb0ELb1ELi128EEEEEEEEEvNT_6ParamsE,"aw",@nobits
	.sectionflags	@""
	.align	16


//--------------------- .nv.shared._ZN7cutlass13device_kernelIN5flash19enable_sm80_to_sm89INS1_16FlashAttnFwdSm80INS1_25CollectiveMainloopFwdSm80ILi4ELi1ELb0EN4cute5tupleIJNS5_1CILi128EEENS7_ILi64EEES8_EEELi128ENS_6half_tEfNS_4arch4Sm80ELb0ELb0ELb0ELb1ELb0ELb0ELb1ELb0EEENS1_21CollectiveEpilogueFwdINS6_IJS8_S8_S9_EEENS6_IJNS7_ILi1EEESH_SH_EEESB_SD_Li128ELb1ELb1ELb0ELb0EEENS1_19SingleTileSchedulerILb1ELb0ELb1ELi128EEEEEEEEEvNT_6ParamsE --------------------------
	.section	.nv.shared._ZN7cutlass13device_kernelIN5flash19enable_sm80_to_sm89INS1_16FlashAttnFwdSm80INS1_25CollectiveMainloopFwdSm80ILi4ELi1ELb0EN4cute5tupleIJNS5_1CILi128EEENS7_ILi64EEES8_EEELi128ENS_6half_tEfNS_4arch4Sm80ELb0ELb0ELb0ELb1ELb0ELb0ELb1ELb0EEENS1_21CollectiveEpilogueFwdINS6_IJS8_S8_S9_EEENS6_IJNS7_ILi1EEESH_SH_EEESB_SD_Li128ELb1ELb1ELb0ELb0EEENS1_19SingleTileSchedulerILb1ELb0ELb1ELi128EEEEEEEEEvNT_6ParamsE,"aw",@nobits
	.sectionflags	@""
	.align	16


//--------------------- .nv.shared._ZN7cutlass13device_kernelIN5flash19enable_sm80_to_sm89INS1_16FlashAttnFwdSm80INS1_25CollectiveMainloopFwdSm80ILi4ELi1ELb0EN4cute5tupleIJNS5_1CILi128EEENS7_ILi64EEES8_EEELi128ENS_6half_tEfNS_4arch4Sm80ELb0ELb0ELb0ELb1ELb0ELb1ELb1ELb0EEENS1_21CollectiveEpilogueFwdINS6_IJS8_S8_S9_EEENS6_IJNS7_ILi1EEESH_SH_EEESB_SD_Li128ELb1ELb1ELb0ELb0EEENS1_19SingleTileSchedulerILb1ELb0ELb1ELi128EEEEEEEEEvNT_6ParamsE --------------------------
	.section	.nv.shared._ZN7cutlass13device_kernelIN5flash19enable_sm80_to_sm89INS1_16FlashAttnFwdSm80INS1_25CollectiveMainloopFwdSm80ILi4ELi1ELb0EN4cute5tupleIJNS5_1CILi128EEENS7_ILi64EEES8_EEELi128ENS_6half_tEfNS_4arch4Sm80ELb0ELb0ELb0ELb1ELb0ELb1ELb1ELb0EEENS1_21CollectiveEpilogueFwdINS6_IJS8_S8_S9_EEENS6_IJNS7_ILi1EEESH_SH_EEESB_SD_Li128ELb1ELb1ELb0ELb0EEENS1_19SingleTileSchedulerILb1ELb0ELb1ELi128EEEEEEEEEvNT_6ParamsE,"aw",@nobits
	.sectionflags	@""
	.align	16


//--------------------- .nv.shared._ZN7cutlass13device_kernelIN5flash19enable_sm80_to_sm89INS1_16FlashAttnFwdSm80INS1_25CollectiveMainloopFwdSm80ILi4ELi1ELb0EN4cute5tupleIJNS5_1CILi128EEENS7_ILi48EEES8_EEELi128ENS_6half_tEfNS_4arch4Sm80ELb0ELb1ELb0ELb0ELb0ELb0ELb1ELb0EEENS1_21CollectiveEpilogueFwdINS6_IJS8_S8_S9_EEENS6_IJNS7_ILi1EEESH_SH_EEESB_SD_Li128ELb0ELb1ELb0ELb0EEENS1_19SingleTileSchedulerILb0ELb0ELb1ELi128EEEEEEEEEvNT_6ParamsE --------------------------
	.section	.nv.shared._ZN7cutlass13device_kernelIN5flash19enable_sm80_to_sm89INS1_16FlashAttnFwdSm80INS1_25CollectiveMainloopFwdSm80ILi4ELi1ELb0EN4cute5tupleIJNS5_1CILi128EEENS7_ILi48EEES8_EEELi128ENS_6half_tEfNS_4arch4Sm80ELb0ELb1ELb0ELb0ELb0ELb0ELb1ELb0EEENS1_21CollectiveEpilogueFwdINS6_IJS8_S8_S9_EEENS6_IJNS7_ILi1EEESH_SH_EEESB_SD_Li128ELb0ELb1ELb0ELb0EEENS1_19SingleTileSchedulerILb0ELb0ELb1ELi128EEEEEEEEEvNT_6ParamsE,"aw",@nobits
	.sectionflags	@""
	.align	16


//--------------------- .nv.shared._ZN7cutlass13device_kernelIN5flash19enable_sm80_to_sm89INS1_16FlashAttnFwdSm80INS1_25CollectiveMainloopFwdSm80ILi4ELi1ELb0EN4cute5tupleIJNS5_1CILi128EEENS7_ILi48EEES8_EEELi128ENS_6half_tEfNS_4arch4Sm80ELb0ELb1ELb0ELb1ELb0ELb0ELb1ELb0EEENS1_21CollectiveEpilogueFwdINS6_IJS8_S8_S9_EEENS6_IJNS7_ILi1EEESH_SH_EEESB_SD_Li128ELb1ELb1ELb0ELb0EEENS1_19SingleTileSchedulerILb1ELb0ELb1ELi128EEEEEEEEEvNT_6ParamsE --------------------------
	.section	.nv.shared._ZN7cutlass13device_kernelIN5flash19enable_sm80_to_sm89INS1_16FlashAttnFwdSm80INS1_25CollectiveMainloopFwdSm80ILi4ELi1ELb0EN4cute5tupleIJNS5_1CILi128EEENS7_ILi48EEES8_EEELi128ENS_6half_tEfNS_4arch4Sm80ELb0ELb1ELb0ELb1ELb0ELb0ELb1ELb0EEENS1_21CollectiveEpilogueFwdINS6_IJS8_S8_S9_EEENS6_IJNS7_ILi1EEESH_SH_EEESB_SD_Li128ELb1ELb1ELb0ELb0EEENS1_19SingleTileSchedulerILb1ELb0ELb1ELi128EEEEEEEEEvNT_6ParamsE,"aw",@nobits
	.sectionflags	@""
	.align	16


//--------------------- .nv.shared._ZN7cutlass13device_kernelIN5flash19enable_sm80_to_sm89INS1_16FlashAttnFwdSm80INS1_25CollectiveMainloopFwdSm80ILi4ELi1ELb0EN4cute5tupleIJNS5_1CILi128EEENS7_ILi48EEES8_EEELi128ENS_6half_tEfNS_4arch4Sm80ELb0ELb1ELb0ELb1ELb0ELb1ELb1ELb0EEENS1_21CollectiveEpilogueFwdINS6_IJS8_S8_S9_EEENS6_IJNS7_ILi1EEESH_SH_EEESB_SD_Li128ELb1ELb1ELb0ELb0EEENS1_19SingleTileSchedulerILb1ELb0ELb1ELi128EEEEEEEEEvNT_6ParamsE --------------------------
	.section	.nv.shared._ZN7cutlass13device_kernelIN5flash19enable_sm80_to_sm89INS1_16FlashAttnFwdSm80INS1_25CollectiveMainloopFwdSm80ILi4ELi1ELb0EN4cute5tupleIJNS5_1CILi128EEENS7_ILi48EEES8_EEELi128ENS_6half_tEfNS_4arch4Sm80ELb0ELb1ELb0ELb1ELb0ELb1ELb1ELb0EEENS1_21CollectiveEpilogueFwdINS6_IJS8_S8_S9_EEENS6_IJNS7_ILi1EEESH_SH_EEESB_SD_Li128ELb1ELb1ELb0ELb0EEENS1_19SingleTileSchedulerILb1ELb0ELb1ELi128EEEEEEEEEvNT_6ParamsE,"aw",@nobits
	.sectionflags	@""
	.align	16


//--------------------- .nv.shared._ZN7cutlass13device_kernelIN5flash19enable_sm80_to_sm89INS1_16FlashAttnFwdSm80INS1_25CollectiveMainloopFwdSm80ILi4ELi1ELb0EN4cute5tupleIJNS5_1CILi128EEENS7_ILi64EEES8_EEELi128ENS_6half_tEfNS_4arch4Sm80ELb1ELb0ELb0ELb0ELb0ELb0ELb1ELb0EEENS1_21CollectiveEpilogueFwdINS6_IJS8_S8_S9_EEENS6_IJNS7_ILi1EEESH_SH_EEESB_SD_Li128ELb0ELb1ELb0ELb0EEENS1_30DynamicPersistentTileSchedulerILi128ELi128ELb0ELb1ELb0EEEEEEEEEvNT_6ParamsE --------------------------
	.section	.nv.shared._ZN7cutlass13device_kernelIN5flash19enable_sm80_to_sm89INS1_16FlashAttnFwdSm80INS1_25CollectiveMainloopFwdSm80ILi4ELi1ELb0EN4cute5tupleIJNS5_1CILi128EEENS7_ILi64EEES8_EEELi128ENS_6half_tEfNS_4arch4Sm80ELb1ELb0ELb0ELb0ELb0ELb0ELb1ELb0EEENS1_21CollectiveEpilogueFwdINS6_IJS8_S8_S9_EEENS6_IJNS7_ILi1EEESH_SH_EEESB_SD_Li128ELb0ELb1ELb0ELb0EEENS1_30DynamicPersistentTileSchedulerILi128ELi128ELb0ELb1ELb0EEEEEEEEEvNT_6ParamsE,"aw",@nobits
	.sectionflags	@""
	.align	16


//--------------------- .nv.shared._ZN7cutlass13device_kernelIN5flash19enable_sm80_to_sm89INS1_16FlashAttnFwdSm80INS1_25CollectiveMainloopFwdSm80ILi4ELi1ELb0EN4cute5tupleIJNS5_1CILi128EEENS7_ILi64EEES8_EEELi128ENS_6half_tEfNS_4arch4Sm80ELb1ELb0ELb0ELb1ELb0ELb0ELb1ELb0EEENS1_21CollectiveEpilogueFwdINS6_IJS8_S8_S9_EEENS6_IJNS7_ILi1EEESH_SH_EEESB_SD_Li128ELb1ELb1ELb0ELb0EEENS1_19SingleTileSchedulerILb1ELb0ELb1ELi128EEEEEEEEEvNT_6ParamsE --------------------------
	.section	.nv.shared._ZN7cutlass13device_kernelIN5flash19enable_sm80_to_sm89INS1_16FlashAttnFwdSm80INS1_25CollectiveMainloopFwdSm80ILi4ELi1ELb0EN4cute5tupleIJNS5_1CILi128EEENS7_ILi64EEES8_EEELi128ENS_6half_tEfNS_4arch4Sm80ELb1ELb0ELb0ELb1ELb0ELb0ELb1ELb0EEENS1_21CollectiveEpilogueFwdINS6_IJS8_S8_S9_EEENS6_IJNS7_ILi1EEESH_SH_EEESB_SD_Li128ELb1ELb1ELb0ELb0EEENS1_19SingleTileSchedulerILb1ELb0ELb1ELi128EEEEEEEEEvNT_6ParamsE,"aw",@nobits
	.sectionflags	@""
	.align	16


//--------------------- .nv.shared._ZN7cutlass13device_kernelIN5flash19enable_sm80_to_sm89INS1_16FlashAttnFwdSm80INS1_25CollectiveMainloopFwdSm80ILi4ELi1ELb0EN4cute5tupleIJNS5_1CILi128EEENS7_ILi64EEES8_EEELi128ENS_6half_tEfNS_4arch4Sm80ELb1ELb0ELb0ELb1ELb0ELb1ELb1ELb0EEENS1_21CollectiveEpilogueFwdINS6_IJS8_S8_S9_EEENS6_IJNS7_ILi1EEESH_SH_EEESB_SD_Li128ELb1ELb1ELb0ELb0EEENS1_19SingleTileSchedulerILb1ELb0ELb1ELi128EEEEEEEEEvNT_6ParamsE --------------------------
	.section	.nv.shared._ZN7cutlass13device_kernelIN5flash19enable_sm80_to_sm89INS1_16FlashAttnFwdSm80INS1_25CollectiveMainloopFwdSm80ILi4ELi1ELb0EN4cute5tupleIJNS5_1CILi128EEENS7_ILi64EEES8_EEELi128ENS_6half_tEfNS_4arch4Sm80ELb1ELb0ELb0ELb1ELb0ELb1ELb1ELb0EEENS1_21CollectiveEpilogueFwdINS6_IJS8_S8_S9_EEENS6_IJNS7_ILi1EEESH_SH_EEESB_SD_Li128ELb1ELb1ELb0ELb0EEENS1_19SingleTileSchedulerILb1ELb0ELb1ELi128EEEEEEEEEvNT_6ParamsE,"aw",@nobits
	.sectionflags	@""
	.align	16
